// Copyright (c) 2024, Jay Shah, Ganesh Bikshandi, Ying Zhang, Vijay Thakkar, Pradeep Ramani, Tri Dao.
// Splitting the different template instantiations to different files to speed up compilation.
// This file is auto-generated. See "generate_kernels.py"

#include "flash_fwd_launch_template.h"

#ifndef FLASHATTENTION_DISABLE_HDIM64
template void run_mha_fwd_<90, cutlass::half_t, 64, 256, false, false, true, true>(Flash_fwd_params &params, cudaStream_t stream);
#endif


// ===== COMPILED SASS (sm_90a) =====

	.target	sm_90a

	.elftype	@"ET_EXEC"


//--------------------- .note.nv.tkinfo           --------------------------
	.section	.note.nv.tkinfo,"",@"SHT_NOTE"
	.sectionflags	@"SHF_NOTE_NV_TKINFO"
	.tkinfo
        /*0018*/ 	.word	0x00000002
        /*0030*/ 	.string	""
        /*0030*/ 	.string	"ptxas"
        /*0030*/ 	.string	"Cuda compilation tools, release 13.0, V13.0.88"
        /*0030*/ 	.string	"Build cuda_13.0.r13.0/compiler.36424714_0"
        /*0030*/ 	.string	"-arch sm_90a -m 64 "



//--------------------- .note.nv.cuinfo           --------------------------
	.section	.note.nv.cuinfo,"",@"SHT_NOTE"
	.sectionflags	@"SHF_NOTE_NV_CUINFO"
        /*0018*/ 	.short	0x0002
        /*001a*/ 	.short	0x005a
        /*001c*/ 	.short	0x0082
	.zero		2


//--------------------- .nv.info                  --------------------------
	.section	.nv.info,"",@"SHT_CUDA_INFO"
	.align	4


	//----- nvinfo : EIATTR_REGCOUNT
	.align		4
        /*0000*/ 	.byte	0x04, 0x2f
        /*0002*/ 	.short	(.L_21 - .L_20)
	.align		4
.L_20:
        /*0004*/ 	.word	index@(_ZN7cutlass13device_kernelIN5flash11enable_sm90INS1_16FlashAttnFwdSm90INS1_25CollectiveMainloopFwdSm90ILi2EN4cute5tupleIJNS5_1CILi1EEES8_S8_EEENS6_IJNS7_ILi128EEENS7_ILi96EEENS7_ILi64EEEEEELi256ENS_6half_tEfNS_4arch4Sm90ELb1ELb0ELb1ELb1ELb0ELb1ELb1ELb1ELb0ELb1ELb0ELb0EEENS1_21CollectiveEpilogueFwdINS6_IJSA_NS7_ILi256EEESB_EEES9_SE_SG_Li256ELb1ELb1ELb0ELb0EEENS1_36VarlenDynamicPersistentTileSchedulerILi128ELi96ELi256ELi128ELb0ELb1ELb1ELb1ELb1ELb1EEEEEEEEEvNT_6ParamsE)
        /*0008*/ 	.word	0x000000a8


	//----- nvinfo : EIATTR_FRAME_SIZE
	.align		4
.L_21:
        /*000c*/ 	.byte	0x04, 0x11
        /*000e*/ 	.short	(.L_23 - .L_22)
	.align		4
.L_22:
        /*0010*/ 	.word	index@(_ZN7cutlass13device_kernelIN5flash11enable_sm90INS1_16FlashAttnFwdSm90INS1_25CollectiveMainloopFwdSm90ILi2EN4cute5tupleIJNS5_1CILi1EEES8_S8_EEENS6_IJNS7_ILi128EEENS7_ILi96EEENS7_ILi64EEEEEELi256ENS_6half_tEfNS_4arch4Sm90ELb1ELb0ELb1ELb1ELb0ELb1ELb1ELb1ELb0ELb1ELb0ELb0EEENS1_21CollectiveEpilogueFwdINS6_IJSA_NS7_ILi256EEESB_EEES9_SE_SG_Li256ELb1ELb1ELb0ELb0EEENS1_36VarlenDynamicPersistentTileSchedulerILi128ELi96ELi256ELi128ELb0ELb1ELb1ELb1ELb1ELb1EEEEEEEEEvNT_6ParamsE)
        /*0014*/ 	.word	0x000000b8


	//----- nvinfo : EIATTR_REGCOUNT
	.align		4
.L_23:
        /*0018*/ 	.byte	0x04, 0x2f
        /*001a*/ 	.short	(.L_25 - .L_24)
	.align		4
.L_24:
        /*001c*/ 	.word	index@(_ZN7cutlass13device_kernelIN5flash11enable_sm90INS1_16FlashAttnFwdSm90INS1_25CollectiveMainloopFwdSm90ILi2EN4cute5tupleIJNS5_1CILi1EEES8_S8_EEENS6_IJNS7_ILi128EEENS7_ILi96EEENS7_ILi64EEEEEELi256ENS_6half_tEfNS_4arch4Sm90ELb1ELb0ELb1ELb1ELb0ELb0ELb1ELb1ELb0ELb1ELb0ELb0EEENS1_21CollectiveEpilogueFwdINS6_IJSA_NS7_ILi256EEESB_EEES9_SE_SG_Li256ELb1ELb1ELb0ELb0EEENS1_36VarlenDynamicPersistentTileSchedulerILi128ELi96ELi256ELi128ELb0ELb1ELb1ELb1ELb1ELb1EEEEEEEEEvNT_6ParamsE)
        /*0020*/ 	.word	0x000000a8


	//----- nvinfo : EIATTR_FRAME_SIZE
	.align		4
.L_25:
        /*0024*/ 	.byte	0x04, 0x11
        /*0026*/ 	.short	(.L_27 - .L_26)
	.align		4
.L_26:
        /*0028*/ 	.word	index@(_ZN7cutlass13device_kernelIN5flash11enable_sm90INS1_16FlashAttnFwdSm90INS1_25CollectiveMainloopFwdSm90ILi2EN4cute5tupleIJNS5_1CILi1EEES8_S8_EEENS6_IJNS7_ILi128EEENS7_ILi96EEENS7_ILi64EEEEEELi256ENS_6half_tEfNS_4arch4Sm90ELb1ELb0ELb1ELb1ELb0ELb0ELb1ELb1ELb0ELb1ELb0ELb0EEENS1_21CollectiveEpilogueFwdINS6_IJSA_NS7_ILi256EEESB_EEES9_SE_SG_Li256ELb1ELb1ELb0ELb0EEENS1_36VarlenDynamicPersistentTileSchedulerILi128ELi96ELi256ELi128ELb0ELb1ELb1ELb1ELb1ELb1EEEEEEEEEvNT_6ParamsE)
        /*002c*/ 	.word	0x00000070


	//----- nvinfo : EIATTR_REGCOUNT
	.align		4
.L_27:
        /*0030*/ 	.byte	0x04, 0x2f
        /*0032*/ 	.short	(.L_29 - .L_28)
	.align		4
.L_28:
        /*0034*/ 	.word	index@(_ZN7cutlass13device_kernelIN5flash11enable_sm90INS1_16FlashAttnFwdSm90INS1_25CollectiveMainloopFwdSm90ILi2EN4cute5tupleIJNS5_1CILi1EEES8_S8_EEENS6_IJNS7_ILi128EEENS7_ILi96EEENS7_ILi64EEEEEELi256ENS_6half_tEfNS_4arch4Sm90ELb1ELb0ELb1ELb1ELb0ELb1ELb0ELb1ELb0ELb1ELb0ELb0EEENS1_21CollectiveEpilogueFwdINS6_IJSA_NS7_ILi256EEESB_EEES9_SE_SG_Li256ELb1ELb1ELb0ELb0EEENS1_36VarlenDynamicPersistentTileSchedulerILi128ELi96ELi256ELi128ELb0ELb1ELb1ELb1ELb1ELb1EEEEEEEEEvNT_6ParamsE)
        /*0038*/ 	.word	0x000000a8


	//----- nvinfo : EIATTR_FRAME_SIZE
	.align		4
.L_29:
        /*003c*/ 	.byte	0x04, 0x11
        /*003e*/ 	.short	(.L_31 - .L_30)
	.align		4
.L_30:
        /*0040*/ 	.word	index@(_ZN7cutlass13device_kernelIN5flash11enable_sm90INS1_16FlashAttnFwdSm90INS1_25CollectiveMainloopFwdSm90ILi2EN4cute5tupleIJNS5_1CILi1EEES8_S8_EEENS6_IJNS7_ILi128EEENS7_ILi96EEENS7_ILi64EEEEEELi256ENS_6half_tEfNS_4arch4Sm90ELb1ELb0ELb1ELb1ELb0ELb1ELb0ELb1ELb0ELb1ELb0ELb0EEENS1_21CollectiveEpilogueFwdINS6_IJSA_NS7_ILi256EEESB_EEES9_SE_SG_Li256ELb1ELb1ELb0ELb0EEENS1_36VarlenDynamicPersistentTileSchedulerILi128ELi96ELi256ELi128ELb0ELb1ELb1ELb1ELb1ELb1EEEEEEEEEvNT_6ParamsE)
        /*0044*/ 	.word	0x00000060


	//----- nvinfo : EIATTR_REGCOUNT
	.align		4
.L_31:
        /*0048*/ 	.byte	0x04, 0x2f
        /*004a*/ 	.short	(.L_33 - .L_32)
	.align		4
.L_32:
        /*004c*/ 	.word	index@(_ZN7cutlass13device_kernelIN5flash11enable_sm90INS1_16FlashAttnFwdSm90INS1_25CollectiveMainloopFwdSm90ILi2EN4cute5tupleIJNS5_1CILi1EEES8_S8_EEENS6_IJNS7_ILi128EEENS7_ILi96EEENS7_ILi64EEEEEELi256ENS_6half_tEfNS_4arch4Sm90ELb1ELb0ELb1ELb1ELb0ELb0ELb0ELb1ELb0ELb1ELb0ELb0EEENS1_21CollectiveEpilogueFwdINS6_IJSA_NS7_ILi256EEESB_EEES9_SE_SG_Li256ELb1ELb1ELb0ELb0EEENS1_36VarlenDynamicPersistentTileSchedulerILi128ELi96ELi256ELi128ELb0ELb1ELb1ELb1ELb1ELb1EEEEEEEEEvNT_6ParamsE)
        /*0050*/ 	.word	0x000000a8


	//----- nvinfo : EIATTR_FRAME_SIZE
	.align		4
.L_33:
        /*0054*/ 	.byte	0x04, 0x11
        /*0056*/ 	.short	(.L_35 - .L_34)
	.align		4
.L_34:
        /*0058*/ 	.word	index@(_ZN7cutlass13device_kernelIN5flash11enable_sm90INS1_16FlashAttnFwdSm90INS1_25CollectiveMainloopFwdSm90ILi2EN4cute5tupleIJNS5_1CILi1EEES8_S8_EEENS6_IJNS7_ILi128EEENS7_ILi96EEENS7_ILi64EEEEEELi256ENS_6half_tEfNS_4arch4Sm90ELb1ELb0ELb1ELb1ELb0ELb0ELb0ELb1ELb0ELb1ELb0ELb0EEENS1_21CollectiveEpilogueFwdINS6_IJSA_NS7_ILi256EEESB_EEES9_SE_SG_Li256ELb1ELb1ELb0ELb0EEENS1_36VarlenDynamicPersistentTileSchedulerILi128ELi96ELi256ELi128ELb0ELb1ELb1ELb1ELb1ELb1EEEEEEEEEvNT_6ParamsE)
        /*005c*/ 	.word	0x00000058


	//----- nvinfo : EIATTR_REGCOUNT
	.align		4
.L_35:
        /*0060*/ 	.byte	0x04, 0x2f
        /*0062*/ 	.short	(.L_37 - .L_36)
	.align		4
.L_36:
        /*0064*/ 	.word	index@(_ZN7cutlass13device_kernelIN5flash11enable_sm90INS1_16FlashAttnFwdSm90INS1_25CollectiveMainloopFwdSm90ILi2EN4cute5tupleIJNS5_1CILi1EEES8_S8_EEENS6_IJNS7_ILi128EEENS7_ILi96EEENS7_ILi64EEEEEELi256ENS_6half_tEfNS_4arch4Sm90ELb1ELb0ELb1ELb0ELb0ELb0ELb1ELb1ELb0ELb1ELb0ELb0EEENS1_21CollectiveEpilogueFwdINS6_IJSA_NS7_ILi256EEESB_EEES9_SE_SG_Li256ELb0ELb1ELb0ELb0EEENS1_30DynamicPersistentTileSchedulerILi256ELi128ELb0ELb1ELb1EEEEEEEEEvNT_6ParamsE)
        /*0068*/ 	.word	0x000000a8


	//----- nvinfo : EIATTR_FRAME_SIZE
	.align		4
.L_37:
        /*006c*/ 	.byte	0x04, 0x11
        /*006e*/ 	.short	(.L_39 - .L_38)
	.align		4
.L_38:
        /*0070*/ 	.word	index@(_ZN7cutlass13device_kernelIN5flash11enable_sm90INS1_16FlashAttnFwdSm90INS1_25CollectiveMainloopFwdSm90ILi2EN4cute5tupleIJNS5_1CILi1EEES8_S8_EEENS6_IJNS7_ILi128EEENS7_ILi96EEENS7_ILi64EEEEEELi256ENS_6half_tEfNS_4arch4Sm90ELb1ELb0ELb1ELb0ELb0ELb0ELb1ELb1ELb0ELb1ELb0ELb0EEENS1_21CollectiveEpilogueFwdINS6_IJSA_NS7_ILi256EEESB_EEES9_SE_SG_Li256ELb0ELb1ELb0ELb0EEENS1_30DynamicPersistentTileSchedulerILi256ELi128ELb0ELb1ELb1EEEEEEEEEvNT_6ParamsE)
        /*0074*/ 	.word	0x00000050


	//----- nvinfo : EIATTR_REGCOUNT
	.align		4
.L_39:
        /*0078*/ 	.byte	0x04, 0x2f
        /*007a*/ 	.short	(.L_41 - .L_40)
	.align		4
.L_40:
        /*007c*/ 	.word	index@(_ZN7cutlass13device_kernelIN5flash11enable_sm90INS1_16FlashAttnFwdSm90INS1_25CollectiveMainloopFwdSm90ILi2EN4cute5tupleIJNS5_1CILi1EEES8_S8_EEENS6_IJNS7_ILi128EEENS7_ILi96EEENS7_ILi64EEEEEELi256ENS_6half_tEfNS_4arch4Sm90ELb1ELb0ELb1ELb0ELb0ELb0ELb0ELb1ELb0ELb1ELb0ELb0EEENS1_21CollectiveEpilogueFwdINS6_IJSA_NS7_ILi256EEESB_EEES9_SE_SG_Li256ELb0ELb1ELb0ELb0EEENS1_30DynamicPersistentTileSchedulerILi256ELi128ELb0ELb1ELb1EEEEEEEEEvNT_6ParamsE)
        /*0080*/ 	.word	0x000000a8


	//----- nvinfo : EIATTR_FRAME_SIZE
	.align		4
.L_41:
        /*0084*/ 	.byte	0x04, 0x11
        /*0086*/ 	.short	(.L_43 - .L_42)
	.align		4
.L_42:
        /*0088*/ 	.word	index@(_ZN7cutlass13device_kernelIN5flash11enable_sm90INS1_16FlashAttnFwdSm90INS1_25CollectiveMainloopFwdSm90ILi2EN4cute5tupleIJNS5_1CILi1EEES8_S8_EEENS6_IJNS7_ILi128EEENS7_ILi96EEENS7_ILi64EEEEEELi256ENS_6half_tEfNS_4arch4Sm90ELb1ELb0ELb1ELb0ELb0ELb0ELb0ELb1ELb0ELb1ELb0ELb0EEENS1_21CollectiveEpilogueFwdINS6_IJSA_NS7_ILi256EEESB_EEES9_SE_SG_Li256ELb0ELb1ELb0ELb0EEENS1_30DynamicPersistentTileSchedulerILi256ELi128ELb0ELb1ELb1EEEEEEEEEvNT_6ParamsE)
        /*008c*/ 	.word	0x00000028


	//----- nvinfo : EIATTR_REGCOUNT
	.align		4
.L_43:
        /*0090*/ 	.byte	0x04, 0x2f
        /*0092*/ 	.short	(.L_45 - .L_44)
	.align		4
.L_44:
        /*0094*/ 	.word	index@(_ZN7cutlass13device_kernelIN5flash11enable_sm90INS1_16FlashAttnFwdSm90INS1_25CollectiveMainloopFwdSm90ILi2EN4cute5tupleIJNS5_1CILi1EEES8_S8_EEENS6_IJNS7_ILi128EEENS7_ILi96EEENS7_ILi64EEEEEELi256ENS_6half_tEfNS_4arch4Sm90ELb0ELb1ELb1ELb1ELb0ELb1ELb1ELb1ELb0ELb1ELb0ELb0EEENS1_21CollectiveEpilogueFwdINS6_IJSA_NS7_ILi256EEESB_EEES9_SE_SG_Li256ELb1ELb1ELb0ELb0EEENS1_36VarlenDynamicPersistentTileSchedulerILi128ELi96ELi256ELi128ELb0ELb1ELb1ELb1ELb0ELb1EEEEEEEEEvNT_6ParamsE)
        /*0098*/ 	.word	0x000000a8


	//----- nvinfo : EIATTR_FRAME_SIZE
	.align		4
.L_45:
        /*009c*/ 	.byte	0x04, 0x11
        /*009e*/ 	.short	(.L_47 - .L_46)
	.align		4
.L_46:
        /*00a0*/ 	.word	index@($_ZN7cutlass13device_kernelIN5flash11enable_sm90INS1_16FlashAttnFwdSm90INS1_25CollectiveMainloopFwdSm90ILi2EN4cute5tupleIJNS5_1CILi1EEES8_S8_EEENS6_IJNS7_ILi128EEENS7_ILi96EEENS7_ILi64EEEEEELi256ENS_6half_tEfNS_4arch4Sm90ELb0ELb1ELb1ELb1ELb0ELb1ELb1ELb1ELb0ELb1ELb0ELb0EEENS1_21CollectiveEpilogueFwdINS6_IJSA_NS7_ILi256EEESB_EEES9_SE_SG_Li256ELb1ELb1ELb0ELb0EEENS1_36VarlenDynamicPersistentTileSchedulerILi128ELi96ELi256ELi128ELb0ELb1ELb1ELb1ELb0ELb1EEEEEEEEEvNT_6ParamsE$_ZZN5flash25CollectiveMainloopFwdSm90ILi2EN4cute5tupleIJNS1_1CILi1EEES4_S4_EEENS2_IJNS3_ILi128EEENS3_ILi96EEENS3_ILi64EEEEEELi256EN7cutlass6half_tEfNSA_4arch4Sm90ELb0ELb1ELb1ELb1ELb0ELb1ELb1ELb1ELb0ELb1ELb0ELb0EE3mmaINS_16FlashAttnFwdSm90ISE_NS_21CollectiveEpilogueFwdINS2_IJS6_NS3_ILi256EEES7_EEES5_SB_SD_Li256ELb1ELb1ELb0ELb0EEENS_36VarlenDynamicPersistentTileSchedulerILi128ELi96ELi256ELi128ELb0ELb1ELb1ELb1ELb0ELb1EEEE13SharedStorageENS1_6TensorINS1_11ArrayEngineIfLm128EEENS1_6LayoutINS2_IJNS2_IJNS3_ILi2EEEST_NS3_ILi32EEEEEES4_S4_EEENS2_IJNS2_IJS4_ST_NS3_ILi4EEEEEENS3_ILi0EEESZ_EEEEEEENS_7SoftmaxILi2ELi0EEEEEbRKNSE_6ParamsENSA_25PipelineTmaAsyncNoClusterILi2ENSA_16PipelineTmaAsyncILi2EEEEES1B_RNSA_13PipelineStateILj2EEERT0_RT1_iRiRKNS_16SeqlenInfoQKNewKILb1ELb1EEENS2_IJiiiiEEERT_ENKUliT_T0_T1_E_clIZSF_ISO_S12_S14_EbS17_S1B_S1B_S1E_S1G_S1I_iS1J_S1N_S1O_S1Q_EUlRS1R_iE0_NS3_ILb1EEES1Y_EEDaiS1R_S1S_S1T_)
        /*00a4*/ 	.word	0x000004f0


	//----- nvinfo : EIATTR_FRAME_SIZE
	.align		4
.L_47:
        /*00a8*/ 	.byte	0x04, 0x11
        /*00aa*/ 	.short	(.L_49 - .L_48)
	.align		4
.L_48:
        /*00ac*/ 	.word	index@(_ZN7cutlass13device_kernelIN5flash11enable_sm90INS1_16FlashAttnFwdSm90INS1_25CollectiveMainloopFwdSm90ILi2EN4cute5tupleIJNS5_1CILi1EEES8_S8_EEENS6_IJNS7_ILi128EEENS7_ILi96EEENS7_ILi64EEEEEELi256ENS_6half_tEfNS_4arch4Sm90ELb0ELb1ELb1ELb1ELb0ELb1ELb1ELb1ELb0ELb1ELb0ELb0EEENS1_21CollectiveEpilogueFwdINS6_IJSA_NS7_ILi256EEESB_EEES9_SE_SG_Li256ELb1ELb1ELb0ELb0EEENS1_36VarlenDynamicPersistentTileSchedulerILi128ELi96ELi256ELi128ELb0ELb1ELb1ELb1ELb0ELb1EEEEEEEEEvNT_6ParamsE)
        /*00b0*/ 	.word	0x000004f0


	//----- nvinfo : EIATTR_REGCOUNT
	.align		4
.L_49:
        /*00b4*/ 	.byte	0x04, 0x2f
        /*00b6*/ 	.short	(.L_51 - .L_50)
	.align		4
.L_50:
        /*00b8*/ 	.word	index@(_ZN7cutlass13device_kernelIN5flash11enable_sm90INS1_16FlashAttnFwdSm90INS1_25CollectiveMainloopFwdSm90ILi2EN4cute5tupleIJNS5_1CILi1EEES8_S8_EEENS6_IJNS7_ILi128EEENS7_ILi96EEENS7_ILi64EEEEEELi256ENS_6half_tEfNS_4arch4Sm90ELb0ELb1ELb1ELb1ELb0ELb0ELb1ELb1ELb0ELb1ELb0ELb0EEENS1_21CollectiveEpilogueFwdINS6_IJSA_NS7_ILi256EEESB_EEES9_SE_SG_Li256ELb1ELb1ELb0ELb0EEENS1_36VarlenDynamicPersistentTileSchedulerILi128ELi96ELi256ELi128ELb0ELb1ELb1ELb1ELb0ELb1EEEEEEEEEvNT_6ParamsE)
        /*00bc*/ 	.word	0x000000a8


	//----- nvinfo : EIATTR_FRAME_SIZE
	.align		4
.L_51:
        /*00c0*/ 	.byte	0x04, 0x11
        /*00c2*/ 	.short	(.L_53 - .L_52)
	.align		4
.L_52:
        /*00c4*/ 	.word	index@($_ZN7cutlass13device_kernelIN5flash11enable_sm90INS1_16FlashAttnFwdSm90INS1_25CollectiveMainloopFwdSm90ILi2EN4cute5tupleIJNS5_1CILi1EEES8_S8_EEENS6_IJNS7_ILi128EEENS7_ILi96EEENS7_ILi64EEEEEELi256ENS_6half_tEfNS_4arch4Sm90ELb0ELb1ELb1ELb1ELb0ELb0ELb1ELb1ELb0ELb1ELb0ELb0EEENS1_21CollectiveEpilogueFwdINS6_IJSA_NS7_ILi256EEESB_EEES9_SE_SG_Li256ELb1ELb1ELb0ELb0EEENS1_36VarlenDynamicPersistentTileSchedulerILi128ELi96ELi256ELi128ELb0ELb1ELb1ELb1ELb0ELb1EEEEEEEEEvNT_6ParamsE$_ZZN5flash25CollectiveMainloopFwdSm90ILi2EN4cute5tupleIJNS1_1CILi1EEES4_S4_EEENS2_IJNS3_ILi128EEENS3_ILi96EEENS3_ILi64EEEEEELi256EN7cutlass6half_tEfNSA_4arch4Sm90ELb0ELb1ELb1ELb1ELb0ELb0ELb1ELb1ELb0ELb1ELb0ELb0EE3mmaINS_16FlashAttnFwdSm90ISE_NS_21CollectiveEpilogueFwdINS2_IJS6_NS3_ILi256EEES7_EEES5_SB_SD_Li256ELb1ELb1ELb0ELb0EEENS_36VarlenDynamicPersistentTileSchedulerILi128ELi96ELi256ELi128ELb0ELb1ELb1ELb1ELb0ELb1EEEE13SharedStorageENS1_6TensorINS1_11ArrayEngineIfLm128EEENS1_6LayoutINS2_IJNS2_IJNS3_ILi2EEEST_NS3_ILi32EEEEEES4_S4_EEENS2_IJNS2_IJS4_ST_NS3_ILi4EEEEEENS3_ILi0EEESZ_EEEEEEENS_7SoftmaxILi2ELi0EEEEEbRKNSE_6ParamsENSA_25PipelineTmaAsyncNoClusterILi2ENSA_16PipelineTmaAsyncILi2EEEEES1B_RNSA_13PipelineStateILj2EEERT0_RT1_iRiRKNS_16SeqlenInfoQKNewKILb1ELb0EEENS2_IJiiiiEEERT_ENKUliT_T0_T1_E_clIZSF_ISO_S12_S14_EbS17_S1B_S1B_S1E_S1G_S1I_iS1J_S1N_S1O_S1Q_EUlRS1R_iE1_NS3_ILb0EEENS3_ILb1EEEEEDaiS1R_S1S_S1T_)
        /*00c8*/ 	.word	0x000004e0


	//----- nvinfo : EIATTR_FRAME_SIZE
	.align		4
.L_53:
        /*00cc*/ 	.byte	0x04, 0x11
        /*00ce*/ 	.short	(.L_55 - .L_54)
	.align		4
.L_54:
        /*00d0*/ 	.word	index@(_ZN7cutlass13device_kernelIN5flash11enable_sm90INS1_16FlashAttnFwdSm90INS1_25CollectiveMainloopFwdSm90ILi2EN4cute5tupleIJNS5_1CILi1EEES8_S8_EEENS6_IJNS7_ILi128EEENS7_ILi96EEENS7_ILi64EEEEEELi256ENS_6half_tEfNS_4arch4Sm90ELb0ELb1ELb1ELb1ELb0ELb0ELb1ELb1ELb0ELb1ELb0ELb0EEENS1_21CollectiveEpilogueFwdINS6_IJSA_NS7_ILi256EEESB_EEES9_SE_SG_Li256ELb1ELb1ELb0ELb0EEENS1_36VarlenDynamicPersistentTileSchedulerILi128ELi96ELi256ELi128ELb0ELb1ELb1ELb1ELb0ELb1EEEEEEEEEvNT_6ParamsE)
        /*00d4*/ 	.word	0x000004e0


	//----- nvinfo : EIATTR_REGCOUNT
	.align		4
.L_55:
        /*00d8*/ 	.byte	0x04, 0x2f
        /*00da*/ 	.short	(.L_57 - .L_56)
	.align		4
.L_56:
        /*00dc*/ 	.word	index@(_ZN7cutlass13device_kernelIN5flash11enable_sm90INS1_16FlashAttnFwdSm90INS1_25CollectiveMainloopFwdSm90ILi2EN4cute5tupleIJNS5_1CILi1EEES8_S8_EEENS6_IJNS7_ILi128EEENS7_ILi96EEENS7_ILi64EEEEEELi256ENS_6half_tEfNS_4arch4Sm90ELb0ELb1ELb1ELb1ELb0ELb1ELb0ELb1ELb0ELb1ELb0ELb0EEENS1_21CollectiveEpilogueFwdINS6_IJSA_NS7_ILi256EEESB_EEES9_SE_SG_Li256ELb1ELb1ELb0ELb0EEENS1_36VarlenDynamicPersistentTileSchedulerILi128ELi96ELi256ELi128ELb0ELb1ELb1ELb1ELb0ELb1EEEEEEEEEvNT_6ParamsE)
        /*00e0*/ 	.word	0x000000a8


	//----- nvinfo : EIATTR_FRAME_SIZE
	.align		4
.L_57:
        /*00e4*/ 	.byte	0x04, 0x11
        /*00e6*/ 	.short	(.L_59 - .L_58)
	.align		4
.L_58:
        /*00e8*/ 	.word	index@(_ZN7cutlass13device_kernelIN5flash11enable_sm90INS1_16FlashAttnFwdSm90INS1_25CollectiveMainloopFwdSm90ILi2EN4cute5tupleIJNS5_1CILi1EEES8_S8_EEENS6_IJNS7_ILi128EEENS7_ILi96EEENS7_ILi64EEEEEELi256ENS_6half_tEfNS_4arch4Sm90ELb0ELb1ELb1ELb1ELb0ELb1ELb0ELb1ELb0ELb1ELb0ELb0EEENS1_21CollectiveEpilogueFwdINS6_IJSA_NS7_ILi256EEESB_EEES9_SE_SG_Li256ELb1ELb1ELb0ELb0EEENS1_36VarlenDynamicPersistentTileSchedulerILi128ELi96ELi256ELi128ELb0ELb1ELb1ELb1ELb0ELb1EEEEEEEEEvNT_6ParamsE)
        /*00ec*/ 	.word	0x00000058


	//----- nvinfo : EIATTR_REGCOUNT
	.align		4
.L_59:
        /*00f0*/ 	.byte	0x04, 0x2f
        /*00f2*/ 	.short	(.L_61 - .L_60)
	.align		4
.L_60:
        /*00f4*/ 	.word	index@(_ZN7cutlass13device_kernelIN5flash11enable_sm90INS1_16FlashAttnFwdSm90INS1_25CollectiveMainloopFwdSm90ILi2EN4cute5tupleIJNS5_1CILi1EEES8_S8_EEENS6_IJNS7_ILi128EEENS7_ILi96EEENS7_ILi64EEEEEELi256ENS_6half_tEfNS_4arch4Sm90ELb0ELb1ELb1ELb1ELb0ELb0ELb0ELb1ELb0ELb1ELb0ELb0EEENS1_21CollectiveEpilogueFwdINS6_IJSA_NS7_ILi256EEESB_EEES9_SE_SG_Li256ELb1ELb1ELb0ELb0EEENS1_36VarlenDynamicPersistentTileSchedulerILi128ELi96ELi256ELi128ELb0ELb1ELb1ELb1ELb0ELb1EEEEEEEEEvNT_6ParamsE)
        /*00f8*/ 	.word	0x000000a8


	//----- nvinfo : EIATTR_FRAME_SIZE
	.align		4
.L_61:
        /*00fc*/ 	.byte	0x04, 0x11
        /*00fe*/ 	.short	(.L_63 - .L_62)
	.align		4
.L_62:
        /*0100*/ 	.word	index@(_ZN7cutlass13device_kernelIN5flash11enable_sm90INS1_16FlashAttnFwdSm90INS1_25CollectiveMainloopFwdSm90ILi2EN4cute5tupleIJNS5_1CILi1EEES8_S8_EEENS6_IJNS7_ILi128EEENS7_ILi96EEENS7_ILi64EEEEEELi256ENS_6half_tEfNS_4arch4Sm90ELb0ELb1ELb1ELb1ELb0ELb0ELb0ELb1ELb0ELb1ELb0ELb0EEENS1_21CollectiveEpilogueFwdINS6_IJSA_NS7_ILi256EEESB_EEES9_SE_SG_Li256ELb1ELb1ELb0ELb0EEENS1_36VarlenDynamicPersistentTileSchedulerILi128ELi96ELi256ELi128ELb0ELb1ELb1ELb1ELb0ELb1EEEEEEEEEvNT_6ParamsE)
        /*0104*/ 	.word	0x00000048


	//----- nvinfo : EIATTR_REGCOUNT
	.align		4
.L_63:
        /*0108*/ 	.byte	0x04, 0x2f
        /*010a*/ 	.short	(.L_65 - .L_64)
	.align		4
.L_64:
        /*010c*/ 	.word	index@(_ZN7cutlass13device_kernelIN5flash11enable_sm90INS1_16FlashAttnFwdSm90INS1_25CollectiveMainloopFwdSm90ILi2EN4cute5tupleIJNS5_1CILi1EEES8_S8_EEENS6_IJNS7_ILi128EEENS7_ILi96EEENS7_ILi64EEEEEELi256ENS_6half_tEfNS_4arch4Sm90ELb0ELb1ELb1ELb0ELb0ELb0ELb1ELb1ELb0ELb1ELb0ELb0EEENS1_21CollectiveEpilogueFwdINS6_IJSA_NS7_ILi256EEESB_EEES9_SE_SG_Li256ELb0ELb1ELb0ELb0EEENS1_30DynamicPersistentTileSchedulerILi256ELi128ELb0ELb1ELb1EEEEEEEEEvNT_6ParamsE)
        /*0110*/ 	.word	0x000000a8


	//----- nvinfo : EIATTR_FRAME_SIZE
	.align		4
.L_65:
        /*0114*/ 	.byte	0x04, 0x11
        /*0116*/ 	.short	(.L_67 - .L_66)
	.align		4
.L_66:
        /*0118*/ 	.word	index@($_ZN7cutlass13device_kernelIN5flash11enable_sm90INS1_16FlashAttnFwdSm90INS1_25CollectiveMainloopFwdSm90ILi2EN4cute5tupleIJNS5_1CILi1EEES8_S8_EEENS6_IJNS7_ILi128EEENS7_ILi96EEENS7_ILi64EEEEEELi256ENS_6half_tEfNS_4arch4Sm90ELb0ELb1ELb1ELb0ELb0ELb0ELb1ELb1ELb0ELb1ELb0ELb0EEENS1_21CollectiveEpilogueFwdINS6_IJSA_NS7_ILi256EEESB_EEES9_SE_SG_Li256ELb0ELb1ELb0ELb0EEENS1_30DynamicPersistentTileSchedulerILi256ELi128ELb0ELb1ELb1EEEEEEEEEvNT_6ParamsE$_ZZN5flash25CollectiveMainloopFwdSm90ILi2EN4cute5tupleIJNS1_1CILi1EEES4_S4_EEENS2_IJNS3_ILi128EEENS3_ILi96EEENS3_ILi64EEEEEELi256EN7cutlass6half_tEfNSA_4arch4Sm90ELb0ELb1ELb1ELb0ELb0ELb0ELb1ELb1ELb0ELb1ELb0ELb0EE3mmaINS_16FlashAttnFwdSm90ISE_NS_21CollectiveEpilogueFwdINS2_IJS6_NS3_ILi256EEES7_EEES5_SB_SD_Li256ELb0ELb1ELb0ELb0EEENS_30DynamicPersistentTileSchedulerILi256ELi128ELb0ELb1ELb1EEEE13SharedStorageENS1_6TensorINS1_11ArrayEngineIfLm128EEENS1_6LayoutINS2_IJNS2_IJNS3_ILi2EEEST_NS3_ILi32EEEEEES4_S4_EEENS2_IJNS2_IJS4_ST_NS3_ILi4EEEEEENS3_ILi0EEESZ_EEEEEEENS_7SoftmaxILi2ELi0EEEEEbRKNSE_6ParamsENSA_25PipelineTmaAsyncNoClusterILi2ENSA_16PipelineTmaAsyncILi2EEEEES1B_RNSA_13PipelineStateILj2EEERT0_RT1_iRiRKNS_16SeqlenInfoQKNewKILb0ELb0EEENS2_IJiiiiEEERT_ENKUliT_T0_T1_E_clIZSF_ISO_S12_S14_EbS17_S1B_S1B_S1E_S1G_S1I_iS1J_S1N_S1O_S1Q_EUlRS1R_iE1_NS3_ILb0EEENS3_ILb1EEEEEDaiS1R_S1S_S1T_)
        /*011c*/ 	.word	0x000004c0


	//----- nvinfo : EIATTR_FRAME_SIZE
	.align		4
.L_67:
        /*0120*/ 	.byte	0x04, 0x11
        /*0122*/ 	.short	(.L_69 - .L_68)
	.align		4
.L_68:
        /*0124*/ 	.word	index@(_ZN7cutlass13device_kernelIN5flash11enable_sm90INS1_16FlashAttnFwdSm90INS1_25CollectiveMainloopFwdSm90ILi2EN4cute5tupleIJNS5_1CILi1EEES8_S8_EEENS6_IJNS7_ILi128EEENS7_ILi96EEENS7_ILi64EEEEEELi256ENS_6half_tEfNS_4arch4Sm90ELb0ELb1ELb1ELb0ELb0ELb0ELb1ELb1ELb0ELb1ELb0ELb0EEENS1_21CollectiveEpilogueFwdINS6_IJSA_NS7_ILi256EEESB_EEES9_SE_SG_Li256ELb0ELb1ELb0ELb0EEENS1_30DynamicPersistentTileSchedulerILi256ELi128ELb0ELb1ELb1EEEEEEEEEvNT_6ParamsE)
        /*0128*/ 	.word	0x000004c0


	//----- nvinfo : EIATTR_REGCOUNT
	.align		4
.L_69:
        /*012c*/ 	.byte	0x04, 0x2f
        /*012e*/ 	.short	(.L_71 - .L_70)
	.align		4
.L_70:
        /*0130*/ 	.word	index@(_ZN7cutlass13device_kernelIN5flash11enable_sm90INS1_16FlashAttnFwdSm90INS1_25CollectiveMainloopFwdSm90ILi2EN4cute5tupleIJNS5_1CILi1EEES8_S8_EEENS6_IJNS7_ILi128EEENS7_ILi96EEENS7_ILi64EEEEEELi256ENS_6half_tEfNS_4arch4Sm90ELb0ELb1ELb1ELb0ELb0ELb0ELb0ELb1ELb0ELb1ELb0ELb0EEENS1_21CollectiveEpilogueFwdINS6_IJSA_NS7_ILi256EEESB_EEES9_SE_SG_Li256ELb0ELb1ELb0ELb0EEENS1_30DynamicPersistentTileSchedulerILi256ELi128ELb0ELb1ELb1EEEEEEEEEvNT_6ParamsE)
        /*0134*/ 	.word	0x000000a8


	//----- nvinfo : EIATTR_FRAME_SIZE
	.align		4
.L_71:
        /*0138*/ 	.byte	0x04, 0x11
        /*013a*/ 	.short	(.L_73 - .L_72)
	.align		4
.L_72:
        /*013c*/ 	.word	index@(_ZN7cutlass13device_kernelIN5flash11enable_sm90INS1_16FlashAttnFwdSm90INS1_25CollectiveMainloopFwdSm90ILi2EN4cute5tupleIJNS5_1CILi1EEES8_S8_EEENS6_IJNS7_ILi128EEENS7_ILi96EEENS7_ILi64EEEEEELi256ENS_6half_tEfNS_4arch4Sm90ELb0ELb1ELb1ELb0ELb0ELb0ELb0ELb1ELb0ELb1ELb0ELb0EEENS1_21CollectiveEpilogueFwdINS6_IJSA_NS7_ILi256EEESB_EEES9_SE_SG_Li256ELb0ELb1ELb0ELb0EEENS1_30DynamicPersistentTileSchedulerILi256ELi128ELb0ELb1ELb1EEEEEEEEEvNT_6ParamsE)
        /*0140*/ 	.word	0x00000020


	//----- nvinfo : EIATTR_REGCOUNT
	.align		4
.L_73:
        /*0144*/ 	.byte	0x04, 0x2f
        /*0146*/ 	.short	(.L_75 - .L_74)
	.align		4
.L_74:
        /*0148*/ 	.word	index@(_ZN7cutlass13device_kernelIN5flash11enable_sm90INS1_16FlashAttnFwdSm90INS1_25CollectiveMainloopFwdSm90ILi2EN4cute5tupleIJNS5_1CILi1EEES8_S8_EEENS6_IJNS7_ILi128EEENS7_ILi96EEENS7_ILi64EEEEEELi256ENS_6half_tEfNS_4arch4Sm90ELb0ELb0ELb1ELb1ELb0ELb1ELb1ELb1ELb0ELb1ELb0ELb0EEENS1_21CollectiveEpilogueFwdINS6_IJSA_NS7_ILi256EEESB_EEES9_SE_SG_Li256ELb1ELb1ELb0ELb0EEENS1_36VarlenDynamicPersistentTileSchedulerILi128ELi96ELi256ELi128ELb0ELb1ELb1ELb0ELb1ELb1EEEEEEEEEvNT_6ParamsE)
        /*014c*/ 	.word	0x000000a8


	//----- nvinfo : EIATTR_FRAME_SIZE
	.align		4
.L_75:
        /*0150*/ 	.byte	0x04, 0x11
        /*0152*/ 	.short	(.L_77 - .L_76)
	.align		4
.L_76:
        /*0154*/ 	.word	index@(_ZN7cutlass13device_kernelIN5flash11enable_sm90INS1_16FlashAttnFwdSm90INS1_25CollectiveMainloopFwdSm90ILi2EN4cute5tupleIJNS5_1CILi1EEES8_S8_EEENS6_IJNS7_ILi128EEENS7_ILi96EEENS7_ILi64EEEEEELi256ENS_6half_tEfNS_4arch4Sm90ELb0ELb0ELb1ELb1ELb0ELb1ELb1ELb1ELb0ELb1ELb0ELb0EEENS1_21CollectiveEpilogueFwdINS6_IJSA_NS7_ILi256EEESB_EEES9_SE_SG_Li256ELb1ELb1ELb0ELb0EEENS1_36VarlenDynamicPersistentTileSchedulerILi128ELi96ELi256ELi128ELb0ELb1ELb1ELb0ELb1ELb1EEEEEEEEEvNT_6ParamsE)
        /*0158*/ 	.word	0x00000098


	//----- nvinfo : EIATTR_REGCOUNT
	.align		4
.L_77:
        /*015c*/ 	.byte	0x04, 0x2f
        /*015e*/ 	.short	(.L_79 - .L_78)
	.align		4
.L_78:
        /*0160*/ 	.word	index@(_ZN7cutlass13device_kernelIN5flash11enable_sm90INS1_16FlashAttnFwdSm90INS1_25CollectiveMainloopFwdSm90ILi2EN4cute5tupleIJNS5_1CILi1EEES8_S8_EEENS6_IJNS7_ILi128EEENS7_ILi96EEENS7_ILi64EEEEEELi256ENS_6half_tEfNS_4arch4Sm90ELb0ELb0ELb1ELb1ELb0ELb0ELb1ELb1ELb0ELb1ELb0ELb0EEENS1_21CollectiveEpilogueFwdINS6_IJSA_NS7_ILi256EEESB_EEES9_SE_SG_Li256ELb1ELb1ELb0ELb0EEENS1_36VarlenDynamicPersistentTileSchedulerILi128ELi96ELi256ELi128ELb0ELb1ELb1ELb0ELb1ELb1EEEEEEEEEvNT_6ParamsE)
        /*0164*/ 	.word	0x000000a8


	//----- nvinfo : EIATTR_FRAME_SIZE
	.align		4
.L_79:
        /*0168*/ 	.byte	0x04, 0x11
        /*016a*/ 	.short	(.L_81 - .L_80)
	.align		4
.L_80:
        /*016c*/ 	.word	index@(_ZN7cutlass13device_kernelIN5flash11enable_sm90INS1_16FlashAttnFwdSm90INS1_25CollectiveMainloopFwdSm90ILi2EN4cute5tupleIJNS5_1CILi1EEES8_S8_EEENS6_IJNS7_ILi128EEENS7_ILi96EEENS7_ILi64EEEEEELi256ENS_6half_tEfNS_4arch4Sm90ELb0ELb0ELb1ELb1ELb0ELb0ELb1ELb1ELb0ELb1ELb0ELb0EEENS1_21CollectiveEpilogueFwdINS6_IJSA_NS7_ILi256EEESB_EEES9_SE_SG_Li256ELb1ELb1ELb0ELb0EEENS1_36VarlenDynamicPersistentTileSchedulerILi128ELi96ELi256ELi128ELb0ELb1ELb1ELb0ELb1ELb1EEEEEEEEEvNT_6ParamsE)
        /*0170*/ 	.word	0x00000078


	//----- nvinfo : EIATTR_REGCOUNT
	.align		4
.L_81:
        /*0174*/ 	.byte	0x04, 0x2f
        /*0176*/ 	.short	(.L_83 - .L_82)
	.align		4
.L_82:
        /*0178*/ 	.word	index@(_ZN7cutlass13device_kernelIN5flash11enable_sm90INS1_16FlashAttnFwdSm90INS1_25CollectiveMainloopFwdSm90ILi2EN4cute5tupleIJNS5_1CILi1EEES8_S8_EEENS6_IJNS7_ILi128EEENS7_ILi96EEENS7_ILi64EEEEEELi256ENS_6half_tEfNS_4arch4Sm90ELb0ELb0ELb1ELb1ELb0ELb1ELb0ELb1ELb0ELb1ELb0ELb0EEENS1_21CollectiveEpilogueFwdINS6_IJSA_NS7_ILi256EEESB_EEES9_SE_SG_Li256ELb1ELb1ELb0ELb0EEENS1_36VarlenDynamicPersistentTileSchedulerILi128ELi96ELi256ELi128ELb0ELb1ELb1ELb0ELb1ELb1EEEEEEEEEvNT_6ParamsE)
        /*017c*/ 	.word	0x000000a8


	//----- nvinfo : EIATTR_FRAME_SIZE
	.align		4
.L_83:
        /*0180*/ 	.byte	0x04, 0x11
        /*0182*/ 	.short	(.L_85 - .L_84)
	.align		4
.L_84:
        /*0184*/ 	.word	index@(_ZN7cutlass13device_kernelIN5flash11enable_sm90INS1_16FlashAttnFwdSm90INS1_25CollectiveMainloopFwdSm90ILi2EN4cute5tupleIJNS5_1CILi1EEES8_S8_EEENS6_IJNS7_ILi128EEENS7_ILi96EEENS7_ILi64EEEEEELi256ENS_6half_tEfNS_4arch4Sm90ELb0ELb0ELb1ELb1ELb0ELb1ELb0ELb1ELb0ELb1ELb0ELb0EEENS1_21CollectiveEpilogueFwdINS6_IJSA_NS7_ILi256EEESB_EEES9_SE_SG_Li256ELb1ELb1ELb0ELb0EEENS1_36VarlenDynamicPersistentTileSchedulerILi128ELi96ELi256ELi128ELb0ELb1ELb1ELb0ELb1ELb1EEEEEEEEEvNT_6ParamsE)
        /*0188*/ 	.word	0x00000068


	//----- nvinfo : EIATTR_REGCOUNT
	.align		4
.L_85:
        /*018c*/ 	.byte	0x04, 0x2f
        /*018e*/ 	.short	(.L_87 - .L_86)
	.align		4
.L_86:
        /*0190*/ 	.word	index@(_ZN7cutlass13device_kernelIN5flash11enable_sm90INS1_16FlashAttnFwdSm90INS1_25CollectiveMainloopFwdSm90ILi2EN4cute5tupleIJNS5_1CILi1EEES8_S8_EEENS6_IJNS7_ILi128EEENS7_ILi96EEENS7_ILi64EEEEEELi256ENS_6half_tEfNS_4arch4Sm90ELb0ELb0ELb1ELb1ELb0ELb0ELb0ELb1ELb0ELb1ELb0ELb0EEENS1_21CollectiveEpilogueFwdINS6_IJSA_NS7_ILi256EEESB_EEES9_SE_SG_Li256ELb1ELb1ELb0ELb0EEENS1_36VarlenDynamicPersistentTileSchedulerILi128ELi96ELi256ELi128ELb0ELb1ELb1ELb0ELb1ELb1EEEEEEEEEvNT_6ParamsE)
        /*0194*/ 	.word	0x000000a8


	//----- nvinfo : EIATTR_FRAME_SIZE
	.align		4
.L_87:
        /*0198*/ 	.byte	0x04, 0x11
        /*019a*/ 	.short	(.L_89 - .L_88)
	.align		4
.L_88:
        /*019c*/ 	.word	index@(_ZN7cutlass13device_kernelIN5flash11enable_sm90INS1_16FlashAttnFwdSm90INS1_25CollectiveMainloopFwdSm90ILi2EN4cute5tupleIJNS5_1CILi1EEES8_S8_EEENS6_IJNS7_ILi128EEENS7_ILi96EEENS7_ILi64EEEEEELi256ENS_6half_tEfNS_4arch4Sm90ELb0ELb0ELb1ELb1ELb0ELb0ELb0ELb1ELb0ELb1ELb0ELb0EEENS1_21CollectiveEpilogueFwdINS6_IJSA_NS7_ILi256EEESB_EEES9_SE_SG_Li256ELb1ELb1ELb0ELb0EEENS1_36VarlenDynamicPersistentTileSchedulerILi128ELi96ELi256ELi128ELb0ELb1ELb1ELb0ELb1ELb1EEEEEEEEEvNT_6ParamsE)
        /*01a0*/ 	.word	0x00000060


	//----- nvinfo : EIATTR_REGCOUNT
	.align		4
.L_89:
        /*01a4*/ 	.byte	0x04, 0x2f
        /*01a6*/ 	.short	(.L_91 - .L_90)
	.align		4
.L_90:
        /*01a8*/ 	.word	index@(_ZN7cutlass13device_kernelIN5flash11enable_sm90INS1_16FlashAttnFwdSm90INS1_25CollectiveMainloopFwdSm90ILi2EN4cute5tupleIJNS5_1CILi1EEES8_S8_EEENS6_IJNS7_ILi128EEENS7_ILi96EEENS7_ILi64EEEEEELi256ENS_6half_tEfNS_4arch4Sm90ELb0ELb0ELb1ELb0ELb0ELb0ELb1ELb1ELb0ELb1ELb0ELb0EEENS1_21CollectiveEpilogueFwdINS6_IJSA_NS7_ILi256EEESB_EEES9_SE_SG_Li256ELb0ELb1ELb0ELb0EEENS1_29StaticPersistentTileSchedulerILb0EEEEEEEEEvNT_6ParamsE)
        /*01ac*/ 	.word	0x000000a8


	//----- nvinfo : EIATTR_FRAME_SIZE
	.align		4
.L_91:
        /*01b0*/ 	.byte	0x04, 0x11
        /*01b2*/ 	.short	(.L_93 - .L_92)
	.align		4
.L_92:
        /*01b4*/ 	.word	index@(_ZN7cutlass13device_kernelIN5flash11enable_sm90INS1_16FlashAttnFwdSm90INS1_25CollectiveMainloopFwdSm90ILi2EN4cute5tupleIJNS5_1CILi1EEES8_S8_EEENS6_IJNS7_ILi128EEENS7_ILi96EEENS7_ILi64EEEEEELi256ENS_6half_tEfNS_4arch4Sm90ELb0ELb0ELb1ELb0ELb0ELb0ELb1ELb1ELb0ELb1ELb0ELb0EEENS1_21CollectiveEpilogueFwdINS6_IJSA_NS7_ILi256EEESB_EEES9_SE_SG_Li256ELb0ELb1ELb0ELb0EEENS1_29StaticPersistentTileSchedulerILb0EEEEEEEEEvNT_6ParamsE)
        /*01b8*/ 	.word	0x00000068


	//----- nvinfo : EIATTR_REGCOUNT
	.align		4
.L_93:
        /*01bc*/ 	.byte	0x04, 0x2f
        /*01be*/ 	.short	(.L_95 - .L_94)
	.align		4
.L_94:
        /*01c0*/ 	.word	index@(_ZN7cutlass13device_kernelIN5flash11enable_sm90INS1_16FlashAttnFwdSm90INS1_25CollectiveMainloopFwdSm90ILi2EN4cute5tupleIJNS5_1CILi1EEES8_S8_EEENS6_IJNS7_ILi128EEENS7_ILi96EEENS7_ILi64EEEEEELi256ENS_6half_tEfNS_4arch4Sm90ELb0ELb0ELb1ELb0ELb0ELb0ELb0ELb1ELb0ELb1ELb0ELb0EEENS1_21CollectiveEpilogueFwdINS6_IJSA_NS7_ILi256EEESB_EEES9_SE_SG_Li256ELb0ELb1ELb0ELb0EEENS1_29StaticPersistentTileSchedulerILb0EEEEEEEEEvNT_6ParamsE)
        /*01c4*/ 	.word	0x000000a8


	//----- nvinfo : EIATTR_FRAME_SIZE
	.align		4
.L_95:
        /*01c8*/ 	.byte	0x04, 0x11
        /*01ca*/ 	.short	(.L_97 - .L_96)
	.align		4
.L_96:
        /*01cc*/ 	.word	index@(_ZN7cutlass13device_kernelIN5flash11enable_sm90INS1_16FlashAttnFwdSm90INS1_25CollectiveMainloopFwdSm90ILi2EN4cute5tupleIJNS5_1CILi1EEES8_S8_EEENS6_IJNS7_ILi128EEENS7_ILi96EEENS7_ILi64EEEEEELi256ENS_6half_tEfNS_4arch4Sm90ELb0ELb0ELb1ELb0ELb0ELb0ELb0ELb1ELb0ELb1ELb0ELb0EEENS1_21CollectiveEpilogueFwdINS6_IJSA_NS7_ILi256EEESB_EEES9_SE_SG_Li256ELb0ELb1ELb0ELb0EEENS1_29StaticPersistentTileSchedulerILb0EEEEEEEEEvNT_6ParamsE)
        /*01d0*/ 	.word	0x00000038


	//----- nvinfo : EIATTR_MIN_STACK_SIZE
	.align		4
.L_97:
        /*01d4*/ 	.byte	0x04, 0x12
        /*01d6*/ 	.short	(.L_99 - .L_98)
	.align		4
.L_98:
        /*01d8*/ 	.word	index@(_ZN7cutlass13device_kernelIN5flash11enable_sm90INS1_16FlashAttnFwdSm90INS1_25CollectiveMainloopFwdSm90ILi2EN4cute5tupleIJNS5_1CILi1EEES8_S8_EEENS6_IJNS7_ILi128EEENS7_ILi96EEENS7_ILi64EEEEEELi256ENS_6half_tEfNS_4arch4Sm90ELb0ELb0ELb1ELb0ELb0ELb0ELb0ELb1ELb0ELb1ELb0ELb0EEENS1_21CollectiveEpilogueFwdINS6_IJSA_NS7_ILi256EEESB_EEES9_SE_SG_Li256ELb0ELb1ELb0ELb0EEENS1_29StaticPersistentTileSchedulerILb0EEEEEEEEEvNT_6ParamsE)
        /*01dc*/ 	.word	0x00000038


	//----- nvinfo : EIATTR_MIN_STACK_SIZE
	.align		4
.L_99:
        /*01e0*/ 	.byte	0x04, 0x12
        /*01e2*/ 	.short	(.L_101 - .L_100)
	.align		4
.L_100:
        /*01e4*/ 	.word	index@(_ZN7cutlass13device_kernelIN5flash11enable_sm90INS1_16FlashAttnFwdSm90INS1_25CollectiveMainloopFwdSm90ILi2EN4cute5tupleIJNS5_1CILi1EEES8_S8_EEENS6_IJNS7_ILi128EEENS7_ILi96EEENS7_ILi64EEEEEELi256ENS_6half_tEfNS_4arch4Sm90ELb0ELb0ELb1ELb0ELb0ELb0ELb1ELb1ELb0ELb1ELb0ELb0EEENS1_21CollectiveEpilogueFwdINS6_IJSA_NS7_ILi256EEESB_EEES9_SE_SG_Li256ELb0ELb1ELb0ELb0EEENS1_29StaticPersistentTileSchedulerILb0EEEEEEEEEvNT_6ParamsE)
        /*01e8*/ 	.word	0x00000068


	//----- nvinfo : EIATTR_MIN_STACK_SIZE
	.align		4
.L_101:
        /*01ec*/ 	.byte	0x04, 0x12
        /*01ee*/ 	.short	(.L_103 - .L_102)
	.align		4
.L_102:
        /*01f0*/ 	.word	index@(_ZN7cutlass13device_kernelIN5flash11enable_sm90INS1_16FlashAttnFwdSm90INS1_25CollectiveMainloopFwdSm90ILi2EN4cute5tupleIJNS5_1CILi1EEES8_S8_EEENS6_IJNS7_ILi128EEENS7_ILi96EEENS7_ILi64EEEEEELi256ENS_6half_tEfNS_4arch4Sm90ELb0ELb0ELb1ELb1ELb0ELb0ELb0ELb1ELb0ELb1ELb0ELb0EEENS1_21CollectiveEpilogueFwdINS6_IJSA_NS7_ILi256EEESB_EEES9_SE_SG_Li256ELb1ELb1ELb0ELb0EEENS1_36VarlenDynamicPersistentTileSchedulerILi128ELi96ELi256ELi128ELb0ELb1ELb1ELb0ELb1ELb1EEEEEEEEEvNT_6ParamsE)
        /*01f4*/ 	.word	0x00000060


	//----- nvinfo : EIATTR_MIN_STACK_SIZE
	.align		4
.L_103:
        /*01f8*/ 	.byte	0x04, 0x12
        /*01fa*/ 	.short	(.L_105 - .L_104)
	.align		4
.L_104:
        /*01fc*/ 	.word	index@(_ZN7cutlass13device_kernelIN5flash11enable_sm90INS1_16FlashAttnFwdSm90INS1_25CollectiveMainloopFwdSm90ILi2EN4cute5tupleIJNS5_1CILi1EEES8_S8_EEENS6_IJNS7_ILi128EEENS7_ILi96EEENS7_ILi64EEEEEELi256ENS_6half_tEfNS_4arch4Sm90ELb0ELb0ELb1ELb1ELb0ELb1ELb0ELb1ELb0ELb1ELb0ELb0EEENS1_21CollectiveEpilogueFwdINS6_IJSA_NS7_ILi256EEESB_EEES9_SE_SG_Li256ELb1ELb1ELb0ELb0EEENS1_36VarlenDynamicPersistentTileSchedulerILi128ELi96ELi256ELi128ELb0ELb1ELb1ELb0ELb1ELb1EEEEEEEEEvNT_6ParamsE)
        /*0200*/ 	.word	0x00000068


	//----- nvinfo : EIATTR_MIN_STACK_SIZE
	.align		4
.L_105:
        /*0204*/ 	.byte	0x04, 0x12
        /*0206*/ 	.short	(.L_107 - .L_106)
	.align		4
.L_106:
        /*0208*/ 	.word	index@(_ZN7cutlass13device_kernelIN5flash11enable_sm90INS1_16FlashAttnFwdSm90INS1_25CollectiveMainloopFwdSm90ILi2EN4cute5tupleIJNS5_1CILi1EEES8_S8_EEENS6_IJNS7_ILi128EEENS7_ILi96EEENS7_ILi64EEEEEELi256ENS_6half_tEfNS_4arch4Sm90ELb0ELb0ELb1ELb1ELb0ELb0ELb1ELb1ELb0ELb1ELb0ELb0EEENS1_21CollectiveEpilogueFwdINS6_IJSA_NS7_ILi256EEESB_EEES9_SE_SG_Li256ELb1ELb1ELb0ELb0EEENS1_36VarlenDynamicPersistentTileSchedulerILi128ELi96ELi256ELi128ELb0ELb1ELb1ELb0ELb1ELb1EEEEEEEEEvNT_6ParamsE)
        /*020c*/ 	.word	0x00000078


	//----- nvinfo : EIATTR_MIN_STACK_SIZE
	.align		4
.L_107:
        /*0210*/ 	.byte	0x04, 0x12
        /*0212*/ 	.short	(.L_109 - .L_108)
	.align		4
.L_108:
        /*0214*/ 	.word	index@(_ZN7cutlass13device_kernelIN5flash11enable_sm90INS1_16FlashAttnFwdSm90INS1_25CollectiveMainloopFwdSm90ILi2EN4cute5tupleIJNS5_1CILi1EEES8_S8_EEENS6_IJNS7_ILi128EEENS7_ILi96EEENS7_ILi64EEEEEELi256ENS_6half_tEfNS_4arch4Sm90ELb0ELb0ELb1ELb1ELb0ELb1ELb1ELb1ELb0ELb1ELb0ELb0EEENS1_21CollectiveEpilogueFwdINS6_IJSA_NS7_ILi256EEESB_EEES9_SE_SG_Li256ELb1ELb1ELb0ELb0EEENS1_36VarlenDynamicPersistentTileSchedulerILi128ELi96ELi256ELi128ELb0ELb1ELb1ELb0ELb1ELb1EEEEEEEEEvNT_6ParamsE)
        /*0218*/ 	.word	0x00000098


	//----- nvinfo : EIATTR_MIN_STACK_SIZE
	.align		4
.L_109:
        /*021c*/ 	.byte	0x04, 0x12
        /*021e*/ 	.short	(.L_111 - .L_110)
	.align		4
.L_110:
        /*0220*/ 	.word	index@(_ZN7cutlass13device_kernelIN5flash11enable_sm90INS1_16FlashAttnFwdSm90INS1_25CollectiveMainloopFwdSm90ILi2EN4cute5tupleIJNS5_1CILi1EEES8_S8_EEENS6_IJNS7_ILi128EEENS7_ILi96EEENS7_ILi64EEEEEELi256ENS_6half_tEfNS_4arch4Sm90ELb0ELb1ELb1ELb0ELb0ELb0ELb0ELb1ELb0ELb1ELb0ELb0EEENS1_21CollectiveEpilogueFwdINS6_IJSA_NS7_ILi256EEESB_EEES9_SE_SG_Li256ELb0ELb1ELb0ELb0EEENS1_30DynamicPersistentTileSchedulerILi256ELi128ELb0ELb1ELb1EEEEEEEEEvNT_6ParamsE)
        /*0224*/ 	.word	0x00000020


	//----- nvinfo : EIATTR_MIN_STACK_SIZE
	.align		4
.L_111:
        /*0228*/ 	.byte	0x04, 0x12
        /*022a*/ 	.short	(.L_113 - .L_112)
	.align		4
.L_112:
        /*022c*/ 	.word	index@(_ZN7cutlass13device_kernelIN5flash11enable_sm90INS1_16FlashAttnFwdSm90INS1_25CollectiveMainloopFwdSm90ILi2EN4cute5tupleIJNS5_1CILi1EEES8_S8_EEENS6_IJNS7_ILi128EEENS7_ILi96EEENS7_ILi64EEEEEELi256ENS_6half_tEfNS_4arch4Sm90ELb0ELb1ELb1ELb0ELb0ELb0ELb1ELb1ELb0ELb1ELb0ELb0EEENS1_21CollectiveEpilogueFwdINS6_IJSA_NS7_ILi256EEESB_EEES9_SE_SG_Li256ELb0ELb1ELb0ELb0EEENS1_30DynamicPersistentTileSchedulerILi256ELi128ELb0ELb1ELb1EEEEEEEEEvNT_6ParamsE)
        /*0230*/ 	.word	0x000004c0


	//----- nvinfo : EIATTR_MIN_STACK_SIZE
	.align		4
.L_113:
        /*0234*/ 	.byte	0x04, 0x12
        /*0236*/ 	.short	(.L_115 - .L_114)
	.align		4
.L_114:
        /*0238*/ 	.word	index@(_ZN7cutlass13device_kernelIN5flash11enable_sm90INS1_16FlashAttnFwdSm90INS1_25CollectiveMainloopFwdSm90ILi2EN4cute5tupleIJNS5_1CILi1EEES8_S8_EEENS6_IJNS7_ILi128EEENS7_ILi96EEENS7_ILi64EEEEEELi256ENS_6half_tEfNS_4arch4Sm90ELb0ELb1ELb1ELb1ELb0ELb0ELb0ELb1ELb0ELb1ELb0ELb0EEENS1_21CollectiveEpilogueFwdINS6_IJSA_NS7_ILi256EEESB_EEES9_SE_SG_Li256ELb1ELb1ELb0ELb0EEENS1_36VarlenDynamicPersistentTileSchedulerILi128ELi96ELi256ELi128ELb0ELb1ELb1ELb1ELb0ELb1EEEEEEEEEvNT_6ParamsE)
        /*023c*/ 	.word	0x00000048


	//----- nvinfo : EIATTR_MIN_STACK_SIZE
	.align		4
.L_115:
        /*0240*/ 	.byte	0x04, 0x12
        /*0242*/ 	.short	(.L_117 - .L_116)
	.align		4
.L_116:
        /*0244*/ 	.word	index@(_ZN7cutlass13device_kernelIN5flash11enable_sm90INS1_16FlashAttnFwdSm90INS1_25CollectiveMainloopFwdSm90ILi2EN4cute5tupleIJNS5_1CILi1EEES8_S8_EEENS6_IJNS7_ILi128EEENS7_ILi96EEENS7_ILi64EEEEEELi256ENS_6half_tEfNS_4arch4Sm90ELb0ELb1ELb1ELb1ELb0ELb1ELb0ELb1ELb0ELb1ELb0ELb0EEENS1_21CollectiveEpilogueFwdINS6_IJSA_NS7_ILi256EEESB_EEES9_SE_SG_Li256ELb1ELb1ELb0ELb0EEENS1_36VarlenDynamicPersistentTileSchedulerILi128ELi96ELi256ELi128ELb0ELb1ELb1ELb1ELb0ELb1EEEEEEEEEvNT_6ParamsE)
        /*0248*/ 	.word	0x00000058


	//----- nvinfo : EIATTR_MIN_STACK_SIZE
	.align		4
.L_117:
        /*024c*/ 	.byte	0x04, 0x12
        /*024e*/ 	.short	(.L_119 - .L_118)
	.align		4
.L_118:
        /*0250*/ 	.word	index@(_ZN7cutlass13device_kernelIN5flash11enable_sm90INS1_16FlashAttnFwdSm90INS1_25CollectiveMainloopFwdSm90ILi2EN4cute5tupleIJNS5_1CILi1EEES8_S8_EEENS6_IJNS7_ILi128EEENS7_ILi96EEENS7_ILi64EEEEEELi256ENS_6half_tEfNS_4arch4Sm90ELb0ELb1ELb1ELb1ELb0ELb0ELb1ELb1ELb0ELb1ELb0ELb0EEENS1_21CollectiveEpilogueFwdINS6_IJSA_NS7_ILi256EEESB_EEES9_SE_SG_Li256ELb1ELb1ELb0ELb0EEENS1_36VarlenDynamicPersistentTileSchedulerILi128ELi96ELi256ELi128ELb0ELb1ELb1ELb1ELb0ELb1EEEEEEEEEvNT_6ParamsE)
        /*0254*/ 	.word	0x000004e0


	//----- nvinfo : EIATTR_MIN_STACK_SIZE
	.align		4
.L_119:
        /*0258*/ 	.byte	0x04, 0x12
        /*025a*/ 	.short	(.L_121 - .L_120)
	.align		4
.L_120:
        /*025c*/ 	.word	index@(_ZN7cutlass13device_kernelIN5flash11enable_sm90INS1_16FlashAttnFwdSm90INS1_25CollectiveMainloopFwdSm90ILi2EN4cute5tupleIJNS5_1CILi1EEES8_S8_EEENS6_IJNS7_ILi128EEENS7_ILi96EEENS7_ILi64EEEEEELi256ENS_6half_tEfNS_4arch4Sm90ELb0ELb1ELb1ELb1ELb0ELb1ELb1ELb1ELb0ELb1ELb0ELb0EEENS1_21CollectiveEpilogueFwdINS6_IJSA_NS7_ILi256EEESB_EEES9_SE_SG_Li256ELb1ELb1ELb0ELb0EEENS1_36VarlenDynamicPersistentTileSchedulerILi128ELi96ELi256ELi128ELb0ELb1ELb1ELb1ELb0ELb1EEEEEEEEEvNT_6ParamsE)
        /*0260*/ 	.word	0x000004f0


	//----- nvinfo : EIATTR_MIN_STACK_SIZE
	.align		4
.L_121:
        /*0264*/ 	.byte	0x04, 0x12
        /*0266*/ 	.short	(.L_123 - .L_122)
	.align		4
.L_122:
        /*0268*/ 	.word	index@(_ZN7cutlass13device_kernelIN5flash11enable_sm90INS1_16FlashAttnFwdSm90INS1_25CollectiveMainloopFwdSm90ILi2EN4cute5tupleIJNS5_1CILi1EEES8_S8_EEENS6_IJNS7_ILi128EEENS7_ILi96EEENS7_ILi64EEEEEELi256ENS_6half_tEfNS_4arch4Sm90ELb1ELb0ELb1ELb0ELb0ELb0ELb0ELb1ELb0ELb1ELb0ELb0EEENS1_21CollectiveEpilogueFwdINS6_IJSA_NS7_ILi256EEESB_EEES9_SE_SG_Li256ELb0ELb1ELb0ELb0EEENS1_30DynamicPersistentTileSchedulerILi256ELi128ELb0ELb1ELb1EEEEEEEEEvNT_6ParamsE)
        /*026c*/ 	.word	0x00000028


	//----- nvinfo : EIATTR_MIN_STACK_SIZE
	.align		4
.L_123:
        /*0270*/ 	.byte	0x04, 0x12
        /*0272*/ 	.short	(.L_125 - .L_124)
	.align		4
.L_124:
        /*0274*/ 	.word	index@(_ZN7cutlass13device_kernelIN5flash11enable_sm90INS1_16FlashAttnFwdSm90INS1_25CollectiveMainloopFwdSm90ILi2EN4cute5tupleIJNS5_1CILi1EEES8_S8_EEENS6_IJNS7_ILi128EEENS7_ILi96EEENS7_ILi64EEEEEELi256ENS_6half_tEfNS_4arch4Sm90ELb1ELb0ELb1ELb0ELb0ELb0ELb1ELb1ELb0ELb1ELb0ELb0EEENS1_21CollectiveEpilogueFwdINS6_IJSA_NS7_ILi256EEESB_EEES9_SE_SG_Li256ELb0ELb1ELb0ELb0EEENS1_30DynamicPersistentTileSchedulerILi256ELi128ELb0ELb1ELb1EEEEEEEEEvNT_6ParamsE)
        /*0278*/ 	.word	0x00000050


	//----- nvinfo : EIATTR_MIN_STACK_SIZE
	.align		4
.L_125:
        /*027c*/ 	.byte	0x04, 0x12
        /*027e*/ 	.short	(.L_127 - .L_126)
	.align		4
.L_126:
        /*0280*/ 	.word	index@(_ZN7cutlass13device_kernelIN5flash11enable_sm90INS1_16FlashAttnFwdSm90INS1_25CollectiveMainloopFwdSm90ILi2EN4cute5tupleIJNS5_1CILi1EEES8_S8_EEENS6_IJNS7_ILi128EEENS7_ILi96EEENS7_ILi64EEEEEELi256ENS_6half_tEfNS_4arch4Sm90ELb1ELb0ELb1ELb1ELb0ELb0ELb0ELb1ELb0ELb1ELb0ELb0EEENS1_21CollectiveEpilogueFwdINS6_IJSA_NS7_ILi256EEESB_EEES9_SE_SG_Li256ELb1ELb1ELb0ELb0EEENS1_36VarlenDynamicPersistentTileSchedulerILi128ELi96ELi256ELi128ELb0ELb1ELb1ELb1ELb1ELb1EEEEEEEEEvNT_6ParamsE)
        /*0284*/ 	.word	0x00000058


	//----- nvinfo : EIATTR_MIN_STACK_SIZE
	.align		4
.L_127:
        /*0288*/ 	.byte	0x04, 0x12
        /*028a*/ 	.short	(.L_129 - .L_128)
	.align		4
.L_128:
        /*028c*/ 	.word	index@(_ZN7cutlass13device_kernelIN5flash11enable_sm90INS1_16FlashAttnFwdSm90INS1_25CollectiveMainloopFwdSm90ILi2EN4cute5tupleIJNS5_1CILi1EEES8_S8_EEENS6_IJNS7_ILi128EEENS7_ILi96EEENS7_ILi64EEEEEELi256ENS_6half_tEfNS_4arch4Sm90ELb1ELb0ELb1ELb1ELb0ELb1ELb0ELb1ELb0ELb1ELb0ELb0EEENS1_21CollectiveEpilogueFwdINS6_IJSA_NS7_ILi256EEESB_EEES9_SE_SG_Li256ELb1ELb1ELb0ELb0EEENS1_36VarlenDynamicPersistentTileSchedulerILi128ELi96ELi256ELi128ELb0ELb1ELb1ELb1ELb1ELb1EEEEEEEEEvNT_6ParamsE)
        /*0290*/ 	.word	0x00000060


	//----- nvinfo : EIATTR_MIN_STACK_SIZE
	.align		4
.L_129:
        /*0294*/ 	.byte	0x04, 0x12
        /*0296*/ 	.short	(.L_131 - .L_130)
	.align		4
.L_130:
        /*0298*/ 	.word	index@(_ZN7cutlass13device_kernelIN5flash11enable_sm90INS1_16FlashAttnFwdSm90INS1_25CollectiveMainloopFwdSm90ILi2EN4cute5tupleIJNS5_1CILi1EEES8_S8_EEENS6_IJNS7_ILi128EEENS7_ILi96EEENS7_ILi64EEEEEELi256ENS_6half_tEfNS_4arch4Sm90ELb1ELb0ELb1ELb1ELb0ELb0ELb1ELb1ELb0ELb1ELb0ELb0EEENS1_21CollectiveEpilogueFwdINS6_IJSA_NS7_ILi256EEESB_EEES9_SE_SG_Li256ELb1ELb1ELb0ELb0EEENS1_36VarlenDynamicPersistentTileSchedulerILi128ELi96ELi256ELi128ELb0ELb1ELb1ELb1ELb1ELb1EEEEEEEEEvNT_6ParamsE)
        /*029c*/ 	.word	0x00000070


	//----- nvinfo : EIATTR_MIN_STACK_SIZE
	.align		4
.L_131:
        /*02a0*/ 	.byte	0x04, 0x12
        /*02a2*/ 	.short	(.L_133 - .L_132)
	.align		4
.L_132:
        /*02a4*/ 	.word	index@(_ZN7cutlass13device_kernelIN5flash11enable_sm90INS1_16FlashAttnFwdSm90INS1_25CollectiveMainloopFwdSm90ILi2EN4cute5tupleIJNS5_1CILi1EEES8_S8_EEENS6_IJNS7_ILi128EEENS7_ILi96EEENS7_ILi64EEEEEELi256ENS_6half_tEfNS_4arch4Sm90ELb1ELb0ELb1ELb1ELb0ELb1ELb1ELb1ELb0ELb1ELb0ELb0EEENS1_21CollectiveEpilogueFwdINS6_IJSA_NS7_ILi256EEESB_EEES9_SE_SG_Li256ELb1ELb1ELb0ELb0EEENS1_36VarlenDynamicPersistentTileSchedulerILi128ELi96ELi256ELi128ELb0ELb1ELb1ELb1ELb1ELb1EEEEEEEEEvNT_6ParamsE)
        /*02a8*/ 	.word	0x000000b8
.L_133:


//--------------------- .nv.compat                --------------------------
	.section	.nv.compat,"",@"SHT_CUDA_COMPAT_INFO"
	.align	4
        /*0000*/ 	.byte	0x02, 0x09, 0x01, 0x00, 0x02, 0x02, 0x04, 0x00, 0x02, 0x05, 0x05, 0x00, 0x03, 0x07, 0x01, 0x01
        /*0010*/ 	.byte	0x02, 0x03, 0x01, 0x00, 0x02, 0x06, 0x01, 0x00, 0x04, 0x0b, 0x08, 0x00, 0x00, 0x00, 0x00, 0x00
        /*0020*/ 	.byte	0x00, 0x00, 0x00, 0x00


//--------------------- .nv.info._ZN7cutlass13device_kernelIN5flash11enable_sm90INS1_16FlashAttnFwdSm90INS1_25CollectiveMainloopFwdSm90ILi2EN4cute5tupleIJNS5_1CILi1EEES8_S8_EEENS6_IJNS7_ILi128EEENS7_ILi96EEENS7_ILi64EEEEEELi256ENS_6half_tEfNS_4arch4Sm90ELb0ELb0ELb1ELb0ELb0ELb0ELb0ELb1ELb0ELb1ELb0ELb0EEENS1_21CollectiveEpilogueFwdINS6_IJSA_NS7_ILi256EEESB_EEES9_SE_SG_Li256ELb0ELb1ELb0ELb0EEENS1_29StaticPersistentTileSchedulerILb0EEEEEEEEEvNT_6ParamsE --------------------------
	.section	.nv.info._ZN7cutlass13device_kernelIN5flash11enable_sm90INS1_16FlashAttnFwdSm90INS1_25CollectiveMainloopFwdSm90ILi2EN4cute5tupleIJNS5_1CILi1EEES8_S8_EEENS6_IJNS7_ILi128EEENS7_ILi96EEENS7_ILi64EEEEEELi256ENS_6half_tEfNS_4arch4Sm90ELb0ELb0ELb1ELb0ELb0ELb0ELb0ELb1ELb0ELb1ELb0ELb0EEENS1_21CollectiveEpilogueFwdINS6_IJSA_NS7_ILi256EEESB_EEES9_SE_SG_Li256ELb0ELb1ELb0ELb0EEENS1_29StaticPersistentTileSchedulerILb0EEEEEEEEEvNT_6ParamsE,"",@"SHT_CUDA_INFO"
	.sectionflags	@""
	.align	4


	//----- nvinfo : EIATTR_CUDA_API_VERSION
	.align		4
        /*0000*/ 	.byte	0x04, 0x37
        /*0002*/ 	.short	(.L_135 - .L_134)
.L_134:
        /*0004*/ 	.word	0x00000082


	//----- nvinfo : EIATTR_KPARAM_INFO
	.align		4
.L_135:
        /*0008*/ 	.byte	0x04, 0x17
        /*000a*/ 	.short	(.L_137 - .L_136)
.L_136:
        /*000c*/ 	.word	0x00000000
        /*0010*/ 	.short	0x0000
        /*0012*/ 	.short	0x0070
        /*0014*/ 	.byte	0x00, 0xf0, 0x01, 0x28


	//----- nvinfo : EIATTR_SPARSE_MMA_MASK
	.align		4
.L_137:
        /*0018*/ 	.byte	0x03, 0x50
        /*001a*/ 	.short	0x0000


	//----- nvinfo : EIATTR_MAXREG_COUNT
	.align		4
        /*001c*/ 	.byte	0x03, 0x1b
        /*001e*/ 	.short	0x00a8


	//----- nvinfo : EIATTR_NUM_BARRIERS
	.align		4
        /*0020*/ 	.byte	0x02, 0x4c
        /*0022*/ 	.byte	0x10
	.zero		1


	//----- nvinfo : EIATTR_EXTERNS
	.align		4
        /*0024*/ 	.byte	0x04, 0x0f
        /*0026*/ 	.short	(.L_139 - .L_138)


	//   ....[0]....
	.align		4
.L_138:
        /*0028*/ 	.word	index@(__assertfail)


	//----- nvinfo : EIATTR_ANNOTATIONS
	.align		4
.L_139:
        /*002c*/ 	.byte	0x04, 0x55
        /*002e*/ 	.short	(.L_141 - .L_140)


	//   ....[0]....
.L_140:
        /*0030*/ 	.word	0x00000001
        /*0034*/ 	.byte	0xe0, 0x7d, 0x00, 0x00, 0x01, 0x00, 0x00, 0x00, 0x20, 0x7f, 0x00, 0x00, 0x01, 0x00, 0x00, 0x00
        /* <DEDUP_REMOVED lines=25> */
        /*01d4*/ 	.byte	0x70, 0xbc, 0x00, 0x00


	//----- nvinfo : EIATTR_MERCURY_ISA_VERSION
	.align		4
.L_141:
        /*01d8*/ 	.byte	0x03, 0x5f
        /*01da*/ 	.short	0x0101


	//----- nvinfo : EIATTR_INT_WARP_WIDE_INSTR_OFFSETS
	.align		4
        /*01dc*/ 	.byte	0x04, 0x31
        /*01de*/ 	.short	(.L_143 - .L_142)


	//   ....[0]....
.L_142:
        /*01e0*/ 	.word	0x00000130


	//   ....[1]....
        /*01e4*/ 	.word	0x00000170


	//   ....[2]....
        /*01e8*/ 	.word	0x000001e0


	//----- nvinfo : EIATTR_COOP_GROUP_MASK_REGIDS
	.align		4
.L_143:
        /*01ec*/ 	.byte	0x04, 0x29
        /*01ee*/ 	.short	(.L_145 - .L_144)


	//   ....[0]....
.L_144:
        /*01f0*/ 	.word	0xffffffff


	//   ....[1]....
        /*01f4*/ 	.word	0xffffffff


	//   ....[2]....
        /*01f8*/ 	.word	0xffffffff


	//   ....[3]....
        /*01fc*/ 	.word	0xffffffff


	//   ....[4]....
        /*0200*/ 	.word	0xffffffff


	//   ....[5]....
        /*0204*/ 	.word	0xffffffff


	//   ....[6]....
        /*0208*/ 	.word	0xffffffff


	//   ....[7]....
        /*020c*/ 	.word	0xffffffff


	//   ....[8]....
        /*0210*/ 	.word	0xffffffff


	//   ....[9]....
        /*0214*/ 	.word	0xffffffff


	//   ....[10]....
        /*0218*/ 	.word	0xffffffff


	//   ....[11]....
        /*021c*/ 	.word	0xffffffff


	//   ....[12]....
        /*0220*/ 	.word	0xffffffff


	//   ....[13]....
        /*0224*/ 	.word	0xffffffff


	//   ....[14]....
        /*0228*/ 	.word	0xffffffff


	//   ....[15]....
        /*022c*/ 	.word	0xffffffff


	//   ....[16]....
        /*0230*/ 	.word	0xffffffff


	//   ....[17]....
        /*0234*/ 	.word	0xffffffff


	//   ....[18]....
        /*0238*/ 	.word	0xffffffff


	//   ....[19]....
        /*023c*/ 	.word	0xffffffff


	//   ....[20]....
        /*0240*/ 	.word	0xffffffff


	//   ....[21]....
        /*0244*/ 	.word	0xffffffff


	//   ....[22]....
        /*0248*/ 	.word	0xffffffff


	//   ....[23]....
        /*024c*/ 	.word	0xffffffff


	//   ....[24]....
        /*0250*/ 	.word	0xffffffff


	//   ....[25]....
        /*0254*/ 	.word	0xffffffff


	//   ....[26]....
        /*0258*/ 	.word	0xffffffff


	//   ....[27]....
        /*025c*/ 	.word	0xffffffff


	//   ....[28]....
        /*0260*/ 	.word	0xffffffff


	//   ....[29]....
        /*0264*/ 	.word	0xffffffff


	//   ....[30]....
        /*0268*/ 	.word	0xffffffff


	//   ....[31]....
        /*026c*/ 	.word	0xffffffff


	//   ....[32]....
        /*0270*/ 	.word	0xffffffff


	//   ....[33]....
        /*0274*/ 	.word	0xffffffff


	//   ....[34]....
        /*0278*/ 	.word	0xffffffff


	//   ....[35]....
        /*027c*/ 	.word	0xffffffff


	//   ....[36]....
        /*0280*/ 	.word	0xffffffff


	//   ....[37]....
        /*0284*/ 	.word	0xffffffff


	//   ....[38]....
        /*0288*/ 	.word	0xffffffff


	//   ....[39]....
        /*028c*/ 	.word	0xffffffff


	//   ....[40]....
        /*0290*/ 	.word	0xffffffff


	//   ....[41]....
        /*0294*/ 	.word	0xffffffff


	//   ....[42]....
        /*0298*/ 	.word	0xffffffff


	//   ....[43]....
        /*029c*/ 	.word	0xffffffff


	//   ....[44]....
        /*02a0*/ 	.word	0xffffffff


	//   ....[45]....
        /*02a4*/ 	.word	0xffffffff


	//   ....[46]....
        /*02a8*/ 	.word	0xffffffff


	//   ....[47]....
        /*02ac*/ 	.word	0xffffffff


	//   ....[48]....
        /*02b0*/ 	.word	0xffffffff


	//   ....[49]....
        /*02b4*/ 	.word	0xffffffff


	//   ....[50]....
        /*02b8*/ 	.word	0x0500000f


	//   ....[51]....
        /*02bc*/ 	.word	0x0500000f


	//   ....[52]....
        /*02c0*/ 	.word	0x0500000f


	//   ....[53]....
        /*02c4*/ 	.word	0x0500000f


	//   ....[54]....
        /*02c8*/ 	.word	0x0500000f


	//   ....[55]....
        /*02cc*/ 	.word	0x0500000f


	//   ....[56]....
        /*02d0*/ 	.word	0x0500000f


	//   ....[57]....
        /*02d4*/ 	.word	0x0500000f


	//   ....[58]....
        /*02d8*/ 	.word	0x0500000f


	//   ....[59]....
        /*02dc*/ 	.word	0x0500000f


	//   ....[60]....
        /*02e0*/ 	.word	0x0500000f


	//   ....[61]....
        /*02e4*/ 	.word	0x0500000f


	//   ....[62]....
        /*02e8*/ 	.word	0x0500000f


	//   ....[63]....
        /*02ec*/ 	.word	0x0500000f


	//   ....[64]....
        /*02f0*/ 	.word	0x0500000f


	//   ....[65]....
        /*02f4*/ 	.word	0x0500000f


	//   ....[66]....
        /*02f8*/ 	.word	0x0500000f


	//   ....[67]....
        /*02fc*/ 	.word	0x0500000f


	//----- nvinfo : EIATTR_COOP_GROUP_INSTR_OFFSETS
	.align		4
.L_145:
        /*0300*/ 	.byte	0x04, 0x28
        /*0302*/ 	.short	(.L_147 - .L_146)


	//   ....[0]....
.L_146:
        /*0304*/ 	.word	0x00000070


	//   ....[1]....
        /*0308*/ 	.word	0x00000140


	//   ....[2]....
        /*030c*/ 	.word	0x00000190


	//   ....[3]....
        /*0310*/ 	.word	0x000003c0


	//   ....[4]....
        /*0314*/ 	.word	0x00000520


	//   ....[5]....
        /*0318*/ 	.word	0x00000640


	//   ....[6]....
        /*031c*/ 	.word	0x000007a0


	//   ....[7]....
        /*0320*/ 	.word	0x00000db0


	//   ....[8]....
        /*0324*/ 	.word	0x00002090


	//   ....[9]....
        /*0328*/ 	.word	0x00002120


	//   ....[10]....
        /*032c*/ 	.word	0x00002530


	//   ....[11]....
        /*0330*/ 	.word	0x000025b0


	//   ....[12]....
        /*0334*/ 	.word	0x00003b40


	//   ....[13]....
        /*0338*/ 	.word	0x00003bb0


	//   ....[14]....
        /*033c*/ 	.word	0x00004010


	//   ....[15]....
        /*0340*/ 	.word	0x000041d0


	//   ....[16]....
        /*0344*/ 	.word	0x00005580


	//   ....[17]....
        /*0348*/ 	.word	0x000055b0


	//   ....[18]....
        /*034c*/ 	.word	0x00005660


	//   ....[19]....
        /*0350*/ 	.word	0x00005680


	//   ....[20]....
        /*0354*/ 	.word	0x000070b0


	//   ....[21]....
        /*0358*/ 	.word	0x000070e0


	//   ....[22]....
        /*035c*/ 	.word	0x00007270


	//   ....[23]....
        /*0360*/ 	.word	0x00007280


	//   ....[24]....
        /*0364*/ 	.word	0x000077a0


	//   ....[25]....
        /*0368*/ 	.word	0x000077c0


	//   ....[26]....
        /*036c*/ 	.word	0x00007900


	//   ....[27]....
        /*0370*/ 	.word	0x00007920


	//   ....[28]....
        /*0374*/ 	.word	0x00007a50


	//   ....[29]....
        /*0378*/ 	.word	0x00007a70


	//   ....[30]....
        /*037c*/ 	.word	0x00007bb0


	//   ....[31]....
        /*0380*/ 	.word	0x00007bf0


	//   ....[32]....
        /*0384*/ 	.word	0x00008620


	//   ....[33]....
        /*0388*/ 	.word	0x00008f90


	//   ....[34]....
        /*038c*/ 	.word	0x00008fa0


	//   ....[35]....
        /*0390*/ 	.word	0x00008fe0


	//   ....[36]....
        /*0394*/ 	.word	0x00009020


	//   ....[37]....
        /*0398*/ 	.word	0x00009120


	//   ....[38]....
        /*039c*/ 	.word	0x00009130


	//   ....[39]....
        /*03a0*/ 	.word	0x000091c0


	//   ....[40]....
        /*03a4*/ 	.word	0x000091d0


	//   ....[41]....
        /*03a8*/ 	.word	0x00009260


	//   ....[42]....
        /*03ac*/ 	.word	0x00009270


	//   ....[43]....
        /*03b0*/ 	.word	0x00009300


	//   ....[44]....
        /*03b4*/ 	.word	0x00009310


	//   ....[45]....
        /*03b8*/ 	.word	0x00009390


	//   ....[46]....
        /*03bc*/ 	.word	0x000093a0


	//   ....[47]....
        /*03c0*/ 	.word	0x000093b0


	//   ....[48]....
        /*03c4*/ 	.word	0x000093c0


	//   ....[49]....
        /*03c8*/ 	.word	0x0000bba0


	//   ....[50]....
        /*03cc*/ 	.word	0x0000c0a0


	//   ....[51]....
        /*03d0*/ 	.word	0x0000c210


	//   ....[52]....
        /*03d4*/ 	.word	0x0000c270


	//   ....[53]....
        /*03d8*/ 	.word	0x0000c340


	//   ....[54]....
        /*03dc*/ 	.word	0x0000c3e0


	//   ....[55]....
        /*03e0*/ 	.word	0x0000c480


	//   ....[56]....
        /*03e4*/ 	.word	0x0000c590


	//   ....[57]....
        /*03e8*/ 	.word	0x0000c5f0


	//   ....[58]....
        /*03ec*/ 	.word	0x0000c6f0


	//   ....[59]....
        /*03f0*/ 	.word	0x0000c750


	//   ....[60]....
        /*03f4*/ 	.word	0x0000c850


	//   ....[61]....
        /*03f8*/ 	.word	0x0000c8b0


	//   ....[62]....
        /*03fc*/ 	.word	0x0000c9b0


	//   ....[63]....
        /*0400*/ 	.word	0x0000ca10


	//   ....[64]....
        /*0404*/ 	.word	0x0000cb00


	//   ....[65]....
        /*0408*/ 	.word	0x0000cb60


	//   ....[66]....
        /*040c*/ 	.word	0x0000cc00


	//   ....[67]....
        /*0410*/ 	.word	0x0000cff0


	//----- nvinfo : EIATTR_REG_RECONFIG
	.align		4
.L_147:
        /*0414*/ 	.byte	0x01, 0x54
	.zero		2


	//----- nvinfo : EIATTR_SYSCALL_OFFSETS
	.align		4
        /*0418*/ 	.byte	0x04, 0x46
        /*041a*/ 	.short	(.L_149 - .L_148)


	//   ....[0]....
.L_148:
        /*041c*/ 	.word	0x00001110


	//   ....[1]....
        /*0420*/ 	.word	0x00008280


	//   ....[2]....
        /*0424*/ 	.word	0x000083c0


	//   ....[3]....
        /*0428*/ 	.word	0x000084b0


	//   ....[4]....
        /*042c*/ 	.word	0x00008bb0


	//----- nvinfo : EIATTR_MBARRIER_INSTR_OFFSETS
	.align		4
.L_149:
        /*0430*/ 	.byte	0x04, 0x39
        /*0432*/ 	.short	(.L_151 - .L_150)


	//   ....[0]....
.L_150:
        /*0434*/ 	.word	0x00000270
        /*0438*/ 	.word	0x000000ff
        /*043c*/ 	.word	0x00022800
        /*0440*/ 	.short	0x0100
        /*0442*/ 	.byte	0x08
	.zero		1


	//   ....[1]....
        /*0444*/ 	.word	0x00000280
        /*0448*/ 	.word	0x000000ff
        /*044c*/ 	.word	0x00022820
        /*0450*/ 	.short	0x0100
        /*0452*/ 	.byte	0x08
	.zero		1


	//   ....[2]....
        /*0454*/ 	.word	0x00000370
        /*0458*/ 	.word	0x000000ff
        /*045c*/ 	.word	0x00022830
        /*0460*/ 	.short	0x0100
        /*0462*/ 	.byte	0x08
	.zero		1


	//   ....[3]....
        /*0464*/ 	.word	0x00000380
        /*0468*/ 	.word	0x000000ff
        /*046c*/ 	.word	0x00022840
        /*0470*/ 	.short	0x0100
        /*0472*/ 	.byte	0x08
	.zero		1


	//   ....[4]....
        /*0474*/ 	.word	0x00000390
        /*0478*/ 	.word	0x000000ff
        /*047c*/ 	.word	0x00022838
        /*0480*/ 	.short	0x0100
        /*0482*/ 	.byte	0x08
	.zero		1


	//   ....[5]....
        /*0484*/ 	.word	0x000003a0
        /*0488*/ 	.word	0x000000ff
        /*048c*/ 	.word	0x00022848
        /*0490*/ 	.short	0x0100
        /*0492*/ 	.byte	0x08
	.zero		1


	//   ....[6]....
        /*0494*/ 	.word	0x000004d0
        /*0498*/ 	.word	0x000000ff
        /*049c*/ 	.word	0x00022850
        /*04a0*/ 	.short	0x0100
        /*04a2*/ 	.byte	0x08
	.zero		1


	//   ....[7]....
        /*04a4*/ 	.word	0x000004e0
        /*04a8*/ 	.word	0x000000ff
        /*04ac*/ 	.word	0x00022860
        /*04b0*/ 	.short	0x0100
        /*04b2*/ 	.byte	0x08
	.zero		1


	//   ....[8]....
        /*04b4*/ 	.word	0x000004f0
        /*04b8*/ 	.word	0x000000ff
        /*04bc*/ 	.word	0x00022858
        /*04c0*/ 	.short	0x0100
        /*04c2*/ 	.byte	0x08
	.zero		1


	//   ....[9]....
        /*04c4*/ 	.word	0x00000500
        /*04c8*/ 	.word	0x000000ff
        /*04cc*/ 	.word	0x00022868
        /*04d0*/ 	.short	0x0100
        /*04d2*/ 	.byte	0x08
	.zero		1


	//   ....[10]....
        /*04d4*/ 	.word	0x000005f0
        /*04d8*/ 	.word	0x000000ff
        /*04dc*/ 	.word	0x00022870
        /*04e0*/ 	.short	0x0100
        /*04e2*/ 	.byte	0x06
	.zero		1


	//   ....[11]....
        /*04e4*/ 	.word	0x00000600
        /*04e8*/ 	.word	0x000000ff
        /*04ec*/ 	.word	0x00022880
        /*04f0*/ 	.short	0x0100
        /*04f2*/ 	.byte	0x06
	.zero		1


	//   ....[12]....
        /*04f4*/ 	.word	0x00000610
        /*04f8*/ 	.word	0x000000ff
        /*04fc*/ 	.word	0x00022878
        /*0500*/ 	.short	0x0100
        /*0502*/ 	.byte	0x06
	.zero		1


	//   ....[13]....
        /*0504*/ 	.word	0x00000620
        /*0508*/ 	.word	0x000000ff
        /*050c*/ 	.word	0x00022888
        /*0510*/ 	.short	0x0100
        /*0512*/ 	.byte	0x06
	.zero		1


	//   ....[14]....
        /*0514*/ 	.word	0x00000750
        /*0518*/ 	.word	0x000000ff
        /*051c*/ 	.word	0x00022890
        /*0520*/ 	.short	0x0100
        /*0522*/ 	.byte	0x08
	.zero		1


	//   ....[15]....
        /*0524*/ 	.word	0x00000760
        /*0528*/ 	.word	0x000000ff
        /*052c*/ 	.word	0x000228a0
        /*0530*/ 	.short	0x0100
        /*0532*/ 	.byte	0x08
	.zero		1


	//   ....[16]....
        /*0534*/ 	.word	0x00000770
        /*0538*/ 	.word	0x000000ff
        /*053c*/ 	.word	0x00022898
        /*0540*/ 	.short	0x0100
        /*0542*/ 	.byte	0x08
	.zero		1


	//   ....[17]....
        /*0544*/ 	.word	0x00000780
        /*0548*/ 	.word	0x000000ff
        /*054c*/ 	.word	0x000228a8
        /*0550*/ 	.short	0x0100
        /*0552*/ 	.byte	0x08
	.zero		1


	//   ....[18]....
        /*0554*/ 	.word	0x000008b0
        /*0558*/ 	.word	0x000000ff
        /*055c*/ 	.word	0x000228b0
        /*0560*/ 	.short	0x0100
        /*0562*/ 	.byte	0x08
	.zero		1


	//   ....[19]....
        /*0564*/ 	.word	0x000008c0
        /*0568*/ 	.word	0x000000ff
        /*056c*/ 	.word	0x000228c0
        /*0570*/ 	.short	0x0100
        /*0572*/ 	.byte	0x08
	.zero		1


	//   ....[20]....
        /*0574*/ 	.word	0x000008d0
        /*0578*/ 	.word	0x000000ff
        /*057c*/ 	.word	0x000228b8
        /*0580*/ 	.short	0x0100
        /*0582*/ 	.byte	0x08
	.zero		1


	//   ....[21]....
        /*0584*/ 	.word	0x000008e0
        /*0588*/ 	.word	0x000000ff
        /*058c*/ 	.word	0x000228c8
        /*0590*/ 	.short	0x0100
        /*0592*/ 	.byte	0x08
	.zero		1


	//   ....[22]....
        /*0594*/ 	.word	0x00001160
        /*0598*/ 	.word	0x000000ff
        /*059c*/ 	.word	0x00022800
        /*05a0*/ 	.short	0x010a
        /*05a2*/ 	.byte	0x2d
	.zero		1


	//   ....[23]....
        /*05a4*/ 	.word	0x00001230
        /*05a8*/ 	.word	0x000000ff
        /*05ac*/ 	.word	0x00022830
        /*05b0*/ 	.short	0x010a
        /*05b2*/ 	.byte	0x15
	.zero		1


	//   ....[24]....
        /*05b4*/ 	.word	0x00001270
        /*05b8*/ 	.word	0x000000ff
        /*05bc*/ 	.word	0x00022830
        /*05c0*/ 	.short	0x010a
        /*05c2*/ 	.byte	0x15
	.zero		1


	//   ....[25]....
        /*05c4*/ 	.word	0x00002a10
        /*05c8*/ 	.word	0x00000003
        /*05cc*/ 	.word	0x00000000
        /*05d0*/ 	.short	0x0101
        /*05d2*/ 	.byte	0x3f
	.zero		1


	//   ....[26]....
        /*05d4*/ 	.word	0x00002e80
        /*05d8*/ 	.word	0x000000ff
        /*05dc*/ 	.word	0x00022850
        /*05e0*/ 	.short	0x010a
        /*05e2*/ 	.byte	0x15
	.zero		1


	//   ....[27]....
        /*05e4*/ 	.word	0x00002ec0
        /*05e8*/ 	.word	0x000000ff
        /*05ec*/ 	.word	0x00022850
        /*05f0*/ 	.short	0x010a
        /*05f2*/ 	.byte	0x15
	.zero		1


	//   ....[28]....
        /*05f4*/ 	.word	0x000031b0
        /*05f8*/ 	.word	0x00000009
        /*05fc*/ 	.word	0x00000000
        /*0600*/ 	.short	0x0101
        /*0602*/ 	.byte	0x3f
	.zero		1


	//   ....[29]....
        /*0604*/ 	.word	0x00003340
        /*0608*/ 	.word	0x000000ff
        /*060c*/ 	.word	0x00022830
        /*0610*/ 	.short	0x010a
        /*0612*/ 	.byte	0x17
	.zero		1


	//   ....[30]....
        /*0614*/ 	.word	0x00003390
        /*0618*/ 	.word	0x000000ff
        /*061c*/ 	.word	0x00022830
        /*0620*/ 	.short	0x010a
        /*0622*/ 	.byte	0x17
	.zero		1


	//   ....[31]....
        /*0624*/ 	.word	0x00004d90
        /*0628*/ 	.word	0x000000a1
        /*062c*/ 	.word	0x00000000
        /*0630*/ 	.short	0x0101
        /*0632*/ 	.byte	0x3f
	.zero		1


	//   ....[32]....
        /*0634*/ 	.word	0x00005230
        /*0638*/ 	.word	0x000000ff
        /*063c*/ 	.word	0x00022850
        /*0640*/ 	.short	0x010a
        /*0642*/ 	.byte	0x17
	.zero		1


	//   ....[33]....
        /*0644*/ 	.word	0x00005280
        /*0648*/ 	.word	0x000000ff
        /*064c*/ 	.word	0x00022850
        /*0650*/ 	.short	0x010a
        /*0652*/ 	.byte	0x17
	.zero		1


	//   ....[34]....
        /*0654*/ 	.word	0x00005560
        /*0658*/ 	.word	0x000000c3
        /*065c*/ 	.word	0x00000000
        /*0660*/ 	.short	0x0101
        /*0662*/ 	.byte	0x3f
	.zero		1


	//   ....[35]....
        /*0664*/ 	.word	0x00007780
        /*0668*/ 	.word	0x000000ce
        /*066c*/ 	.word	0x00000000
        /*0670*/ 	.short	0x0101
        /*0672*/ 	.byte	0x3f
	.zero		1


	//   ....[36]....
        /*0674*/ 	.word	0x00008850
        /*0678*/ 	.word	0x00000000
        /*067c*/ 	.word	0x00022840
        /*0680*/ 	.short	0x010a
        /*0682*/ 	.byte	0x3f
	.zero		1


	//   ....[37]....
        /*0684*/ 	.word	0x000094c0
        /*0688*/ 	.word	0x000000ff
        /*068c*/ 	.word	0x00022800
        /*0690*/ 	.short	0x0107
        /*0692*/ 	.byte	0x24
	.zero		1


	//   ....[38]....
        /*0694*/ 	.word	0x00009520
        /*0698*/ 	.word	0x000000ff
        /*069c*/ 	.word	0x00022800
        /*06a0*/ 	.short	0x0101
        /*06a2*/ 	.byte	0x24
	.zero		1


	//   ....[39]....
        /*06a4*/ 	.word	0x00009540
        /*06a8*/ 	.word	0x000000ff
        /*06ac*/ 	.word	0x00022820
        /*06b0*/ 	.short	0x010a
        /*06b2*/ 	.byte	0x24
	.zero		1


	//   ....[40]....
        /*06b4*/ 	.word	0x00009620
        /*06b8*/ 	.word	0x00000002
        /*06bc*/ 	.word	0x00022860
        /*06c0*/ 	.short	0x010a
        /*06c2*/ 	.byte	0x3f
	.zero		1


	//   ....[41]....
        /*06c4*/ 	.word	0x00009e40
        /*06c8*/ 	.word	0x00000003
        /*06cc*/ 	.word	0x00022840
        /*06d0*/ 	.short	0x010a
        /*06d2*/ 	.byte	0x3f
	.zero		1


	//   ....[42]....
        /*06d4*/ 	.word	0x0000a090
        /*06d8*/ 	.word	0x00000003
        /*06dc*/ 	.word	0x00022860
        /*06e0*/ 	.short	0x010a
        /*06e2*/ 	.byte	0x3f
	.zero		1


	//   ....[43]....
        /*06e4*/ 	.word	0x0000a8a0
        /*06e8*/ 	.word	0x00000004
        /*06ec*/ 	.word	0x00022840
        /*06f0*/ 	.short	0x010a
        /*06f2*/ 	.byte	0x3f
	.zero		1


	//   ....[44]....
        /*06f4*/ 	.word	0x0000aad0
        /*06f8*/ 	.word	0x00000004
        /*06fc*/ 	.word	0x00022860
        /*0700*/ 	.short	0x010a
        /*0702*/ 	.byte	0x3f
	.zero		1


	//   ....[45]....
        /*0704*/ 	.word	0x0000b230
        /*0708*/ 	.word	0x00000004
        /*070c*/ 	.word	0x00022840
        /*0710*/ 	.short	0x010a
        /*0712*/ 	.byte	0x3f
	.zero		1


	//   ....[46]....
        /*0714*/ 	.word	0x0000b480
        /*0718*/ 	.word	0x00000004
        /*071c*/ 	.word	0x00022860
        /*0720*/ 	.short	0x010a
        /*0722*/ 	.byte	0x3f
	.zero		1


	//   ....[47]....
        /*0724*/ 	.word	0x0000bb20
        /*0728*/ 	.word	0x00000000
        /*072c*/ 	.word	0x00022820
        /*0730*/ 	.short	0x010a
        /*0732*/ 	.byte	0x3f
	.zero		1


	//   ....[48]....
        /*0734*/ 	.word	0x0000bcf0
        /*0738*/ 	.word	0x00000006
        /*073c*/ 	.word	0x00000000
        /*0740*/ 	.short	0x010a
        /*0742*/ 	.byte	0x3f
	.zero		1


	//   ....[49]....
        /*0744*/ 	.word	0x0000bd40
        /*0748*/ 	.word	0x00000003
        /*074c*/ 	.word	0x00000000
        /*0750*/ 	.short	0x010a
        /*0752*/ 	.byte	0x3f
	.zero		1


	//   ....[50]....
        /*0754*/ 	.word	0x0000bda0
        /*0758*/ 	.word	0x00000012
        /*075c*/ 	.word	0x00000000
        /*0760*/ 	.short	0x010a
        /*0762*/ 	.byte	0x3f
	.zero		1


	//   ....[51]....
        /*0764*/ 	.word	0x0000bdd0
        /*0768*/ 	.word	0x00000003
        /*076c*/ 	.word	0x00000000
        /*0770*/ 	.short	0x010a
        /*0772*/ 	.byte	0x3f
	.zero		1


	//   ....[52]....
        /*0774*/ 	.word	0x0000be40
        /*0778*/ 	.word	0x00000003
        /*077c*/ 	.word	0x00022800
        /*0780*/ 	.short	0x010a
        /*0782*/ 	.byte	0x3f
	.zero		1


	//   ....[53]....
        /*0784*/ 	.word	0x0000bea0
        /*0788*/ 	.word	0x00000003
        /*078c*/ 	.word	0x00022830
        /*0790*/ 	.short	0x010a
        /*0792*/ 	.byte	0x3f
	.zero		1


	//   ....[54]....
        /*0794*/ 	.word	0x0000bef0
        /*0798*/ 	.word	0x00000009
        /*079c*/ 	.word	0x00022850
        /*07a0*/ 	.short	0x010a
        /*07a2*/ 	.byte	0x3f
	.zero		1


	//   ....[55]....
        /*07a4*/ 	.word	0x0000bf60
        /*07a8*/ 	.word	0x00000000
        /*07ac*/ 	.word	0x00022830
        /*07b0*/ 	.short	0x010a
        /*07b2*/ 	.byte	0x3f
	.zero		1


	//   ....[56]....
        /*07b4*/ 	.word	0x0000bfc0
        /*07b8*/ 	.word	0x000000c3
        /*07bc*/ 	.word	0x00022850
        /*07c0*/ 	.short	0x010a
        /*07c2*/ 	.byte	0x3f
	.zero		1


	//   ....[57]....
        /*07c4*/ 	.word	0x0000c160
        /*07c8*/ 	.word	0x00000000
        /*07cc*/ 	.word	0x00022840
        /*07d0*/ 	.short	0x010a
        /*07d2*/ 	.byte	0x3f
	.zero		1


	//   ....[58]....
        /*07d4*/ 	.word	0x0000cc90
        /*07d8*/ 	.word	0x00000003
        /*07dc*/ 	.word	0x00022820
        /*07e0*/ 	.short	0x010a
        /*07e2*/ 	.byte	0x3f
	.zero		1


	//   ....[59]....
        /*07e4*/ 	.word	0x0000cce0
        /*07e8*/ 	.word	0x00000002
        /*07ec*/ 	.word	0x00022860
        /*07f0*/ 	.short	0x010a
        /*07f2*/ 	.byte	0x3f
	.zero		1


	//   ....[60]....
        /*07f4*/ 	.word	0x0000cd30
        /*07f8*/ 	.word	0x00000003
        /*07fc*/ 	.word	0x00022840
        /*0800*/ 	.short	0x010a
        /*0802*/ 	.byte	0x3f
	.zero		1


	//   ....[61]....
        /*0804*/ 	.word	0x0000cd80
        /*0808*/ 	.word	0x00000003
        /*080c*/ 	.word	0x00022860
        /*0810*/ 	.short	0x010a
        /*0812*/ 	.byte	0x3f
	.zero		1


	//   ....[62]....
        /*0814*/ 	.word	0x0000cdd0
        /*0818*/ 	.word	0x00000004
        /*081c*/ 	.word	0x00022840
        /*0820*/ 	.short	0x010a
        /*0822*/ 	.byte	0x3f
	.zero		1


	//   ....[63]....
        /*0824*/ 	.word	0x0000ce20
        /*0828*/ 	.word	0x00000004
        /*082c*/ 	.word	0x00022860
        /*0830*/ 	.short	0x010a
        /*0832*/ 	.byte	0x3f
	.zero		1


	//   ....[64]....
        /*0834*/ 	.word	0x0000ce70
        /*0838*/ 	.word	0x00000004
        /*083c*/ 	.word	0x00022840
        /*0840*/ 	.short	0x010a
        /*0842*/ 	.byte	0x3f
	.zero		1


	//   ....[65]....
        /*0844*/ 	.word	0x0000cec0
        /*0848*/ 	.word	0x00000004
        /*084c*/ 	.word	0x00022860
        /*0850*/ 	.short	0x010a
        /*0852*/ 	.byte	0x3f
	.zero		1


	//   ....[66]....
        /*0854*/ 	.word	0x0000cf10
        /*0858*/ 	.word	0x00000000
        /*085c*/ 	.word	0x00022820
        /*0860*/ 	.short	0x010a
        /*0862*/ 	.byte	0x3f
	.zero		1


	//   ....[67]....
        /*0864*/ 	.word	0x0000d0b0
        /*0868*/ 	.word	0x00000006
        /*086c*/ 	.word	0x00000000
        /*0870*/ 	.short	0x010a
        /*0872*/ 	.byte	0x3f
	.zero		1


	//   ....[68]....
        /*0874*/ 	.word	0x0000d100
        /*0878*/ 	.word	0x00000003
        /*087c*/ 	.word	0x00000000
        /*0880*/ 	.short	0x010a
        /*0882*/ 	.byte	0x3f
	.zero		1


	//   ....[69]....
        /*0884*/ 	.word	0x0000d150
        /*0888*/ 	.word	0x00000012
        /*088c*/ 	.word	0x00000000
        /*0890*/ 	.short	0x010a
        /*0892*/ 	.byte	0x3f
	.zero		1


	//----- nvinfo : EIATTR_NUM_MBARRIERS
	.align		4
.L_151:
        /*0894*/ 	.byte	0x03, 0x38
        /*0896*/ 	.short	0x0016


	//----- nvinfo : EIATTR_EXIT_INSTR_OFFSETS
	.align		4
        /*0898*/ 	.byte	0x04, 0x1c
        /*089a*/ 	.short	(.L_153 - .L_152)


	//   ....[0]....
.L_152:
        /*089c*/ 	.word	0x00000a20


	//   ....[1]....
        /*08a0*/ 	.word	0x00007d50


	//   ....[2]....
        /*08a4*/ 	.word	0x0000be20


	//----- nvinfo : EIATTR_MAX_THREADS
	.align		4
.L_153:
        /*08a8*/ 	.byte	0x04, 0x05
        /*08aa*/ 	.short	(.L_155 - .L_154)
.L_154:
        /*08ac*/ 	.word	0x00000180
        /*08b0*/ 	.word	0x00000001
        /*08b4*/ 	.word	0x00000001


	//----- nvinfo : EIATTR_CRS_STACK_SIZE
	.align		4
.L_155:
        /*08b8*/ 	.byte	0x04, 0x1e
        /*08ba*/ 	.short	(.L_157 - .L_156)
.L_156:
        /*08bc*/ 	.word	0x00000000


	//----- nvinfo : EIATTR_CBANK_PARAM_SIZE
	.align		4
.L_157:
        /*08c0*/ 	.byte	0x03, 0x19
        /*08c2*/ 	.short	0x0a70


	//----- nvinfo : EIATTR_PARAM_CBANK
	.align		4
        /*08c4*/ 	.byte	0x04, 0x0a
        /*08c6*/ 	.short	(.L_159 - .L_158)
	.align		4
.L_158:
        /*08c8*/ 	.word	index@(.nv.constant0._ZN7cutlass13device_kernelIN5flash11enable_sm90INS1_16FlashAttnFwdSm90INS1_25CollectiveMainloopFwdSm90ILi2EN4cute5tupleIJNS5_1CILi1EEES8_S8_EEENS6_IJNS7_ILi128EEENS7_ILi96EEENS7_ILi64EEEEEELi256ENS_6half_tEfNS_4arch4Sm90ELb0ELb0ELb1ELb0ELb0ELb0ELb0ELb1ELb0ELb1ELb0ELb0EEENS1_21CollectiveEpilogueFwdINS6_IJSA_NS7_ILi256EEESB_EEES9_SE_SG_Li256ELb0ELb1ELb0ELb0EEENS1_29StaticPersistentTileSchedulerILb0EEEEEEEEEvNT_6ParamsE)
        /*08cc*/ 	.short	0x0210
        /*08ce*/ 	.short	0x0a70


	//----- nvinfo : EIATTR_SW_WAR
	.align		4
.L_159:
        /*08d0*/ 	.byte	0x04, 0x36
        /*08d2*/ 	.short	(.L_161 - .L_160)
.L_160:
        /*08d4*/ 	.word	0x00000008
.L_161:


//--------------------- .nv.info._ZN7cutlass13device_kernelIN5flash11enable_sm90INS1_16FlashAttnFwdSm90INS1_25CollectiveMainloopFwdSm90ILi2EN4cute5tupleIJNS5_1CILi1EEES8_S8_EEENS6_IJNS7_ILi128EEENS7_ILi96EEENS7_ILi64EEEEEELi256ENS_6half_tEfNS_4arch4Sm90ELb0ELb0ELb1ELb0ELb0ELb0ELb1ELb1ELb0ELb1ELb0ELb0EEENS1_21CollectiveEpilogueFwdINS6_IJSA_NS7_ILi256EEESB_EEES9_SE_SG_Li256ELb0ELb1ELb0ELb0EEENS1_29StaticPersistentTileSchedulerILb0EEEEEEEEEvNT_6ParamsE --------------------------
	.section	.nv.info._ZN7cutlass13device_kernelIN5flash11enable_sm90INS1_16FlashAttnFwdSm90INS1_25CollectiveMainloopFwdSm90ILi2EN4cute5tupleIJNS5_1CILi1EEES8_S8_EEENS6_IJNS7_ILi128EEENS7_ILi96EEENS7_ILi64EEEEEELi256ENS_6half_tEfNS_4arch4Sm90ELb0ELb0ELb1ELb0ELb0ELb0ELb1ELb1ELb0ELb1ELb0ELb0EEENS1_21CollectiveEpilogueFwdINS6_IJSA_NS7_ILi256EEESB_EEES9_SE_SG_Li256ELb0ELb1ELb0ELb0EEENS1_29StaticPersistentTileSchedulerILb0EEEEEEEEEvNT_6ParamsE,"",@"SHT_CUDA_INFO"
	.sectionflags	@""
	.align	4


	//----- nvinfo : EIATTR_CUDA_API_VERSION
	.align		4
        /*0000*/ 	.byte	0x04, 0x37
        /*0002*/ 	.short	(.L_163 - .L_162)
.L_162:
        /*0004*/ 	.word	0x00000082


	//----- nvinfo : EIATTR_KPARAM_INFO
	.align		4
.L_163:
        /*0008*/ 	.byte	0x04, 0x17
        /*000a*/ 	.short	(.L_165 - .L_164)
.L_164:
        /*000c*/ 	.word	0x00000000
        /*0010*/ 	.short	0x0000
        /*0012*/ 	.short	0x0070
        /*0014*/ 	.byte	0x00, 0xf0, 0x01, 0x2c


	//----- nvinfo : EIATTR_SPARSE_MMA_MASK
	.align		4
.L_165:
        /*0018*/ 	.byte	0x03, 0x50
        /*001a*/ 	.short	0x0000


	//----- nvinfo : EIATTR_MAXREG_COUNT
	.align		4
        /*001c*/ 	.byte	0x03, 0x1b
        /*001e*/ 	.short	0x00a8


	//----- nvinfo : EIATTR_NUM_BARRIERS
	.align		4
        /*0020*/ 	.byte	0x02, 0x4c
        /*0022*/ 	.byte	0x10
	.zero		1


	//----- nvinfo : EIATTR_EXTERNS
	.align		4
        /*0024*/ 	.byte	0x04, 0x0f
        /*0026*/ 	.short	(.L_167 - .L_166)


	//   ....[0]....
	.align		4
.L_166:
        /*0028*/ 	.word	index@(__assertfail)


	//----- nvinfo : EIATTR_ANNOTATIONS
	.align		4
.L_167:
        /*002c*/ 	.byte	0x04, 0x55
        /*002e*/ 	.short	(.L_169 - .L_168)


	//   ....[0]....
.L_168:
        /* <DEDUP_REMOVED lines=50> */


	//----- nvinfo : EIATTR_MERCURY_ISA_VERSION
	.align		4
.L_169:
        /*0338*/ 	.byte	0x03, 0x5f
        /*033a*/ 	.short	0x0101


	//----- nvinfo : EIATTR_INT_WARP_WIDE_INSTR_OFFSETS
	.align		4
        /*033c*/ 	.byte	0x04, 0x31
        /*033e*/ 	.short	(.L_171 - .L_170)


	//   ....[0]....
.L_170:
        /*0340*/ 	.word	0x00000130


	//   ....[1]....
        /*0344*/ 	.word	0x00000170


	//   ....[2]....
        /*0348*/ 	.word	0x000001e0


	//   ....[3]....
        /*034c*/ 	.word	0x000001f0


	//----- nvinfo : EIATTR_COOP_GROUP_MASK_REGIDS
	.align		4
.L_171:
        /*0350*/ 	.byte	0x04, 0x29
        /*0352*/ 	.short	(.L_173 - .L_172)


	//   ....[0]....
.L_172:
        /*0354*/ 	.word	0xffffffff


	//   ....[1]....
        /*0358*/ 	.word	0xffffffff


	//   ....[2]....
        /*035c*/ 	.word	0xffffffff


	//   ....[3]....
        /*0360*/ 	.word	0xffffffff


	//   ....[4]....
        /*0364*/ 	.word	0xffffffff


	//   ....[5]....
        /*0368*/ 	.word	0xffffffff


	//   ....[6]....
        /*036c*/ 	.word	0xffffffff


	//   ....[7]....
        /*0370*/ 	.word	0xffffffff


	//   ....[8]....
        /*0374*/ 	.word	0xffffffff


	//   ....[9]....
        /*0378*/ 	.word	0xffffffff


	//   ....[10]....
        /*037c*/ 	.word	0xffffffff


	//   ....[11]....
        /*0380*/ 	.word	0xffffffff


	//   ....[12]....
        /*0384*/ 	.word	0xffffffff


	//   ....[13]....
        /*0388*/ 	.word	0xffffffff


	//   ....[14]....
        /*038c*/ 	.word	0xffffffff


	//   ....[15]....
        /*0390*/ 	.word	0xffffffff


	//   ....[16]....
        /*0394*/ 	.word	0xffffffff


	//   ....[17]....
        /*0398*/ 	.word	0xffffffff


	//   ....[18]....
        /*039c*/ 	.word	0xffffffff


	//   ....[19]....
        /*03a0*/ 	.word	0xffffffff


	//   ....[20]....
        /*03a4*/ 	.word	0xffffffff


	//   ....[21]....
        /*03a8*/ 	.word	0xffffffff


	//   ....[22]....
        /*03ac*/ 	.word	0xffffffff


	//   ....[23]....
        /*03b0*/ 	.word	0xffffffff


	//   ....[24]....
        /*03b4*/ 	.word	0xffffffff


	//   ....[25]....
        /*03b8*/ 	.word	0xffffffff


	//   ....[26]....
        /*03bc*/ 	.word	0xffffffff


	//   ....[27]....
        /*03c0*/ 	.word	0xffffffff


	//   ....[28]....
        /*03c4*/ 	.word	0xffffffff


	//   ....[29]....
        /*03c8*/ 	.word	0xffffffff


	//   ....[30]....
        /*03cc*/ 	.word	0xffffffff


	//   ....[31]....
        /*03d0*/ 	.word	0xffffffff


	//   ....[32]....
        /*03d4*/ 	.word	0xffffffff


	//   ....[33]....
        /*03d8*/ 	.word	0xffffffff


	//   ....[34]....
        /*03dc*/ 	.word	0xffffffff


	//   ....[35]....
        /*03e0*/ 	.word	0xffffffff


	//   ....[36]....
        /*03e4*/ 	.word	0xffffffff


	//   ....[37]....
        /*03e8*/ 	.word	0xffffffff


	//   ....[38]....
        /*03ec*/ 	.word	0xffffffff


	//   ....[39]....
        /*03f0*/ 	.word	0xffffffff


	//   ....[40]....
        /*03f4*/ 	.word	0xffffffff


	//   ....[41]....
        /*03f8*/ 	.word	0xffffffff


	//   ....[42]....
        /*03fc*/ 	.word	0xffffffff


	//   ....[43]....
        /*0400*/ 	.word	0xffffffff


	//   ....[44]....
        /*0404*/ 	.word	0xffffffff


	//   ....[45]....
        /*0408*/ 	.word	0xffffffff


	//   ....[46]....
        /*040c*/ 	.word	0xffffffff


	//   ....[47]....
        /*0410*/ 	.word	0xffffffff


	//   ....[48]....
        /*0414*/ 	.word	0xffffffff


	//   ....[49]....
        /*0418*/ 	.word	0xffffffff


	//   ....[50]....
        /*041c*/ 	.word	0xffffffff


	//   ....[51]....
        /*0420*/ 	.word	0xffffffff


	//   ....[52]....
        /*0424*/ 	.word	0xffffffff


	//   ....[53]....
        /*0428*/ 	.word	0xffffffff


	//   ....[54]....
        /*042c*/ 	.word	0xffffffff


	//   ....[55]....
        /*0430*/ 	.word	0xffffffff


	//   ....[56]....
        /*0434*/ 	.word	0xffffffff


	//   ....[57]....
        /*0438*/ 	.word	0xffffffff


	//   ....[58]....
        /*043c*/ 	.word	0xffffffff


	//   ....[59]....
        /*0440*/ 	.word	0xffffffff


	//   ....[60]....
        /*0444*/ 	.word	0xffffffff


	//   ....[61]....
        /*0448*/ 	.word	0xffffffff


	//   ....[62]....
        /*044c*/ 	.word	0xffffffff


	//   ....[63]....
        /*0450*/ 	.word	0xffffffff


	//   ....[64]....
        /*0454*/ 	.word	0xffffffff


	//   ....[65]....
        /*0458*/ 	.word	0xffffffff


	//   ....[66]....
        /*045c*/ 	.word	0x0500000f


	//   ....[67]....
        /*0460*/ 	.word	0x0500000f


	//   ....[68]....
        /*0464*/ 	.word	0x0500000f


	//   ....[69]....
        /*0468*/ 	.word	0x0500000f


	//   ....[70]....
        /*046c*/ 	.word	0x0500000f


	//   ....[71]....
        /*0470*/ 	.word	0x0500000f


	//   ....[72]....
        /*0474*/ 	.word	0x0500000f


	//   ....[73]....
        /*0478*/ 	.word	0x0500000f


	//   ....[74]....
        /*047c*/ 	.word	0x0500000f


	//   ....[75]....
        /*0480*/ 	.word	0x0500000f


	//   ....[76]....
        /*0484*/ 	.word	0x0500000f


	//   ....[77]....
        /*0488*/ 	.word	0x0500000f


	//   ....[78]....
        /*048c*/ 	.word	0x0500000f


	//   ....[79]....
        /*0490*/ 	.word	0x0500000f


	//   ....[80]....
        /*0494*/ 	.word	0x0500000f


	//   ....[81]....
        /*0498*/ 	.word	0x0500000f


	//   ....[82]....
        /*049c*/ 	.word	0x0500000f


	//   ....[83]....
        /*04a0*/ 	.word	0x0500000f


	//   ....[84]....
        /*04a4*/ 	.word	0x0500000f


	//   ....[85]....
        /*04a8*/ 	.word	0x0500000f


	//   ....[86]....
        /*04ac*/ 	.word	0x0500000f


	//   ....[87]....
        /*04b0*/ 	.word	0x0500000f


	//   ....[88]....
        /*04b4*/ 	.word	0x0500000f


	//   ....[89]....
        /*04b8*/ 	.word	0x0500000f


	//   ....[90]....
        /*04bc*/ 	.word	0x0500000f


	//   ....[91]....
        /*04c0*/ 	.word	0x0500000f


	//   ....[92]....
        /*04c4*/ 	.word	0x0500000f


	//   ....[93]....
        /*04c8*/ 	.word	0x0500000f


	//   ....[94]....
        /*04cc*/ 	.word	0x0500000f


	//   ....[95]....
        /*04d0*/ 	.word	0x0500000f


	//   ....[96]....
        /*04d4*/ 	.word	0x0500000f


	//   ....[97]....
        /*04d8*/ 	.word	0x0500000f


	//   ....[98]....
        /*04dc*/ 	.word	0x0500000f


	//   ....[99]....
        /*04e0*/ 	.word	0x0500000f


	//----- nvinfo : EIATTR_COOP_GROUP_INSTR_OFFSETS
	.align		4
.L_173:
        /*04e4*/ 	.byte	0x04, 0x28
        /*04e6*/ 	.short	(.L_175 - .L_174)


	//   ....[0]....
.L_174:
        /*04e8*/ 	.word	0x00000070


	//   ....[1]....
        /*04ec*/ 	.word	0x00000140


	//   ....[2]....
        /*04f0*/ 	.word	0x00000190


	//   ....[3]....
        /*04f4*/ 	.word	0x000003e0


	//   ....[4]....
        /*04f8*/ 	.word	0x00000540


	//   ....[5]....
        /*04fc*/ 	.word	0x00000660


	//   ....[6]....
        /*0500*/ 	.word	0x000007c0


	//   ....[7]....
        /*0504*/ 	.word	0x00000dd0


	//   ....[8]....
        /*0508*/ 	.word	0x00002aa0


	//   ....[9]....
        /*050c*/ 	.word	0x00002b50


	//   ....[10]....
        /*0510*/ 	.word	0x00002b60


	//   ....[11]....
        /*0514*/ 	.word	0x00002bb0


	//   ....[12]....
        /*0518*/ 	.word	0x00004d00


	//   ....[13]....
        /*051c*/ 	.word	0x00004d50


	//   ....[14]....
        /*0520*/ 	.word	0x00004d70


	//   ....[15]....
        /*0524*/ 	.word	0x00004d90


	//   ....[16]....
        /*0528*/ 	.word	0x00006360


	//   ....[17]....
        /*052c*/ 	.word	0x00006390


	//   ....[18]....
        /*0530*/ 	.word	0x00006480


	//   ....[19]....
        /*0534*/ 	.word	0x000064a0


	//   ....[20]....
        /*0538*/ 	.word	0x00007e90


	//   ....[21]....
        /*053c*/ 	.word	0x00007ec0


	//   ....[22]....
        /*0540*/ 	.word	0x00008050


	//   ....[23]....
        /*0544*/ 	.word	0x00008060


	//   ....[24]....
        /*0548*/ 	.word	0x00008580


	//   ....[25]....
        /*054c*/ 	.word	0x000085a0


	//   ....[26]....
        /*0550*/ 	.word	0x000086e0


	//   ....[27]....
        /*0554*/ 	.word	0x00008700


	//   ....[28]....
        /*0558*/ 	.word	0x00008830


	//   ....[29]....
        /*055c*/ 	.word	0x00008850


	//   ....[30]....
        /*0560*/ 	.word	0x00008990


	//   ....[31]....
        /*0564*/ 	.word	0x000089d0


	//   ....[32]....
        /*0568*/ 	.word	0x00009490


	//   ....[33]....
        /*056c*/ 	.word	0x00009e80


	//   ....[34]....
        /*0570*/ 	.word	0x00009e90


	//   ....[35]....
        /*0574*/ 	.word	0x00009ed0


	//   ....[36]....
        /*0578*/ 	.word	0x00009f00


	//   ....[37]....
        /*057c*/ 	.word	0x0000a010


	//   ....[38]....
        /*0580*/ 	.word	0x0000a080


	//   ....[39]....
        /*0584*/ 	.word	0x0000a0b0


	//   ....[40]....
        /*0588*/ 	.word	0x0000a130


	//   ....[41]....
        /*058c*/ 	.word	0x0000a160


	//   ....[42]....
        /*0590*/ 	.word	0x0000a1e0


	//   ....[43]....
        /*0594*/ 	.word	0x0000a210


	//   ....[44]....
        /*0598*/ 	.word	0x0000a290


	//   ....[45]....
        /*059c*/ 	.word	0x0000a2c0


	//   ....[46]....
        /*05a0*/ 	.word	0x0000a320


	//   ....[47]....
        /*05a4*/ 	.word	0x0000a330


	//   ....[48]....
        /*05a8*/ 	.word	0x0000a3a0


	//   ....[49]....
        /*05ac*/ 	.word	0x0000aa10


	//   ....[50]....
        /*05b0*/ 	.word	0x0000aa20


	//   ....[51]....
        /*05b4*/ 	.word	0x0000aa60


	//   ....[52]....
        /*05b8*/ 	.word	0x0000ab10


	//   ....[53]....
        /*05bc*/ 	.word	0x0000aba0


	//   ....[54]....
        /*05c0*/ 	.word	0x0000abb0


	//   ....[55]....
        /*05c4*/ 	.word	0x0000ac40


	//   ....[56]....
        /*05c8*/ 	.word	0x0000ac50


	//   ....[57]....
        /*05cc*/ 	.word	0x0000ac80


	//   ....[58]....
        /*05d0*/ 	.word	0x0000ace0


	//   ....[59]....
        /*05d4*/ 	.word	0x0000ad10


	//   ....[60]....
        /*05d8*/ 	.word	0x0000ad60


	//   ....[61]....
        /*05dc*/ 	.word	0x0000ada0


	//   ....[62]....
        /*05e0*/ 	.word	0x0000adf0


	//   ....[63]....
        /*05e4*/ 	.word	0x0000ae30


	//   ....[64]....
        /*05e8*/ 	.word	0x0000ae80


	//   ....[65]....
        /*05ec*/ 	.word	0x0000d630


	//   ....[66]....
        /*05f0*/ 	.word	0x0000db90


	//   ....[67]....
        /*05f4*/ 	.word	0x0000dd10


	//   ....[68]....
        /*05f8*/ 	.word	0x0000dd70


	//   ....[69]....
        /*05fc*/ 	.word	0x0000de30


	//   ....[70]....
        /*0600*/ 	.word	0x0000dee0


	//   ....[71]....
        /*0604*/ 	.word	0x0000dfc0


	//   ....[72]....
        /*0608*/ 	.word	0x0000e060


	//   ....[73]....
        /*060c*/ 	.word	0x0000e160


	//   ....[74]....
        /*0610*/ 	.word	0x0000e260


	//   ....[75]....
        /*0614*/ 	.word	0x0000e2d0


	//   ....[76]....
        /*0618*/ 	.word	0x0000e370


	//   ....[77]....
        /*061c*/ 	.word	0x0000e440


	//   ....[78]....
        /*0620*/ 	.word	0x0000e4e0


	//   ....[79]....
        /*0624*/ 	.word	0x0000e5b0


	//   ....[80]....
        /*0628*/ 	.word	0x0000e650


	//   ....[81]....
        /*062c*/ 	.word	0x0000e700


	//   ....[82]....
        /*0630*/ 	.word	0x0000e7f0


	//   ....[83]....
        /*0634*/ 	.word	0x0000e890


	//   ....[84]....
        /*0638*/ 	.word	0x0000e950


	//   ....[85]....
        /*063c*/ 	.word	0x0000ebb0


	//   ....[86]....
        /*0640*/ 	.word	0x0000eca0


	//   ....[87]....
        /*0644*/ 	.word	0x0000ed60


	//   ....[88]....
        /*0648*/ 	.word	0x0000ee20


	//   ....[89]....
        /*064c*/ 	.word	0x0000eee0


	//   ....[90]....
        /*0650*/ 	.word	0x0000efa0


	//   ....[91]....
        /*0654*/ 	.word	0x0000f060


	//   ....[92]....
        /*0658*/ 	.word	0x0000f120


	//   ....[93]....
        /*065c*/ 	.word	0x0000f230


	//   ....[94]....
        /*0660*/ 	.word	0x0000f280


	//   ....[95]....
        /*0664*/ 	.word	0x0000f340


	//   ....[96]....
        /*0668*/ 	.word	0x0000f3f0


	//   ....[97]....
        /*066c*/ 	.word	0x0000f4b0


	//   ....[98]....
        /*0670*/ 	.word	0x0000f560


	//   ....[99]....
        /*0674*/ 	.word	0x0000f910


	//----- nvinfo : EIATTR_REG_RECONFIG
	.align		4
.L_175:
        /*0678*/ 	.byte	0x01, 0x54
	.zero		2


	//----- nvinfo : EIATTR_SYSCALL_OFFSETS
	.align		4
        /*067c*/ 	.byte	0x04, 0x46
        /*067e*/ 	.short	(.L_177 - .L_176)


	//   ....[0]....
.L_176:
        /*0680*/ 	.word	0x00001140


	//   ....[1]....
        /*0684*/ 	.word	0x000090b0


	//   ....[2]....
        /*0688*/ 	.word	0x000091f0


	//   ....[3]....
        /*068c*/ 	.word	0x000092e0


	//   ....[4]....
        /*0690*/ 	.word	0x00009a70


	//   ....[5]....
        /*0694*/ 	.word	0x0000a670


	//----- nvinfo : EIATTR_MBARRIER_INSTR_OFFSETS
	.align		4
.L_177:
        /*0698*/ 	.byte	0x04, 0x39
        /*069a*/ 	.short	(.L_179 - .L_178)


	//   ....[0]....
.L_178:
        /*069c*/ 	.word	0x00000280
        /*06a0*/ 	.word	0x000000ff
        /*06a4*/ 	.word	0x00032400
        /*06a8*/ 	.short	0x0100
        /*06aa*/ 	.byte	0x08
	.zero		1


	//   ....[1]....
        /*06ac*/ 	.word	0x00000290
        /*06b0*/ 	.word	0x000000ff
        /*06b4*/ 	.word	0x00032410
        /*06b8*/ 	.short	0x0100
        /*06ba*/ 	.byte	0x08
	.zero		1


	//   ....[2]....
        /*06bc*/ 	.word	0x000002a0
        /*06c0*/ 	.word	0x000000ff
        /*06c4*/ 	.word	0x00032420
        /*06c8*/ 	.short	0x0100
        /*06ca*/ 	.byte	0x08
	.zero		1


	//   ....[3]....
        /*06cc*/ 	.word	0x00000390
        /*06d0*/ 	.word	0x000000ff
        /*06d4*/ 	.word	0x00032430
        /*06d8*/ 	.short	0x0100
        /*06da*/ 	.byte	0x08
	.zero		1


	//   ....[4]....
        /*06dc*/ 	.word	0x000003a0
        /*06e0*/ 	.word	0x000000ff
        /*06e4*/ 	.word	0x00032440
        /*06e8*/ 	.short	0x0100
        /*06ea*/ 	.byte	0x08
	.zero		1


	//   ....[5]....
        /*06ec*/ 	.word	0x000003b0
        /*06f0*/ 	.word	0x000000ff
        /*06f4*/ 	.word	0x00032438
        /*06f8*/ 	.short	0x0100
        /*06fa*/ 	.byte	0x08
	.zero		1


	//   ....[6]....
        /*06fc*/ 	.word	0x000003c0
        /*0700*/ 	.word	0x000000ff
        /*0704*/ 	.word	0x00032448
        /*0708*/ 	.short	0x0100
        /*070a*/ 	.byte	0x08
	.zero		1


	//   ....[7]....
        /*070c*/ 	.word	0x000004f0
        /*0710*/ 	.word	0x000000ff
        /*0714*/ 	.word	0x00032450
        /*0718*/ 	.short	0x0100
        /*071a*/ 	.byte	0x08
	.zero		1


	//   ....[8]....
        /*071c*/ 	.word	0x00000500
        /*0720*/ 	.word	0x000000ff
        /*0724*/ 	.word	0x00032460
        /*0728*/ 	.short	0x0100
        /*072a*/ 	.byte	0x08
	.zero		1


	//   ....[9]....
        /*072c*/ 	.word	0x00000510
        /*0730*/ 	.word	0x000000ff
        /*0734*/ 	.word	0x00032458
        /*0738*/ 	.short	0x0100
        /*073a*/ 	.byte	0x08
	.zero		1


	//   ....[10]....
        /*073c*/ 	.word	0x00000520
        /*0740*/ 	.word	0x000000ff
        /*0744*/ 	.word	0x00032468
        /*0748*/ 	.short	0x0100
        /*074a*/ 	.byte	0x08
	.zero		1


	//   ....[11]....
        /*074c*/ 	.word	0x00000610
        /*0750*/ 	.word	0x000000ff
        /*0754*/ 	.word	0x00032470
        /*0758*/ 	.short	0x0100
        /*075a*/ 	.byte	0x06
	.zero		1


	//   ....[12]....
        /*075c*/ 	.word	0x00000620
        /*0760*/ 	.word	0x000000ff
        /*0764*/ 	.word	0x00032480
        /*0768*/ 	.short	0x0100
        /*076a*/ 	.byte	0x06
	.zero		1


	//   ....[13]....
        /*076c*/ 	.word	0x00000630
        /*0770*/ 	.word	0x000000ff
        /*0774*/ 	.word	0x00032478
        /*0778*/ 	.short	0x0100
        /*077a*/ 	.byte	0x06
	.zero		1


	//   ....[14]....
        /*077c*/ 	.word	0x00000640
        /*0780*/ 	.word	0x000000ff
        /*0784*/ 	.word	0x00032488
        /*0788*/ 	.short	0x0100
        /*078a*/ 	.byte	0x06
	.zero		1


	//   ....[15]....
        /*078c*/ 	.word	0x00000770
        /*0790*/ 	.word	0x000000ff
        /*0794*/ 	.word	0x00032490
        /*0798*/ 	.short	0x0100
        /*079a*/ 	.byte	0x08
	.zero		1


	//   ....[16]....
        /*079c*/ 	.word	0x00000780
        /*07a0*/ 	.word	0x000000ff
        /*07a4*/ 	.word	0x000324a0
        /*07a8*/ 	.short	0x0100
        /*07aa*/ 	.byte	0x08
	.zero		1


	//   ....[17]....
        /*07ac*/ 	.word	0x00000790
        /*07b0*/ 	.word	0x000000ff
        /*07b4*/ 	.word	0x00032498
        /*07b8*/ 	.short	0x0100
        /*07ba*/ 	.byte	0x08
	.zero		1


	//   ....[18]....
        /*07bc*/ 	.word	0x000007a0
        /*07c0*/ 	.word	0x000000ff
        /*07c4*/ 	.word	0x000324a8
        /*07c8*/ 	.short	0x0100
        /*07ca*/ 	.byte	0x08
	.zero		1


	//   ....[19]....
        /*07cc*/ 	.word	0x000008d0
        /*07d0*/ 	.word	0x000000ff
        /*07d4*/ 	.word	0x000324b0
        /*07d8*/ 	.short	0x0100
        /*07da*/ 	.byte	0x08
	.zero		1


	//   ....[20]....
        /*07dc*/ 	.word	0x000008e0
        /*07e0*/ 	.word	0x000000ff
        /*07e4*/ 	.word	0x000324c0
        /*07e8*/ 	.short	0x0100
        /*07ea*/ 	.byte	0x08
	.zero		1


	//   ....[21]....
        /*07ec*/ 	.word	0x000008f0
        /*07f0*/ 	.word	0x000000ff
        /*07f4*/ 	.word	0x000324b8
        /*07f8*/ 	.short	0x0100
        /*07fa*/ 	.byte	0x08
	.zero		1


	//   ....[22]....
        /*07fc*/ 	.word	0x00000900
        /*0800*/ 	.word	0x000000ff
        /*0804*/ 	.word	0x000324c8
        /*0808*/ 	.short	0x0100
        /*080a*/ 	.byte	0x08
	.zero		1


	//   ....[23]....
        /*080c*/ 	.word	0x00001190
        /*0810*/ 	.word	0x000000ff
        /*0814*/ 	.word	0x00032400
        /*0818*/ 	.short	0x010a
        /*081a*/ 	.byte	0x32
	.zero		1


	//   ....[24]....
        /*081c*/ 	.word	0x00001260
        /*0820*/ 	.word	0x000000ff
        /*0824*/ 	.word	0x00032430
        /*0828*/ 	.short	0x010a
        /*082a*/ 	.byte	0x1a
	.zero		1


	//   ....[25]....
        /*082c*/ 	.word	0x000012a0
        /*0830*/ 	.word	0x000000ff
        /*0834*/ 	.word	0x00032430
        /*0838*/ 	.short	0x010a
        /*083a*/ 	.byte	0x1a
	.zero		1


	//   ....[26]....
        /*083c*/ 	.word	0x00001500
        /*0840*/ 	.word	0x000000ff
        /*0844*/ 	.word	0x00032410
        /*0848*/ 	.short	0x010a
        /*084a*/ 	.byte	0x32
	.zero		1


	//   ....[27]....
        /*084c*/ 	.word	0x00001540
        /*0850*/ 	.word	0x000000ff
        /*0854*/ 	.word	0x00032450
        /*0858*/ 	.short	0x010a
        /*085a*/ 	.byte	0x1a
	.zero		1


	//   ....[28]....
        /*085c*/ 	.word	0x00001580
        /*0860*/ 	.word	0x000000ff
        /*0864*/ 	.word	0x00032450
        /*0868*/ 	.short	0x010a
        /*086a*/ 	.byte	0x1a
	.zero		1


	//   ....[29]....
        /*086c*/ 	.word	0x00002ef0
        /*0870*/ 	.word	0x00000018
        /*0874*/ 	.word	0x00000000
        /*0878*/ 	.short	0x0101
        /*087a*/ 	.byte	0x3f
	.zero		1


	//   ....[30]....
        /*087c*/ 	.word	0x00003900
        /*0880*/ 	.word	0x0000000c
        /*0884*/ 	.word	0x00000000
        /*0888*/ 	.short	0x0101
        /*088a*/ 	.byte	0x3f
	.zero		1


	//   ....[31]....
        /*088c*/ 	.word	0x00003a70
        /*0890*/ 	.word	0x000000ff
        /*0894*/ 	.word	0x00032430
        /*0898*/ 	.short	0x010a
        /*089a*/ 	.byte	0x1d
	.zero		1


	//   ....[32]....
        /*089c*/ 	.word	0x00003ab0
        /*08a0*/ 	.word	0x000000ff
        /*08a4*/ 	.word	0x00032430
        /*08a8*/ 	.short	0x010a
        /*08aa*/ 	.byte	0x1d
	.zero		1


	//   ....[33]....
        /*08ac*/ 	.word	0x00003c30
        /*08b0*/ 	.word	0x000000ff
        /*08b4*/ 	.word	0x00032450
        /*08b8*/ 	.short	0x010a
        /*08ba*/ 	.byte	0x1d
	.zero		1


	//   ....[34]....
        /*08bc*/ 	.word	0x00003c70
        /*08c0*/ 	.word	0x000000ff
        /*08c4*/ 	.word	0x00032450
        /*08c8*/ 	.short	0x010a
        /*08ca*/ 	.byte	0x1d
	.zero		1


	//   ....[35]....
        /*08cc*/ 	.word	0x00004f90
        /*08d0*/ 	.word	0x00000098
        /*08d4*/ 	.word	0x00000000
        /*08d8*/ 	.short	0x0101
        /*08da*/ 	.byte	0x3f
	.zero		1


	//   ....[36]....
        /*08dc*/ 	.word	0x00006340
        /*08e0*/ 	.word	0x000000c3
        /*08e4*/ 	.word	0x00000000
        /*08e8*/ 	.short	0x0101
        /*08ea*/ 	.byte	0x3f
	.zero		1


	//   ....[37]....
        /*08ec*/ 	.word	0x00008560
        /*08f0*/ 	.word	0x000000ce
        /*08f4*/ 	.word	0x00000000
        /*08f8*/ 	.short	0x0101
        /*08fa*/ 	.byte	0x3f
	.zero		1


	//   ....[38]....
        /*08fc*/ 	.word	0x000096c0
        /*0900*/ 	.word	0x00000000
        /*0904*/ 	.word	0x00032440
        /*0908*/ 	.short	0x010a
        /*090a*/ 	.byte	0x3f
	.zero		1


	//   ....[39]....
        /*090c*/ 	.word	0x0000a480
        /*0910*/ 	.word	0x000000ff
        /*0914*/ 	.word	0x00032400
        /*0918*/ 	.short	0x0107
        /*091a*/ 	.byte	0x25
	.zero		1


	//   ....[40]....
        /*091c*/ 	.word	0x0000a4f0
        /*0920*/ 	.word	0x000000ff
        /*0924*/ 	.word	0x00032400
        /*0928*/ 	.short	0x0101
        /*092a*/ 	.byte	0x25
	.zero		1


	//   ....[41]....
        /*092c*/ 	.word	0x0000af90
        /*0930*/ 	.word	0x000000ff
        /*0934*/ 	.word	0x00032410
        /*0938*/ 	.short	0x0107
        /*093a*/ 	.byte	0x25
	.zero		1


	//   ....[42]....
        /*093c*/ 	.word	0x0000aff0
        /*0940*/ 	.word	0x000000ff
        /*0944*/ 	.word	0x00032410
        /*0948*/ 	.short	0x0101
        /*094a*/ 	.byte	0x25
	.zero		1


	//   ....[43]....
        /*094c*/ 	.word	0x0000b010
        /*0950*/ 	.word	0x000000ff
        /*0954*/ 	.word	0x00032420
        /*0958*/ 	.short	0x010a
        /*095a*/ 	.byte	0x25
	.zero		1


	//   ....[44]....
        /*095c*/ 	.word	0x0000b0e0
        /*0960*/ 	.word	0x00000002
        /*0964*/ 	.word	0x00032460
        /*0968*/ 	.short	0x010a
        /*096a*/ 	.byte	0x3f
	.zero		1


	//   ....[45]....
        /*096c*/ 	.word	0x0000b8f0
        /*0970*/ 	.word	0x00000003
        /*0974*/ 	.word	0x00032440
        /*0978*/ 	.short	0x010a
        /*097a*/ 	.byte	0x3f
	.zero		1


	//   ....[46]....
        /*097c*/ 	.word	0x0000bb40
        /*0980*/ 	.word	0x00000003
        /*0984*/ 	.word	0x00032460
        /*0988*/ 	.short	0x010a
        /*098a*/ 	.byte	0x3f
	.zero		1


	//   ....[47]....
        /*098c*/ 	.word	0x0000c340
        /*0990*/ 	.word	0x00000004
        /*0994*/ 	.word	0x00032440
        /*0998*/ 	.short	0x010a
        /*099a*/ 	.byte	0x3f
	.zero		1


	//   ....[48]....
        /*099c*/ 	.word	0x0000c570
        /*09a0*/ 	.word	0x00000004
        /*09a4*/ 	.word	0x00032460
        /*09a8*/ 	.short	0x010a
        /*09aa*/ 	.byte	0x3f
	.zero		1


	//   ....[49]....
        /*09ac*/ 	.word	0x0000ccc0
        /*09b0*/ 	.word	0x00000004
        /*09b4*/ 	.word	0x00032440
        /*09b8*/ 	.short	0x010a
        /*09ba*/ 	.byte	0x3f
	.zero		1


	//   ....[50]....
        /*09bc*/ 	.word	0x0000cf10
        /*09c0*/ 	.word	0x00000004
        /*09c4*/ 	.word	0x00032460
        /*09c8*/ 	.short	0x010a
        /*09ca*/ 	.byte	0x3f
	.zero		1


	//   ....[51]....
        /*09cc*/ 	.word	0x0000d5b0
        /*09d0*/ 	.word	0x00000000
        /*09d4*/ 	.word	0x00032420
        /*09d8*/ 	.short	0x010a
        /*09da*/ 	.byte	0x3f
	.zero		1


	//   ....[52]....
        /*09dc*/ 	.word	0x0000d7a0
        /*09e0*/ 	.word	0x00000006
        /*09e4*/ 	.word	0x00000000
        /*09e8*/ 	.short	0x010a
        /*09ea*/ 	.byte	0x3f
	.zero		1


	//   ....[53]....
        /*09ec*/ 	.word	0x0000d7d0
        /*09f0*/ 	.word	0x00000007
        /*09f4*/ 	.word	0x00000000
        /*09f8*/ 	.short	0x010a
        /*09fa*/ 	.byte	0x3f
	.zero		1


	//   ....[54]....
        /*09fc*/ 	.word	0x0000d830
        /*0a00*/ 	.word	0x00000004
        /*0a04*/ 	.word	0x00000000
        /*0a08*/ 	.short	0x010a
        /*0a0a*/ 	.byte	0x3f
	.zero		1


	//   ....[55]....
        /*0a0c*/ 	.word	0x0000d860
        /*0a10*/ 	.word	0x00000003
        /*0a14*/ 	.word	0x00000000
        /*0a18*/ 	.short	0x010a
        /*0a1a*/ 	.byte	0x3f
	.zero		1


	//   ....[56]....
        /*0a1c*/ 	.word	0x0000d8d0
        /*0a20*/ 	.word	0x00000003
        /*0a24*/ 	.word	0x00032400
        /*0a28*/ 	.short	0x010a
        /*0a2a*/ 	.byte	0x3f
	.zero		1


	//   ....[57]....
        /*0a2c*/ 	.word	0x0000d930
        /*0a30*/ 	.word	0x00000004
        /*0a34*/ 	.word	0x00032430
        /*0a38*/ 	.short	0x010a
        /*0a3a*/ 	.byte	0x3f
	.zero		1


	//   ....[58]....
        /*0a3c*/ 	.word	0x0000d990
        /*0a40*/ 	.word	0x00000005
        /*0a44*/ 	.word	0x00032410
        /*0a48*/ 	.short	0x010a
        /*0a4a*/ 	.byte	0x3f
	.zero		1


	//   ....[59]....
        /*0a4c*/ 	.word	0x0000d9f0
        /*0a50*/ 	.word	0x00000000
        /*0a54*/ 	.word	0x00032450
        /*0a58*/ 	.short	0x010a
        /*0a5a*/ 	.byte	0x3f
	.zero		1


	//   ....[60]....
        /*0a5c*/ 	.word	0x0000da50
        /*0a60*/ 	.word	0x00000004
        /*0a64*/ 	.word	0x00032430
        /*0a68*/ 	.short	0x010a
        /*0a6a*/ 	.byte	0x3f
	.zero		1


	//   ....[61]....
        /*0a6c*/ 	.word	0x0000dab0
        /*0a70*/ 	.word	0x00000004
        /*0a74*/ 	.word	0x00032450
        /*0a78*/ 	.short	0x010a
        /*0a7a*/ 	.byte	0x3f
	.zero		1


	//   ....[62]....
        /*0a7c*/ 	.word	0x0000dc50
        /*0a80*/ 	.word	0x00000000
        /*0a84*/ 	.word	0x00032440
        /*0a88*/ 	.short	0x010a
        /*0a8a*/ 	.byte	0x3f
	.zero		1


	//   ....[63]....
        /*0a8c*/ 	.word	0x0000f5b0
        /*0a90*/ 	.word	0x00000003
        /*0a94*/ 	.word	0x00032420
        /*0a98*/ 	.short	0x010a
        /*0a9a*/ 	.byte	0x3f
	.zero		1


	//   ....[64]....
        /*0a9c*/ 	.word	0x0000f600
        /*0aa0*/ 	.word	0x00000002
        /*0aa4*/ 	.word	0x00032460
        /*0aa8*/ 	.short	0x010a
        /*0aaa*/ 	.byte	0x3f
	.zero		1


	//   ....[65]....
        /*0aac*/ 	.word	0x0000f650
        /*0ab0*/ 	.word	0x00000003
        /*0ab4*/ 	.word	0x00032440
        /*0ab8*/ 	.short	0x010a
        /*0aba*/ 	.byte	0x3f
	.zero		1


	//   ....[66]....
        /*0abc*/ 	.word	0x0000f6a0
        /*0ac0*/ 	.word	0x00000003
        /*0ac4*/ 	.word	0x00032460
        /*0ac8*/ 	.short	0x010a
        /*0aca*/ 	.byte	0x3f
	.zero		1


	//   ....[67]....
        /*0acc*/ 	.word	0x0000f6f0
        /*0ad0*/ 	.word	0x00000004
        /*0ad4*/ 	.word	0x00032440
        /*0ad8*/ 	.short	0x010a
        /*0ada*/ 	.byte	0x3f
	.zero		1


	//   ....[68]....
        /*0adc*/ 	.word	0x0000f740
        /*0ae0*/ 	.word	0x00000004
        /*0ae4*/ 	.word	0x00032460
        /*0ae8*/ 	.short	0x010a
        /*0aea*/ 	.byte	0x3f
	.zero		1


	//   ....[69]....
        /*0aec*/ 	.word	0x0000f790
        /*0af0*/ 	.word	0x00000004
        /*0af4*/ 	.word	0x00032440
        /*0af8*/ 	.short	0x010a
        /*0afa*/ 	.byte	0x3f
	.zero		1


	//   ....[70]....
        /*0afc*/ 	.word	0x0000f7e0
        /*0b00*/ 	.word	0x00000004
        /*0b04*/ 	.word	0x00032460
        /*0b08*/ 	.short	0x010a
        /*0b0a*/ 	.byte	0x3f
	.zero		1


	//   ....[71]....
        /*0b0c*/ 	.word	0x0000f830
        /*0b10*/ 	.word	0x00000000
        /*0b14*/ 	.word	0x00032420
        /*0b18*/ 	.short	0x010a
        /*0b1a*/ 	.byte	0x3f
	.zero		1


	//   ....[72]....
        /*0b1c*/ 	.word	0x0000f9d0
        /*0b20*/ 	.word	0x00000006
        /*0b24*/ 	.word	0x00000000
        /*0b28*/ 	.short	0x010a
        /*0b2a*/ 	.byte	0x3f
	.zero		1


	//   ....[73]....
        /*0b2c*/ 	.word	0x0000fa20
        /*0b30*/ 	.word	0x00000007
        /*0b34*/ 	.word	0x00000000
        /*0b38*/ 	.short	0x010a
        /*0b3a*/ 	.byte	0x3f
	.zero		1


	//   ....[74]....
        /*0b3c*/ 	.word	0x0000fa70
        /*0b40*/ 	.word	0x00000004
        /*0b44*/ 	.word	0x00000000
        /*0b48*/ 	.short	0x010a
        /*0b4a*/ 	.byte	0x3f
	.zero		1


	//----- nvinfo : EIATTR_NUM_MBARRIERS
	.align		4
.L_179:
        /*0b4c*/ 	.byte	0x03, 0x38
        /*0b4e*/ 	.short	0x0017


	//----- nvinfo : EIATTR_EXIT_INSTR_OFFSETS
	.align		4
        /*0b50*/ 	.byte	0x04, 0x1c
        /*0b52*/ 	.short	(.L_181 - .L_180)


	//   ....[0]....
.L_180:
        /*0b54*/ 	.word	0x00000a40


	//   ....[1]....
        /*0b58*/ 	.word	0x00008b30


	//   ....[2]....
        /*0b5c*/ 	.word	0x0000d8b0


	//----- nvinfo : EIATTR_MAX_THREADS
	.align		4
.L_181:
        /*0b60*/ 	.byte	0x04, 0x05
        /*0b62*/ 	.short	(.L_183 - .L_182)
.L_182:
        /*0b64*/ 	.word	0x00000180
        /*0b68*/ 	.word	0x00000001
        /*0b6c*/ 	.word	0x00000001


	//----- nvinfo : EIATTR_CRS_STACK_SIZE
	.align		4
.L_183:
        /*0b70*/ 	.byte	0x04, 0x1e
        /*0b72*/ 	.short	(.L_185 - .L_184)
.L_184:
        /*0b74*/ 	.word	0x00000000


	//----- nvinfo : EIATTR_CBANK_PARAM_SIZE
	.align		4
.L_185:
        /*0b78*/ 	.byte	0x03, 0x19
        /*0b7a*/ 	.short	0x0b70


	//----- nvinfo : EIATTR_PARAM_CBANK
	.align		4
        /*0b7c*/ 	.byte	0x04, 0x0a
        /*0b7e*/ 	.short	(.L_187 - .L_186)
	.align		4
.L_186:
        /*0b80*/ 	.word	index@(.nv.constant0._ZN7cutlass13device_kernelIN5flash11enable_sm90INS1_16FlashAttnFwdSm90INS1_25CollectiveMainloopFwdSm90ILi2EN4cute5tupleIJNS5_1CILi1EEES8_S8_EEENS6_IJNS7_ILi128EEENS7_ILi96EEENS7_ILi64EEEEEELi256ENS_6half_tEfNS_4arch4Sm90ELb0ELb0ELb1ELb0ELb0ELb0ELb1ELb1ELb0ELb1ELb0ELb0EEENS1_21CollectiveEpilogueFwdINS6_IJSA_NS7_ILi256EEESB_EEES9_SE_SG_Li256ELb0ELb1ELb0ELb0EEENS1_29StaticPersistentTileSchedulerILb0EEEEEEEEEvNT_6ParamsE)
        /*0b84*/ 	.short	0x0210
        /*0b86*/ 	.short	0x0b70


	//----- nvinfo : EIATTR_SW_WAR
	.align		4
.L_187:
        /*0b88*/ 	.byte	0x04, 0x36
        /*0b8a*/ 	.short	(.L_189 - .L_188)
.L_188:
        /*0b8c*/ 	.word	0x00000008
.L_189:


//--------------------- .nv.info._ZN7cutlass13device_kernelIN5flash11enable_sm90INS1_16FlashAttnFwdSm90INS1_25CollectiveMainloopFwdSm90ILi2EN4cute5tupleIJNS5_1CILi1EEES8_S8_EEENS6_IJNS7_ILi128EEENS7_ILi96EEENS7_ILi64EEEEEELi256ENS_6half_tEfNS_4arch4Sm90ELb0ELb0ELb1ELb1ELb0ELb0ELb0ELb1ELb0ELb1ELb0ELb0EEENS1_21CollectiveEpilogueFwdINS6_IJSA_NS7_ILi256EEESB_EEES9_SE_SG_Li256ELb1ELb1ELb0ELb0EEENS1_36VarlenDynamicPersistentTileSchedulerILi128ELi96ELi256ELi128ELb0ELb1ELb1ELb0ELb1ELb1EEEEEEEEEvNT_6ParamsE --------------------------
	.section	.nv.info._ZN7cutlass13device_kernelIN5flash11enable_sm90INS1_16FlashAttnFwdSm90INS1_25CollectiveMainloopFwdSm90ILi2EN4cute5tupleIJNS5_1CILi1EEES8_S8_EEENS6_IJNS7_ILi128EEENS7_ILi96EEENS7_ILi64EEEEEELi256ENS_6half_tEfNS_4arch4Sm90ELb0ELb0ELb1ELb1ELb0ELb0ELb0ELb1ELb0ELb1ELb0ELb0EEENS1_21CollectiveEpilogueFwdINS6_IJSA_NS7_ILi256EEESB_EEES9_SE_SG_Li256ELb1ELb1ELb0ELb0EEENS1_36VarlenDynamicPersistentTileSchedulerILi128ELi96ELi256ELi128ELb0ELb1ELb1ELb0ELb1ELb1EEEEEEEEEvNT_6ParamsE,"",@"SHT_CUDA_INFO"
	.sectionflags	@""
	.align	4


	//----- nvinfo : EIATTR_CUDA_API_VERSION
	.align		4
        /*0000*/ 	.byte	0x04, 0x37
        /*0002*/ 	.short	(.L_191 - .L_190)
.L_190:
        /*0004*/ 	.word	0x00000082


	//----- nvinfo : EIATTR_KPARAM_INFO
	.align		4
.L_191:
        /*0008*/ 	.byte	0x04, 0x17
        /*000a*/ 	.short	(.L_193 - .L_192)
.L_192:
        /*000c*/ 	.word	0x00000000
        /*0010*/ 	.short	0x0000
        /*0012*/ 	.short	0x0070
        /*0014*/ 	.byte	0x00, 0xf0, 0x01, 0x2a


	//----- nvinfo : EIATTR_SPARSE_MMA_MASK
	.align		4
.L_193:
        /*0018*/ 	.byte	0x03, 0x50
        /*001a*/ 	.short	0x0000


	//----- nvinfo : EIATTR_MAXREG_COUNT
	.align		4
        /*001c*/ 	.byte	0x03, 0x1b
        /*001e*/ 	.short	0x00a8


	//----- nvinfo : EIATTR_NUM_BARRIERS
	.align		4
        /*0020*/ 	.byte	0x02, 0x4c
        /*0022*/ 	.byte	0x10
	.zero		1


	//----- nvinfo : EIATTR_EXTERNS
	.align		4
        /*0024*/ 	.byte	0x04, 0x0f
        /*0026*/ 	.short	(.L_195 - .L_194)


	//   ....[0]....
	.align		4
.L_194:
        /*0028*/ 	.word	index@(__assertfail)


	//----- nvinfo : EIATTR_ANNOTATIONS
	.align		4
.L_195:
        /*002c*/ 	.byte	0x04, 0x55
        /*002e*/ 	.short	(.L_197 - .L_196)


	//   ....[0]....
.L_196:
        /* <DEDUP_REMOVED lines=72> */
        /*04a4*/ 	.byte	0x10, 0xf7, 0x00, 0x00, 0x01, 0x00, 0x00, 0x00, 0x50, 0x01, 0x01, 0x00


	//----- nvinfo : EIATTR_MERCURY_ISA_VERSION
	.align		4
.L_197:
        /*04b0*/ 	.byte	0x03, 0x5f
        /*04b2*/ 	.short	0x0101


	//----- nvinfo : EIATTR_UNUSED_LOAD_BYTE_OFFSET
	.align		4
        /*04b4*/ 	.byte	0x04, 0x44
        /*04b6*/ 	.short	(.L_199 - .L_198)


	//   ....[0]....
.L_198:
        /*04b8*/ 	.word	0x00000a40
        /*04bc*/ 	.word	0x0000fff0


	//   ....[1]....
        /*04c0*/ 	.word	0x00006710
        /*04c4*/ 	.word	0x0000fff0


	//----- nvinfo : EIATTR_INT_WARP_WIDE_INSTR_OFFSETS
	.align		4
.L_199:
        /*04c8*/ 	.byte	0x04, 0x31
        /*04ca*/ 	.short	(.L_201 - .L_200)


	//   ....[0]....
.L_200:
        /*04cc*/ 	.word	0x00000130


	//   ....[1]....
        /*04d0*/ 	.word	0x00000170


	//   ....[2]....
        /*04d4*/ 	.word	0x000001e0


	//   ....[3]....
        /*04d8*/ 	.word	0x0000a530


	//   ....[4]....
        /*04dc*/ 	.word	0x0000a5c0


	//   ....[5]....
        /*04e0*/ 	.word	0x0000e4e0


	//   ....[6]....
        /*04e4*/ 	.word	0x0000e570


	//----- nvinfo : EIATTR_COOP_GROUP_MASK_REGIDS
	.align		4
.L_201:
        /*04e8*/ 	.byte	0x04, 0x29
        /*04ea*/ 	.short	(.L_203 - .L_202)


	//   ....[0]....
.L_202:
        /*04ec*/ 	.word	0xffffffff


	//   ....[1]....
        /*04f0*/ 	.word	0xffffffff


	//   ....[2]....
        /*04f4*/ 	.word	0xffffffff


	//   ....[3]....
        /*04f8*/ 	.word	0xffffffff


	//   ....[4]....
        /*04fc*/ 	.word	0xffffffff


	//   ....[5]....
        /*0500*/ 	.word	0xffffffff


	//   ....[6]....
        /*0504*/ 	.word	0xffffffff


	//   ....[7]....
        /*0508*/ 	.word	0xffffffff


	//   ....[8]....
        /*050c*/ 	.word	0xffffffff


	//   ....[9]....
        /*0510*/ 	.word	0xffffffff


	//   ....[10]....
        /*0514*/ 	.word	0xffffffff


	//   ....[11]....
        /*0518*/ 	.word	0xffffffff


	//   ....[12]....
        /*051c*/ 	.word	0xffffffff


	//   ....[13]....
        /*0520*/ 	.word	0xffffffff


	//   ....[14]....
        /*0524*/ 	.word	0xffffffff


	//   ....[15]....
        /*0528*/ 	.word	0xffffffff


	//   ....[16]....
        /*052c*/ 	.word	0xffffffff


	//   ....[17]....
        /*0530*/ 	.word	0xffffffff


	//   ....[18]....
        /*0534*/ 	.word	0xffffffff


	//   ....[19]....
        /*0538*/ 	.word	0xffffffff


	//   ....[20]....
        /*053c*/ 	.word	0xffffffff


	//   ....[21]....
        /*0540*/ 	.word	0xffffffff


	//   ....[22]....
        /*0544*/ 	.word	0xffffffff


	//   ....[23]....
        /*0548*/ 	.word	0xffffffff


	//   ....[24]....
        /*054c*/ 	.word	0xffffffff


	//   ....[25]....
        /*0550*/ 	.word	0xffffffff


	//   ....[26]....
        /*0554*/ 	.word	0xffffffff


	//   ....[27]....
        /*0558*/ 	.word	0xffffffff


	//   ....[28]....
        /*055c*/ 	.word	0xffffffff


	//   ....[29]....
        /*0560*/ 	.word	0xffffffff


	//   ....[30]....
        /*0564*/ 	.word	0xffffffff


	//   ....[31]....
        /*0568*/ 	.word	0xffffffff


	//   ....[32]....
        /*056c*/ 	.word	0xffffffff


	//   ....[33]....
        /*0570*/ 	.word	0xffffffff


	//   ....[34]....
        /*0574*/ 	.word	0xffffffff


	//   ....[35]....
        /*0578*/ 	.word	0xffffffff


	//   ....[36]....
        /*057c*/ 	.word	0xffffffff


	//   ....[37]....
        /*0580*/ 	.word	0xffffffff


	//   ....[38]....
        /*0584*/ 	.word	0xffffffff


	//   ....[39]....
        /*0588*/ 	.word	0xffffffff


	//   ....[40]....
        /*058c*/ 	.word	0xffffffff


	//   ....[41]....
        /*0590*/ 	.word	0xffffffff


	//   ....[42]....
        /*0594*/ 	.word	0xffffffff


	//   ....[43]....
        /*0598*/ 	.word	0xffffffff


	//   ....[44]....
        /*059c*/ 	.word	0xffffffff


	//   ....[45]....
        /*05a0*/ 	.word	0xffffffff


	//   ....[46]....
        /*05a4*/ 	.word	0xffffffff


	//   ....[47]....
        /*05a8*/ 	.word	0xffffffff


	//   ....[48]....
        /*05ac*/ 	.word	0xffffffff


	//   ....[49]....
        /*05b0*/ 	.word	0xffffffff


	//   ....[50]....
        /*05b4*/ 	.word	0xffffffff


	//   ....[51]....
        /*05b8*/ 	.word	0xffffffff


	//   ....[52]....
        /*05bc*/ 	.word	0xffffffff


	//   ....[53]....
        /*05c0*/ 	.word	0xffffffff


	//   ....[54]....
        /*05c4*/ 	.word	0xffffffff


	//   ....[55]....
        /*05c8*/ 	.word	0xffffffff


	//   ....[56]....
        /*05cc*/ 	.word	0xffffffff


	//   ....[57]....
        /*05d0*/ 	.word	0xffffffff


	//   ....[58]....
        /*05d4*/ 	.word	0xffffffff


	//   ....[59]....
        /*05d8*/ 	.word	0xffffffff


	//   ....[60]....
        /*05dc*/ 	.word	0xffffffff


	//   ....[61]....
        /*05e0*/ 	.word	0xffffffff


	//   ....[62]....
        /*05e4*/ 	.word	0xffffffff


	//   ....[63]....
        /*05e8*/ 	.word	0xffffffff


	//   ....[64]....
        /*05ec*/ 	.word	0xffffffff


	//   ....[65]....
        /*05f0*/ 	.word	0xffffffff


	//   ....[66]....
        /*05f4*/ 	.word	0xffffffff


	//   ....[67]....
        /*05f8*/ 	.word	0xffffffff


	//   ....[68]....
        /*05fc*/ 	.word	0xffffffff


	//   ....[69]....
        /*0600*/ 	.word	0xffffffff


	//   ....[70]....
        /*0604*/ 	.word	0xffffffff


	//   ....[71]....
        /*0608*/ 	.word	0xffffffff


	//   ....[72]....
        /*060c*/ 	.word	0xffffffff


	//   ....[73]....
        /*0610*/ 	.word	0xffffffff


	//   ....[74]....
        /*0614*/ 	.word	0xffffffff


	//   ....[75]....
        /*0618*/ 	.word	0xffffffff


	//   ....[76]....
        /*061c*/ 	.word	0xffffffff


	//   ....[77]....
        /*0620*/ 	.word	0xffffffff


	//   ....[78]....
        /*0624*/ 	.word	0xffffffff


	//   ....[79]....
        /*0628*/ 	.word	0xffffffff


	//   ....[80]....
        /*062c*/ 	.word	0xffffffff


	//   ....[81]....
        /*0630*/ 	.word	0xffffffff


	//   ....[82]....
        /*0634*/ 	.word	0xffffffff


	//   ....[83]....
        /*0638*/ 	.word	0xffffffff


	//   ....[84]....
        /*063c*/ 	.word	0xffffffff


	//   ....[85]....
        /*0640*/ 	.word	0xffffffff


	//   ....[86]....
        /*0644*/ 	.word	0xffffffff


	//   ....[87]....
        /*0648*/ 	.word	0xffffffff


	//   ....[88]....
        /*064c*/ 	.word	0xffffffff


	//   ....[89]....
        /*0650*/ 	.word	0xffffffff


	//   ....[90]....
        /*0654*/ 	.word	0xffffffff


	//   ....[91]....
        /*0658*/ 	.word	0x0500000f


	//   ....[92]....
        /*065c*/ 	.word	0x0500000f


	//   ....[93]....
        /*0660*/ 	.word	0x0500000f


	//   ....[94]....
        /*0664*/ 	.word	0x0500000f


	//   ....[95]....
        /*0668*/ 	.word	0x0500000f


	//   ....[96]....
        /*066c*/ 	.word	0x0500000f


	//   ....[97]....
        /*0670*/ 	.word	0x0500000f


	//   ....[98]....
        /*0674*/ 	.word	0x0500000f


	//   ....[99]....
        /*0678*/ 	.word	0x0500000f


	//   ....[100]....
        /*067c*/ 	.word	0x0500000f


	//   ....[101]....
        /*0680*/ 	.word	0x0500000f


	//   ....[102]....
        /*0684*/ 	.word	0x0500000f


	//   ....[103]....
        /*0688*/ 	.word	0x0500000f


	//   ....[104]....
        /*068c*/ 	.word	0x0500000f


	//   ....[105]....
        /*0690*/ 	.word	0x0500000f


	//   ....[106]....
        /*0694*/ 	.word	0x0500000f


	//   ....[107]....
        /*0698*/ 	.word	0x0500000f


	//   ....[108]....
        /*069c*/ 	.word	0x0500000f


	//   ....[109]....
        /*06a0*/ 	.word	0x0500000f


	//   ....[110]....
        /*06a4*/ 	.word	0x0500000f


	//   ....[111]....
        /*06a8*/ 	.word	0x0500000f


	//   ....[112]....
        /*06ac*/ 	.word	0x0500000f


	//   ....[113]....
        /*06b0*/ 	.word	0x0500000f


	//   ....[114]....
        /*06b4*/ 	.word	0x0500000f


	//   ....[115]....
        /*06b8*/ 	.word	0x0500000f


	//   ....[116]....
        /*06bc*/ 	.word	0x0500000f


	//   ....[117]....
        /*06c0*/ 	.word	0x0500000f


	//   ....[118]....
        /*06c4*/ 	.word	0x0500000f


	//   ....[119]....
        /*06c8*/ 	.word	0x0500000f


	//   ....[120]....
        /*06cc*/ 	.word	0x0500000f


	//   ....[121]....
        /*06d0*/ 	.word	0x0500000f


	//   ....[122]....
        /*06d4*/ 	.word	0x0500000f


	//   ....[123]....
        /*06d8*/ 	.word	0x0500000f


	//   ....[124]....
        /*06dc*/ 	.word	0x0500000f


	//   ....[125]....
        /*06e0*/ 	.word	0x0500000f


	//----- nvinfo : EIATTR_COOP_GROUP_INSTR_OFFSETS
	.align		4
.L_203:
        /*06e4*/ 	.byte	0x04, 0x28
        /*06e6*/ 	.short	(.L_205 - .L_204)


	//   ....[0]....
.L_204:
        /*06e8*/ 	.word	0x00000070


	//   ....[1]....
        /*06ec*/ 	.word	0x00000140


	//   ....[2]....
        /*06f0*/ 	.word	0x00000190


	//   ....[3]....
        /*06f4*/ 	.word	0x000003c0


	//   ....[4]....
        /*06f8*/ 	.word	0x00000520


	//   ....[5]....
        /*06fc*/ 	.word	0x00000640


	//   ....[6]....
        /*0700*/ 	.word	0x000007a0


	//   ....[7]....
        /*0704*/ 	.word	0x00001640


	//   ....[8]....
        /*0708*/ 	.word	0x00002800


	//   ....[9]....
        /*070c*/ 	.word	0x00002890


	//   ....[10]....
        /*0710*/ 	.word	0x00002cd0


	//   ....[11]....
        /*0714*/ 	.word	0x00002d40


	//   ....[12]....
        /*0718*/ 	.word	0x00004260


	//   ....[13]....
        /*071c*/ 	.word	0x000042f0


	//   ....[14]....
        /*0720*/ 	.word	0x00004760


	//   ....[15]....
        /*0724*/ 	.word	0x00004920


	//   ....[16]....
        /*0728*/ 	.word	0x00005c90


	//   ....[17]....
        /*072c*/ 	.word	0x00005cd0


	//   ....[18]....
        /*0730*/ 	.word	0x00005d70


	//   ....[19]....
        /*0734*/ 	.word	0x00005dd0


	//   ....[20]....
        /*0738*/ 	.word	0x000077f0


	//   ....[21]....
        /*073c*/ 	.word	0x00007830


	//   ....[22]....
        /*0740*/ 	.word	0x00007910


	//   ....[23]....
        /*0744*/ 	.word	0x00007940


	//   ....[24]....
        /*0748*/ 	.word	0x00008140


	//   ....[25]....
        /*074c*/ 	.word	0x00008170


	//   ....[26]....
        /*0750*/ 	.word	0x000082b0


	//   ....[27]....
        /*0754*/ 	.word	0x000082d0


	//   ....[28]....
        /*0758*/ 	.word	0x00008410


	//   ....[29]....
        /*075c*/ 	.word	0x00008430


	//   ....[30]....
        /*0760*/ 	.word	0x00008580


	//   ....[31]....
        /*0764*/ 	.word	0x000085a0


	//   ....[32]....
        /*0768*/ 	.word	0x00008ef0


	//   ....[33]....
        /*076c*/ 	.word	0x00008f20


	//   ....[34]....
        /*0770*/ 	.word	0x00009070


	//   ....[35]....
        /*0774*/ 	.word	0x00009090


	//   ....[36]....
        /*0778*/ 	.word	0x000091d0


	//   ....[37]....
        /*077c*/ 	.word	0x000091f0


	//   ....[38]....
        /*0780*/ 	.word	0x00009340


	//   ....[39]....
        /*0784*/ 	.word	0x00009360


	//   ....[40]....
        /*0788*/ 	.word	0x00009510


	//   ....[41]....
        /*078c*/ 	.word	0x000096f0


	//   ....[42]....
        /*0790*/ 	.word	0x00009720


	//   ....[43]....
        /*0794*/ 	.word	0x00009750


	//   ....[44]....
        /*0798*/ 	.word	0x00009780


	//   ....[45]....
        /*079c*/ 	.word	0x000097b0


	//   ....[46]....
        /*07a0*/ 	.word	0x000097e0


	//   ....[47]....
        /*07a4*/ 	.word	0x00009950


	//   ....[48]....
        /*07a8*/ 	.word	0x00009980


	//   ....[49]....
        /*07ac*/ 	.word	0x000099b0


	//   ....[50]....
        /*07b0*/ 	.word	0x000099e0


	//   ....[51]....
        /*07b4*/ 	.word	0x00009a10


	//   ....[52]....
        /*07b8*/ 	.word	0x00009a40


	//   ....[53]....
        /*07bc*/ 	.word	0x00009ae0


	//   ....[54]....
        /*07c0*/ 	.word	0x00009b10


	//   ....[55]....
        /*07c4*/ 	.word	0x00009ba0


	//   ....[56]....
        /*07c8*/ 	.word	0x0000ab40


	//   ....[57]....
        /*07cc*/ 	.word	0x0000b6b0


	//   ....[58]....
        /*07d0*/ 	.word	0x0000b6d0


	//   ....[59]....
        /*07d4*/ 	.word	0x0000b760


	//   ....[60]....
        /*07d8*/ 	.word	0x0000b770


	//   ....[61]....
        /*07dc*/ 	.word	0x0000b7f0


	//   ....[62]....
        /*07e0*/ 	.word	0x0000b800


	//   ....[63]....
        /*07e4*/ 	.word	0x0000b880


	//   ....[64]....
        /*07e8*/ 	.word	0x0000b890


	//   ....[65]....
        /*07ec*/ 	.word	0x0000b910


	//   ....[66]....
        /*07f0*/ 	.word	0x0000b920


	//   ....[67]....
        /*07f4*/ 	.word	0x0000b9a0


	//   ....[68]....
        /*07f8*/ 	.word	0x0000b9b0


	//   ....[69]....
        /*07fc*/ 	.word	0x0000ba30


	//   ....[70]....
        /*0800*/ 	.word	0x0000ba40


	//   ....[71]....
        /*0804*/ 	.word	0x0000ba50


	//   ....[72]....
        /*0808*/ 	.word	0x0000baa0


	//   ....[73]....
        /*080c*/ 	.word	0x0000e770


	//   ....[74]....
        /*0810*/ 	.word	0x0000e7a0


	//   ....[75]....
        /*0814*/ 	.word	0x0000e7e0


	//   ....[76]....
        /*0818*/ 	.word	0x0000e810


	//   ....[77]....
        /*081c*/ 	.word	0x0000e840


	//   ....[78]....
        /*0820*/ 	.word	0x0000e870


	//   ....[79]....
        /*0824*/ 	.word	0x0000e8a0


	//   ....[80]....
        /*0828*/ 	.word	0x0000e8d0


	//   ....[81]....
        /*082c*/ 	.word	0x0000ea50


	//   ....[82]....
        /*0830*/ 	.word	0x0000ea80


	//   ....[83]....
        /*0834*/ 	.word	0x0000eab0


	//   ....[84]....
        /*0838*/ 	.word	0x0000eae0


	//   ....[85]....
        /*083c*/ 	.word	0x0000eb10


	//   ....[86]....
        /*0840*/ 	.word	0x0000eb40


	//   ....[87]....
        /*0844*/ 	.word	0x0000ec00


	//   ....[88]....
        /*0848*/ 	.word	0x0000ec20


	//   ....[89]....
        /*084c*/ 	.word	0x0000ec90


	//   ....[90]....
        /*0850*/ 	.word	0x0000f120


	//   ....[91]....
        /*0854*/ 	.word	0x0000f600


	//   ....[92]....
        /*0858*/ 	.word	0x0000f7b0


	//   ....[93]....
        /*085c*/ 	.word	0x0000f800


	//   ....[94]....
        /*0860*/ 	.word	0x0000f860


	//   ....[95]....
        /*0864*/ 	.word	0x0000f950


	//   ....[96]....
        /*0868*/ 	.word	0x0000f9b0


	//   ....[97]....
        /*086c*/ 	.word	0x0000faa0


	//   ....[98]....
        /*0870*/ 	.word	0x0000fb00


	//   ....[99]....
        /*0874*/ 	.word	0x0000fbf0


	//   ....[100]....
        /*0878*/ 	.word	0x0000fc50


	//   ....[101]....
        /*087c*/ 	.word	0x0000fd40


	//   ....[102]....
        /*0880*/ 	.word	0x0000fda0


	//   ....[103]....
        /*0884*/ 	.word	0x0000fe90


	//   ....[104]....
        /*0888*/ 	.word	0x0000fef0


	//   ....[105]....
        /*088c*/ 	.word	0x0000ffc0


	//   ....[106]....
        /*0890*/ 	.word	0x00010040


	//   ....[107]....
        /*0894*/ 	.word	0x00010110


	//   ....[108]....
        /*0898*/ 	.word	0x00010440


	//   ....[109]....
        /*089c*/ 	.word	0x000104e0


	//   ....[110]....
        /*08a0*/ 	.word	0x00010600


	//   ....[111]....
        /*08a4*/ 	.word	0x00010670


	//   ....[112]....
        /*08a8*/ 	.word	0x000106e0


	//   ....[113]....
        /*08ac*/ 	.word	0x00010750


	//   ....[114]....
        /*08b0*/ 	.word	0x000107c0


	//   ....[115]....
        /*08b4*/ 	.word	0x00010840


	//   ....[116]....
        /*08b8*/ 	.word	0x000108d0


	//   ....[117]....
        /*08bc*/ 	.word	0x00010970


	//   ....[118]....
        /*08c0*/ 	.word	0x000109e0


	//   ....[119]....
        /*08c4*/ 	.word	0x00010a50


	//   ....[120]....
        /*08c8*/ 	.word	0x00010ac0


	//   ....[121]....
        /*08cc*/ 	.word	0x00010b40


	//   ....[122]....
        /*08d0*/ 	.word	0x00010bb0


	//   ....[123]....
        /*08d4*/ 	.word	0x00010c50


	//   ....[124]....
        /*08d8*/ 	.word	0x00010ce0


	//   ....[125]....
        /*08dc*/ 	.word	0x00010e00


	//----- nvinfo : EIATTR_REG_RECONFIG
	.align		4
.L_205:
        /*08e0*/ 	.byte	0x01, 0x54
	.zero		2


	//----- nvinfo : EIATTR_SYSCALL_OFFSETS
	.align		4
        /*08e4*/ 	.byte	0x04, 0x46
        /*08e6*/ 	.short	(.L_207 - .L_206)


	//   ....[0]....
.L_206:
        /*08e8*/ 	.word	0x00001820


	//   ....[1]....
        /*08ec*/ 	.word	0x0000a730


	//   ....[2]....
        /*08f0*/ 	.word	0x0000a890


	//   ....[3]....
        /*08f4*/ 	.word	0x0000a990


	//   ....[4]....
        /*08f8*/ 	.word	0x0000b2c0


	//----- nvinfo : EIATTR_MBARRIER_INSTR_OFFSETS
	.align		4
.L_207:
        /*08fc*/ 	.byte	0x04, 0x39
        /*08fe*/ 	.short	(.L_209 - .L_208)


	//   ....[0]....
.L_208:
        /*0900*/ 	.word	0x00000270
        /*0904*/ 	.word	0x000000ff
        /*0908*/ 	.word	0x00022800
        /*090c*/ 	.short	0x0100
        /*090e*/ 	.byte	0x08
	.zero		1


	//   ....[1]....
        /*0910*/ 	.word	0x00000280
        /*0914*/ 	.word	0x000000ff
        /*0918*/ 	.word	0x00022820
        /*091c*/ 	.short	0x0100
        /*091e*/ 	.byte	0x08
	.zero		1


	//   ....[2]....
        /*0920*/ 	.word	0x00000370
        /*0924*/ 	.word	0x000000ff
        /*0928*/ 	.word	0x00022830
        /*092c*/ 	.short	0x0100
        /*092e*/ 	.byte	0x08
	.zero		1


	//   ....[3]....
        /*0930*/ 	.word	0x00000380
        /*0934*/ 	.word	0x000000ff
        /*0938*/ 	.word	0x00022840
        /*093c*/ 	.short	0x0100
        /*093e*/ 	.byte	0x08
	.zero		1


	//   ....[4]....
        /*0940*/ 	.word	0x00000390
        /*0944*/ 	.word	0x000000ff
        /*0948*/ 	.word	0x00022838
        /*094c*/ 	.short	0x0100
        /*094e*/ 	.byte	0x08
	.zero		1


	//   ....[5]....
        /*0950*/ 	.word	0x000003a0
        /*0954*/ 	.word	0x000000ff
        /*0958*/ 	.word	0x00022848
        /*095c*/ 	.short	0x0100
        /*095e*/ 	.byte	0x08
	.zero		1


	//   ....[6]....
        /*0960*/ 	.word	0x000004d0
        /*0964*/ 	.word	0x000000ff
        /*0968*/ 	.word	0x00022850
        /*096c*/ 	.short	0x0100
        /*096e*/ 	.byte	0x08
	.zero		1


	//   ....[7]....
        /*0970*/ 	.word	0x000004e0
        /*0974*/ 	.word	0x000000ff
        /*0978*/ 	.word	0x00022860
        /*097c*/ 	.short	0x0100
        /*097e*/ 	.byte	0x08
	.zero		1


	//   ....[8]....
        /*0980*/ 	.word	0x000004f0
        /*0984*/ 	.word	0x000000ff
        /*0988*/ 	.word	0x00022858
        /*098c*/ 	.short	0x0100
        /*098e*/ 	.byte	0x08
	.zero		1


	//   ....[9]....
        /*0990*/ 	.word	0x00000500
        /*0994*/ 	.word	0x000000ff
        /*0998*/ 	.word	0x00022868
        /*099c*/ 	.short	0x0100
        /*099e*/ 	.byte	0x08
	.zero		1


	//   ....[10]....
        /*09a0*/ 	.word	0x000005f0
        /*09a4*/ 	.word	0x000000ff
        /*09a8*/ 	.word	0x00022870
        /*09ac*/ 	.short	0x0100
        /*09ae*/ 	.byte	0x06
	.zero		1


	//   ....[11]....
        /*09b0*/ 	.word	0x00000600
        /*09b4*/ 	.word	0x000000ff
        /*09b8*/ 	.word	0x00022880
        /*09bc*/ 	.short	0x0100
        /*09be*/ 	.byte	0x06
	.zero		1


	//   ....[12]....
        /*09c0*/ 	.word	0x00000610
        /*09c4*/ 	.word	0x000000ff
        /*09c8*/ 	.word	0x00022878
        /*09cc*/ 	.short	0x0100
        /*09ce*/ 	.byte	0x06
	.zero		1


	//   ....[13]....
        /*09d0*/ 	.word	0x00000620
        /*09d4*/ 	.word	0x000000ff
        /*09d8*/ 	.word	0x00022888
        /*09dc*/ 	.short	0x0100
        /*09de*/ 	.byte	0x06
	.zero		1


	//   ....[14]....
        /*09e0*/ 	.word	0x00000750
        /*09e4*/ 	.word	0x000000ff
        /*09e8*/ 	.word	0x00022890
        /*09ec*/ 	.short	0x0100
        /*09ee*/ 	.byte	0x08
	.zero		1


	//   ....[15]....
        /*09f0*/ 	.word	0x00000760
        /*09f4*/ 	.word	0x000000ff
        /*09f8*/ 	.word	0x000228a0
        /*09fc*/ 	.short	0x0100
        /*09fe*/ 	.byte	0x08
	.zero		1


	//   ....[16]....
        /*0a00*/ 	.word	0x00000770
        /*0a04*/ 	.word	0x000000ff
        /*0a08*/ 	.word	0x00022898
        /*0a0c*/ 	.short	0x0100
        /*0a0e*/ 	.byte	0x08
	.zero		1


	//   ....[17]....
        /*0a10*/ 	.word	0x00000780
        /*0a14*/ 	.word	0x000000ff
        /*0a18*/ 	.word	0x000228a8
        /*0a1c*/ 	.short	0x0100
        /*0a1e*/ 	.byte	0x08
	.zero		1


	//   ....[18]....
        /*0a20*/ 	.word	0x000008b0
        /*0a24*/ 	.word	0x000000ff
        /*0a28*/ 	.word	0x000228b0
        /*0a2c*/ 	.short	0x0100
        /*0a2e*/ 	.byte	0x08
	.zero		1


	//   ....[19]....
        /*0a30*/ 	.word	0x000008c0
        /*0a34*/ 	.word	0x000000ff
        /*0a38*/ 	.word	0x000228c0
        /*0a3c*/ 	.short	0x0100
        /*0a3e*/ 	.byte	0x08
	.zero		1


	//   ....[20]....
        /*0a40*/ 	.word	0x000008d0
        /*0a44*/ 	.word	0x000000ff
        /*0a48*/ 	.word	0x000228b8
        /*0a4c*/ 	.short	0x0100
        /*0a4e*/ 	.byte	0x08
	.zero		1


	//   ....[21]....
        /*0a50*/ 	.word	0x000008e0
        /*0a54*/ 	.word	0x000000ff
        /*0a58*/ 	.word	0x000228c8
        /*0a5c*/ 	.short	0x0100
        /*0a5e*/ 	.byte	0x08
	.zero		1


	//   ....[22]....
        /*0a60*/ 	.word	0x000018d0
        /*0a64*/ 	.word	0x00000007
        /*0a68*/ 	.word	0x00022800
        /*0a6c*/ 	.short	0x010a
        /*0a6e*/ 	.byte	0x3f
	.zero		1


	//   ....[23]....
        /*0a70*/ 	.word	0x000019a0
        /*0a74*/ 	.word	0x00000005
        /*0a78*/ 	.word	0x00022830
        /*0a7c*/ 	.short	0x010a
        /*0a7e*/ 	.byte	0x3f
	.zero		1


	//   ....[24]....
        /*0a80*/ 	.word	0x000019e0
        /*0a84*/ 	.word	0x00000005
        /*0a88*/ 	.word	0x00022830
        /*0a8c*/ 	.short	0x010a
        /*0a8e*/ 	.byte	0x3f
	.zero		1


	//   ....[25]....
        /*0a90*/ 	.word	0x00003170
        /*0a94*/ 	.word	0x00000004
        /*0a98*/ 	.word	0x00000000
        /*0a9c*/ 	.short	0x0101
        /*0a9e*/ 	.byte	0x3f
	.zero		1


	//   ....[26]....
        /*0aa0*/ 	.word	0x000035d0
        /*0aa4*/ 	.word	0x00000005
        /*0aa8*/ 	.word	0x00022850
        /*0aac*/ 	.short	0x010a
        /*0aae*/ 	.byte	0x3f
	.zero		1


	//   ....[27]....
        /*0ab0*/ 	.word	0x00003610
        /*0ab4*/ 	.word	0x00000005
        /*0ab8*/ 	.word	0x00022850
        /*0abc*/ 	.short	0x010a
        /*0abe*/ 	.byte	0x3f
	.zero		1


	//   ....[28]....
        /*0ac0*/ 	.word	0x00003910
        /*0ac4*/ 	.word	0x00000005
        /*0ac8*/ 	.word	0x00000000
        /*0acc*/ 	.short	0x0101
        /*0ace*/ 	.byte	0x3f
	.zero		1


	//   ....[29]....
        /*0ad0*/ 	.word	0x00003a80
        /*0ad4*/ 	.word	0x000000ff
        /*0ad8*/ 	.word	0x00022830
        /*0adc*/ 	.short	0x010a
        /*0ade*/ 	.byte	0x17
	.zero		1


	//   ....[30]....
        /*0ae0*/ 	.word	0x00003ac0
        /*0ae4*/ 	.word	0x000000ff
        /*0ae8*/ 	.word	0x00022830
        /*0aec*/ 	.short	0x010a
        /*0aee*/ 	.byte	0x17
	.zero		1


	//   ....[31]....
        /*0af0*/ 	.word	0x00004c40
        /*0af4*/ 	.word	0x00000099
        /*0af8*/ 	.word	0x00000000
        /*0afc*/ 	.short	0x0101
        /*0afe*/ 	.byte	0x3f
	.zero		1


	//   ....[32]....
        /*0b00*/ 	.word	0x00005950
        /*0b04*/ 	.word	0x000000ff
        /*0b08*/ 	.word	0x00022850
        /*0b0c*/ 	.short	0x010a
        /*0b0e*/ 	.byte	0x17
	.zero		1


	//   ....[33]....
        /*0b10*/ 	.word	0x00005990
        /*0b14*/ 	.word	0x000000ff
        /*0b18*/ 	.word	0x00022850
        /*0b1c*/ 	.short	0x010a
        /*0b1e*/ 	.byte	0x17
	.zero		1


	//   ....[34]....
        /*0b20*/ 	.word	0x00005c70
        /*0b24*/ 	.word	0x000000b6
        /*0b28*/ 	.word	0x00000000
        /*0b2c*/ 	.short	0x0101
        /*0b2e*/ 	.byte	0x3f
	.zero		1


	//   ....[35]....
        /*0b30*/ 	.word	0x00008160
        /*0b34*/ 	.word	0x00000000
        /*0b38*/ 	.word	0x00000000
        /*0b3c*/ 	.short	0x0101
        /*0b3e*/ 	.byte	0x3f
	.zero		1


	//   ....[36]....
        /*0b40*/ 	.word	0x0000adc0
        /*0b44*/ 	.word	0x00000000
        /*0b48*/ 	.word	0x00022840
        /*0b4c*/ 	.short	0x010a
        /*0b4e*/ 	.byte	0x3f
	.zero		1


	//   ....[37]....
        /*0b50*/ 	.word	0x0000bb60
        /*0b54*/ 	.word	0x00000008
        /*0b58*/ 	.word	0x00022800
        /*0b5c*/ 	.short	0x0107
        /*0b5e*/ 	.byte	0x3f
	.zero		1


	//   ....[38]....
        /*0b60*/ 	.word	0x0000bc60
        /*0b64*/ 	.word	0x00000002
        /*0b68*/ 	.word	0x00022800
        /*0b6c*/ 	.short	0x0101
        /*0b6e*/ 	.byte	0x3f
	.zero		1


	//   ....[39]....
        /*0b70*/ 	.word	0x0000bc80
        /*0b74*/ 	.word	0x00000002
        /*0b78*/ 	.word	0x00022820
        /*0b7c*/ 	.short	0x010a
        /*0b7e*/ 	.byte	0x3f
	.zero		1


	//   ....[40]....
        /*0b80*/ 	.word	0x0000bd90
        /*0b84*/ 	.word	0x00000002
        /*0b88*/ 	.word	0x00022860
        /*0b8c*/ 	.short	0x010a
        /*0b8e*/ 	.byte	0x3f
	.zero		1


	//   ....[41]....
        /*0b90*/ 	.word	0x0000c6a0
        /*0b94*/ 	.word	0x00000003
        /*0b98*/ 	.word	0x00022840
        /*0b9c*/ 	.short	0x010a
        /*0b9e*/ 	.byte	0x3f
	.zero		1


	//   ....[42]....
        /*0ba0*/ 	.word	0x0000c900
        /*0ba4*/ 	.word	0x00000003
        /*0ba8*/ 	.word	0x00022860
        /*0bac*/ 	.short	0x010a
        /*0bae*/ 	.byte	0x3f
	.zero		1


	//   ....[43]....
        /*0bb0*/ 	.word	0x0000d1a0
        /*0bb4*/ 	.word	0x00000002
        /*0bb8*/ 	.word	0x00022840
        /*0bbc*/ 	.short	0x010a
        /*0bbe*/ 	.byte	0x3f
	.zero		1


	//   ....[44]....
        /*0bc0*/ 	.word	0x0000d3f0
        /*0bc4*/ 	.word	0x00000002
        /*0bc8*/ 	.word	0x00022860
        /*0bcc*/ 	.short	0x010a
        /*0bce*/ 	.byte	0x3f
	.zero		1


	//   ....[45]....
        /*0bd0*/ 	.word	0x0000dc00
        /*0bd4*/ 	.word	0x00000002
        /*0bd8*/ 	.word	0x00022840
        /*0bdc*/ 	.short	0x010a
        /*0bde*/ 	.byte	0x3f
	.zero		1


	//   ....[46]....
        /*0be0*/ 	.word	0x0000de60
        /*0be4*/ 	.word	0x00000002
        /*0be8*/ 	.word	0x00022860
        /*0bec*/ 	.short	0x010a
        /*0bee*/ 	.byte	0x3f
	.zero		1


	//   ....[47]....
        /*0bf0*/ 	.word	0x0000f0a0
        /*0bf4*/ 	.word	0x00000000
        /*0bf8*/ 	.word	0x00022820
        /*0bfc*/ 	.short	0x010a
        /*0bfe*/ 	.byte	0x3f
	.zero		1


	//   ....[48]....
        /*0c00*/ 	.word	0x0000f260
        /*0c04*/ 	.word	0x00000006
        /*0c08*/ 	.word	0x00000000
        /*0c0c*/ 	.short	0x010a
        /*0c0e*/ 	.byte	0x3f
	.zero		1


	//   ....[49]....
        /*0c10*/ 	.word	0x0000f2d0
        /*0c14*/ 	.word	0x00000007
        /*0c18*/ 	.word	0x00000000
        /*0c1c*/ 	.short	0x010a
        /*0c1e*/ 	.byte	0x3f
	.zero		1


	//   ....[50]....
        /*0c20*/ 	.word	0x0000f340
        /*0c24*/ 	.word	0x00000004
        /*0c28*/ 	.word	0x00000000
        /*0c2c*/ 	.short	0x010a
        /*0c2e*/ 	.byte	0x3f
	.zero		1


	//   ....[51]....
        /*0c30*/ 	.word	0x0000f370
        /*0c34*/ 	.word	0x00000003
        /*0c38*/ 	.word	0x00000000
        /*0c3c*/ 	.short	0x010a
        /*0c3e*/ 	.byte	0x3f
	.zero		1


	//   ....[52]....
        /*0c40*/ 	.word	0x0000f3d0
        /*0c44*/ 	.word	0x00000007
        /*0c48*/ 	.word	0x00022800
        /*0c4c*/ 	.short	0x010a
        /*0c4e*/ 	.byte	0x3f
	.zero		1


	//   ....[53]....
        /*0c50*/ 	.word	0x0000f420
        /*0c54*/ 	.word	0x00000005
        /*0c58*/ 	.word	0x00022830
        /*0c5c*/ 	.short	0x010a
        /*0c5e*/ 	.byte	0x3f
	.zero		1


	//   ....[54]....
        /*0c60*/ 	.word	0x0000f470
        /*0c64*/ 	.word	0x00000005
        /*0c68*/ 	.word	0x00022850
        /*0c6c*/ 	.short	0x010a
        /*0c6e*/ 	.byte	0x3f
	.zero		1


	//   ....[55]....
        /*0c70*/ 	.word	0x0000f4d0
        /*0c74*/ 	.word	0x00000000
        /*0c78*/ 	.word	0x00022830
        /*0c7c*/ 	.short	0x010a
        /*0c7e*/ 	.byte	0x3f
	.zero		1


	//   ....[56]....
        /*0c80*/ 	.word	0x0000f520
        /*0c84*/ 	.word	0x000000b6
        /*0c88*/ 	.word	0x00022850
        /*0c8c*/ 	.short	0x010a
        /*0c8e*/ 	.byte	0x3f
	.zero		1


	//   ....[57]....
        /*0c90*/ 	.word	0x0000f6c0
        /*0c94*/ 	.word	0x00000000
        /*0c98*/ 	.word	0x00022840
        /*0c9c*/ 	.short	0x010a
        /*0c9e*/ 	.byte	0x3f
	.zero		1


	//   ....[58]....
        /*0ca0*/ 	.word	0x00010160
        /*0ca4*/ 	.word	0x00000002
        /*0ca8*/ 	.word	0x00022820
        /*0cac*/ 	.short	0x010a
        /*0cae*/ 	.byte	0x3f
	.zero		1


	//   ....[59]....
        /*0cb0*/ 	.word	0x000101b0
        /*0cb4*/ 	.word	0x00000002
        /*0cb8*/ 	.word	0x00022860
        /*0cbc*/ 	.short	0x010a
        /*0cbe*/ 	.byte	0x3f
	.zero		1


	//   ....[60]....
        /*0cc0*/ 	.word	0x00010200
        /*0cc4*/ 	.word	0x00000003
        /*0cc8*/ 	.word	0x00022840
        /*0ccc*/ 	.short	0x010a
        /*0cce*/ 	.byte	0x3f
	.zero		1


	//   ....[61]....
        /*0cd0*/ 	.word	0x00010250
        /*0cd4*/ 	.word	0x00000003
        /*0cd8*/ 	.word	0x00022860
        /*0cdc*/ 	.short	0x010a
        /*0cde*/ 	.byte	0x3f
	.zero		1


	//   ....[62]....
        /*0ce0*/ 	.word	0x000102a0
        /*0ce4*/ 	.word	0x00000002
        /*0ce8*/ 	.word	0x00022840
        /*0cec*/ 	.short	0x010a
        /*0cee*/ 	.byte	0x3f
	.zero		1


	//   ....[63]....
        /*0cf0*/ 	.word	0x000102f0
        /*0cf4*/ 	.word	0x00000002
        /*0cf8*/ 	.word	0x00022860
        /*0cfc*/ 	.short	0x010a
        /*0cfe*/ 	.byte	0x3f
	.zero		1


	//   ....[64]....
        /*0d00*/ 	.word	0x00010340
        /*0d04*/ 	.word	0x00000002
        /*0d08*/ 	.word	0x00022840
        /*0d0c*/ 	.short	0x010a
        /*0d0e*/ 	.byte	0x3f
	.zero		1


	//   ....[65]....
        /*0d10*/ 	.word	0x00010390
        /*0d14*/ 	.word	0x00000002
        /*0d18*/ 	.word	0x00022860
        /*0d1c*/ 	.short	0x010a
        /*0d1e*/ 	.byte	0x3f
	.zero		1


	//   ....[66]....
        /*0d20*/ 	.word	0x00010d20
        /*0d24*/ 	.word	0x00000000
        /*0d28*/ 	.word	0x00022820
        /*0d2c*/ 	.short	0x010a
        /*0d2e*/ 	.byte	0x3f
	.zero		1


	//   ....[67]....
        /*0d30*/ 	.word	0x00010ec0
        /*0d34*/ 	.word	0x00000006
        /*0d38*/ 	.word	0x00000000
        /*0d3c*/ 	.short	0x010a
        /*0d3e*/ 	.byte	0x3f
	.zero		1


	//   ....[68]....
        /*0d40*/ 	.word	0x00010f10
        /*0d44*/ 	.word	0x00000007
        /*0d48*/ 	.word	0x00000000
        /*0d4c*/ 	.short	0x010a
        /*0d4e*/ 	.byte	0x3f
	.zero		1


	//   ....[69]....
        /*0d50*/ 	.word	0x00010f60
        /*0d54*/ 	.word	0x00000004
        /*0d58*/ 	.word	0x00000000
        /*0d5c*/ 	.short	0x010a
        /*0d5e*/ 	.byte	0x3f
	.zero		1


	//----- nvinfo : EIATTR_NUM_MBARRIERS
	.align		4
.L_209:
        /*0d60*/ 	.byte	0x03, 0x38
        /*0d62*/ 	.short	0x0016


	//----- nvinfo : EIATTR_EXIT_INSTR_OFFSETS
	.align		4
        /*0d64*/ 	.byte	0x04, 0x1c
        /*0d66*/ 	.short	(.L_211 - .L_210)


	//   ....[0]....
.L_210:
        /*0d68*/ 	.word	0x00000a80


	//   ....[1]....
        /*0d6c*/ 	.word	0x000094d0


	//   ....[2]....
        /*0d70*/ 	.word	0x0000f3c0


	//----- nvinfo : EIATTR_MAX_THREADS
	.align		4
.L_211:
        /*0d74*/ 	.byte	0x04, 0x05
        /*0d76*/ 	.short	(.L_213 - .L_212)
.L_212:
        /*0d78*/ 	.word	0x00000180
        /*0d7c*/ 	.word	0x00000001
        /*0d80*/ 	.word	0x00000001


	//----- nvinfo : EIATTR_CRS_STACK_SIZE
	.align		4
.L_213:
        /*0d84*/ 	.byte	0x04, 0x1e
        /*0d86*/ 	.short	(.L_215 - .L_214)
.L_214:
        /*0d88*/ 	.word	0x00000000


	//----- nvinfo : EIATTR_CBANK_PARAM_SIZE
	.align		4
.L_215:
        /*0d8c*/ 	.byte	0x03, 0x19
        /*0d8e*/ 	.short	0x0af0


	//----- nvinfo : EIATTR_PARAM_CBANK
	.align		4
        /*0d90*/ 	.byte	0x04, 0x0a
        /*0d92*/ 	.short	(.L_217 - .L_216)
	.align		4
.L_216:
        /*0d94*/ 	.word	index@(.nv.constant0._ZN7cutlass13device_kernelIN5flash11enable_sm90INS1_16FlashAttnFwdSm90INS1_25CollectiveMainloopFwdSm90ILi2EN4cute5tupleIJNS5_1CILi1EEES8_S8_EEENS6_IJNS7_ILi128EEENS7_ILi96EEENS7_ILi64EEEEEELi256ENS_6half_tEfNS_4arch4Sm90ELb0ELb0ELb1ELb1ELb0ELb0ELb0ELb1ELb0ELb1ELb0ELb0EEENS1_21CollectiveEpilogueFwdINS6_IJSA_NS7_ILi256EEESB_EEES9_SE_SG_Li256ELb1ELb1ELb0ELb0EEENS1_36VarlenDynamicPersistentTileSchedulerILi128ELi96ELi256ELi128ELb0ELb1ELb1ELb0ELb1ELb1EEEEEEEEEvNT_6ParamsE)
        /*0d98*/ 	.short	0x0210
        /*0d9a*/ 	.short	0x0af0


	//----- nvinfo : EIATTR_SW_WAR
	.align		4
.L_217:
        /*0d9c*/ 	.byte	0x04, 0x36
        /*0d9e*/ 	.short	(.L_219 - .L_218)
.L_218:
        /*0da0*/ 	.word	0x00000008
.L_219:


//--------------------- .nv.info._ZN7cutlass13device_kernelIN5flash11enable_sm90INS1_16FlashAttnFwdSm90INS1_25CollectiveMainloopFwdSm90ILi2EN4cute5tupleIJNS5_1CILi1EEES8_S8_EEENS6_IJNS7_ILi128EEENS7_ILi96EEENS7_ILi64EEEEEELi256ENS_6half_tEfNS_4arch4Sm90ELb0ELb0ELb1ELb1ELb0ELb1ELb0ELb1ELb0ELb1ELb0ELb0EEENS1_21CollectiveEpilogueFwdINS6_IJSA_NS7_ILi256EEESB_EEES9_SE_SG_Li256ELb1ELb1ELb0ELb0EEENS1_36VarlenDynamicPersistentTileSchedulerILi128ELi96ELi256ELi128ELb0ELb1ELb1ELb0ELb1ELb1EEEEEEEEEvNT_6ParamsE --------------------------
	.section	.nv.info._ZN7cutlass13device_kernelIN5flash11enable_sm90INS1_16FlashAttnFwdSm90INS1_25CollectiveMainloopFwdSm90ILi2EN4cute5tupleIJNS5_1CILi1EEES8_S8_EEENS6_IJNS7_ILi128EEENS7_ILi96EEENS7_ILi64EEEEEELi256ENS_6half_tEfNS_4arch4Sm90ELb0ELb0ELb1ELb1ELb0ELb1ELb0ELb1ELb0ELb1ELb0ELb0EEENS1_21CollectiveEpilogueFwdINS6_IJSA_NS7_ILi256EEESB_EEES9_SE_SG_Li256ELb1ELb1ELb0ELb0EEENS1_36VarlenDynamicPersistentTileSchedulerILi128ELi96ELi256ELi128ELb0ELb1ELb1ELb0ELb1ELb1EEEEEEEEEvNT_6ParamsE,"",@"SHT_CUDA_INFO"
	.sectionflags	@""
	.align	4


	//----- nvinfo : EIATTR_CUDA_API_VERSION
	.align		4
        /*0000*/ 	.byte	0x04, 0x37
        /*0002*/ 	.short	(.L_221 - .L_220)
.L_220:
        /*0004*/ 	.word	0x00000082


	//----- nvinfo : EIATTR_KPARAM_INFO
	.align		4
.L_221:
        /*0008*/ 	.byte	0x04, 0x17
        /*000a*/ 	.short	(.L_223 - .L_222)
.L_222:
        /*000c*/ 	.word	0x00000000
        /*0010*/ 	.short	0x0000
        /*0012*/ 	.short	0x0070
        /*0014*/ 	.byte	0x00, 0xf0, 0x01, 0x2a


	//----- nvinfo : EIATTR_SPARSE_MMA_MASK
	.align		4
.L_223:
        /*0018*/ 	.byte	0x03, 0x50
        /*001a*/ 	.short	0x0000


	//----- nvinfo : EIATTR_MAXREG_COUNT
	.align		4
        /*001c*/ 	.byte	0x03, 0x1b
        /*001e*/ 	.short	0x00a8


	//----- nvinfo : EIATTR_NUM_BARRIERS
	.align		4
        /*0020*/ 	.byte	0x02, 0x4c
        /*0022*/ 	.byte	0x10
	.zero		1


	//----- nvinfo : EIATTR_EXTERNS
	.align		4
        /*0024*/ 	.byte	0x04, 0x0f
        /*0026*/ 	.short	(.L_225 - .L_224)


	//   ....[0]....
	.align		4
.L_224:
        /*0028*/ 	.word	index@(__assertfail)


	//----- nvinfo : EIATTR_ANNOTATIONS
	.align		4
.L_225:
        /*002c*/ 	.byte	0x04, 0x55
        /*002e*/ 	.short	(.L_227 - .L_226)


	//   ....[0]....
.L_226:
        /* <DEDUP_REMOVED lines=91> */


	//----- nvinfo : EIATTR_MERCURY_ISA_VERSION
	.align		4
.L_227:
        /*05d0*/ 	.byte	0x03, 0x5f
        /*05d2*/ 	.short	0x0101


	//----- nvinfo : EIATTR_UNUSED_LOAD_BYTE_OFFSET
	.align		4
        /*05d4*/ 	.byte	0x04, 0x44
        /*05d6*/ 	.short	(.L_229 - .L_228)


	//   ....[0]....
.L_228:
        /*05d8*/ 	.word	0x00000ac0
        /*05dc*/ 	.word	0x0000fff0


	//   ....[1]....
        /*05e0*/ 	.word	0x0000d0a0
        /*05e4*/ 	.word	0x0000fff0


	//----- nvinfo : EIATTR_INT_WARP_WIDE_INSTR_OFFSETS
	.align		4
.L_229:
        /*05e8*/ 	.byte	0x04, 0x31
        /*05ea*/ 	.short	(.L_231 - .L_230)


	//   ....[0]....
.L_230:
        /*05ec*/ 	.word	0x00000180


	//   ....[1]....
        /*05f0*/ 	.word	0x00000220


	//   ....[2]....
        /*05f4*/ 	.word	0x00000290


	//   ....[3]....
        /*05f8*/ 	.word	0x00012460


	//   ....[4]....
        /*05fc*/ 	.word	0x000124f0


	//   ....[5]....
        /*0600*/ 	.word	0x00016490


	//   ....[6]....
        /*0604*/ 	.word	0x00016520


	//----- nvinfo : EIATTR_COOP_GROUP_MASK_REGIDS
	.align		4
.L_231:
        /*0608*/ 	.byte	0x04, 0x29
        /*060a*/ 	.short	(.L_233 - .L_232)


	//   ....[0]....
.L_232:
        /*060c*/ 	.word	0xffffffff


	//   ....[1]....
        /*0610*/ 	.word	0xffffffff


	//   ....[2]....
        /*0614*/ 	.word	0xffffffff


	//   ....[3]....
        /*0618*/ 	.word	0xffffffff


	//   ....[4]....
        /*061c*/ 	.word	0xffffffff


	//   ....[5]....
        /*0620*/ 	.word	0xffffffff


	//   ....[6]....
        /*0624*/ 	.word	0xffffffff


	//   ....[7]....
        /*0628*/ 	.word	0xffffffff


	//   ....[8]....
        /*062c*/ 	.word	0xffffffff


	//   ....[9]....
        /*0630*/ 	.word	0xffffffff


	//   ....[10]....
        /*0634*/ 	.word	0xffffffff


	//   ....[11]....
        /*0638*/ 	.word	0xffffffff


	//   ....[12]....
        /*063c*/ 	.word	0xffffffff


	//   ....[13]....
        /*0640*/ 	.word	0xffffffff


	//   ....[14]....
        /*0644*/ 	.word	0xffffffff


	//   ....[15]....
        /*0648*/ 	.word	0xffffffff


	//   ....[16]....
        /*064c*/ 	.word	0xffffffff


	//   ....[17]....
        /*0650*/ 	.word	0xffffffff


	//   ....[18]....
        /*0654*/ 	.word	0xffffffff


	//   ....[19]....
        /*0658*/ 	.word	0xffffffff


	//   ....[20]....
        /*065c*/ 	.word	0xffffffff


	//   ....[21]....
        /*0660*/ 	.word	0xffffffff


	//   ....[22]....
        /*0664*/ 	.word	0xffffffff


	//   ....[23]....
        /*0668*/ 	.word	0xffffffff


	//   ....[24]....
        /*066c*/ 	.word	0xffffffff


	//   ....[25]....
        /*0670*/ 	.word	0xffffffff


	//   ....[26]....
        /*0674*/ 	.word	0xffffffff


	//   ....[27]....
        /*0678*/ 	.word	0xffffffff


	//   ....[28]....
        /*067c*/ 	.word	0xffffffff


	//   ....[29]....
        /*0680*/ 	.word	0xffffffff


	//   ....[30]....
        /*0684*/ 	.word	0xffffffff


	//   ....[31]....
        /*0688*/ 	.word	0xffffffff


	//   ....[32]....
        /*068c*/ 	.word	0xffffffff


	//   ....[33]....
        /*0690*/ 	.word	0xffffffff


	//   ....[34]....
        /*0694*/ 	.word	0xffffffff


	//   ....[35]....
        /*0698*/ 	.word	0xffffffff


	//   ....[36]....
        /*069c*/ 	.word	0xffffffff


	//   ....[37]....
        /*06a0*/ 	.word	0xffffffff


	//   ....[38]....
        /*06a4*/ 	.word	0xffffffff


	//   ....[39]....
        /*06a8*/ 	.word	0xffffffff


	//   ....[40]....
        /*06ac*/ 	.word	0xffffffff


	//   ....[41]....
        /*06b0*/ 	.word	0xffffffff


	//   ....[42]....
        /*06b4*/ 	.word	0xffffffff


	//   ....[43]....
        /*06b8*/ 	.word	0xffffffff


	//   ....[44]....
        /*06bc*/ 	.word	0xffffffff


	//   ....[45]....
        /*06c0*/ 	.word	0xffffffff


	//   ....[46]....
        /*06c4*/ 	.word	0xffffffff


	//   ....[47]....
        /*06c8*/ 	.word	0xffffffff


	//   ....[48]....
        /*06cc*/ 	.word	0xffffffff


	//   ....[49]....
        /*06d0*/ 	.word	0xffffffff


	//   ....[50]....
        /*06d4*/ 	.word	0xffffffff


	//   ....[51]....
        /*06d8*/ 	.word	0xffffffff


	//   ....[52]....
        /*06dc*/ 	.word	0xffffffff


	//   ....[53]....
        /*06e0*/ 	.word	0xffffffff


	//   ....[54]....
        /*06e4*/ 	.word	0xffffffff


	//   ....[55]....
        /*06e8*/ 	.word	0xffffffff


	//   ....[56]....
        /*06ec*/ 	.word	0xffffffff


	//   ....[57]....
        /*06f0*/ 	.word	0xffffffff


	//   ....[58]....
        /*06f4*/ 	.word	0xffffffff


	//   ....[59]....
        /*06f8*/ 	.word	0xffffffff


	//   ....[60]....
        /*06fc*/ 	.word	0xffffffff


	//   ....[61]....
        /*0700*/ 	.word	0xffffffff


	//   ....[62]....
        /*0704*/ 	.word	0xffffffff


	//   ....[63]....
        /*0708*/ 	.word	0xffffffff


	//   ....[64]....
        /*070c*/ 	.word	0xffffffff


	//   ....[65]....
        /*0710*/ 	.word	0xffffffff


	//   ....[66]....
        /*0714*/ 	.word	0xffffffff


	//   ....[67]....
        /*0718*/ 	.word	0xffffffff


	//   ....[68]....
        /*071c*/ 	.word	0xffffffff


	//   ....[69]....
        /*0720*/ 	.word	0xffffffff


	//   ....[70]....
        /*0724*/ 	.word	0xffffffff


	//   ....[71]....
        /*0728*/ 	.word	0xffffffff


	//   ....[72]....
        /*072c*/ 	.word	0xffffffff


	//   ....[73]....
        /*0730*/ 	.word	0xffffffff


	//   ....[74]....
        /*0734*/ 	.word	0xffffffff


	//   ....[75]....
        /*0738*/ 	.word	0xffffffff


	//   ....[76]....
        /*073c*/ 	.word	0xffffffff


	//   ....[77]....
        /*0740*/ 	.word	0xffffffff


	//   ....[78]....
        /*0744*/ 	.word	0xffffffff


	//   ....[79]....
        /*0748*/ 	.word	0xffffffff


	//   ....[80]....
        /*074c*/ 	.word	0xffffffff


	//   ....[81]....
        /*0750*/ 	.word	0xffffffff


	//   ....[82]....
        /*0754*/ 	.word	0xffffffff


	//   ....[83]....
        /*0758*/ 	.word	0xffffffff


	//   ....[84]....
        /*075c*/ 	.word	0xffffffff


	//   ....[85]....
        /*0760*/ 	.word	0xffffffff


	//   ....[86]....
        /*0764*/ 	.word	0xffffffff


	//   ....[87]....
        /*0768*/ 	.word	0xffffffff


	//   ....[88]....
        /*076c*/ 	.word	0xffffffff


	//   ....[89]....
        /*0770*/ 	.word	0xffffffff


	//   ....[90]....
        /*0774*/ 	.word	0xffffffff


	//   ....[91]....
        /*0778*/ 	.word	0xffffffff


	//   ....[92]....
        /*077c*/ 	.word	0xffffffff


	//   ....[93]....
        /*0780*/ 	.word	0xffffffff


	//   ....[94]....
        /*0784*/ 	.word	0xffffffff


	//   ....[95]....
        /*0788*/ 	.word	0xffffffff


	//   ....[96]....
        /*078c*/ 	.word	0xffffffff


	//   ....[97]....
        /*0790*/ 	.word	0xffffffff


	//   ....[98]....
        /*0794*/ 	.word	0xffffffff


	//   ....[99]....
        /*0798*/ 	.word	0xffffffff


	//   ....[100]....
        /*079c*/ 	.word	0x0500000f


	//   ....[101]....
        /*07a0*/ 	.word	0x0500000f


	//   ....[102]....
        /*07a4*/ 	.word	0x0500000f


	//   ....[103]....
        /*07a8*/ 	.word	0x0500000f


	//   ....[104]....
        /*07ac*/ 	.word	0x0500000f


	//   ....[105]....
        /*07b0*/ 	.word	0x0500000f


	//   ....[106]....
        /*07b4*/ 	.word	0x0500000f


	//   ....[107]....
        /*07b8*/ 	.word	0x0500000f


	//   ....[108]....
        /*07bc*/ 	.word	0x0500000f


	//   ....[109]....
        /*07c0*/ 	.word	0x0500000f


	//   ....[110]....
        /*07c4*/ 	.word	0x0500000f


	//   ....[111]....
        /*07c8*/ 	.word	0x0500000f


	//   ....[112]....
        /*07cc*/ 	.word	0x0500000f


	//   ....[113]....
        /*07d0*/ 	.word	0x0500000f


	//   ....[114]....
        /*07d4*/ 	.word	0x0500000f


	//   ....[115]....
        /*07d8*/ 	.word	0x0500000f


	//   ....[116]....
        /*07dc*/ 	.word	0x0500000f


	//   ....[117]....
        /*07e0*/ 	.word	0x0500000f


	//   ....[118]....
        /*07e4*/ 	.word	0x0500000f


	//   ....[119]....
        /*07e8*/ 	.word	0x0500000f


	//   ....[120]....
        /*07ec*/ 	.word	0x0500000f


	//   ....[121]....
        /*07f0*/ 	.word	0x0500000f


	//   ....[122]....
        /*07f4*/ 	.word	0x0500000f


	//   ....[123]....
        /*07f8*/ 	.word	0x0500000f


	//   ....[124]....
        /*07fc*/ 	.word	0x0500000f


	//   ....[125]....
        /*0800*/ 	.word	0x0500000f


	//   ....[126]....
        /*0804*/ 	.word	0x0500000f


	//   ....[127]....
        /*0808*/ 	.word	0x0500000f


	//   ....[128]....
        /*080c*/ 	.word	0x0500000f


	//   ....[129]....
        /*0810*/ 	.word	0x0500000f


	//   ....[130]....
        /*0814*/ 	.word	0x0500000f


	//   ....[131]....
        /*0818*/ 	.word	0x0500000f


	//   ....[132]....
        /*081c*/ 	.word	0x0500000f


	//   ....[133]....
        /*0820*/ 	.word	0x0500000f


	//   ....[134]....
        /*0824*/ 	.word	0x0500000f


	//   ....[135]....
        /*0828*/ 	.word	0x0500000f


	//   ....[136]....
        /*082c*/ 	.word	0x0500000f


	//   ....[137]....
        /*0830*/ 	.word	0x0500000f


	//   ....[138]....
        /*0834*/ 	.word	0x0500000f


	//   ....[139]....
        /*0838*/ 	.word	0x0500000f


	//   ....[140]....
        /*083c*/ 	.word	0x0500000f


	//   ....[141]....
        /*0840*/ 	.word	0x0500000f


	//   ....[142]....
        /*0844*/ 	.word	0x0500000f


	//   ....[143]....
        /*0848*/ 	.word	0x0500000f


	//   ....[144]....
        /*084c*/ 	.word	0x0500000f


	//   ....[145]....
        /*0850*/ 	.word	0x0500000f


	//   ....[146]....
        /*0854*/ 	.word	0x0500000f


	//   ....[147]....
        /*0858*/ 	.word	0x0500000f


	//   ....[148]....
        /*085c*/ 	.word	0x0500000f


	//   ....[149]....
        /*0860*/ 	.word	0x0500000f


	//   ....[150]....
        /*0864*/ 	.word	0x0500000f


	//   ....[151]....
        /*0868*/ 	.word	0x0500000f


	//   ....[152]....
        /*086c*/ 	.word	0x0500000f


	//----- nvinfo : EIATTR_COOP_GROUP_INSTR_OFFSETS
	.align		4
.L_233:
        /*0870*/ 	.byte	0x04, 0x28
        /*0872*/ 	.short	(.L_235 - .L_234)


	//   ....[0]....
.L_234:
        /*0874*/ 	.word	0x00000060


	//   ....[1]....
        /*0878*/ 	.word	0x00000190


	//   ....[2]....
        /*087c*/ 	.word	0x00000240


	//   ....[3]....
        /*0880*/ 	.word	0x00000400


	//   ....[4]....
        /*0884*/ 	.word	0x00000560


	//   ....[5]....
        /*0888*/ 	.word	0x00000680


	//   ....[6]....
        /*088c*/ 	.word	0x000007e0


	//   ....[7]....
        /*0890*/ 	.word	0x00005a70


	//   ....[8]....
        /*0894*/ 	.word	0x00006010


	//   ....[9]....
        /*0898*/ 	.word	0x00006020


	//   ....[10]....
        /*089c*/ 	.word	0x00006030


	//   ....[11]....
        /*08a0*/ 	.word	0x00006040


	//   ....[12]....
        /*08a4*/ 	.word	0x00006ff0


	//   ....[13]....
        /*08a8*/ 	.word	0x00007000


	//   ....[14]....
        /*08ac*/ 	.word	0x00007010


	//   ....[15]....
        /*08b0*/ 	.word	0x00007020


	//   ....[16]....
        /*08b4*/ 	.word	0x00008f50


	//   ....[17]....
        /*08b8*/ 	.word	0x00008fb0


	//   ....[18]....
        /*08bc*/ 	.word	0x00009380


	//   ....[19]....
        /*08c0*/ 	.word	0x000093d0


	//   ....[20]....
        /*08c4*/ 	.word	0x0000aa00


	//   ....[21]....
        /*08c8*/ 	.word	0x0000aa70


	//   ....[22]....
        /*08cc*/ 	.word	0x0000b4b0


	//   ....[23]....
        /*08d0*/ 	.word	0x0000b510


	//   ....[24]....
        /*08d4*/ 	.word	0x0000c620


	//   ....[25]....
        /*08d8*/ 	.word	0x0000c660


	//   ....[26]....
        /*08dc*/ 	.word	0x0000c6e0


	//   ....[27]....
        /*08e0*/ 	.word	0x0000c710


	//   ....[28]....
        /*08e4*/ 	.word	0x0000e050


	//   ....[29]....
        /*08e8*/ 	.word	0x0000e090


	//   ....[30]....
        /*08ec*/ 	.word	0x0000e0d0


	//   ....[31]....
        /*08f0*/ 	.word	0x0000e110


	//   ....[32]....
        /*08f4*/ 	.word	0x0000e9b0


	//   ....[33]....
        /*08f8*/ 	.word	0x0000e9f0


	//   ....[34]....
        /*08fc*/ 	.word	0x0000eb60


	//   ....[35]....
        /*0900*/ 	.word	0x0000eb80


	//   ....[36]....
        /*0904*/ 	.word	0x0000ecc0


	//   ....[37]....
        /*0908*/ 	.word	0x0000ece0


	//   ....[38]....
        /*090c*/ 	.word	0x0000ee30


	//   ....[39]....
        /*0910*/ 	.word	0x0000ee50


	//   ....[40]....
        /*0914*/ 	.word	0x0000f6b0


	//   ....[41]....
        /*0918*/ 	.word	0x0000f6c0


	//   ....[42]....
        /*091c*/ 	.word	0x0000f8a0


	//   ....[43]....
        /*0920*/ 	.word	0x0000f8b0


	//   ....[44]....
        /*0924*/ 	.word	0x0000fa80


	//   ....[45]....
        /*0928*/ 	.word	0x0000fa90


	//   ....[46]....
        /*092c*/ 	.word	0x0000fc60


	//   ....[47]....
        /*0930*/ 	.word	0x0000fc70


	//   ....[48]....
        /*0934*/ 	.word	0x0000fe90


	//   ....[49]....
        /*0938*/ 	.word	0x00010080


	//   ....[50]....
        /*093c*/ 	.word	0x000100b0


	//   ....[51]....
        /*0940*/ 	.word	0x000100e0


	//   ....[52]....
        /*0944*/ 	.word	0x00010110


	//   ....[53]....
        /*0948*/ 	.word	0x00010140


	//   ....[54]....
        /*094c*/ 	.word	0x00010170


	//   ....[55]....
        /*0950*/ 	.word	0x000102e0


	//   ....[56]....
        /*0954*/ 	.word	0x00010310


	//   ....[57]....
        /*0958*/ 	.word	0x00010340


	//   ....[58]....
        /*095c*/ 	.word	0x00010370


	//   ....[59]....
        /*0960*/ 	.word	0x000103a0


	//   ....[60]....
        /*0964*/ 	.word	0x000103d0


	//   ....[61]....
        /*0968*/ 	.word	0x00010470


	//   ....[62]....
        /*096c*/ 	.word	0x000104a0


	//   ....[63]....
        /*0970*/ 	.word	0x00010530


	//   ....[64]....
        /*0974*/ 	.word	0x00011080


	//   ....[65]....
        /*0978*/ 	.word	0x00012a70


	//   ....[66]....
        /*097c*/ 	.word	0x00013630


	//   ....[67]....
        /*0980*/ 	.word	0x00013640


	//   ....[68]....
        /*0984*/ 	.word	0x000136e0


	//   ....[69]....
        /*0988*/ 	.word	0x000136f0


	//   ....[70]....
        /*098c*/ 	.word	0x00013770


	//   ....[71]....
        /*0990*/ 	.word	0x00013780


	//   ....[72]....
        /*0994*/ 	.word	0x00013800


	//   ....[73]....
        /*0998*/ 	.word	0x00013810


	//   ....[74]....
        /*099c*/ 	.word	0x00013890


	//   ....[75]....
        /*09a0*/ 	.word	0x000138a0


	//   ....[76]....
        /*09a4*/ 	.word	0x00013920


	//   ....[77]....
        /*09a8*/ 	.word	0x00013930


	//   ....[78]....
        /*09ac*/ 	.word	0x000139b0


	//   ....[79]....
        /*09b0*/ 	.word	0x000139c0


	//   ....[80]....
        /*09b4*/ 	.word	0x00013a10


	//   ....[81]....
        /*09b8*/ 	.word	0x00013a30


	//   ....[82]....
        /*09bc*/ 	.word	0x00016720


	//   ....[83]....
        /*09c0*/ 	.word	0x00016780


	//   ....[84]....
        /*09c4*/ 	.word	0x000167b0


	//   ....[85]....
        /*09c8*/ 	.word	0x000167e0


	//   ....[86]....
        /*09cc*/ 	.word	0x00016810


	//   ....[87]....
        /*09d0*/ 	.word	0x00016840


	//   ....[88]....
        /*09d4*/ 	.word	0x00016870


	//   ....[89]....
        /*09d8*/ 	.word	0x00016880


	//   ....[90]....
        /*09dc*/ 	.word	0x00016a00


	//   ....[91]....
        /*09e0*/ 	.word	0x00016a30


	//   ....[92]....
        /*09e4*/ 	.word	0x00016a60


	//   ....[93]....
        /*09e8*/ 	.word	0x00016a90


	//   ....[94]....
        /*09ec*/ 	.word	0x00016ac0


	//   ....[95]....
        /*09f0*/ 	.word	0x00016af0


	//   ....[96]....
        /*09f4*/ 	.word	0x00016bb0


	//   ....[97]....
        /*09f8*/ 	.word	0x00016bd0


	//   ....[98]....
        /*09fc*/ 	.word	0x00016c40


	//   ....[99]....
        /*0a00*/ 	.word	0x000170d0


	//   ....[100]....
        /*0a04*/ 	.word	0x00017510


	//   ....[101]....
        /*0a08*/ 	.word	0x000175b0


	//   ....[102]....
        /*0a0c*/ 	.word	0x00017640


	//   ....[103]....
        /*0a10*/ 	.word	0x00017690


	//   ....[104]....
        /*0a14*/ 	.word	0x000176e0


	//   ....[105]....
        /*0a18*/ 	.word	0x000177c0


	//   ....[106]....
        /*0a1c*/ 	.word	0x00017850


	//   ....[107]....
        /*0a20*/ 	.word	0x000178a0


	//   ....[108]....
        /*0a24*/ 	.word	0x000178f0


	//   ....[109]....
        /*0a28*/ 	.word	0x00017b00


	//   ....[110]....
        /*0a2c*/ 	.word	0x00017b50


	//   ....[111]....
        /*0a30*/ 	.word	0x00017be0


	//   ....[112]....
        /*0a34*/ 	.word	0x00017c70


	//   ....[113]....
        /*0a38*/ 	.word	0x00017d00


	//   ....[114]....
        /*0a3c*/ 	.word	0x00017d90


	//   ....[115]....
        /*0a40*/ 	.word	0x00017e20


	//   ....[116]....
        /*0a44*/ 	.word	0x00017eb0


	//   ....[117]....
        /*0a48*/ 	.word	0x00017f70


	//   ....[118]....
        /*0a4c*/ 	.word	0x00018260


	//   ....[119]....
        /*0a50*/ 	.word	0x00018440


	//   ....[120]....
        /*0a54*/ 	.word	0x00018490


	//   ....[121]....
        /*0a58*/ 	.word	0x000184f0


	//   ....[122]....
        /*0a5c*/ 	.word	0x000185e0


	//   ....[123]....
        /*0a60*/ 	.word	0x00018640


	//   ....[124]....
        /*0a64*/ 	.word	0x00018730


	//   ....[125]....
        /*0a68*/ 	.word	0x00018790


	//   ....[126]....
        /*0a6c*/ 	.word	0x00018880


	//   ....[127]....
        /*0a70*/ 	.word	0x000188e0


	//   ....[128]....
        /*0a74*/ 	.word	0x000189d0


	//   ....[129]....
        /*0a78*/ 	.word	0x00018a30


	//   ....[130]....
        /*0a7c*/ 	.word	0x00018b20


	//   ....[131]....
        /*0a80*/ 	.word	0x00018b80


	//   ....[132]....
        /*0a84*/ 	.word	0x00018c60


	//   ....[133]....
        /*0a88*/ 	.word	0x00018cc0


	//   ....[134]....
        /*0a8c*/ 	.word	0x00018d90


	//   ....[135]....
        /*0a90*/ 	.word	0x000190c0


	//   ....[136]....
        /*0a94*/ 	.word	0x00019160


	//   ....[137]....
        /*0a98*/ 	.word	0x00019280


	//   ....[138]....
        /*0a9c*/ 	.word	0x00019300


	//   ....[139]....
        /*0aa0*/ 	.word	0x00019380


	//   ....[140]....
        /*0aa4*/ 	.word	0x00019400


	//   ....[141]....
        /*0aa8*/ 	.word	0x00019480


	//   ....[142]....
        /*0aac*/ 	.word	0x00019510


	//   ....[143]....
        /*0ab0*/ 	.word	0x000195b0


	//   ....[144]....
        /*0ab4*/ 	.word	0x00019650


	//   ....[145]....
        /*0ab8*/ 	.word	0x000196d0


	//   ....[146]....
        /*0abc*/ 	.word	0x00019750


	//   ....[147]....
        /*0ac0*/ 	.word	0x000197d0


	//   ....[148]....
        /*0ac4*/ 	.word	0x00019860


	//   ....[149]....
        /*0ac8*/ 	.word	0x000198e0


	//   ....[150]....
        /*0acc*/ 	.word	0x00019980


	//   ....[151]....
        /*0ad0*/ 	.word	0x00019a10


	//   ....[152]....
        /*0ad4*/ 	.word	0x00019b40


	//----- nvinfo : EIATTR_REG_RECONFIG
	.align		4
.L_235:
        /*0ad8*/ 	.byte	0x01, 0x54
	.zero		2


	//----- nvinfo : EIATTR_SYSCALL_OFFSETS
	.align		4
        /*0adc*/ 	.byte	0x04, 0x46
        /*0ade*/ 	.short	(.L_237 - .L_236)


	//   ....[0]....
.L_236:
        /*0ae0*/ 	.word	0x000017c0


	//   ....[1]....
        /*0ae4*/ 	.word	0x00001910


	//   ....[2]....
        /*0ae8*/ 	.word	0x00005c10


	//   ....[3]....
        /*0aec*/ 	.word	0x00005f80


	//   ....[4]....
        /*0af0*/ 	.word	0x00012660


	//   ....[5]....
        /*0af4*/ 	.word	0x000127c0


	//   ....[6]....
        /*0af8*/ 	.word	0x000128c0


	//   ....[7]....
        /*0afc*/ 	.word	0x00013230


	//----- nvinfo : EIATTR_MBARRIER_INSTR_OFFSETS
	.align		4
.L_237:
        /*0b00*/ 	.byte	0x04, 0x39
        /*0b02*/ 	.short	(.L_239 - .L_238)


	//   ....[0]....
.L_238:
        /*0b04*/ 	.word	0x000002b0
        /*0b08*/ 	.word	0x000000ff
        /*0b0c*/ 	.word	0x00022800
        /*0b10*/ 	.short	0x0100
        /*0b12*/ 	.byte	0x08
	.zero		1


	//   ....[1]....
        /*0b14*/ 	.word	0x000002c0
        /*0b18*/ 	.word	0x000000ff
        /*0b1c*/ 	.word	0x00022820
        /*0b20*/ 	.short	0x0100
        /*0b22*/ 	.byte	0x08
	.zero		1


	//   ....[2]....
        /*0b24*/ 	.word	0x000003b0
        /*0b28*/ 	.word	0x000000ff
        /*0b2c*/ 	.word	0x00022830
        /*0b30*/ 	.short	0x0100
        /*0b32*/ 	.byte	0x08
	.zero		1


	//   ....[3]....
        /*0b34*/ 	.word	0x000003c0
        /*0b38*/ 	.word	0x000000ff
        /*0b3c*/ 	.word	0x00022840
        /*0b40*/ 	.short	0x0100
        /*0b42*/ 	.byte	0x08
	.zero		1


	//   ....[4]....
        /*0b44*/ 	.word	0x000003d0
        /*0b48*/ 	.word	0x000000ff
        /*0b4c*/ 	.word	0x00022838
        /*0b50*/ 	.short	0x0100
        /*0b52*/ 	.byte	0x08
	.zero		1


	//   ....[5]....
        /*0b54*/ 	.word	0x000003e0
        /*0b58*/ 	.word	0x000000ff
        /*0b5c*/ 	.word	0x00022848
        /*0b60*/ 	.short	0x0100
        /*0b62*/ 	.byte	0x08
	.zero		1


	//   ....[6]....
        /*0b64*/ 	.word	0x00000510
        /*0b68*/ 	.word	0x000000ff
        /*0b6c*/ 	.word	0x00022850
        /*0b70*/ 	.short	0x0100
        /*0b72*/ 	.byte	0x08
	.zero		1


	//   ....[7]....
        /*0b74*/ 	.word	0x00000520
        /*0b78*/ 	.word	0x000000ff
        /*0b7c*/ 	.word	0x00022860
        /*0b80*/ 	.short	0x0100
        /*0b82*/ 	.byte	0x08
	.zero		1


	//   ....[8]....
        /*0b84*/ 	.word	0x00000530
        /*0b88*/ 	.word	0x000000ff
        /*0b8c*/ 	.word	0x00022858
        /*0b90*/ 	.short	0x0100
        /*0b92*/ 	.byte	0x08
	.zero		1


	//   ....[9]....
        /*0b94*/ 	.word	0x00000540
        /*0b98*/ 	.word	0x000000ff
        /*0b9c*/ 	.word	0x00022868
        /*0ba0*/ 	.short	0x0100
        /*0ba2*/ 	.byte	0x08
	.zero		1


	//   ....[10]....
        /*0ba4*/ 	.word	0x00000630
        /*0ba8*/ 	.word	0x000000ff
        /*0bac*/ 	.word	0x00022870
        /*0bb0*/ 	.short	0x0100
        /*0bb2*/ 	.byte	0x06
	.zero		1


	//   ....[11]....
        /*0bb4*/ 	.word	0x00000640
        /*0bb8*/ 	.word	0x000000ff
        /*0bbc*/ 	.word	0x00022880
        /*0bc0*/ 	.short	0x0100
        /*0bc2*/ 	.byte	0x06
	.zero		1


	//   ....[12]....
        /*0bc4*/ 	.word	0x00000650
        /*0bc8*/ 	.word	0x000000ff
        /*0bcc*/ 	.word	0x00022878
        /*0bd0*/ 	.short	0x0100
        /*0bd2*/ 	.byte	0x06
	.zero		1


	//   ....[13]....
        /*0bd4*/ 	.word	0x00000660
        /*0bd8*/ 	.word	0x000000ff
        /*0bdc*/ 	.word	0x00022888
        /*0be0*/ 	.short	0x0100
        /*0be2*/ 	.byte	0x06
	.zero		1


	//   ....[14]....
        /*0be4*/ 	.word	0x00000790
        /*0be8*/ 	.word	0x000000ff
        /*0bec*/ 	.word	0x00022890
        /*0bf0*/ 	.short	0x0100
        /*0bf2*/ 	.byte	0x08
	.zero		1


	//   ....[15]....
        /*0bf4*/ 	.word	0x000007a0
        /*0bf8*/ 	.word	0x000000ff
        /*0bfc*/ 	.word	0x000228a0
        /*0c00*/ 	.short	0x0100
        /*0c02*/ 	.byte	0x08
	.zero		1


	//   ....[16]....
        /*0c04*/ 	.word	0x000007b0
        /*0c08*/ 	.word	0x000000ff
        /*0c0c*/ 	.word	0x00022898
        /*0c10*/ 	.short	0x0100
        /*0c12*/ 	.byte	0x08
	.zero		1


	//   ....[17]....
        /*0c14*/ 	.word	0x000007c0
        /*0c18*/ 	.word	0x000000ff
        /*0c1c*/ 	.word	0x000228a8
        /*0c20*/ 	.short	0x0100
        /*0c22*/ 	.byte	0x08
	.zero		1


	//   ....[18]....
        /*0c24*/ 	.word	0x000008f0
        /*0c28*/ 	.word	0x000000ff
        /*0c2c*/ 	.word	0x000228b0
        /*0c30*/ 	.short	0x0100
        /*0c32*/ 	.byte	0x08
	.zero		1


	//   ....[19]....
        /*0c34*/ 	.word	0x00000900
        /*0c38*/ 	.word	0x000000ff
        /*0c3c*/ 	.word	0x000228c0
        /*0c40*/ 	.short	0x0100
        /*0c42*/ 	.byte	0x08
	.zero		1


	//   ....[20]....
        /*0c44*/ 	.word	0x00000910
        /*0c48*/ 	.word	0x000000ff
        /*0c4c*/ 	.word	0x000228b8
        /*0c50*/ 	.short	0x0100
        /*0c52*/ 	.byte	0x08
	.zero		1


	//   ....[21]....
        /*0c54*/ 	.word	0x00000920
        /*0c58*/ 	.word	0x000000ff
        /*0c5c*/ 	.word	0x000228c8
        /*0c60*/ 	.short	0x0100
        /*0c62*/ 	.byte	0x08
	.zero		1


	//   ....[22]....
        /*0c64*/ 	.word	0x00002b30
        /*0c68*/ 	.word	0x00000061
        /*0c6c*/ 	.word	0x00022890
        /*0c70*/ 	.short	0x010a
        /*0c72*/ 	.byte	0x3f
	.zero		1


	//   ....[23]....
        /*0c74*/ 	.word	0x00003c80
        /*0c78*/ 	.word	0x00000061
        /*0c7c*/ 	.word	0x00022890
        /*0c80*/ 	.short	0x010a
        /*0c82*/ 	.byte	0x3f
	.zero		1


	//   ....[24]....
        /*0c84*/ 	.word	0x00004ca0
        /*0c88*/ 	.word	0x00000061
        /*0c8c*/ 	.word	0x00022890
        /*0c90*/ 	.short	0x010a
        /*0c92*/ 	.byte	0x3f
	.zero		1


	//   ....[25]....
        /*0c94*/ 	.word	0x00004eb0
        /*0c98*/ 	.word	0x0000001c
        /*0c9c*/ 	.word	0x00000000
        /*0ca0*/ 	.short	0x0101
        /*0ca2*/ 	.byte	0x3f
	.zero		1


	//   ....[26]....
        /*0ca4*/ 	.word	0x00004ef0
        /*0ca8*/ 	.word	0x00000061
        /*0cac*/ 	.word	0x000228b0
        /*0cb0*/ 	.short	0x010a
        /*0cb2*/ 	.byte	0x3f
	.zero		1


	//   ....[27]....
        /*0cb4*/ 	.word	0x00005540
        /*0cb8*/ 	.word	0x00000061
        /*0cbc*/ 	.word	0x00000000
        /*0cc0*/ 	.short	0x0101
        /*0cc2*/ 	.byte	0x3f
	.zero		1


	//   ....[28]....
        /*0cc4*/ 	.word	0x00005ca0
        /*0cc8*/ 	.word	0x00000012
        /*0ccc*/ 	.word	0x00022800
        /*0cd0*/ 	.short	0x010a
        /*0cd2*/ 	.byte	0x3f
	.zero		1


	//   ....[29]....
        /*0cd4*/ 	.word	0x00005cf0
        /*0cd8*/ 	.word	0x00000012
        /*0cdc*/ 	.word	0x00022800
        /*0ce0*/ 	.short	0x010a
        /*0ce2*/ 	.byte	0x3f
	.zero		1


	//   ....[30]....
        /*0ce4*/ 	.word	0x00006300
        /*0ce8*/ 	.word	0x00000012
        /*0cec*/ 	.word	0x00022800
        /*0cf0*/ 	.short	0x010a
        /*0cf2*/ 	.byte	0x3f
	.zero		1


	//   ....[31]....
        /*0cf4*/ 	.word	0x000071e0
        /*0cf8*/ 	.word	0x00000012
        /*0cfc*/ 	.word	0x00022800
        /*0d00*/ 	.short	0x010a
        /*0d02*/ 	.byte	0x3f
	.zero		1


	//   ....[32]....
        /*0d04*/ 	.word	0x00007fe0
        /*0d08*/ 	.word	0x0000000e
        /*0d0c*/ 	.word	0x00022830
        /*0d10*/ 	.short	0x010a
        /*0d12*/ 	.byte	0x3f
	.zero		1


	//   ....[33]....
        /*0d14*/ 	.word	0x00008080
        /*0d18*/ 	.word	0x0000000e
        /*0d1c*/ 	.word	0x00022830
        /*0d20*/ 	.short	0x010a
        /*0d22*/ 	.byte	0x3f
	.zero		1


	//   ....[34]....
        /*0d24*/ 	.word	0x000097c0
        /*0d28*/ 	.word	0x00000003
        /*0d2c*/ 	.word	0x00000000
        /*0d30*/ 	.short	0x0101
        /*0d32*/ 	.byte	0x3f
	.zero		1


	//   ....[35]....
        /*0d34*/ 	.word	0x00009d10
        /*0d38*/ 	.word	0x0000000e
        /*0d3c*/ 	.word	0x00022850
        /*0d40*/ 	.short	0x010a
        /*0d42*/ 	.byte	0x3f
	.zero		1


	//   ....[36]....
        /*0d44*/ 	.word	0x00009d60
        /*0d48*/ 	.word	0x0000000e
        /*0d4c*/ 	.word	0x00022850
        /*0d50*/ 	.short	0x010a
        /*0d52*/ 	.byte	0x3f
	.zero		1


	//   ....[37]....
        /*0d54*/ 	.word	0x0000a120
        /*0d58*/ 	.word	0x0000000e
        /*0d5c*/ 	.word	0x00000000
        /*0d60*/ 	.short	0x0101
        /*0d62*/ 	.byte	0x3f
	.zero		1


	//   ....[38]....
        /*0d64*/ 	.word	0x0000a230
        /*0d68*/ 	.word	0x0000000f
        /*0d6c*/ 	.word	0x00022830
        /*0d70*/ 	.short	0x010a
        /*0d72*/ 	.byte	0x3f
	.zero		1


	//   ....[39]....
        /*0d74*/ 	.word	0x0000a290
        /*0d78*/ 	.word	0x0000000f
        /*0d7c*/ 	.word	0x00022830
        /*0d80*/ 	.short	0x010a
        /*0d82*/ 	.byte	0x3f
	.zero		1


	//   ....[40]....
        /*0d84*/ 	.word	0x0000bb90
        /*0d88*/ 	.word	0x00000003
        /*0d8c*/ 	.word	0x00000000
        /*0d90*/ 	.short	0x0101
        /*0d92*/ 	.byte	0x3f
	.zero		1


	//   ....[41]....
        /*0d94*/ 	.word	0x0000c200
        /*0d98*/ 	.word	0x0000000f
        /*0d9c*/ 	.word	0x00022850
        /*0da0*/ 	.short	0x010a
        /*0da2*/ 	.byte	0x3f
	.zero		1


	//   ....[42]....
        /*0da4*/ 	.word	0x0000c250
        /*0da8*/ 	.word	0x0000000f
        /*0dac*/ 	.word	0x00022850
        /*0db0*/ 	.short	0x010a
        /*0db2*/ 	.byte	0x3f
	.zero		1


	//   ....[43]....
        /*0db4*/ 	.word	0x0000c5f0
        /*0db8*/ 	.word	0x0000000f
        /*0dbc*/ 	.word	0x00000000
        /*0dc0*/ 	.short	0x0101
        /*0dc2*/ 	.byte	0x3f
	.zero		1


	//   ....[44]....
        /*0dc4*/ 	.word	0x0000e9a0
        /*0dc8*/ 	.word	0x00000000
        /*0dcc*/ 	.word	0x00000000
        /*0dd0*/ 	.short	0x0101
        /*0dd2*/ 	.byte	0x3f
	.zero		1


	//   ....[45]....
        /*0dd4*/ 	.word	0x00011170
        /*0dd8*/ 	.word	0x00000006
        /*0ddc*/ 	.word	0x00022820
        /*0de0*/ 	.short	0x010a
        /*0de2*/ 	.byte	0x3f
	.zero		1


	//   ....[46]....
        /*0de4*/ 	.word	0x00011260
        /*0de8*/ 	.word	0x00000004
        /*0dec*/ 	.word	0x000228a0
        /*0df0*/ 	.short	0x010a
        /*0df2*/ 	.byte	0x3f
	.zero		1


	//   ....[47]....
        /*0df4*/ 	.word	0x000114b0
        /*0df8*/ 	.word	0x00000004
        /*0dfc*/ 	.word	0x000228c0
        /*0e00*/ 	.short	0x010a
        /*0e02*/ 	.byte	0x3f
	.zero		1


	//   ....[48]....
        /*0e04*/ 	.word	0x00011b70
        /*0e08*/ 	.word	0x00000005
        /*0e0c*/ 	.word	0x000228a0
        /*0e10*/ 	.short	0x010a
        /*0e12*/ 	.byte	0x3f
	.zero		1


	//   ....[49]....
        /*0e14*/ 	.word	0x00011db0
        /*0e18*/ 	.word	0x00000005
        /*0e1c*/ 	.word	0x000228c0
        /*0e20*/ 	.short	0x010a
        /*0e22*/ 	.byte	0x3f
	.zero		1


	//   ....[50]....
        /*0e24*/ 	.word	0x00012d10
        /*0e28*/ 	.word	0x00000000
        /*0e2c*/ 	.word	0x00022840
        /*0e30*/ 	.short	0x010a
        /*0e32*/ 	.byte	0x3f
	.zero		1


	//   ....[51]....
        /*0e34*/ 	.word	0x00013b10
        /*0e38*/ 	.word	0x00000009
        /*0e3c*/ 	.word	0x00022800
        /*0e40*/ 	.short	0x0107
        /*0e42*/ 	.byte	0x3f
	.zero		1


	//   ....[52]....
        /*0e44*/ 	.word	0x00013c10
        /*0e48*/ 	.word	0x00000002
        /*0e4c*/ 	.word	0x00022800
        /*0e50*/ 	.short	0x0101
        /*0e52*/ 	.byte	0x3f
	.zero		1


	//   ....[53]....
        /*0e54*/ 	.word	0x00013c30
        /*0e58*/ 	.word	0x00000002
        /*0e5c*/ 	.word	0x00022820
        /*0e60*/ 	.short	0x010a
        /*0e62*/ 	.byte	0x3f
	.zero		1


	//   ....[54]....
        /*0e64*/ 	.word	0x00013d40
        /*0e68*/ 	.word	0x00000002
        /*0e6c*/ 	.word	0x00022860
        /*0e70*/ 	.short	0x010a
        /*0e72*/ 	.byte	0x3f
	.zero		1


	//   ....[55]....
        /*0e74*/ 	.word	0x00014650
        /*0e78*/ 	.word	0x00000002
        /*0e7c*/ 	.word	0x00022840
        /*0e80*/ 	.short	0x010a
        /*0e82*/ 	.byte	0x3f
	.zero		1


	//   ....[56]....
        /*0e84*/ 	.word	0x000148b0
        /*0e88*/ 	.word	0x00000002
        /*0e8c*/ 	.word	0x00022860
        /*0e90*/ 	.short	0x010a
        /*0e92*/ 	.byte	0x3f
	.zero		1


	//   ....[57]....
        /*0e94*/ 	.word	0x00015150
        /*0e98*/ 	.word	0x00000003
        /*0e9c*/ 	.word	0x00022840
        /*0ea0*/ 	.short	0x010a
        /*0ea2*/ 	.byte	0x3f
	.zero		1


	//   ....[58]....
        /*0ea4*/ 	.word	0x000153a0
        /*0ea8*/ 	.word	0x00000003
        /*0eac*/ 	.word	0x00022860
        /*0eb0*/ 	.short	0x010a
        /*0eb2*/ 	.byte	0x3f
	.zero		1


	//   ....[59]....
        /*0eb4*/ 	.word	0x00015bb0
        /*0eb8*/ 	.word	0x00000003
        /*0ebc*/ 	.word	0x00022840
        /*0ec0*/ 	.short	0x010a
        /*0ec2*/ 	.byte	0x3f
	.zero		1


	//   ....[60]....
        /*0ec4*/ 	.word	0x00015e10
        /*0ec8*/ 	.word	0x00000003
        /*0ecc*/ 	.word	0x00022860
        /*0ed0*/ 	.short	0x010a
        /*0ed2*/ 	.byte	0x3f
	.zero		1


	//   ....[61]....
        /*0ed4*/ 	.word	0x00017050
        /*0ed8*/ 	.word	0x00000000
        /*0edc*/ 	.word	0x00022820
        /*0ee0*/ 	.short	0x010a
        /*0ee2*/ 	.byte	0x3f
	.zero		1


	//   ....[62]....
        /*0ee4*/ 	.word	0x00017200
        /*0ee8*/ 	.word	0x00000006
        /*0eec*/ 	.word	0x00000000
        /*0ef0*/ 	.short	0x010a
        /*0ef2*/ 	.byte	0x3f
	.zero		1


	//   ....[63]....
        /*0ef4*/ 	.word	0x00017270
        /*0ef8*/ 	.word	0x00000007
        /*0efc*/ 	.word	0x00000000
        /*0f00*/ 	.short	0x010a
        /*0f02*/ 	.byte	0x3f
	.zero		1


	//   ....[64]....
        /*0f04*/ 	.word	0x000172e0
        /*0f08*/ 	.word	0x00000004
        /*0f0c*/ 	.word	0x00000000
        /*0f10*/ 	.short	0x010a
        /*0f12*/ 	.byte	0x3f
	.zero		1


	//   ....[65]....
        /*0f14*/ 	.word	0x00017310
        /*0f18*/ 	.word	0x00000003
        /*0f1c*/ 	.word	0x00000000
        /*0f20*/ 	.short	0x010a
        /*0f22*/ 	.byte	0x3f
	.zero		1


	//   ....[66]....
        /*0f24*/ 	.word	0x00017370
        /*0f28*/ 	.word	0x00000061
        /*0f2c*/ 	.word	0x00022890
        /*0f30*/ 	.short	0x010a
        /*0f32*/ 	.byte	0x3f
	.zero		1


	//   ....[67]....
        /*0f34*/ 	.word	0x000173c0
        /*0f38*/ 	.word	0x00000061
        /*0f3c*/ 	.word	0x00022890
        /*0f40*/ 	.short	0x010a
        /*0f42*/ 	.byte	0x3f
	.zero		1


	//   ....[68]....
        /*0f44*/ 	.word	0x00017410
        /*0f48*/ 	.word	0x00000061
        /*0f4c*/ 	.word	0x00022890
        /*0f50*/ 	.short	0x010a
        /*0f52*/ 	.byte	0x3f
	.zero		1


	//   ....[69]....
        /*0f54*/ 	.word	0x00017460
        /*0f58*/ 	.word	0x00000061
        /*0f5c*/ 	.word	0x000228b0
        /*0f60*/ 	.short	0x010a
        /*0f62*/ 	.byte	0x3f
	.zero		1


	//   ....[70]....
        /*0f64*/ 	.word	0x00017710
        /*0f68*/ 	.word	0x00000012
        /*0f6c*/ 	.word	0x00022800
        /*0f70*/ 	.short	0x010a
        /*0f72*/ 	.byte	0x3f
	.zero		1


	//   ....[71]....
        /*0f74*/ 	.word	0x00017920
        /*0f78*/ 	.word	0x00000012
        /*0f7c*/ 	.word	0x00022800
        /*0f80*/ 	.short	0x010a
        /*0f82*/ 	.byte	0x3f
	.zero		1


	//   ....[72]....
        /*0f84*/ 	.word	0x00017970
        /*0f88*/ 	.word	0x0000000e
        /*0f8c*/ 	.word	0x00022830
        /*0f90*/ 	.short	0x010a
        /*0f92*/ 	.byte	0x3f
	.zero		1


	//   ....[73]....
        /*0f94*/ 	.word	0x000179c0
        /*0f98*/ 	.word	0x0000000e
        /*0f9c*/ 	.word	0x00022850
        /*0fa0*/ 	.short	0x010a
        /*0fa2*/ 	.byte	0x3f
	.zero		1


	//   ....[74]....
        /*0fa4*/ 	.word	0x00017a10
        /*0fa8*/ 	.word	0x0000000f
        /*0fac*/ 	.word	0x00022830
        /*0fb0*/ 	.short	0x010a
        /*0fb2*/ 	.byte	0x3f
	.zero		1


	//   ....[75]....
        /*0fb4*/ 	.word	0x00017a60
        /*0fb8*/ 	.word	0x0000000f
        /*0fbc*/ 	.word	0x00022850
        /*0fc0*/ 	.short	0x010a
        /*0fc2*/ 	.byte	0x3f
	.zero		1


	//   ....[76]....
        /*0fc4*/ 	.word	0x00018040
        /*0fc8*/ 	.word	0x00000005
        /*0fcc*/ 	.word	0x00022820
        /*0fd0*/ 	.short	0x010a
        /*0fd2*/ 	.byte	0x3f
	.zero		1


	//   ....[77]....
        /*0fd4*/ 	.word	0x00018090
        /*0fd8*/ 	.word	0x00000004
        /*0fdc*/ 	.word	0x000228a0
        /*0fe0*/ 	.short	0x010a
        /*0fe2*/ 	.byte	0x3f
	.zero		1


	//   ....[78]....
        /*0fe4*/ 	.word	0x000180e0
        /*0fe8*/ 	.word	0x00000004
        /*0fec*/ 	.word	0x000228c0
        /*0ff0*/ 	.short	0x010a
        /*0ff2*/ 	.byte	0x3f
	.zero		1


	//   ....[79]....
        /*0ff4*/ 	.word	0x00018130
        /*0ff8*/ 	.word	0x00000005
        /*0ffc*/ 	.word	0x000228a0
        /*1000*/ 	.short	0x010a
        /*1002*/ 	.byte	0x3f
	.zero		1


	//   ....[80]....
        /*1004*/ 	.word	0x00018180
        /*1008*/ 	.word	0x00000005
        /*100c*/ 	.word	0x000228c0
        /*1010*/ 	.short	0x010a
        /*1012*/ 	.byte	0x3f
	.zero		1


	//   ....[81]....
        /*1014*/ 	.word	0x00018320
        /*1018*/ 	.word	0x00000000
        /*101c*/ 	.word	0x00022840
        /*1020*/ 	.short	0x010a
        /*1022*/ 	.byte	0x3f
	.zero		1


	//   ....[82]....
        /*1024*/ 	.word	0x00018de0
        /*1028*/ 	.word	0x00000002
        /*102c*/ 	.word	0x00022820
        /*1030*/ 	.short	0x010a
        /*1032*/ 	.byte	0x3f
	.zero		1


	//   ....[83]....
        /*1034*/ 	.word	0x00018e30
        /*1038*/ 	.word	0x00000002
        /*103c*/ 	.word	0x00022860
        /*1040*/ 	.short	0x010a
        /*1042*/ 	.byte	0x3f
	.zero		1


	//   ....[84]....
        /*1044*/ 	.word	0x00018e80
        /*1048*/ 	.word	0x00000002
        /*104c*/ 	.word	0x00022840
        /*1050*/ 	.short	0x010a
        /*1052*/ 	.byte	0x3f
	.zero		1


	//   ....[85]....
        /*1054*/ 	.word	0x00018ed0
        /*1058*/ 	.word	0x00000002
        /*105c*/ 	.word	0x00022860
        /*1060*/ 	.short	0x010a
        /*1062*/ 	.byte	0x3f
	.zero		1


	//   ....[86]....
        /*1064*/ 	.word	0x00018f20
        /*1068*/ 	.word	0x00000003
        /*106c*/ 	.word	0x00022840
        /*1070*/ 	.short	0x010a
        /*1072*/ 	.byte	0x3f
	.zero		1


	//   ....[87]....
        /*1074*/ 	.word	0x00018f70
        /*1078*/ 	.word	0x00000003
        /*107c*/ 	.word	0x00022860
        /*1080*/ 	.short	0x010a
        /*1082*/ 	.byte	0x3f
	.zero		1


	//   ....[88]....
        /*1084*/ 	.word	0x00018fc0
        /*1088*/ 	.word	0x00000003
        /*108c*/ 	.word	0x00022840
        /*1090*/ 	.short	0x010a
        /*1092*/ 	.byte	0x3f
	.zero		1


	//   ....[89]....
        /*1094*/ 	.word	0x00019010
        /*1098*/ 	.word	0x00000003
        /*109c*/ 	.word	0x00022860
        /*10a0*/ 	.short	0x010a
        /*10a2*/ 	.byte	0x3f
	.zero		1


	//   ....[90]....
        /*10a4*/ 	.word	0x00019a60
        /*10a8*/ 	.word	0x00000000
        /*10ac*/ 	.word	0x00022820
        /*10b0*/ 	.short	0x010a
        /*10b2*/ 	.byte	0x3f
	.zero		1


	//   ....[91]....
        /*10b4*/ 	.word	0x00019c00
        /*10b8*/ 	.word	0x00000006
        /*10bc*/ 	.word	0x00000000
        /*10c0*/ 	.short	0x010a
        /*10c2*/ 	.byte	0x3f
	.zero		1


	//   ....[92]....
        /*10c4*/ 	.word	0x00019c50
        /*10c8*/ 	.word	0x00000007
        /*10cc*/ 	.word	0x00000000
        /*10d0*/ 	.short	0x010a
        /*10d2*/ 	.byte	0x3f
	.zero		1


	//   ....[93]....
        /*10d4*/ 	.word	0x00019ca0
        /*10d8*/ 	.word	0x00000004
        /*10dc*/ 	.word	0x00000000
        /*10e0*/ 	.short	0x010a
        /*10e2*/ 	.byte	0x3f
	.zero		1


	//----- nvinfo : EIATTR_NUM_MBARRIERS
	.align		4
.L_239:
        /*10e4*/ 	.byte	0x03, 0x38
        /*10e6*/ 	.short	0x0016


	//----- nvinfo : EIATTR_EXIT_INSTR_OFFSETS
	.align		4
        /*10e8*/ 	.byte	0x04, 0x1c
        /*10ea*/ 	.short	(.L_241 - .L_240)


	//   ....[0]....
.L_240:
        /*10ec*/ 	.word	0x00017360


	//----- nvinfo : EIATTR_MAX_THREADS
	.align		4
.L_241:
        /*10f0*/ 	.byte	0x04, 0x05
        /*10f2*/ 	.short	(.L_243 - .L_242)
.L_242:
        /*10f4*/ 	.word	0x00000180
        /*10f8*/ 	.word	0x00000001
        /*10fc*/ 	.word	0x00000001


	//----- nvinfo : EIATTR_CRS_STACK_SIZE
	.align		4
.L_243:
        /*1100*/ 	.byte	0x04, 0x1e
        /*1102*/ 	.short	(.L_245 - .L_244)
.L_244:
        /*1104*/ 	.word	0x00000000


	//----- nvinfo : EIATTR_CBANK_PARAM_SIZE
	.align		4
.L_245:
        /*1108*/ 	.byte	0x03, 0x19
        /*110a*/ 	.short	0x0af0


	//----- nvinfo : EIATTR_PARAM_CBANK
	.align		4
        /*110c*/ 	.byte	0x04, 0x0a
        /*110e*/ 	.short	(.L_247 - .L_246)
	.align		4
.L_246:
        /*1110*/ 	.word	index@(.nv.constant0._ZN7cutlass13device_kernelIN5flash11enable_sm90INS1_16FlashAttnFwdSm90INS1_25CollectiveMainloopFwdSm90ILi2EN4cute5tupleIJNS5_1CILi1EEES8_S8_EEENS6_IJNS7_ILi128EEENS7_ILi96EEENS7_ILi64EEEEEELi256ENS_6half_tEfNS_4arch4Sm90ELb0ELb0ELb1ELb1ELb0ELb1ELb0ELb1ELb0ELb1ELb0ELb0EEENS1_21CollectiveEpilogueFwdINS6_IJSA_NS7_ILi256EEESB_EEES9_SE_SG_Li256ELb1ELb1ELb0ELb0EEENS1_36VarlenDynamicPersistentTileSchedulerILi128ELi96ELi256ELi128ELb0ELb1ELb1ELb0ELb1ELb1EEEEEEEEEvNT_6ParamsE)
        /*1114*/ 	.short	0x0210
        /*1116*/ 	.short	0x0af0


	//----- nvinfo : EIATTR_SW_WAR
	.align		4
.L_247:
        /*1118*/ 	.byte	0x04, 0x36
        /*111a*/ 	.short	(.L_249 - .L_248)
.L_248:
        /*111c*/ 	.word	0x00000008
.L_249:


//--------------------- .nv.info._ZN7cutlass13device_kernelIN5flash11enable_sm90INS1_16FlashAttnFwdSm90INS1_25CollectiveMainloopFwdSm90ILi2EN4cute5tupleIJNS5_1CILi1EEES8_S8_EEENS6_IJNS7_ILi128EEENS7_ILi96EEENS7_ILi64EEEEEELi256ENS_6half_tEfNS_4arch4Sm90ELb0ELb0ELb1ELb1ELb0ELb0ELb1ELb1ELb0ELb1ELb0ELb0EEENS1_21CollectiveEpilogueFwdINS6_IJSA_NS7_ILi256EEESB_EEES9_SE_SG_Li256ELb1ELb1ELb0ELb0EEENS1_36VarlenDynamicPersistentTileSchedulerILi128ELi96ELi256ELi128ELb0ELb1ELb1ELb0ELb1ELb1EEEEEEEEEvNT_6ParamsE --------------------------
	.section	.nv.info._ZN7cutlass13device_kernelIN5flash11enable_sm90INS1_16FlashAttnFwdSm90INS1_25CollectiveMainloopFwdSm90ILi2EN4cute5tupleIJNS5_1CILi1EEES8_S8_EEENS6_IJNS7_ILi128EEENS7_ILi96EEENS7_ILi64EEEEEELi256ENS_6half_tEfNS_4arch4Sm90ELb0ELb0ELb1ELb1ELb0ELb0ELb1ELb1ELb0ELb1ELb0ELb0EEENS1_21CollectiveEpilogueFwdINS6_IJSA_NS7_ILi256EEESB_EEES9_SE_SG_Li256ELb1ELb1ELb0ELb0EEENS1_36VarlenDynamicPersistentTileSchedulerILi128ELi96ELi256ELi128ELb0ELb1ELb1ELb0ELb1ELb1EEEEEEEEEvNT_6ParamsE,"",@"SHT_CUDA_INFO"
	.sectionflags	@""
	.align	4


	//----- nvinfo : EIATTR_CUDA_API_VERSION
	.align		4
        /*0000*/ 	.byte	0x04, 0x37
        /*0002*/ 	.short	(.L_251 - .L_250)
.L_250:
        /*0004*/ 	.word	0x00000082


	//----- nvinfo : EIATTR_KPARAM_INFO
	.align		4
.L_251:
        /*0008*/ 	.byte	0x04, 0x17
        /*000a*/ 	.short	(.L_253 - .L_252)
.L_252:
        /*000c*/ 	.word	0x00000000
        /*0010*/ 	.short	0x0000
        /*0012*/ 	.short	0x0070
        /*0014*/ 	.byte	0x00, 0xf0, 0x01, 0x2e


	//----- nvinfo : EIATTR_SPARSE_MMA_MASK
	.align		4
.L_253:
        /*0018*/ 	.byte	0x03, 0x50
        /*001a*/ 	.short	0x0000


	//----- nvinfo : EIATTR_MAXREG_COUNT
	.align		4
        /*001c*/ 	.byte	0x03, 0x1b
        /*001e*/ 	.short	0x00a8


	//----- nvinfo : EIATTR_NUM_BARRIERS
	.align		4
        /*0020*/ 	.byte	0x02, 0x4c
        /*0022*/ 	.byte	0x10
	.zero		1


	//----- nvinfo : EIATTR_EXTERNS
	.align		4
        /*0024*/ 	.byte	0x04, 0x0f
        /*0026*/ 	.short	(.L_255 - .L_254)


	//   ....[0]....
	.align		4
.L_254:
        /*0028*/ 	.word	index@(__assertfail)


	//----- nvinfo : EIATTR_ANNOTATIONS
	.align		4
.L_255:
        /*002c*/ 	.byte	0x04, 0x55
        /*002e*/ 	.short	(.L_257 - .L_256)


	//   ....[0]....
.L_256:
        /* <DEDUP_REMOVED lines=99> */


	//----- nvinfo : EIATTR_MERCURY_ISA_VERSION
	.align		4
.L_257:
        /*0650*/ 	.byte	0x03, 0x5f
        /*0652*/ 	.short	0x0101


	//----- nvinfo : EIATTR_UNUSED_LOAD_BYTE_OFFSET
	.align		4
        /*0654*/ 	.byte	0x04, 0x44
        /*0656*/ 	.short	(.L_259 - .L_258)


	//   ....[0]....
.L_258:
        /*0658*/ 	.word	0x00000a80
        /*065c*/ 	.word	0x0000fff0


	//   ....[1]....
        /*0660*/ 	.word	0x00007650
        /*0664*/ 	.word	0x0000fff0


	//----- nvinfo : EIATTR_INT_WARP_WIDE_INSTR_OFFSETS
	.align		4
.L_259:
        /*0668*/ 	.byte	0x04, 0x31
        /*066a*/ 	.short	(.L_261 - .L_260)


	//   ....[0]....
.L_260:
        /*066c*/ 	.word	0x00000130


	//   ....[1]....
        /*0670*/ 	.word	0x00000170


	//   ....[2]....
        /*0674*/ 	.word	0x000001e0


	//   ....[3]....
        /*0678*/ 	.word	0x000001f0


	//   ....[4]....
        /*067c*/ 	.word	0x0000b580


	//   ....[5]....
        /*0680*/ 	.word	0x0000b610


	//   ....[6]....
        /*0684*/ 	.word	0x00010220


	//   ....[7]....
        /*0688*/ 	.word	0x000102b0


	//----- nvinfo : EIATTR_COOP_GROUP_MASK_REGIDS
	.align		4
.L_261:
        /*068c*/ 	.byte	0x04, 0x29
        /*068e*/ 	.short	(.L_263 - .L_262)


	//   ....[0]....
.L_262:
        /*0690*/ 	.word	0xffffffff


	//   ....[1]....
        /*0694*/ 	.word	0xffffffff


	//   ....[2]....
        /*0698*/ 	.word	0xffffffff


	//   ....[3]....
        /*069c*/ 	.word	0xffffffff


	//   ....[4]....
        /*06a0*/ 	.word	0xffffffff


	//   ....[5]....
        /*06a4*/ 	.word	0xffffffff


	//   ....[6]....
        /*06a8*/ 	.word	0xffffffff


	//   ....[7]....
        /*06ac*/ 	.word	0xffffffff


	//   ....[8]....
        /*06b0*/ 	.word	0xffffffff


	//   ....[9]....
        /*06b4*/ 	.word	0xffffffff


	//   ....[10]....
        /*06b8*/ 	.word	0xffffffff


	//   ....[11]....
        /*06bc*/ 	.word	0xffffffff


	//   ....[12]....
        /*06c0*/ 	.word	0xffffffff


	//   ....[13]....
        /*06c4*/ 	.word	0xffffffff


	//   ....[14]....
        /*06c8*/ 	.word	0xffffffff


	//   ....[15]....
        /*06cc*/ 	.word	0xffffffff


	//   ....[16]....
        /*06d0*/ 	.word	0xffffffff


	//   ....[17]....
        /*06d4*/ 	.word	0xffffffff


	//   ....[18]....
        /*06d8*/ 	.word	0xffffffff


	//   ....[19]....
        /*06dc*/ 	.word	0xffffffff


	//   ....[20]....
        /*06e0*/ 	.word	0xffffffff


	//   ....[21]....
        /*06e4*/ 	.word	0xffffffff


	//   ....[22]....
        /*06e8*/ 	.word	0xffffffff


	//   ....[23]....
        /*06ec*/ 	.word	0xffffffff


	//   ....[24]....
        /*06f0*/ 	.word	0xffffffff


	//   ....[25]....
        /*06f4*/ 	.word	0xffffffff


	//   ....[26]....
        /*06f8*/ 	.word	0xffffffff


	//   ....[27]....
        /*06fc*/ 	.word	0xffffffff


	//   ....[28]....
        /*0700*/ 	.word	0xffffffff


	//   ....[29]....
        /*0704*/ 	.word	0xffffffff


	//   ....[30]....
        /*0708*/ 	.word	0xffffffff


	//   ....[31]....
        /*070c*/ 	.word	0xffffffff


	//   ....[32]....
        /*0710*/ 	.word	0xffffffff


	//   ....[33]....
        /*0714*/ 	.word	0xffffffff


	//   ....[34]....
        /*0718*/ 	.word	0xffffffff


	//   ....[35]....
        /*071c*/ 	.word	0xffffffff


	//   ....[36]....
        /*0720*/ 	.word	0xffffffff


	//   ....[37]....
        /*0724*/ 	.word	0xffffffff


	//   ....[38]....
        /*0728*/ 	.word	0xffffffff


	//   ....[39]....
        /*072c*/ 	.word	0xffffffff


	//   ....[40]....
        /*0730*/ 	.word	0xffffffff


	//   ....[41]....
        /*0734*/ 	.word	0xffffffff


	//   ....[42]....
        /*0738*/ 	.word	0xffffffff


	//   ....[43]....
        /*073c*/ 	.word	0xffffffff


	//   ....[44]....
        /*0740*/ 	.word	0xffffffff


	//   ....[45]....
        /*0744*/ 	.word	0xffffffff


	//   ....[46]....
        /*0748*/ 	.word	0xffffffff


	//   ....[47]....
        /*074c*/ 	.word	0xffffffff


	//   ....[48]....
        /*0750*/ 	.word	0xffffffff


	//   ....[49]....
        /*0754*/ 	.word	0xffffffff


	//   ....[50]....
        /*0758*/ 	.word	0xffffffff


	//   ....[51]....
        /*075c*/ 	.word	0xffffffff


	//   ....[52]....
        /*0760*/ 	.word	0xffffffff


	//   ....[53]....
        /*0764*/ 	.word	0xffffffff


	//   ....[54]....
        /*0768*/ 	.word	0xffffffff


	//   ....[55]....
        /*076c*/ 	.word	0xffffffff


	//   ....[56]....
        /*0770*/ 	.word	0xffffffff


	//   ....[57]....
        /*0774*/ 	.word	0xffffffff


	//   ....[58]....
        /*0778*/ 	.word	0xffffffff


	//   ....[59]....
        /*077c*/ 	.word	0xffffffff


	//   ....[60]....
        /*0780*/ 	.word	0xffffffff


	//   ....[61]....
        /*0784*/ 	.word	0xffffffff


	//   ....[62]....
        /*0788*/ 	.word	0xffffffff


	//   ....[63]....
        /*078c*/ 	.word	0xffffffff


	//   ....[64]....
        /*0790*/ 	.word	0xffffffff


	//   ....[65]....
        /*0794*/ 	.word	0xffffffff


	//   ....[66]....
        /*0798*/ 	.word	0xffffffff


	//   ....[67]....
        /*079c*/ 	.word	0xffffffff


	//   ....[68]....
        /*07a0*/ 	.word	0xffffffff


	//   ....[69]....
        /*07a4*/ 	.word	0xffffffff


	//   ....[70]....
        /*07a8*/ 	.word	0xffffffff


	//   ....[71]....
        /*07ac*/ 	.word	0xffffffff


	//   ....[72]....
        /*07b0*/ 	.word	0xffffffff


	//   ....[73]....
        /*07b4*/ 	.word	0xffffffff


	//   ....[74]....
        /*07b8*/ 	.word	0xffffffff


	//   ....[75]....
        /*07bc*/ 	.word	0xffffffff


	//   ....[76]....
        /*07c0*/ 	.word	0xffffffff


	//   ....[77]....
        /*07c4*/ 	.word	0xffffffff


	//   ....[78]....
        /*07c8*/ 	.word	0xffffffff


	//   ....[79]....
        /*07cc*/ 	.word	0xffffffff


	//   ....[80]....
        /*07d0*/ 	.word	0xffffffff


	//   ....[81]....
        /*07d4*/ 	.word	0xffffffff


	//   ....[82]....
        /*07d8*/ 	.word	0xffffffff


	//   ....[83]....
        /*07dc*/ 	.word	0xffffffff


	//   ....[84]....
        /*07e0*/ 	.word	0xffffffff


	//   ....[85]....
        /*07e4*/ 	.word	0xffffffff


	//   ....[86]....
        /*07e8*/ 	.word	0xffffffff


	//   ....[87]....
        /*07ec*/ 	.word	0xffffffff


	//   ....[88]....
        /*07f0*/ 	.word	0xffffffff


	//   ....[89]....
        /*07f4*/ 	.word	0xffffffff


	//   ....[90]....
        /*07f8*/ 	.word	0xffffffff


	//   ....[91]....
        /*07fc*/ 	.word	0xffffffff


	//   ....[92]....
        /*0800*/ 	.word	0xffffffff


	//   ....[93]....
        /*0804*/ 	.word	0xffffffff


	//   ....[94]....
        /*0808*/ 	.word	0xffffffff


	//   ....[95]....
        /*080c*/ 	.word	0xffffffff


	//   ....[96]....
        /*0810*/ 	.word	0xffffffff


	//   ....[97]....
        /*0814*/ 	.word	0xffffffff


	//   ....[98]....
        /*0818*/ 	.word	0xffffffff


	//   ....[99]....
        /*081c*/ 	.word	0xffffffff


	//   ....[100]....
        /*0820*/ 	.word	0xffffffff


	//   ....[101]....
        /*0824*/ 	.word	0xffffffff


	//   ....[102]....
        /*0828*/ 	.word	0xffffffff


	//   ....[103]....
        /*082c*/ 	.word	0xffffffff


	//   ....[104]....
        /*0830*/ 	.word	0xffffffff


	//   ....[105]....
        /*0834*/ 	.word	0xffffffff


	//   ....[106]....
        /*0838*/ 	.word	0xffffffff


	//   ....[107]....
        /*083c*/ 	.word	0x0500000f


	//   ....[108]....
        /*0840*/ 	.word	0x0500000f


	//   ....[109]....
        /*0844*/ 	.word	0x0500000f


	//   ....[110]....
        /*0848*/ 	.word	0x0500000f


	//   ....[111]....
        /*084c*/ 	.word	0x0500000f


	//   ....[112]....
        /*0850*/ 	.word	0x0500000f


	//   ....[113]....
        /*0854*/ 	.word	0x0500000f


	//   ....[114]....
        /*0858*/ 	.word	0x0500000f


	//   ....[115]....
        /*085c*/ 	.word	0x0500000f


	//   ....[116]....
        /*0860*/ 	.word	0x0500000f


	//   ....[117]....
        /*0864*/ 	.word	0x0500000f


	//   ....[118]....
        /*0868*/ 	.word	0x0500000f


	//   ....[119]....
        /*086c*/ 	.word	0x0500000f


	//   ....[120]....
        /*0870*/ 	.word	0x0500000f


	//   ....[121]....
        /*0874*/ 	.word	0x0500000f


	//   ....[122]....
        /*0878*/ 	.word	0x0500000f


	//   ....[123]....
        /*087c*/ 	.word	0x0500000f


	//   ....[124]....
        /*0880*/ 	.word	0x0500000f


	//   ....[125]....
        /*0884*/ 	.word	0x0500000f


	//   ....[126]....
        /*0888*/ 	.word	0x0500000f


	//   ....[127]....
        /*088c*/ 	.word	0x0500000f


	//   ....[128]....
        /*0890*/ 	.word	0x0500000f


	//   ....[129]....
        /*0894*/ 	.word	0x0500000f


	//   ....[130]....
        /*0898*/ 	.word	0x0500000f


	//   ....[131]....
        /*089c*/ 	.word	0x0500000f


	//   ....[132]....
        /*08a0*/ 	.word	0x0500000f


	//   ....[133]....
        /*08a4*/ 	.word	0x0500000f


	//   ....[134]....
        /*08a8*/ 	.word	0x0500000f


	//   ....[135]....
        /*08ac*/ 	.word	0x0500000f


	//   ....[136]....
        /*08b0*/ 	.word	0x0500000f


	//   ....[137]....
        /*08b4*/ 	.word	0x0500000f


	//   ....[138]....
        /*08b8*/ 	.word	0x0500000f


	//   ....[139]....
        /*08bc*/ 	.word	0x0500000f


	//   ....[140]....
        /*08c0*/ 	.word	0x0500000f


	//   ....[141]....
        /*08c4*/ 	.word	0x0500000f


	//   ....[142]....
        /*08c8*/ 	.word	0x0500000f


	//   ....[143]....
        /*08cc*/ 	.word	0x0500000f


	//   ....[144]....
        /*08d0*/ 	.word	0x0500000f


	//   ....[145]....
        /*08d4*/ 	.word	0x0500000f


	//   ....[146]....
        /*08d8*/ 	.word	0x0500000f


	//   ....[147]....
        /*08dc*/ 	.word	0x0500000f


	//   ....[148]....
        /*08e0*/ 	.word	0x0500000f


	//   ....[149]....
        /*08e4*/ 	.word	0x0500000f


	//   ....[150]....
        /*08e8*/ 	.word	0x0500000f


	//   ....[151]....
        /*08ec*/ 	.word	0x0500000f


	//   ....[152]....
        /*08f0*/ 	.word	0x0500000f


	//   ....[153]....
        /*08f4*/ 	.word	0x0500000f


	//   ....[154]....
        /*08f8*/ 	.word	0x0500000f


	//   ....[155]....
        /*08fc*/ 	.word	0x0500000f


	//   ....[156]....
        /*0900*/ 	.word	0x0500000f


	//   ....[157]....
        /*0904*/ 	.word	0x0500000f


	//----- nvinfo : EIATTR_COOP_GROUP_INSTR_OFFSETS
	.align		4
.L_263:
        /*0908*/ 	.byte	0x04, 0x28
        /*090a*/ 	.short	(.L_265 - .L_264)


	//   ....[0]....
.L_264:
        /*090c*/ 	.word	0x00000070


	//   ....[1]....
        /*0910*/ 	.word	0x00000140


	//   ....[2]....
        /*0914*/ 	.word	0x00000190


	//   ....[3]....
        /*0918*/ 	.word	0x000003e0


	//   ....[4]....
        /*091c*/ 	.word	0x00000540


	//   ....[5]....
        /*0920*/ 	.word	0x00000660


	//   ....[6]....
        /*0924*/ 	.word	0x000007c0


	//   ....[7]....
        /*0928*/ 	.word	0x000016a0


	//   ....[8]....
        /*092c*/ 	.word	0x000034a0


	//   ....[9]....
        /*0930*/ 	.word	0x000034f0


	//   ....[10]....
        /*0934*/ 	.word	0x00003510


	//   ....[11]....
        /*0938*/ 	.word	0x00003530


	//   ....[12]....
        /*093c*/ 	.word	0x00005560


	//   ....[13]....
        /*0940*/ 	.word	0x00005580


	//   ....[14]....
        /*0944*/ 	.word	0x000055a0


	//   ....[15]....
        /*0948*/ 	.word	0x000055c0


	//   ....[16]....
        /*094c*/ 	.word	0x00006bb0


	//   ....[17]....
        /*0950*/ 	.word	0x00006bf0


	//   ....[18]....
        /*0954*/ 	.word	0x00006cc0


	//   ....[19]....
        /*0958*/ 	.word	0x00006cf0


	//   ....[20]....
        /*095c*/ 	.word	0x00008770


	//   ....[21]....
        /*0960*/ 	.word	0x000087a0


	//   ....[22]....
        /*0964*/ 	.word	0x00008800


	//   ....[23]....
        /*0968*/ 	.word	0x00008860


	//   ....[24]....
        /*096c*/ 	.word	0x000090d0


	//   ....[25]....
        /*0970*/ 	.word	0x000090f0


	//   ....[26]....
        /*0974*/ 	.word	0x00009240


	//   ....[27]....
        /*0978*/ 	.word	0x00009260


	//   ....[28]....
        /*097c*/ 	.word	0x000093a0


	//   ....[29]....
        /*0980*/ 	.word	0x000093c0


	//   ....[30]....
        /*0984*/ 	.word	0x00009510


	//   ....[31]....
        /*0988*/ 	.word	0x00009530


	//   ....[32]....
        /*098c*/ 	.word	0x00009ee0


	//   ....[33]....
        /*0990*/ 	.word	0x00009f10


	//   ....[34]....
        /*0994*/ 	.word	0x0000a060


	//   ....[35]....
        /*0998*/ 	.word	0x0000a080


	//   ....[36]....
        /*099c*/ 	.word	0x0000a1c0


	//   ....[37]....
        /*09a0*/ 	.word	0x0000a1e0


	//   ....[38]....
        /*09a4*/ 	.word	0x0000a330


	//   ....[39]....
        /*09a8*/ 	.word	0x0000a350


	//   ....[40]....
        /*09ac*/ 	.word	0x0000a510


	//   ....[41]....
        /*09b0*/ 	.word	0x0000a700


	//   ....[42]....
        /*09b4*/ 	.word	0x0000a730


	//   ....[43]....
        /*09b8*/ 	.word	0x0000a760


	//   ....[44]....
        /*09bc*/ 	.word	0x0000a790


	//   ....[45]....
        /*09c0*/ 	.word	0x0000a7c0


	//   ....[46]....
        /*09c4*/ 	.word	0x0000a7f0


	//   ....[47]....
        /*09c8*/ 	.word	0x0000a960


	//   ....[48]....
        /*09cc*/ 	.word	0x0000a990


	//   ....[49]....
        /*09d0*/ 	.word	0x0000a9c0


	//   ....[50]....
        /*09d4*/ 	.word	0x0000a9f0


	//   ....[51]....
        /*09d8*/ 	.word	0x0000aa20


	//   ....[52]....
        /*09dc*/ 	.word	0x0000aa50


	//   ....[53]....
        /*09e0*/ 	.word	0x0000aaf0


	//   ....[54]....
        /*09e4*/ 	.word	0x0000ab20


	//   ....[55]....
        /*09e8*/ 	.word	0x0000abb0


	//   ....[56]....
        /*09ec*/ 	.word	0x0000bb90


	//   ....[57]....
        /*09f0*/ 	.word	0x0000c720


	//   ....[58]....
        /*09f4*/ 	.word	0x0000c740


	//   ....[59]....
        /*09f8*/ 	.word	0x0000c770


	//   ....[60]....
        /*09fc*/ 	.word	0x0000c790


	//   ....[61]....
        /*0a00*/ 	.word	0x0000c840


	//   ....[62]....
        /*0a04*/ 	.word	0x0000c8d0


	//   ....[63]....
        /*0a08*/ 	.word	0x0000c900


	//   ....[64]....
        /*0a0c*/ 	.word	0x0000c980


	//   ....[65]....
        /*0a10*/ 	.word	0x0000c9b0


	//   ....[66]....
        /*0a14*/ 	.word	0x0000ca30


	//   ....[67]....
        /*0a18*/ 	.word	0x0000ca60


	//   ....[68]....
        /*0a1c*/ 	.word	0x0000cae0


	//   ....[69]....
        /*0a20*/ 	.word	0x0000cb10


	//   ....[70]....
        /*0a24*/ 	.word	0x0000cb70


	//   ....[71]....
        /*0a28*/ 	.word	0x0000cb80


	//   ....[72]....
        /*0a2c*/ 	.word	0x0000cbf0


	//   ....[73]....
        /*0a30*/ 	.word	0x0000d2f0


	//   ....[74]....
        /*0a34*/ 	.word	0x0000d350


	//   ....[75]....
        /*0a38*/ 	.word	0x0000d400


	//   ....[76]....
        /*0a3c*/ 	.word	0x0000d410


	//   ....[77]....
        /*0a40*/ 	.word	0x0000d4a0


	//   ....[78]....
        /*0a44*/ 	.word	0x0000d4b0


	//   ....[79]....
        /*0a48*/ 	.word	0x0000d540


	//   ....[80]....
        /*0a4c*/ 	.word	0x0000d550


	//   ....[81]....
        /*0a50*/ 	.word	0x0000d5c0


	//   ....[82]....
        /*0a54*/ 	.word	0x0000d5d0


	//   ....[83]....
        /*0a58*/ 	.word	0x0000d650


	//   ....[84]....
        /*0a5c*/ 	.word	0x0000d660


	//   ....[85]....
        /*0a60*/ 	.word	0x0000d6e0


	//   ....[86]....
        /*0a64*/ 	.word	0x0000d6f0


	//   ....[87]....
        /*0a68*/ 	.word	0x0000d770


	//   ....[88]....
        /*0a6c*/ 	.word	0x0000d780


	//   ....[89]....
        /*0a70*/ 	.word	0x000104b0


	//   ....[90]....
        /*0a74*/ 	.word	0x000104e0


	//   ....[91]....
        /*0a78*/ 	.word	0x00010520


	//   ....[92]....
        /*0a7c*/ 	.word	0x00010550


	//   ....[93]....
        /*0a80*/ 	.word	0x00010580


	//   ....[94]....
        /*0a84*/ 	.word	0x000105b0


	//   ....[95]....
        /*0a88*/ 	.word	0x000105e0


	//   ....[96]....
        /*0a8c*/ 	.word	0x00010610


	//   ....[97]....
        /*0a90*/ 	.word	0x00010790


	//   ....[98]....
        /*0a94*/ 	.word	0x000107c0


	//   ....[99]....
        /*0a98*/ 	.word	0x000107f0


	//   ....[100]....
        /*0a9c*/ 	.word	0x00010820


	//   ....[101]....
        /*0aa0*/ 	.word	0x00010850


	//   ....[102]....
        /*0aa4*/ 	.word	0x00010880


	//   ....[103]....
        /*0aa8*/ 	.word	0x00010940


	//   ....[104]....
        /*0aac*/ 	.word	0x00010960


	//   ....[105]....
        /*0ab0*/ 	.word	0x000109d0


	//   ....[106]....
        /*0ab4*/ 	.word	0x00010e60


	//   ....[107]....
        /*0ab8*/ 	.word	0x000113c0


	//   ....[108]....
        /*0abc*/ 	.word	0x00011540


	//   ....[109]....
        /*0ac0*/ 	.word	0x000115b0


	//   ....[110]....
        /*0ac4*/ 	.word	0x00011610


	//   ....[111]....
        /*0ac8*/ 	.word	0x00011670


	//   ....[112]....
        /*0acc*/ 	.word	0x00011740


	//   ....[113]....
        /*0ad0*/ 	.word	0x00011800


	//   ....[114]....
        /*0ad4*/ 	.word	0x00011910


	//   ....[115]....
        /*0ad8*/ 	.word	0x000119b0


	//   ....[116]....
        /*0adc*/ 	.word	0x00011a80


	//   ....[117]....
        /*0ae0*/ 	.word	0x00011b20


	//   ....[118]....
        /*0ae4*/ 	.word	0x00011bf0


	//   ....[119]....
        /*0ae8*/ 	.word	0x00011c90


	//   ....[120]....
        /*0aec*/ 	.word	0x00011d60


	//   ....[121]....
        /*0af0*/ 	.word	0x00011e00


	//   ....[122]....
        /*0af4*/ 	.word	0x00011eb0


	//   ....[123]....
        /*0af8*/ 	.word	0x00011f90


	//   ....[124]....
        /*0afc*/ 	.word	0x000121e0


	//   ....[125]....
        /*0b00*/ 	.word	0x000122b0


	//   ....[126]....
        /*0b04*/ 	.word	0x00012390


	//   ....[127]....
        /*0b08*/ 	.word	0x00012400


	//   ....[128]....
        /*0b0c*/ 	.word	0x00012510


	//   ....[129]....
        /*0b10*/ 	.word	0x000125d0


	//   ....[130]....
        /*0b14*/ 	.word	0x00012690


	//   ....[131]....
        /*0b18*/ 	.word	0x00012750


	//   ....[132]....
        /*0b1c*/ 	.word	0x00012810


	//   ....[133]....
        /*0b20*/ 	.word	0x000128d0


	//   ....[134]....
        /*0b24*/ 	.word	0x00012990


	//   ....[135]....
        /*0b28*/ 	.word	0x00012a40


	//   ....[136]....
        /*0b2c*/ 	.word	0x00012b40


	//   ....[137]....
        /*0b30*/ 	.word	0x00012b90


	//   ....[138]....
        /*0b34*/ 	.word	0x00012bf0


	//   ....[139]....
        /*0b38*/ 	.word	0x00012cd0


	//   ....[140]....
        /*0b3c*/ 	.word	0x00013000


	//   ....[141]....
        /*0b40*/ 	.word	0x000130a0


	//   ....[142]....
        /*0b44*/ 	.word	0x000131c0


	//   ....[143]....
        /*0b48*/ 	.word	0x00013240


	//   ....[144]....
        /*0b4c*/ 	.word	0x000132c0


	//   ....[145]....
        /*0b50*/ 	.word	0x00013340


	//   ....[146]....
        /*0b54*/ 	.word	0x000133c0


	//   ....[147]....
        /*0b58*/ 	.word	0x00013450


	//   ....[148]....
        /*0b5c*/ 	.word	0x000134f0


	//   ....[149]....
        /*0b60*/ 	.word	0x000135a0


	//   ....[150]....
        /*0b64*/ 	.word	0x00013620


	//   ....[151]....
        /*0b68*/ 	.word	0x000136a0


	//   ....[152]....
        /*0b6c*/ 	.word	0x00013720


	//   ....[153]....
        /*0b70*/ 	.word	0x000137b0


	//   ....[154]....
        /*0b74*/ 	.word	0x00013830


	//   ....[155]....
        /*0b78*/ 	.word	0x000138d0


	//   ....[156]....
        /*0b7c*/ 	.word	0x00013960


	//   ....[157]....
        /*0b80*/ 	.word	0x00013a90


	//----- nvinfo : EIATTR_REG_RECONFIG
	.align		4
.L_265:
        /*0b84*/ 	.byte	0x01, 0x54
	.zero		2


	//----- nvinfo : EIATTR_SYSCALL_OFFSETS
	.align		4
        /*0b88*/ 	.byte	0x04, 0x46
        /*0b8a*/ 	.short	(.L_267 - .L_266)


	//   ....[0]....
.L_266:
        /*0b8c*/ 	.word	0x00001810


	//   ....[1]....
        /*0b90*/ 	.word	0x0000b780


	//   ....[2]....
        /*0b94*/ 	.word	0x0000b8e0


	//   ....[3]....
        /*0b98*/ 	.word	0x0000b9e0


	//   ....[4]....
        /*0b9c*/ 	.word	0x0000c2f0


	//   ....[5]....
        /*0ba0*/ 	.word	0x0000cf10


	//----- nvinfo : EIATTR_MBARRIER_INSTR_OFFSETS
	.align		4
.L_267:
        /*0ba4*/ 	.byte	0x04, 0x39
        /*0ba6*/ 	.short	(.L_269 - .L_268)


	//   ....[0]....
.L_268:
        /*0ba8*/ 	.word	0x00000280
        /*0bac*/ 	.word	0x000000ff
        /*0bb0*/ 	.word	0x00032400
        /*0bb4*/ 	.short	0x0100
        /*0bb6*/ 	.byte	0x08
	.zero		1


	//   ....[1]....
        /*0bb8*/ 	.word	0x00000290
        /*0bbc*/ 	.word	0x000000ff
        /*0bc0*/ 	.word	0x00032410
        /*0bc4*/ 	.short	0x0100
        /*0bc6*/ 	.byte	0x08
	.zero		1


	//   ....[2]....
        /*0bc8*/ 	.word	0x000002a0
        /*0bcc*/ 	.word	0x000000ff
        /*0bd0*/ 	.word	0x00032420
        /*0bd4*/ 	.short	0x0100
        /*0bd6*/ 	.byte	0x08
	.zero		1


	//   ....[3]....
        /*0bd8*/ 	.word	0x00000390
        /*0bdc*/ 	.word	0x000000ff
        /*0be0*/ 	.word	0x00032430
        /*0be4*/ 	.short	0x0100
        /*0be6*/ 	.byte	0x08
	.zero		1


	//   ....[4]....
        /*0be8*/ 	.word	0x000003a0
        /*0bec*/ 	.word	0x000000ff
        /*0bf0*/ 	.word	0x00032440
        /*0bf4*/ 	.short	0x0100
        /*0bf6*/ 	.byte	0x08
	.zero		1


	//   ....[5]....
        /*0bf8*/ 	.word	0x000003b0
        /*0bfc*/ 	.word	0x000000ff
        /*0c00*/ 	.word	0x00032438
        /*0c04*/ 	.short	0x0100
        /*0c06*/ 	.byte	0x08
	.zero		1


	//   ....[6]....
        /*0c08*/ 	.word	0x000003c0
        /*0c0c*/ 	.word	0x000000ff
        /*0c10*/ 	.word	0x00032448
        /*0c14*/ 	.short	0x0100
        /*0c16*/ 	.byte	0x08
	.zero		1


	//   ....[7]....
        /*0c18*/ 	.word	0x000004f0
        /*0c1c*/ 	.word	0x000000ff
        /*0c20*/ 	.word	0x00032450
        /*0c24*/ 	.short	0x0100
        /*0c26*/ 	.byte	0x08
	.zero		1


	//   ....[8]....
        /*0c28*/ 	.word	0x00000500
        /*0c2c*/ 	.word	0x000000ff
        /*0c30*/ 	.word	0x00032460
        /*0c34*/ 	.short	0x0100
        /*0c36*/ 	.byte	0x08
	.zero		1


	//   ....[9]....
        /*0c38*/ 	.word	0x00000510
        /*0c3c*/ 	.word	0x000000ff
        /*0c40*/ 	.word	0x00032458
        /*0c44*/ 	.short	0x0100
        /*0c46*/ 	.byte	0x08
	.zero		1


	//   ....[10]....
        /*0c48*/ 	.word	0x00000520
        /*0c4c*/ 	.word	0x000000ff
        /*0c50*/ 	.word	0x00032468
        /*0c54*/ 	.short	0x0100
        /*0c56*/ 	.byte	0x08
	.zero		1


	//   ....[11]....
        /*0c58*/ 	.word	0x00000610
        /*0c5c*/ 	.word	0x000000ff
        /*0c60*/ 	.word	0x00032470
        /*0c64*/ 	.short	0x0100
        /*0c66*/ 	.byte	0x06
	.zero		1


	//   ....[12]....
        /*0c68*/ 	.word	0x00000620
        /*0c6c*/ 	.word	0x000000ff
        /*0c70*/ 	.word	0x00032480
        /*0c74*/ 	.short	0x0100
        /*0c76*/ 	.byte	0x06
	.zero		1


	//   ....[13]....
        /*0c78*/ 	.word	0x00000630
        /*0c7c*/ 	.word	0x000000ff
        /*0c80*/ 	.word	0x00032478
        /*0c84*/ 	.short	0x0100
        /*0c86*/ 	.byte	0x06
	.zero		1


	//   ....[14]....
        /*0c88*/ 	.word	0x00000640
        /*0c8c*/ 	.word	0x000000ff
        /*0c90*/ 	.word	0x00032488
        /*0c94*/ 	.short	0x0100
        /*0c96*/ 	.byte	0x06
	.zero		1


	//   ....[15]....
        /*0c98*/ 	.word	0x00000770
        /*0c9c*/ 	.word	0x000000ff
        /*0ca0*/ 	.word	0x00032490
        /*0ca4*/ 	.short	0x0100
        /*0ca6*/ 	.byte	0x08
	.zero		1


	//   ....[16]....
        /*0ca8*/ 	.word	0x00000780
        /*0cac*/ 	.word	0x000000ff
        /*0cb0*/ 	.word	0x000324a0
        /*0cb4*/ 	.short	0x0100
        /*0cb6*/ 	.byte	0x08
	.zero		1


	//   ....[17]....
        /*0cb8*/ 	.word	0x00000790
        /*0cbc*/ 	.word	0x000000ff
        /*0cc0*/ 	.word	0x00032498
        /*0cc4*/ 	.short	0x0100
        /*0cc6*/ 	.byte	0x08
	.zero		1


	//   ....[18]....
        /*0cc8*/ 	.word	0x000007a0
        /*0ccc*/ 	.word	0x000000ff
        /*0cd0*/ 	.word	0x000324a8
        /*0cd4*/ 	.short	0x0100
        /*0cd6*/ 	.byte	0x08
	.zero		1


	//   ....[19]....
        /*0cd8*/ 	.word	0x000008d0
        /*0cdc*/ 	.word	0x000000ff
        /*0ce0*/ 	.word	0x000324b0
        /*0ce4*/ 	.short	0x0100
        /*0ce6*/ 	.byte	0x08
	.zero		1


	//   ....[20]....
        /*0ce8*/ 	.word	0x000008e0
        /*0cec*/ 	.word	0x000000ff
        /*0cf0*/ 	.word	0x000324c0
        /*0cf4*/ 	.short	0x0100
        /*0cf6*/ 	.byte	0x08
	.zero		1


	//   ....[21]....
        /*0cf8*/ 	.word	0x000008f0
        /*0cfc*/ 	.word	0x000000ff
        /*0d00*/ 	.word	0x000324b8
        /*0d04*/ 	.short	0x0100
        /*0d06*/ 	.byte	0x08
	.zero		1


	//   ....[22]....
        /*0d08*/ 	.word	0x00000900
        /*0d0c*/ 	.word	0x000000ff
        /*0d10*/ 	.word	0x000324c8
        /*0d14*/ 	.short	0x0100
        /*0d16*/ 	.byte	0x08
	.zero		1


	//   ....[23]....
        /*0d18*/ 	.word	0x000018d0
        /*0d1c*/ 	.word	0x00000004
        /*0d20*/ 	.word	0x00032400
        /*0d24*/ 	.short	0x010a
        /*0d26*/ 	.byte	0x3f
	.zero		1


	//   ....[24]....
        /*0d28*/ 	.word	0x000019b0
        /*0d2c*/ 	.word	0x00000000
        /*0d30*/ 	.word	0x00032430
        /*0d34*/ 	.short	0x010a
        /*0d36*/ 	.byte	0x3f
	.zero		1


	//   ....[25]....
        /*0d38*/ 	.word	0x00001a00
        /*0d3c*/ 	.word	0x00000000
        /*0d40*/ 	.word	0x00032430
        /*0d44*/ 	.short	0x010a
        /*0d46*/ 	.byte	0x3f
	.zero		1


	//   ....[26]....
        /*0d48*/ 	.word	0x00001d70
        /*0d4c*/ 	.word	0x00000004
        /*0d50*/ 	.word	0x00032410
        /*0d54*/ 	.short	0x010a
        /*0d56*/ 	.byte	0x3f
	.zero		1


	//   ....[27]....
        /*0d58*/ 	.word	0x00001db0
        /*0d5c*/ 	.word	0x00000000
        /*0d60*/ 	.word	0x00032450
        /*0d64*/ 	.short	0x010a
        /*0d66*/ 	.byte	0x3f
	.zero		1


	//   ....[28]....
        /*0d68*/ 	.word	0x00001df0
        /*0d6c*/ 	.word	0x00000000
        /*0d70*/ 	.word	0x00032450
        /*0d74*/ 	.short	0x010a
        /*0d76*/ 	.byte	0x3f
	.zero		1


	//   ....[29]....
        /*0d78*/ 	.word	0x00003790
        /*0d7c*/ 	.word	0x00000018
        /*0d80*/ 	.word	0x00000000
        /*0d84*/ 	.short	0x0101
        /*0d86*/ 	.byte	0x3f
	.zero		1


	//   ....[30]....
        /*0d88*/ 	.word	0x00004260
        /*0d8c*/ 	.word	0x00000000
        /*0d90*/ 	.word	0x00000000
        /*0d94*/ 	.short	0x0101
        /*0d96*/ 	.byte	0x3f
	.zero		1


	//   ....[31]....
        /*0d98*/ 	.word	0x000043c0
        /*0d9c*/ 	.word	0x000000ff
        /*0da0*/ 	.word	0x00032430
        /*0da4*/ 	.short	0x010a
        /*0da6*/ 	.byte	0x04
	.zero		1


	//   ....[32]....
        /*0da8*/ 	.word	0x00004400
        /*0dac*/ 	.word	0x000000ff
        /*0db0*/ 	.word	0x00032430
        /*0db4*/ 	.short	0x010a
        /*0db6*/ 	.byte	0x04
	.zero		1


	//   ....[33]....
        /*0db8*/ 	.word	0x00004610
        /*0dbc*/ 	.word	0x000000ff
        /*0dc0*/ 	.word	0x00032450
        /*0dc4*/ 	.short	0x010a
        /*0dc6*/ 	.byte	0x04
	.zero		1


	//   ....[34]....
        /*0dc8*/ 	.word	0x00004650
        /*0dcc*/ 	.word	0x000000ff
        /*0dd0*/ 	.word	0x00032450
        /*0dd4*/ 	.short	0x010a
        /*0dd6*/ 	.byte	0x04
	.zero		1


	//   ....[35]....
        /*0dd8*/ 	.word	0x00005750
        /*0ddc*/ 	.word	0x0000009c
        /*0de0*/ 	.word	0x00000000
        /*0de4*/ 	.short	0x0101
        /*0de6*/ 	.byte	0x3f
	.zero		1


	//   ....[36]....
        /*0de8*/ 	.word	0x00006b90
        /*0dec*/ 	.word	0x0000009b
        /*0df0*/ 	.word	0x00000000
        /*0df4*/ 	.short	0x0101
        /*0df6*/ 	.byte	0x3f
	.zero		1


	//   ....[37]....
        /*0df8*/ 	.word	0x000090c0
        /*0dfc*/ 	.word	0x00000097
        /*0e00*/ 	.word	0x00000000
        /*0e04*/ 	.short	0x0101
        /*0e06*/ 	.byte	0x3f
	.zero		1


	//   ....[38]....
        /*0e08*/ 	.word	0x0000be30
        /*0e0c*/ 	.word	0x00000000
        /*0e10*/ 	.word	0x00032440
        /*0e14*/ 	.short	0x010a
        /*0e16*/ 	.byte	0x3f
	.zero		1


	//   ....[39]....
        /*0e18*/ 	.word	0x0000ccb0
        /*0e1c*/ 	.word	0x00000008
        /*0e20*/ 	.word	0x00032400
        /*0e24*/ 	.short	0x0107
        /*0e26*/ 	.byte	0x3f
	.zero		1


	//   ....[40]....
        /*0e28*/ 	.word	0x0000cd50
        /*0e2c*/ 	.word	0x00000002
        /*0e30*/ 	.word	0x00032400
        /*0e34*/ 	.short	0x0101
        /*0e36*/ 	.byte	0x3f
	.zero		1


	//   ....[41]....
        /*0e38*/ 	.word	0x0000d8a0
        /*0e3c*/ 	.word	0x00000007
        /*0e40*/ 	.word	0x00032410
        /*0e44*/ 	.short	0x0107
        /*0e46*/ 	.byte	0x3f
	.zero		1


	//   ....[42]....
        /*0e48*/ 	.word	0x0000d9a0
        /*0e4c*/ 	.word	0x00000002
        /*0e50*/ 	.word	0x00032410
        /*0e54*/ 	.short	0x0101
        /*0e56*/ 	.byte	0x3f
	.zero		1


	//   ....[43]....
        /*0e58*/ 	.word	0x0000d9c0
        /*0e5c*/ 	.word	0x00000002
        /*0e60*/ 	.word	0x00032420
        /*0e64*/ 	.short	0x010a
        /*0e66*/ 	.byte	0x3f
	.zero		1


	//   ....[44]....
        /*0e68*/ 	.word	0x0000dad0
        /*0e6c*/ 	.word	0x00000002
        /*0e70*/ 	.word	0x00032460
        /*0e74*/ 	.short	0x010a
        /*0e76*/ 	.byte	0x3f
	.zero		1


	//   ....[45]....
        /*0e78*/ 	.word	0x0000e3e0
        /*0e7c*/ 	.word	0x00000003
        /*0e80*/ 	.word	0x00032440
        /*0e84*/ 	.short	0x010a
        /*0e86*/ 	.byte	0x3f
	.zero		1


	//   ....[46]....
        /*0e88*/ 	.word	0x0000e640
        /*0e8c*/ 	.word	0x00000003
        /*0e90*/ 	.word	0x00032460
        /*0e94*/ 	.short	0x010a
        /*0e96*/ 	.byte	0x3f
	.zero		1


	//   ....[47]....
        /*0e98*/ 	.word	0x0000eee0
        /*0e9c*/ 	.word	0x00000004
        /*0ea0*/ 	.word	0x00032440
        /*0ea4*/ 	.short	0x010a
        /*0ea6*/ 	.byte	0x3f
	.zero		1


	//   ....[48]....
        /*0ea8*/ 	.word	0x0000f130
        /*0eac*/ 	.word	0x00000004
        /*0eb0*/ 	.word	0x00032460
        /*0eb4*/ 	.short	0x010a
        /*0eb6*/ 	.byte	0x3f
	.zero		1


	//   ....[49]....
        /*0eb8*/ 	.word	0x0000f940
        /*0ebc*/ 	.word	0x00000004
        /*0ec0*/ 	.word	0x00032440
        /*0ec4*/ 	.short	0x010a
        /*0ec6*/ 	.byte	0x3f
	.zero		1


	//   ....[50]....
        /*0ec8*/ 	.word	0x0000fba0
        /*0ecc*/ 	.word	0x00000004
        /*0ed0*/ 	.word	0x00032460
        /*0ed4*/ 	.short	0x010a
        /*0ed6*/ 	.byte	0x3f
	.zero		1


	//   ....[51]....
        /*0ed8*/ 	.word	0x00010de0
        /*0edc*/ 	.word	0x00000000
        /*0ee0*/ 	.word	0x00032420
        /*0ee4*/ 	.short	0x010a
        /*0ee6*/ 	.byte	0x3f
	.zero		1


	//   ....[52]....
        /*0ee8*/ 	.word	0x00010fc0
        /*0eec*/ 	.word	0x00000006
        /*0ef0*/ 	.word	0x00000000
        /*0ef4*/ 	.short	0x010a
        /*0ef6*/ 	.byte	0x3f
	.zero		1


	//   ....[53]....
        /*0ef8*/ 	.word	0x00011030
        /*0efc*/ 	.word	0x00000007
        /*0f00*/ 	.word	0x00000000
        /*0f04*/ 	.short	0x010a
        /*0f06*/ 	.byte	0x3f
	.zero		1


	//   ....[54]....
        /*0f08*/ 	.word	0x000110a0
        /*0f0c*/ 	.word	0x00000004
        /*0f10*/ 	.word	0x00000000
        /*0f14*/ 	.short	0x010a
        /*0f16*/ 	.byte	0x3f
	.zero		1


	//   ....[55]....
        /*0f18*/ 	.word	0x000110d0
        /*0f1c*/ 	.word	0x00000003
        /*0f20*/ 	.word	0x00000000
        /*0f24*/ 	.short	0x010a
        /*0f26*/ 	.byte	0x3f
	.zero		1


	//   ....[56]....
        /*0f28*/ 	.word	0x00011130
        /*0f2c*/ 	.word	0x00000004
        /*0f30*/ 	.word	0x00032400
        /*0f34*/ 	.short	0x010a
        /*0f36*/ 	.byte	0x3f
	.zero		1


	//   ....[57]....
        /*0f38*/ 	.word	0x00011180
        /*0f3c*/ 	.word	0x00000000
        /*0f40*/ 	.word	0x00032430
        /*0f44*/ 	.short	0x010a
        /*0f46*/ 	.byte	0x3f
	.zero		1


	//   ....[58]....
        /*0f48*/ 	.word	0x000111d0
        /*0f4c*/ 	.word	0x00000004
        /*0f50*/ 	.word	0x00032410
        /*0f54*/ 	.short	0x010a
        /*0f56*/ 	.byte	0x3f
	.zero		1


	//   ....[59]....
        /*0f58*/ 	.word	0x00011220
        /*0f5c*/ 	.word	0x00000000
        /*0f60*/ 	.word	0x00032450
        /*0f64*/ 	.short	0x010a
        /*0f66*/ 	.byte	0x3f
	.zero		1


	//   ....[60]....
        /*0f68*/ 	.word	0x00011280
        /*0f6c*/ 	.word	0x00000099
        /*0f70*/ 	.word	0x00032430
        /*0f74*/ 	.short	0x010a
        /*0f76*/ 	.byte	0x3f
	.zero		1


	//   ....[61]....
        /*0f78*/ 	.word	0x000112e0
        /*0f7c*/ 	.word	0x000000d1
        /*0f80*/ 	.word	0x00032450
        /*0f84*/ 	.short	0x010a
        /*0f86*/ 	.byte	0x3f
	.zero		1


	//   ....[62]....
        /*0f88*/ 	.word	0x00011480
        /*0f8c*/ 	.word	0x00000000
        /*0f90*/ 	.word	0x00032440
        /*0f94*/ 	.short	0x010a
        /*0f96*/ 	.byte	0x3f
	.zero		1


	//   ....[63]....
        /*0f98*/ 	.word	0x00012d20
        /*0f9c*/ 	.word	0x00000002
        /*0fa0*/ 	.word	0x00032420
        /*0fa4*/ 	.short	0x010a
        /*0fa6*/ 	.byte	0x3f
	.zero		1


	//   ....[64]....
        /*0fa8*/ 	.word	0x00012d70
        /*0fac*/ 	.word	0x00000002
        /*0fb0*/ 	.word	0x00032460
        /*0fb4*/ 	.short	0x010a
        /*0fb6*/ 	.byte	0x3f
	.zero		1


	//   ....[65]....
        /*0fb8*/ 	.word	0x00012dc0
        /*0fbc*/ 	.word	0x00000003
        /*0fc0*/ 	.word	0x00032440
        /*0fc4*/ 	.short	0x010a
        /*0fc6*/ 	.byte	0x3f
	.zero		1


	//   ....[66]....
        /*0fc8*/ 	.word	0x00012e10
        /*0fcc*/ 	.word	0x00000003
        /*0fd0*/ 	.word	0x00032460
        /*0fd4*/ 	.short	0x010a
        /*0fd6*/ 	.byte	0x3f
	.zero		1


	//   ....[67]....
        /*0fd8*/ 	.word	0x00012e60
        /*0fdc*/ 	.word	0x00000004
        /*0fe0*/ 	.word	0x00032440
        /*0fe4*/ 	.short	0x010a
        /*0fe6*/ 	.byte	0x3f
	.zero		1


	//   ....[68]....
        /*0fe8*/ 	.word	0x00012eb0
        /*0fec*/ 	.word	0x00000004
        /*0ff0*/ 	.word	0x00032460
        /*0ff4*/ 	.short	0x010a
        /*0ff6*/ 	.byte	0x3f
	.zero		1


	//   ....[69]....
        /*0ff8*/ 	.word	0x00012f00
        /*0ffc*/ 	.word	0x00000004
        /*1000*/ 	.word	0x00032440
        /*1004*/ 	.short	0x010a
        /*1006*/ 	.byte	0x3f
	.zero		1


	//   ....[70]....
        /*1008*/ 	.word	0x00012f50
        /*100c*/ 	.word	0x00000004
        /*1010*/ 	.word	0x00032460
        /*1014*/ 	.short	0x010a
        /*1016*/ 	.byte	0x3f
	.zero		1


	//   ....[71]....
        /*1018*/ 	.word	0x000139b0
        /*101c*/ 	.word	0x00000000
        /*1020*/ 	.word	0x00032420
        /*1024*/ 	.short	0x010a
        /*1026*/ 	.byte	0x3f
	.zero		1


	//   ....[72]....
        /*1028*/ 	.word	0x00013b50
        /*102c*/ 	.word	0x00000006
        /*1030*/ 	.word	0x00000000
        /*1034*/ 	.short	0x010a
        /*1036*/ 	.byte	0x3f
	.zero		1


	//   ....[73]....
        /*1038*/ 	.word	0x00013ba0
        /*103c*/ 	.word	0x00000007
        /*1040*/ 	.word	0x00000000
        /*1044*/ 	.short	0x010a
        /*1046*/ 	.byte	0x3f
	.zero		1


	//   ....[74]....
        /*1048*/ 	.word	0x00013bf0
        /*104c*/ 	.word	0x00000004
        /*1050*/ 	.word	0x00000000
        /*1054*/ 	.short	0x010a
        /*1056*/ 	.byte	0x3f
	.zero		1


	//----- nvinfo : EIATTR_NUM_MBARRIERS
	.align		4
.L_269:
        /*1058*/ 	.byte	0x03, 0x38
        /*105a*/ 	.short	0x0017


	//----- nvinfo : EIATTR_EXIT_INSTR_OFFSETS
	.align		4
        /*105c*/ 	.byte	0x04, 0x1c
        /*105e*/ 	.short	(.L_271 - .L_270)


	//   ....[0]....
.L_270:
        /*1060*/ 	.word	0x00000ac0


	//   ....[1]....
        /*1064*/ 	.word	0x0000a4c0


	//   ....[2]....
        /*1068*/ 	.word	0x00011120


	//----- nvinfo : EIATTR_MAX_THREADS
	.align		4
.L_271:
        /*106c*/ 	.byte	0x04, 0x05
        /*106e*/ 	.short	(.L_273 - .L_272)
.L_272:
        /*1070*/ 	.word	0x00000180
        /*1074*/ 	.word	0x00000001
        /*1078*/ 	.word	0x00000001


	//----- nvinfo : EIATTR_CRS_STACK_SIZE
	.align		4
.L_273:
        /*107c*/ 	.byte	0x04, 0x1e
        /*107e*/ 	.short	(.L_275 - .L_274)
.L_274:
        /*1080*/ 	.word	0x00000000


	//----- nvinfo : EIATTR_CBANK_PARAM_SIZE
	.align		4
.L_275:
        /*1084*/ 	.byte	0x03, 0x19
        /*1086*/ 	.short	0x0bf0


	//----- nvinfo : EIATTR_PARAM_CBANK
	.align		4
        /*1088*/ 	.byte	0x04, 0x0a
        /*108a*/ 	.short	(.L_277 - .L_276)
	.align		4
.L_276:
        /*108c*/ 	.word	index@(.nv.constant0._ZN7cutlass13device_kernelIN5flash11enable_sm90INS1_16FlashAttnFwdSm90INS1_25CollectiveMainloopFwdSm90ILi2EN4cute5tupleIJNS5_1CILi1EEES8_S8_EEENS6_IJNS7_ILi128EEENS7_ILi96EEENS7_ILi64EEEEEELi256ENS_6half_tEfNS_4arch4Sm90ELb0ELb0ELb1ELb1ELb0ELb0ELb1ELb1ELb0ELb1ELb0ELb0EEENS1_21CollectiveEpilogueFwdINS6_IJSA_NS7_ILi256EEESB_EEES9_SE_SG_Li256ELb1ELb1ELb0ELb0EEENS1_36VarlenDynamicPersistentTileSchedulerILi128ELi96ELi256ELi128ELb0ELb1ELb1ELb0ELb1ELb1EEEEEEEEEvNT_6ParamsE)
        /*1090*/ 	.short	0x0210
        /*1092*/ 	.short	0x0bf0


	//----- nvinfo : EIATTR_SW_WAR
	.align		4
.L_277:
        /*1094*/ 	.byte	0x04, 0x36
        /*1096*/ 	.short	(.L_279 - .L_278)
.L_278:
        /*1098*/ 	.word	0x00000008
.L_279:


//--------------------- .nv.info._ZN7cutlass13device_kernelIN5flash11enable_sm90INS1_16FlashAttnFwdSm90INS1_25CollectiveMainloopFwdSm90ILi2EN4cute5tupleIJNS5_1CILi1EEES8_S8_EEENS6_IJNS7_ILi128EEENS7_ILi96EEENS7_ILi64EEEEEELi256ENS_6half_tEfNS_4arch4Sm90ELb0ELb0ELb1ELb1ELb0ELb1ELb1ELb1ELb0ELb1ELb0ELb0EEENS1_21CollectiveEpilogueFwdINS6_IJSA_NS7_ILi256EEESB_EEES9_SE_SG_Li256ELb1ELb1ELb0ELb0EEENS1_36VarlenDynamicPersistentTileSchedulerILi128ELi96ELi256ELi128ELb0ELb1ELb1ELb0ELb1ELb1EEEEEEEEEvNT_6ParamsE --------------------------
	.section	.nv.info._ZN7cutlass13device_kernelIN5flash11enable_sm90INS1_16FlashAttnFwdSm90INS1_25CollectiveMainloopFwdSm90ILi2EN4cute5tupleIJNS5_1CILi1EEES8_S8_EEENS6_IJNS7_ILi128EEENS7_ILi96EEENS7_ILi64EEEEEELi256ENS_6half_tEfNS_4arch4Sm90ELb0ELb0ELb1ELb1ELb0ELb1ELb1ELb1ELb0ELb1ELb0ELb0EEENS1_21CollectiveEpilogueFwdINS6_IJSA_NS7_ILi256EEESB_EEES9_SE_SG_Li256ELb1ELb1ELb0ELb0EEENS1_36VarlenDynamicPersistentTileSchedulerILi128ELi96ELi256ELi128ELb0ELb1ELb1ELb0ELb1ELb1EEEEEEEEEvNT_6ParamsE,"",@"SHT_CUDA_INFO"
	.sectionflags	@""
	.align	4


	//----- nvinfo : EIATTR_CUDA_API_VERSION
	.align		4
        /*0000*/ 	.byte	0x04, 0x37
        /*0002*/ 	.short	(.L_281 - .L_280)
.L_280:
        /*0004*/ 	.word	0x00000082


	//----- nvinfo : EIATTR_KPARAM_INFO
	.align		4
.L_281:
        /*0008*/ 	.byte	0x04, 0x17
        /*000a*/ 	.short	(.L_283 - .L_282)
.L_282:
        /*000c*/ 	.word	0x00000000
        /*0010*/ 	.short	0x0000
        /*0012*/ 	.short	0x0070
        /*0014*/ 	.byte	0x00, 0xf0, 0x01, 0x2e


	//----- nvinfo : EIATTR_SPARSE_MMA_MASK
	.align		4
.L_283:
        /*0018*/ 	.byte	0x03, 0x50
        /*001a*/ 	.short	0x0000


	//----- nvinfo : EIATTR_MAXREG_COUNT
	.align		4
        /*001c*/ 	.byte	0x03, 0x1b
        /*001e*/ 	.short	0x00a8


	//----- nvinfo : EIATTR_NUM_BARRIERS
	.align		4
        /*0020*/ 	.byte	0x02, 0x4c
        /*0022*/ 	.byte	0x10
	.zero		1


	//----- nvinfo : EIATTR_EXTERNS
	.align		4
        /*0024*/ 	.byte	0x04, 0x0f
        /*0026*/ 	.short	(.L_285 - .L_284)


	//   ....[0]....
	.align		4
.L_284:
        /*0028*/ 	.word	index@(__assertfail)


	//----- nvinfo : EIATTR_ANNOTATIONS
	.align		4
.L_285:
        /*002c*/ 	.byte	0x04, 0x55
        /*002e*/ 	.short	(.L_287 - .L_286)


	//   ....[0]....
.L_286:
        /* <DEDUP_REMOVED lines=132> */


	//----- nvinfo : EIATTR_MERCURY_ISA_VERSION
	.align		4
.L_287:
        /*0860*/ 	.byte	0x03, 0x5f
        /*0862*/ 	.short	0x0101


	//----- nvinfo : EIATTR_UNUSED_LOAD_BYTE_OFFSET
	.align		4
        /*0864*/ 	.byte	0x04, 0x44
        /*0866*/ 	.short	(.L_289 - .L_288)


	//   ....[0]....
.L_288:
        /*0868*/ 	.word	0x00000ae0
        /*086c*/ 	.word	0x0000fff0


	//   ....[1]....
        /*0870*/ 	.word	0x0000e7d0
        /*0874*/ 	.word	0x0000fff0


	//----- nvinfo : EIATTR_INT_WARP_WIDE_INSTR_OFFSETS
	.align		4
.L_289:
        /*0878*/ 	.byte	0x04, 0x31
        /*087a*/ 	.short	(.L_291 - .L_290)


	//   ....[0]....
.L_290:
        /*087c*/ 	.word	0x00000180


	//   ....[1]....
        /*0880*/ 	.word	0x000001c0


	//   ....[2]....
        /*0884*/ 	.word	0x00000230


	//   ....[3]....
        /*0888*/ 	.word	0x000002a0


	//   ....[4]....
        /*088c*/ 	.word	0x00013c20


	//   ....[5]....
        /*0890*/ 	.word	0x00013c80


	//   ....[6]....
        /*0894*/ 	.word	0x000189d0


	//   ....[7]....
        /*0898*/ 	.word	0x00018a30


	//----- nvinfo : EIATTR_COOP_GROUP_MASK_REGIDS
	.align		4
.L_291:
        /*089c*/ 	.byte	0x04, 0x29
        /*089e*/ 	.short	(.L_293 - .L_292)


	//   ....[0]....
.L_292:
        /*08a0*/ 	.word	0xffffffff


	//   ....[1]....
        /*08a4*/ 	.word	0xffffffff


	//   ....[2]....
        /*08a8*/ 	.word	0xffffffff


	//   ....[3]....
        /*08ac*/ 	.word	0xffffffff


	//   ....[4]....
        /*08b0*/ 	.word	0xffffffff


	//   ....[5]....
        /*08b4*/ 	.word	0xffffffff


	//   ....[6]....
        /*08b8*/ 	.word	0xffffffff


	//   ....[7]....
        /*08bc*/ 	.word	0xffffffff


	//   ....[8]....
        /*08c0*/ 	.word	0xffffffff


	//   ....[9]....
        /*08c4*/ 	.word	0xffffffff


	//   ....[10]....
        /*08c8*/ 	.word	0xffffffff


	//   ....[11]....
        /*08cc*/ 	.word	0xffffffff


	//   ....[12]....
        /*08d0*/ 	.word	0xffffffff


	//   ....[13]....
        /*08d4*/ 	.word	0xffffffff


	//   ....[14]....
        /*08d8*/ 	.word	0xffffffff


	//   ....[15]....
        /*08dc*/ 	.word	0xffffffff


	//   ....[16]....
        /*08e0*/ 	.word	0xffffffff


	//   ....[17]....
        /*08e4*/ 	.word	0xffffffff


	//   ....[18]....
        /*08e8*/ 	.word	0xffffffff


	//   ....[19]....
        /*08ec*/ 	.word	0xffffffff


	//   ....[20]....
        /*08f0*/ 	.word	0xffffffff


	//   ....[21]....
        /*08f4*/ 	.word	0xffffffff


	//   ....[22]....
        /*08f8*/ 	.word	0xffffffff


	//   ....[23]....
        /*08fc*/ 	.word	0xffffffff


	//   ....[24]....
        /*0900*/ 	.word	0xffffffff


	//   ....[25]....
        /*0904*/ 	.word	0xffffffff


	//   ....[26]....
        /*0908*/ 	.word	0xffffffff


	//   ....[27]....
        /*090c*/ 	.word	0xffffffff


	//   ....[28]....
        /*0910*/ 	.word	0xffffffff


	//   ....[29]....
        /*0914*/ 	.word	0xffffffff


	//   ....[30]....
        /*0918*/ 	.word	0xffffffff


	//   ....[31]....
        /*091c*/ 	.word	0xffffffff


	//   ....[32]....
        /*0920*/ 	.word	0xffffffff


	//   ....[33]....
        /*0924*/ 	.word	0xffffffff


	//   ....[34]....
        /*0928*/ 	.word	0xffffffff


	//   ....[35]....
        /*092c*/ 	.word	0xffffffff


	//   ....[36]....
        /*0930*/ 	.word	0xffffffff


	//   ....[37]....
        /*0934*/ 	.word	0xffffffff


	//   ....[38]....
        /*0938*/ 	.word	0xffffffff


	//   ....[39]....
        /*093c*/ 	.word	0xffffffff


	//   ....[40]....
        /*0940*/ 	.word	0xffffffff


	//   ....[41]....
        /*0944*/ 	.word	0xffffffff


	//   ....[42]....
        /*0948*/ 	.word	0xffffffff


	//   ....[43]....
        /*094c*/ 	.word	0xffffffff


	//   ....[44]....
        /*0950*/ 	.word	0xffffffff


	//   ....[45]....
        /*0954*/ 	.word	0xffffffff


	//   ....[46]....
        /*0958*/ 	.word	0xffffffff


	//   ....[47]....
        /*095c*/ 	.word	0xffffffff


	//   ....[48]....
        /*0960*/ 	.word	0xffffffff


	//   ....[49]....
        /*0964*/ 	.word	0xffffffff


	//   ....[50]....
        /*0968*/ 	.word	0xffffffff


	//   ....[51]....
        /*096c*/ 	.word	0xffffffff


	//   ....[52]....
        /*0970*/ 	.word	0xffffffff


	//   ....[53]....
        /*0974*/ 	.word	0xffffffff


	//   ....[54]....
        /*0978*/ 	.word	0xffffffff


	//   ....[55]....
        /*097c*/ 	.word	0xffffffff


	//   ....[56]....
        /*0980*/ 	.word	0xffffffff


	//   ....[57]....
        /*0984*/ 	.word	0xffffffff


	//   ....[58]....
        /*0988*/ 	.word	0xffffffff


	//   ....[59]....
        /*098c*/ 	.word	0xffffffff


	//   ....[60]....
        /*0990*/ 	.word	0xffffffff


	//   ....[61]....
        /*0994*/ 	.word	0xffffffff


	//   ....[62]....
        /*0998*/ 	.word	0xffffffff


	//   ....[63]....
        /*099c*/ 	.word	0xffffffff


	//   ....[64]....
        /*09a0*/ 	.word	0xffffffff


	//   ....[65]....
        /*09a4*/ 	.word	0xffffffff


	//   ....[66]....
        /*09a8*/ 	.word	0xffffffff


	//   ....[67]....
        /*09ac*/ 	.word	0xffffffff


	//   ....[68]....
        /*09b0*/ 	.word	0xffffffff


	//   ....[69]....
        /*09b4*/ 	.word	0xffffffff


	//   ....[70]....
        /*09b8*/ 	.word	0xffffffff


	//   ....[71]....
        /*09bc*/ 	.word	0xffffffff


	//   ....[72]....
        /*09c0*/ 	.word	0xffffffff


	//   ....[73]....
        /*09c4*/ 	.word	0xffffffff


	//   ....[74]....
        /*09c8*/ 	.word	0xffffffff


	//   ....[75]....
        /*09cc*/ 	.word	0xffffffff


	//   ....[76]....
        /*09d0*/ 	.word	0xffffffff


	//   ....[77]....
        /*09d4*/ 	.word	0xffffffff


	//   ....[78]....
        /*09d8*/ 	.word	0xffffffff


	//   ....[79]....
        /*09dc*/ 	.word	0xffffffff


	//   ....[80]....
        /*09e0*/ 	.word	0xffffffff


	//   ....[81]....
        /*09e4*/ 	.word	0xffffffff


	//   ....[82]....
        /*09e8*/ 	.word	0xffffffff


	//   ....[83]....
        /*09ec*/ 	.word	0xffffffff


	//   ....[84]....
        /*09f0*/ 	.word	0xffffffff


	//   ....[85]....
        /*09f4*/ 	.word	0xffffffff


	//   ....[86]....
        /*09f8*/ 	.word	0xffffffff


	//   ....[87]....
        /*09fc*/ 	.word	0xffffffff


	//   ....[88]....
        /*0a00*/ 	.word	0xffffffff


	//   ....[89]....
        /*0a04*/ 	.word	0xffffffff


	//   ....[90]....
        /*0a08*/ 	.word	0xffffffff


	//   ....[91]....
        /*0a0c*/ 	.word	0xffffffff


	//   ....[92]....
        /*0a10*/ 	.word	0xffffffff


	//   ....[93]....
        /*0a14*/ 	.word	0xffffffff


	//   ....[94]....
        /*0a18*/ 	.word	0xffffffff


	//   ....[95]....
        /*0a1c*/ 	.word	0xffffffff


	//   ....[96]....
        /*0a20*/ 	.word	0xffffffff


	//   ....[97]....
        /*0a24*/ 	.word	0xffffffff


	//   ....[98]....
        /*0a28*/ 	.word	0xffffffff


	//   ....[99]....
        /*0a2c*/ 	.word	0xffffffff


	//   ....[100]....
        /*0a30*/ 	.word	0xffffffff


	//   ....[101]....
        /*0a34*/ 	.word	0xffffffff


	//   ....[102]....
        /*0a38*/ 	.word	0xffffffff


	//   ....[103]....
        /*0a3c*/ 	.word	0xffffffff


	//   ....[104]....
        /*0a40*/ 	.word	0xffffffff


	//   ....[105]....
        /*0a44*/ 	.word	0xffffffff


	//   ....[106]....
        /*0a48*/ 	.word	0xffffffff


	//   ....[107]....
        /*0a4c*/ 	.word	0xffffffff


	//   ....[108]....
        /*0a50*/ 	.word	0xffffffff


	//   ....[109]....
        /*0a54*/ 	.word	0xffffffff


	//   ....[110]....
        /*0a58*/ 	.word	0xffffffff


	//   ....[111]....
        /*0a5c*/ 	.word	0xffffffff


	//   ....[112]....
        /*0a60*/ 	.word	0xffffffff


	//   ....[113]....
        /*0a64*/ 	.word	0xffffffff


	//   ....[114]....
        /*0a68*/ 	.word	0xffffffff


	//   ....[115]....
        /*0a6c*/ 	.word	0xffffffff


	//   ....[116]....
        /*0a70*/ 	.word	0x0500000f


	//   ....[117]....
        /*0a74*/ 	.word	0x0500000f


	//   ....[118]....
        /*0a78*/ 	.word	0x0500000f


	//   ....[119]....
        /*0a7c*/ 	.word	0x0500000f


	//   ....[120]....
        /*0a80*/ 	.word	0x0500000f


	//   ....[121]....
        /*0a84*/ 	.word	0x0500000f


	//   ....[122]....
        /*0a88*/ 	.word	0x0500000f


	//   ....[123]....
        /*0a8c*/ 	.word	0x0500000f


	//   ....[124]....
        /*0a90*/ 	.word	0x0500000f


	//   ....[125]....
        /*0a94*/ 	.word	0x0500000f


	//   ....[126]....
        /*0a98*/ 	.word	0x0500000f


	//   ....[127]....
        /*0a9c*/ 	.word	0x0500000f


	//   ....[128]....
        /*0aa0*/ 	.word	0x0500000f


	//   ....[129]....
        /*0aa4*/ 	.word	0x0500000f


	//   ....[130]....
        /*0aa8*/ 	.word	0x0500000f


	//   ....[131]....
        /*0aac*/ 	.word	0x0500000f


	//   ....[132]....
        /*0ab0*/ 	.word	0x0500000f


	//   ....[133]....
        /*0ab4*/ 	.word	0x0500000f


	//   ....[134]....
        /*0ab8*/ 	.word	0x0500000f


	//   ....[135]....
        /*0abc*/ 	.word	0x0500000f


	//   ....[136]....
        /*0ac0*/ 	.word	0x0500000f


	//   ....[137]....
        /*0ac4*/ 	.word	0x0500000f


	//   ....[138]....
        /*0ac8*/ 	.word	0x0500000f


	//   ....[139]....
        /*0acc*/ 	.word	0x0500000f


	//   ....[140]....
        /*0ad0*/ 	.word	0x0500000f


	//   ....[141]....
        /*0ad4*/ 	.word	0x0500000f


	//   ....[142]....
        /*0ad8*/ 	.word	0x0500000f


	//   ....[143]....
        /*0adc*/ 	.word	0x0500000f


	//   ....[144]....
        /*0ae0*/ 	.word	0x0500000f


	//   ....[145]....
        /*0ae4*/ 	.word	0x0500000f


	//   ....[146]....
        /*0ae8*/ 	.word	0x0500000f


	//   ....[147]....
        /*0aec*/ 	.word	0x0500000f


	//   ....[148]....
        /*0af0*/ 	.word	0x0500000f


	//   ....[149]....
        /*0af4*/ 	.word	0x0500000f


	//   ....[150]....
        /*0af8*/ 	.word	0x0500000f


	//   ....[151]....
        /*0afc*/ 	.word	0x0500000f


	//   ....[152]....
        /*0b00*/ 	.word	0x0500000f


	//   ....[153]....
        /*0b04*/ 	.word	0x0500000f


	//   ....[154]....
        /*0b08*/ 	.word	0x0500000f


	//   ....[155]....
        /*0b0c*/ 	.word	0x0500000f


	//   ....[156]....
        /*0b10*/ 	.word	0x0500000f


	//   ....[157]....
        /*0b14*/ 	.word	0x0500000f


	//   ....[158]....
        /*0b18*/ 	.word	0x0500000f


	//   ....[159]....
        /*0b1c*/ 	.word	0x0500000f


	//   ....[160]....
        /*0b20*/ 	.word	0x0500000f


	//   ....[161]....
        /*0b24*/ 	.word	0x0500000f


	//   ....[162]....
        /*0b28*/ 	.word	0x0500000f


	//   ....[163]....
        /*0b2c*/ 	.word	0x0500000f


	//   ....[164]....
        /*0b30*/ 	.word	0x0500000f


	//   ....[165]....
        /*0b34*/ 	.word	0x0500000f


	//   ....[166]....
        /*0b38*/ 	.word	0x0500000f


	//   ....[167]....
        /*0b3c*/ 	.word	0x0500000f


	//   ....[168]....
        /*0b40*/ 	.word	0x0500000f


	//   ....[169]....
        /*0b44*/ 	.word	0x0500000f


	//   ....[170]....
        /*0b48*/ 	.word	0x0500000f


	//   ....[171]....
        /*0b4c*/ 	.word	0x0500000f


	//   ....[172]....
        /*0b50*/ 	.word	0x0500000f


	//   ....[173]....
        /*0b54*/ 	.word	0x0500000f


	//   ....[174]....
        /*0b58*/ 	.word	0x0500000f


	//   ....[175]....
        /*0b5c*/ 	.word	0x0500000f


	//   ....[176]....
        /*0b60*/ 	.word	0x0500000f


	//   ....[177]....
        /*0b64*/ 	.word	0x0500000f


	//   ....[178]....
        /*0b68*/ 	.word	0x0500000f


	//   ....[179]....
        /*0b6c*/ 	.word	0x0500000f


	//   ....[180]....
        /*0b70*/ 	.word	0x0500000f


	//   ....[181]....
        /*0b74*/ 	.word	0x0500000f


	//   ....[182]....
        /*0b78*/ 	.word	0x0500000f


	//   ....[183]....
        /*0b7c*/ 	.word	0x0500000f


	//   ....[184]....
        /*0b80*/ 	.word	0x0500000f


	//----- nvinfo : EIATTR_COOP_GROUP_INSTR_OFFSETS
	.align		4
.L_293:
        /*0b84*/ 	.byte	0x04, 0x28
        /*0b86*/ 	.short	(.L_295 - .L_294)


	//   ....[0]....
.L_294:
        /*0b88*/ 	.word	0x00000060


	//   ....[1]....
        /*0b8c*/ 	.word	0x00000190


	//   ....[2]....
        /*0b90*/ 	.word	0x00000250


	//   ....[3]....
        /*0b94*/ 	.word	0x00000420


	//   ....[4]....
        /*0b98*/ 	.word	0x00000580


	//   ....[5]....
        /*0b9c*/ 	.word	0x000006a0


	//   ....[6]....
        /*0ba0*/ 	.word	0x00000800


	//   ....[7]....
        /*0ba4*/ 	.word	0x00005b20


	//   ....[8]....
        /*0ba8*/ 	.word	0x00006090


	//   ....[9]....
        /*0bac*/ 	.word	0x000060a0


	//   ....[10]....
        /*0bb0*/ 	.word	0x000060b0


	//   ....[11]....
        /*0bb4*/ 	.word	0x000060c0


	//   ....[12]....
        /*0bb8*/ 	.word	0x00007070


	//   ....[13]....
        /*0bbc*/ 	.word	0x00007080


	//   ....[14]....
        /*0bc0*/ 	.word	0x00007090


	//   ....[15]....
        /*0bc4*/ 	.word	0x000070a0


	//   ....[16]....
        /*0bc8*/ 	.word	0x0000a000


	//   ....[17]....
        /*0bcc*/ 	.word	0x0000a070


	//   ....[18]....
        /*0bd0*/ 	.word	0x0000a090


	//   ....[19]....
        /*0bd4*/ 	.word	0x0000a0b0


	//   ....[20]....
        /*0bd8*/ 	.word	0x0000c1a0


	//   ....[21]....
        /*0bdc*/ 	.word	0x0000c1c0


	//   ....[22]....
        /*0be0*/ 	.word	0x0000c810


	//   ....[23]....
        /*0be4*/ 	.word	0x0000c8d0


	//   ....[24]....
        /*0be8*/ 	.word	0x0000dd50


	//   ....[25]....
        /*0bec*/ 	.word	0x0000ddc0


	//   ....[26]....
        /*0bf0*/ 	.word	0x0000de20


	//   ....[27]....
        /*0bf4*/ 	.word	0x0000de50


	//   ....[28]....
        /*0bf8*/ 	.word	0x0000f7a0


	//   ....[29]....
        /*0bfc*/ 	.word	0x0000f800


	//   ....[30]....
        /*0c00*/ 	.word	0x0000f830


	//   ....[31]....
        /*0c04*/ 	.word	0x0000f880


	//   ....[32]....
        /*0c08*/ 	.word	0x00010180


	//   ....[33]....
        /*0c0c*/ 	.word	0x000101a0


	//   ....[34]....
        /*0c10*/ 	.word	0x000102f0


	//   ....[35]....
        /*0c14*/ 	.word	0x00010310


	//   ....[36]....
        /*0c18*/ 	.word	0x00010450


	//   ....[37]....
        /*0c1c*/ 	.word	0x00010470


	//   ....[38]....
        /*0c20*/ 	.word	0x000105b0


	//   ....[39]....
        /*0c24*/ 	.word	0x000105c0


	//   ....[40]....
        /*0c28*/ 	.word	0x00010e20


	//   ....[41]....
        /*0c2c*/ 	.word	0x00010e30


	//   ....[42]....
        /*0c30*/ 	.word	0x00011010


	//   ....[43]....
        /*0c34*/ 	.word	0x00011020


	//   ....[44]....
        /*0c38*/ 	.word	0x000111f0


	//   ....[45]....
        /*0c3c*/ 	.word	0x00011200


	//   ....[46]....
        /*0c40*/ 	.word	0x000113d0


	//   ....[47]....
        /*0c44*/ 	.word	0x000113e0


	//   ....[48]....
        /*0c48*/ 	.word	0x00011600


	//   ....[49]....
        /*0c4c*/ 	.word	0x000117f0


	//   ....[50]....
        /*0c50*/ 	.word	0x00011820


	//   ....[51]....
        /*0c54*/ 	.word	0x00011850


	//   ....[52]....
        /*0c58*/ 	.word	0x00011880


	//   ....[53]....
        /*0c5c*/ 	.word	0x000118b0


	//   ....[54]....
        /*0c60*/ 	.word	0x000118e0


	//   ....[55]....
        /*0c64*/ 	.word	0x00011a50


	//   ....[56]....
        /*0c68*/ 	.word	0x00011a80


	//   ....[57]....
        /*0c6c*/ 	.word	0x00011ab0


	//   ....[58]....
        /*0c70*/ 	.word	0x00011ae0


	//   ....[59]....
        /*0c74*/ 	.word	0x00011b10


	//   ....[60]....
        /*0c78*/ 	.word	0x00011b40


	//   ....[61]....
        /*0c7c*/ 	.word	0x00011be0


	//   ....[62]....
        /*0c80*/ 	.word	0x00011c10


	//   ....[63]....
        /*0c84*/ 	.word	0x00011ca0


	//   ....[64]....
        /*0c88*/ 	.word	0x00012840


	//   ....[65]....
        /*0c8c*/ 	.word	0x00014230


	//   ....[66]....
        /*0c90*/ 	.word	0x00014dc0


	//   ....[67]....
        /*0c94*/ 	.word	0x00014de0


	//   ....[68]....
        /*0c98*/ 	.word	0x00014e10


	//   ....[69]....
        /*0c9c*/ 	.word	0x00014e30


	//   ....[70]....
        /*0ca0*/ 	.word	0x00014ee0


	//   ....[71]....
        /*0ca4*/ 	.word	0x00014f70


	//   ....[72]....
        /*0ca8*/ 	.word	0x00014fa0


	//   ....[73]....
        /*0cac*/ 	.word	0x00015020


	//   ....[74]....
        /*0cb0*/ 	.word	0x00015050


	//   ....[75]....
        /*0cb4*/ 	.word	0x000150d0


	//   ....[76]....
        /*0cb8*/ 	.word	0x00015100


	//   ....[77]....
        /*0cbc*/ 	.word	0x00015180


	//   ....[78]....
        /*0cc0*/ 	.word	0x000151b0


	//   ....[79]....
        /*0cc4*/ 	.word	0x00015210


	//   ....[80]....
        /*0cc8*/ 	.word	0x00015220


	//   ....[81]....
        /*0ccc*/ 	.word	0x00015290


	//   ....[82]....
        /*0cd0*/ 	.word	0x000159b0


	//   ....[83]....
        /*0cd4*/ 	.word	0x000159d0


	//   ....[84]....
        /*0cd8*/ 	.word	0x000159f0


	//   ....[85]....
        /*0cdc*/ 	.word	0x00015aa0


	//   ....[86]....
        /*0ce0*/ 	.word	0x00015b60


	//   ....[87]....
        /*0ce4*/ 	.word	0x00015b70


	//   ....[88]....
        /*0ce8*/ 	.word	0x00015c30


	//   ....[89]....
        /*0cec*/ 	.word	0x00015c40


	//   ....[90]....
        /*0cf0*/ 	.word	0x00015ce0


	//   ....[91]....
        /*0cf4*/ 	.word	0x00015cf0


	//   ....[92]....
        /*0cf8*/ 	.word	0x00015da0


	//   ....[93]....
        /*0cfc*/ 	.word	0x00015db0


	//   ....[94]....
        /*0d00*/ 	.word	0x00015e60


	//   ....[95]....
        /*0d04*/ 	.word	0x00015e70


	//   ....[96]....
        /*0d08*/ 	.word	0x00015ee0


	//   ....[97]....
        /*0d0c*/ 	.word	0x00015f30


	//   ....[98]....
        /*0d10*/ 	.word	0x00018c60


	//   ....[99]....
        /*0d14*/ 	.word	0x00018c90


	//   ....[100]....
        /*0d18*/ 	.word	0x00018cd0


	//   ....[101]....
        /*0d1c*/ 	.word	0x00018d00


	//   ....[102]....
        /*0d20*/ 	.word	0x00018d30


	//   ....[103]....
        /*0d24*/ 	.word	0x00018d60


	//   ....[104]....
        /*0d28*/ 	.word	0x00018d90


	//   ....[105]....
        /*0d2c*/ 	.word	0x00018dc0


	//   ....[106]....
        /*0d30*/ 	.word	0x00018f40


	//   ....[107]....
        /*0d34*/ 	.word	0x00018f70


	//   ....[108]....
        /*0d38*/ 	.word	0x00018fa0


	//   ....[109]....
        /*0d3c*/ 	.word	0x00018fd0


	//   ....[110]....
        /*0d40*/ 	.word	0x00019000


	//   ....[111]....
        /*0d44*/ 	.word	0x00019030


	//   ....[112]....
        /*0d48*/ 	.word	0x000190f0


	//   ....[113]....
        /*0d4c*/ 	.word	0x00019110


	//   ....[114]....
        /*0d50*/ 	.word	0x00019180


	//   ....[115]....
        /*0d54*/ 	.word	0x00019610


	//   ....[116]....
        /*0d58*/ 	.word	0x00019aa0


	//   ....[117]....
        /*0d5c*/ 	.word	0x00019b40


	//   ....[118]....
        /*0d60*/ 	.word	0x00019bd0


	//   ....[119]....
        /*0d64*/ 	.word	0x00019c20


	//   ....[120]....
        /*0d68*/ 	.word	0x00019c70


	//   ....[121]....
        /*0d6c*/ 	.word	0x00019d50


	//   ....[122]....
        /*0d70*/ 	.word	0x00019de0


	//   ....[123]....
        /*0d74*/ 	.word	0x00019e30


	//   ....[124]....
        /*0d78*/ 	.word	0x00019e80


	//   ....[125]....
        /*0d7c*/ 	.word	0x0001a0e0


	//   ....[126]....
        /*0d80*/ 	.word	0x0001a130


	//   ....[127]....
        /*0d84*/ 	.word	0x0001a1c0


	//   ....[128]....
        /*0d88*/ 	.word	0x0001a250


	//   ....[129]....
        /*0d8c*/ 	.word	0x0001a2e0


	//   ....[130]....
        /*0d90*/ 	.word	0x0001a370


	//   ....[131]....
        /*0d94*/ 	.word	0x0001a400


	//   ....[132]....
        /*0d98*/ 	.word	0x0001a490


	//   ....[133]....
        /*0d9c*/ 	.word	0x0001a550


	//   ....[134]....
        /*0da0*/ 	.word	0x0001a840


	//   ....[135]....
        /*0da4*/ 	.word	0x0001a9c0


	//   ....[136]....
        /*0da8*/ 	.word	0x0001aa30


	//   ....[137]....
        /*0dac*/ 	.word	0x0001aa90


	//   ....[138]....
        /*0db0*/ 	.word	0x0001aaf0


	//   ....[139]....
        /*0db4*/ 	.word	0x0001abc0


	//   ....[140]....
        /*0db8*/ 	.word	0x0001ac80


	//   ....[141]....
        /*0dbc*/ 	.word	0x0001ad90


	//   ....[142]....
        /*0dc0*/ 	.word	0x0001ae90


	//   ....[143]....
        /*0dc4*/ 	.word	0x0001af00


	//   ....[144]....
        /*0dc8*/ 	.word	0x0001afa0


	//   ....[145]....
        /*0dcc*/ 	.word	0x0001b070


	//   ....[146]....
        /*0dd0*/ 	.word	0x0001b170


	//   ....[147]....
        /*0dd4*/ 	.word	0x0001b1e0


	//   ....[148]....
        /*0dd8*/ 	.word	0x0001b280


	//   ....[149]....
        /*0ddc*/ 	.word	0x0001b330


	//   ....[150]....
        /*0de0*/ 	.word	0x0001b410


	//   ....[151]....
        /*0de4*/ 	.word	0x0001b660


	//   ....[152]....
        /*0de8*/ 	.word	0x0001b720


	//   ....[153]....
        /*0dec*/ 	.word	0x0001b800


	//   ....[154]....
        /*0df0*/ 	.word	0x0001b870


	//   ....[155]....
        /*0df4*/ 	.word	0x0001b980


	//   ....[156]....
        /*0df8*/ 	.word	0x0001ba70


	//   ....[157]....
        /*0dfc*/ 	.word	0x0001bb00


	//   ....[158]....
        /*0e00*/ 	.word	0x0001bbf0


	//   ....[159]....
        /*0e04*/ 	.word	0x0001bc80


	//   ....[160]....
        /*0e08*/ 	.word	0x0001bd70


	//   ....[161]....
        /*0e0c*/ 	.word	0x0001be00


	//   ....[162]....
        /*0e10*/ 	.word	0x0001bee0


	//   ....[163]....
        /*0e14*/ 	.word	0x0001c010


	//   ....[164]....
        /*0e18*/ 	.word	0x0001c060


	//   ....[165]....
        /*0e1c*/ 	.word	0x0001c0c0


	//   ....[166]....
        /*0e20*/ 	.word	0x0001c160


	//   ....[167]....
        /*0e24*/ 	.word	0x0001c500


	//   ....[168]....
        /*0e28*/ 	.word	0x0001c5a0


	//   ....[169]....
        /*0e2c*/ 	.word	0x0001c6c0


	//   ....[170]....
        /*0e30*/ 	.word	0x0001c740


	//   ....[171]....
        /*0e34*/ 	.word	0x0001c7c0


	//   ....[172]....
        /*0e38*/ 	.word	0x0001c840


	//   ....[173]....
        /*0e3c*/ 	.word	0x0001c8c0


	//   ....[174]....
        /*0e40*/ 	.word	0x0001c950


	//   ....[175]....
        /*0e44*/ 	.word	0x0001c9f0


	//   ....[176]....
        /*0e48*/ 	.word	0x0001caa0


	//   ....[177]....
        /*0e4c*/ 	.word	0x0001cb20


	//   ....[178]....
        /*0e50*/ 	.word	0x0001cba0


	//   ....[179]....
        /*0e54*/ 	.word	0x0001cc20


	//   ....[180]....
        /*0e58*/ 	.word	0x0001ccb0


	//   ....[181]....
        /*0e5c*/ 	.word	0x0001cd30


	//   ....[182]....
        /*0e60*/ 	.word	0x0001cdd0


	//   ....[183]....
        /*0e64*/ 	.word	0x0001ce60


	//   ....[184]....
        /*0e68*/ 	.word	0x0001cf90


	//----- nvinfo : EIATTR_REG_RECONFIG
	.align		4
.L_295:
        /*0e6c*/ 	.byte	0x01, 0x54
	.zero		2


	//----- nvinfo : EIATTR_SYSCALL_OFFSETS
	.align		4
        /*0e70*/ 	.byte	0x04, 0x46
        /*0e72*/ 	.short	(.L_297 - .L_296)


	//   ....[0]....
.L_296:
        /*0e74*/ 	.word	0x00001810


	//   ....[1]....
        /*0e78*/ 	.word	0x00001960


	//   ....[2]....
        /*0e7c*/ 	.word	0x00005c90


	//   ....[3]....
        /*0e80*/ 	.word	0x00006000


	//   ....[4]....
        /*0e84*/ 	.word	0x00013e20


	//   ....[5]....
        /*0e88*/ 	.word	0x00013f80


	//   ....[6]....
        /*0e8c*/ 	.word	0x00014080


	//   ....[7]....
        /*0e90*/ 	.word	0x00014990


	//   ....[8]....
        /*0e94*/ 	.word	0x000155b0


	//----- nvinfo : EIATTR_MBARRIER_INSTR_OFFSETS
	.align		4
.L_297:
        /*0e98*/ 	.byte	0x04, 0x39
        /*0e9a*/ 	.short	(.L_299 - .L_298)


	//   ....[0]....
.L_298:
        /*0e9c*/ 	.word	0x000002c0
        /*0ea0*/ 	.word	0x000000ff
        /*0ea4*/ 	.word	0x00032400
        /*0ea8*/ 	.short	0x0100
        /*0eaa*/ 	.byte	0x08
	.zero		1


	//   ....[1]....
        /*0eac*/ 	.word	0x000002d0
        /*0eb0*/ 	.word	0x000000ff
        /*0eb4*/ 	.word	0x00032410
        /*0eb8*/ 	.short	0x0100
        /*0eba*/ 	.byte	0x08
	.zero		1


	//   ....[2]....
        /*0ebc*/ 	.word	0x000002e0
        /*0ec0*/ 	.word	0x000000ff
        /*0ec4*/ 	.word	0x00032420
        /*0ec8*/ 	.short	0x0100
        /*0eca*/ 	.byte	0x08
	.zero		1


	//   ....[3]....
        /*0ecc*/ 	.word	0x000003d0
        /*0ed0*/ 	.word	0x000000ff
        /*0ed4*/ 	.word	0x00032430
        /*0ed8*/ 	.short	0x0100
        /*0eda*/ 	.byte	0x08
	.zero		1


	//   ....[4]....
        /*0edc*/ 	.word	0x000003e0
        /*0ee0*/ 	.word	0x000000ff
        /*0ee4*/ 	.word	0x00032440
        /*0ee8*/ 	.short	0x0100
        /*0eea*/ 	.byte	0x08
	.zero		1


	//   ....[5]....
        /*0eec*/ 	.word	0x000003f0
        /*0ef0*/ 	.word	0x000000ff
        /*0ef4*/ 	.word	0x00032438
        /*0ef8*/ 	.short	0x0100
        /*0efa*/ 	.byte	0x08
	.zero		1


	//   ....[6]....
        /*0efc*/ 	.word	0x00000400
        /*0f00*/ 	.word	0x000000ff
        /*0f04*/ 	.word	0x00032448
        /*0f08*/ 	.short	0x0100
        /*0f0a*/ 	.byte	0x08
	.zero		1


	//   ....[7]....
        /*0f0c*/ 	.word	0x00000530
        /*0f10*/ 	.word	0x000000ff
        /*0f14*/ 	.word	0x00032450
        /*0f18*/ 	.short	0x0100
        /*0f1a*/ 	.byte	0x08
	.zero		1


	//   ....[8]....
        /*0f1c*/ 	.word	0x00000540
        /*0f20*/ 	.word	0x000000ff
        /*0f24*/ 	.word	0x00032460
        /*0f28*/ 	.short	0x0100
        /*0f2a*/ 	.byte	0x08
	.zero		1


	//   ....[9]....
        /*0f2c*/ 	.word	0x00000550
        /*0f30*/ 	.word	0x000000ff
        /*0f34*/ 	.word	0x00032458
        /*0f38*/ 	.short	0x0100
        /*0f3a*/ 	.byte	0x08
	.zero		1


	//   ....[10]....
        /*0f3c*/ 	.word	0x00000560
        /*0f40*/ 	.word	0x000000ff
        /*0f44*/ 	.word	0x00032468
        /*0f48*/ 	.short	0x0100
        /*0f4a*/ 	.byte	0x08
	.zero		1


	//   ....[11]....
        /*0f4c*/ 	.word	0x00000650
        /*0f50*/ 	.word	0x000000ff
        /*0f54*/ 	.word	0x00032470
        /*0f58*/ 	.short	0x0100
        /*0f5a*/ 	.byte	0x06
	.zero		1


	//   ....[12]....
        /*0f5c*/ 	.word	0x00000660
        /*0f60*/ 	.word	0x000000ff
        /*0f64*/ 	.word	0x00032480
        /*0f68*/ 	.short	0x0100
        /*0f6a*/ 	.byte	0x06
	.zero		1


	//   ....[13]....
        /*0f6c*/ 	.word	0x00000670
        /*0f70*/ 	.word	0x000000ff
        /*0f74*/ 	.word	0x00032478
        /*0f78*/ 	.short	0x0100
        /*0f7a*/ 	.byte	0x06
	.zero		1


	//   ....[14]....
        /*0f7c*/ 	.word	0x00000680
        /*0f80*/ 	.word	0x000000ff
        /*0f84*/ 	.word	0x00032488
        /*0f88*/ 	.short	0x0100
        /*0f8a*/ 	.byte	0x06
	.zero		1


	//   ....[15]....
        /*0f8c*/ 	.word	0x000007b0
        /*0f90*/ 	.word	0x000000ff
        /*0f94*/ 	.word	0x00032490
        /*0f98*/ 	.short	0x0100
        /*0f9a*/ 	.byte	0x08
	.zero		1


	//   ....[16]....
        /*0f9c*/ 	.word	0x000007c0
        /*0fa0*/ 	.word	0x000000ff
        /*0fa4*/ 	.word	0x000324a0
        /*0fa8*/ 	.short	0x0100
        /*0faa*/ 	.byte	0x08
	.zero		1


	//   ....[17]....
        /*0fac*/ 	.word	0x000007d0
        /*0fb0*/ 	.word	0x000000ff
        /*0fb4*/ 	.word	0x00032498
        /*0fb8*/ 	.short	0x0100
        /*0fba*/ 	.byte	0x08
	.zero		1


	//   ....[18]....
        /*0fbc*/ 	.word	0x000007e0
        /*0fc0*/ 	.word	0x000000ff
        /*0fc4*/ 	.word	0x000324a8
        /*0fc8*/ 	.short	0x0100
        /*0fca*/ 	.byte	0x08
	.zero		1


	//   ....[19]....
        /*0fcc*/ 	.word	0x00000910
        /*0fd0*/ 	.word	0x000000ff
        /*0fd4*/ 	.word	0x000324b0
        /*0fd8*/ 	.short	0x0100
        /*0fda*/ 	.byte	0x08
	.zero		1


	//   ....[20]....
        /*0fdc*/ 	.word	0x00000920
        /*0fe0*/ 	.word	0x000000ff
        /*0fe4*/ 	.word	0x000324c0
        /*0fe8*/ 	.short	0x0100
        /*0fea*/ 	.byte	0x08
	.zero		1


	//   ....[21]....
        /*0fec*/ 	.word	0x00000930
        /*0ff0*/ 	.word	0x000000ff
        /*0ff4*/ 	.word	0x000324b8
        /*0ff8*/ 	.short	0x0100
        /*0ffa*/ 	.byte	0x08
	.zero		1


	//   ....[22]....
        /*0ffc*/ 	.word	0x00000940
        /*1000*/ 	.word	0x000000ff
        /*1004*/ 	.word	0x000324c8
        /*1008*/ 	.short	0x0100
        /*100a*/ 	.byte	0x08
	.zero		1


	//   ....[23]....
        /*100c*/ 	.word	0x00002b60
        /*1010*/ 	.word	0x0000005e
        /*1014*/ 	.word	0x00032490
        /*1018*/ 	.short	0x010a
        /*101a*/ 	.byte	0x3f
	.zero		1


	//   ....[24]....
        /*101c*/ 	.word	0x00003cb0
        /*1020*/ 	.word	0x0000005e
        /*1024*/ 	.word	0x00032490
        /*1028*/ 	.short	0x010a
        /*102a*/ 	.byte	0x3f
	.zero		1


	//   ....[25]....
        /*102c*/ 	.word	0x00004cb0
        /*1030*/ 	.word	0x0000005e
        /*1034*/ 	.word	0x00032490
        /*1038*/ 	.short	0x010a
        /*103a*/ 	.byte	0x3f
	.zero		1


	//   ....[26]....
        /*103c*/ 	.word	0x00004ec0
        /*1040*/ 	.word	0x00000028
        /*1044*/ 	.word	0x00000000
        /*1048*/ 	.short	0x0101
        /*104a*/ 	.byte	0x3f
	.zero		1


	//   ....[27]....
        /*104c*/ 	.word	0x00004f00
        /*1050*/ 	.word	0x0000005e
        /*1054*/ 	.word	0x000324b0
        /*1058*/ 	.short	0x010a
        /*105a*/ 	.byte	0x3f
	.zero		1


	//   ....[28]....
        /*105c*/ 	.word	0x00005560
        /*1060*/ 	.word	0x0000005e
        /*1064*/ 	.word	0x00000000
        /*1068*/ 	.short	0x0101
        /*106a*/ 	.byte	0x3f
	.zero		1


	//   ....[29]....
        /*106c*/ 	.word	0x00005d20
        /*1070*/ 	.word	0x00000012
        /*1074*/ 	.word	0x00032400
        /*1078*/ 	.short	0x010a
        /*107a*/ 	.byte	0x3f
	.zero		1


	//   ....[30]....
        /*107c*/ 	.word	0x00005d70
        /*1080*/ 	.word	0x00000012
        /*1084*/ 	.word	0x00032400
        /*1088*/ 	.short	0x010a
        /*108a*/ 	.byte	0x3f
	.zero		1


	//   ....[31]....
        /*108c*/ 	.word	0x00006380
        /*1090*/ 	.word	0x00000012
        /*1094*/ 	.word	0x00032400
        /*1098*/ 	.short	0x010a
        /*109a*/ 	.byte	0x3f
	.zero		1


	//   ....[32]....
        /*109c*/ 	.word	0x00007260
        /*10a0*/ 	.word	0x00000012
        /*10a4*/ 	.word	0x00032400
        /*10a8*/ 	.short	0x010a
        /*10aa*/ 	.byte	0x3f
	.zero		1


	//   ....[33]....
        /*10ac*/ 	.word	0x00008070
        /*10b0*/ 	.word	0x00000000
        /*10b4*/ 	.word	0x00032430
        /*10b8*/ 	.short	0x010a
        /*10ba*/ 	.byte	0x3f
	.zero		1


	//   ....[34]....
        /*10bc*/ 	.word	0x000080e0
        /*10c0*/ 	.word	0x00000000
        /*10c4*/ 	.word	0x00032430
        /*10c8*/ 	.short	0x010a
        /*10ca*/ 	.byte	0x3f
	.zero		1


	//   ....[35]....
        /*10cc*/ 	.word	0x000084d0
        /*10d0*/ 	.word	0x00000012
        /*10d4*/ 	.word	0x00032410
        /*10d8*/ 	.short	0x010a
        /*10da*/ 	.byte	0x3f
	.zero		1


	//   ....[36]....
        /*10dc*/ 	.word	0x00008520
        /*10e0*/ 	.word	0x00000000
        /*10e4*/ 	.word	0x00032450
        /*10e8*/ 	.short	0x010a
        /*10ea*/ 	.byte	0x3f
	.zero		1


	//   ....[37]....
        /*10ec*/ 	.word	0x000085a0
        /*10f0*/ 	.word	0x00000000
        /*10f4*/ 	.word	0x00032450
        /*10f8*/ 	.short	0x010a
        /*10fa*/ 	.byte	0x3f
	.zero		1


	//   ....[38]....
        /*10fc*/ 	.word	0x0000a300
        /*1100*/ 	.word	0x00000005
        /*1104*/ 	.word	0x00000000
        /*1108*/ 	.short	0x0101
        /*110a*/ 	.byte	0x3f
	.zero		1


	//   ....[39]....
        /*110c*/ 	.word	0x0000aec0
        /*1110*/ 	.word	0x00000000
        /*1114*/ 	.word	0x00000000
        /*1118*/ 	.short	0x0101
        /*111a*/ 	.byte	0x3f
	.zero		1


	//   ....[40]....
        /*111c*/ 	.word	0x0000afd0
        /*1120*/ 	.word	0x00000003
        /*1124*/ 	.word	0x00032430
        /*1128*/ 	.short	0x010a
        /*112a*/ 	.byte	0x3f
	.zero		1


	//   ....[41]....
        /*112c*/ 	.word	0x0000b030
        /*1130*/ 	.word	0x00000003
        /*1134*/ 	.word	0x00032430
        /*1138*/ 	.short	0x010a
        /*113a*/ 	.byte	0x3f
	.zero		1


	//   ....[42]....
        /*113c*/ 	.word	0x0000b2e0
        /*1140*/ 	.word	0x00000003
        /*1144*/ 	.word	0x00032450
        /*1148*/ 	.short	0x010a
        /*114a*/ 	.byte	0x3f
	.zero		1


	//   ....[43]....
        /*114c*/ 	.word	0x0000b330
        /*1150*/ 	.word	0x00000003
        /*1154*/ 	.word	0x00032450
        /*1158*/ 	.short	0x010a
        /*115a*/ 	.byte	0x3f
	.zero		1


	//   ....[44]....
        /*115c*/ 	.word	0x0000ce60
        /*1160*/ 	.word	0x0000009b
        /*1164*/ 	.word	0x00000000
        /*1168*/ 	.short	0x0101
        /*116a*/ 	.byte	0x3f
	.zero		1


	//   ....[45]....
        /*116c*/ 	.word	0x0000dd20
        /*1170*/ 	.word	0x00000003
        /*1174*/ 	.word	0x00000000
        /*1178*/ 	.short	0x0101
        /*117a*/ 	.byte	0x3f
	.zero		1


	//   ....[46]....
        /*117c*/ 	.word	0x00010170
        /*1180*/ 	.word	0x00000000
        /*1184*/ 	.word	0x00000000
        /*1188*/ 	.short	0x0101
        /*118a*/ 	.byte	0x3f
	.zero		1


	//   ....[47]....
        /*118c*/ 	.word	0x00012930
        /*1190*/ 	.word	0x00000005
        /*1194*/ 	.word	0x00032420
        /*1198*/ 	.short	0x010a
        /*119a*/ 	.byte	0x3f
	.zero		1


	//   ....[48]....
        /*119c*/ 	.word	0x00012a20
        /*11a0*/ 	.word	0x00000003
        /*11a4*/ 	.word	0x000324a0
        /*11a8*/ 	.short	0x010a
        /*11aa*/ 	.byte	0x3f
	.zero		1


	//   ....[49]....
        /*11ac*/ 	.word	0x00012c70
        /*11b0*/ 	.word	0x00000003
        /*11b4*/ 	.word	0x000324c0
        /*11b8*/ 	.short	0x010a
        /*11ba*/ 	.byte	0x3f
	.zero		1


	//   ....[50]....
        /*11bc*/ 	.word	0x00013330
        /*11c0*/ 	.word	0x00000004
        /*11c4*/ 	.word	0x000324a0
        /*11c8*/ 	.short	0x010a
        /*11ca*/ 	.byte	0x3f
	.zero		1


	//   ....[51]....
        /*11cc*/ 	.word	0x00013570
        /*11d0*/ 	.word	0x00000004
        /*11d4*/ 	.word	0x000324c0
        /*11d8*/ 	.short	0x010a
        /*11da*/ 	.byte	0x3f
	.zero		1


	//   ....[52]....
        /*11dc*/ 	.word	0x000144d0
        /*11e0*/ 	.word	0x00000000
        /*11e4*/ 	.word	0x00032440
        /*11e8*/ 	.short	0x010a
        /*11ea*/ 	.byte	0x3f
	.zero		1


	//   ....[53]....
        /*11ec*/ 	.word	0x00015350
        /*11f0*/ 	.word	0x00000008
        /*11f4*/ 	.word	0x00032400
        /*11f8*/ 	.short	0x0107
        /*11fa*/ 	.byte	0x3f
	.zero		1


	//   ....[54]....
        /*11fc*/ 	.word	0x000153f0
        /*1200*/ 	.word	0x00000002
        /*1204*/ 	.word	0x00032400
        /*1208*/ 	.short	0x0101
        /*120a*/ 	.byte	0x3f
	.zero		1


	//   ....[55]....
        /*120c*/ 	.word	0x00016050
        /*1210*/ 	.word	0x00000008
        /*1214*/ 	.word	0x00032410
        /*1218*/ 	.short	0x0107
        /*121a*/ 	.byte	0x3f
	.zero		1


	//   ....[56]....
        /*121c*/ 	.word	0x00016150
        /*1220*/ 	.word	0x00000002
        /*1224*/ 	.word	0x00032410
        /*1228*/ 	.short	0x0101
        /*122a*/ 	.byte	0x3f
	.zero		1


	//   ....[57]....
        /*122c*/ 	.word	0x00016170
        /*1230*/ 	.word	0x00000002
        /*1234*/ 	.word	0x00032420
        /*1238*/ 	.short	0x010a
        /*123a*/ 	.byte	0x3f
	.zero		1


	//   ....[58]....
        /*123c*/ 	.word	0x00016280
        /*1240*/ 	.word	0x00000002
        /*1244*/ 	.word	0x00032460
        /*1248*/ 	.short	0x010a
        /*124a*/ 	.byte	0x3f
	.zero		1


	//   ....[59]....
        /*124c*/ 	.word	0x00016b90
        /*1250*/ 	.word	0x00000002
        /*1254*/ 	.word	0x00032440
        /*1258*/ 	.short	0x010a
        /*125a*/ 	.byte	0x3f
	.zero		1


	//   ....[60]....
        /*125c*/ 	.word	0x00016df0
        /*1260*/ 	.word	0x00000002
        /*1264*/ 	.word	0x00032460
        /*1268*/ 	.short	0x010a
        /*126a*/ 	.byte	0x3f
	.zero		1


	//   ....[61]....
        /*126c*/ 	.word	0x00017690
        /*1270*/ 	.word	0x00000003
        /*1274*/ 	.word	0x00032440
        /*1278*/ 	.short	0x010a
        /*127a*/ 	.byte	0x3f
	.zero		1


	//   ....[62]....
        /*127c*/ 	.word	0x000178e0
        /*1280*/ 	.word	0x00000003
        /*1284*/ 	.word	0x00032460
        /*1288*/ 	.short	0x010a
        /*128a*/ 	.byte	0x3f
	.zero		1


	//   ....[63]....
        /*128c*/ 	.word	0x000180f0
        /*1290*/ 	.word	0x00000003
        /*1294*/ 	.word	0x00032440
        /*1298*/ 	.short	0x010a
        /*129a*/ 	.byte	0x3f
	.zero		1


	//   ....[64]....
        /*129c*/ 	.word	0x00018350
        /*12a0*/ 	.word	0x00000003
        /*12a4*/ 	.word	0x00032460
        /*12a8*/ 	.short	0x010a
        /*12aa*/ 	.byte	0x3f
	.zero		1


	//   ....[65]....
        /*12ac*/ 	.word	0x00019590
        /*12b0*/ 	.word	0x00000000
        /*12b4*/ 	.word	0x00032420
        /*12b8*/ 	.short	0x010a
        /*12ba*/ 	.byte	0x3f
	.zero		1


	//   ....[66]....
        /*12bc*/ 	.word	0x00019740
        /*12c0*/ 	.word	0x00000006
        /*12c4*/ 	.word	0x00000000
        /*12c8*/ 	.short	0x010a
        /*12ca*/ 	.byte	0x3f
	.zero		1


	//   ....[67]....
        /*12cc*/ 	.word	0x000197b0
        /*12d0*/ 	.word	0x00000007
        /*12d4*/ 	.word	0x00000000
        /*12d8*/ 	.short	0x010a
        /*12da*/ 	.byte	0x3f
	.zero		1


	//   ....[68]....
        /*12dc*/ 	.word	0x00019820
        /*12e0*/ 	.word	0x00000004
        /*12e4*/ 	.word	0x00000000
        /*12e8*/ 	.short	0x010a
        /*12ea*/ 	.byte	0x3f
	.zero		1


	//   ....[69]....
        /*12ec*/ 	.word	0x00019850
        /*12f0*/ 	.word	0x00000003
        /*12f4*/ 	.word	0x00000000
        /*12f8*/ 	.short	0x010a
        /*12fa*/ 	.byte	0x3f
	.zero		1


	//   ....[70]....
        /*12fc*/ 	.word	0x000198b0
        /*1300*/ 	.word	0x0000005e
        /*1304*/ 	.word	0x00032490
        /*1308*/ 	.short	0x010a
        /*130a*/ 	.byte	0x3f
	.zero		1


	//   ....[71]....
        /*130c*/ 	.word	0x00019900
        /*1310*/ 	.word	0x0000005e
        /*1314*/ 	.word	0x00032490
        /*1318*/ 	.short	0x010a
        /*131a*/ 	.byte	0x3f
	.zero		1


	//   ....[72]....
        /*131c*/ 	.word	0x00019950
        /*1320*/ 	.word	0x0000005e
        /*1324*/ 	.word	0x00032490
        /*1328*/ 	.short	0x010a
        /*132a*/ 	.byte	0x3f
	.zero		1


	//   ....[73]....
        /*132c*/ 	.word	0x000199a0
        /*1330*/ 	.word	0x0000005e
        /*1334*/ 	.word	0x000324b0
        /*1338*/ 	.short	0x010a
        /*133a*/ 	.byte	0x3f
	.zero		1


	//   ....[74]....
        /*133c*/ 	.word	0x00019ca0
        /*1340*/ 	.word	0x00000012
        /*1344*/ 	.word	0x00032400
        /*1348*/ 	.short	0x010a
        /*134a*/ 	.byte	0x3f
	.zero		1


	//   ....[75]....
        /*134c*/ 	.word	0x00019eb0
        /*1350*/ 	.word	0x00000012
        /*1354*/ 	.word	0x00032400
        /*1358*/ 	.short	0x010a
        /*135a*/ 	.byte	0x3f
	.zero		1


	//   ....[76]....
        /*135c*/ 	.word	0x00019f00
        /*1360*/ 	.word	0x00000000
        /*1364*/ 	.word	0x00032430
        /*1368*/ 	.short	0x010a
        /*136a*/ 	.byte	0x3f
	.zero		1


	//   ....[77]....
        /*136c*/ 	.word	0x00019f50
        /*1370*/ 	.word	0x00000012
        /*1374*/ 	.word	0x00032410
        /*1378*/ 	.short	0x010a
        /*137a*/ 	.byte	0x3f
	.zero		1


	//   ....[78]....
        /*137c*/ 	.word	0x00019fa0
        /*1380*/ 	.word	0x00000000
        /*1384*/ 	.word	0x00032450
        /*1388*/ 	.short	0x010a
        /*138a*/ 	.byte	0x3f
	.zero		1


	//   ....[79]....
        /*138c*/ 	.word	0x00019ff0
        /*1390*/ 	.word	0x00000003
        /*1394*/ 	.word	0x00032430
        /*1398*/ 	.short	0x010a
        /*139a*/ 	.byte	0x3f
	.zero		1


	//   ....[80]....
        /*139c*/ 	.word	0x0001a040
        /*13a0*/ 	.word	0x00000003
        /*13a4*/ 	.word	0x00032450
        /*13a8*/ 	.short	0x010a
        /*13aa*/ 	.byte	0x3f
	.zero		1


	//   ....[81]....
        /*13ac*/ 	.word	0x0001a620
        /*13b0*/ 	.word	0x00000004
        /*13b4*/ 	.word	0x00032420
        /*13b8*/ 	.short	0x010a
        /*13ba*/ 	.byte	0x3f
	.zero		1


	//   ....[82]....
        /*13bc*/ 	.word	0x0001a670
        /*13c0*/ 	.word	0x00000003
        /*13c4*/ 	.word	0x000324a0
        /*13c8*/ 	.short	0x010a
        /*13ca*/ 	.byte	0x3f
	.zero		1


	//   ....[83]....
        /*13cc*/ 	.word	0x0001a6c0
        /*13d0*/ 	.word	0x00000003
        /*13d4*/ 	.word	0x000324c0
        /*13d8*/ 	.short	0x010a
        /*13da*/ 	.byte	0x3f
	.zero		1


	//   ....[84]....
        /*13dc*/ 	.word	0x0001a710
        /*13e0*/ 	.word	0x00000004
        /*13e4*/ 	.word	0x000324a0
        /*13e8*/ 	.short	0x010a
        /*13ea*/ 	.byte	0x3f
	.zero		1


	//   ....[85]....
        /*13ec*/ 	.word	0x0001a760
        /*13f0*/ 	.word	0x00000004
        /*13f4*/ 	.word	0x000324c0
        /*13f8*/ 	.short	0x010a
        /*13fa*/ 	.byte	0x3f
	.zero		1


	//   ....[86]....
        /*13fc*/ 	.word	0x0001a900
        /*1400*/ 	.word	0x00000000
        /*1404*/ 	.word	0x00032440
        /*1408*/ 	.short	0x010a
        /*140a*/ 	.byte	0x3f
	.zero		1


	//   ....[87]....
        /*140c*/ 	.word	0x0001c220
        /*1410*/ 	.word	0x00000002
        /*1414*/ 	.word	0x00032420
        /*1418*/ 	.short	0x010a
        /*141a*/ 	.byte	0x3f
	.zero		1


	//   ....[88]....
        /*141c*/ 	.word	0x0001c270
        /*1420*/ 	.word	0x00000002
        /*1424*/ 	.word	0x00032460
        /*1428*/ 	.short	0x010a
        /*142a*/ 	.byte	0x3f
	.zero		1


	//   ....[89]....
        /*142c*/ 	.word	0x0001c2c0
        /*1430*/ 	.word	0x00000002
        /*1434*/ 	.word	0x00032440
        /*1438*/ 	.short	0x010a
        /*143a*/ 	.byte	0x3f
	.zero		1


	//   ....[90]....
        /*143c*/ 	.word	0x0001c310
        /*1440*/ 	.word	0x00000002
        /*1444*/ 	.word	0x00032460
        /*1448*/ 	.short	0x010a
        /*144a*/ 	.byte	0x3f
	.zero		1


	//   ....[91]....
        /*144c*/ 	.word	0x0001c360
        /*1450*/ 	.word	0x00000003
        /*1454*/ 	.word	0x00032440
        /*1458*/ 	.short	0x010a
        /*145a*/ 	.byte	0x3f
	.zero		1


	//   ....[92]....
        /*145c*/ 	.word	0x0001c3b0
        /*1460*/ 	.word	0x00000003
        /*1464*/ 	.word	0x00032460
        /*1468*/ 	.short	0x010a
        /*146a*/ 	.byte	0x3f
	.zero		1


	//   ....[93]....
        /*146c*/ 	.word	0x0001c400
        /*1470*/ 	.word	0x00000003
        /*1474*/ 	.word	0x00032440
        /*1478*/ 	.short	0x010a
        /*147a*/ 	.byte	0x3f
	.zero		1


	//   ....[94]....
        /*147c*/ 	.word	0x0001c450
        /*1480*/ 	.word	0x00000003
        /*1484*/ 	.word	0x00032460
        /*1488*/ 	.short	0x010a
        /*148a*/ 	.byte	0x3f
	.zero		1


	//   ....[95]....
        /*148c*/ 	.word	0x0001ceb0
        /*1490*/ 	.word	0x00000000
        /*1494*/ 	.word	0x00032420
        /*1498*/ 	.short	0x010a
        /*149a*/ 	.byte	0x3f
	.zero		1


	//   ....[96]....
        /*149c*/ 	.word	0x0001d050
        /*14a0*/ 	.word	0x00000006
        /*14a4*/ 	.word	0x00000000
        /*14a8*/ 	.short	0x010a
        /*14aa*/ 	.byte	0x3f
	.zero		1


	//   ....[97]....
        /*14ac*/ 	.word	0x0001d0a0
        /*14b0*/ 	.word	0x00000007
        /*14b4*/ 	.word	0x00000000
        /*14b8*/ 	.short	0x010a
        /*14ba*/ 	.byte	0x3f
	.zero		1


	//   ....[98]....
        /*14bc*/ 	.word	0x0001d0f0
        /*14c0*/ 	.word	0x00000004
        /*14c4*/ 	.word	0x00000000
        /*14c8*/ 	.short	0x010a
        /*14ca*/ 	.byte	0x3f
	.zero		1


	//----- nvinfo : EIATTR_NUM_MBARRIERS
	.align		4
.L_299:
        /*14cc*/ 	.byte	0x03, 0x38
        /*14ce*/ 	.short	0x0017


	//----- nvinfo : EIATTR_EXIT_INSTR_OFFSETS
	.align		4
        /*14d0*/ 	.byte	0x04, 0x1c
        /*14d2*/ 	.short	(.L_301 - .L_300)


	//   ....[0]....
.L_300:
        /*14d4*/ 	.word	0x000198a0


	//----- nvinfo : EIATTR_MAX_THREADS
	.align		4
.L_301:
        /*14d8*/ 	.byte	0x04, 0x05
        /*14da*/ 	.short	(.L_303 - .L_302)
.L_302:
        /*14dc*/ 	.word	0x00000180
        /*14e0*/ 	.word	0x00000001
        /*14e4*/ 	.word	0x00000001


	//----- nvinfo : EIATTR_CRS_STACK_SIZE
	.align		4
.L_303:
        /*14e8*/ 	.byte	0x04, 0x1e
        /*14ea*/ 	.short	(.L_305 - .L_304)
.L_304:
        /*14ec*/ 	.word	0x00000000


	//----- nvinfo : EIATTR_CBANK_PARAM_SIZE
	.align		4
.L_305:
        /*14f0*/ 	.byte	0x03, 0x19
        /*14f2*/ 	.short	0x0bf0


	//----- nvinfo : EIATTR_PARAM_CBANK
	.align		4
        /*14f4*/ 	.byte	0x04, 0x0a
        /*14f6*/ 	.short	(.L_307 - .L_306)
	.align		4
.L_306:
        /*14f8*/ 	.word	index@(.nv.constant0._ZN7cutlass13device_kernelIN5flash11enable_sm90INS1_16FlashAttnFwdSm90INS1_25CollectiveMainloopFwdSm90ILi2EN4cute5tupleIJNS5_1CILi1EEES8_S8_EEENS6_IJNS7_ILi128EEENS7_ILi96EEENS7_ILi64EEEEEELi256ENS_6half_tEfNS_4arch4Sm90ELb0ELb0ELb1ELb1ELb0ELb1ELb1ELb1ELb0ELb1ELb0ELb0EEENS1_21CollectiveEpilogueFwdINS6_IJSA_NS7_ILi256EEESB_EEES9_SE_SG_Li256ELb1ELb1ELb0ELb0EEENS1_36VarlenDynamicPersistentTileSchedulerILi128ELi96ELi256ELi128ELb0ELb1ELb1ELb0ELb1ELb1EEEEEEEEEvNT_6ParamsE)
        /*14fc*/ 	.short	0x0210
        /*14fe*/ 	.short	0x0bf0


	//----- nvinfo : EIATTR_SW_WAR
	.align		4
.L_307:
        /*1500*/ 	.byte	0x04, 0x36
        /*1502*/ 	.short	(.L_309 - .L_308)
.L_308:
        /*1504*/ 	.word	0x00000008
.L_309:


//--------------------- .nv.info._ZN7cutlass13device_kernelIN5flash11enable_sm90INS1_16FlashAttnFwdSm90INS1_25CollectiveMainloopFwdSm90ILi2EN4cute5tupleIJNS5_1CILi1EEES8_S8_EEENS6_IJNS7_ILi128EEENS7_ILi96EEENS7_ILi64EEEEEELi256ENS_6half_tEfNS_4arch4Sm90ELb0ELb1ELb1ELb0ELb0ELb0ELb0ELb1ELb0ELb1ELb0ELb0EEENS1_21CollectiveEpilogueFwdINS6_IJSA_NS7_ILi256EEESB_EEES9_SE_SG_Li256ELb0ELb1ELb0ELb0EEENS1_30DynamicPersistentTileSchedulerILi256ELi128ELb0ELb1ELb1EEEEEEEEEvNT_6ParamsE --------------------------
	.section	.nv.info._ZN7cutlass13device_kernelIN5flash11enable_sm90INS1_16FlashAttnFwdSm90INS1_25CollectiveMainloopFwdSm90ILi2EN4cute5tupleIJNS5_1CILi1EEES8_S8_EEENS6_IJNS7_ILi128EEENS7_ILi96EEENS7_ILi64EEEEEELi256ENS_6half_tEfNS_4arch4Sm90ELb0ELb1ELb1ELb0ELb0ELb0ELb0ELb1ELb0ELb1ELb0ELb0EEENS1_21CollectiveEpilogueFwdINS6_IJSA_NS7_ILi256EEESB_EEES9_SE_SG_Li256ELb0ELb1ELb0ELb0EEENS1_30DynamicPersistentTileSchedulerILi256ELi128ELb0ELb1ELb1EEEEEEEEEvNT_6ParamsE,"",@"SHT_CUDA_INFO"
	.sectionflags	@""
	.align	4


	//----- nvinfo : EIATTR_CUDA_API_VERSION
	.align		4
        /*0000*/ 	.byte	0x04, 0x37
        /*0002*/ 	.short	(.L_311 - .L_310)
.L_310:
        /*0004*/ 	.word	0x00000082


	//----- nvinfo : EIATTR_KPARAM_INFO
	.align		4
.L_311:
        /*0008*/ 	.byte	0x04, 0x17
        /*000a*/ 	.short	(.L_313 - .L_312)
.L_312:
        /*000c*/ 	.word	0x00000000
        /*0010*/ 	.short	0x0000
        /*0012*/ 	.short	0x0070
        /*0014*/ 	.byte	0x00, 0xf0, 0x01, 0x2a


	//----- nvinfo : EIATTR_SPARSE_MMA_MASK
	.align		4
.L_313:
        /*0018*/ 	.byte	0x03, 0x50
        /*001a*/ 	.short	0x0000


	//----- nvinfo : EIATTR_MAXREG_COUNT
	.align		4
        /*001c*/ 	.byte	0x03, 0x1b
        /*001e*/ 	.short	0x00a8


	//----- nvinfo : EIATTR_NUM_BARRIERS
	.align		4
        /*0020*/ 	.byte	0x02, 0x4c
        /*0022*/ 	.byte	0x10
	.zero		1


	//----- nvinfo : EIATTR_EXTERNS
	.align		4
        /*0024*/ 	.byte	0x04, 0x0f
        /*0026*/ 	.short	(.L_315 - .L_314)


	//   ....[0]....
	.align		4
.L_314:
        /*0028*/ 	.word	index@(__assertfail)


	//----- nvinfo : EIATTR_ANNOTATIONS
	.align		4
.L_315:
        /*002c*/ 	.byte	0x04, 0x55
        /*002e*/ 	.short	(.L_317 - .L_316)


	//   ....[0]....
.L_316:
        /* <DEDUP_REMOVED lines=20> */


	//----- nvinfo : EIATTR_MERCURY_ISA_VERSION
	.align		4
.L_317:
        /*0160*/ 	.byte	0x03, 0x5f
        /*0162*/ 	.short	0x0101


	//----- nvinfo : EIATTR_INT_WARP_WIDE_INSTR_OFFSETS
	.align		4
        /*0164*/ 	.byte	0x04, 0x31
        /*0166*/ 	.short	(.L_319 - .L_318)


	//   ....[0]....
.L_318:
        /*0168*/ 	.word	0x00000130


	//   ....[1]....
        /*016c*/ 	.word	0x00000170


	//   ....[2]....
        /*0170*/ 	.word	0x000001e0


	//   ....[3]....
        /*0174*/ 	.word	0x00011db0


	//   ....[4]....
        /*0178*/ 	.word	0x00011e40


	//   ....[5]....
        /*017c*/ 	.word	0x00015760


	//   ....[6]....
        /*0180*/ 	.word	0x000157f0


	//----- nvinfo : EIATTR_COOP_GROUP_MASK_REGIDS
	.align		4
.L_319:
        /*0184*/ 	.byte	0x04, 0x29
        /*0186*/ 	.short	(.L_321 - .L_320)


	//   ....[0]....
.L_320:
        /*0188*/ 	.word	0xffffffff


	//   ....[1]....
        /*018c*/ 	.word	0xffffffff


	//   ....[2]....
        /*0190*/ 	.word	0xffffffff


	//   ....[3]....
        /*0194*/ 	.word	0xffffffff


	//   ....[4]....
        /*0198*/ 	.word	0xffffffff


	//   ....[5]....
        /*019c*/ 	.word	0xffffffff


	//   ....[6]....
        /*01a0*/ 	.word	0xffffffff


	//   ....[7]....
        /*01a4*/ 	.word	0xffffffff


	//   ....[8]....
        /*01a8*/ 	.word	0xffffffff


	//   ....[9]....
        /*01ac*/ 	.word	0xffffffff


	//   ....[10]....
        /*01b0*/ 	.word	0xffffffff


	//   ....[11]....
        /*01b4*/ 	.word	0xffffffff


	//   ....[12]....
        /*01b8*/ 	.word	0xffffffff


	//   ....[13]....
        /*01bc*/ 	.word	0xffffffff


	//   ....[14]....
        /*01c0*/ 	.word	0xffffffff


	//   ....[15]....
        /*01c4*/ 	.word	0xffffffff


	//   ....[16]....
        /*01c8*/ 	.word	0xffffffff


	//   ....[17]....
        /*01cc*/ 	.word	0xffffffff


	//   ....[18]....
        /*01d0*/ 	.word	0xffffffff


	//   ....[19]....
        /*01d4*/ 	.word	0xffffffff


	//   ....[20]....
        /*01d8*/ 	.word	0xffffffff


	//   ....[21]....
        /*01dc*/ 	.word	0xffffffff


	//   ....[22]....
        /*01e0*/ 	.word	0xffffffff


	//   ....[23]....
        /*01e4*/ 	.word	0xffffffff


	//   ....[24]....
        /*01e8*/ 	.word	0xffffffff


	//   ....[25]....
        /*01ec*/ 	.word	0xffffffff


	//   ....[26]....
        /*01f0*/ 	.word	0xffffffff


	//   ....[27]....
        /*01f4*/ 	.word	0xffffffff


	//   ....[28]....
        /*01f8*/ 	.word	0xffffffff


	//   ....[29]....
        /*01fc*/ 	.word	0xffffffff


	//   ....[30]....
        /*0200*/ 	.word	0xffffffff


	//   ....[31]....
        /*0204*/ 	.word	0xffffffff


	//   ....[32]....
        /*0208*/ 	.word	0xffffffff


	//   ....[33]....
        /*020c*/ 	.word	0xffffffff


	//   ....[34]....
        /*0210*/ 	.word	0xffffffff


	//   ....[35]....
        /*0214*/ 	.word	0xffffffff


	//   ....[36]....
        /*0218*/ 	.word	0xffffffff


	//   ....[37]....
        /*021c*/ 	.word	0xffffffff


	//   ....[38]....
        /*0220*/ 	.word	0xffffffff


	//   ....[39]....
        /*0224*/ 	.word	0xffffffff


	//   ....[40]....
        /*0228*/ 	.word	0xffffffff


	//   ....[41]....
        /*022c*/ 	.word	0xffffffff


	//   ....[42]....
        /*0230*/ 	.word	0xffffffff


	//   ....[43]....
        /*0234*/ 	.word	0xffffffff


	//   ....[44]....
        /*0238*/ 	.word	0xffffffff


	//   ....[45]....
        /*023c*/ 	.word	0xffffffff


	//   ....[46]....
        /*0240*/ 	.word	0xffffffff


	//   ....[47]....
        /*0244*/ 	.word	0xffffffff


	//   ....[48]....
        /*0248*/ 	.word	0xffffffff


	//   ....[49]....
        /*024c*/ 	.word	0xffffffff


	//   ....[50]....
        /*0250*/ 	.word	0xffffffff


	//   ....[51]....
        /*0254*/ 	.word	0xffffffff


	//   ....[52]....
        /*0258*/ 	.word	0xffffffff


	//   ....[53]....
        /*025c*/ 	.word	0xffffffff


	//   ....[54]....
        /*0260*/ 	.word	0xffffffff


	//   ....[55]....
        /*0264*/ 	.word	0xffffffff


	//   ....[56]....
        /*0268*/ 	.word	0xffffffff


	//   ....[57]....
        /*026c*/ 	.word	0xffffffff


	//   ....[58]....
        /*0270*/ 	.word	0xffffffff


	//   ....[59]....
        /*0274*/ 	.word	0xffffffff


	//   ....[60]....
        /*0278*/ 	.word	0xffffffff


	//   ....[61]....
        /*027c*/ 	.word	0xffffffff


	//   ....[62]....
        /*0280*/ 	.word	0xffffffff


	//   ....[63]....
        /*0284*/ 	.word	0xffffffff


	//   ....[64]....
        /*0288*/ 	.word	0xffffffff


	//   ....[65]....
        /*028c*/ 	.word	0xffffffff


	//   ....[66]....
        /*0290*/ 	.word	0xffffffff


	//   ....[67]....
        /*0294*/ 	.word	0xffffffff


	//   ....[68]....
        /*0298*/ 	.word	0xffffffff


	//   ....[69]....
        /*029c*/ 	.word	0xffffffff


	//   ....[70]....
        /*02a0*/ 	.word	0xffffffff


	//   ....[71]....
        /*02a4*/ 	.word	0xffffffff


	//   ....[72]....
        /*02a8*/ 	.word	0xffffffff


	//   ....[73]....
        /*02ac*/ 	.word	0xffffffff


	//   ....[74]....
        /*02b0*/ 	.word	0x0500000f


	//   ....[75]....
        /*02b4*/ 	.word	0x0500000f


	//   ....[76]....
        /*02b8*/ 	.word	0x0500000f


	//   ....[77]....
        /*02bc*/ 	.word	0x0500000f


	//   ....[78]....
        /*02c0*/ 	.word	0x0500000f


	//   ....[79]....
        /*02c4*/ 	.word	0x0500000f


	//   ....[80]....
        /*02c8*/ 	.word	0x0500000f


	//   ....[81]....
        /*02cc*/ 	.word	0x0500000f


	//   ....[82]....
        /*02d0*/ 	.word	0x0500000f


	//   ....[83]....
        /*02d4*/ 	.word	0x0500000f


	//   ....[84]....
        /*02d8*/ 	.word	0x0500000f


	//   ....[85]....
        /*02dc*/ 	.word	0x0500000f


	//   ....[86]....
        /*02e0*/ 	.word	0x0500000f


	//   ....[87]....
        /*02e4*/ 	.word	0x0500000f


	//   ....[88]....
        /*02e8*/ 	.word	0x0500000f


	//   ....[89]....
        /*02ec*/ 	.word	0x0500000f


	//   ....[90]....
        /*02f0*/ 	.word	0x0500000f


	//   ....[91]....
        /*02f4*/ 	.word	0x0500000f


	//   ....[92]....
        /*02f8*/ 	.word	0x0500000f


	//----- nvinfo : EIATTR_COOP_GROUP_INSTR_OFFSETS
	.align		4
.L_321:
        /*02fc*/ 	.byte	0x04, 0x28
        /*02fe*/ 	.short	(.L_323 - .L_322)


	//   ....[0]....
.L_322:
        /*0300*/ 	.word	0x00000070


	//   ....[1]....
        /*0304*/ 	.word	0x00000140


	//   ....[2]....
        /*0308*/ 	.word	0x00000190


	//   ....[3]....
        /*030c*/ 	.word	0x000003c0


	//   ....[4]....
        /*0310*/ 	.word	0x00000520


	//   ....[5]....
        /*0314*/ 	.word	0x00000640


	//   ....[6]....
        /*0318*/ 	.word	0x000007a0


	//   ....[7]....
        /*031c*/ 	.word	0x00001a10


	//   ....[8]....
        /*0320*/ 	.word	0x000021c0


	//   ....[9]....
        /*0324*/ 	.word	0x00003100


	//   ....[10]....
        /*0328*/ 	.word	0x00003760


	//   ....[11]....
        /*032c*/ 	.word	0x00003870


	//   ....[12]....
        /*0330*/ 	.word	0x00003d90


	//   ....[13]....
        /*0334*/ 	.word	0x00003e20


	//   ....[14]....
        /*0338*/ 	.word	0x000051b0


	//   ....[15]....
        /*033c*/ 	.word	0x00005840


	//   ....[16]....
        /*0340*/ 	.word	0x00006610


	//   ....[17]....
        /*0344*/ 	.word	0x00006730


	//   ....[18]....
        /*0348*/ 	.word	0x00006fe0


	//   ....[19]....
        /*034c*/ 	.word	0x000071b0


	//   ....[20]....
        /*0350*/ 	.word	0x00008e60


	//   ....[21]....
        /*0354*/ 	.word	0x00008f10


	//   ....[22]....
        /*0358*/ 	.word	0x00009340


	//   ....[23]....
        /*035c*/ 	.word	0x00009490


	//   ....[24]....
        /*0360*/ 	.word	0x0000ad90


	//   ....[25]....
        /*0364*/ 	.word	0x0000b4d0


	//   ....[26]....
        /*0368*/ 	.word	0x0000c2a0


	//   ....[27]....
        /*036c*/ 	.word	0x0000c3c0


	//   ....[28]....
        /*0370*/ 	.word	0x0000cb60


	//   ....[29]....
        /*0374*/ 	.word	0x0000cd30


	//   ....[30]....
        /*0378*/ 	.word	0x0000df00


	//   ....[31]....
        /*037c*/ 	.word	0x0000df80


	//   ....[32]....
        /*0380*/ 	.word	0x0000dff0


	//   ....[33]....
        /*0384*/ 	.word	0x0000e040


	//   ....[34]....
        /*0388*/ 	.word	0x0000fac0


	//   ....[35]....
        /*038c*/ 	.word	0x0000fb40


	//   ....[36]....
        /*0390*/ 	.word	0x0000fb80


	//   ....[37]....
        /*0394*/ 	.word	0x0000fbb0


	//   ....[38]....
        /*0398*/ 	.word	0x00010130


	//   ....[39]....
        /*039c*/ 	.word	0x00010160


	//   ....[40]....
        /*03a0*/ 	.word	0x000102b0


	//   ....[41]....
        /*03a4*/ 	.word	0x000102d0


	//   ....[42]....
        /*03a8*/ 	.word	0x00010410


	//   ....[43]....
        /*03ac*/ 	.word	0x00010430


	//   ....[44]....
        /*03b0*/ 	.word	0x00010580


	//   ....[45]....
        /*03b4*/ 	.word	0x000105a0


	//   ....[46]....
        /*03b8*/ 	.word	0x00010cc0


	//   ....[47]....
        /*03bc*/ 	.word	0x00010ce0


	//   ....[48]....
        /*03c0*/ 	.word	0x00010e20


	//   ....[49]....
        /*03c4*/ 	.word	0x00010e40


	//   ....[50]....
        /*03c8*/ 	.word	0x00010f80


	//   ....[51]....
        /*03cc*/ 	.word	0x00010fa0


	//   ....[52]....
        /*03d0*/ 	.word	0x000110f0


	//   ....[53]....
        /*03d4*/ 	.word	0x00011110


	//   ....[54]....
        /*03d8*/ 	.word	0x00011310


	//   ....[55]....
        /*03dc*/ 	.word	0x000123b0


	//   ....[56]....
        /*03e0*/ 	.word	0x00012cf0


	//   ....[57]....
        /*03e4*/ 	.word	0x00012d00


	//   ....[58]....
        /*03e8*/ 	.word	0x00012d10


	//   ....[59]....
        /*03ec*/ 	.word	0x00012d50


	//   ....[60]....
        /*03f0*/ 	.word	0x00012db0


	//   ....[61]....
        /*03f4*/ 	.word	0x00012e50


	//   ....[62]....
        /*03f8*/ 	.word	0x00012e60


	//   ....[63]....
        /*03fc*/ 	.word	0x00012ed0


	//   ....[64]....
        /*0400*/ 	.word	0x00012ee0


	//   ....[65]....
        /*0404*/ 	.word	0x00012f50


	//   ....[66]....
        /*0408*/ 	.word	0x00012f60


	//   ....[67]....
        /*040c*/ 	.word	0x00012fd0


	//   ....[68]....
        /*0410*/ 	.word	0x00012fe0


	//   ....[69]....
        /*0414*/ 	.word	0x00013050


	//   ....[70]....
        /*0418*/ 	.word	0x00013060


	//   ....[71]....
        /*041c*/ 	.word	0x00013070


	//   ....[72]....
        /*0420*/ 	.word	0x00015940


	//   ....[73]....
        /*0424*/ 	.word	0x00015b30


	//   ....[74]....
        /*0428*/ 	.word	0x00016130


	//   ....[75]....
        /*042c*/ 	.word	0x000162b0


	//   ....[76]....
        /*0430*/ 	.word	0x00016310


	//   ....[77]....
        /*0434*/ 	.word	0x000163a0


	//   ....[78]....
        /*0438*/ 	.word	0x00016490


	//   ....[79]....
        /*043c*/ 	.word	0x00016510


	//   ....[80]....
        /*0440*/ 	.word	0x000165f0


	//   ....[81]....
        /*0444*/ 	.word	0x00016670


	//   ....[82]....
        /*0448*/ 	.word	0x00016750


	//   ....[83]....
        /*044c*/ 	.word	0x000167b0


	//   ....[84]....
        /*0450*/ 	.word	0x00016890


	//   ....[85]....
        /*0454*/ 	.word	0x000168f0


	//   ....[86]....
        /*0458*/ 	.word	0x000169d0


	//   ....[87]....
        /*045c*/ 	.word	0x00016a30


	//   ....[88]....
        /*0460*/ 	.word	0x00016b00


	//   ....[89]....
        /*0464*/ 	.word	0x00016b60


	//   ....[90]....
        /*0468*/ 	.word	0x00016c20


	//   ....[91]....
        /*046c*/ 	.word	0x00016f30


	//   ....[92]....
        /*0470*/ 	.word	0x00017050


	//----- nvinfo : EIATTR_REG_RECONFIG
	.align		4
.L_323:
        /*0474*/ 	.byte	0x01, 0x54
	.zero		2


	//----- nvinfo : EIATTR_SYSCALL_OFFSETS
	.align		4
        /*0478*/ 	.byte	0x04, 0x46
        /*047a*/ 	.short	(.L_325 - .L_324)


	//   ....[0]....
.L_324:
        /*047c*/ 	.word	0x00001bf0


	//   ....[1]....
        /*0480*/ 	.word	0x00011fb0


	//   ....[2]....
        /*0484*/ 	.word	0x00012100


	//   ....[3]....
        /*0488*/ 	.word	0x000121f0


	//   ....[4]....
        /*048c*/ 	.word	0x00012930


	//----- nvinfo : EIATTR_MBARRIER_INSTR_OFFSETS
	.align		4
.L_325:
        /*0490*/ 	.byte	0x04, 0x39
        /*0492*/ 	.short	(.L_327 - .L_326)


	//   ....[0]....
.L_326:
        /*0494*/ 	.word	0x00000270
        /*0498*/ 	.word	0x000000ff
        /*049c*/ 	.word	0x00022800
        /*04a0*/ 	.short	0x0100
        /*04a2*/ 	.byte	0x08
	.zero		1


	//   ....[1]....
        /*04a4*/ 	.word	0x00000280
        /*04a8*/ 	.word	0x000000ff
        /*04ac*/ 	.word	0x00022820
        /*04b0*/ 	.short	0x0100
        /*04b2*/ 	.byte	0x08
	.zero		1


	//   ....[2]....
        /*04b4*/ 	.word	0x00000370
        /*04b8*/ 	.word	0x000000ff
        /*04bc*/ 	.word	0x00022830
        /*04c0*/ 	.short	0x0100
        /*04c2*/ 	.byte	0x08
	.zero		1


	//   ....[3]....
        /*04c4*/ 	.word	0x00000380
        /*04c8*/ 	.word	0x000000ff
        /*04cc*/ 	.word	0x00022840
        /*04d0*/ 	.short	0x0100
        /*04d2*/ 	.byte	0x08
	.zero		1


	//   ....[4]....
        /*04d4*/ 	.word	0x00000390
        /*04d8*/ 	.word	0x000000ff
        /*04dc*/ 	.word	0x00022838
        /*04e0*/ 	.short	0x0100
        /*04e2*/ 	.byte	0x08
	.zero		1


	//   ....[5]....
        /*04e4*/ 	.word	0x000003a0
        /*04e8*/ 	.word	0x000000ff
        /*04ec*/ 	.word	0x00022848
        /*04f0*/ 	.short	0x0100
        /*04f2*/ 	.byte	0x08
	.zero		1


	//   ....[6]....
        /*04f4*/ 	.word	0x000004d0
        /*04f8*/ 	.word	0x000000ff
        /*04fc*/ 	.word	0x00022850
        /*0500*/ 	.short	0x0100
        /*0502*/ 	.byte	0x08
	.zero		1


	//   ....[7]....
        /*0504*/ 	.word	0x000004e0
        /*0508*/ 	.word	0x000000ff
        /*050c*/ 	.word	0x00022860
        /*0510*/ 	.short	0x0100
        /*0512*/ 	.byte	0x08
	.zero		1


	//   ....[8]....
        /*0514*/ 	.word	0x000004f0
        /*0518*/ 	.word	0x000000ff
        /*051c*/ 	.word	0x00022858
        /*0520*/ 	.short	0x0100
        /*0522*/ 	.byte	0x08
	.zero		1


	//   ....[9]....
        /*0524*/ 	.word	0x00000500
        /*0528*/ 	.word	0x000000ff
        /*052c*/ 	.word	0x00022868
        /*0530*/ 	.short	0x0100
        /*0532*/ 	.byte	0x08
	.zero		1


	//   ....[10]....
        /*0534*/ 	.word	0x000005f0
        /*0538*/ 	.word	0x000000ff
        /*053c*/ 	.word	0x00022870
        /*0540*/ 	.short	0x0100
        /*0542*/ 	.byte	0x06
	.zero		1


	//   ....[11]....
        /*0544*/ 	.word	0x00000600
        /*0548*/ 	.word	0x000000ff
        /*054c*/ 	.word	0x00022880
        /*0550*/ 	.short	0x0100
        /*0552*/ 	.byte	0x06
	.zero		1


	//   ....[12]....
        /*0554*/ 	.word	0x00000610
        /*0558*/ 	.word	0x000000ff
        /*055c*/ 	.word	0x00022878
        /*0560*/ 	.short	0x0100
        /*0562*/ 	.byte	0x06
	.zero		1


	//   ....[13]....
        /*0564*/ 	.word	0x00000620
        /*0568*/ 	.word	0x000000ff
        /*056c*/ 	.word	0x00022888
        /*0570*/ 	.short	0x0100
        /*0572*/ 	.byte	0x06
	.zero		1


	//   ....[14]....
        /*0574*/ 	.word	0x00000750
        /*0578*/ 	.word	0x000000ff
        /*057c*/ 	.word	0x00022890
        /*0580*/ 	.short	0x0100
        /*0582*/ 	.byte	0x08
	.zero		1


	//   ....[15]....
        /*0584*/ 	.word	0x00000760
        /*0588*/ 	.word	0x000000ff
        /*058c*/ 	.word	0x000228a0
        /*0590*/ 	.short	0x0100
        /*0592*/ 	.byte	0x08
	.zero		1


	//   ....[16]....
        /*0594*/ 	.word	0x00000770
        /*0598*/ 	.word	0x000000ff
        /*059c*/ 	.word	0x00022898
        /*05a0*/ 	.short	0x0100
        /*05a2*/ 	.byte	0x08
	.zero		1


	//   ....[17]....
        /*05a4*/ 	.word	0x00000780
        /*05a8*/ 	.word	0x000000ff
        /*05ac*/ 	.word	0x000228a8
        /*05b0*/ 	.short	0x0100
        /*05b2*/ 	.byte	0x08
	.zero		1


	//   ....[18]....
        /*05b4*/ 	.word	0x000008b0
        /*05b8*/ 	.word	0x000000ff
        /*05bc*/ 	.word	0x000228b0
        /*05c0*/ 	.short	0x0100
        /*05c2*/ 	.byte	0x08
	.zero		1


	//   ....[19]....
        /*05c4*/ 	.word	0x000008c0
        /*05c8*/ 	.word	0x000000ff
        /*05cc*/ 	.word	0x000228c0
        /*05d0*/ 	.short	0x0100
        /*05d2*/ 	.byte	0x08
	.zero		1


	//   ....[20]....
        /*05d4*/ 	.word	0x000008d0
        /*05d8*/ 	.word	0x000000ff
        /*05dc*/ 	.word	0x000228b8
        /*05e0*/ 	.short	0x0100
        /*05e2*/ 	.byte	0x08
	.zero		1


	//   ....[21]....
        /*05e4*/ 	.word	0x000008e0
        /*05e8*/ 	.word	0x000000ff
        /*05ec*/ 	.word	0x000228c8
        /*05f0*/ 	.short	0x0100
        /*05f2*/ 	.byte	0x08
	.zero		1


	//   ....[22]....
        /*05f4*/ 	.word	0x00001ca0
        /*05f8*/ 	.word	0x00000003
        /*05fc*/ 	.word	0x00022800
        /*0600*/ 	.short	0x010a
        /*0602*/ 	.byte	0x3f
	.zero		1


	//   ....[23]....
        /*0604*/ 	.word	0x00001d70
        /*0608*/ 	.word	0x000000ff
        /*060c*/ 	.word	0x00022830
        /*0610*/ 	.short	0x010a
        /*0612*/ 	.byte	0x17
	.zero		1


	//   ....[24]....
        /*0614*/ 	.word	0x00001db0
        /*0618*/ 	.word	0x000000ff
        /*061c*/ 	.word	0x00022830
        /*0620*/ 	.short	0x010a
        /*0622*/ 	.byte	0x17
	.zero		1


	//   ....[25]....
        /*0624*/ 	.word	0x00002480
        /*0628*/ 	.word	0x00000002
        /*062c*/ 	.word	0x00000000
        /*0630*/ 	.short	0x0101
        /*0632*/ 	.byte	0x3f
	.zero		1


	//   ....[26]....
        /*0634*/ 	.word	0x000046d0
        /*0638*/ 	.word	0x000000ff
        /*063c*/ 	.word	0x00022850
        /*0640*/ 	.short	0x010a
        /*0642*/ 	.byte	0x17
	.zero		1


	//   ....[27]....
        /*0644*/ 	.word	0x00004710
        /*0648*/ 	.word	0x000000ff
        /*064c*/ 	.word	0x00022850
        /*0650*/ 	.short	0x010a
        /*0652*/ 	.byte	0x17
	.zero		1


	//   ....[28]....
        /*0654*/ 	.word	0x00004aa0
        /*0658*/ 	.word	0x00000003
        /*065c*/ 	.word	0x00000000
        /*0660*/ 	.short	0x0101
        /*0662*/ 	.byte	0x3f
	.zero		1


	//   ....[29]....
        /*0664*/ 	.word	0x00004d80
        /*0668*/ 	.word	0x000000ff
        /*066c*/ 	.word	0x00022830
        /*0670*/ 	.short	0x010a
        /*0672*/ 	.byte	0x1c
	.zero		1


	//   ....[30]....
        /*0674*/ 	.word	0x00004dc0
        /*0678*/ 	.word	0x000000ff
        /*067c*/ 	.word	0x00022830
        /*0680*/ 	.short	0x010a
        /*0682*/ 	.byte	0x1c
	.zero		1


	//   ....[31]....
        /*0684*/ 	.word	0x00005340
        /*0688*/ 	.word	0x0000000a
        /*068c*/ 	.word	0x00000000
        /*0690*/ 	.short	0x0101
        /*0692*/ 	.byte	0x3f
	.zero		1


	//   ....[32]....
        /*0694*/ 	.word	0x00007f00
        /*0698*/ 	.word	0x000000ff
        /*069c*/ 	.word	0x00022850
        /*06a0*/ 	.short	0x010a
        /*06a2*/ 	.byte	0x1c
	.zero		1


	//   ....[33]....
        /*06a4*/ 	.word	0x00007f40
        /*06a8*/ 	.word	0x000000ff
        /*06ac*/ 	.word	0x00022850
        /*06b0*/ 	.short	0x010a
        /*06b2*/ 	.byte	0x1c
	.zero		1


	//   ....[34]....
        /*06b4*/ 	.word	0x00008240
        /*06b8*/ 	.word	0x000000b1
        /*06bc*/ 	.word	0x00000000
        /*06c0*/ 	.short	0x0101
        /*06c2*/ 	.byte	0x3f
	.zero		1


	//   ....[35]....
        /*06c4*/ 	.word	0x00008670
        /*06c8*/ 	.word	0x000000ff
        /*06cc*/ 	.word	0x00022830
        /*06d0*/ 	.short	0x010a
        /*06d2*/ 	.byte	0x1a
	.zero		1


	//   ....[36]....
        /*06d4*/ 	.word	0x000086b0
        /*06d8*/ 	.word	0x000000ff
        /*06dc*/ 	.word	0x00022830
        /*06e0*/ 	.short	0x010a
        /*06e2*/ 	.byte	0x1a
	.zero		1


	//   ....[37]....
        /*06e4*/ 	.word	0x00009770
        /*06e8*/ 	.word	0x00000099
        /*06ec*/ 	.word	0x00000000
        /*06f0*/ 	.short	0x0101
        /*06f2*/ 	.byte	0x3f
	.zero		1


	//   ....[38]....
        /*06f4*/ 	.word	0x0000a550
        /*06f8*/ 	.word	0x000000ff
        /*06fc*/ 	.word	0x00022850
        /*0700*/ 	.short	0x010a
        /*0702*/ 	.byte	0x1a
	.zero		1


	//   ....[39]....
        /*0704*/ 	.word	0x0000a590
        /*0708*/ 	.word	0x000000ff
        /*070c*/ 	.word	0x00022850
        /*0710*/ 	.short	0x010a
        /*0712*/ 	.byte	0x1a
	.zero		1


	//   ....[40]....
        /*0714*/ 	.word	0x0000a880
        /*0718*/ 	.word	0x000000b2
        /*071c*/ 	.word	0x00000000
        /*0720*/ 	.short	0x0101
        /*0722*/ 	.byte	0x3f
	.zero		1


	//   ....[41]....
        /*0724*/ 	.word	0x0000aa10
        /*0728*/ 	.word	0x000000ff
        /*072c*/ 	.word	0x00022830
        /*0730*/ 	.short	0x010a
        /*0732*/ 	.byte	0x1c
	.zero		1


	//   ....[42]....
        /*0734*/ 	.word	0x0000aa50
        /*0738*/ 	.word	0x000000ff
        /*073c*/ 	.word	0x00022830
        /*0740*/ 	.short	0x010a
        /*0742*/ 	.byte	0x1c
	.zero		1


	//   ....[43]....
        /*0744*/ 	.word	0x0000b030
        /*0748*/ 	.word	0x00000004
        /*074c*/ 	.word	0x00000000
        /*0750*/ 	.short	0x0101
        /*0752*/ 	.byte	0x3f
	.zero		1


	//   ....[44]....
        /*0754*/ 	.word	0x0000db90
        /*0758*/ 	.word	0x000000ff
        /*075c*/ 	.word	0x00022850
        /*0760*/ 	.short	0x010a
        /*0762*/ 	.byte	0x1c
	.zero		1


	//   ....[45]....
        /*0764*/ 	.word	0x0000dbd0
        /*0768*/ 	.word	0x000000ff
        /*076c*/ 	.word	0x00022850
        /*0770*/ 	.short	0x010a
        /*0772*/ 	.byte	0x1c
	.zero		1


	//   ....[46]....
        /*0774*/ 	.word	0x0000dec0
        /*0778*/ 	.word	0x000000b5
        /*077c*/ 	.word	0x00000000
        /*0780*/ 	.short	0x0101
        /*0782*/ 	.byte	0x3f
	.zero		1


	//   ....[47]....
        /*0784*/ 	.word	0x00010170
        /*0788*/ 	.word	0x000000cc
        /*078c*/ 	.word	0x00000000
        /*0790*/ 	.short	0x0101
        /*0792*/ 	.byte	0x3f
	.zero		1


	//   ....[48]....
        /*0794*/ 	.word	0x00012610
        /*0798*/ 	.word	0x00000003
        /*079c*/ 	.word	0x00022840
        /*07a0*/ 	.short	0x010a
        /*07a2*/ 	.byte	0x3f
	.zero		1


	//   ....[49]....
        /*07a4*/ 	.word	0x00013180
        /*07a8*/ 	.word	0x00000012
        /*07ac*/ 	.word	0x00022800
        /*07b0*/ 	.short	0x0107
        /*07b2*/ 	.byte	0x3f
	.zero		1


	//   ....[50]....
        /*07b4*/ 	.word	0x00013270
        /*07b8*/ 	.word	0x00000012
        /*07bc*/ 	.word	0x00022800
        /*07c0*/ 	.short	0x0101
        /*07c2*/ 	.byte	0x3f
	.zero		1


	//   ....[51]....
        /*07c4*/ 	.word	0x00013290
        /*07c8*/ 	.word	0x00000012
        /*07cc*/ 	.word	0x00022820
        /*07d0*/ 	.short	0x010a
        /*07d2*/ 	.byte	0x3f
	.zero		1


	//   ....[52]....
        /*07d4*/ 	.word	0x00013360
        /*07d8*/ 	.word	0x00000000
        /*07dc*/ 	.word	0x00022860
        /*07e0*/ 	.short	0x010a
        /*07e2*/ 	.byte	0x3f
	.zero		1


	//   ....[53]....
        /*07e4*/ 	.word	0x00013b80
        /*07e8*/ 	.word	0x00000004
        /*07ec*/ 	.word	0x00022840
        /*07f0*/ 	.short	0x010a
        /*07f2*/ 	.byte	0x3f
	.zero		1


	//   ....[54]....
        /*07f4*/ 	.word	0x00013da0
        /*07f8*/ 	.word	0x00000004
        /*07fc*/ 	.word	0x00022860
        /*0800*/ 	.short	0x010a
        /*0802*/ 	.byte	0x3f
	.zero		1


	//   ....[55]....
        /*0804*/ 	.word	0x00014590
        /*0808*/ 	.word	0x00000004
        /*080c*/ 	.word	0x00022840
        /*0810*/ 	.short	0x010a
        /*0812*/ 	.byte	0x3f
	.zero		1


	//   ....[56]....
        /*0814*/ 	.word	0x000147b0
        /*0818*/ 	.word	0x00000004
        /*081c*/ 	.word	0x00022860
        /*0820*/ 	.short	0x010a
        /*0822*/ 	.byte	0x3f
	.zero		1


	//   ....[57]....
        /*0824*/ 	.word	0x00014f30
        /*0828*/ 	.word	0x00000004
        /*082c*/ 	.word	0x00022840
        /*0830*/ 	.short	0x010a
        /*0832*/ 	.byte	0x3f
	.zero		1


	//   ....[58]....
        /*0834*/ 	.word	0x00015150
        /*0838*/ 	.word	0x00000004
        /*083c*/ 	.word	0x00022860
        /*0840*/ 	.short	0x010a
        /*0842*/ 	.byte	0x3f
	.zero		1


	//   ....[59]....
        /*0844*/ 	.word	0x00015ab0
        /*0848*/ 	.word	0x00000000
        /*084c*/ 	.word	0x00022820
        /*0850*/ 	.short	0x010a
        /*0852*/ 	.byte	0x3f
	.zero		1


	//   ....[60]....
        /*0854*/ 	.word	0x00015ca0
        /*0858*/ 	.word	0x00000006
        /*085c*/ 	.word	0x00000000
        /*0860*/ 	.short	0x010a
        /*0862*/ 	.byte	0x3f
	.zero		1


	//   ....[61]....
        /*0864*/ 	.word	0x00015cd0
        /*0868*/ 	.word	0x00000007
        /*086c*/ 	.word	0x00000000
        /*0870*/ 	.short	0x010a
        /*0872*/ 	.byte	0x3f
	.zero		1


	//   ....[62]....
        /*0874*/ 	.word	0x00015d30
        /*0878*/ 	.word	0x00000004
        /*087c*/ 	.word	0x00000000
        /*0880*/ 	.short	0x010a
        /*0882*/ 	.byte	0x3f
	.zero		1


	//   ....[63]....
        /*0884*/ 	.word	0x00015d60
        /*0888*/ 	.word	0x00000003
        /*088c*/ 	.word	0x00000000
        /*0890*/ 	.short	0x010a
        /*0892*/ 	.byte	0x3f
	.zero		1


	//   ....[64]....
        /*0894*/ 	.word	0x00015dc0
        /*0898*/ 	.word	0x00000003
        /*089c*/ 	.word	0x00022800
        /*08a0*/ 	.short	0x010a
        /*08a2*/ 	.byte	0x3f
	.zero		1


	//   ....[65]....
        /*08a4*/ 	.word	0x00015e20
        /*08a8*/ 	.word	0x00000005
        /*08ac*/ 	.word	0x00022830
        /*08b0*/ 	.short	0x010a
        /*08b2*/ 	.byte	0x3f
	.zero		1


	//   ....[66]....
        /*08b4*/ 	.word	0x00015e80
        /*08b8*/ 	.word	0x0000000b
        /*08bc*/ 	.word	0x00022850
        /*08c0*/ 	.short	0x010a
        /*08c2*/ 	.byte	0x3f
	.zero		1


	//   ....[67]....
        /*08c4*/ 	.word	0x00015ee0
        /*08c8*/ 	.word	0x00000007
        /*08cc*/ 	.word	0x00022830
        /*08d0*/ 	.short	0x010a
        /*08d2*/ 	.byte	0x3f
	.zero		1


	//   ....[68]....
        /*08d4*/ 	.word	0x00015f30
        /*08d8*/ 	.word	0x000000b1
        /*08dc*/ 	.word	0x00022850
        /*08e0*/ 	.short	0x010a
        /*08e2*/ 	.byte	0x3f
	.zero		1


	//   ....[69]....
        /*08e4*/ 	.word	0x00015f90
        /*08e8*/ 	.word	0x00000004
        /*08ec*/ 	.word	0x00022830
        /*08f0*/ 	.short	0x010a
        /*08f2*/ 	.byte	0x3f
	.zero		1


	//   ....[70]....
        /*08f4*/ 	.word	0x00015fe0
        /*08f8*/ 	.word	0x000000b2
        /*08fc*/ 	.word	0x00022850
        /*0900*/ 	.short	0x010a
        /*0902*/ 	.byte	0x3f
	.zero		1


	//   ....[71]....
        /*0904*/ 	.word	0x00016040
        /*0908*/ 	.word	0x00000005
        /*090c*/ 	.word	0x00022830
        /*0910*/ 	.short	0x010a
        /*0912*/ 	.byte	0x3f
	.zero		1


	//   ....[72]....
        /*0914*/ 	.word	0x00016090
        /*0918*/ 	.word	0x000000b5
        /*091c*/ 	.word	0x00022850
        /*0920*/ 	.short	0x010a
        /*0922*/ 	.byte	0x3f
	.zero		1


	//   ....[73]....
        /*0924*/ 	.word	0x000161e0
        /*0928*/ 	.word	0x00000003
        /*092c*/ 	.word	0x00022840
        /*0930*/ 	.short	0x010a
        /*0932*/ 	.byte	0x3f
	.zero		1


	//   ....[74]....
        /*0934*/ 	.word	0x00016c50
        /*0938*/ 	.word	0x00000012
        /*093c*/ 	.word	0x00022820
        /*0940*/ 	.short	0x010a
        /*0942*/ 	.byte	0x3f
	.zero		1


	//   ....[75]....
        /*0944*/ 	.word	0x00016ca0
        /*0948*/ 	.word	0x00000000
        /*094c*/ 	.word	0x00022860
        /*0950*/ 	.short	0x010a
        /*0952*/ 	.byte	0x3f
	.zero		1


	//   ....[76]....
        /*0954*/ 	.word	0x00016cf0
        /*0958*/ 	.word	0x00000004
        /*095c*/ 	.word	0x00022840
        /*0960*/ 	.short	0x010a
        /*0962*/ 	.byte	0x3f
	.zero		1


	//   ....[77]....
        /*0964*/ 	.word	0x00016d40
        /*0968*/ 	.word	0x00000004
        /*096c*/ 	.word	0x00022860
        /*0970*/ 	.short	0x010a
        /*0972*/ 	.byte	0x3f
	.zero		1


	//   ....[78]....
        /*0974*/ 	.word	0x00016d90
        /*0978*/ 	.word	0x00000004
        /*097c*/ 	.word	0x00022840
        /*0980*/ 	.short	0x010a
        /*0982*/ 	.byte	0x3f
	.zero		1


	//   ....[79]....
        /*0984*/ 	.word	0x00016de0
        /*0988*/ 	.word	0x00000004
        /*098c*/ 	.word	0x00022860
        /*0990*/ 	.short	0x010a
        /*0992*/ 	.byte	0x3f
	.zero		1


	//   ....[80]....
        /*0994*/ 	.word	0x00016e30
        /*0998*/ 	.word	0x00000004
        /*099c*/ 	.word	0x00022840
        /*09a0*/ 	.short	0x010a
        /*09a2*/ 	.byte	0x3f
	.zero		1


	//   ....[81]....
        /*09a4*/ 	.word	0x00016e80
        /*09a8*/ 	.word	0x00000004
        /*09ac*/ 	.word	0x00022860
        /*09b0*/ 	.short	0x010a
        /*09b2*/ 	.byte	0x3f
	.zero		1


	//   ....[82]....
        /*09b4*/ 	.word	0x00016f70
        /*09b8*/ 	.word	0x00000000
        /*09bc*/ 	.word	0x00022820
        /*09c0*/ 	.short	0x010a
        /*09c2*/ 	.byte	0x3f
	.zero		1


	//   ....[83]....
        /*09c4*/ 	.word	0x00017110
        /*09c8*/ 	.word	0x00000006
        /*09cc*/ 	.word	0x00000000
        /*09d0*/ 	.short	0x010a
        /*09d2*/ 	.byte	0x3f
	.zero		1


	//   ....[84]....
        /*09d4*/ 	.word	0x00017160
        /*09d8*/ 	.word	0x00000007
        /*09dc*/ 	.word	0x00000000
        /*09e0*/ 	.short	0x010a
        /*09e2*/ 	.byte	0x3f
	.zero		1


	//   ....[85]....
        /*09e4*/ 	.word	0x000171b0
        /*09e8*/ 	.word	0x00000004
        /*09ec*/ 	.word	0x00000000
        /*09f0*/ 	.short	0x010a
        /*09f2*/ 	.byte	0x3f
	.zero		1


	//----- nvinfo : EIATTR_NUM_MBARRIERS
	.align		4
.L_327:
        /*09f4*/ 	.byte	0x03, 0x38
        /*09f6*/ 	.short	0x0016


	//----- nvinfo : EIATTR_EXIT_INSTR_OFFSETS
	.align		4
        /*09f8*/ 	.byte	0x04, 0x1c
        /*09fa*/ 	.short	(.L_329 - .L_328)


	//   ....[0]....
.L_328:
        /*09fc*/ 	.word	0x00000a40


	//   ....[1]....
        /*0a00*/ 	.word	0x00011290


	//   ....[2]....
        /*0a04*/ 	.word	0x00015db0


	//----- nvinfo : EIATTR_MAX_THREADS
	.align		4
.L_329:
        /*0a08*/ 	.byte	0x04, 0x05
        /*0a0a*/ 	.short	(.L_331 - .L_330)
.L_330:
        /*0a0c*/ 	.word	0x00000180
        /*0a10*/ 	.word	0x00000001
        /*0a14*/ 	.word	0x00000001


	//----- nvinfo : EIATTR_CRS_STACK_SIZE
	.align		4
.L_331:
        /*0a18*/ 	.byte	0x04, 0x1e
        /*0a1a*/ 	.short	(.L_333 - .L_332)
.L_332:
        /*0a1c*/ 	.word	0x00000000


	//----- nvinfo : EIATTR_CBANK_PARAM_SIZE
	.align		4
.L_333:
        /*0a20*/ 	.byte	0x03, 0x19
        /*0a22*/ 	.short	0x0af0


	//----- nvinfo : EIATTR_PARAM_CBANK
	.align		4
        /*0a24*/ 	.byte	0x04, 0x0a
        /*0a26*/ 	.short	(.L_335 - .L_334)
	.align		4
.L_334:
        /*0a28*/ 	.word	index@(.nv.constant0._ZN7cutlass13device_kernelIN5flash11enable_sm90INS1_16FlashAttnFwdSm90INS1_25CollectiveMainloopFwdSm90ILi2EN4cute5tupleIJNS5_1CILi1EEES8_S8_EEENS6_IJNS7_ILi128EEENS7_ILi96EEENS7_ILi64EEEEEELi256ENS_6half_tEfNS_4arch4Sm90ELb0ELb1ELb1ELb0ELb0ELb0ELb0ELb1ELb0ELb1ELb0ELb0EEENS1_21CollectiveEpilogueFwdINS6_IJSA_NS7_ILi256EEESB_EEES9_SE_SG_Li256ELb0ELb1ELb0ELb0EEENS1_30DynamicPersistentTileSchedulerILi256ELi128ELb0ELb1ELb1EEEEEEEEEvNT_6ParamsE)
        /*0a2c*/ 	.short	0x0210
        /*0a2e*/ 	.short	0x0af0


	//----- nvinfo : EIATTR_SW_WAR
	.align		4
.L_335:
        /*0a30*/ 	.byte	0x04, 0x36
        /*0a32*/ 	.short	(.L_337 - .L_336)
.L_336:
        /*0a34*/ 	.word	0x00000008
.L_337:


//--------------------- .nv.info._ZN7cutlass13device_kernelIN5flash11enable_sm90INS1_16FlashAttnFwdSm90INS1_25CollectiveMainloopFwdSm90ILi2EN4cute5tupleIJNS5_1CILi1EEES8_S8_EEENS6_IJNS7_ILi128EEENS7_ILi96EEENS7_ILi64EEEEEELi256ENS_6half_tEfNS_4arch4Sm90ELb0ELb1ELb1ELb0ELb0ELb0ELb1ELb1ELb0ELb1ELb0ELb0EEENS1_21CollectiveEpilogueFwdINS6_IJSA_NS7_ILi256EEESB_EEES9_SE_SG_Li256ELb0ELb1ELb0ELb0EEENS1_30DynamicPersistentTileSchedulerILi256ELi128ELb0ELb1ELb1EEEEEEEEEvNT_6ParamsE --------------------------
	.section	.nv.info._ZN7cutlass13device_kernelIN5flash11enable_sm90INS1_16FlashAttnFwdSm90INS1_25CollectiveMainloopFwdSm90ILi2EN4cute5tupleIJNS5_1CILi1EEES8_S8_EEENS6_IJNS7_ILi128EEENS7_ILi96EEENS7_ILi64EEEEEELi256ENS_6half_tEfNS_4arch4Sm90ELb0ELb1ELb1ELb0ELb0ELb0ELb1ELb1ELb0ELb1ELb0ELb0EEENS1_21CollectiveEpilogueFwdINS6_IJSA_NS7_ILi256EEESB_EEES9_SE_SG_Li256ELb0ELb1ELb0ELb0EEENS1_30DynamicPersistentTileSchedulerILi256ELi128ELb0ELb1ELb1EEEEEEEEEvNT_6ParamsE,"",@"SHT_CUDA_INFO"
	.sectionflags	@""
	.align	4


	//----- nvinfo : EIATTR_CUDA_API_VERSION
	.align		4
        /*0000*/ 	.byte	0x04, 0x37
        /*0002*/ 	.short	(.L_339 - .L_338)
.L_338:
        /*0004*/ 	.word	0x00000082


	//----- nvinfo : EIATTR_KPARAM_INFO
	.align		4
.L_339:
        /*0008*/ 	.byte	0x04, 0x17
        /*000a*/ 	.short	(.L_341 - .L_340)
.L_340:
        /*000c*/ 	.word	0x00000000
        /*0010*/ 	.short	0x0000
        /*0012*/ 	.short	0x0070
        /*0014*/ 	.byte	0x00, 0xf0, 0x01, 0x2e


	//----- nvinfo : EIATTR_SPARSE_MMA_MASK
	.align		4
.L_341:
        /*0018*/ 	.byte	0x03, 0x50
        /*001a*/ 	.short	0x0000


	//----- nvinfo : EIATTR_MAXREG_COUNT
	.align		4
        /*001c*/ 	.byte	0x03, 0x1b
        /*001e*/ 	.short	0x00a8


	//----- nvinfo : EIATTR_NUM_BARRIERS
	.align		4
        /*0020*/ 	.byte	0x02, 0x4c
        /*0022*/ 	.byte	0x10
	.zero		1


	//----- nvinfo : EIATTR_EXTERNS
	.align		4
        /*0024*/ 	.byte	0x04, 0x0f
        /*0026*/ 	.short	(.L_343 - .L_342)


	//   ....[0]....
	.align		4
.L_342:
        /*0028*/ 	.word	index@(__assertfail)


	//----- nvinfo : EIATTR_ANNOTATIONS
	.align		4
.L_343:
        /*002c*/ 	.byte	0x04, 0x55
        /*002e*/ 	.short	(.L_345 - .L_344)


	//   ....[0]....
.L_344:
        /* <DEDUP_REMOVED lines=48> */


	//----- nvinfo : EIATTR_MERCURY_ISA_VERSION
	.align		4
.L_345:
        /*0320*/ 	.byte	0x03, 0x5f
        /*0322*/ 	.short	0x0101


	//----- nvinfo : EIATTR_INT_WARP_WIDE_INSTR_OFFSETS
	.align		4
        /*0324*/ 	.byte	0x04, 0x31
        /*0326*/ 	.short	(.L_347 - .L_346)


	//   ....[0]....
.L_346:
        /*0328*/ 	.word	0x00000170


	//   ....[1]....
        /*032c*/ 	.word	0x000001b0


	//   ....[2]....
        /*0330*/ 	.word	0x00000220


	//   ....[3]....
        /*0334*/ 	.word	0x00000230


	//   ....[4]....
        /*0338*/ 	.word	0x00023430


	//   ....[5]....
        /*033c*/ 	.word	0x000234c0


	//   ....[6]....
        /*0340*/ 	.word	0x00027ac0


	//   ....[7]....
        /*0344*/ 	.word	0x00027b50


	//----- nvinfo : EIATTR_COOP_GROUP_MASK_REGIDS
	.align		4
.L_347:
        /*0348*/ 	.byte	0x04, 0x29
        /*034a*/ 	.short	(.L_349 - .L_348)


	//   ....[0]....
.L_348:
        /*034c*/ 	.word	0xffffffff


	//   ....[1]....
        /*0350*/ 	.word	0xffffffff


	//   ....[2]....
        /*0354*/ 	.word	0xffffffff


	//   ....[3]....
        /*0358*/ 	.word	0xffffffff


	//   ....[4]....
        /*035c*/ 	.word	0xffffffff


	//   ....[5]....
        /*0360*/ 	.word	0xffffffff


	//   ....[6]....
        /*0364*/ 	.word	0xffffffff


	//   ....[7]....
        /*0368*/ 	.word	0xffffffff


	//   ....[8]....
        /*036c*/ 	.word	0xffffffff


	//   ....[9]....
        /*0370*/ 	.word	0xffffffff


	//   ....[10]....
        /*0374*/ 	.word	0xffffffff


	//   ....[11]....
        /*0378*/ 	.word	0xffffffff


	//   ....[12]....
        /*037c*/ 	.word	0xffffffff


	//   ....[13]....
        /*0380*/ 	.word	0xffffffff


	//   ....[14]....
        /*0384*/ 	.word	0xffffffff


	//   ....[15]....
        /*0388*/ 	.word	0xffffffff


	//   ....[16]....
        /*038c*/ 	.word	0xffffffff


	//   ....[17]....
        /*0390*/ 	.word	0xffffffff


	//   ....[18]....
        /*0394*/ 	.word	0xffffffff


	//   ....[19]....
        /*0398*/ 	.word	0xffffffff


	//   ....[20]....
        /*039c*/ 	.word	0xffffffff


	//   ....[21]....
        /*03a0*/ 	.word	0xffffffff


	//   ....[22]....
        /*03a4*/ 	.word	0xffffffff


	//   ....[23]....
        /*03a8*/ 	.word	0xffffffff


	//   ....[24]....
        /*03ac*/ 	.word	0xffffffff


	//   ....[25]....
        /*03b0*/ 	.word	0xffffffff


	//   ....[26]....
        /*03b4*/ 	.word	0xffffffff


	//   ....[27]....
        /*03b8*/ 	.word	0xffffffff


	//   ....[28]....
        /*03bc*/ 	.word	0xffffffff


	//   ....[29]....
        /*03c0*/ 	.word	0xffffffff


	//   ....[30]....
        /*03c4*/ 	.word	0xffffffff


	//   ....[31]....
        /*03c8*/ 	.word	0xffffffff


	//   ....[32]....
        /*03cc*/ 	.word	0xffffffff


	//   ....[33]....
        /*03d0*/ 	.word	0xffffffff


	//   ....[34]....
        /*03d4*/ 	.word	0xffffffff


	//   ....[35]....
        /*03d8*/ 	.word	0xffffffff


	//   ....[36]....
        /*03dc*/ 	.word	0xffffffff


	//   ....[37]....
        /*03e0*/ 	.word	0xffffffff


	//   ....[38]....
        /*03e4*/ 	.word	0xffffffff


	//   ....[39]....
        /*03e8*/ 	.word	0xffffffff


	//   ....[40]....
        /*03ec*/ 	.word	0xffffffff


	//   ....[41]....
        /*03f0*/ 	.word	0xffffffff


	//   ....[42]....
        /*03f4*/ 	.word	0xffffffff


	//   ....[43]....
        /*03f8*/ 	.word	0xffffffff


	//   ....[44]....
        /*03fc*/ 	.word	0xffffffff


	//   ....[45]....
        /*0400*/ 	.word	0xffffffff


	//   ....[46]....
        /*0404*/ 	.word	0xffffffff


	//   ....[47]....
        /*0408*/ 	.word	0xffffffff


	//   ....[48]....
        /*040c*/ 	.word	0xffffffff


	//   ....[49]....
        /*0410*/ 	.word	0xffffffff


	//   ....[50]....
        /*0414*/ 	.word	0xffffffff


	//   ....[51]....
        /*0418*/ 	.word	0xffffffff


	//   ....[52]....
        /*041c*/ 	.word	0xffffffff


	//   ....[53]....
        /*0420*/ 	.word	0xffffffff


	//   ....[54]....
        /*0424*/ 	.word	0xffffffff


	//   ....[55]....
        /*0428*/ 	.word	0xffffffff


	//   ....[56]....
        /*042c*/ 	.word	0xffffffff


	//   ....[57]....
        /*0430*/ 	.word	0xffffffff


	//   ....[58]....
        /*0434*/ 	.word	0xffffffff


	//   ....[59]....
        /*0438*/ 	.word	0xffffffff


	//   ....[60]....
        /*043c*/ 	.word	0xffffffff


	//   ....[61]....
        /*0440*/ 	.word	0xffffffff


	//   ....[62]....
        /*0444*/ 	.word	0xffffffff


	//   ....[63]....
        /*0448*/ 	.word	0xffffffff


	//   ....[64]....
        /*044c*/ 	.word	0xffffffff


	//   ....[65]....
        /*0450*/ 	.word	0xffffffff


	//   ....[66]....
        /*0454*/ 	.word	0xffffffff


	//   ....[67]....
        /*0458*/ 	.word	0xffffffff


	//   ....[68]....
        /*045c*/ 	.word	0xffffffff


	//   ....[69]....
        /*0460*/ 	.word	0xffffffff


	//   ....[70]....
        /*0464*/ 	.word	0xffffffff


	//   ....[71]....
        /*0468*/ 	.word	0xffffffff


	//   ....[72]....
        /*046c*/ 	.word	0xffffffff


	//   ....[73]....
        /*0470*/ 	.word	0xffffffff


	//   ....[74]....
        /*0474*/ 	.word	0xffffffff


	//   ....[75]....
        /*0478*/ 	.word	0xffffffff


	//   ....[76]....
        /*047c*/ 	.word	0xffffffff


	//   ....[77]....
        /*0480*/ 	.word	0xffffffff


	//   ....[78]....
        /*0484*/ 	.word	0xffffffff


	//   ....[79]....
        /*0488*/ 	.word	0xffffffff


	//   ....[80]....
        /*048c*/ 	.word	0xffffffff


	//   ....[81]....
        /*0490*/ 	.word	0xffffffff


	//   ....[82]....
        /*0494*/ 	.word	0xffffffff


	//   ....[83]....
        /*0498*/ 	.word	0xffffffff


	//   ....[84]....
        /*049c*/ 	.word	0x0500000f


	//   ....[85]....
        /*04a0*/ 	.word	0x0500000f


	//   ....[86]....
        /*04a4*/ 	.word	0x0500000f


	//   ....[87]....
        /*04a8*/ 	.word	0x0500000f


	//   ....[88]....
        /*04ac*/ 	.word	0x0500000f


	//   ....[89]....
        /*04b0*/ 	.word	0x0500000f


	//   ....[90]....
        /*04b4*/ 	.word	0x0500000f


	//   ....[91]....
        /*04b8*/ 	.word	0x0500000f


	//   ....[92]....
        /*04bc*/ 	.word	0x0500000f


	//   ....[93]....
        /*04c0*/ 	.word	0x0500000f


	//   ....[94]....
        /*04c4*/ 	.word	0x0500000f


	//   ....[95]....
        /*04c8*/ 	.word	0x0500000f


	//   ....[96]....
        /*04cc*/ 	.word	0x0500000f


	//   ....[97]....
        /*04d0*/ 	.word	0x0500000f


	//   ....[98]....
        /*04d4*/ 	.word	0x0500000f


	//   ....[99]....
        /*04d8*/ 	.word	0x0500000f


	//   ....[100]....
        /*04dc*/ 	.word	0x0500000f


	//   ....[101]....
        /*04e0*/ 	.word	0x0500000f


	//   ....[102]....
        /*04e4*/ 	.word	0x0500000f


	//   ....[103]....
        /*04e8*/ 	.word	0x0500000f


	//   ....[104]....
        /*04ec*/ 	.word	0x0500000f


	//   ....[105]....
        /*04f0*/ 	.word	0x0500000f


	//   ....[106]....
        /*04f4*/ 	.word	0x0500000f


	//   ....[107]....
        /*04f8*/ 	.word	0x0500000f


	//   ....[108]....
        /*04fc*/ 	.word	0x0500000f


	//   ....[109]....
        /*0500*/ 	.word	0x0500000f


	//   ....[110]....
        /*0504*/ 	.word	0x0500000f


	//   ....[111]....
        /*0508*/ 	.word	0x0500000f


	//   ....[112]....
        /*050c*/ 	.word	0x0500000f


	//   ....[113]....
        /*0510*/ 	.word	0x0500000f


	//   ....[114]....
        /*0514*/ 	.word	0x0500000f


	//   ....[115]....
        /*0518*/ 	.word	0x0500000f


	//   ....[116]....
        /*051c*/ 	.word	0x0500000f


	//   ....[117]....
        /*0520*/ 	.word	0x0500000f


	//   ....[118]....
        /*0524*/ 	.word	0x0500000f


	//   ....[119]....
        /*0528*/ 	.word	0xffffffff


	//   ....[120]....
        /*052c*/ 	.word	0xffffffff


	//   ....[121]....
        /*0530*/ 	.word	0xffffffff


	//   ....[122]....
        /*0534*/ 	.word	0xffffffff


	//   ....[123]....
        /*0538*/ 	.word	0xffffffff


	//   ....[124]....
        /*053c*/ 	.word	0xffffffff


	//----- nvinfo : EIATTR_COOP_GROUP_INSTR_OFFSETS
	.align		4
.L_349:
        /*0540*/ 	.byte	0x04, 0x28
        /*0542*/ 	.short	(.L_351 - .L_350)


	//   ....[0]....
.L_350:
        /*0544*/ 	.word	0x000000b0


	//   ....[1]....
        /*0548*/ 	.word	0x00000180


	//   ....[2]....
        /*054c*/ 	.word	0x000001d0


	//   ....[3]....
        /*0550*/ 	.word	0x00000420


	//   ....[4]....
        /*0554*/ 	.word	0x00000580


	//   ....[5]....
        /*0558*/ 	.word	0x000006a0


	//   ....[6]....
        /*055c*/ 	.word	0x00000800


	//   ....[7]....
        /*0560*/ 	.word	0x00001ed0


	//   ....[8]....
        /*0564*/ 	.word	0x000040e0


	//   ....[9]....
        /*0568*/ 	.word	0x00004930


	//   ....[10]....
        /*056c*/ 	.word	0x00006000


	//   ....[11]....
        /*0570*/ 	.word	0x00006080


	//   ....[12]....
        /*0574*/ 	.word	0x00006370


	//   ....[13]....
        /*0578*/ 	.word	0x00006390


	//   ....[14]....
        /*057c*/ 	.word	0x0000bb30


	//   ....[15]....
        /*0580*/ 	.word	0x0000be80


	//   ....[16]....
        /*0584*/ 	.word	0x0000bf20


	//   ....[17]....
        /*0588*/ 	.word	0x0000bf60


	//   ....[18]....
        /*058c*/ 	.word	0x00015180


	//   ....[19]....
        /*0590*/ 	.word	0x00016060


	//   ....[20]....
        /*0594*/ 	.word	0x00016f20


	//   ....[21]....
        /*0598*/ 	.word	0x00016fc0


	//   ....[22]....
        /*059c*/ 	.word	0x000171e0


	//   ....[23]....
        /*05a0*/ 	.word	0x00017290


	//   ....[24]....
        /*05a4*/ 	.word	0x0001efd0


	//   ....[25]....
        /*05a8*/ 	.word	0x0001eff0


	//   ....[26]....
        /*05ac*/ 	.word	0x0001f050


	//   ....[27]....
        /*05b0*/ 	.word	0x0001f090


	//   ....[28]....
        /*05b4*/ 	.word	0x00020dc0


	//   ....[29]....
        /*05b8*/ 	.word	0x00020dd0


	//   ....[30]....
        /*05bc*/ 	.word	0x00020ee0


	//   ....[31]....
        /*05c0*/ 	.word	0x00020f10


	//   ....[32]....
        /*05c4*/ 	.word	0x00021760


	//   ....[33]....
        /*05c8*/ 	.word	0x00021780


	//   ....[34]....
        /*05cc*/ 	.word	0x000218e0


	//   ....[35]....
        /*05d0*/ 	.word	0x00021900


	//   ....[36]....
        /*05d4*/ 	.word	0x00021a40


	//   ....[37]....
        /*05d8*/ 	.word	0x00021a60


	//   ....[38]....
        /*05dc*/ 	.word	0x00021bb0


	//   ....[39]....
        /*05e0*/ 	.word	0x00021bd0


	//   ....[40]....
        /*05e4*/ 	.word	0x000222e0


	//   ....[41]....
        /*05e8*/ 	.word	0x00022300


	//   ....[42]....
        /*05ec*/ 	.word	0x00022440


	//   ....[43]....
        /*05f0*/ 	.word	0x00022460


	//   ....[44]....
        /*05f4*/ 	.word	0x000225a0


	//   ....[45]....
        /*05f8*/ 	.word	0x000225c0


	//   ....[46]....
        /*05fc*/ 	.word	0x00022710


	//   ....[47]....
        /*0600*/ 	.word	0x00022730


	//   ....[48]....
        /*0604*/ 	.word	0x00022930


	//   ....[49]....
        /*0608*/ 	.word	0x00023a40


	//   ....[50]....
        /*060c*/ 	.word	0x000243b0


	//   ....[51]....
        /*0610*/ 	.word	0x000243e0


	//   ....[52]....
        /*0614*/ 	.word	0x00024410


	//   ....[53]....
        /*0618*/ 	.word	0x00024430


	//   ....[54]....
        /*061c*/ 	.word	0x00024500


	//   ....[55]....
        /*0620*/ 	.word	0x00024560


	//   ....[56]....
        /*0624*/ 	.word	0x00024570


	//   ....[57]....
        /*0628*/ 	.word	0x00024610


	//   ....[58]....
        /*062c*/ 	.word	0x00024640


	//   ....[59]....
        /*0630*/ 	.word	0x000246c0


	//   ....[60]....
        /*0634*/ 	.word	0x000246f0


	//   ....[61]....
        /*0638*/ 	.word	0x00024770


	//   ....[62]....
        /*063c*/ 	.word	0x000247a0


	//   ....[63]....
        /*0640*/ 	.word	0x000247c0


	//   ....[64]....
        /*0644*/ 	.word	0x00024810


	//   ....[65]....
        /*0648*/ 	.word	0x00024820


	//   ....[66]....
        /*064c*/ 	.word	0x00024f50


	//   ....[67]....
        /*0650*/ 	.word	0x00024f70


	//   ....[68]....
        /*0654*/ 	.word	0x00024fb0


	//   ....[69]....
        /*0658*/ 	.word	0x00025050


	//   ....[70]....
        /*065c*/ 	.word	0x000250e0


	//   ....[71]....
        /*0660*/ 	.word	0x000250f0


	//   ....[72]....
        /*0664*/ 	.word	0x00025180


	//   ....[73]....
        /*0668*/ 	.word	0x00025190


	//   ....[74]....
        /*066c*/ 	.word	0x00025200


	//   ....[75]....
        /*0670*/ 	.word	0x00025210


	//   ....[76]....
        /*0674*/ 	.word	0x00025290


	//   ....[77]....
        /*0678*/ 	.word	0x000252a0


	//   ....[78]....
        /*067c*/ 	.word	0x00025320


	//   ....[79]....
        /*0680*/ 	.word	0x00025330


	//   ....[80]....
        /*0684*/ 	.word	0x000253b0


	//   ....[81]....
        /*0688*/ 	.word	0x000253c0


	//   ....[82]....
        /*068c*/ 	.word	0x00027cb0


	//   ....[83]....
        /*0690*/ 	.word	0x00027ea0


	//   ....[84]....
        /*0694*/ 	.word	0x00028420


	//   ....[85]....
        /*0698*/ 	.word	0x00028580


	//   ....[86]....
        /*069c*/ 	.word	0x000285e0


	//   ....[87]....
        /*06a0*/ 	.word	0x00028670


	//   ....[88]....
        /*06a4*/ 	.word	0x00028710


	//   ....[89]....
        /*06a8*/ 	.word	0x000287e0


	//   ....[90]....
        /*06ac*/ 	.word	0x000288e0


	//   ....[91]....
        /*06b0*/ 	.word	0x00028940


	//   ....[92]....
        /*06b4*/ 	.word	0x000289e0


	//   ....[93]....
        /*06b8*/ 	.word	0x00028ab0


	//   ....[94]....
        /*06bc*/ 	.word	0x00028b50


	//   ....[95]....
        /*06c0*/ 	.word	0x00028c20


	//   ....[96]....
        /*06c4*/ 	.word	0x00028cc0


	//   ....[97]....
        /*06c8*/ 	.word	0x00028d90


	//   ....[98]....
        /*06cc*/ 	.word	0x00028e30


	//   ....[99]....
        /*06d0*/ 	.word	0x00028ee0


	//   ....[100]....
        /*06d4*/ 	.word	0x00028f80


	//   ....[101]....
        /*06d8*/ 	.word	0x00029060


	//   ....[102]....
        /*06dc*/ 	.word	0x00029120


	//   ....[103]....
        /*06e0*/ 	.word	0x00029350


	//   ....[104]....
        /*06e4*/ 	.word	0x000293d0


	//   ....[105]....
        /*06e8*/ 	.word	0x00029510


	//   ....[106]....
        /*06ec*/ 	.word	0x000295c0


	//   ....[107]....
        /*06f0*/ 	.word	0x00029690


	//   ....[108]....
        /*06f4*/ 	.word	0x00029740


	//   ....[109]....
        /*06f8*/ 	.word	0x00029810


	//   ....[110]....
        /*06fc*/ 	.word	0x000298c0


	//   ....[111]....
        /*0700*/ 	.word	0x000299c0


	//   ....[112]....
        /*0704*/ 	.word	0x00029a10


	//   ....[113]....
        /*0708*/ 	.word	0x00029af0


	//   ....[114]....
        /*070c*/ 	.word	0x00029ba0


	//   ....[115]....
        /*0710*/ 	.word	0x00029c70


	//   ....[116]....
        /*0714*/ 	.word	0x00029d20


	//   ....[117]....
        /*0718*/ 	.word	0x0002a040


	//   ....[118]....
        /*071c*/ 	.word	0x0002a160


	//   ....[119]....
        /*0720*/ 	.word	0x0002c8b0


	//   ....[120]....
        /*0724*/ 	.word	0x0002cf90


	//   ....[121]....
        /*0728*/ 	.word	0x0002e260


	//   ....[122]....
        /*072c*/ 	.word	0x0002e2b0


	//   ....[123]....
        /*0730*/ 	.word	0x0002e310


	//   ....[124]....
        /*0734*/ 	.word	0x0002e330


	//----- nvinfo : EIATTR_REG_RECONFIG
	.align		4
.L_351:
        /*0738*/ 	.byte	0x01, 0x54
	.zero		2


	//----- nvinfo : EIATTR_SYSCALL_OFFSETS
	.align		4
        /*073c*/ 	.byte	0x04, 0x46
        /*073e*/ 	.short	(.L_353 - .L_352)


	//   ....[0]....
.L_352:
        /*0740*/ 	.word	0x00002440


	//   ....[1]....
        /*0744*/ 	.word	0x00023630


	//   ....[2]....
        /*0748*/ 	.word	0x00023780


	//   ....[3]....
        /*074c*/ 	.word	0x00023870


	//   ....[4]....
        /*0750*/ 	.word	0x00024010


	//   ....[5]....
        /*0754*/ 	.word	0x00024b70


	//----- nvinfo : EIATTR_MBARRIER_INSTR_OFFSETS
	.align		4
.L_353:
        /*0758*/ 	.byte	0x04, 0x39
        /*075a*/ 	.short	(.L_355 - .L_354)


	//   ....[0]....
.L_354:
        /*075c*/ 	.word	0x000002c0
        /*0760*/ 	.word	0x000000ff
        /*0764*/ 	.word	0x00032400
        /*0768*/ 	.short	0x0100
        /*076a*/ 	.byte	0x08
	.zero		1


	//   ....[1]....
        /*076c*/ 	.word	0x000002d0
        /*0770*/ 	.word	0x000000ff
        /*0774*/ 	.word	0x00032410
        /*0778*/ 	.short	0x0100
        /*077a*/ 	.byte	0x08
	.zero		1


	//   ....[2]....
        /*077c*/ 	.word	0x000002e0
        /*0780*/ 	.word	0x000000ff
        /*0784*/ 	.word	0x00032420
        /*0788*/ 	.short	0x0100
        /*078a*/ 	.byte	0x08
	.zero		1


	//   ....[3]....
        /*078c*/ 	.word	0x000003d0
        /*0790*/ 	.word	0x000000ff
        /*0794*/ 	.word	0x00032430
        /*0798*/ 	.short	0x0100
        /*079a*/ 	.byte	0x08
	.zero		1


	//   ....[4]....
        /*079c*/ 	.word	0x000003e0
        /*07a0*/ 	.word	0x000000ff
        /*07a4*/ 	.word	0x00032440
        /*07a8*/ 	.short	0x0100
        /*07aa*/ 	.byte	0x08
	.zero		1


	//   ....[5]....
        /*07ac*/ 	.word	0x000003f0
        /*07b0*/ 	.word	0x000000ff
        /*07b4*/ 	.word	0x00032438
        /*07b8*/ 	.short	0x0100
        /*07ba*/ 	.byte	0x08
	.zero		1


	//   ....[6]....
        /*07bc*/ 	.word	0x00000400
        /*07c0*/ 	.word	0x000000ff
        /*07c4*/ 	.word	0x00032448
        /*07c8*/ 	.short	0x0100
        /*07ca*/ 	.byte	0x08
	.zero		1


	//   ....[7]....
        /*07cc*/ 	.word	0x00000530
        /*07d0*/ 	.word	0x000000ff
        /*07d4*/ 	.word	0x00032450
        /*07d8*/ 	.short	0x0100
        /*07da*/ 	.byte	0x08
	.zero		1


	//   ....[8]....
        /*07dc*/ 	.word	0x00000540
        /*07e0*/ 	.word	0x000000ff
        /*07e4*/ 	.word	0x00032460
        /*07e8*/ 	.short	0x0100
        /*07ea*/ 	.byte	0x08
	.zero		1


	//   ....[9]....
        /*07ec*/ 	.word	0x00000550
        /*07f0*/ 	.word	0x000000ff
        /*07f4*/ 	.word	0x00032458
        /*07f8*/ 	.short	0x0100
        /*07fa*/ 	.byte	0x08
	.zero		1


	//   ....[10]....
        /*07fc*/ 	.word	0x00000560
        /*0800*/ 	.word	0x000000ff
        /*0804*/ 	.word	0x00032468
        /*0808*/ 	.short	0x0100
        /*080a*/ 	.byte	0x08
	.zero		1


	//   ....[11]....
        /*080c*/ 	.word	0x00000650
        /*0810*/ 	.word	0x000000ff
        /*0814*/ 	.word	0x00032470
        /*0818*/ 	.short	0x0100
        /*081a*/ 	.byte	0x06
	.zero		1


	//   ....[12]....
        /*081c*/ 	.word	0x00000660
        /*0820*/ 	.word	0x000000ff
        /*0824*/ 	.word	0x00032480
        /*0828*/ 	.short	0x0100
        /*082a*/ 	.byte	0x06
	.zero		1


	//   ....[13]....
        /*082c*/ 	.word	0x00000670
        /*0830*/ 	.word	0x000000ff
        /*0834*/ 	.word	0x00032478
        /*0838*/ 	.short	0x0100
        /*083a*/ 	.byte	0x06
	.zero		1


	//   ....[14]....
        /*083c*/ 	.word	0x00000680
        /*0840*/ 	.word	0x000000ff
        /*0844*/ 	.word	0x00032488
        /*0848*/ 	.short	0x0100
        /*084a*/ 	.byte	0x06
	.zero		1


	//   ....[15]....
        /*084c*/ 	.word	0x000007b0
        /*0850*/ 	.word	0x000000ff
        /*0854*/ 	.word	0x00032490
        /*0858*/ 	.short	0x0100
        /*085a*/ 	.byte	0x08
	.zero		1


	//   ....[16]....
        /*085c*/ 	.word	0x000007c0
        /*0860*/ 	.word	0x000000ff
        /*0864*/ 	.word	0x000324a0
        /*0868*/ 	.short	0x0100
        /*086a*/ 	.byte	0x08
	.zero		1


	//   ....[17]....
        /*086c*/ 	.word	0x000007d0
        /*0870*/ 	.word	0x000000ff
        /*0874*/ 	.word	0x00032498
        /*0878*/ 	.short	0x0100
        /*087a*/ 	.byte	0x08
	.zero		1


	//   ....[18]....
        /*087c*/ 	.word	0x000007e0
        /*0880*/ 	.word	0x000000ff
        /*0884*/ 	.word	0x000324a8
        /*0888*/ 	.short	0x0100
        /*088a*/ 	.byte	0x08
	.zero		1


	//   ....[19]....
        /*088c*/ 	.word	0x00000910
        /*0890*/ 	.word	0x000000ff
        /*0894*/ 	.word	0x000324b0
        /*0898*/ 	.short	0x0100
        /*089a*/ 	.byte	0x08
	.zero		1


	//   ....[20]....
        /*089c*/ 	.word	0x00000920
        /*08a0*/ 	.word	0x000000ff
        /*08a4*/ 	.word	0x000324c0
        /*08a8*/ 	.short	0x0100
        /*08aa*/ 	.byte	0x08
	.zero		1


	//   ....[21]....
        /*08ac*/ 	.word	0x00000930
        /*08b0*/ 	.word	0x000000ff
        /*08b4*/ 	.word	0x000324b8
        /*08b8*/ 	.short	0x0100
        /*08ba*/ 	.byte	0x08
	.zero		1


	//   ....[22]....
        /*08bc*/ 	.word	0x00000940
        /*08c0*/ 	.word	0x000000ff
        /*08c4*/ 	.word	0x000324c8
        /*08c8*/ 	.short	0x0100
        /*08ca*/ 	.byte	0x08
	.zero		1


	//   ....[23]....
        /*08cc*/ 	.word	0x000026c0
        /*08d0*/ 	.word	0x000000ff
        /*08d4*/ 	.word	0x00032400
        /*08d8*/ 	.short	0x010a
        /*08da*/ 	.byte	0x2c
	.zero		1


	//   ....[24]....
        /*08dc*/ 	.word	0x00002af0
        /*08e0*/ 	.word	0x00000014
        /*08e4*/ 	.word	0x00000000
        /*08e8*/ 	.short	0x010a
        /*08ea*/ 	.byte	0x3f
	.zero		1


	//   ....[25]....
        /*08ec*/ 	.word	0x00002b50
        /*08f0*/ 	.word	0x00000014
        /*08f4*/ 	.word	0x00000000
        /*08f8*/ 	.short	0x010a
        /*08fa*/ 	.byte	0x3f
	.zero		1


	//   ....[26]....
        /*08fc*/ 	.word	0x00002f00
        /*0900*/ 	.word	0x000000ff
        /*0904*/ 	.word	0x00032410
        /*0908*/ 	.short	0x010a
        /*090a*/ 	.byte	0x2c
	.zero		1


	//   ....[27]....
        /*090c*/ 	.word	0x00003000
        /*0910*/ 	.word	0x00000008
        /*0914*/ 	.word	0x00000000
        /*0918*/ 	.short	0x010a
        /*091a*/ 	.byte	0x3f
	.zero		1


	//   ....[28]....
        /*091c*/ 	.word	0x00003060
        /*0920*/ 	.word	0x00000008
        /*0924*/ 	.word	0x00000000
        /*0928*/ 	.short	0x010a
        /*092a*/ 	.byte	0x3f
	.zero		1


	//   ....[29]....
        /*092c*/ 	.word	0x00003d50
        /*0930*/ 	.word	0x00000008
        /*0934*/ 	.word	0x00000000
        /*0938*/ 	.short	0x0101
        /*093a*/ 	.byte	0x3f
	.zero		1


	//   ....[30]....
        /*093c*/ 	.word	0x00009600
        /*0940*/ 	.word	0x00000015
        /*0944*/ 	.word	0x00000000
        /*0948*/ 	.short	0x0101
        /*094a*/ 	.byte	0x3f
	.zero		1


	//   ....[31]....
        /*094c*/ 	.word	0x00009d30
        /*0950*/ 	.word	0x00000003
        /*0954*/ 	.word	0x00000000
        /*0958*/ 	.short	0x010a
        /*095a*/ 	.byte	0x3f
	.zero		1


	//   ....[32]....
        /*095c*/ 	.word	0x00009e30
        /*0960*/ 	.word	0x00000000
        /*0964*/ 	.word	0x00000000
        /*0968*/ 	.short	0x010a
        /*096a*/ 	.byte	0x3f
	.zero		1


	//   ....[33]....
        /*096c*/ 	.word	0x0000a260
        /*0970*/ 	.word	0x00000003
        /*0974*/ 	.word	0x00000000
        /*0978*/ 	.short	0x010a
        /*097a*/ 	.byte	0x3f
	.zero		1


	//   ....[34]....
        /*097c*/ 	.word	0x0000a310
        /*0980*/ 	.word	0x00000004
        /*0984*/ 	.word	0x00000000
        /*0988*/ 	.short	0x010a
        /*098a*/ 	.byte	0x3f
	.zero		1


	//   ....[35]....
        /*098c*/ 	.word	0x0000afe0
        /*0990*/ 	.word	0x00000003
        /*0994*/ 	.word	0x00000000
        /*0998*/ 	.short	0x0101
        /*099a*/ 	.byte	0x3f
	.zero		1


	//   ....[36]....
        /*099c*/ 	.word	0x00013900
        /*09a0*/ 	.word	0x00000000
        /*09a4*/ 	.word	0x00000000
        /*09a8*/ 	.short	0x0101
        /*09aa*/ 	.byte	0x3f
	.zero		1


	//   ....[37]....
        /*09ac*/ 	.word	0x00013b00
        /*09b0*/ 	.word	0x00000005
        /*09b4*/ 	.word	0x00000000
        /*09b8*/ 	.short	0x010a
        /*09ba*/ 	.byte	0x3f
	.zero		1


	//   ....[38]....
        /*09bc*/ 	.word	0x00013c00
        /*09c0*/ 	.word	0x00000000
        /*09c4*/ 	.word	0x00000000
        /*09c8*/ 	.short	0x010a
        /*09ca*/ 	.byte	0x3f
	.zero		1


	//   ....[39]....
        /*09cc*/ 	.word	0x00014030
        /*09d0*/ 	.word	0x00000005
        /*09d4*/ 	.word	0x00000000
        /*09d8*/ 	.short	0x010a
        /*09da*/ 	.byte	0x3f
	.zero		1


	//   ....[40]....
        /*09dc*/ 	.word	0x000140e0
        /*09e0*/ 	.word	0x00000004
        /*09e4*/ 	.word	0x00000000
        /*09e8*/ 	.short	0x010a
        /*09ea*/ 	.byte	0x3f
	.zero		1


	//   ....[41]....
        /*09ec*/ 	.word	0x00014dc0
        /*09f0*/ 	.word	0x00000004
        /*09f4*/ 	.word	0x00000000
        /*09f8*/ 	.short	0x0101
        /*09fa*/ 	.byte	0x3f
	.zero		1


	//   ....[42]....
        /*09fc*/ 	.word	0x0001eb60
        /*0a00*/ 	.word	0x00000000
        /*0a04*/ 	.word	0x00000000
        /*0a08*/ 	.short	0x0101
        /*0a0a*/ 	.byte	0x3f
	.zero		1


	//   ....[43]....
        /*0a0c*/ 	.word	0x00021790
        /*0a10*/ 	.word	0x000000ff
        /*0a14*/ 	.word	0x00000000
        /*0a18*/ 	.short	0x0101
        /*0a1a*/ 	.byte	0x05
	.zero		1


	//   ....[44]....
        /*0a1c*/ 	.word	0x00023c80
        /*0a20*/ 	.word	0x00000000
        /*0a24*/ 	.word	0x00032440
        /*0a28*/ 	.short	0x010a
        /*0a2a*/ 	.byte	0x3f
	.zero		1


	//   ....[45]....
        /*0a2c*/ 	.word	0x00024940
        /*0a30*/ 	.word	0x00000011
        /*0a34*/ 	.word	0x00032400
        /*0a38*/ 	.short	0x0107
        /*0a3a*/ 	.byte	0x3f
	.zero		1


	//   ....[46]....
        /*0a3c*/ 	.word	0x000249e0
        /*0a40*/ 	.word	0x00000011
        /*0a44*/ 	.word	0x00032400
        /*0a48*/ 	.short	0x0101
        /*0a4a*/ 	.byte	0x3f
	.zero		1


	//   ....[47]....
        /*0a4c*/ 	.word	0x000254c0
        /*0a50*/ 	.word	0x00000011
        /*0a54*/ 	.word	0x00032410
        /*0a58*/ 	.short	0x0107
        /*0a5a*/ 	.byte	0x3f
	.zero		1


	//   ....[48]....
        /*0a5c*/ 	.word	0x000255c0
        /*0a60*/ 	.word	0x00000011
        /*0a64*/ 	.word	0x00032410
        /*0a68*/ 	.short	0x0101
        /*0a6a*/ 	.byte	0x3f
	.zero		1


	//   ....[49]....
        /*0a6c*/ 	.word	0x000255e0
        /*0a70*/ 	.word	0x00000011
        /*0a74*/ 	.word	0x00032420
        /*0a78*/ 	.short	0x010a
        /*0a7a*/ 	.byte	0x3f
	.zero		1


	//   ....[50]....
        /*0a7c*/ 	.word	0x000256c0
        /*0a80*/ 	.word	0x00000002
        /*0a84*/ 	.word	0x00032460
        /*0a88*/ 	.short	0x010a
        /*0a8a*/ 	.byte	0x3f
	.zero		1


	//   ....[51]....
        /*0a8c*/ 	.word	0x00025ee0
        /*0a90*/ 	.word	0x00000003
        /*0a94*/ 	.word	0x00032440
        /*0a98*/ 	.short	0x010a
        /*0a9a*/ 	.byte	0x3f
	.zero		1


	//   ....[52]....
        /*0a9c*/ 	.word	0x00026100
        /*0aa0*/ 	.word	0x00000003
        /*0aa4*/ 	.word	0x00032460
        /*0aa8*/ 	.short	0x010a
        /*0aaa*/ 	.byte	0x3f
	.zero		1


	//   ....[53]....
        /*0aac*/ 	.word	0x000268f0
        /*0ab0*/ 	.word	0x00000004
        /*0ab4*/ 	.word	0x00032440
        /*0ab8*/ 	.short	0x010a
        /*0aba*/ 	.byte	0x3f
	.zero		1


	//   ....[54]....
        /*0abc*/ 	.word	0x00026b10
        /*0ac0*/ 	.word	0x00000004
        /*0ac4*/ 	.word	0x00032460
        /*0ac8*/ 	.short	0x010a
        /*0aca*/ 	.byte	0x3f
	.zero		1


	//   ....[55]....
        /*0acc*/ 	.word	0x00027290
        /*0ad0*/ 	.word	0x00000004
        /*0ad4*/ 	.word	0x00032440
        /*0ad8*/ 	.short	0x010a
        /*0ada*/ 	.byte	0x3f
	.zero		1


	//   ....[56]....
        /*0adc*/ 	.word	0x000274b0
        /*0ae0*/ 	.word	0x00000004
        /*0ae4*/ 	.word	0x00032460
        /*0ae8*/ 	.short	0x010a
        /*0aea*/ 	.byte	0x3f
	.zero		1


	//   ....[57]....
        /*0aec*/ 	.word	0x00027e20
        /*0af0*/ 	.word	0x00000000
        /*0af4*/ 	.word	0x00032420
        /*0af8*/ 	.short	0x010a
        /*0afa*/ 	.byte	0x3f
	.zero		1


	//   ....[58]....
        /*0afc*/ 	.word	0x00027ff0
        /*0b00*/ 	.word	0x00000006
        /*0b04*/ 	.word	0x00000000
        /*0b08*/ 	.short	0x010a
        /*0b0a*/ 	.byte	0x3f
	.zero		1


	//   ....[59]....
        /*0b0c*/ 	.word	0x00028040
        /*0b10*/ 	.word	0x00000003
        /*0b14*/ 	.word	0x00000000
        /*0b18*/ 	.short	0x010a
        /*0b1a*/ 	.byte	0x3f
	.zero		1


	//   ....[60]....
        /*0b1c*/ 	.word	0x000280a0
        /*0b20*/ 	.word	0x00000012
        /*0b24*/ 	.word	0x00000000
        /*0b28*/ 	.short	0x010a
        /*0b2a*/ 	.byte	0x3f
	.zero		1


	//   ....[61]....
        /*0b2c*/ 	.word	0x000280d0
        /*0b30*/ 	.word	0x00000003
        /*0b34*/ 	.word	0x00000000
        /*0b38*/ 	.short	0x010a
        /*0b3a*/ 	.byte	0x3f
	.zero		1


	//   ....[62]....
        /*0b3c*/ 	.word	0x00028140
        /*0b40*/ 	.word	0x00000009
        /*0b44*/ 	.word	0x00032400
        /*0b48*/ 	.short	0x010a
        /*0b4a*/ 	.byte	0x3f
	.zero		1


	//   ....[63]....
        /*0b4c*/ 	.word	0x00028190
        /*0b50*/ 	.word	0x00000014
        /*0b54*/ 	.word	0x00000000
        /*0b58*/ 	.short	0x010a
        /*0b5a*/ 	.byte	0x3f
	.zero		1


	//   ....[64]....
        /*0b5c*/ 	.word	0x000281f0
        /*0b60*/ 	.word	0x00000009
        /*0b64*/ 	.word	0x00032410
        /*0b68*/ 	.short	0x010a
        /*0b6a*/ 	.byte	0x3f
	.zero		1


	//   ....[65]....
        /*0b6c*/ 	.word	0x00028240
        /*0b70*/ 	.word	0x00000008
        /*0b74*/ 	.word	0x00000000
        /*0b78*/ 	.short	0x010a
        /*0b7a*/ 	.byte	0x3f
	.zero		1


	//   ....[66]....
        /*0b7c*/ 	.word	0x00028290
        /*0b80*/ 	.word	0x00000000
        /*0b84*/ 	.word	0x00000000
        /*0b88*/ 	.short	0x010a
        /*0b8a*/ 	.byte	0x3f
	.zero		1


	//   ....[67]....
        /*0b8c*/ 	.word	0x000282e0
        /*0b90*/ 	.word	0x00000004
        /*0b94*/ 	.word	0x00000000
        /*0b98*/ 	.short	0x010a
        /*0b9a*/ 	.byte	0x3f
	.zero		1


	//   ....[68]....
        /*0b9c*/ 	.word	0x00028330
        /*0ba0*/ 	.word	0x00000000
        /*0ba4*/ 	.word	0x00000000
        /*0ba8*/ 	.short	0x010a
        /*0baa*/ 	.byte	0x3f
	.zero		1


	//   ....[69]....
        /*0bac*/ 	.word	0x00028380
        /*0bb0*/ 	.word	0x00000004
        /*0bb4*/ 	.word	0x00000000
        /*0bb8*/ 	.short	0x010a
        /*0bba*/ 	.byte	0x3f
	.zero		1


	//   ....[70]....
        /*0bbc*/ 	.word	0x000284d0
        /*0bc0*/ 	.word	0x00000000
        /*0bc4*/ 	.word	0x00032440
        /*0bc8*/ 	.short	0x010a
        /*0bca*/ 	.byte	0x3f
	.zero		1


	//   ....[71]....
        /*0bcc*/ 	.word	0x00029d60
        /*0bd0*/ 	.word	0x00000011
        /*0bd4*/ 	.word	0x00032420
        /*0bd8*/ 	.short	0x010a
        /*0bda*/ 	.byte	0x3f
	.zero		1


	//   ....[72]....
        /*0bdc*/ 	.word	0x00029db0
        /*0be0*/ 	.word	0x00000002
        /*0be4*/ 	.word	0x00032460
        /*0be8*/ 	.short	0x010a
        /*0bea*/ 	.byte	0x3f
	.zero		1


	//   ....[73]....
        /*0bec*/ 	.word	0x00029e00
        /*0bf0*/ 	.word	0x00000003
        /*0bf4*/ 	.word	0x00032440
        /*0bf8*/ 	.short	0x010a
        /*0bfa*/ 	.byte	0x3f
	.zero		1


	//   ....[74]....
        /*0bfc*/ 	.word	0x00029e50
        /*0c00*/ 	.word	0x00000003
        /*0c04*/ 	.word	0x00032460
        /*0c08*/ 	.short	0x010a
        /*0c0a*/ 	.byte	0x3f
	.zero		1


	//   ....[75]....
        /*0c0c*/ 	.word	0x00029ea0
        /*0c10*/ 	.word	0x00000004
        /*0c14*/ 	.word	0x00032440
        /*0c18*/ 	.short	0x010a
        /*0c1a*/ 	.byte	0x3f
	.zero		1


	//   ....[76]....
        /*0c1c*/ 	.word	0x00029ef0
        /*0c20*/ 	.word	0x00000004
        /*0c24*/ 	.word	0x00032460
        /*0c28*/ 	.short	0x010a
        /*0c2a*/ 	.byte	0x3f
	.zero		1


	//   ....[77]....
        /*0c2c*/ 	.word	0x00029f40
        /*0c30*/ 	.word	0x00000004
        /*0c34*/ 	.word	0x00032440
        /*0c38*/ 	.short	0x010a
        /*0c3a*/ 	.byte	0x3f
	.zero		1


	//   ....[78]....
        /*0c3c*/ 	.word	0x00029f90
        /*0c40*/ 	.word	0x00000004
        /*0c44*/ 	.word	0x00032460
        /*0c48*/ 	.short	0x010a
        /*0c4a*/ 	.byte	0x3f
	.zero		1


	//   ....[79]....
        /*0c4c*/ 	.word	0x0002a080
        /*0c50*/ 	.word	0x00000000
        /*0c54*/ 	.word	0x00032420
        /*0c58*/ 	.short	0x010a
        /*0c5a*/ 	.byte	0x3f
	.zero		1


	//   ....[80]....
        /*0c5c*/ 	.word	0x0002a220
        /*0c60*/ 	.word	0x00000006
        /*0c64*/ 	.word	0x00000000
        /*0c68*/ 	.short	0x010a
        /*0c6a*/ 	.byte	0x3f
	.zero		1


	//   ....[81]....
        /*0c6c*/ 	.word	0x0002a270
        /*0c70*/ 	.word	0x00000003
        /*0c74*/ 	.word	0x00000000
        /*0c78*/ 	.short	0x010a
        /*0c7a*/ 	.byte	0x3f
	.zero		1


	//   ....[82]....
        /*0c7c*/ 	.word	0x0002a2c0
        /*0c80*/ 	.word	0x00000012
        /*0c84*/ 	.word	0x00000000
        /*0c88*/ 	.short	0x010a
        /*0c8a*/ 	.byte	0x3f
	.zero		1


	//   ....[83]....
        /*0c8c*/ 	.word	0x0002a660
        /*0c90*/ 	.word	0x0000000c
        /*0c94*/ 	.word	0x00000000
        /*0c98*/ 	.short	0x010a
        /*0c9a*/ 	.byte	0x3f
	.zero		1


	//   ....[84]....
        /*0c9c*/ 	.word	0x0002a7a0
        /*0ca0*/ 	.word	0x00000002
        /*0ca4*/ 	.word	0x00000000
        /*0ca8*/ 	.short	0x010a
        /*0caa*/ 	.byte	0x3f
	.zero		1


	//   ....[85]....
        /*0cac*/ 	.word	0x0002ae00
        /*0cb0*/ 	.word	0x0000000b
        /*0cb4*/ 	.word	0x00000000
        /*0cb8*/ 	.short	0x010a
        /*0cba*/ 	.byte	0x3f
	.zero		1


	//   ....[86]....
        /*0cbc*/ 	.word	0x0002af40
        /*0cc0*/ 	.word	0x00000008
        /*0cc4*/ 	.word	0x00000000
        /*0cc8*/ 	.short	0x010a
        /*0cca*/ 	.byte	0x3f
	.zero		1


	//   ....[87]....
        /*0ccc*/ 	.word	0x0002c190
        /*0cd0*/ 	.word	0x00000002
        /*0cd4*/ 	.word	0x00000000
        /*0cd8*/ 	.short	0x0101
        /*0cda*/ 	.byte	0x3f
	.zero		1


	//   ....[88]....
        /*0cdc*/ 	.word	0x00045f70
        /*0ce0*/ 	.word	0x00000004
        /*0ce4*/ 	.word	0x00000000
        /*0ce8*/ 	.short	0x0101
        /*0cea*/ 	.byte	0x3f
	.zero		1


	//   ....[89]....
        /*0cec*/ 	.word	0x00045fb0
        /*0cf0*/ 	.word	0x00000002
        /*0cf4*/ 	.word	0x00000000
        /*0cf8*/ 	.short	0x010a
        /*0cfa*/ 	.byte	0x3f
	.zero		1


	//   ....[90]....
        /*0cfc*/ 	.word	0x00046000
        /*0d00*/ 	.word	0x00000008
        /*0d04*/ 	.word	0x00000000
        /*0d08*/ 	.short	0x010a
        /*0d0a*/ 	.byte	0x3f
	.zero		1


	//----- nvinfo : EIATTR_NUM_MBARRIERS
	.align		4
.L_355:
        /*0d0c*/ 	.byte	0x03, 0x38
        /*0d0e*/ 	.short	0x0017


	//----- nvinfo : EIATTR_EXIT_INSTR_OFFSETS
	.align		4
        /*0d10*/ 	.byte	0x04, 0x1c
        /*0d12*/ 	.short	(.L_357 - .L_356)


	//   ....[0]....
.L_356:
        /*0d14*/ 	.word	0x00000b30


	//   ....[1]....
        /*0d18*/ 	.word	0x000228b0


	//   ....[2]....
        /*0d1c*/ 	.word	0x00028120


	//----- nvinfo : EIATTR_MAX_THREADS
	.align		4
.L_357:
        /*0d20*/ 	.byte	0x04, 0x05
        /*0d22*/ 	.short	(.L_359 - .L_358)
.L_358:
        /*0d24*/ 	.word	0x00000180
        /*0d28*/ 	.word	0x00000001
        /*0d2c*/ 	.word	0x00000001


	//----- nvinfo : EIATTR_CRS_STACK_SIZE
	.align		4
.L_359:
        /*0d30*/ 	.byte	0x04, 0x1e
        /*0d32*/ 	.short	(.L_361 - .L_360)
.L_360:
        /*0d34*/ 	.word	0x00000000


	//----- nvinfo : EIATTR_CBANK_PARAM_SIZE
	.align		4
.L_361:
        /*0d38*/ 	.byte	0x03, 0x19
        /*0d3a*/ 	.short	0x0bf0


	//----- nvinfo : EIATTR_PARAM_CBANK
	.align		4
        /*0d3c*/ 	.byte	0x04, 0x0a
        /*0d3e*/ 	.short	(.L_363 - .L_362)
	.align		4
.L_362:
        /*0d40*/ 	.word	index@(.nv.constant0._ZN7cutlass13device_kernelIN5flash11enable_sm90INS1_16FlashAttnFwdSm90INS1_25CollectiveMainloopFwdSm90ILi2EN4cute5tupleIJNS5_1CILi1EEES8_S8_EEENS6_IJNS7_ILi128EEENS7_ILi96EEENS7_ILi64EEEEEELi256ENS_6half_tEfNS_4arch4Sm90ELb0ELb1ELb1ELb0ELb0ELb0ELb1ELb1ELb0ELb1ELb0ELb0EEENS1_21CollectiveEpilogueFwdINS6_IJSA_NS7_ILi256EEESB_EEES9_SE_SG_Li256ELb0ELb1ELb0ELb0EEENS1_30DynamicPersistentTileSchedulerILi256ELi128ELb0ELb1ELb1EEEEEEEEEvNT_6ParamsE)
        /*0d44*/ 	.short	0x0210
        /*0d46*/ 	.short	0x0bf0


	//----- nvinfo : EIATTR_SW_WAR
	.align		4
.L_363:
        /*0d48*/ 	.byte	0x04, 0x36
        /*0d4a*/ 	.short	(.L_365 - .L_364)
.L_364:
        /*0d4c*/ 	.word	0x00000008
.L_365:


//--------------------- .nv.info._ZN7cutlass13device_kernelIN5flash11enable_sm90INS1_16FlashAttnFwdSm90INS1_25CollectiveMainloopFwdSm90ILi2EN4cute5tupleIJNS5_1CILi1EEES8_S8_EEENS6_IJNS7_ILi128EEENS7_ILi96EEENS7_ILi64EEEEEELi256ENS_6half_tEfNS_4arch4Sm90ELb0ELb1ELb1ELb1ELb0ELb0ELb0ELb1ELb0ELb1ELb0ELb0EEENS1_21CollectiveEpilogueFwdINS6_IJSA_NS7_ILi256EEESB_EEES9_SE_SG_Li256ELb1ELb1ELb0ELb0EEENS1_36VarlenDynamicPersistentTileSchedulerILi128ELi96ELi256ELi128ELb0ELb1ELb1ELb1ELb0ELb1EEEEEEEEEvNT_6ParamsE --------------------------
	.section	.nv.info._ZN7cutlass13device_kernelIN5flash11enable_sm90INS1_16FlashAttnFwdSm90INS1_25CollectiveMainloopFwdSm90ILi2EN4cute5tupleIJNS5_1CILi1EEES8_S8_EEENS6_IJNS7_ILi128EEENS7_ILi96EEENS7_ILi64EEEEEELi256ENS_6half_tEfNS_4arch4Sm90ELb0ELb1ELb1ELb1ELb0ELb0ELb0ELb1ELb0ELb1ELb0ELb0EEENS1_21CollectiveEpilogueFwdINS6_IJSA_NS7_ILi256EEESB_EEES9_SE_SG_Li256ELb1ELb1ELb0ELb0EEENS1_36VarlenDynamicPersistentTileSchedulerILi128ELi96ELi256ELi128ELb0ELb1ELb1ELb1ELb0ELb1EEEEEEEEEvNT_6ParamsE,"",@"SHT_CUDA_INFO"
	.sectionflags	@""
	.align	4


	//----- nvinfo : EIATTR_CUDA_API_VERSION
	.align		4
        /*0000*/ 	.byte	0x04, 0x37
        /*0002*/ 	.short	(.L_367 - .L_366)
.L_366:
        /*0004*/ 	.word	0x00000082


	//----- nvinfo : EIATTR_KPARAM_INFO
	.align		4
.L_367:
        /*0008*/ 	.byte	0x04, 0x17
        /*000a*/ 	.short	(.L_369 - .L_368)
.L_368:
        /*000c*/ 	.word	0x00000000
        /*0010*/ 	.short	0x0000
        /*0012*/ 	.short	0x0070
        /*0014*/ 	.byte	0x00, 0xf0, 0x01, 0x2a


	//----- nvinfo : EIATTR_SPARSE_MMA_MASK
	.align		4
.L_369:
        /*0018*/ 	.byte	0x03, 0x50
        /*001a*/ 	.short	0x0000


	//----- nvinfo : EIATTR_MAXREG_COUNT
	.align		4
        /*001c*/ 	.byte	0x03, 0x1b
        /*001e*/ 	.short	0x00a8


	//----- nvinfo : EIATTR_NUM_BARRIERS
	.align		4
        /*0020*/ 	.byte	0x02, 0x4c
        /*0022*/ 	.byte	0x10
	.zero		1


	//----- nvinfo : EIATTR_EXTERNS
	.align		4
        /*0024*/ 	.byte	0x04, 0x0f
        /*0026*/ 	.short	(.L_371 - .L_370)


	//   ....[0]....
	.align		4
.L_370:
        /*0028*/ 	.word	index@(__assertfail)


	//----- nvinfo : EIATTR_ANNOTATIONS
	.align		4
.L_371:
        /*002c*/ 	.byte	0x04, 0x55
        /*002e*/ 	.short	(.L_373 - .L_372)


	//   ....[0]....
.L_372:
        /* <DEDUP_REMOVED lines=57> */


	//----- nvinfo : EIATTR_MERCURY_ISA_VERSION
	.align		4
.L_373:
        /*03b0*/ 	.byte	0x03, 0x5f
        /*03b2*/ 	.short	0x0101


	//----- nvinfo : EIATTR_UNUSED_LOAD_BYTE_OFFSET
	.align		4
        /*03b4*/ 	.byte	0x04, 0x44
        /*03b6*/ 	.short	(.L_375 - .L_374)


	//   ....[0]....
.L_374:
        /*03b8*/ 	.word	0x00000a40
        /*03bc*/ 	.word	0x0000fff0


	//   ....[1]....
        /*03c0*/ 	.word	0x0000e980
        /*03c4*/ 	.word	0x0000fff0


	//----- nvinfo : EIATTR_INT_WARP_WIDE_INSTR_OFFSETS
	.align		4
.L_375:
        /*03c8*/ 	.byte	0x04, 0x31
        /*03ca*/ 	.short	(.L_377 - .L_376)


	//   ....[0]....
.L_376:
        /*03cc*/ 	.word	0x00000130


	//   ....[1]....
        /*03d0*/ 	.word	0x00000170


	//   ....[2]....
        /*03d4*/ 	.word	0x000001e0


	//   ....[3]....
        /*03d8*/ 	.word	0x00012d10


	//   ....[4]....
        /*03dc*/ 	.word	0x00012da0


	//   ....[5]....
        /*03e0*/ 	.word	0x00016b10


	//   ....[6]....
        /*03e4*/ 	.word	0x00016ba0


	//----- nvinfo : EIATTR_COOP_GROUP_MASK_REGIDS
	.align		4
.L_377:
        /*03e8*/ 	.byte	0x04, 0x29
        /*03ea*/ 	.short	(.L_379 - .L_378)


	//   ....[0]....
.L_378:
        /*03ec*/ 	.word	0xffffffff


	//   ....[1]....
        /*03f0*/ 	.word	0xffffffff


	//   ....[2]....
        /*03f4*/ 	.word	0xffffffff


	//   ....[3]....
        /*03f8*/ 	.word	0xffffffff


	//   ....[4]....
        /*03fc*/ 	.word	0xffffffff


	//   ....[5]....
        /*0400*/ 	.word	0xffffffff


	//   ....[6]....
        /*0404*/ 	.word	0xffffffff


	//   ....[7]....
        /*0408*/ 	.word	0xffffffff


	//   ....[8]....
        /*040c*/ 	.word	0xffffffff


	//   ....[9]....
        /*0410*/ 	.word	0xffffffff


	//   ....[10]....
        /*0414*/ 	.word	0xffffffff


	//   ....[11]....
        /*0418*/ 	.word	0xffffffff


	//   ....[12]....
        /*041c*/ 	.word	0xffffffff


	//   ....[13]....
        /*0420*/ 	.word	0xffffffff


	//   ....[14]....
        /*0424*/ 	.word	0xffffffff


	//   ....[15]....
        /*0428*/ 	.word	0xffffffff


	//   ....[16]....
        /*042c*/ 	.word	0xffffffff


	//   ....[17]....
        /*0430*/ 	.word	0xffffffff


	//   ....[18]....
        /*0434*/ 	.word	0xffffffff


	//   ....[19]....
        /*0438*/ 	.word	0xffffffff


	//   ....[20]....
        /*043c*/ 	.word	0xffffffff


	//   ....[21]....
        /*0440*/ 	.word	0xffffffff


	//   ....[22]....
        /*0444*/ 	.word	0xffffffff


	//   ....[23]....
        /*0448*/ 	.word	0xffffffff


	//   ....[24]....
        /*044c*/ 	.word	0xffffffff


	//   ....[25]....
        /*0450*/ 	.word	0xffffffff


	//   ....[26]....
        /*0454*/ 	.word	0xffffffff


	//   ....[27]....
        /*0458*/ 	.word	0xffffffff


	//   ....[28]....
        /*045c*/ 	.word	0xffffffff


	//   ....[29]....
        /*0460*/ 	.word	0xffffffff


	//   ....[30]....
        /*0464*/ 	.word	0xffffffff


	//   ....[31]....
        /*0468*/ 	.word	0xffffffff


	//   ....[32]....
        /*046c*/ 	.word	0xffffffff


	//   ....[33]....
        /*0470*/ 	.word	0xffffffff


	//   ....[34]....
        /*0474*/ 	.word	0xffffffff


	//   ....[35]....
        /*0478*/ 	.word	0xffffffff


	//   ....[36]....
        /*047c*/ 	.word	0xffffffff


	//   ....[37]....
        /*0480*/ 	.word	0xffffffff


	//   ....[38]....
        /*0484*/ 	.word	0xffffffff


	//   ....[39]....
        /*0488*/ 	.word	0xffffffff


	//   ....[40]....
        /*048c*/ 	.word	0xffffffff


	//   ....[41]....
        /*0490*/ 	.word	0xffffffff


	//   ....[42]....
        /*0494*/ 	.word	0xffffffff


	//   ....[43]....
        /*0498*/ 	.word	0xffffffff


	//   ....[44]....
        /*049c*/ 	.word	0xffffffff


	//   ....[45]....
        /*04a0*/ 	.word	0xffffffff


	//   ....[46]....
        /*04a4*/ 	.word	0xffffffff


	//   ....[47]....
        /*04a8*/ 	.word	0xffffffff


	//   ....[48]....
        /*04ac*/ 	.word	0xffffffff


	//   ....[49]....
        /*04b0*/ 	.word	0xffffffff


	//   ....[50]....
        /*04b4*/ 	.word	0xffffffff


	//   ....[51]....
        /*04b8*/ 	.word	0xffffffff


	//   ....[52]....
        /*04bc*/ 	.word	0xffffffff


	//   ....[53]....
        /*04c0*/ 	.word	0xffffffff


	//   ....[54]....
        /*04c4*/ 	.word	0xffffffff


	//   ....[55]....
        /*04c8*/ 	.word	0xffffffff


	//   ....[56]....
        /*04cc*/ 	.word	0xffffffff


	//   ....[57]....
        /*04d0*/ 	.word	0xffffffff


	//   ....[58]....
        /*04d4*/ 	.word	0xffffffff


	//   ....[59]....
        /*04d8*/ 	.word	0xffffffff


	//   ....[60]....
        /*04dc*/ 	.word	0xffffffff


	//   ....[61]....
        /*04e0*/ 	.word	0xffffffff


	//   ....[62]....
        /*04e4*/ 	.word	0xffffffff


	//   ....[63]....
        /*04e8*/ 	.word	0xffffffff


	//   ....[64]....
        /*04ec*/ 	.word	0xffffffff


	//   ....[65]....
        /*04f0*/ 	.word	0xffffffff


	//   ....[66]....
        /*04f4*/ 	.word	0xffffffff


	//   ....[67]....
        /*04f8*/ 	.word	0xffffffff


	//   ....[68]....
        /*04fc*/ 	.word	0xffffffff


	//   ....[69]....
        /*0500*/ 	.word	0xffffffff


	//   ....[70]....
        /*0504*/ 	.word	0xffffffff


	//   ....[71]....
        /*0508*/ 	.word	0xffffffff


	//   ....[72]....
        /*050c*/ 	.word	0xffffffff


	//   ....[73]....
        /*0510*/ 	.word	0xffffffff


	//   ....[74]....
        /*0514*/ 	.word	0xffffffff


	//   ....[75]....
        /*0518*/ 	.word	0xffffffff


	//   ....[76]....
        /*051c*/ 	.word	0xffffffff


	//   ....[77]....
        /*0520*/ 	.word	0xffffffff


	//   ....[78]....
        /*0524*/ 	.word	0xffffffff


	//   ....[79]....
        /*0528*/ 	.word	0xffffffff


	//   ....[80]....
        /*052c*/ 	.word	0xffffffff


	//   ....[81]....
        /*0530*/ 	.word	0xffffffff


	//   ....[82]....
        /*0534*/ 	.word	0xffffffff


	//   ....[83]....
        /*0538*/ 	.word	0xffffffff


	//   ....[84]....
        /*053c*/ 	.word	0xffffffff


	//   ....[85]....
        /*0540*/ 	.word	0xffffffff


	//   ....[86]....
        /*0544*/ 	.word	0xffffffff


	//   ....[87]....
        /*0548*/ 	.word	0xffffffff


	//   ....[88]....
        /*054c*/ 	.word	0xffffffff


	//   ....[89]....
        /*0550*/ 	.word	0xffffffff


	//   ....[90]....
        /*0554*/ 	.word	0xffffffff


	//   ....[91]....
        /*0558*/ 	.word	0xffffffff


	//   ....[92]....
        /*055c*/ 	.word	0xffffffff


	//   ....[93]....
        /*0560*/ 	.word	0xffffffff


	//   ....[94]....
        /*0564*/ 	.word	0xffffffff


	//   ....[95]....
        /*0568*/ 	.word	0xffffffff


	//   ....[96]....
        /*056c*/ 	.word	0xffffffff


	//   ....[97]....
        /*0570*/ 	.word	0xffffffff


	//   ....[98]....
        /*0574*/ 	.word	0xffffffff


	//   ....[99]....
        /*0578*/ 	.word	0xffffffff


	//   ....[100]....
        /*057c*/ 	.word	0xffffffff


	//   ....[101]....
        /*0580*/ 	.word	0xffffffff


	//   ....[102]....
        /*0584*/ 	.word	0xffffffff


	//   ....[103]....
        /*0588*/ 	.word	0xffffffff


	//   ....[104]....
        /*058c*/ 	.word	0xffffffff


	//   ....[105]....
        /*0590*/ 	.word	0x0500000f


	//   ....[106]....
        /*0594*/ 	.word	0x0500000f


	//   ....[107]....
        /*0598*/ 	.word	0x0500000f


	//   ....[108]....
        /*059c*/ 	.word	0x0500000f


	//   ....[109]....
        /*05a0*/ 	.word	0x0500000f


	//   ....[110]....
        /*05a4*/ 	.word	0x0500000f


	//   ....[111]....
        /*05a8*/ 	.word	0x0500000f


	//   ....[112]....
        /*05ac*/ 	.word	0x0500000f


	//   ....[113]....
        /*05b0*/ 	.word	0x0500000f


	//   ....[114]....
        /*05b4*/ 	.word	0x0500000f


	//   ....[115]....
        /*05b8*/ 	.word	0x0500000f


	//   ....[116]....
        /*05bc*/ 	.word	0x0500000f


	//   ....[117]....
        /*05c0*/ 	.word	0x0500000f


	//   ....[118]....
        /*05c4*/ 	.word	0x0500000f


	//   ....[119]....
        /*05c8*/ 	.word	0x0500000f


	//   ....[120]....
        /*05cc*/ 	.word	0x0500000f


	//   ....[121]....
        /*05d0*/ 	.word	0x0500000f


	//   ....[122]....
        /*05d4*/ 	.word	0x0500000f


	//   ....[123]....
        /*05d8*/ 	.word	0x0500000f


	//   ....[124]....
        /*05dc*/ 	.word	0x0500000f


	//   ....[125]....
        /*05e0*/ 	.word	0x0500000f


	//   ....[126]....
        /*05e4*/ 	.word	0x0500000f


	//   ....[127]....
        /*05e8*/ 	.word	0x0500000f


	//   ....[128]....
        /*05ec*/ 	.word	0x0500000f


	//   ....[129]....
        /*05f0*/ 	.word	0x0500000f


	//   ....[130]....
        /*05f4*/ 	.word	0x0500000f


	//   ....[131]....
        /*05f8*/ 	.word	0x0500000f


	//   ....[132]....
        /*05fc*/ 	.word	0x0500000f


	//   ....[133]....
        /*0600*/ 	.word	0x0500000f


	//   ....[134]....
        /*0604*/ 	.word	0x0500000f


	//   ....[135]....
        /*0608*/ 	.word	0x0500000f


	//   ....[136]....
        /*060c*/ 	.word	0x0500000f


	//   ....[137]....
        /*0610*/ 	.word	0x0500000f


	//   ....[138]....
        /*0614*/ 	.word	0x0500000f


	//   ....[139]....
        /*0618*/ 	.word	0x0500000f


	//----- nvinfo : EIATTR_COOP_GROUP_INSTR_OFFSETS
	.align		4
.L_379:
        /*061c*/ 	.byte	0x04, 0x28
        /*061e*/ 	.short	(.L_381 - .L_380)


	//   ....[0]....
.L_380:
        /*0620*/ 	.word	0x00000070


	//   ....[1]....
        /*0624*/ 	.word	0x00000140


	//   ....[2]....
        /*0628*/ 	.word	0x00000190


	//   ....[3]....
        /*062c*/ 	.word	0x000003c0


	//   ....[4]....
        /*0630*/ 	.word	0x00000520


	//   ....[5]....
        /*0634*/ 	.word	0x00000640


	//   ....[6]....
        /*0638*/ 	.word	0x000007a0


	//   ....[7]....
        /*063c*/ 	.word	0x00001b50


	//   ....[8]....
        /*0640*/ 	.word	0x00002250


	//   ....[9]....
        /*0644*/ 	.word	0x00002b30


	//   ....[10]....
        /*0648*/ 	.word	0x00003890


	//   ....[11]....
        /*064c*/ 	.word	0x000039a0


	//   ....[12]....
        /*0650*/ 	.word	0x00003eb0


	//   ....[13]....
        /*0654*/ 	.word	0x00003f50


	//   ....[14]....
        /*0658*/ 	.word	0x00005270


	//   ....[15]....
        /*065c*/ 	.word	0x000059d0


	//   ....[16]....
        /*0660*/ 	.word	0x00006750


	//   ....[17]....
        /*0664*/ 	.word	0x00006870


	//   ....[18]....
        /*0668*/ 	.word	0x00006ed0


	//   ....[19]....
        /*066c*/ 	.word	0x00006f50


	//   ....[20]....
        /*0670*/ 	.word	0x00008fa0


	//   ....[21]....
        /*0674*/ 	.word	0x00009010


	//   ....[22]....
        /*0678*/ 	.word	0x000094a0


	//   ....[23]....
        /*067c*/ 	.word	0x00009660


	//   ....[24]....
        /*0680*/ 	.word	0x0000aec0


	//   ....[25]....
        /*0684*/ 	.word	0x0000b600


	//   ....[26]....
        /*0688*/ 	.word	0x0000c2a0


	//   ....[27]....
        /*068c*/ 	.word	0x0000c3c0


	//   ....[28]....
        /*0690*/ 	.word	0x0000cc30


	//   ....[29]....
        /*0694*/ 	.word	0x0000ce00


	//   ....[30]....
        /*0698*/ 	.word	0x0000df00


	//   ....[31]....
        /*069c*/ 	.word	0x0000df40


	//   ....[32]....
        /*06a0*/ 	.word	0x0000dfe0


	//   ....[33]....
        /*06a4*/ 	.word	0x0000e040


	//   ....[34]....
        /*06a8*/ 	.word	0x0000fa10


	//   ....[35]....
        /*06ac*/ 	.word	0x0000fa50


	//   ....[36]....
        /*06b0*/ 	.word	0x0000fa90


	//   ....[37]....
        /*06b4*/ 	.word	0x0000fac0


	//   ....[38]....
        /*06b8*/ 	.word	0x00010360


	//   ....[39]....
        /*06bc*/ 	.word	0x000103a0


	//   ....[40]....
        /*06c0*/ 	.word	0x000104e0


	//   ....[41]....
        /*06c4*/ 	.word	0x00010500


	//   ....[42]....
        /*06c8*/ 	.word	0x00010640


	//   ....[43]....
        /*06cc*/ 	.word	0x00010660


	//   ....[44]....
        /*06d0*/ 	.word	0x000107b0


	//   ....[45]....
        /*06d4*/ 	.word	0x000107d0


	//   ....[46]....
        /*06d8*/ 	.word	0x00011120


	//   ....[47]....
        /*06dc*/ 	.word	0x00011140


	//   ....[48]....
        /*06e0*/ 	.word	0x00011280


	//   ....[49]....
        /*06e4*/ 	.word	0x000112a0


	//   ....[50]....
        /*06e8*/ 	.word	0x000113e0


	//   ....[51]....
        /*06ec*/ 	.word	0x00011400


	//   ....[52]....
        /*06f0*/ 	.word	0x00011550


	//   ....[53]....
        /*06f4*/ 	.word	0x00011570


	//   ....[54]....
        /*06f8*/ 	.word	0x00011750


	//   ....[55]....
        /*06fc*/ 	.word	0x00011930


	//   ....[56]....
        /*0700*/ 	.word	0x00011960


	//   ....[57]....
        /*0704*/ 	.word	0x00011990


	//   ....[58]....
        /*0708*/ 	.word	0x000119c0


	//   ....[59]....
        /*070c*/ 	.word	0x000119f0


	//   ....[60]....
        /*0710*/ 	.word	0x00011a20


	//   ....[61]....
        /*0714*/ 	.word	0x00011b90


	//   ....[62]....
        /*0718*/ 	.word	0x00011bc0


	//   ....[63]....
        /*071c*/ 	.word	0x00011bf0


	//   ....[64]....
        /*0720*/ 	.word	0x00011c20


	//   ....[65]....
        /*0724*/ 	.word	0x00011c50


	//   ....[66]....
        /*0728*/ 	.word	0x00011c80


	//   ....[67]....
        /*072c*/ 	.word	0x00011d20


	//   ....[68]....
        /*0730*/ 	.word	0x00011d80


	//   ....[69]....
        /*0734*/ 	.word	0x00011e10


	//   ....[70]....
        /*0738*/ 	.word	0x000132d0


	//   ....[71]....
        /*073c*/ 	.word	0x00013df0


	//   ....[72]....
        /*0740*/ 	.word	0x00013e10


	//   ....[73]....
        /*0744*/ 	.word	0x00013ec0


	//   ....[74]....
        /*0748*/ 	.word	0x00013ed0


	//   ....[75]....
        /*074c*/ 	.word	0x00013f50


	//   ....[76]....
        /*0750*/ 	.word	0x00013f60


	//   ....[77]....
        /*0754*/ 	.word	0x00013fe0


	//   ....[78]....
        /*0758*/ 	.word	0x00013ff0


	//   ....[79]....
        /*075c*/ 	.word	0x00014070


	//   ....[80]....
        /*0760*/ 	.word	0x00014080


	//   ....[81]....
        /*0764*/ 	.word	0x00014100


	//   ....[82]....
        /*0768*/ 	.word	0x00014110


	//   ....[83]....
        /*076c*/ 	.word	0x00014190


	//   ....[84]....
        /*0770*/ 	.word	0x000141a0


	//   ....[85]....
        /*0774*/ 	.word	0x000141b0


	//   ....[86]....
        /*0778*/ 	.word	0x00014200


	//   ....[87]....
        /*077c*/ 	.word	0x00016da0


	//   ....[88]....
        /*0780*/ 	.word	0x00016e00


	//   ....[89]....
        /*0784*/ 	.word	0x00016e30


	//   ....[90]....
        /*0788*/ 	.word	0x00016e40


	//   ....[91]....
        /*078c*/ 	.word	0x00016e70


	//   ....[92]....
        /*0790*/ 	.word	0x00016ea0


	//   ....[93]....
        /*0794*/ 	.word	0x00016ed0


	//   ....[94]....
        /*0798*/ 	.word	0x00016f00


	//   ....[95]....
        /*079c*/ 	.word	0x00017080


	//   ....[96]....
        /*07a0*/ 	.word	0x000170b0


	//   ....[97]....
        /*07a4*/ 	.word	0x000170e0


	//   ....[98]....
        /*07a8*/ 	.word	0x00017110


	//   ....[99]....
        /*07ac*/ 	.word	0x00017140


	//   ....[100]....
        /*07b0*/ 	.word	0x00017170


	//   ....[101]....
        /*07b4*/ 	.word	0x00017230


	//   ....[102]....
        /*07b8*/ 	.word	0x00017250


	//   ....[103]....
        /*07bc*/ 	.word	0x000172c0


	//   ....[104]....
        /*07c0*/ 	.word	0x00017980


	//   ....[105]....
        /*07c4*/ 	.word	0x00017fc0


	//   ....[106]....
        /*07c8*/ 	.word	0x00018180


	//   ....[107]....
        /*07cc*/ 	.word	0x000181d0


	//   ....[108]....
        /*07d0*/ 	.word	0x00018230


	//   ....[109]....
        /*07d4*/ 	.word	0x00018320


	//   ....[110]....
        /*07d8*/ 	.word	0x00018380


	//   ....[111]....
        /*07dc*/ 	.word	0x00018470


	//   ....[112]....
        /*07e0*/ 	.word	0x000184d0


	//   ....[113]....
        /*07e4*/ 	.word	0x000185c0


	//   ....[114]....
        /*07e8*/ 	.word	0x00018620


	//   ....[115]....
        /*07ec*/ 	.word	0x00018710


	//   ....[116]....
        /*07f0*/ 	.word	0x00018770


	//   ....[117]....
        /*07f4*/ 	.word	0x00018860


	//   ....[118]....
        /*07f8*/ 	.word	0x000188c0


	//   ....[119]....
        /*07fc*/ 	.word	0x00018990


	//   ....[120]....
        /*0800*/ 	.word	0x00018a10


	//   ....[121]....
        /*0804*/ 	.word	0x00018ae0


	//   ....[122]....
        /*0808*/ 	.word	0x00018e10


	//   ....[123]....
        /*080c*/ 	.word	0x00018eb0


	//   ....[124]....
        /*0810*/ 	.word	0x00018fd0


	//   ....[125]....
        /*0814*/ 	.word	0x00019040


	//   ....[126]....
        /*0818*/ 	.word	0x000190b0


	//   ....[127]....
        /*081c*/ 	.word	0x00019120


	//   ....[128]....
        /*0820*/ 	.word	0x00019190


	//   ....[129]....
        /*0824*/ 	.word	0x00019210


	//   ....[130]....
        /*0828*/ 	.word	0x000192a0


	//   ....[131]....
        /*082c*/ 	.word	0x00019330


	//   ....[132]....
        /*0830*/ 	.word	0x000193a0


	//   ....[133]....
        /*0834*/ 	.word	0x00019410


	//   ....[134]....
        /*0838*/ 	.word	0x00019480


	//   ....[135]....
        /*083c*/ 	.word	0x00019500


	//   ....[136]....
        /*0840*/ 	.word	0x00019570


	//   ....[137]....
        /*0844*/ 	.word	0x00019610


	//   ....[138]....
        /*0848*/ 	.word	0x000196a0


	//   ....[139]....
        /*084c*/ 	.word	0x000197d0


	//----- nvinfo : EIATTR_REG_RECONFIG
	.align		4
.L_381:
        /*0850*/ 	.byte	0x01, 0x54
	.zero		2


	//----- nvinfo : EIATTR_SYSCALL_OFFSETS
	.align		4
        /*0854*/ 	.byte	0x04, 0x46
        /*0856*/ 	.short	(.L_383 - .L_382)


	//   ....[0]....
.L_382:
        /*0858*/ 	.word	0x00001d30


	//   ....[1]....
        /*085c*/ 	.word	0x00012f10


	//   ....[2]....
        /*0860*/ 	.word	0x00013060


	//   ....[3]....
        /*0864*/ 	.word	0x00013150


	//   ....[4]....
        /*0868*/ 	.word	0x000139c0


	//----- nvinfo : EIATTR_MBARRIER_INSTR_OFFSETS
	.align		4
.L_383:
        /*086c*/ 	.byte	0x04, 0x39
        /*086e*/ 	.short	(.L_385 - .L_384)


	//   ....[0]....
.L_384:
        /*0870*/ 	.word	0x00000270
        /*0874*/ 	.word	0x000000ff
        /*0878*/ 	.word	0x00022800
        /*087c*/ 	.short	0x0100
        /*087e*/ 	.byte	0x08
	.zero		1


	//   ....[1]....
        /*0880*/ 	.word	0x00000280
        /*0884*/ 	.word	0x000000ff
        /*0888*/ 	.word	0x00022820
        /*088c*/ 	.short	0x0100
        /*088e*/ 	.byte	0x08
	.zero		1


	//   ....[2]....
        /*0890*/ 	.word	0x00000370
        /*0894*/ 	.word	0x000000ff
        /*0898*/ 	.word	0x00022830
        /*089c*/ 	.short	0x0100
        /*089e*/ 	.byte	0x08
	.zero		1


	//   ....[3]....
        /*08a0*/ 	.word	0x00000380
        /*08a4*/ 	.word	0x000000ff
        /*08a8*/ 	.word	0x00022840
        /*08ac*/ 	.short	0x0100
        /*08ae*/ 	.byte	0x08
	.zero		1


	//   ....[4]....
        /*08b0*/ 	.word	0x00000390
        /*08b4*/ 	.word	0x000000ff
        /*08b8*/ 	.word	0x00022838
        /*08bc*/ 	.short	0x0100
        /*08be*/ 	.byte	0x08
	.zero		1


	//   ....[5]....
        /*08c0*/ 	.word	0x000003a0
        /*08c4*/ 	.word	0x000000ff
        /*08c8*/ 	.word	0x00022848
        /*08cc*/ 	.short	0x0100
        /*08ce*/ 	.byte	0x08
	.zero		1


	//   ....[6]....
        /*08d0*/ 	.word	0x000004d0
        /*08d4*/ 	.word	0x000000ff
        /*08d8*/ 	.word	0x00022850
        /*08dc*/ 	.short	0x0100
        /*08de*/ 	.byte	0x08
	.zero		1


	//   ....[7]....
        /*08e0*/ 	.word	0x000004e0
        /*08e4*/ 	.word	0x000000ff
        /*08e8*/ 	.word	0x00022860
        /*08ec*/ 	.short	0x0100
        /*08ee*/ 	.byte	0x08
	.zero		1


	//   ....[8]....
        /*08f0*/ 	.word	0x000004f0
        /*08f4*/ 	.word	0x000000ff
        /*08f8*/ 	.word	0x00022858
        /*08fc*/ 	.short	0x0100
        /*08fe*/ 	.byte	0x08
	.zero		1


	//   ....[9]....
        /*0900*/ 	.word	0x00000500
        /*0904*/ 	.word	0x000000ff
        /*0908*/ 	.word	0x00022868
        /*090c*/ 	.short	0x0100
        /*090e*/ 	.byte	0x08
	.zero		1


	//   ....[10]....
        /*0910*/ 	.word	0x000005f0
        /*0914*/ 	.word	0x000000ff
        /*0918*/ 	.word	0x00022870
        /*091c*/ 	.short	0x0100
        /*091e*/ 	.byte	0x06
	.zero		1


	//   ....[11]....
        /*0920*/ 	.word	0x00000600
        /*0924*/ 	.word	0x000000ff
        /*0928*/ 	.word	0x00022880
        /*092c*/ 	.short	0x0100
        /*092e*/ 	.byte	0x06
	.zero		1


	//   ....[12]....
        /*0930*/ 	.word	0x00000610
        /*0934*/ 	.word	0x000000ff
        /*0938*/ 	.word	0x00022878
        /*093c*/ 	.short	0x0100
        /*093e*/ 	.byte	0x06
	.zero		1


	//   ....[13]....
        /*0940*/ 	.word	0x00000620
        /*0944*/ 	.word	0x000000ff
        /*0948*/ 	.word	0x00022888
        /*094c*/ 	.short	0x0100
        /*094e*/ 	.byte	0x06
	.zero		1


	//   ....[14]....
        /*0950*/ 	.word	0x00000750
        /*0954*/ 	.word	0x000000ff
        /*0958*/ 	.word	0x00022890
        /*095c*/ 	.short	0x0100
        /*095e*/ 	.byte	0x08
	.zero		1


	//   ....[15]....
        /*0960*/ 	.word	0x00000760
        /*0964*/ 	.word	0x000000ff
        /*0968*/ 	.word	0x000228a0
        /*096c*/ 	.short	0x0100
        /*096e*/ 	.byte	0x08
	.zero		1


	//   ....[16]....
        /*0970*/ 	.word	0x00000770
        /*0974*/ 	.word	0x000000ff
        /*0978*/ 	.word	0x00022898
        /*097c*/ 	.short	0x0100
        /*097e*/ 	.byte	0x08
	.zero		1


	//   ....[17]....
        /*0980*/ 	.word	0x00000780
        /*0984*/ 	.word	0x000000ff
        /*0988*/ 	.word	0x000228a8
        /*098c*/ 	.short	0x0100
        /*098e*/ 	.byte	0x08
	.zero		1


	//   ....[18]....
        /*0990*/ 	.word	0x000008b0
        /*0994*/ 	.word	0x000000ff
        /*0998*/ 	.word	0x000228b0
        /*099c*/ 	.short	0x0100
        /*099e*/ 	.byte	0x08
	.zero		1


	//   ....[19]....
        /*09a0*/ 	.word	0x000008c0
        /*09a4*/ 	.word	0x000000ff
        /*09a8*/ 	.word	0x000228c0
        /*09ac*/ 	.short	0x0100
        /*09ae*/ 	.byte	0x08
	.zero		1


	//   ....[20]....
        /*09b0*/ 	.word	0x000008d0
        /*09b4*/ 	.word	0x000000ff
        /*09b8*/ 	.word	0x000228b8
        /*09bc*/ 	.short	0x0100
        /*09be*/ 	.byte	0x08
	.zero		1


	//   ....[21]....
        /*09c0*/ 	.word	0x000008e0
        /*09c4*/ 	.word	0x000000ff
        /*09c8*/ 	.word	0x000228c8
        /*09cc*/ 	.short	0x0100
        /*09ce*/ 	.byte	0x08
	.zero		1


	//   ....[22]....
        /*09d0*/ 	.word	0x00001de0
        /*09d4*/ 	.word	0x00000008
        /*09d8*/ 	.word	0x00022800
        /*09dc*/ 	.short	0x010a
        /*09de*/ 	.byte	0x3f
	.zero		1


	//   ....[23]....
        /*09e0*/ 	.word	0x00001eb0
        /*09e4*/ 	.word	0x00000003
        /*09e8*/ 	.word	0x00022830
        /*09ec*/ 	.short	0x010a
        /*09ee*/ 	.byte	0x3f
	.zero		1


	//   ....[24]....
        /*09f0*/ 	.word	0x00001ef0
        /*09f4*/ 	.word	0x00000003
        /*09f8*/ 	.word	0x00022830
        /*09fc*/ 	.short	0x010a
        /*09fe*/ 	.byte	0x3f
	.zero		1


	//   ....[25]....
        /*0a00*/ 	.word	0x00002600
        /*0a04*/ 	.word	0x00000002
        /*0a08*/ 	.word	0x00000000
        /*0a0c*/ 	.short	0x0101
        /*0a0e*/ 	.byte	0x3f
	.zero		1


	//   ....[26]....
        /*0a10*/ 	.word	0x00004810
        /*0a14*/ 	.word	0x00000003
        /*0a18*/ 	.word	0x00022850
        /*0a1c*/ 	.short	0x010a
        /*0a1e*/ 	.byte	0x3f
	.zero		1


	//   ....[27]....
        /*0a20*/ 	.word	0x00004850
        /*0a24*/ 	.word	0x00000003
        /*0a28*/ 	.word	0x00022850
        /*0a2c*/ 	.short	0x010a
        /*0a2e*/ 	.byte	0x3f
	.zero		1


	//   ....[28]....
        /*0a30*/ 	.word	0x00004bd0
        /*0a34*/ 	.word	0x00000003
        /*0a38*/ 	.word	0x00000000
        /*0a3c*/ 	.short	0x0101
        /*0a3e*/ 	.byte	0x3f
	.zero		1


	//   ....[29]....
        /*0a40*/ 	.word	0x00004eb0
        /*0a44*/ 	.word	0x000000ff
        /*0a48*/ 	.word	0x00022830
        /*0a4c*/ 	.short	0x010a
        /*0a4e*/ 	.byte	0x1c
	.zero		1


	//   ....[30]....
        /*0a50*/ 	.word	0x00004ef0
        /*0a54*/ 	.word	0x000000ff
        /*0a58*/ 	.word	0x00022830
        /*0a5c*/ 	.short	0x010a
        /*0a5e*/ 	.byte	0x1c
	.zero		1


	//   ....[31]....
        /*0a60*/ 	.word	0x00005460
        /*0a64*/ 	.word	0x0000000a
        /*0a68*/ 	.word	0x00000000
        /*0a6c*/ 	.short	0x0101
        /*0a6e*/ 	.byte	0x3f
	.zero		1


	//   ....[32]....
        /*0a70*/ 	.word	0x00008040
        /*0a74*/ 	.word	0x000000ff
        /*0a78*/ 	.word	0x00022850
        /*0a7c*/ 	.short	0x010a
        /*0a7e*/ 	.byte	0x1c
	.zero		1


	//   ....[33]....
        /*0a80*/ 	.word	0x00008080
        /*0a84*/ 	.word	0x000000ff
        /*0a88*/ 	.word	0x00022850
        /*0a8c*/ 	.short	0x010a
        /*0a8e*/ 	.byte	0x1c
	.zero		1


	//   ....[34]....
        /*0a90*/ 	.word	0x00008380
        /*0a94*/ 	.word	0x000000b1
        /*0a98*/ 	.word	0x00000000
        /*0a9c*/ 	.short	0x0101
        /*0a9e*/ 	.byte	0x3f
	.zero		1


	//   ....[35]....
        /*0aa0*/ 	.word	0x000087b0
        /*0aa4*/ 	.word	0x000000ff
        /*0aa8*/ 	.word	0x00022830
        /*0aac*/ 	.short	0x010a
        /*0aae*/ 	.byte	0x1a
	.zero		1


	//   ....[36]....
        /*0ab0*/ 	.word	0x000087f0
        /*0ab4*/ 	.word	0x000000ff
        /*0ab8*/ 	.word	0x00022830
        /*0abc*/ 	.short	0x010a
        /*0abe*/ 	.byte	0x1a
	.zero		1


	//   ....[37]....
        /*0ac0*/ 	.word	0x000099d0
        /*0ac4*/ 	.word	0x00000099
        /*0ac8*/ 	.word	0x00000000
        /*0acc*/ 	.short	0x0101
        /*0ace*/ 	.byte	0x3f
	.zero		1


	//   ....[38]....
        /*0ad0*/ 	.word	0x0000a690
        /*0ad4*/ 	.word	0x000000ff
        /*0ad8*/ 	.word	0x00022850
        /*0adc*/ 	.short	0x010a
        /*0ade*/ 	.byte	0x1a
	.zero		1


	//   ....[39]....
        /*0ae0*/ 	.word	0x0000a6d0
        /*0ae4*/ 	.word	0x000000ff
        /*0ae8*/ 	.word	0x00022850
        /*0aec*/ 	.short	0x010a
        /*0aee*/ 	.byte	0x1a
	.zero		1


	//   ....[40]....
        /*0af0*/ 	.word	0x0000a9c0
        /*0af4*/ 	.word	0x000000b2
        /*0af8*/ 	.word	0x00000000
        /*0afc*/ 	.short	0x0101
        /*0afe*/ 	.byte	0x3f
	.zero		1


	//   ....[41]....
        /*0b00*/ 	.word	0x0000ab40
        /*0b04*/ 	.word	0x000000ff
        /*0b08*/ 	.word	0x00022830
        /*0b0c*/ 	.short	0x010a
        /*0b0e*/ 	.byte	0x1b
	.zero		1


	//   ....[42]....
        /*0b10*/ 	.word	0x0000ab80
        /*0b14*/ 	.word	0x000000ff
        /*0b18*/ 	.word	0x00022830
        /*0b1c*/ 	.short	0x010a
        /*0b1e*/ 	.byte	0x1b
	.zero		1


	//   ....[43]....
        /*0b20*/ 	.word	0x0000b160
        /*0b24*/ 	.word	0x00000004
        /*0b28*/ 	.word	0x00000000
        /*0b2c*/ 	.short	0x0101
        /*0b2e*/ 	.byte	0x3f
	.zero		1


	//   ....[44]....
        /*0b30*/ 	.word	0x0000db90
        /*0b34*/ 	.word	0x000000ff
        /*0b38*/ 	.word	0x00022850
        /*0b3c*/ 	.short	0x010a
        /*0b3e*/ 	.byte	0x1b
	.zero		1


	//   ....[45]....
        /*0b40*/ 	.word	0x0000dbd0
        /*0b44*/ 	.word	0x000000ff
        /*0b48*/ 	.word	0x00022850
        /*0b4c*/ 	.short	0x010a
        /*0b4e*/ 	.byte	0x1b
	.zero		1


	//   ....[46]....
        /*0b50*/ 	.word	0x0000dec0
        /*0b54*/ 	.word	0x000000b1
        /*0b58*/ 	.word	0x00000000
        /*0b5c*/ 	.short	0x0101
        /*0b5e*/ 	.byte	0x3f
	.zero		1


	//   ....[47]....
        /*0b60*/ 	.word	0x00010390
        /*0b64*/ 	.word	0x00000097
        /*0b68*/ 	.word	0x00000000
        /*0b6c*/ 	.short	0x0101
        /*0b6e*/ 	.byte	0x3f
	.zero		1


	//   ....[48]....
        /*0b70*/ 	.word	0x00013560
        /*0b74*/ 	.word	0x00000000
        /*0b78*/ 	.word	0x00022840
        /*0b7c*/ 	.short	0x010a
        /*0b7e*/ 	.byte	0x3f
	.zero		1


	//   ....[49]....
        /*0b80*/ 	.word	0x000142c0
        /*0b84*/ 	.word	0x00000008
        /*0b88*/ 	.word	0x00022800
        /*0b8c*/ 	.short	0x0107
        /*0b8e*/ 	.byte	0x3f
	.zero		1


	//   ....[50]....
        /*0b90*/ 	.word	0x000143c0
        /*0b94*/ 	.word	0x00000002
        /*0b98*/ 	.word	0x00022800
        /*0b9c*/ 	.short	0x0101
        /*0b9e*/ 	.byte	0x3f
	.zero		1


	//   ....[51]....
        /*0ba0*/ 	.word	0x000143e0
        /*0ba4*/ 	.word	0x00000002
        /*0ba8*/ 	.word	0x00022820
        /*0bac*/ 	.short	0x010a
        /*0bae*/ 	.byte	0x3f
	.zero		1


	//   ....[52]....
        /*0bb0*/ 	.word	0x000144f0
        /*0bb4*/ 	.word	0x00000002
        /*0bb8*/ 	.word	0x00022860
        /*0bbc*/ 	.short	0x010a
        /*0bbe*/ 	.byte	0x3f
	.zero		1


	//   ....[53]....
        /*0bc0*/ 	.word	0x00014db0
        /*0bc4*/ 	.word	0x00000003
        /*0bc8*/ 	.word	0x00022840
        /*0bcc*/ 	.short	0x010a
        /*0bce*/ 	.byte	0x3f
	.zero		1


	//   ....[54]....
        /*0bd0*/ 	.word	0x00015000
        /*0bd4*/ 	.word	0x00000003
        /*0bd8*/ 	.word	0x00022860
        /*0bdc*/ 	.short	0x010a
        /*0bde*/ 	.byte	0x3f
	.zero		1


	//   ....[55]....
        /*0be0*/ 	.word	0x00015860
        /*0be4*/ 	.word	0x00000002
        /*0be8*/ 	.word	0x00022840
        /*0bec*/ 	.short	0x010a
        /*0bee*/ 	.byte	0x3f
	.zero		1


	//   ....[56]....
        /*0bf0*/ 	.word	0x00015aa0
        /*0bf4*/ 	.word	0x00000002
        /*0bf8*/ 	.word	0x00022860
        /*0bfc*/ 	.short	0x010a
        /*0bfe*/ 	.byte	0x3f
	.zero		1


	//   ....[57]....
        /*0c00*/ 	.word	0x00016270
        /*0c04*/ 	.word	0x00000003
        /*0c08*/ 	.word	0x00022840
        /*0c0c*/ 	.short	0x010a
        /*0c0e*/ 	.byte	0x3f
	.zero		1


	//   ....[58]....
        /*0c10*/ 	.word	0x000164c0
        /*0c14*/ 	.word	0x00000003
        /*0c18*/ 	.word	0x00022860
        /*0c1c*/ 	.short	0x010a
        /*0c1e*/ 	.byte	0x3f
	.zero		1


	//   ....[59]....
        /*0c20*/ 	.word	0x00017900
        /*0c24*/ 	.word	0x00000000
        /*0c28*/ 	.word	0x00022820
        /*0c2c*/ 	.short	0x010a
        /*0c2e*/ 	.byte	0x3f
	.zero		1


	//   ....[60]....
        /*0c30*/ 	.word	0x00017ac0
        /*0c34*/ 	.word	0x00000006
        /*0c38*/ 	.word	0x00000000
        /*0c3c*/ 	.short	0x010a
        /*0c3e*/ 	.byte	0x3f
	.zero		1


	//   ....[61]....
        /*0c40*/ 	.word	0x00017b30
        /*0c44*/ 	.word	0x00000007
        /*0c48*/ 	.word	0x00000000
        /*0c4c*/ 	.short	0x010a
        /*0c4e*/ 	.byte	0x3f
	.zero		1


	//   ....[62]....
        /*0c50*/ 	.word	0x00017ba0
        /*0c54*/ 	.word	0x00000004
        /*0c58*/ 	.word	0x00000000
        /*0c5c*/ 	.short	0x010a
        /*0c5e*/ 	.byte	0x3f
	.zero		1


	//   ....[63]....
        /*0c60*/ 	.word	0x00017bd0
        /*0c64*/ 	.word	0x00000003
        /*0c68*/ 	.word	0x00000000
        /*0c6c*/ 	.short	0x010a
        /*0c6e*/ 	.byte	0x3f
	.zero		1


	//   ....[64]....
        /*0c70*/ 	.word	0x00017c30
        /*0c74*/ 	.word	0x00000008
        /*0c78*/ 	.word	0x00022800
        /*0c7c*/ 	.short	0x010a
        /*0c7e*/ 	.byte	0x3f
	.zero		1


	//   ....[65]....
        /*0c80*/ 	.word	0x00017c80
        /*0c84*/ 	.word	0x00000003
        /*0c88*/ 	.word	0x00022830
        /*0c8c*/ 	.short	0x010a
        /*0c8e*/ 	.byte	0x3f
	.zero		1


	//   ....[66]....
        /*0c90*/ 	.word	0x00017cd0
        /*0c94*/ 	.word	0x00000003
        /*0c98*/ 	.word	0x00022850
        /*0c9c*/ 	.short	0x010a
        /*0c9e*/ 	.byte	0x3f
	.zero		1


	//   ....[67]....
        /*0ca0*/ 	.word	0x00017d30
        /*0ca4*/ 	.word	0x00000007
        /*0ca8*/ 	.word	0x00022830
        /*0cac*/ 	.short	0x010a
        /*0cae*/ 	.byte	0x3f
	.zero		1


	//   ....[68]....
        /*0cb0*/ 	.word	0x00017d80
        /*0cb4*/ 	.word	0x000000b1
        /*0cb8*/ 	.word	0x00022850
        /*0cbc*/ 	.short	0x010a
        /*0cbe*/ 	.byte	0x3f
	.zero		1


	//   ....[69]....
        /*0cc0*/ 	.word	0x00017de0
        /*0cc4*/ 	.word	0x00000004
        /*0cc8*/ 	.word	0x00022830
        /*0ccc*/ 	.short	0x010a
        /*0cce*/ 	.byte	0x3f
	.zero		1


	//   ....[70]....
        /*0cd0*/ 	.word	0x00017e30
        /*0cd4*/ 	.word	0x000000b2
        /*0cd8*/ 	.word	0x00022850
        /*0cdc*/ 	.short	0x010a
        /*0cde*/ 	.byte	0x3f
	.zero		1


	//   ....[71]....
        /*0ce0*/ 	.word	0x00017e90
        /*0ce4*/ 	.word	0x00000005
        /*0ce8*/ 	.word	0x00022830
        /*0cec*/ 	.short	0x010a
        /*0cee*/ 	.byte	0x3f
	.zero		1


	//   ....[72]....
        /*0cf0*/ 	.word	0x00017ee0
        /*0cf4*/ 	.word	0x000000b1
        /*0cf8*/ 	.word	0x00022850
        /*0cfc*/ 	.short	0x010a
        /*0cfe*/ 	.byte	0x3f
	.zero		1


	//   ....[73]....
        /*0d00*/ 	.word	0x00018080
        /*0d04*/ 	.word	0x00000000
        /*0d08*/ 	.word	0x00022840
        /*0d0c*/ 	.short	0x010a
        /*0d0e*/ 	.byte	0x3f
	.zero		1


	//   ....[74]....
        /*0d10*/ 	.word	0x00018b30
        /*0d14*/ 	.word	0x00000002
        /*0d18*/ 	.word	0x00022820
        /*0d1c*/ 	.short	0x010a
        /*0d1e*/ 	.byte	0x3f
	.zero		1


	//   ....[75]....
        /*0d20*/ 	.word	0x00018b80
        /*0d24*/ 	.word	0x00000002
        /*0d28*/ 	.word	0x00022860
        /*0d2c*/ 	.short	0x010a
        /*0d2e*/ 	.byte	0x3f
	.zero		1


	//   ....[76]....
        /*0d30*/ 	.word	0x00018bd0
        /*0d34*/ 	.word	0x00000003
        /*0d38*/ 	.word	0x00022840
        /*0d3c*/ 	.short	0x010a
        /*0d3e*/ 	.byte	0x3f
	.zero		1


	//   ....[77]....
        /*0d40*/ 	.word	0x00018c20
        /*0d44*/ 	.word	0x00000003
        /*0d48*/ 	.word	0x00022860
        /*0d4c*/ 	.short	0x010a
        /*0d4e*/ 	.byte	0x3f
	.zero		1


	//   ....[78]....
        /*0d50*/ 	.word	0x00018c70
        /*0d54*/ 	.word	0x00000002
        /*0d58*/ 	.word	0x00022840
        /*0d5c*/ 	.short	0x010a
        /*0d5e*/ 	.byte	0x3f
	.zero		1


	//   ....[79]....
        /*0d60*/ 	.word	0x00018cc0
        /*0d64*/ 	.word	0x00000002
        /*0d68*/ 	.word	0x00022860
        /*0d6c*/ 	.short	0x010a
        /*0d6e*/ 	.byte	0x3f
	.zero		1


	//   ....[80]....
        /*0d70*/ 	.word	0x00018d10
        /*0d74*/ 	.word	0x00000003
        /*0d78*/ 	.word	0x00022840
        /*0d7c*/ 	.short	0x010a
        /*0d7e*/ 	.byte	0x3f
	.zero		1


	//   ....[81]....
        /*0d80*/ 	.word	0x00018d60
        /*0d84*/ 	.word	0x00000003
        /*0d88*/ 	.word	0x00022860
        /*0d8c*/ 	.short	0x010a
        /*0d8e*/ 	.byte	0x3f
	.zero		1


	//   ....[82]....
        /*0d90*/ 	.word	0x000196f0
        /*0d94*/ 	.word	0x00000000
        /*0d98*/ 	.word	0x00022820
        /*0d9c*/ 	.short	0x010a
        /*0d9e*/ 	.byte	0x3f
	.zero		1


	//   ....[83]....
        /*0da0*/ 	.word	0x00019890
        /*0da4*/ 	.word	0x00000006
        /*0da8*/ 	.word	0x00000000
        /*0dac*/ 	.short	0x010a
        /*0dae*/ 	.byte	0x3f
	.zero		1


	//   ....[84]....
        /*0db0*/ 	.word	0x000198e0
        /*0db4*/ 	.word	0x00000007
        /*0db8*/ 	.word	0x00000000
        /*0dbc*/ 	.short	0x010a
        /*0dbe*/ 	.byte	0x3f
	.zero		1


	//   ....[85]....
        /*0dc0*/ 	.word	0x00019930
        /*0dc4*/ 	.word	0x00000004
        /*0dc8*/ 	.word	0x00000000
        /*0dcc*/ 	.short	0x010a
        /*0dce*/ 	.byte	0x3f
	.zero		1


	//----- nvinfo : EIATTR_NUM_MBARRIERS
	.align		4
.L_385:
        /*0dd0*/ 	.byte	0x03, 0x38
        /*0dd2*/ 	.short	0x0016


	//----- nvinfo : EIATTR_EXIT_INSTR_OFFSETS
	.align		4
        /*0dd4*/ 	.byte	0x04, 0x1c
        /*0dd6*/ 	.short	(.L_387 - .L_386)


	//   ....[0]....
.L_386:
        /*0dd8*/ 	.word	0x00000a80


	//   ....[1]....
        /*0ddc*/ 	.word	0x000116f0


	//   ....[2]....
        /*0de0*/ 	.word	0x00017c20


	//----- nvinfo : EIATTR_MAX_THREADS
	.align		4
.L_387:
        /*0de4*/ 	.byte	0x04, 0x05
        /*0de6*/ 	.short	(.L_389 - .L_388)
.L_388:
        /*0de8*/ 	.word	0x00000180
        /*0dec*/ 	.word	0x00000001
        /*0df0*/ 	.word	0x00000001


	//----- nvinfo : EIATTR_CRS_STACK_SIZE
	.align		4
.L_389:
        /*0df4*/ 	.byte	0x04, 0x1e
        /*0df6*/ 	.short	(.L_391 - .L_390)
.L_390:
        /*0df8*/ 	.word	0x00000000


	//----- nvinfo : EIATTR_CBANK_PARAM_SIZE
	.align		4
.L_391:
        /*0dfc*/ 	.byte	0x03, 0x19
        /*0dfe*/ 	.short	0x0af0


	//----- nvinfo : EIATTR_PARAM_CBANK
	.align		4
        /*0e00*/ 	.byte	0x04, 0x0a
        /*0e02*/ 	.short	(.L_393 - .L_392)
	.align		4
.L_392:
        /*0e04*/ 	.word	index@(.nv.constant0._ZN7cutlass13device_kernelIN5flash11enable_sm90INS1_16FlashAttnFwdSm90INS1_25CollectiveMainloopFwdSm90ILi2EN4cute5tupleIJNS5_1CILi1EEES8_S8_EEENS6_IJNS7_ILi128EEENS7_ILi96EEENS7_ILi64EEEEEELi256ENS_6half_tEfNS_4arch4Sm90ELb0ELb1ELb1ELb1ELb0ELb0ELb0ELb1ELb0ELb1ELb0ELb0EEENS1_21CollectiveEpilogueFwdINS6_IJSA_NS7_ILi256EEESB_EEES9_SE_SG_Li256ELb1ELb1ELb0ELb0EEENS1_36VarlenDynamicPersistentTileSchedulerILi128ELi96ELi256ELi128ELb0ELb1ELb1ELb1ELb0ELb1EEEEEEEEEvNT_6ParamsE)
        /*0e08*/ 	.short	0x0210
        /*0e0a*/ 	.short	0x0af0


	//----- nvinfo : EIATTR_SW_WAR
	.align		4
.L_393:
        /*0e0c*/ 	.byte	0x04, 0x36
        /*0e0e*/ 	.short	(.L_395 - .L_394)
.L_394:
        /*0e10*/ 	.word	0x00000008
.L_395:


//--------------------- .nv.info._ZN7cutlass13device_kernelIN5flash11enable_sm90INS1_16FlashAttnFwdSm90INS1_25CollectiveMainloopFwdSm90ILi2EN4cute5tupleIJNS5_1CILi1EEES8_S8_EEENS6_IJNS7_ILi128EEENS7_ILi96EEENS7_ILi64EEEEEELi256ENS_6half_tEfNS_4arch4Sm90ELb0ELb1ELb1ELb1ELb0ELb1ELb0ELb1ELb0ELb1ELb0ELb0EEENS1_21CollectiveEpilogueFwdINS6_IJSA_NS7_ILi256EEESB_EEES9_SE_SG_Li256ELb1ELb1ELb0ELb0EEENS1_36VarlenDynamicPersistentTileSchedulerILi128ELi96ELi256ELi128ELb0ELb1ELb1ELb1ELb0ELb1EEEEEEEEEvNT_6ParamsE --------------------------
	.section	.nv.info._ZN7cutlass13device_kernelIN5flash11enable_sm90INS1_16FlashAttnFwdSm90INS1_25CollectiveMainloopFwdSm90ILi2EN4cute5tupleIJNS5_1CILi1EEES8_S8_EEENS6_IJNS7_ILi128EEENS7_ILi96EEENS7_ILi64EEEEEELi256ENS_6half_tEfNS_4arch4Sm90ELb0ELb1ELb1ELb1ELb0ELb1ELb0ELb1ELb0ELb1ELb0ELb0EEENS1_21CollectiveEpilogueFwdINS6_IJSA_NS7_ILi256EEESB_EEES9_SE_SG_Li256ELb1ELb1ELb0ELb0EEENS1_36VarlenDynamicPersistentTileSchedulerILi128ELi96ELi256ELi128ELb0ELb1ELb1ELb1ELb0ELb1EEEEEEEEEvNT_6ParamsE,"",@"SHT_CUDA_INFO"
	.sectionflags	@""
	.align	4


	//----- nvinfo : EIATTR_CUDA_API_VERSION
	.align		4
        /*0000*/ 	.byte	0x04, 0x37
        /*0002*/ 	.short	(.L_397 - .L_396)
.L_396:
        /*0004*/ 	.word	0x00000082


	//----- nvinfo : EIATTR_KPARAM_INFO
	.align		4
.L_397:
        /*0008*/ 	.byte	0x04, 0x17
        /*000a*/ 	.short	(.L_399 - .L_398)
.L_398:
        /*000c*/ 	.word	0x00000000
        /*0010*/ 	.short	0x0000
        /*0012*/ 	.short	0x0070
        /*0014*/ 	.byte	0x00, 0xf0, 0x01, 0x2a


	//----- nvinfo : EIATTR_SPARSE_MMA_MASK
	.align		4
.L_399:
        /*0018*/ 	.byte	0x03, 0x50
        /*001a*/ 	.short	0x0000


	//----- nvinfo : EIATTR_MAXREG_COUNT
	.align		4
        /*001c*/ 	.byte	0x03, 0x1b
        /*001e*/ 	.short	0x00a8


	//----- nvinfo : EIATTR_NUM_BARRIERS
	.align		4
        /*0020*/ 	.byte	0x02, 0x4c
        /*0022*/ 	.byte	0x10
	.zero		1


	//----- nvinfo : EIATTR_EXTERNS
	.align		4
        /*0024*/ 	.byte	0x04, 0x0f
        /*0026*/ 	.short	(.L_401 - .L_400)


	//   ....[0]....
	.align		4
.L_400:
        /*0028*/ 	.word	index@(__assertfail)


	//----- nvinfo : EIATTR_ANNOTATIONS
	.align		4
.L_401:
        /*002c*/ 	.byte	0x04, 0x55
        /*002e*/ 	.short	(.L_403 - .L_402)


	//   ....[0]....
.L_402:
        /* <DEDUP_REMOVED lines=79> */


	//----- nvinfo : EIATTR_MERCURY_ISA_VERSION
	.align		4
.L_403:
        /*0510*/ 	.byte	0x03, 0x5f
        /*0512*/ 	.short	0x0101


	//----- nvinfo : EIATTR_UNUSED_LOAD_BYTE_OFFSET
	.align		4
        /*0514*/ 	.byte	0x04, 0x44
        /*0516*/ 	.short	(.L_405 - .L_404)


	//   ....[0]....
.L_404:
        /*0518*/ 	.word	0x00000ac0
        /*051c*/ 	.word	0x0000fff0


	//   ....[1]....
        /*0520*/ 	.word	0x00016490
        /*0524*/ 	.word	0x0000fff0


	//----- nvinfo : EIATTR_INT_WARP_WIDE_INSTR_OFFSETS
	.align		4
.L_405:
        /*0528*/ 	.byte	0x04, 0x31
        /*052a*/ 	.short	(.L_407 - .L_406)


	//   ....[0]....
.L_406:
        /*052c*/ 	.word	0x00000180


	//   ....[1]....
        /*0530*/ 	.word	0x00000220


	//   ....[2]....
        /*0534*/ 	.word	0x00000290


	//   ....[3]....
        /*0538*/ 	.word	0x0001c240


	//   ....[4]....
        /*053c*/ 	.word	0x0001c2d0


	//   ....[5]....
        /*0540*/ 	.word	0x00020040


	//   ....[6]....
        /*0544*/ 	.word	0x000200d0


	//----- nvinfo : EIATTR_COOP_GROUP_MASK_REGIDS
	.align		4
.L_407:
        /*0548*/ 	.byte	0x04, 0x29
        /*054a*/ 	.short	(.L_409 - .L_408)


	//   ....[0]....
.L_408:
        /*054c*/ 	.word	0xffffffff


	//   ....[1]....
        /*0550*/ 	.word	0xffffffff


	//   ....[2]....
        /*0554*/ 	.word	0xffffffff


	//   ....[3]....
        /*0558*/ 	.word	0xffffffff


	//   ....[4]....
        /*055c*/ 	.word	0xffffffff


	//   ....[5]....
        /*0560*/ 	.word	0xffffffff


	//   ....[6]....
        /*0564*/ 	.word	0xffffffff


	//   ....[7]....
        /*0568*/ 	.word	0xffffffff


	//   ....[8]....
        /*056c*/ 	.word	0xffffffff


	//   ....[9]....
        /*0570*/ 	.word	0xffffffff


	//   ....[10]....
        /*0574*/ 	.word	0xffffffff


	//   ....[11]....
        /*0578*/ 	.word	0xffffffff


	//   ....[12]....
        /*057c*/ 	.word	0xffffffff


	//   ....[13]....
        /*0580*/ 	.word	0xffffffff


	//   ....[14]....
        /*0584*/ 	.word	0xffffffff


	//   ....[15]....
        /*0588*/ 	.word	0xffffffff


	//   ....[16]....
        /*058c*/ 	.word	0xffffffff


	//   ....[17]....
        /*0590*/ 	.word	0xffffffff


	//   ....[18]....
        /*0594*/ 	.word	0xffffffff


	//   ....[19]....
        /*0598*/ 	.word	0xffffffff


	//   ....[20]....
        /*059c*/ 	.word	0xffffffff


	//   ....[21]....
        /*05a0*/ 	.word	0xffffffff


	//   ....[22]....
        /*05a4*/ 	.word	0xffffffff


	//   ....[23]....
        /*05a8*/ 	.word	0xffffffff


	//   ....[24]....
        /*05ac*/ 	.word	0xffffffff


	//   ....[25]....
        /*05b0*/ 	.word	0xffffffff


	//   ....[26]....
        /*05b4*/ 	.word	0xffffffff


	//   ....[27]....
        /*05b8*/ 	.word	0xffffffff


	//   ....[28]....
        /*05bc*/ 	.word	0xffffffff


	//   ....[29]....
        /*05c0*/ 	.word	0xffffffff


	//   ....[30]....
        /*05c4*/ 	.word	0xffffffff


	//   ....[31]....
        /*05c8*/ 	.word	0xffffffff


	//   ....[32]....
        /*05cc*/ 	.word	0xffffffff


	//   ....[33]....
        /*05d0*/ 	.word	0xffffffff


	//   ....[34]....
        /*05d4*/ 	.word	0xffffffff


	//   ....[35]....
        /*05d8*/ 	.word	0xffffffff


	//   ....[36]....
        /*05dc*/ 	.word	0xffffffff


	//   ....[37]....
        /*05e0*/ 	.word	0xffffffff


	//   ....[38]....
        /*05e4*/ 	.word	0xffffffff


	//   ....[39]....
        /*05e8*/ 	.word	0xffffffff


	//   ....[40]....
        /*05ec*/ 	.word	0xffffffff


	//   ....[41]....
        /*05f0*/ 	.word	0xffffffff


	//   ....[42]....
        /*05f4*/ 	.word	0xffffffff


	//   ....[43]....
        /*05f8*/ 	.word	0xffffffff


	//   ....[44]....
        /*05fc*/ 	.word	0xffffffff


	//   ....[45]....
        /*0600*/ 	.word	0xffffffff


	//   ....[46]....
        /*0604*/ 	.word	0xffffffff


	//   ....[47]....
        /*0608*/ 	.word	0xffffffff


	//   ....[48]....
        /*060c*/ 	.word	0xffffffff


	//   ....[49]....
        /*0610*/ 	.word	0xffffffff


	//   ....[50]....
        /*0614*/ 	.word	0xffffffff


	//   ....[51]....
        /*0618*/ 	.word	0xffffffff


	//   ....[52]....
        /*061c*/ 	.word	0xffffffff


	//   ....[53]....
        /*0620*/ 	.word	0xffffffff


	//   ....[54]....
        /*0624*/ 	.word	0xffffffff


	//   ....[55]....
        /*0628*/ 	.word	0xffffffff


	//   ....[56]....
        /*062c*/ 	.word	0xffffffff


	//   ....[57]....
        /*0630*/ 	.word	0xffffffff


	//   ....[58]....
        /*0634*/ 	.word	0xffffffff


	//   ....[59]....
        /*0638*/ 	.word	0xffffffff


	//   ....[60]....
        /*063c*/ 	.word	0xffffffff


	//   ....[61]....
        /*0640*/ 	.word	0xffffffff


	//   ....[62]....
        /*0644*/ 	.word	0xffffffff


	//   ....[63]....
        /*0648*/ 	.word	0xffffffff


	//   ....[64]....
        /*064c*/ 	.word	0xffffffff


	//   ....[65]....
        /*0650*/ 	.word	0xffffffff


	//   ....[66]....
        /*0654*/ 	.word	0xffffffff


	//   ....[67]....
        /*0658*/ 	.word	0xffffffff


	//   ....[68]....
        /*065c*/ 	.word	0xffffffff


	//   ....[69]....
        /*0660*/ 	.word	0xffffffff


	//   ....[70]....
        /*0664*/ 	.word	0xffffffff


	//   ....[71]....
        /*0668*/ 	.word	0xffffffff


	//   ....[72]....
        /*066c*/ 	.word	0xffffffff


	//   ....[73]....
        /*0670*/ 	.word	0xffffffff


	//   ....[74]....
        /*0674*/ 	.word	0xffffffff


	//   ....[75]....
        /*0678*/ 	.word	0xffffffff


	//   ....[76]....
        /*067c*/ 	.word	0xffffffff


	//   ....[77]....
        /*0680*/ 	.word	0xffffffff


	//   ....[78]....
        /*0684*/ 	.word	0xffffffff


	//   ....[79]....
        /*0688*/ 	.word	0xffffffff


	//   ....[80]....
        /*068c*/ 	.word	0xffffffff


	//   ....[81]....
        /*0690*/ 	.word	0xffffffff


	//   ....[82]....
        /*0694*/ 	.word	0xffffffff


	//   ....[83]....
        /*0698*/ 	.word	0xffffffff


	//   ....[84]....
        /*069c*/ 	.word	0xffffffff


	//   ....[85]....
        /*06a0*/ 	.word	0xffffffff


	//   ....[86]....
        /*06a4*/ 	.word	0xffffffff


	//   ....[87]....
        /*06a8*/ 	.word	0xffffffff


	//   ....[88]....
        /*06ac*/ 	.word	0xffffffff


	//   ....[89]....
        /*06b0*/ 	.word	0xffffffff


	//   ....[90]....
        /*06b4*/ 	.word	0xffffffff


	//   ....[91]....
        /*06b8*/ 	.word	0xffffffff


	//   ....[92]....
        /*06bc*/ 	.word	0xffffffff


	//   ....[93]....
        /*06c0*/ 	.word	0xffffffff


	//   ....[94]....
        /*06c4*/ 	.word	0xffffffff


	//   ....[95]....
        /*06c8*/ 	.word	0xffffffff


	//   ....[96]....
        /*06cc*/ 	.word	0xffffffff


	//   ....[97]....
        /*06d0*/ 	.word	0xffffffff


	//   ....[98]....
        /*06d4*/ 	.word	0xffffffff


	//   ....[99]....
        /*06d8*/ 	.word	0xffffffff


	//   ....[100]....
        /*06dc*/ 	.word	0xffffffff


	//   ....[101]....
        /*06e0*/ 	.word	0xffffffff


	//   ....[102]....
        /*06e4*/ 	.word	0xffffffff


	//   ....[103]....
        /*06e8*/ 	.word	0xffffffff


	//   ....[104]....
        /*06ec*/ 	.word	0xffffffff


	//   ....[105]....
        /*06f0*/ 	.word	0xffffffff


	//   ....[106]....
        /*06f4*/ 	.word	0xffffffff


	//   ....[107]....
        /*06f8*/ 	.word	0xffffffff


	//   ....[108]....
        /*06fc*/ 	.word	0xffffffff


	//   ....[109]....
        /*0700*/ 	.word	0xffffffff


	//   ....[110]....
        /*0704*/ 	.word	0xffffffff


	//   ....[111]....
        /*0708*/ 	.word	0xffffffff


	//   ....[112]....
        /*070c*/ 	.word	0xffffffff


	//   ....[113]....
        /*0710*/ 	.word	0xffffffff


	//   ....[114]....
        /*0714*/ 	.word	0xffffffff


	//   ....[115]....
        /*0718*/ 	.word	0xffffffff


	//   ....[116]....
        /*071c*/ 	.word	0xffffffff


	//   ....[117]....
        /*0720*/ 	.word	0xffffffff


	//   ....[118]....
        /*0724*/ 	.word	0xffffffff


	//   ....[119]....
        /*0728*/ 	.word	0xffffffff


	//   ....[120]....
        /*072c*/ 	.word	0xffffffff


	//   ....[121]....
        /*0730*/ 	.word	0xffffffff


	//   ....[122]....
        /*0734*/ 	.word	0x0500000f


	//   ....[123]....
        /*0738*/ 	.word	0x0500000f


	//   ....[124]....
        /*073c*/ 	.word	0x0500000f


	//   ....[125]....
        /*0740*/ 	.word	0x0500000f


	//   ....[126]....
        /*0744*/ 	.word	0x0500000f


	//   ....[127]....
        /*0748*/ 	.word	0x0500000f


	//   ....[128]....
        /*074c*/ 	.word	0x0500000f


	//   ....[129]....
        /*0750*/ 	.word	0x0500000f


	//   ....[130]....
        /*0754*/ 	.word	0x0500000f


	//   ....[131]....
        /*0758*/ 	.word	0x0500000f


	//   ....[132]....
        /*075c*/ 	.word	0x0500000f


	//   ....[133]....
        /*0760*/ 	.word	0x0500000f


	//   ....[134]....
        /*0764*/ 	.word	0x0500000f


	//   ....[135]....
        /*0768*/ 	.word	0x0500000f


	//   ....[136]....
        /*076c*/ 	.word	0x0500000f


	//   ....[137]....
        /*0770*/ 	.word	0x0500000f


	//   ....[138]....
        /*0774*/ 	.word	0x0500000f


	//   ....[139]....
        /*0778*/ 	.word	0x0500000f


	//   ....[140]....
        /*077c*/ 	.word	0x0500000f


	//   ....[141]....
        /*0780*/ 	.word	0x0500000f


	//   ....[142]....
        /*0784*/ 	.word	0x0500000f


	//   ....[143]....
        /*0788*/ 	.word	0x0500000f


	//   ....[144]....
        /*078c*/ 	.word	0x0500000f


	//   ....[145]....
        /*0790*/ 	.word	0x0500000f


	//   ....[146]....
        /*0794*/ 	.word	0x0500000f


	//   ....[147]....
        /*0798*/ 	.word	0x0500000f


	//   ....[148]....
        /*079c*/ 	.word	0x0500000f


	//   ....[149]....
        /*07a0*/ 	.word	0x0500000f


	//   ....[150]....
        /*07a4*/ 	.word	0x0500000f


	//   ....[151]....
        /*07a8*/ 	.word	0x0500000f


	//   ....[152]....
        /*07ac*/ 	.word	0x0500000f


	//   ....[153]....
        /*07b0*/ 	.word	0x0500000f


	//   ....[154]....
        /*07b4*/ 	.word	0x0500000f


	//   ....[155]....
        /*07b8*/ 	.word	0x0500000f


	//   ....[156]....
        /*07bc*/ 	.word	0x0500000f


	//   ....[157]....
        /*07c0*/ 	.word	0x0500000f


	//   ....[158]....
        /*07c4*/ 	.word	0x0500000f


	//   ....[159]....
        /*07c8*/ 	.word	0x0500000f


	//   ....[160]....
        /*07cc*/ 	.word	0x0500000f


	//   ....[161]....
        /*07d0*/ 	.word	0x0500000f


	//   ....[162]....
        /*07d4*/ 	.word	0x0500000f


	//   ....[163]....
        /*07d8*/ 	.word	0x0500000f


	//   ....[164]....
        /*07dc*/ 	.word	0x0500000f


	//   ....[165]....
        /*07e0*/ 	.word	0x0500000f


	//   ....[166]....
        /*07e4*/ 	.word	0x0500000f


	//   ....[167]....
        /*07e8*/ 	.word	0x0500000f


	//   ....[168]....
        /*07ec*/ 	.word	0x0500000f


	//   ....[169]....
        /*07f0*/ 	.word	0x0500000f


	//   ....[170]....
        /*07f4*/ 	.word	0x0500000f


	//   ....[171]....
        /*07f8*/ 	.word	0x0500000f


	//   ....[172]....
        /*07fc*/ 	.word	0x0500000f


	//   ....[173]....
        /*0800*/ 	.word	0x0500000f


	//   ....[174]....
        /*0804*/ 	.word	0x0500000f


	//   ....[175]....
        /*0808*/ 	.word	0x0500000f


	//   ....[176]....
        /*080c*/ 	.word	0x0500000f


	//   ....[177]....
        /*0810*/ 	.word	0x0500000f


	//   ....[178]....
        /*0814*/ 	.word	0x0500000f


	//   ....[179]....
        /*0818*/ 	.word	0x0500000f


	//   ....[180]....
        /*081c*/ 	.word	0x0500000f


	//   ....[181]....
        /*0820*/ 	.word	0x0500000f


	//   ....[182]....
        /*0824*/ 	.word	0x0500000f


	//----- nvinfo : EIATTR_COOP_GROUP_INSTR_OFFSETS
	.align		4
.L_409:
        /*0828*/ 	.byte	0x04, 0x28
        /*082a*/ 	.short	(.L_411 - .L_410)


	//   ....[0]....
.L_410:
        /*082c*/ 	.word	0x00000060


	//   ....[1]....
        /*0830*/ 	.word	0x00000190


	//   ....[2]....
        /*0834*/ 	.word	0x00000240


	//   ....[3]....
        /*0838*/ 	.word	0x00000400


	//   ....[4]....
        /*083c*/ 	.word	0x00000560


	//   ....[5]....
        /*0840*/ 	.word	0x00000680


	//   ....[6]....
        /*0844*/ 	.word	0x000007e0


	//   ....[7]....
        /*0848*/ 	.word	0x000062d0


	//   ....[8]....
        /*084c*/ 	.word	0x000069f0


	//   ....[9]....
        /*0850*/ 	.word	0x00006a00


	//   ....[10]....
        /*0854*/ 	.word	0x00006a10


	//   ....[11]....
        /*0858*/ 	.word	0x00006a20


	//   ....[12]....
        /*085c*/ 	.word	0x00006d10


	//   ....[13]....
        /*0860*/ 	.word	0x00006d20


	//   ....[14]....
        /*0864*/ 	.word	0x00006d30


	//   ....[15]....
        /*0868*/ 	.word	0x00006d40


	//   ....[16]....
        /*086c*/ 	.word	0x00007f30


	//   ....[17]....
        /*0870*/ 	.word	0x00007f50


	//   ....[18]....
        /*0874*/ 	.word	0x00007f60


	//   ....[19]....
        /*0878*/ 	.word	0x00007f70


	//   ....[20]....
        /*087c*/ 	.word	0x00008050


	//   ....[21]....
        /*0880*/ 	.word	0x00008060


	//   ....[22]....
        /*0884*/ 	.word	0x00008120


	//   ....[23]....
        /*0888*/ 	.word	0x00008150


	//   ....[24]....
        /*088c*/ 	.word	0x00009900


	//   ....[25]....
        /*0890*/ 	.word	0x0000a230


	//   ....[26]....
        /*0894*/ 	.word	0x0000aca0


	//   ....[27]....
        /*0898*/ 	.word	0x0000ad80


	//   ....[28]....
        /*089c*/ 	.word	0x0000b340


	//   ....[29]....
        /*08a0*/ 	.word	0x0000b3b0


	//   ....[30]....
        /*08a4*/ 	.word	0x0000c650


	//   ....[31]....
        /*08a8*/ 	.word	0x0000cf30


	//   ....[32]....
        /*08ac*/ 	.word	0x0000dd10


	//   ....[33]....
        /*08b0*/ 	.word	0x0000de70


	//   ....[34]....
        /*08b4*/ 	.word	0x0000e7a0


	//   ....[35]....
        /*08b8*/ 	.word	0x0000e970


	//   ....[36]....
        /*08bc*/ 	.word	0x00010630


	//   ....[37]....
        /*08c0*/ 	.word	0x00010690


	//   ....[38]....
        /*08c4*/ 	.word	0x000110e0


	//   ....[39]....
        /*08c8*/ 	.word	0x00011140


	//   ....[40]....
        /*08cc*/ 	.word	0x00012630


	//   ....[41]....
        /*08d0*/ 	.word	0x00012ee0


	//   ....[42]....
        /*08d4*/ 	.word	0x00013cc0


	//   ....[43]....
        /*08d8*/ 	.word	0x00013de0


	//   ....[44]....
        /*08dc*/ 	.word	0x00014740


	//   ....[45]....
        /*08e0*/ 	.word	0x00014910


	//   ....[46]....
        /*08e4*/ 	.word	0x00015a10


	//   ....[47]....
        /*08e8*/ 	.word	0x00015a70


	//   ....[48]....
        /*08ec*/ 	.word	0x00015ab0


	//   ....[49]....
        /*08f0*/ 	.word	0x00015ae0


	//   ....[50]....
        /*08f4*/ 	.word	0x00017470


	//   ....[51]....
        /*08f8*/ 	.word	0x000174b0


	//   ....[52]....
        /*08fc*/ 	.word	0x000174e0


	//   ....[53]....
        /*0900*/ 	.word	0x00017510


	//   ....[54]....
        /*0904*/ 	.word	0x00017e50


	//   ....[55]....
        /*0908*/ 	.word	0x00017e70


	//   ....[56]....
        /*090c*/ 	.word	0x00017fc0


	//   ....[57]....
        /*0910*/ 	.word	0x00017fe0


	//   ....[58]....
        /*0914*/ 	.word	0x00018120


	//   ....[59]....
        /*0918*/ 	.word	0x00018140


	//   ....[60]....
        /*091c*/ 	.word	0x00018280


	//   ....[61]....
        /*0920*/ 	.word	0x00018290


	//   ....[62]....
        /*0924*/ 	.word	0x00018af0


	//   ....[63]....
        /*0928*/ 	.word	0x00018b00


	//   ....[64]....
        /*092c*/ 	.word	0x00018ce0


	//   ....[65]....
        /*0930*/ 	.word	0x00018cf0


	//   ....[66]....
        /*0934*/ 	.word	0x00018ec0


	//   ....[67]....
        /*0938*/ 	.word	0x00018ed0


	//   ....[68]....
        /*093c*/ 	.word	0x000190a0


	//   ....[69]....
        /*0940*/ 	.word	0x000190b0


	//   ....[70]....
        /*0944*/ 	.word	0x000192e0


	//   ....[71]....
        /*0948*/ 	.word	0x000194b0


	//   ....[72]....
        /*094c*/ 	.word	0x000194e0


	//   ....[73]....
        /*0950*/ 	.word	0x00019510


	//   ....[74]....
        /*0954*/ 	.word	0x00019540


	//   ....[75]....
        /*0958*/ 	.word	0x00019570


	//   ....[76]....
        /*095c*/ 	.word	0x000195a0


	//   ....[77]....
        /*0960*/ 	.word	0x00019710


	//   ....[78]....
        /*0964*/ 	.word	0x00019740


	//   ....[79]....
        /*0968*/ 	.word	0x00019770


	//   ....[80]....
        /*096c*/ 	.word	0x000197a0


	//   ....[81]....
        /*0970*/ 	.word	0x000197d0


	//   ....[82]....
        /*0974*/ 	.word	0x00019800


	//   ....[83]....
        /*0978*/ 	.word	0x000198a0


	//   ....[84]....
        /*097c*/ 	.word	0x00019900


	//   ....[85]....
        /*0980*/ 	.word	0x00019990


	//   ....[86]....
        /*0984*/ 	.word	0x0001aa40


	//   ....[87]....
        /*0988*/ 	.word	0x0001c800


	//   ....[88]....
        /*098c*/ 	.word	0x0001d330


	//   ....[89]....
        /*0990*/ 	.word	0x0001d350


	//   ....[90]....
        /*0994*/ 	.word	0x0001d400


	//   ....[91]....
        /*0998*/ 	.word	0x0001d410


	//   ....[92]....
        /*099c*/ 	.word	0x0001d490


	//   ....[93]....
        /*09a0*/ 	.word	0x0001d4a0


	//   ....[94]....
        /*09a4*/ 	.word	0x0001d520


	//   ....[95]....
        /*09a8*/ 	.word	0x0001d530


	//   ....[96]....
        /*09ac*/ 	.word	0x0001d5b0


	//   ....[97]....
        /*09b0*/ 	.word	0x0001d5c0


	//   ....[98]....
        /*09b4*/ 	.word	0x0001d640


	//   ....[99]....
        /*09b8*/ 	.word	0x0001d650


	//   ....[100]....
        /*09bc*/ 	.word	0x0001d6d0


	//   ....[101]....
        /*09c0*/ 	.word	0x0001d6e0


	//   ....[102]....
        /*09c4*/ 	.word	0x0001d730


	//   ....[103]....
        /*09c8*/ 	.word	0x0001d750


	//   ....[104]....
        /*09cc*/ 	.word	0x000202d0


	//   ....[105]....
        /*09d0*/ 	.word	0x00020330


	//   ....[106]....
        /*09d4*/ 	.word	0x00020360


	//   ....[107]....
        /*09d8*/ 	.word	0x00020390


	//   ....[108]....
        /*09dc*/ 	.word	0x000203c0


	//   ....[109]....
        /*09e0*/ 	.word	0x000203f0


	//   ....[110]....
        /*09e4*/ 	.word	0x00020420


	//   ....[111]....
        /*09e8*/ 	.word	0x00020430


	//   ....[112]....
        /*09ec*/ 	.word	0x000205b0


	//   ....[113]....
        /*09f0*/ 	.word	0x000205e0


	//   ....[114]....
        /*09f4*/ 	.word	0x00020610


	//   ....[115]....
        /*09f8*/ 	.word	0x00020640


	//   ....[116]....
        /*09fc*/ 	.word	0x00020670


	//   ....[117]....
        /*0a00*/ 	.word	0x000206a0


	//   ....[118]....
        /*0a04*/ 	.word	0x00020760


	//   ....[119]....
        /*0a08*/ 	.word	0x00020780


	//   ....[120]....
        /*0a0c*/ 	.word	0x000207f0


	//   ....[121]....
        /*0a10*/ 	.word	0x00020ec0


	//   ....[122]....
        /*0a14*/ 	.word	0x00021350


	//   ....[123]....
        /*0a18*/ 	.word	0x000213f0


	//   ....[124]....
        /*0a1c*/ 	.word	0x00021480


	//   ....[125]....
        /*0a20*/ 	.word	0x000214d0


	//   ....[126]....
        /*0a24*/ 	.word	0x00021520


	//   ....[127]....
        /*0a28*/ 	.word	0x000215b0


	//   ....[128]....
        /*0a2c*/ 	.word	0x00021640


	//   ....[129]....
        /*0a30*/ 	.word	0x00021690


	//   ....[130]....
        /*0a34*/ 	.word	0x000216e0


	//   ....[131]....
        /*0a38*/ 	.word	0x000217d0


	//   ....[132]....
        /*0a3c*/ 	.word	0x00021880


	//   ....[133]....
        /*0a40*/ 	.word	0x00021900


	//   ....[134]....
        /*0a44*/ 	.word	0x00021980


	//   ....[135]....
        /*0a48*/ 	.word	0x00021a20


	//   ....[136]....
        /*0a4c*/ 	.word	0x00021ae0


	//   ....[137]....
        /*0a50*/ 	.word	0x00021b30


	//   ....[138]....
        /*0a54*/ 	.word	0x00021c40


	//   ....[139]....
        /*0a58*/ 	.word	0x00021ff0


	//   ....[140]....
        /*0a5c*/ 	.word	0x00022040


	//   ....[141]....
        /*0a60*/ 	.word	0x000220d0


	//   ....[142]....
        /*0a64*/ 	.word	0x00022160


	//   ....[143]....
        /*0a68*/ 	.word	0x000221f0


	//   ....[144]....
        /*0a6c*/ 	.word	0x00022280


	//   ....[145]....
        /*0a70*/ 	.word	0x00022310


	//   ....[146]....
        /*0a74*/ 	.word	0x000223a0


	//   ....[147]....
        /*0a78*/ 	.word	0x00022460


	//   ....[148]....
        /*0a7c*/ 	.word	0x00022750


	//   ....[149]....
        /*0a80*/ 	.word	0x00022910


	//   ....[150]....
        /*0a84*/ 	.word	0x00022960


	//   ....[151]....
        /*0a88*/ 	.word	0x000229c0


	//   ....[152]....
        /*0a8c*/ 	.word	0x00022ab0


	//   ....[153]....
        /*0a90*/ 	.word	0x00022b10


	//   ....[154]....
        /*0a94*/ 	.word	0x00022c00


	//   ....[155]....
        /*0a98*/ 	.word	0x00022c60


	//   ....[156]....
        /*0a9c*/ 	.word	0x00022d50


	//   ....[157]....
        /*0aa0*/ 	.word	0x00022db0


	//   ....[158]....
        /*0aa4*/ 	.word	0x00022ea0


	//   ....[159]....
        /*0aa8*/ 	.word	0x00022f00


	//   ....[160]....
        /*0aac*/ 	.word	0x00022ff0


	//   ....[161]....
        /*0ab0*/ 	.word	0x00023050


	//   ....[162]....
        /*0ab4*/ 	.word	0x00023120


	//   ....[163]....
        /*0ab8*/ 	.word	0x000231a0


	//   ....[164]....
        /*0abc*/ 	.word	0x00023270


	//   ....[165]....
        /*0ac0*/ 	.word	0x000235a0


	//   ....[166]....
        /*0ac4*/ 	.word	0x00023640


	//   ....[167]....
        /*0ac8*/ 	.word	0x00023760


	//   ....[168]....
        /*0acc*/ 	.word	0x000237d0


	//   ....[169]....
        /*0ad0*/ 	.word	0x00023850


	//   ....[170]....
        /*0ad4*/ 	.word	0x000238d0


	//   ....[171]....
        /*0ad8*/ 	.word	0x00023950


	//   ....[172]....
        /*0adc*/ 	.word	0x000239e0


	//   ....[173]....
        /*0ae0*/ 	.word	0x00023a80


	//   ....[174]....
        /*0ae4*/ 	.word	0x00023b20


	//   ....[175]....
        /*0ae8*/ 	.word	0x00023b90


	//   ....[176]....
        /*0aec*/ 	.word	0x00023c00


	//   ....[177]....
        /*0af0*/ 	.word	0x00023c70


	//   ....[178]....
        /*0af4*/ 	.word	0x00023cf0


	//   ....[179]....
        /*0af8*/ 	.word	0x00023d70


	//   ....[180]....
        /*0afc*/ 	.word	0x00023e10


	//   ....[181]....
        /*0b00*/ 	.word	0x00023ea0


	//   ....[182]....
        /*0b04*/ 	.word	0x00023fd0


	//----- nvinfo : EIATTR_REG_RECONFIG
	.align		4
.L_411:
        /*0b08*/ 	.byte	0x01, 0x54
	.zero		2


	//----- nvinfo : EIATTR_SYSCALL_OFFSETS
	.align		4
        /*0b0c*/ 	.byte	0x04, 0x46
        /*0b0e*/ 	.short	(.L_413 - .L_412)


	//   ....[0]....
.L_412:
        /*0b10*/ 	.word	0x00001b90


	//   ....[1]....
        /*0b14*/ 	.word	0x00001ce0


	//   ....[2]....
        /*0b18*/ 	.word	0x00006470


	//   ....[3]....
        /*0b1c*/ 	.word	0x00006780


	//   ....[4]....
        /*0b20*/ 	.word	0x0001c440


	//   ....[5]....
        /*0b24*/ 	.word	0x0001c590


	//   ....[6]....
        /*0b28*/ 	.word	0x0001c680


	//   ....[7]....
        /*0b2c*/ 	.word	0x0001cef0


	//----- nvinfo : EIATTR_MBARRIER_INSTR_OFFSETS
	.align		4
.L_413:
        /*0b30*/ 	.byte	0x04, 0x39
        /*0b32*/ 	.short	(.L_415 - .L_414)


	//   ....[0]....
.L_414:
        /*0b34*/ 	.word	0x000002b0
        /*0b38*/ 	.word	0x000000ff
        /*0b3c*/ 	.word	0x00022800
        /*0b40*/ 	.short	0x0100
        /*0b42*/ 	.byte	0x08
	.zero		1


	//   ....[1]....
        /*0b44*/ 	.word	0x000002c0
        /*0b48*/ 	.word	0x000000ff
        /*0b4c*/ 	.word	0x00022820
        /*0b50*/ 	.short	0x0100
        /*0b52*/ 	.byte	0x08
	.zero		1


	//   ....[2]....
        /*0b54*/ 	.word	0x000003b0
        /*0b58*/ 	.word	0x000000ff
        /*0b5c*/ 	.word	0x00022830
        /*0b60*/ 	.short	0x0100
        /*0b62*/ 	.byte	0x08
	.zero		1


	//   ....[3]....
        /*0b64*/ 	.word	0x000003c0
        /*0b68*/ 	.word	0x000000ff
        /*0b6c*/ 	.word	0x00022840
        /*0b70*/ 	.short	0x0100
        /*0b72*/ 	.byte	0x08
	.zero		1


	//   ....[4]....
        /*0b74*/ 	.word	0x000003d0
        /*0b78*/ 	.word	0x000000ff
        /*0b7c*/ 	.word	0x00022838
        /*0b80*/ 	.short	0x0100
        /*0b82*/ 	.byte	0x08
	.zero		1


	//   ....[5]....
        /*0b84*/ 	.word	0x000003e0
        /*0b88*/ 	.word	0x000000ff
        /*0b8c*/ 	.word	0x00022848
        /*0b90*/ 	.short	0x0100
        /*0b92*/ 	.byte	0x08
	.zero		1


	//   ....[6]....
        /*0b94*/ 	.word	0x00000510
        /*0b98*/ 	.word	0x000000ff
        /*0b9c*/ 	.word	0x00022850
        /*0ba0*/ 	.short	0x0100
        /*0ba2*/ 	.byte	0x08
	.zero		1


	//   ....[7]....
        /*0ba4*/ 	.word	0x00000520
        /*0ba8*/ 	.word	0x000000ff
        /*0bac*/ 	.word	0x00022860
        /*0bb0*/ 	.short	0x0100
        /*0bb2*/ 	.byte	0x08
	.zero		1


	//   ....[8]....
        /*0bb4*/ 	.word	0x00000530
        /*0bb8*/ 	.word	0x000000ff
        /*0bbc*/ 	.word	0x00022858
        /*0bc0*/ 	.short	0x0100
        /*0bc2*/ 	.byte	0x08
	.zero		1


	//   ....[9]....
        /*0bc4*/ 	.word	0x00000540
        /*0bc8*/ 	.word	0x000000ff
        /*0bcc*/ 	.word	0x00022868
        /*0bd0*/ 	.short	0x0100
        /*0bd2*/ 	.byte	0x08
	.zero		1


	//   ....[10]....
        /*0bd4*/ 	.word	0x00000630
        /*0bd8*/ 	.word	0x000000ff
        /*0bdc*/ 	.word	0x00022870
        /*0be0*/ 	.short	0x0100
        /*0be2*/ 	.byte	0x06
	.zero		1


	//   ....[11]....
        /*0be4*/ 	.word	0x00000640
        /*0be8*/ 	.word	0x000000ff
        /*0bec*/ 	.word	0x00022880
        /*0bf0*/ 	.short	0x0100
        /*0bf2*/ 	.byte	0x06
	.zero		1


	//   ....[12]....
        /*0bf4*/ 	.word	0x00000650
        /*0bf8*/ 	.word	0x000000ff
        /*0bfc*/ 	.word	0x00022878
        /*0c00*/ 	.short	0x0100
        /*0c02*/ 	.byte	0x06
	.zero		1


	//   ....[13]....
        /*0c04*/ 	.word	0x00000660
        /*0c08*/ 	.word	0x000000ff
        /*0c0c*/ 	.word	0x00022888
        /*0c10*/ 	.short	0x0100
        /*0c12*/ 	.byte	0x06
	.zero		1


	//   ....[14]....
        /*0c14*/ 	.word	0x00000790
        /*0c18*/ 	.word	0x000000ff
        /*0c1c*/ 	.word	0x00022890
        /*0c20*/ 	.short	0x0100
        /*0c22*/ 	.byte	0x08
	.zero		1


	//   ....[15]....
        /*0c24*/ 	.word	0x000007a0
        /*0c28*/ 	.word	0x000000ff
        /*0c2c*/ 	.word	0x000228a0
        /*0c30*/ 	.short	0x0100
        /*0c32*/ 	.byte	0x08
	.zero		1


	//   ....[16]....
        /*0c34*/ 	.word	0x000007b0
        /*0c38*/ 	.word	0x000000ff
        /*0c3c*/ 	.word	0x00022898
        /*0c40*/ 	.short	0x0100
        /*0c42*/ 	.byte	0x08
	.zero		1


	//   ....[17]....
        /*0c44*/ 	.word	0x000007c0
        /*0c48*/ 	.word	0x000000ff
        /*0c4c*/ 	.word	0x000228a8
        /*0c50*/ 	.short	0x0100
        /*0c52*/ 	.byte	0x08
	.zero		1


	//   ....[18]....
        /*0c54*/ 	.word	0x000008f0
        /*0c58*/ 	.word	0x000000ff
        /*0c5c*/ 	.word	0x000228b0
        /*0c60*/ 	.short	0x0100
        /*0c62*/ 	.byte	0x08
	.zero		1


	//   ....[19]....
        /*0c64*/ 	.word	0x00000900
        /*0c68*/ 	.word	0x000000ff
        /*0c6c*/ 	.word	0x000228c0
        /*0c70*/ 	.short	0x0100
        /*0c72*/ 	.byte	0x08
	.zero		1


	//   ....[20]....
        /*0c74*/ 	.word	0x00000910
        /*0c78*/ 	.word	0x000000ff
        /*0c7c*/ 	.word	0x000228b8
        /*0c80*/ 	.short	0x0100
        /*0c82*/ 	.byte	0x08
	.zero		1


	//   ....[21]....
        /*0c84*/ 	.word	0x00000920
        /*0c88*/ 	.word	0x000000ff
        /*0c8c*/ 	.word	0x000228c8
        /*0c90*/ 	.short	0x0100
        /*0c92*/ 	.byte	0x08
	.zero		1


	//   ....[22]....
        /*0c94*/ 	.word	0x00002f30
        /*0c98*/ 	.word	0x00000062
        /*0c9c*/ 	.word	0x00022890
        /*0ca0*/ 	.short	0x010a
        /*0ca2*/ 	.byte	0x3f
	.zero		1


	//   ....[23]....
        /*0ca4*/ 	.word	0x00004080
        /*0ca8*/ 	.word	0x00000062
        /*0cac*/ 	.word	0x00022890
        /*0cb0*/ 	.short	0x010a
        /*0cb2*/ 	.byte	0x3f
	.zero		1


	//   ....[24]....
        /*0cb4*/ 	.word	0x00005090
        /*0cb8*/ 	.word	0x00000062
        /*0cbc*/ 	.word	0x00022890
        /*0cc0*/ 	.short	0x010a
        /*0cc2*/ 	.byte	0x3f
	.zero		1


	//   ....[25]....
        /*0cc4*/ 	.word	0x000052a0
        /*0cc8*/ 	.word	0x00000020
        /*0ccc*/ 	.word	0x00000000
        /*0cd0*/ 	.short	0x0101
        /*0cd2*/ 	.byte	0x3f
	.zero		1


	//   ....[26]....
        /*0cd4*/ 	.word	0x000052e0
        /*0cd8*/ 	.word	0x00000062
        /*0cdc*/ 	.word	0x000228b0
        /*0ce0*/ 	.short	0x010a
        /*0ce2*/ 	.byte	0x3f
	.zero		1


	//   ....[27]....
        /*0ce4*/ 	.word	0x00005930
        /*0ce8*/ 	.word	0x00000062
        /*0cec*/ 	.word	0x00000000
        /*0cf0*/ 	.short	0x0101
        /*0cf2*/ 	.byte	0x3f
	.zero		1


	//   ....[28]....
        /*0cf4*/ 	.word	0x00006500
        /*0cf8*/ 	.word	0x00000010
        /*0cfc*/ 	.word	0x00022800
        /*0d00*/ 	.short	0x010a
        /*0d02*/ 	.byte	0x3f
	.zero		1


	//   ....[29]....
        /*0d04*/ 	.word	0x00006550
        /*0d08*/ 	.word	0x00000010
        /*0d0c*/ 	.word	0x00022800
        /*0d10*/ 	.short	0x010a
        /*0d12*/ 	.byte	0x3f
	.zero		1


	//   ....[30]....
        /*0d14*/ 	.word	0x00006f80
        /*0d18*/ 	.word	0x00000010
        /*0d1c*/ 	.word	0x00022800
        /*0d20*/ 	.short	0x010a
        /*0d22*/ 	.byte	0x3f
	.zero		1


	//   ....[31]....
        /*0d24*/ 	.word	0x00008380
        /*0d28*/ 	.word	0x00000010
        /*0d2c*/ 	.word	0x00022800
        /*0d30*/ 	.short	0x010a
        /*0d32*/ 	.byte	0x3f
	.zero		1


	//   ....[32]....
        /*0d34*/ 	.word	0x000091b0
        /*0d38*/ 	.word	0x00000006
        /*0d3c*/ 	.word	0x00022830
        /*0d40*/ 	.short	0x010a
        /*0d42*/ 	.byte	0x3f
	.zero		1


	//   ....[33]....
        /*0d44*/ 	.word	0x00009250
        /*0d48*/ 	.word	0x00000006
        /*0d4c*/ 	.word	0x00022830
        /*0d50*/ 	.short	0x010a
        /*0d52*/ 	.byte	0x3f
	.zero		1


	//   ....[34]....
        /*0d54*/ 	.word	0x00009aa0
        /*0d58*/ 	.word	0x0000000c
        /*0d5c*/ 	.word	0x00000000
        /*0d60*/ 	.short	0x0101
        /*0d62*/ 	.byte	0x3f
	.zero		1


	//   ....[35]....
        /*0d64*/ 	.word	0x0000bbf0
        /*0d68*/ 	.word	0x00000006
        /*0d6c*/ 	.word	0x00022850
        /*0d70*/ 	.short	0x010a
        /*0d72*/ 	.byte	0x3f
	.zero		1


	//   ....[36]....
        /*0d74*/ 	.word	0x0000bc40
        /*0d78*/ 	.word	0x00000006
        /*0d7c*/ 	.word	0x00022850
        /*0d80*/ 	.short	0x010a
        /*0d82*/ 	.byte	0x3f
	.zero		1


	//   ....[37]....
        /*0d84*/ 	.word	0x0000c010
        /*0d88*/ 	.word	0x00000006
        /*0d8c*/ 	.word	0x00000000
        /*0d90*/ 	.short	0x0101
        /*0d92*/ 	.byte	0x3f
	.zero		1


	//   ....[38]....
        /*0d94*/ 	.word	0x0000c350
        /*0d98*/ 	.word	0x000000d2
        /*0d9c*/ 	.word	0x00022830
        /*0da0*/ 	.short	0x010a
        /*0da2*/ 	.byte	0x3f
	.zero		1


	//   ....[39]....
        /*0da4*/ 	.word	0x0000c3b0
        /*0da8*/ 	.word	0x000000d2
        /*0dac*/ 	.word	0x00022830
        /*0db0*/ 	.short	0x010a
        /*0db2*/ 	.byte	0x3f
	.zero		1


	//   ....[40]....
        /*0db4*/ 	.word	0x0000c8b0
        /*0db8*/ 	.word	0x000000a4
        /*0dbc*/ 	.word	0x00000000
        /*0dc0*/ 	.short	0x0101
        /*0dc2*/ 	.byte	0x3f
	.zero		1


	//   ....[41]....
        /*0dc4*/ 	.word	0x0000f620
        /*0dc8*/ 	.word	0x000000d2
        /*0dcc*/ 	.word	0x00022850
        /*0dd0*/ 	.short	0x010a
        /*0dd2*/ 	.byte	0x3f
	.zero		1


	//   ....[42]....
        /*0dd4*/ 	.word	0x0000f670
        /*0dd8*/ 	.word	0x000000d2
        /*0ddc*/ 	.word	0x00022850
        /*0de0*/ 	.short	0x010a
        /*0de2*/ 	.byte	0x3f
	.zero		1


	//   ....[43]....
        /*0de4*/ 	.word	0x0000fa30
        /*0de8*/ 	.word	0x000000d2
        /*0dec*/ 	.word	0x00000000
        /*0df0*/ 	.short	0x0101
        /*0df2*/ 	.byte	0x3f
	.zero		1


	//   ....[44]....
        /*0df4*/ 	.word	0x0000fe40
        /*0df8*/ 	.word	0x00000006
        /*0dfc*/ 	.word	0x00022830
        /*0e00*/ 	.short	0x010a
        /*0e02*/ 	.byte	0x3f
	.zero		1


	//   ....[45]....
        /*0e04*/ 	.word	0x0000fea0
        /*0e08*/ 	.word	0x00000006
        /*0e0c*/ 	.word	0x00022830
        /*0e10*/ 	.short	0x010a
        /*0e12*/ 	.byte	0x3f
	.zero		1


	//   ....[46]....
        /*0e14*/ 	.word	0x000118a0
        /*0e18*/ 	.word	0x00000003
        /*0e1c*/ 	.word	0x00000000
        /*0e20*/ 	.short	0x0101
        /*0e22*/ 	.byte	0x3f
	.zero		1


	//   ....[47]....
        /*0e24*/ 	.word	0x00011e10
        /*0e28*/ 	.word	0x00000006
        /*0e2c*/ 	.word	0x00022850
        /*0e30*/ 	.short	0x010a
        /*0e32*/ 	.byte	0x3f
	.zero		1


	//   ....[48]....
        /*0e34*/ 	.word	0x00011e60
        /*0e38*/ 	.word	0x00000006
        /*0e3c*/ 	.word	0x00022850
        /*0e40*/ 	.short	0x010a
        /*0e42*/ 	.byte	0x3f
	.zero		1


	//   ....[49]....
        /*0e44*/ 	.word	0x00012200
        /*0e48*/ 	.word	0x00000006
        /*0e4c*/ 	.word	0x00000000
        /*0e50*/ 	.short	0x0101
        /*0e52*/ 	.byte	0x3f
	.zero		1


	//   ....[50]....
        /*0e54*/ 	.word	0x00012310
        /*0e58*/ 	.word	0x000000d2
        /*0e5c*/ 	.word	0x00022830
        /*0e60*/ 	.short	0x010a
        /*0e62*/ 	.byte	0x3f
	.zero		1


	//   ....[51]....
        /*0e64*/ 	.word	0x00012370
        /*0e68*/ 	.word	0x000000d2
        /*0e6c*/ 	.word	0x00022830
        /*0e70*/ 	.short	0x010a
        /*0e72*/ 	.byte	0x3f
	.zero		1


	//   ....[52]....
        /*0e74*/ 	.word	0x00012860
        /*0e78*/ 	.word	0x000000a2
        /*0e7c*/ 	.word	0x00000000
        /*0e80*/ 	.short	0x0101
        /*0e82*/ 	.byte	0x3f
	.zero		1


	//   ....[53]....
        /*0e84*/ 	.word	0x000155d0
        /*0e88*/ 	.word	0x000000d2
        /*0e8c*/ 	.word	0x00022850
        /*0e90*/ 	.short	0x010a
        /*0e92*/ 	.byte	0x3f
	.zero		1


	//   ....[54]....
        /*0e94*/ 	.word	0x00015620
        /*0e98*/ 	.word	0x000000d2
        /*0e9c*/ 	.word	0x00022850
        /*0ea0*/ 	.short	0x010a
        /*0ea2*/ 	.byte	0x3f
	.zero		1


	//   ....[55]....
        /*0ea4*/ 	.word	0x000159e0
        /*0ea8*/ 	.word	0x000000d2
        /*0eac*/ 	.word	0x00000000
        /*0eb0*/ 	.short	0x0101
        /*0eb2*/ 	.byte	0x3f
	.zero		1


	//   ....[56]....
        /*0eb4*/ 	.word	0x00017e40
        /*0eb8*/ 	.word	0x00000000
        /*0ebc*/ 	.word	0x00000000
        /*0ec0*/ 	.short	0x0101
        /*0ec2*/ 	.byte	0x3f
	.zero		1


	//   ....[57]....
        /*0ec4*/ 	.word	0x0001ab30
        /*0ec8*/ 	.word	0x00000007
        /*0ecc*/ 	.word	0x00022820
        /*0ed0*/ 	.short	0x010a
        /*0ed2*/ 	.byte	0x3f
	.zero		1


	//   ....[58]....
        /*0ed4*/ 	.word	0x0001ac10
        /*0ed8*/ 	.word	0x00000006
        /*0edc*/ 	.word	0x000228a0
        /*0ee0*/ 	.short	0x010a
        /*0ee2*/ 	.byte	0x3f
	.zero		1


	//   ....[59]....
        /*0ee4*/ 	.word	0x0001ae60
        /*0ee8*/ 	.word	0x00000006
        /*0eec*/ 	.word	0x000228c0
        /*0ef0*/ 	.short	0x010a
        /*0ef2*/ 	.byte	0x3f
	.zero		1


	//   ....[60]....
        /*0ef4*/ 	.word	0x0001b520
        /*0ef8*/ 	.word	0x00000005
        /*0efc*/ 	.word	0x000228a0
        /*0f00*/ 	.short	0x010a
        /*0f02*/ 	.byte	0x3f
	.zero		1


	//   ....[61]....
        /*0f04*/ 	.word	0x0001b760
        /*0f08*/ 	.word	0x00000005
        /*0f0c*/ 	.word	0x000228c0
        /*0f10*/ 	.short	0x010a
        /*0f12*/ 	.byte	0x3f
	.zero		1


	//   ....[62]....
        /*0f14*/ 	.word	0x0001ca90
        /*0f18*/ 	.word	0x00000000
        /*0f1c*/ 	.word	0x00022840
        /*0f20*/ 	.short	0x010a
        /*0f22*/ 	.byte	0x3f
	.zero		1


	//   ....[63]....
        /*0f24*/ 	.word	0x0001d800
        /*0f28*/ 	.word	0x00000008
        /*0f2c*/ 	.word	0x00022800
        /*0f30*/ 	.short	0x0107
        /*0f32*/ 	.byte	0x3f
	.zero		1


	//   ....[64]....
        /*0f34*/ 	.word	0x0001d900
        /*0f38*/ 	.word	0x00000002
        /*0f3c*/ 	.word	0x00022800
        /*0f40*/ 	.short	0x0101
        /*0f42*/ 	.byte	0x3f
	.zero		1


	//   ....[65]....
        /*0f44*/ 	.word	0x0001d920
        /*0f48*/ 	.word	0x00000002
        /*0f4c*/ 	.word	0x00022820
        /*0f50*/ 	.short	0x010a
        /*0f52*/ 	.byte	0x3f
	.zero		1


	//   ....[66]....
        /*0f54*/ 	.word	0x0001da20
        /*0f58*/ 	.word	0x00000002
        /*0f5c*/ 	.word	0x00022860
        /*0f60*/ 	.short	0x010a
        /*0f62*/ 	.byte	0x3f
	.zero		1


	//   ....[67]....
        /*0f64*/ 	.word	0x0001e2e0
        /*0f68*/ 	.word	0x00000002
        /*0f6c*/ 	.word	0x00022840
        /*0f70*/ 	.short	0x010a
        /*0f72*/ 	.byte	0x3f
	.zero		1


	//   ....[68]....
        /*0f74*/ 	.word	0x0001e530
        /*0f78*/ 	.word	0x00000002
        /*0f7c*/ 	.word	0x00022860
        /*0f80*/ 	.short	0x010a
        /*0f82*/ 	.byte	0x3f
	.zero		1


	//   ....[69]....
        /*0f84*/ 	.word	0x0001ed90
        /*0f88*/ 	.word	0x00000003
        /*0f8c*/ 	.word	0x00022840
        /*0f90*/ 	.short	0x010a
        /*0f92*/ 	.byte	0x3f
	.zero		1


	//   ....[70]....
        /*0f94*/ 	.word	0x0001efd0
        /*0f98*/ 	.word	0x00000003
        /*0f9c*/ 	.word	0x00022860
        /*0fa0*/ 	.short	0x010a
        /*0fa2*/ 	.byte	0x3f
	.zero		1


	//   ....[71]....
        /*0fa4*/ 	.word	0x0001f7a0
        /*0fa8*/ 	.word	0x00000003
        /*0fac*/ 	.word	0x00022840
        /*0fb0*/ 	.short	0x010a
        /*0fb2*/ 	.byte	0x3f
	.zero		1


	//   ....[72]....
        /*0fb4*/ 	.word	0x0001f9f0
        /*0fb8*/ 	.word	0x00000003
        /*0fbc*/ 	.word	0x00022860
        /*0fc0*/ 	.short	0x010a
        /*0fc2*/ 	.byte	0x3f
	.zero		1


	//   ....[73]....
        /*0fc4*/ 	.word	0x00020e40
        /*0fc8*/ 	.word	0x00000000
        /*0fcc*/ 	.word	0x00022820
        /*0fd0*/ 	.short	0x010a
        /*0fd2*/ 	.byte	0x3f
	.zero		1


	//   ....[74]....
        /*0fd4*/ 	.word	0x00020ff0
        /*0fd8*/ 	.word	0x00000006
        /*0fdc*/ 	.word	0x00000000
        /*0fe0*/ 	.short	0x010a
        /*0fe2*/ 	.byte	0x3f
	.zero		1


	//   ....[75]....
        /*0fe4*/ 	.word	0x00021060
        /*0fe8*/ 	.word	0x00000007
        /*0fec*/ 	.word	0x00000000
        /*0ff0*/ 	.short	0x010a
        /*0ff2*/ 	.byte	0x3f
	.zero		1


	//   ....[76]....
        /*0ff4*/ 	.word	0x000210d0
        /*0ff8*/ 	.word	0x00000004
        /*0ffc*/ 	.word	0x00000000
        /*1000*/ 	.short	0x010a
        /*1002*/ 	.byte	0x3f
	.zero		1


	//   ....[77]....
        /*1004*/ 	.word	0x00021100
        /*1008*/ 	.word	0x00000003
        /*100c*/ 	.word	0x00000000
        /*1010*/ 	.short	0x010a
        /*1012*/ 	.byte	0x3f
	.zero		1


	//   ....[78]....
        /*1014*/ 	.word	0x00021160
        /*1018*/ 	.word	0x00000062
        /*101c*/ 	.word	0x00022890
        /*1020*/ 	.short	0x010a
        /*1022*/ 	.byte	0x3f
	.zero		1


	//   ....[79]....
        /*1024*/ 	.word	0x000211b0
        /*1028*/ 	.word	0x00000062
        /*102c*/ 	.word	0x00022890
        /*1030*/ 	.short	0x010a
        /*1032*/ 	.byte	0x3f
	.zero		1


	//   ....[80]....
        /*1034*/ 	.word	0x00021200
        /*1038*/ 	.word	0x00000062
        /*103c*/ 	.word	0x00022890
        /*1040*/ 	.short	0x010a
        /*1042*/ 	.byte	0x3f
	.zero		1


	//   ....[81]....
        /*1044*/ 	.word	0x00021250
        /*1048*/ 	.word	0x00000062
        /*104c*/ 	.word	0x000228b0
        /*1050*/ 	.short	0x010a
        /*1052*/ 	.byte	0x3f
	.zero		1


	//   ....[82]....
        /*1054*/ 	.word	0x00021710
        /*1058*/ 	.word	0x00000010
        /*105c*/ 	.word	0x00022800
        /*1060*/ 	.short	0x010a
        /*1062*/ 	.byte	0x3f
	.zero		1


	//   ....[83]....
        /*1064*/ 	.word	0x00021cd0
        /*1068*/ 	.word	0x00000010
        /*106c*/ 	.word	0x00022800
        /*1070*/ 	.short	0x010a
        /*1072*/ 	.byte	0x3f
	.zero		1


	//   ....[84]....
        /*1074*/ 	.word	0x00021d20
        /*1078*/ 	.word	0x00000006
        /*107c*/ 	.word	0x00022830
        /*1080*/ 	.short	0x010a
        /*1082*/ 	.byte	0x3f
	.zero		1


	//   ....[85]....
        /*1084*/ 	.word	0x00021d70
        /*1088*/ 	.word	0x00000006
        /*108c*/ 	.word	0x00022850
        /*1090*/ 	.short	0x010a
        /*1092*/ 	.byte	0x3f
	.zero		1


	//   ....[86]....
        /*1094*/ 	.word	0x00021dc0
        /*1098*/ 	.word	0x000000d2
        /*109c*/ 	.word	0x00022830
        /*10a0*/ 	.short	0x010a
        /*10a2*/ 	.byte	0x3f
	.zero		1


	//   ....[87]....
        /*10a4*/ 	.word	0x00021e10
        /*10a8*/ 	.word	0x000000d2
        /*10ac*/ 	.word	0x00022850
        /*10b0*/ 	.short	0x010a
        /*10b2*/ 	.byte	0x3f
	.zero		1


	//   ....[88]....
        /*10b4*/ 	.word	0x00021e60
        /*10b8*/ 	.word	0x00000006
        /*10bc*/ 	.word	0x00022830
        /*10c0*/ 	.short	0x010a
        /*10c2*/ 	.byte	0x3f
	.zero		1


	//   ....[89]....
        /*10c4*/ 	.word	0x00021eb0
        /*10c8*/ 	.word	0x00000006
        /*10cc*/ 	.word	0x00022850
        /*10d0*/ 	.short	0x010a
        /*10d2*/ 	.byte	0x3f
	.zero		1


	//   ....[90]....
        /*10d4*/ 	.word	0x00021f00
        /*10d8*/ 	.word	0x000000d2
        /*10dc*/ 	.word	0x00022830
        /*10e0*/ 	.short	0x010a
        /*10e2*/ 	.byte	0x3f
	.zero		1


	//   ....[91]....
        /*10e4*/ 	.word	0x00021f50
        /*10e8*/ 	.word	0x000000d2
        /*10ec*/ 	.word	0x00022850
        /*10f0*/ 	.short	0x010a
        /*10f2*/ 	.byte	0x3f
	.zero		1


	//   ....[92]....
        /*10f4*/ 	.word	0x00022530
        /*10f8*/ 	.word	0x00000006
        /*10fc*/ 	.word	0x00022820
        /*1100*/ 	.short	0x010a
        /*1102*/ 	.byte	0x3f
	.zero		1


	//   ....[93]....
        /*1104*/ 	.word	0x00022580
        /*1108*/ 	.word	0x00000006
        /*110c*/ 	.word	0x000228a0
        /*1110*/ 	.short	0x010a
        /*1112*/ 	.byte	0x3f
	.zero		1


	//   ....[94]....
        /*1114*/ 	.word	0x000225d0
        /*1118*/ 	.word	0x00000006
        /*111c*/ 	.word	0x000228c0
        /*1120*/ 	.short	0x010a
        /*1122*/ 	.byte	0x3f
	.zero		1


	//   ....[95]....
        /*1124*/ 	.word	0x00022620
        /*1128*/ 	.word	0x00000005
        /*112c*/ 	.word	0x000228a0
        /*1130*/ 	.short	0x010a
        /*1132*/ 	.byte	0x3f
	.zero		1


	//   ....[96]....
        /*1134*/ 	.word	0x00022670
        /*1138*/ 	.word	0x00000005
        /*113c*/ 	.word	0x000228c0
        /*1140*/ 	.short	0x010a
        /*1142*/ 	.byte	0x3f
	.zero		1


	//   ....[97]....
        /*1144*/ 	.word	0x00022810
        /*1148*/ 	.word	0x00000000
        /*114c*/ 	.word	0x00022840
        /*1150*/ 	.short	0x010a
        /*1152*/ 	.byte	0x3f
	.zero		1


	//   ....[98]....
        /*1154*/ 	.word	0x000232c0
        /*1158*/ 	.word	0x00000002
        /*115c*/ 	.word	0x00022820
        /*1160*/ 	.short	0x010a
        /*1162*/ 	.byte	0x3f
	.zero		1


	//   ....[99]....
        /*1164*/ 	.word	0x00023310
        /*1168*/ 	.word	0x00000002
        /*116c*/ 	.word	0x00022860
        /*1170*/ 	.short	0x010a
        /*1172*/ 	.byte	0x3f
	.zero		1


	//   ....[100]....
        /*1174*/ 	.word	0x00023360
        /*1178*/ 	.word	0x00000002
        /*117c*/ 	.word	0x00022840
        /*1180*/ 	.short	0x010a
        /*1182*/ 	.byte	0x3f
	.zero		1


	//   ....[101]....
        /*1184*/ 	.word	0x000233b0
        /*1188*/ 	.word	0x00000002
        /*118c*/ 	.word	0x00022860
        /*1190*/ 	.short	0x010a
        /*1192*/ 	.byte	0x3f
	.zero		1


	//   ....[102]....
        /*1194*/ 	.word	0x00023400
        /*1198*/ 	.word	0x00000003
        /*119c*/ 	.word	0x00022840
        /*11a0*/ 	.short	0x010a
        /*11a2*/ 	.byte	0x3f
	.zero		1


	//   ....[103]....
        /*11a4*/ 	.word	0x00023450
        /*11a8*/ 	.word	0x00000003
        /*11ac*/ 	.word	0x00022860
        /*11b0*/ 	.short	0x010a
        /*11b2*/ 	.byte	0x3f
	.zero		1


	//   ....[104]....
        /*11b4*/ 	.word	0x000234a0
        /*11b8*/ 	.word	0x00000003
        /*11bc*/ 	.word	0x00022840
        /*11c0*/ 	.short	0x010a
        /*11c2*/ 	.byte	0x3f
	.zero		1


	//   ....[105]....
        /*11c4*/ 	.word	0x000234f0
        /*11c8*/ 	.word	0x00000003
        /*11cc*/ 	.word	0x00022860
        /*11d0*/ 	.short	0x010a
        /*11d2*/ 	.byte	0x3f
	.zero		1


	//   ....[106]....
        /*11d4*/ 	.word	0x00023ef0
        /*11d8*/ 	.word	0x00000000
        /*11dc*/ 	.word	0x00022820
        /*11e0*/ 	.short	0x010a
        /*11e2*/ 	.byte	0x3f
	.zero		1


	//   ....[107]....
        /*11e4*/ 	.word	0x00024090
        /*11e8*/ 	.word	0x00000006
        /*11ec*/ 	.word	0x00000000
        /*11f0*/ 	.short	0x010a
        /*11f2*/ 	.byte	0x3f
	.zero		1


	//   ....[108]....
        /*11f4*/ 	.word	0x000240e0
        /*11f8*/ 	.word	0x00000007
        /*11fc*/ 	.word	0x00000000
        /*1200*/ 	.short	0x010a
        /*1202*/ 	.byte	0x3f
	.zero		1


	//   ....[109]....
        /*1204*/ 	.word	0x00024130
        /*1208*/ 	.word	0x00000004
        /*120c*/ 	.word	0x00000000
        /*1210*/ 	.short	0x010a
        /*1212*/ 	.byte	0x3f
	.zero		1


	//----- nvinfo : EIATTR_NUM_MBARRIERS
	.align		4
.L_415:
        /*1214*/ 	.byte	0x03, 0x38
        /*1216*/ 	.short	0x0016


	//----- nvinfo : EIATTR_EXIT_INSTR_OFFSETS
	.align		4
        /*1218*/ 	.byte	0x04, 0x1c
        /*121a*/ 	.short	(.L_417 - .L_416)


	//   ....[0]....
.L_416:
        /*121c*/ 	.word	0x00021150


	//----- nvinfo : EIATTR_MAX_THREADS
	.align		4
.L_417:
        /*1220*/ 	.byte	0x04, 0x05
        /*1222*/ 	.short	(.L_419 - .L_418)
.L_418:
        /*1224*/ 	.word	0x00000180
        /*1228*/ 	.word	0x00000001
        /*122c*/ 	.word	0x00000001


	//----- nvinfo : EIATTR_CRS_STACK_SIZE
	.align		4
.L_419:
        /*1230*/ 	.byte	0x04, 0x1e
        /*1232*/ 	.short	(.L_421 - .L_420)
.L_420:
        /*1234*/ 	.word	0x00000000


	//----- nvinfo : EIATTR_CBANK_PARAM_SIZE
	.align		4
.L_421:
        /*1238*/ 	.byte	0x03, 0x19
        /*123a*/ 	.short	0x0af0


	//----- nvinfo : EIATTR_PARAM_CBANK
	.align		4
        /*123c*/ 	.byte	0x04, 0x0a
        /*123e*/ 	.short	(.L_423 - .L_422)
	.align		4
.L_422:
        /*1240*/ 	.word	index@(.nv.constant0._ZN7cutlass13device_kernelIN5flash11enable_sm90INS1_16FlashAttnFwdSm90INS1_25CollectiveMainloopFwdSm90ILi2EN4cute5tupleIJNS5_1CILi1EEES8_S8_EEENS6_IJNS7_ILi128EEENS7_ILi96EEENS7_ILi64EEEEEELi256ENS_6half_tEfNS_4arch4Sm90ELb0ELb1ELb1ELb1ELb0ELb1ELb0ELb1ELb0ELb1ELb0ELb0EEENS1_21CollectiveEpilogueFwdINS6_IJSA_NS7_ILi256EEESB_EEES9_SE_SG_Li256ELb1ELb1ELb0ELb0EEENS1_36VarlenDynamicPersistentTileSchedulerILi128ELi96ELi256ELi128ELb0ELb1ELb1ELb1ELb0ELb1EEEEEEEEEvNT_6ParamsE)
        /*1244*/ 	.short	0x0210
        /*1246*/ 	.short	0x0af0


	//----- nvinfo : EIATTR_SW_WAR
	.align		4
.L_423:
        /*1248*/ 	.byte	0x04, 0x36
        /*124a*/ 	.short	(.L_425 - .L_424)
.L_424:
        /*124c*/ 	.word	0x00000008
.L_425:


//--------------------- .nv.info._ZN7cutlass13device_kernelIN5flash11enable_sm90INS1_16FlashAttnFwdSm90INS1_25CollectiveMainloopFwdSm90ILi2EN4cute5tupleIJNS5_1CILi1EEES8_S8_EEENS6_IJNS7_ILi128EEENS7_ILi96EEENS7_ILi64EEEEEELi256ENS_6half_tEfNS_4arch4Sm90ELb0ELb1ELb1ELb1ELb0ELb0ELb1ELb1ELb0ELb1ELb0ELb0EEENS1_21CollectiveEpilogueFwdINS6_IJSA_NS7_ILi256EEESB_EEES9_SE_SG_Li256ELb1ELb1ELb0ELb0EEENS1_36VarlenDynamicPersistentTileSchedulerILi128ELi96ELi256ELi128ELb0ELb1ELb1ELb1ELb0ELb1EEEEEEEEEvNT_6ParamsE --------------------------
	.section	.nv.info._ZN7cutlass13device_kernelIN5flash11enable_sm90INS1_16FlashAttnFwdSm90INS1_25CollectiveMainloopFwdSm90ILi2EN4cute5tupleIJNS5_1CILi1EEES8_S8_EEENS6_IJNS7_ILi128EEENS7_ILi96EEENS7_ILi64EEEEEELi256ENS_6half_tEfNS_4arch4Sm90ELb0ELb1ELb1ELb1ELb0ELb0ELb1ELb1ELb0ELb1ELb0ELb0EEENS1_21CollectiveEpilogueFwdINS6_IJSA_NS7_ILi256EEESB_EEES9_SE_SG_Li256ELb1ELb1ELb0ELb0EEENS1_36VarlenDynamicPersistentTileSchedulerILi128ELi96ELi256ELi128ELb0ELb1ELb1ELb1ELb0ELb1EEEEEEEEEvNT_6ParamsE,"",@"SHT_CUDA_INFO"
	.sectionflags	@""
	.align	4


	//----- nvinfo : EIATTR_CUDA_API_VERSION
	.align		4
        /*0000*/ 	.byte	0x04, 0x37
        /*0002*/ 	.short	(.L_427 - .L_426)
.L_426:
        /*0004*/ 	.word	0x00000082


	//----- nvinfo : EIATTR_KPARAM_INFO
	.align		4
.L_427:
        /*0008*/ 	.byte	0x04, 0x17
        /*000a*/ 	.short	(.L_429 - .L_428)
.L_428:
        /*000c*/ 	.word	0x00000000
        /*0010*/ 	.short	0x0000
        /*0012*/ 	.short	0x0070
        /*0014*/ 	.byte	0x00, 0xf0, 0x01, 0x2e


	//----- nvinfo : EIATTR_SPARSE_MMA_MASK
	.align		4
.L_429:
        /*0018*/ 	.byte	0x03, 0x50
        /*001a*/ 	.short	0x0000


	//----- nvinfo : EIATTR_MAXREG_COUNT
	.align		4
        /*001c*/ 	.byte	0x03, 0x1b
        /*001e*/ 	.short	0x00a8


	//----- nvinfo : EIATTR_NUM_BARRIERS
	.align		4
        /*0020*/ 	.byte	0x02, 0x4c
        /*0022*/ 	.byte	0x10
	.zero		1


	//----- nvinfo : EIATTR_EXTERNS
	.align		4
        /*0024*/ 	.byte	0x04, 0x0f
        /*0026*/ 	.short	(.L_431 - .L_430)


	//   ....[0]....
	.align		4
.L_430:
        /*0028*/ 	.word	index@(__assertfail)


	//----- nvinfo : EIATTR_ANNOTATIONS
	.align		4
.L_431:
        /*002c*/ 	.byte	0x04, 0x55
        /*002e*/ 	.short	(.L_433 - .L_432)


	//   ....[0]....
.L_432:
        /* <DEDUP_REMOVED lines=87> */


	//----- nvinfo : EIATTR_MERCURY_ISA_VERSION
	.align		4
.L_433:
        /*0590*/ 	.byte	0x03, 0x5f
        /*0592*/ 	.short	0x0101


	//----- nvinfo : EIATTR_UNUSED_LOAD_BYTE_OFFSET
	.align		4
        /*0594*/ 	.byte	0x04, 0x44
        /*0596*/ 	.short	(.L_435 - .L_434)


	//   ....[0]....
.L_434:
        /*0598*/ 	.word	0x00000b40
        /*059c*/ 	.word	0x0000fff0


	//   ....[1]....
        /*05a0*/ 	.word	0x000201a0
        /*05a4*/ 	.word	0x0000fff0


	//----- nvinfo : EIATTR_INT_WARP_WIDE_INSTR_OFFSETS
	.align		4
.L_435:
        /*05a8*/ 	.byte	0x04, 0x31
        /*05aa*/ 	.short	(.L_437 - .L_436)


	//   ....[0]....
.L_436:
        /*05ac*/ 	.word	0x00000170


	//   ....[1]....
        /*05b0*/ 	.word	0x000001b0


	//   ....[2]....
        /*05b4*/ 	.word	0x00000220


	//   ....[3]....
        /*05b8*/ 	.word	0x00000230


	//   ....[4]....
        /*05bc*/ 	.word	0x000244b0


	//   ....[5]....
        /*05c0*/ 	.word	0x00024540


	//   ....[6]....
        /*05c4*/ 	.word	0x00028fd0


	//   ....[7]....
        /*05c8*/ 	.word	0x00029060


	//----- nvinfo : EIATTR_COOP_GROUP_MASK_REGIDS
	.align		4
.L_437:
        /*05cc*/ 	.byte	0x04, 0x29
        /*05ce*/ 	.short	(.L_439 - .L_438)


	//   ....[0]....
.L_438:
        /*05d0*/ 	.word	0xffffffff


	//   ....[1]....
        /*05d4*/ 	.word	0xffffffff


	//   ....[2]....
        /*05d8*/ 	.word	0xffffffff


	//   ....[3]....
        /*05dc*/ 	.word	0xffffffff


	//   ....[4]....
        /*05e0*/ 	.word	0xffffffff


	//   ....[5]....
        /*05e4*/ 	.word	0xffffffff


	//   ....[6]....
        /*05e8*/ 	.word	0xffffffff


	//   ....[7]....
        /*05ec*/ 	.word	0xffffffff


	//   ....[8]....
        /*05f0*/ 	.word	0xffffffff


	//   ....[9]....
        /*05f4*/ 	.word	0xffffffff


	//   ....[10]....
        /*05f8*/ 	.word	0xffffffff


	//   ....[11]....
        /*05fc*/ 	.word	0xffffffff


	//   ....[12]....
        /*0600*/ 	.word	0xffffffff


	//   ....[13]....
        /*0604*/ 	.word	0xffffffff


	//   ....[14]....
        /*0608*/ 	.word	0xffffffff


	//   ....[15]....
        /*060c*/ 	.word	0xffffffff


	//   ....[16]....
        /*0610*/ 	.word	0xffffffff


	//   ....[17]....
        /*0614*/ 	.word	0xffffffff


	//   ....[18]....
        /*0618*/ 	.word	0xffffffff


	//   ....[19]....
        /*061c*/ 	.word	0xffffffff


	//   ....[20]....
        /*0620*/ 	.word	0xffffffff


	//   ....[21]....
        /*0624*/ 	.word	0xffffffff


	//   ....[22]....
        /*0628*/ 	.word	0xffffffff


	//   ....[23]....
        /*062c*/ 	.word	0xffffffff


	//   ....[24]....
        /*0630*/ 	.word	0xffffffff


	//   ....[25]....
        /*0634*/ 	.word	0xffffffff


	//   ....[26]....
        /*0638*/ 	.word	0xffffffff


	//   ....[27]....
        /*063c*/ 	.word	0xffffffff


	//   ....[28]....
        /*0640*/ 	.word	0xffffffff


	//   ....[29]....
        /*0644*/ 	.word	0xffffffff


	//   ....[30]....
        /*0648*/ 	.word	0xffffffff


	//   ....[31]....
        /*064c*/ 	.word	0xffffffff


	//   ....[32]....
        /*0650*/ 	.word	0xffffffff


	//   ....[33]....
        /*0654*/ 	.word	0xffffffff


	//   ....[34]....
        /*0658*/ 	.word	0xffffffff


	//   ....[35]....
        /*065c*/ 	.word	0xffffffff


	//   ....[36]....
        /*0660*/ 	.word	0xffffffff


	//   ....[37]....
        /*0664*/ 	.word	0xffffffff


	//   ....[38]....
        /*0668*/ 	.word	0xffffffff


	//   ....[39]....
        /*066c*/ 	.word	0xffffffff


	//   ....[40]....
        /*0670*/ 	.word	0xffffffff


	//   ....[41]....
        /*0674*/ 	.word	0xffffffff


	//   ....[42]....
        /*0678*/ 	.word	0xffffffff


	//   ....[43]....
        /*067c*/ 	.word	0xffffffff


	//   ....[44]....
        /*0680*/ 	.word	0xffffffff


	//   ....[45]....
        /*0684*/ 	.word	0xffffffff


	//   ....[46]....
        /*0688*/ 	.word	0xffffffff


	//   ....[47]....
        /*068c*/ 	.word	0xffffffff


	//   ....[48]....
        /*0690*/ 	.word	0xffffffff


	//   ....[49]....
        /*0694*/ 	.word	0xffffffff


	//   ....[50]....
        /*0698*/ 	.word	0xffffffff


	//   ....[51]....
        /*069c*/ 	.word	0xffffffff


	//   ....[52]....
        /*06a0*/ 	.word	0xffffffff


	//   ....[53]....
        /*06a4*/ 	.word	0xffffffff


	//   ....[54]....
        /*06a8*/ 	.word	0xffffffff


	//   ....[55]....
        /*06ac*/ 	.word	0xffffffff


	//   ....[56]....
        /*06b0*/ 	.word	0xffffffff


	//   ....[57]....
        /*06b4*/ 	.word	0xffffffff


	//   ....[58]....
        /*06b8*/ 	.word	0xffffffff


	//   ....[59]....
        /*06bc*/ 	.word	0xffffffff


	//   ....[60]....
        /*06c0*/ 	.word	0xffffffff


	//   ....[61]....
        /*06c4*/ 	.word	0xffffffff


	//   ....[62]....
        /*06c8*/ 	.word	0xffffffff


	//   ....[63]....
        /*06cc*/ 	.word	0xffffffff


	//   ....[64]....
        /*06d0*/ 	.word	0xffffffff


	//   ....[65]....
        /*06d4*/ 	.word	0xffffffff


	//   ....[66]....
        /*06d8*/ 	.word	0xffffffff


	//   ....[67]....
        /*06dc*/ 	.word	0xffffffff


	//   ....[68]....
        /*06e0*/ 	.word	0xffffffff


	//   ....[69]....
        /*06e4*/ 	.word	0xffffffff


	//   ....[70]....
        /*06e8*/ 	.word	0xffffffff


	//   ....[71]....
        /*06ec*/ 	.word	0xffffffff


	//   ....[72]....
        /*06f0*/ 	.word	0xffffffff


	//   ....[73]....
        /*06f4*/ 	.word	0xffffffff


	//   ....[74]....
        /*06f8*/ 	.word	0xffffffff


	//   ....[75]....
        /*06fc*/ 	.word	0xffffffff


	//   ....[76]....
        /*0700*/ 	.word	0xffffffff


	//   ....[77]....
        /*0704*/ 	.word	0xffffffff


	//   ....[78]....
        /*0708*/ 	.word	0xffffffff


	//   ....[79]....
        /*070c*/ 	.word	0xffffffff


	//   ....[80]....
        /*0710*/ 	.word	0xffffffff


	//   ....[81]....
        /*0714*/ 	.word	0xffffffff


	//   ....[82]....
        /*0718*/ 	.word	0xffffffff


	//   ....[83]....
        /*071c*/ 	.word	0xffffffff


	//   ....[84]....
        /*0720*/ 	.word	0xffffffff


	//   ....[85]....
        /*0724*/ 	.word	0xffffffff


	//   ....[86]....
        /*0728*/ 	.word	0xffffffff


	//   ....[87]....
        /*072c*/ 	.word	0xffffffff


	//   ....[88]....
        /*0730*/ 	.word	0xffffffff


	//   ....[89]....
        /*0734*/ 	.word	0xffffffff


	//   ....[90]....
        /*0738*/ 	.word	0xffffffff


	//   ....[91]....
        /*073c*/ 	.word	0xffffffff


	//   ....[92]....
        /*0740*/ 	.word	0xffffffff


	//   ....[93]....
        /*0744*/ 	.word	0xffffffff


	//   ....[94]....
        /*0748*/ 	.word	0xffffffff


	//   ....[95]....
        /*074c*/ 	.word	0xffffffff


	//   ....[96]....
        /*0750*/ 	.word	0xffffffff


	//   ....[97]....
        /*0754*/ 	.word	0xffffffff


	//   ....[98]....
        /*0758*/ 	.word	0xffffffff


	//   ....[99]....
        /*075c*/ 	.word	0xffffffff


	//   ....[100]....
        /*0760*/ 	.word	0xffffffff


	//   ....[101]....
        /*0764*/ 	.word	0xffffffff


	//   ....[102]....
        /*0768*/ 	.word	0xffffffff


	//   ....[103]....
        /*076c*/ 	.word	0xffffffff


	//   ....[104]....
        /*0770*/ 	.word	0xffffffff


	//   ....[105]....
        /*0774*/ 	.word	0xffffffff


	//   ....[106]....
        /*0778*/ 	.word	0xffffffff


	//   ....[107]....
        /*077c*/ 	.word	0xffffffff


	//   ....[108]....
        /*0780*/ 	.word	0xffffffff


	//   ....[109]....
        /*0784*/ 	.word	0xffffffff


	//   ....[110]....
        /*0788*/ 	.word	0xffffffff


	//   ....[111]....
        /*078c*/ 	.word	0xffffffff


	//   ....[112]....
        /*0790*/ 	.word	0xffffffff


	//   ....[113]....
        /*0794*/ 	.word	0xffffffff


	//   ....[114]....
        /*0798*/ 	.word	0xffffffff


	//   ....[115]....
        /*079c*/ 	.word	0x0500000f


	//   ....[116]....
        /*07a0*/ 	.word	0x0500000f


	//   ....[117]....
        /*07a4*/ 	.word	0x0500000f


	//   ....[118]....
        /*07a8*/ 	.word	0x0500000f


	//   ....[119]....
        /*07ac*/ 	.word	0x0500000f


	//   ....[120]....
        /*07b0*/ 	.word	0x0500000f


	//   ....[121]....
        /*07b4*/ 	.word	0x0500000f


	//   ....[122]....
        /*07b8*/ 	.word	0x0500000f


	//   ....[123]....
        /*07bc*/ 	.word	0x0500000f


	//   ....[124]....
        /*07c0*/ 	.word	0x0500000f


	//   ....[125]....
        /*07c4*/ 	.word	0x0500000f


	//   ....[126]....
        /*07c8*/ 	.word	0x0500000f


	//   ....[127]....
        /*07cc*/ 	.word	0x0500000f


	//   ....[128]....
        /*07d0*/ 	.word	0x0500000f


	//   ....[129]....
        /*07d4*/ 	.word	0x0500000f


	//   ....[130]....
        /*07d8*/ 	.word	0x0500000f


	//   ....[131]....
        /*07dc*/ 	.word	0x0500000f


	//   ....[132]....
        /*07e0*/ 	.word	0x0500000f


	//   ....[133]....
        /*07e4*/ 	.word	0x0500000f


	//   ....[134]....
        /*07e8*/ 	.word	0x0500000f


	//   ....[135]....
        /*07ec*/ 	.word	0x0500000f


	//   ....[136]....
        /*07f0*/ 	.word	0x0500000f


	//   ....[137]....
        /*07f4*/ 	.word	0x0500000f


	//   ....[138]....
        /*07f8*/ 	.word	0x0500000f


	//   ....[139]....
        /*07fc*/ 	.word	0x0500000f


	//   ....[140]....
        /*0800*/ 	.word	0x0500000f


	//   ....[141]....
        /*0804*/ 	.word	0x0500000f


	//   ....[142]....
        /*0808*/ 	.word	0x0500000f


	//   ....[143]....
        /*080c*/ 	.word	0x0500000f


	//   ....[144]....
        /*0810*/ 	.word	0x0500000f


	//   ....[145]....
        /*0814*/ 	.word	0x0500000f


	//   ....[146]....
        /*0818*/ 	.word	0x0500000f


	//   ....[147]....
        /*081c*/ 	.word	0x0500000f


	//   ....[148]....
        /*0820*/ 	.word	0x0500000f


	//   ....[149]....
        /*0824*/ 	.word	0x0500000f


	//   ....[150]....
        /*0828*/ 	.word	0x0500000f


	//   ....[151]....
        /*082c*/ 	.word	0x0500000f


	//   ....[152]....
        /*0830*/ 	.word	0x0500000f


	//   ....[153]....
        /*0834*/ 	.word	0x0500000f


	//   ....[154]....
        /*0838*/ 	.word	0x0500000f


	//   ....[155]....
        /*083c*/ 	.word	0x0500000f


	//   ....[156]....
        /*0840*/ 	.word	0x0500000f


	//   ....[157]....
        /*0844*/ 	.word	0x0500000f


	//   ....[158]....
        /*0848*/ 	.word	0x0500000f


	//   ....[159]....
        /*084c*/ 	.word	0x0500000f


	//   ....[160]....
        /*0850*/ 	.word	0x0500000f


	//   ....[161]....
        /*0854*/ 	.word	0x0500000f


	//   ....[162]....
        /*0858*/ 	.word	0x0500000f


	//   ....[163]....
        /*085c*/ 	.word	0x0500000f


	//   ....[164]....
        /*0860*/ 	.word	0x0500000f


	//   ....[165]....
        /*0864*/ 	.word	0x0500000f


	//   ....[166]....
        /*0868*/ 	.word	0xffffffff


	//   ....[167]....
        /*086c*/ 	.word	0xffffffff


	//   ....[168]....
        /*0870*/ 	.word	0xffffffff


	//   ....[169]....
        /*0874*/ 	.word	0xffffffff


	//   ....[170]....
        /*0878*/ 	.word	0xffffffff


	//   ....[171]....
        /*087c*/ 	.word	0xffffffff


	//----- nvinfo : EIATTR_COOP_GROUP_INSTR_OFFSETS
	.align		4
.L_439:
        /*0880*/ 	.byte	0x04, 0x28
        /*0882*/ 	.short	(.L_441 - .L_440)


	//   ....[0]....
.L_440:
        /*0884*/ 	.word	0x000000b0


	//   ....[1]....
        /*0888*/ 	.word	0x00000180


	//   ....[2]....
        /*088c*/ 	.word	0x000001d0


	//   ....[3]....
        /*0890*/ 	.word	0x00000420


	//   ....[4]....
        /*0894*/ 	.word	0x00000580


	//   ....[5]....
        /*0898*/ 	.word	0x000006a0


	//   ....[6]....
        /*089c*/ 	.word	0x00000800


	//   ....[7]....
        /*08a0*/ 	.word	0x00002150


	//   ....[8]....
        /*08a4*/ 	.word	0x00004380


	//   ....[9]....
        /*08a8*/ 	.word	0x00004bb0


	//   ....[10]....
        /*08ac*/ 	.word	0x00006260


	//   ....[11]....
        /*08b0*/ 	.word	0x000062e0


	//   ....[12]....
        /*08b4*/ 	.word	0x00006640


	//   ....[13]....
        /*08b8*/ 	.word	0x00006660


	//   ....[14]....
        /*08bc*/ 	.word	0x0000bdc0


	//   ....[15]....
        /*08c0*/ 	.word	0x0000bfd0


	//   ....[16]....
        /*08c4*/ 	.word	0x0000c1e0


	//   ....[17]....
        /*08c8*/ 	.word	0x0000c200


	//   ....[18]....
        /*08cc*/ 	.word	0x000153f0


	//   ....[19]....
        /*08d0*/ 	.word	0x00015b90


	//   ....[20]....
        /*08d4*/ 	.word	0x00016fe0


	//   ....[21]....
        /*08d8*/ 	.word	0x000171c0


	//   ....[22]....
        /*08dc*/ 	.word	0x000172f0


	//   ....[23]....
        /*08e0*/ 	.word	0x00017310


	//   ....[24]....
        /*08e4*/ 	.word	0x0001f220


	//   ....[25]....
        /*08e8*/ 	.word	0x0001f240


	//   ....[26]....
        /*08ec*/ 	.word	0x0001f2a0


	//   ....[27]....
        /*08f0*/ 	.word	0x0001f2e0


	//   ....[28]....
        /*08f4*/ 	.word	0x000210f0


	//   ....[29]....
        /*08f8*/ 	.word	0x00021110


	//   ....[30]....
        /*08fc*/ 	.word	0x00021170


	//   ....[31]....
        /*0900*/ 	.word	0x00021190


	//   ....[32]....
        /*0904*/ 	.word	0x00021ae0


	//   ....[33]....
        /*0908*/ 	.word	0x00021b00


	//   ....[34]....
        /*090c*/ 	.word	0x00021c50


	//   ....[35]....
        /*0910*/ 	.word	0x00021c70


	//   ....[36]....
        /*0914*/ 	.word	0x00021db0


	//   ....[37]....
        /*0918*/ 	.word	0x00021dd0


	//   ....[38]....
        /*091c*/ 	.word	0x00021f20


	//   ....[39]....
        /*0920*/ 	.word	0x00021f40


	//   ....[40]....
        /*0924*/ 	.word	0x00022880


	//   ....[41]....
        /*0928*/ 	.word	0x000228a0


	//   ....[42]....
        /*092c*/ 	.word	0x000229e0


	//   ....[43]....
        /*0930*/ 	.word	0x00022a00


	//   ....[44]....
        /*0934*/ 	.word	0x00022b40


	//   ....[45]....
        /*0938*/ 	.word	0x00022b60


	//   ....[46]....
        /*093c*/ 	.word	0x00022cb0


	//   ....[47]....
        /*0940*/ 	.word	0x00022cd0


	//   ....[48]....
        /*0944*/ 	.word	0x00022eb0


	//   ....[49]....
        /*0948*/ 	.word	0x00023090


	//   ....[50]....
        /*094c*/ 	.word	0x000230c0


	//   ....[51]....
        /*0950*/ 	.word	0x000230f0


	//   ....[52]....
        /*0954*/ 	.word	0x00023120


	//   ....[53]....
        /*0958*/ 	.word	0x00023150


	//   ....[54]....
        /*095c*/ 	.word	0x00023180


	//   ....[55]....
        /*0960*/ 	.word	0x000232f0


	//   ....[56]....
        /*0964*/ 	.word	0x00023320


	//   ....[57]....
        /*0968*/ 	.word	0x00023350


	//   ....[58]....
        /*096c*/ 	.word	0x00023380


	//   ....[59]....
        /*0970*/ 	.word	0x000233b0


	//   ....[60]....
        /*0974*/ 	.word	0x000233e0


	//   ....[61]....
        /*0978*/ 	.word	0x00023480


	//   ....[62]....
        /*097c*/ 	.word	0x000234e0


	//   ....[63]....
        /*0980*/ 	.word	0x00023570


	//   ....[64]....
        /*0984*/ 	.word	0x00024a70


	//   ....[65]....
        /*0988*/ 	.word	0x000255d0


	//   ....[66]....
        /*098c*/ 	.word	0x000255f0


	//   ....[67]....
        /*0990*/ 	.word	0x00025610


	//   ....[68]....
        /*0994*/ 	.word	0x00025640


	//   ....[69]....
        /*0998*/ 	.word	0x00025710


	//   ....[70]....
        /*099c*/ 	.word	0x000257a0


	//   ....[71]....
        /*09a0*/ 	.word	0x000257d0


	//   ....[72]....
        /*09a4*/ 	.word	0x00025850


	//   ....[73]....
        /*09a8*/ 	.word	0x00025880


	//   ....[74]....
        /*09ac*/ 	.word	0x00025900


	//   ....[75]....
        /*09b0*/ 	.word	0x00025930


	//   ....[76]....
        /*09b4*/ 	.word	0x000259b0


	//   ....[77]....
        /*09b8*/ 	.word	0x000259e0


	//   ....[78]....
        /*09bc*/ 	.word	0x00025a00


	//   ....[79]....
        /*09c0*/ 	.word	0x00025a50


	//   ....[80]....
        /*09c4*/ 	.word	0x00025a60


	//   ....[81]....
        /*09c8*/ 	.word	0x000261f0


	//   ....[82]....
        /*09cc*/ 	.word	0x00026230


	//   ....[83]....
        /*09d0*/ 	.word	0x00026250


	//   ....[84]....
        /*09d4*/ 	.word	0x000262f0


	//   ....[85]....
        /*09d8*/ 	.word	0x00026380


	//   ....[86]....
        /*09dc*/ 	.word	0x00026390


	//   ....[87]....
        /*09e0*/ 	.word	0x00026420


	//   ....[88]....
        /*09e4*/ 	.word	0x00026430


	//   ....[89]....
        /*09e8*/ 	.word	0x000264a0


	//   ....[90]....
        /*09ec*/ 	.word	0x000264b0


	//   ....[91]....
        /*09f0*/ 	.word	0x00026530


	//   ....[92]....
        /*09f4*/ 	.word	0x00026540


	//   ....[93]....
        /*09f8*/ 	.word	0x000265c0


	//   ....[94]....
        /*09fc*/ 	.word	0x000265d0


	//   ....[95]....
        /*0a00*/ 	.word	0x000265e0


	//   ....[96]....
        /*0a04*/ 	.word	0x00026620


	//   ....[97]....
        /*0a08*/ 	.word	0x00029260


	//   ....[98]....
        /*0a0c*/ 	.word	0x000292c0


	//   ....[99]....
        /*0a10*/ 	.word	0x000292f0


	//   ....[100]....
        /*0a14*/ 	.word	0x00029300


	//   ....[101]....
        /*0a18*/ 	.word	0x00029330


	//   ....[102]....
        /*0a1c*/ 	.word	0x00029360


	//   ....[103]....
        /*0a20*/ 	.word	0x00029390


	//   ....[104]....
        /*0a24*/ 	.word	0x000293c0


	//   ....[105]....
        /*0a28*/ 	.word	0x00029540


	//   ....[106]....
        /*0a2c*/ 	.word	0x00029570


	//   ....[107]....
        /*0a30*/ 	.word	0x000295a0


	//   ....[108]....
        /*0a34*/ 	.word	0x000295d0


	//   ....[109]....
        /*0a38*/ 	.word	0x00029600


	//   ....[110]....
        /*0a3c*/ 	.word	0x00029630


	//   ....[111]....
        /*0a40*/ 	.word	0x000296f0


	//   ....[112]....
        /*0a44*/ 	.word	0x00029710


	//   ....[113]....
        /*0a48*/ 	.word	0x00029780


	//   ....[114]....
        /*0a4c*/ 	.word	0x00029e50


	//   ....[115]....
        /*0a50*/ 	.word	0x0002a430


	//   ....[116]....
        /*0a54*/ 	.word	0x0002a5c0


	//   ....[117]....
        /*0a58*/ 	.word	0x0002a620


	//   ....[118]....
        /*0a5c*/ 	.word	0x0002a680


	//   ....[119]....
        /*0a60*/ 	.word	0x0002a6e0


	//   ....[120]....
        /*0a64*/ 	.word	0x0002a780


	//   ....[121]....
        /*0a68*/ 	.word	0x0002a870


	//   ....[122]....
        /*0a6c*/ 	.word	0x0002a9a0


	//   ....[123]....
        /*0a70*/ 	.word	0x0002aa40


	//   ....[124]....
        /*0a74*/ 	.word	0x0002ab10


	//   ....[125]....
        /*0a78*/ 	.word	0x0002abb0


	//   ....[126]....
        /*0a7c*/ 	.word	0x0002ac80


	//   ....[127]....
        /*0a80*/ 	.word	0x0002ad20


	//   ....[128]....
        /*0a84*/ 	.word	0x0002adf0


	//   ....[129]....
        /*0a88*/ 	.word	0x0002ae90


	//   ....[130]....
        /*0a8c*/ 	.word	0x0002af40


	//   ....[131]....
        /*0a90*/ 	.word	0x0002afe0


	//   ....[132]....
        /*0a94*/ 	.word	0x0002b280


	//   ....[133]....
        /*0a98*/ 	.word	0x0002b330


	//   ....[134]....
        /*0a9c*/ 	.word	0x0002b430


	//   ....[135]....
        /*0aa0*/ 	.word	0x0002b520


	//   ....[136]....
        /*0aa4*/ 	.word	0x0002b5e0


	//   ....[137]....
        /*0aa8*/ 	.word	0x0002b6a0


	//   ....[138]....
        /*0aac*/ 	.word	0x0002b760


	//   ....[139]....
        /*0ab0*/ 	.word	0x0002b820


	//   ....[140]....
        /*0ab4*/ 	.word	0x0002b8e0


	//   ....[141]....
        /*0ab8*/ 	.word	0x0002b9a0


	//   ....[142]....
        /*0abc*/ 	.word	0x0002ba60


	//   ....[143]....
        /*0ac0*/ 	.word	0x0002bb10


	//   ....[144]....
        /*0ac4*/ 	.word	0x0002bc10


	//   ....[145]....
        /*0ac8*/ 	.word	0x0002bc60


	//   ....[146]....
        /*0acc*/ 	.word	0x0002bcc0


	//   ....[147]....
        /*0ad0*/ 	.word	0x0002bda0


	//   ....[148]....
        /*0ad4*/ 	.word	0x0002c0d0


	//   ....[149]....
        /*0ad8*/ 	.word	0x0002c170


	//   ....[150]....
        /*0adc*/ 	.word	0x0002c290


	//   ....[151]....
        /*0ae0*/ 	.word	0x0002c300


	//   ....[152]....
        /*0ae4*/ 	.word	0x0002c380


	//   ....[153]....
        /*0ae8*/ 	.word	0x0002c400


	//   ....[154]....
        /*0aec*/ 	.word	0x0002c480


	//   ....[155]....
        /*0af0*/ 	.word	0x0002c510


	//   ....[156]....
        /*0af4*/ 	.word	0x0002c5b0


	//   ....[157]....
        /*0af8*/ 	.word	0x0002c650


	//   ....[158]....
        /*0afc*/ 	.word	0x0002c6c0


	//   ....[159]....
        /*0b00*/ 	.word	0x0002c730


	//   ....[160]....
        /*0b04*/ 	.word	0x0002c7a0


	//   ....[161]....
        /*0b08*/ 	.word	0x0002c820


	//   ....[162]....
        /*0b0c*/ 	.word	0x0002c8a0


	//   ....[163]....
        /*0b10*/ 	.word	0x0002c940


	//   ....[164]....
        /*0b14*/ 	.word	0x0002c9d0


	//   ....[165]....
        /*0b18*/ 	.word	0x0002cb00


	//   ....[166]....
        /*0b1c*/ 	.word	0x0002f1b0


	//   ....[167]....
        /*0b20*/ 	.word	0x0002f930


	//   ....[168]....
        /*0b24*/ 	.word	0x00030c00


	//   ....[169]....
        /*0b28*/ 	.word	0x00030c50


	//   ....[170]....
        /*0b2c*/ 	.word	0x00030cb0


	//   ....[171]....
        /*0b30*/ 	.word	0x00030cd0


	//----- nvinfo : EIATTR_REG_RECONFIG
	.align		4
.L_441:
        /*0b34*/ 	.byte	0x01, 0x54
	.zero		2


	//----- nvinfo : EIATTR_SYSCALL_OFFSETS
	.align		4
        /*0b38*/ 	.byte	0x04, 0x46
        /*0b3a*/ 	.short	(.L_443 - .L_442)


	//   ....[0]....
.L_442:
        /*0b3c*/ 	.word	0x000026c0


	//   ....[1]....
        /*0b40*/ 	.word	0x000246b0


	//   ....[2]....
        /*0b44*/ 	.word	0x00024800


	//   ....[3]....
        /*0b48*/ 	.word	0x000248f0


	//   ....[4]....
        /*0b4c*/ 	.word	0x000251a0


	//   ....[5]....
        /*0b50*/ 	.word	0x00025df0


	//----- nvinfo : EIATTR_MBARRIER_INSTR_OFFSETS
	.align		4
.L_443:
        /*0b54*/ 	.byte	0x04, 0x39
        /*0b56*/ 	.short	(.L_445 - .L_444)


	//   ....[0]....
.L_444:
        /*0b58*/ 	.word	0x000002c0
        /*0b5c*/ 	.word	0x000000ff
        /*0b60*/ 	.word	0x00032400
        /*0b64*/ 	.short	0x0100
        /*0b66*/ 	.byte	0x08
	.zero		1


	//   ....[1]....
        /*0b68*/ 	.word	0x000002d0
        /*0b6c*/ 	.word	0x000000ff
        /*0b70*/ 	.word	0x00032410
        /*0b74*/ 	.short	0x0100
        /*0b76*/ 	.byte	0x08
	.zero		1


	//   ....[2]....
        /*0b78*/ 	.word	0x000002e0
        /*0b7c*/ 	.word	0x000000ff
        /*0b80*/ 	.word	0x00032420
        /*0b84*/ 	.short	0x0100
        /*0b86*/ 	.byte	0x08
	.zero		1


	//   ....[3]....
        /*0b88*/ 	.word	0x000003d0
        /*0b8c*/ 	.word	0x000000ff
        /*0b90*/ 	.word	0x00032430
        /*0b94*/ 	.short	0x0100
        /*0b96*/ 	.byte	0x08
	.zero		1


	//   ....[4]....
        /*0b98*/ 	.word	0x000003e0
        /*0b9c*/ 	.word	0x000000ff
        /*0ba0*/ 	.word	0x00032440
        /*0ba4*/ 	.short	0x0100
        /*0ba6*/ 	.byte	0x08
	.zero		1


	//   ....[5]....
        /*0ba8*/ 	.word	0x000003f0
        /*0bac*/ 	.word	0x000000ff
        /*0bb0*/ 	.word	0x00032438
        /*0bb4*/ 	.short	0x0100
        /*0bb6*/ 	.byte	0x08
	.zero		1


	//   ....[6]....
        /*0bb8*/ 	.word	0x00000400
        /*0bbc*/ 	.word	0x000000ff
        /*0bc0*/ 	.word	0x00032448
        /*0bc4*/ 	.short	0x0100
        /*0bc6*/ 	.byte	0x08
	.zero		1


	//   ....[7]....
        /*0bc8*/ 	.word	0x00000530
        /*0bcc*/ 	.word	0x000000ff
        /*0bd0*/ 	.word	0x00032450
        /*0bd4*/ 	.short	0x0100
        /*0bd6*/ 	.byte	0x08
	.zero		1


	//   ....[8]....
        /*0bd8*/ 	.word	0x00000540
        /*0bdc*/ 	.word	0x000000ff
        /*0be0*/ 	.word	0x00032460
        /*0be4*/ 	.short	0x0100
        /*0be6*/ 	.byte	0x08
	.zero		1


	//   ....[9]....
        /*0be8*/ 	.word	0x00000550
        /*0bec*/ 	.word	0x000000ff
        /*0bf0*/ 	.word	0x00032458
        /*0bf4*/ 	.short	0x0100
        /*0bf6*/ 	.byte	0x08
	.zero		1


	//   ....[10]....
        /*0bf8*/ 	.word	0x00000560
        /*0bfc*/ 	.word	0x000000ff
        /*0c00*/ 	.word	0x00032468
        /*0c04*/ 	.short	0x0100
        /*0c06*/ 	.byte	0x08
	.zero		1


	//   ....[11]....
        /*0c08*/ 	.word	0x00000650
        /*0c0c*/ 	.word	0x000000ff
        /*0c10*/ 	.word	0x00032470
        /*0c14*/ 	.short	0x0100
        /*0c16*/ 	.byte	0x06
	.zero		1


	//   ....[12]....
        /*0c18*/ 	.word	0x00000660
        /*0c1c*/ 	.word	0x000000ff
        /*0c20*/ 	.word	0x00032480
        /*0c24*/ 	.short	0x0100
        /*0c26*/ 	.byte	0x06
	.zero		1


	//   ....[13]....
        /*0c28*/ 	.word	0x00000670
        /*0c2c*/ 	.word	0x000000ff
        /*0c30*/ 	.word	0x00032478
        /*0c34*/ 	.short	0x0100
        /*0c36*/ 	.byte	0x06
	.zero		1


	//   ....[14]....
        /*0c38*/ 	.word	0x00000680
        /*0c3c*/ 	.word	0x000000ff
        /*0c40*/ 	.word	0x00032488
        /*0c44*/ 	.short	0x0100
        /*0c46*/ 	.byte	0x06
	.zero		1


	//   ....[15]....
        /*0c48*/ 	.word	0x000007b0
        /*0c4c*/ 	.word	0x000000ff
        /*0c50*/ 	.word	0x00032490
        /*0c54*/ 	.short	0x0100
        /*0c56*/ 	.byte	0x08
	.zero		1


	//   ....[16]....
        /*0c58*/ 	.word	0x000007c0
        /*0c5c*/ 	.word	0x000000ff
        /*0c60*/ 	.word	0x000324a0
        /*0c64*/ 	.short	0x0100
        /*0c66*/ 	.byte	0x08
	.zero		1


	//   ....[17]....
        /*0c68*/ 	.word	0x000007d0
        /*0c6c*/ 	.word	0x000000ff
        /*0c70*/ 	.word	0x00032498
        /*0c74*/ 	.short	0x0100
        /*0c76*/ 	.byte	0x08
	.zero		1


	//   ....[18]....
        /*0c78*/ 	.word	0x000007e0
        /*0c7c*/ 	.word	0x000000ff
        /*0c80*/ 	.word	0x000324a8
        /*0c84*/ 	.short	0x0100
        /*0c86*/ 	.byte	0x08
	.zero		1


	//   ....[19]....
        /*0c88*/ 	.word	0x00000910
        /*0c8c*/ 	.word	0x000000ff
        /*0c90*/ 	.word	0x000324b0
        /*0c94*/ 	.short	0x0100
        /*0c96*/ 	.byte	0x08
	.zero		1


	//   ....[20]....
        /*0c98*/ 	.word	0x00000920
        /*0c9c*/ 	.word	0x000000ff
        /*0ca0*/ 	.word	0x000324c0
        /*0ca4*/ 	.short	0x0100
        /*0ca6*/ 	.byte	0x08
	.zero		1


	//   ....[21]....
        /*0ca8*/ 	.word	0x00000930
        /*0cac*/ 	.word	0x000000ff
        /*0cb0*/ 	.word	0x000324b8
        /*0cb4*/ 	.short	0x0100
        /*0cb6*/ 	.byte	0x08
	.zero		1


	//   ....[22]....
        /*0cb8*/ 	.word	0x00000940
        /*0cbc*/ 	.word	0x000000ff
        /*0cc0*/ 	.word	0x000324c8
        /*0cc4*/ 	.short	0x0100
        /*0cc6*/ 	.byte	0x08
	.zero		1


	//   ....[23]....
        /*0cc8*/ 	.word	0x00002940
        /*0ccc*/ 	.word	0x000000ff
        /*0cd0*/ 	.word	0x00032400
        /*0cd4*/ 	.short	0x010a
        /*0cd6*/ 	.byte	0x2e
	.zero		1


	//   ....[24]....
        /*0cd8*/ 	.word	0x00002d70
        /*0cdc*/ 	.word	0x00000014
        /*0ce0*/ 	.word	0x00000000
        /*0ce4*/ 	.short	0x010a
        /*0ce6*/ 	.byte	0x3f
	.zero		1


	//   ....[25]....
        /*0ce8*/ 	.word	0x00002dd0
        /*0cec*/ 	.word	0x00000014
        /*0cf0*/ 	.word	0x00000000
        /*0cf4*/ 	.short	0x010a
        /*0cf6*/ 	.byte	0x3f
	.zero		1


	//   ....[26]....
        /*0cf8*/ 	.word	0x00003180
        /*0cfc*/ 	.word	0x000000ff
        /*0d00*/ 	.word	0x00032410
        /*0d04*/ 	.short	0x010a
        /*0d06*/ 	.byte	0x2e
	.zero		1


	//   ....[27]....
        /*0d08*/ 	.word	0x00003280
        /*0d0c*/ 	.word	0x00000008
        /*0d10*/ 	.word	0x00000000
        /*0d14*/ 	.short	0x010a
        /*0d16*/ 	.byte	0x3f
	.zero		1


	//   ....[28]....
        /*0d18*/ 	.word	0x000032e0
        /*0d1c*/ 	.word	0x00000008
        /*0d20*/ 	.word	0x00000000
        /*0d24*/ 	.short	0x010a
        /*0d26*/ 	.byte	0x3f
	.zero		1


	//   ....[29]....
        /*0d28*/ 	.word	0x00003fd0
        /*0d2c*/ 	.word	0x00000008
        /*0d30*/ 	.word	0x00000000
        /*0d34*/ 	.short	0x0101
        /*0d36*/ 	.byte	0x3f
	.zero		1


	//   ....[30]....
        /*0d38*/ 	.word	0x00009880
        /*0d3c*/ 	.word	0x0000000b
        /*0d40*/ 	.word	0x00000000
        /*0d44*/ 	.short	0x0101
        /*0d46*/ 	.byte	0x3f
	.zero		1


	//   ....[31]....
        /*0d48*/ 	.word	0x00009fb0
        /*0d4c*/ 	.word	0x00000003
        /*0d50*/ 	.word	0x00000000
        /*0d54*/ 	.short	0x010a
        /*0d56*/ 	.byte	0x3f
	.zero		1


	//   ....[32]....
        /*0d58*/ 	.word	0x0000a0b0
        /*0d5c*/ 	.word	0x00000000
        /*0d60*/ 	.word	0x00000000
        /*0d64*/ 	.short	0x010a
        /*0d66*/ 	.byte	0x3f
	.zero		1


	//   ....[33]....
        /*0d68*/ 	.word	0x0000a4e0
        /*0d6c*/ 	.word	0x00000003
        /*0d70*/ 	.word	0x00000000
        /*0d74*/ 	.short	0x010a
        /*0d76*/ 	.byte	0x3f
	.zero		1


	//   ....[34]....
        /*0d78*/ 	.word	0x0000a590
        /*0d7c*/ 	.word	0x00000004
        /*0d80*/ 	.word	0x00000000
        /*0d84*/ 	.short	0x010a
        /*0d86*/ 	.byte	0x3f
	.zero		1


	//   ....[35]....
        /*0d88*/ 	.word	0x0000b250
        /*0d8c*/ 	.word	0x00000003
        /*0d90*/ 	.word	0x00000000
        /*0d94*/ 	.short	0x0101
        /*0d96*/ 	.byte	0x3f
	.zero		1


	//   ....[36]....
        /*0d98*/ 	.word	0x00013b70
        /*0d9c*/ 	.word	0x00000000
        /*0da0*/ 	.word	0x00000000
        /*0da4*/ 	.short	0x0101
        /*0da6*/ 	.byte	0x3f
	.zero		1


	//   ....[37]....
        /*0da8*/ 	.word	0x00013d70
        /*0dac*/ 	.word	0x00000005
        /*0db0*/ 	.word	0x00000000
        /*0db4*/ 	.short	0x010a
        /*0db6*/ 	.byte	0x3f
	.zero		1


	//   ....[38]....
        /*0db8*/ 	.word	0x00013e70
        /*0dbc*/ 	.word	0x00000000
        /*0dc0*/ 	.word	0x00000000
        /*0dc4*/ 	.short	0x010a
        /*0dc6*/ 	.byte	0x3f
	.zero		1


	//   ....[39]....
        /*0dc8*/ 	.word	0x000142a0
        /*0dcc*/ 	.word	0x00000005
        /*0dd0*/ 	.word	0x00000000
        /*0dd4*/ 	.short	0x010a
        /*0dd6*/ 	.byte	0x3f
	.zero		1


	//   ....[40]....
        /*0dd8*/ 	.word	0x00014350
        /*0ddc*/ 	.word	0x00000004
        /*0de0*/ 	.word	0x00000000
        /*0de4*/ 	.short	0x010a
        /*0de6*/ 	.byte	0x3f
	.zero		1


	//   ....[41]....
        /*0de8*/ 	.word	0x00015010
        /*0dec*/ 	.word	0x00000004
        /*0df0*/ 	.word	0x00000000
        /*0df4*/ 	.short	0x0101
        /*0df6*/ 	.byte	0x3f
	.zero		1


	//   ....[42]....
        /*0df8*/ 	.word	0x0001edb0
        /*0dfc*/ 	.word	0x00000000
        /*0e00*/ 	.word	0x00000000
        /*0e04*/ 	.short	0x0101
        /*0e06*/ 	.byte	0x3f
	.zero		1


	//   ....[43]....
        /*0e08*/ 	.word	0x00021b10
        /*0e0c*/ 	.word	0x000000ff
        /*0e10*/ 	.word	0x00000000
        /*0e14*/ 	.short	0x0101
        /*0e16*/ 	.byte	0x04
	.zero		1


	//   ....[44]....
        /*0e18*/ 	.word	0x00024d00
        /*0e1c*/ 	.word	0x00000000
        /*0e20*/ 	.word	0x00032440
        /*0e24*/ 	.short	0x010a
        /*0e26*/ 	.byte	0x3f
	.zero		1


	//   ....[45]....
        /*0e28*/ 	.word	0x00025b90
        /*0e2c*/ 	.word	0x00000008
        /*0e30*/ 	.word	0x00032400
        /*0e34*/ 	.short	0x0107
        /*0e36*/ 	.byte	0x3f
	.zero		1


	//   ....[46]....
        /*0e38*/ 	.word	0x00025c30
        /*0e3c*/ 	.word	0x00000002
        /*0e40*/ 	.word	0x00032400
        /*0e44*/ 	.short	0x0101
        /*0e46*/ 	.byte	0x3f
	.zero		1


	//   ....[47]....
        /*0e48*/ 	.word	0x00026780
        /*0e4c*/ 	.word	0x00000008
        /*0e50*/ 	.word	0x00032410
        /*0e54*/ 	.short	0x0107
        /*0e56*/ 	.byte	0x3f
	.zero		1


	//   ....[48]....
        /*0e58*/ 	.word	0x00026880
        /*0e5c*/ 	.word	0x00000002
        /*0e60*/ 	.word	0x00032410
        /*0e64*/ 	.short	0x0101
        /*0e66*/ 	.byte	0x3f
	.zero		1


	//   ....[49]....
        /*0e68*/ 	.word	0x000268a0
        /*0e6c*/ 	.word	0x00000002
        /*0e70*/ 	.word	0x00032420
        /*0e74*/ 	.short	0x010a
        /*0e76*/ 	.byte	0x3f
	.zero		1


	//   ....[50]....
        /*0e78*/ 	.word	0x000269b0
        /*0e7c*/ 	.word	0x00000002
        /*0e80*/ 	.word	0x00032460
        /*0e84*/ 	.short	0x010a
        /*0e86*/ 	.byte	0x3f
	.zero		1


	//   ....[51]....
        /*0e88*/ 	.word	0x00027270
        /*0e8c*/ 	.word	0x00000003
        /*0e90*/ 	.word	0x00032440
        /*0e94*/ 	.short	0x010a
        /*0e96*/ 	.byte	0x3f
	.zero		1


	//   ....[52]....
        /*0e98*/ 	.word	0x000274c0
        /*0e9c*/ 	.word	0x00000003
        /*0ea0*/ 	.word	0x00032460
        /*0ea4*/ 	.short	0x010a
        /*0ea6*/ 	.byte	0x3f
	.zero		1


	//   ....[53]....
        /*0ea8*/ 	.word	0x00027d20
        /*0eac*/ 	.word	0x00000002
        /*0eb0*/ 	.word	0x00032440
        /*0eb4*/ 	.short	0x010a
        /*0eb6*/ 	.byte	0x3f
	.zero		1


	//   ....[54]....
        /*0eb8*/ 	.word	0x00027f60
        /*0ebc*/ 	.word	0x00000002
        /*0ec0*/ 	.word	0x00032460
        /*0ec4*/ 	.short	0x010a
        /*0ec6*/ 	.byte	0x3f
	.zero		1


	//   ....[55]....
        /*0ec8*/ 	.word	0x00028730
        /*0ecc*/ 	.word	0x00000003
        /*0ed0*/ 	.word	0x00032440
        /*0ed4*/ 	.short	0x010a
        /*0ed6*/ 	.byte	0x3f
	.zero		1


	//   ....[56]....
        /*0ed8*/ 	.word	0x00028980
        /*0edc*/ 	.word	0x00000003
        /*0ee0*/ 	.word	0x00032460
        /*0ee4*/ 	.short	0x010a
        /*0ee6*/ 	.byte	0x3f
	.zero		1


	//   ....[57]....
        /*0ee8*/ 	.word	0x00029dd0
        /*0eec*/ 	.word	0x00000000
        /*0ef0*/ 	.word	0x00032420
        /*0ef4*/ 	.short	0x010a
        /*0ef6*/ 	.byte	0x3f
	.zero		1


	//   ....[58]....
        /*0ef8*/ 	.word	0x00029f90
        /*0efc*/ 	.word	0x00000006
        /*0f00*/ 	.word	0x00000000
        /*0f04*/ 	.short	0x010a
        /*0f06*/ 	.byte	0x3f
	.zero		1


	//   ....[59]....
        /*0f08*/ 	.word	0x0002a000
        /*0f0c*/ 	.word	0x00000007
        /*0f10*/ 	.word	0x00000000
        /*0f14*/ 	.short	0x010a
        /*0f16*/ 	.byte	0x3f
	.zero		1


	//   ....[60]....
        /*0f18*/ 	.word	0x0002a070
        /*0f1c*/ 	.word	0x00000004
        /*0f20*/ 	.word	0x00000000
        /*0f24*/ 	.short	0x010a
        /*0f26*/ 	.byte	0x3f
	.zero		1


	//   ....[61]....
        /*0f28*/ 	.word	0x0002a0a0
        /*0f2c*/ 	.word	0x00000003
        /*0f30*/ 	.word	0x00000000
        /*0f34*/ 	.short	0x010a
        /*0f36*/ 	.byte	0x3f
	.zero		1


	//   ....[62]....
        /*0f38*/ 	.word	0x0002a110
        /*0f3c*/ 	.word	0x00000009
        /*0f40*/ 	.word	0x00032400
        /*0f44*/ 	.short	0x010a
        /*0f46*/ 	.byte	0x3f
	.zero		1


	//   ....[63]....
        /*0f48*/ 	.word	0x0002a160
        /*0f4c*/ 	.word	0x00000014
        /*0f50*/ 	.word	0x00000000
        /*0f54*/ 	.short	0x010a
        /*0f56*/ 	.byte	0x3f
	.zero		1


	//   ....[64]....
        /*0f58*/ 	.word	0x0002a1c0
        /*0f5c*/ 	.word	0x00000009
        /*0f60*/ 	.word	0x00032410
        /*0f64*/ 	.short	0x010a
        /*0f66*/ 	.byte	0x3f
	.zero		1


	//   ....[65]....
        /*0f68*/ 	.word	0x0002a210
        /*0f6c*/ 	.word	0x00000008
        /*0f70*/ 	.word	0x00000000
        /*0f74*/ 	.short	0x010a
        /*0f76*/ 	.byte	0x3f
	.zero		1


	//   ....[66]....
        /*0f78*/ 	.word	0x0002a260
        /*0f7c*/ 	.word	0x00000000
        /*0f80*/ 	.word	0x00000000
        /*0f84*/ 	.short	0x010a
        /*0f86*/ 	.byte	0x3f
	.zero		1


	//   ....[67]....
        /*0f88*/ 	.word	0x0002a2b0
        /*0f8c*/ 	.word	0x00000004
        /*0f90*/ 	.word	0x00000000
        /*0f94*/ 	.short	0x010a
        /*0f96*/ 	.byte	0x3f
	.zero		1


	//   ....[68]....
        /*0f98*/ 	.word	0x0002a300
        /*0f9c*/ 	.word	0x00000000
        /*0fa0*/ 	.word	0x00000000
        /*0fa4*/ 	.short	0x010a
        /*0fa6*/ 	.byte	0x3f
	.zero		1


	//   ....[69]....
        /*0fa8*/ 	.word	0x0002a350
        /*0fac*/ 	.word	0x00000004
        /*0fb0*/ 	.word	0x00000000
        /*0fb4*/ 	.short	0x010a
        /*0fb6*/ 	.byte	0x3f
	.zero		1


	//   ....[70]....
        /*0fb8*/ 	.word	0x0002a4f0
        /*0fbc*/ 	.word	0x00000000
        /*0fc0*/ 	.word	0x00032440
        /*0fc4*/ 	.short	0x010a
        /*0fc6*/ 	.byte	0x3f
	.zero		1


	//   ....[71]....
        /*0fc8*/ 	.word	0x0002bdf0
        /*0fcc*/ 	.word	0x00000002
        /*0fd0*/ 	.word	0x00032420
        /*0fd4*/ 	.short	0x010a
        /*0fd6*/ 	.byte	0x3f
	.zero		1


	//   ....[72]....
        /*0fd8*/ 	.word	0x0002be40
        /*0fdc*/ 	.word	0x00000002
        /*0fe0*/ 	.word	0x00032460
        /*0fe4*/ 	.short	0x010a
        /*0fe6*/ 	.byte	0x3f
	.zero		1


	//   ....[73]....
        /*0fe8*/ 	.word	0x0002be90
        /*0fec*/ 	.word	0x00000003
        /*0ff0*/ 	.word	0x00032440
        /*0ff4*/ 	.short	0x010a
        /*0ff6*/ 	.byte	0x3f
	.zero		1


	//   ....[74]....
        /*0ff8*/ 	.word	0x0002bee0
        /*0ffc*/ 	.word	0x00000003
        /*1000*/ 	.word	0x00032460
        /*1004*/ 	.short	0x010a
        /*1006*/ 	.byte	0x3f
	.zero		1


	//   ....[75]....
        /*1008*/ 	.word	0x0002bf30
        /*100c*/ 	.word	0x00000002
        /*1010*/ 	.word	0x00032440
        /*1014*/ 	.short	0x010a
        /*1016*/ 	.byte	0x3f
	.zero		1


	//   ....[76]....
        /*1018*/ 	.word	0x0002bf80
        /*101c*/ 	.word	0x00000002
        /*1020*/ 	.word	0x00032460
        /*1024*/ 	.short	0x010a
        /*1026*/ 	.byte	0x3f
	.zero		1


	//   ....[77]....
        /*1028*/ 	.word	0x0002bfd0
        /*102c*/ 	.word	0x00000003
        /*1030*/ 	.word	0x00032440
        /*1034*/ 	.short	0x010a
        /*1036*/ 	.byte	0x3f
	.zero		1


	//   ....[78]....
        /*1038*/ 	.word	0x0002c020
        /*103c*/ 	.word	0x00000003
        /*1040*/ 	.word	0x00032460
        /*1044*/ 	.short	0x010a
        /*1046*/ 	.byte	0x3f
	.zero		1


	//   ....[79]....
        /*1048*/ 	.word	0x0002ca20
        /*104c*/ 	.word	0x00000000
        /*1050*/ 	.word	0x00032420
        /*1054*/ 	.short	0x010a
        /*1056*/ 	.byte	0x3f
	.zero		1


	//   ....[80]....
        /*1058*/ 	.word	0x0002cbc0
        /*105c*/ 	.word	0x00000006
        /*1060*/ 	.word	0x00000000
        /*1064*/ 	.short	0x010a
        /*1066*/ 	.byte	0x3f
	.zero		1


	//   ....[81]....
        /*1068*/ 	.word	0x0002cc10
        /*106c*/ 	.word	0x00000007
        /*1070*/ 	.word	0x00000000
        /*1074*/ 	.short	0x010a
        /*1076*/ 	.byte	0x3f
	.zero		1


	//   ....[82]....
        /*1078*/ 	.word	0x0002cc60
        /*107c*/ 	.word	0x00000004
        /*1080*/ 	.word	0x00000000
        /*1084*/ 	.short	0x010a
        /*1086*/ 	.byte	0x3f
	.zero		1


	//   ....[83]....
        /*1088*/ 	.word	0x0002d000
        /*108c*/ 	.word	0x0000000c
        /*1090*/ 	.word	0x00000000
        /*1094*/ 	.short	0x010a
        /*1096*/ 	.byte	0x3f
	.zero		1


	//   ....[84]....
        /*1098*/ 	.word	0x0002d140
        /*109c*/ 	.word	0x00000002
        /*10a0*/ 	.word	0x00000000
        /*10a4*/ 	.short	0x010a
        /*10a6*/ 	.byte	0x3f
	.zero		1


	//   ....[85]....
        /*10a8*/ 	.word	0x0002d7a0
        /*10ac*/ 	.word	0x0000000b
        /*10b0*/ 	.word	0x00000000
        /*10b4*/ 	.short	0x010a
        /*10b6*/ 	.byte	0x3f
	.zero		1


	//   ....[86]....
        /*10b8*/ 	.word	0x0002d8e0
        /*10bc*/ 	.word	0x00000008
        /*10c0*/ 	.word	0x00000000
        /*10c4*/ 	.short	0x010a
        /*10c6*/ 	.byte	0x3f
	.zero		1


	//   ....[87]....
        /*10c8*/ 	.word	0x0002eb30
        /*10cc*/ 	.word	0x00000002
        /*10d0*/ 	.word	0x00000000
        /*10d4*/ 	.short	0x0101
        /*10d6*/ 	.byte	0x3f
	.zero		1


	//   ....[88]....
        /*10d8*/ 	.word	0x00048910
        /*10dc*/ 	.word	0x00000004
        /*10e0*/ 	.word	0x00000000
        /*10e4*/ 	.short	0x0101
        /*10e6*/ 	.byte	0x3f
	.zero		1


	//   ....[89]....
        /*10e8*/ 	.word	0x00048940
        /*10ec*/ 	.word	0x00000002
        /*10f0*/ 	.word	0x00000000
        /*10f4*/ 	.short	0x010a
        /*10f6*/ 	.byte	0x3f
	.zero		1


	//   ....[90]....
        /*10f8*/ 	.word	0x00048990
        /*10fc*/ 	.word	0x00000008
        /*1100*/ 	.word	0x00000000
        /*1104*/ 	.short	0x010a
        /*1106*/ 	.byte	0x3f
	.zero		1


	//----- nvinfo : EIATTR_NUM_MBARRIERS
	.align		4
.L_445:
        /*1108*/ 	.byte	0x03, 0x38
        /*110a*/ 	.short	0x0017


	//----- nvinfo : EIATTR_EXIT_INSTR_OFFSETS
	.align		4
        /*110c*/ 	.byte	0x04, 0x1c
        /*110e*/ 	.short	(.L_447 - .L_446)


	//   ....[0]....
.L_446:
        /*1110*/ 	.word	0x00000b70


	//   ....[1]....
        /*1114*/ 	.word	0x00022e50


	//   ....[2]....
        /*1118*/ 	.word	0x0002a0f0


	//----- nvinfo : EIATTR_MAX_THREADS
	.align		4
.L_447:
        /*111c*/ 	.byte	0x04, 0x05
        /*111e*/ 	.short	(.L_449 - .L_448)
.L_448:
        /*1120*/ 	.word	0x00000180
        /*1124*/ 	.word	0x00000001
        /*1128*/ 	.word	0x00000001


	//----- nvinfo : EIATTR_CRS_STACK_SIZE
	.align		4
.L_449:
        /*112c*/ 	.byte	0x04, 0x1e
        /*112e*/ 	.short	(.L_451 - .L_450)
.L_450:
        /*1130*/ 	.word	0x00000000


	//----- nvinfo : EIATTR_CBANK_PARAM_SIZE
	.align		4
.L_451:
        /*1134*/ 	.byte	0x03, 0x19
        /*1136*/ 	.short	0x0bf0


	//----- nvinfo : EIATTR_PARAM_CBANK
	.align		4
        /*1138*/ 	.byte	0x04, 0x0a
        /*113a*/ 	.short	(.L_453 - .L_452)
	.align		4
.L_452:
        /*113c*/ 	.word	index@(.nv.constant0._ZN7cutlass13device_kernelIN5flash11enable_sm90INS1_16FlashAttnFwdSm90INS1_25CollectiveMainloopFwdSm90ILi2EN4cute5tupleIJNS5_1CILi1EEES8_S8_EEENS6_IJNS7_ILi128EEENS7_ILi96EEENS7_ILi64EEEEEELi256ENS_6half_tEfNS_4arch4Sm90ELb0ELb1ELb1ELb1ELb0ELb0ELb1ELb1ELb0ELb1ELb0ELb0EEENS1_21CollectiveEpilogueFwdINS6_IJSA_NS7_ILi256EEESB_EEES9_SE_SG_Li256ELb1ELb1ELb0ELb0EEENS1_36VarlenDynamicPersistentTileSchedulerILi128ELi96ELi256ELi128ELb0ELb1ELb1ELb1ELb0ELb1EEEEEEEEEvNT_6ParamsE)
        /*1140*/ 	.short	0x0210
        /*1142*/ 	.short	0x0bf0


	//----- nvinfo : EIATTR_SW_WAR
	.align		4
.L_453:
        /*1144*/ 	.byte	0x04, 0x36
        /*1146*/ 	.short	(.L_455 - .L_454)
.L_454:
        /*1148*/ 	.word	0x00000008
.L_455:


//--------------------- .nv.info._ZN7cutlass13device_kernelIN5flash11enable_sm90INS1_16FlashAttnFwdSm90INS1_25CollectiveMainloopFwdSm90ILi2EN4cute5tupleIJNS5_1CILi1EEES8_S8_EEENS6_IJNS7_ILi128EEENS7_ILi96EEENS7_ILi64EEEEEELi256ENS_6half_tEfNS_4arch4Sm90ELb0ELb1ELb1ELb1ELb0ELb1ELb1ELb1ELb0ELb1ELb0ELb0EEENS1_21CollectiveEpilogueFwdINS6_IJSA_NS7_ILi256EEESB_EEES9_SE_SG_Li256ELb1ELb1ELb0ELb0EEENS1_36VarlenDynamicPersistentTileSchedulerILi128ELi96ELi256ELi128ELb0ELb1ELb1ELb1ELb0ELb1EEEEEEEEEvNT_6ParamsE --------------------------
	.section	.nv.info._ZN7cutlass13device_kernelIN5flash11enable_sm90INS1_16FlashAttnFwdSm90INS1_25CollectiveMainloopFwdSm90ILi2EN4cute5tupleIJNS5_1CILi1EEES8_S8_EEENS6_IJNS7_ILi128EEENS7_ILi96EEENS7_ILi64EEEEEELi256ENS_6half_tEfNS_4arch4Sm90ELb0ELb1ELb1ELb1ELb0ELb1ELb1ELb1ELb0ELb1ELb0ELb0EEENS1_21CollectiveEpilogueFwdINS6_IJSA_NS7_ILi256EEESB_EEES9_SE_SG_Li256ELb1ELb1ELb0ELb0EEENS1_36VarlenDynamicPersistentTileSchedulerILi128ELi96ELi256ELi128ELb0ELb1ELb1ELb1ELb0ELb1EEEEEEEEEvNT_6ParamsE,"",@"SHT_CUDA_INFO"
	.sectionflags	@""
	.align	4


	//----- nvinfo : EIATTR_CUDA_API_VERSION
	.align		4
        /*0000*/ 	.byte	0x04, 0x37
        /*0002*/ 	.short	(.L_457 - .L_456)
.L_456:
        /*0004*/ 	.word	0x00000082


	//----- nvinfo : EIATTR_KPARAM_INFO
	.align		4
.L_457:
        /*0008*/ 	.byte	0x04, 0x17
        /*000a*/ 	.short	(.L_459 - .L_458)
.L_458:
        /*000c*/ 	.word	0x00000000
        /*0010*/ 	.short	0x0000
        /*0012*/ 	.short	0x0070
        /*0014*/ 	.byte	0x00, 0xf0, 0x01, 0x2e


	//----- nvinfo : EIATTR_SPARSE_MMA_MASK
	.align		4
.L_459:
        /*0018*/ 	.byte	0x03, 0x50
        /*001a*/ 	.short	0x0000


	//----- nvinfo : EIATTR_MAXREG_COUNT
	.align		4
        /*001c*/ 	.byte	0x03, 0x1b
        /*001e*/ 	.short	0x00a8


	//----- nvinfo : EIATTR_NUM_BARRIERS
	.align		4
        /*0020*/ 	.byte	0x02, 0x4c
        /*0022*/ 	.byte	0x10
	.zero		1


	//----- nvinfo : EIATTR_EXTERNS
	.align		4
        /*0024*/ 	.byte	0x04, 0x0f
        /*0026*/ 	.short	(.L_461 - .L_460)


	//   ....[0]....
	.align		4
.L_460:
        /*0028*/ 	.word	index@(__assertfail)


	//----- nvinfo : EIATTR_ANNOTATIONS
	.align		4
.L_461:
        /*002c*/ 	.byte	0x04, 0x55
        /*002e*/ 	.short	(.L_463 - .L_462)


	//   ....[0]....
.L_462:
        /* <DEDUP_REMOVED lines=100> */


	//----- nvinfo : EIATTR_MERCURY_ISA_VERSION
	.align		4
.L_463:
        /*0660*/ 	.byte	0x03, 0x5f
        /*0662*/ 	.short	0x0101


	//----- nvinfo : EIATTR_UNUSED_LOAD_BYTE_OFFSET
	.align		4
        /*0664*/ 	.byte	0x04, 0x44
        /*0666*/ 	.short	(.L_465 - .L_464)


	//   ....[0]....
.L_464:
        /*0668*/ 	.word	0x00000be0
        /*066c*/ 	.word	0x0000fff0


	//   ....[1]....
        /*0670*/ 	.word	0x0002ba00
        /*0674*/ 	.word	0x0000fff0


	//----- nvinfo : EIATTR_INT_WARP_WIDE_INSTR_OFFSETS
	.align		4
.L_465:
        /*0678*/ 	.byte	0x04, 0x31
        /*067a*/ 	.short	(.L_467 - .L_466)


	//   ....[0]....
.L_466:
        /*067c*/ 	.word	0x000001e0


	//   ....[1]....
        /*0680*/ 	.word	0x00000220


	//   ....[2]....
        /*0684*/ 	.word	0x00000290


	//   ....[3]....
        /*0688*/ 	.word	0x000002a0


	//   ....[4]....
        /*068c*/ 	.word	0x00031880


	//   ....[5]....
        /*0690*/ 	.word	0x00031910


	//   ....[6]....
        /*0694*/ 	.word	0x000364d0


	//   ....[7]....
        /*0698*/ 	.word	0x00036560


	//----- nvinfo : EIATTR_COOP_GROUP_MASK_REGIDS
	.align		4
.L_467:
        /*069c*/ 	.byte	0x04, 0x29
        /*069e*/ 	.short	(.L_469 - .L_468)


	//   ....[0]....
.L_468:
        /*06a0*/ 	.word	0xffffffff


	//   ....[1]....
        /*06a4*/ 	.word	0xffffffff


	//   ....[2]....
        /*06a8*/ 	.word	0xffffffff


	//   ....[3]....
        /*06ac*/ 	.word	0xffffffff


	//   ....[4]....
        /*06b0*/ 	.word	0xffffffff


	//   ....[5]....
        /*06b4*/ 	.word	0xffffffff


	//   ....[6]....
        /*06b8*/ 	.word	0xffffffff


	//   ....[7]....
        /*06bc*/ 	.word	0xffffffff


	//   ....[8]....
        /*06c0*/ 	.word	0xffffffff


	//   ....[9]....
        /*06c4*/ 	.word	0xffffffff


	//   ....[10]....
        /*06c8*/ 	.word	0xffffffff


	//   ....[11]....
        /*06cc*/ 	.word	0xffffffff


	//   ....[12]....
        /*06d0*/ 	.word	0xffffffff


	//   ....[13]....
        /*06d4*/ 	.word	0xffffffff


	//   ....[14]....
        /*06d8*/ 	.word	0xffffffff


	//   ....[15]....
        /*06dc*/ 	.word	0xffffffff


	//   ....[16]....
        /*06e0*/ 	.word	0xffffffff


	//   ....[17]....
        /*06e4*/ 	.word	0xffffffff


	//   ....[18]....
        /*06e8*/ 	.word	0xffffffff


	//   ....[19]....
        /*06ec*/ 	.word	0xffffffff


	//   ....[20]....
        /*06f0*/ 	.word	0xffffffff


	//   ....[21]....
        /*06f4*/ 	.word	0xffffffff


	//   ....[22]....
        /*06f8*/ 	.word	0xffffffff


	//   ....[23]....
        /*06fc*/ 	.word	0xffffffff


	//   ....[24]....
        /*0700*/ 	.word	0xffffffff


	//   ....[25]....
        /*0704*/ 	.word	0xffffffff


	//   ....[26]....
        /*0708*/ 	.word	0xffffffff


	//   ....[27]....
        /*070c*/ 	.word	0xffffffff


	//   ....[28]....
        /*0710*/ 	.word	0xffffffff


	//   ....[29]....
        /*0714*/ 	.word	0xffffffff


	//   ....[30]....
        /*0718*/ 	.word	0xffffffff


	//   ....[31]....
        /*071c*/ 	.word	0xffffffff


	//   ....[32]....
        /*0720*/ 	.word	0xffffffff


	//   ....[33]....
        /*0724*/ 	.word	0xffffffff


	//   ....[34]....
        /*0728*/ 	.word	0xffffffff


	//   ....[35]....
        /*072c*/ 	.word	0xffffffff


	//   ....[36]....
        /*0730*/ 	.word	0xffffffff


	//   ....[37]....
        /*0734*/ 	.word	0xffffffff


	//   ....[38]....
        /*0738*/ 	.word	0xffffffff


	//   ....[39]....
        /*073c*/ 	.word	0xffffffff


	//   ....[40]....
        /*0740*/ 	.word	0xffffffff


	//   ....[41]....
        /*0744*/ 	.word	0xffffffff


	//   ....[42]....
        /*0748*/ 	.word	0xffffffff


	//   ....[43]....
        /*074c*/ 	.word	0xffffffff


	//   ....[44]....
        /*0750*/ 	.word	0xffffffff


	//   ....[45]....
        /*0754*/ 	.word	0xffffffff


	//   ....[46]....
        /*0758*/ 	.word	0xffffffff


	//   ....[47]....
        /*075c*/ 	.word	0xffffffff


	//   ....[48]....
        /*0760*/ 	.word	0xffffffff


	//   ....[49]....
        /*0764*/ 	.word	0xffffffff


	//   ....[50]....
        /*0768*/ 	.word	0xffffffff


	//   ....[51]....
        /*076c*/ 	.word	0xffffffff


	//   ....[52]....
        /*0770*/ 	.word	0xffffffff


	//   ....[53]....
        /*0774*/ 	.word	0xffffffff


	//   ....[54]....
        /*0778*/ 	.word	0xffffffff


	//   ....[55]....
        /*077c*/ 	.word	0xffffffff


	//   ....[56]....
        /*0780*/ 	.word	0xffffffff


	//   ....[57]....
        /*0784*/ 	.word	0xffffffff


	//   ....[58]....
        /*0788*/ 	.word	0xffffffff


	//   ....[59]....
        /*078c*/ 	.word	0xffffffff


	//   ....[60]....
        /*0790*/ 	.word	0xffffffff


	//   ....[61]....
        /*0794*/ 	.word	0xffffffff


	//   ....[62]....
        /*0798*/ 	.word	0xffffffff


	//   ....[63]....
        /*079c*/ 	.word	0xffffffff


	//   ....[64]....
        /*07a0*/ 	.word	0xffffffff


	//   ....[65]....
        /*07a4*/ 	.word	0xffffffff


	//   ....[66]....
        /*07a8*/ 	.word	0xffffffff


	//   ....[67]....
        /*07ac*/ 	.word	0xffffffff


	//   ....[68]....
        /*07b0*/ 	.word	0xffffffff


	//   ....[69]....
        /*07b4*/ 	.word	0xffffffff


	//   ....[70]....
        /*07b8*/ 	.word	0xffffffff


	//   ....[71]....
        /*07bc*/ 	.word	0xffffffff


	//   ....[72]....
        /*07c0*/ 	.word	0xffffffff


	//   ....[73]....
        /*07c4*/ 	.word	0xffffffff


	//   ....[74]....
        /*07c8*/ 	.word	0xffffffff


	//   ....[75]....
        /*07cc*/ 	.word	0xffffffff


	//   ....[76]....
        /*07d0*/ 	.word	0xffffffff


	//   ....[77]....
        /*07d4*/ 	.word	0xffffffff


	//   ....[78]....
        /*07d8*/ 	.word	0xffffffff


	//   ....[79]....
        /*07dc*/ 	.word	0xffffffff


	//   ....[80]....
        /*07e0*/ 	.word	0xffffffff


	//   ....[81]....
        /*07e4*/ 	.word	0xffffffff


	//   ....[82]....
        /*07e8*/ 	.word	0xffffffff


	//   ....[83]....
        /*07ec*/ 	.word	0xffffffff


	//   ....[84]....
        /*07f0*/ 	.word	0xffffffff


	//   ....[85]....
        /*07f4*/ 	.word	0xffffffff


	//   ....[86]....
        /*07f8*/ 	.word	0xffffffff


	//   ....[87]....
        /*07fc*/ 	.word	0xffffffff


	//   ....[88]....
        /*0800*/ 	.word	0xffffffff


	//   ....[89]....
        /*0804*/ 	.word	0xffffffff


	//   ....[90]....
        /*0808*/ 	.word	0xffffffff


	//   ....[91]....
        /*080c*/ 	.word	0xffffffff


	//   ....[92]....
        /*0810*/ 	.word	0xffffffff


	//   ....[93]....
        /*0814*/ 	.word	0xffffffff


	//   ....[94]....
        /*0818*/ 	.word	0xffffffff


	//   ....[95]....
        /*081c*/ 	.word	0xffffffff


	//   ....[96]....
        /*0820*/ 	.word	0xffffffff


	//   ....[97]....
        /*0824*/ 	.word	0xffffffff


	//   ....[98]....
        /*0828*/ 	.word	0xffffffff


	//   ....[99]....
        /*082c*/ 	.word	0xffffffff


	//   ....[100]....
        /*0830*/ 	.word	0xffffffff


	//   ....[101]....
        /*0834*/ 	.word	0xffffffff


	//   ....[102]....
        /*0838*/ 	.word	0xffffffff


	//   ....[103]....
        /*083c*/ 	.word	0xffffffff


	//   ....[104]....
        /*0840*/ 	.word	0xffffffff


	//   ....[105]....
        /*0844*/ 	.word	0xffffffff


	//   ....[106]....
        /*0848*/ 	.word	0xffffffff


	//   ....[107]....
        /*084c*/ 	.word	0xffffffff


	//   ....[108]....
        /*0850*/ 	.word	0xffffffff


	//   ....[109]....
        /*0854*/ 	.word	0xffffffff


	//   ....[110]....
        /*0858*/ 	.word	0xffffffff


	//   ....[111]....
        /*085c*/ 	.word	0xffffffff


	//   ....[112]....
        /*0860*/ 	.word	0xffffffff


	//   ....[113]....
        /*0864*/ 	.word	0xffffffff


	//   ....[114]....
        /*0868*/ 	.word	0xffffffff


	//   ....[115]....
        /*086c*/ 	.word	0xffffffff


	//   ....[116]....
        /*0870*/ 	.word	0xffffffff


	//   ....[117]....
        /*0874*/ 	.word	0xffffffff


	//   ....[118]....
        /*0878*/ 	.word	0xffffffff


	//   ....[119]....
        /*087c*/ 	.word	0xffffffff


	//   ....[120]....
        /*0880*/ 	.word	0xffffffff


	//   ....[121]....
        /*0884*/ 	.word	0xffffffff


	//   ....[122]....
        /*0888*/ 	.word	0xffffffff


	//   ....[123]....
        /*088c*/ 	.word	0xffffffff


	//   ....[124]....
        /*0890*/ 	.word	0xffffffff


	//   ....[125]....
        /*0894*/ 	.word	0xffffffff


	//   ....[126]....
        /*0898*/ 	.word	0xffffffff


	//   ....[127]....
        /*089c*/ 	.word	0xffffffff


	//   ....[128]....
        /*08a0*/ 	.word	0xffffffff


	//   ....[129]....
        /*08a4*/ 	.word	0xffffffff


	//   ....[130]....
        /*08a8*/ 	.word	0xffffffff


	//   ....[131]....
        /*08ac*/ 	.word	0xffffffff


	//   ....[132]....
        /*08b0*/ 	.word	0x0500000f


	//   ....[133]....
        /*08b4*/ 	.word	0x0500000f


	//   ....[134]....
        /*08b8*/ 	.word	0x0500000f


	//   ....[135]....
        /*08bc*/ 	.word	0x0500000f


	//   ....[136]....
        /*08c0*/ 	.word	0x0500000f


	//   ....[137]....
        /*08c4*/ 	.word	0x0500000f


	//   ....[138]....
        /*08c8*/ 	.word	0x0500000f


	//   ....[139]....
        /*08cc*/ 	.word	0x0500000f


	//   ....[140]....
        /*08d0*/ 	.word	0x0500000f


	//   ....[141]....
        /*08d4*/ 	.word	0x0500000f


	//   ....[142]....
        /*08d8*/ 	.word	0x0500000f


	//   ....[143]....
        /*08dc*/ 	.word	0x0500000f


	//   ....[144]....
        /*08e0*/ 	.word	0x0500000f


	//   ....[145]....
        /*08e4*/ 	.word	0x0500000f


	//   ....[146]....
        /*08e8*/ 	.word	0x0500000f


	//   ....[147]....
        /*08ec*/ 	.word	0x0500000f


	//   ....[148]....
        /*08f0*/ 	.word	0x0500000f


	//   ....[149]....
        /*08f4*/ 	.word	0x0500000f


	//   ....[150]....
        /*08f8*/ 	.word	0x0500000f


	//   ....[151]....
        /*08fc*/ 	.word	0x0500000f


	//   ....[152]....
        /*0900*/ 	.word	0x0500000f


	//   ....[153]....
        /*0904*/ 	.word	0x0500000f


	//   ....[154]....
        /*0908*/ 	.word	0x0500000f


	//   ....[155]....
        /*090c*/ 	.word	0x0500000f


	//   ....[156]....
        /*0910*/ 	.word	0x0500000f


	//   ....[157]....
        /*0914*/ 	.word	0x0500000f


	//   ....[158]....
        /*0918*/ 	.word	0x0500000f


	//   ....[159]....
        /*091c*/ 	.word	0x0500000f


	//   ....[160]....
        /*0920*/ 	.word	0x0500000f


	//   ....[161]....
        /*0924*/ 	.word	0x0500000f


	//   ....[162]....
        /*0928*/ 	.word	0x0500000f


	//   ....[163]....
        /*092c*/ 	.word	0x0500000f


	//   ....[164]....
        /*0930*/ 	.word	0x0500000f


	//   ....[165]....
        /*0934*/ 	.word	0x0500000f


	//   ....[166]....
        /*0938*/ 	.word	0x0500000f


	//   ....[167]....
        /*093c*/ 	.word	0x0500000f


	//   ....[168]....
        /*0940*/ 	.word	0x0500000f


	//   ....[169]....
        /*0944*/ 	.word	0x0500000f


	//   ....[170]....
        /*0948*/ 	.word	0x0500000f


	//   ....[171]....
        /*094c*/ 	.word	0x0500000f


	//   ....[172]....
        /*0950*/ 	.word	0x0500000f


	//   ....[173]....
        /*0954*/ 	.word	0x0500000f


	//   ....[174]....
        /*0958*/ 	.word	0x0500000f


	//   ....[175]....
        /*095c*/ 	.word	0x0500000f


	//   ....[176]....
        /*0960*/ 	.word	0x0500000f


	//   ....[177]....
        /*0964*/ 	.word	0x0500000f


	//   ....[178]....
        /*0968*/ 	.word	0x0500000f


	//   ....[179]....
        /*096c*/ 	.word	0x0500000f


	//   ....[180]....
        /*0970*/ 	.word	0x0500000f


	//   ....[181]....
        /*0974*/ 	.word	0x0500000f


	//   ....[182]....
        /*0978*/ 	.word	0x0500000f


	//   ....[183]....
        /*097c*/ 	.word	0x0500000f


	//   ....[184]....
        /*0980*/ 	.word	0x0500000f


	//   ....[185]....
        /*0984*/ 	.word	0x0500000f


	//   ....[186]....
        /*0988*/ 	.word	0x0500000f


	//   ....[187]....
        /*098c*/ 	.word	0x0500000f


	//   ....[188]....
        /*0990*/ 	.word	0x0500000f


	//   ....[189]....
        /*0994*/ 	.word	0x0500000f


	//   ....[190]....
        /*0998*/ 	.word	0x0500000f


	//   ....[191]....
        /*099c*/ 	.word	0x0500000f


	//   ....[192]....
        /*09a0*/ 	.word	0x0500000f


	//   ....[193]....
        /*09a4*/ 	.word	0x0500000f


	//   ....[194]....
        /*09a8*/ 	.word	0x0500000f


	//   ....[195]....
        /*09ac*/ 	.word	0x0500000f


	//   ....[196]....
        /*09b0*/ 	.word	0x0500000f


	//   ....[197]....
        /*09b4*/ 	.word	0x0500000f


	//   ....[198]....
        /*09b8*/ 	.word	0x0500000f


	//   ....[199]....
        /*09bc*/ 	.word	0x0500000f


	//   ....[200]....
        /*09c0*/ 	.word	0x0500000f


	//   ....[201]....
        /*09c4*/ 	.word	0x0500000f


	//   ....[202]....
        /*09c8*/ 	.word	0x0500000f


	//   ....[203]....
        /*09cc*/ 	.word	0x0500000f


	//   ....[204]....
        /*09d0*/ 	.word	0x0500000f


	//   ....[205]....
        /*09d4*/ 	.word	0x0500000f


	//   ....[206]....
        /*09d8*/ 	.word	0x0500000f


	//   ....[207]....
        /*09dc*/ 	.word	0x0500000f


	//   ....[208]....
        /*09e0*/ 	.word	0x0500000f


	//   ....[209]....
        /*09e4*/ 	.word	0xffffffff


	//   ....[210]....
        /*09e8*/ 	.word	0xffffffff


	//   ....[211]....
        /*09ec*/ 	.word	0xffffffff


	//   ....[212]....
        /*09f0*/ 	.word	0xffffffff


	//   ....[213]....
        /*09f4*/ 	.word	0xffffffff


	//   ....[214]....
        /*09f8*/ 	.word	0xffffffff


	//----- nvinfo : EIATTR_COOP_GROUP_INSTR_OFFSETS
	.align		4
.L_469:
        /*09fc*/ 	.byte	0x04, 0x28
        /*09fe*/ 	.short	(.L_471 - .L_470)


	//   ....[0]....
.L_470:
        /*0a00*/ 	.word	0x000000c0


	//   ....[1]....
        /*0a04*/ 	.word	0x000001f0


	//   ....[2]....
        /*0a08*/ 	.word	0x00000240


	//   ....[3]....
        /*0a0c*/ 	.word	0x00000490


	//   ....[4]....
        /*0a10*/ 	.word	0x000005f0


	//   ....[5]....
        /*0a14*/ 	.word	0x00000710


	//   ....[6]....
        /*0a18*/ 	.word	0x00000870


	//   ....[7]....
        /*0a1c*/ 	.word	0x000065c0


	//   ....[8]....
        /*0a20*/ 	.word	0x000072d0


	//   ....[9]....
        /*0a24*/ 	.word	0x000072e0


	//   ....[10]....
        /*0a28*/ 	.word	0x000072f0


	//   ....[11]....
        /*0a2c*/ 	.word	0x00007300


	//   ....[12]....
        /*0a30*/ 	.word	0x000075f0


	//   ....[13]....
        /*0a34*/ 	.word	0x00007600


	//   ....[14]....
        /*0a38*/ 	.word	0x00007610


	//   ....[15]....
        /*0a3c*/ 	.word	0x00007620


	//   ....[16]....
        /*0a40*/ 	.word	0x000087b0


	//   ....[17]....
        /*0a44*/ 	.word	0x000087d0


	//   ....[18]....
        /*0a48*/ 	.word	0x000087e0


	//   ....[19]....
        /*0a4c*/ 	.word	0x000087f0


	//   ....[20]....
        /*0a50*/ 	.word	0x000088e0


	//   ....[21]....
        /*0a54*/ 	.word	0x00008910


	//   ....[22]....
        /*0a58*/ 	.word	0x00008940


	//   ....[23]....
        /*0a5c*/ 	.word	0x000089b0


	//   ....[24]....
        /*0a60*/ 	.word	0x0000b8d0


	//   ....[25]....
        /*0a64*/ 	.word	0x0000bef0


	//   ....[26]....
        /*0a68*/ 	.word	0x0000cf90


	//   ....[27]....
        /*0a6c*/ 	.word	0x0000d020


	//   ....[28]....
        /*0a70*/ 	.word	0x0000d0f0


	//   ....[29]....
        /*0a74*/ 	.word	0x0000d160


	//   ....[30]....
        /*0a78*/ 	.word	0x00016ff0


	//   ....[31]....
        /*0a7c*/ 	.word	0x00017170


	//   ....[32]....
        /*0a80*/ 	.word	0x00017290


	//   ....[33]....
        /*0a84*/ 	.word	0x000172b0


	//   ....[34]....
        /*0a88*/ 	.word	0x00020bb0


	//   ....[35]....
        /*0a8c*/ 	.word	0x00021230


	//   ....[36]....
        /*0a90*/ 	.word	0x00022170


	//   ....[37]....
        /*0a94*/ 	.word	0x00022230


	//   ....[38]....
        /*0a98*/ 	.word	0x000224d0


	//   ....[39]....
        /*0a9c*/ 	.word	0x00022500


	//   ....[40]....
        /*0aa0*/ 	.word	0x0002aa60


	//   ....[41]....
        /*0aa4*/ 	.word	0x0002aa80


	//   ....[42]....
        /*0aa8*/ 	.word	0x0002aae0


	//   ....[43]....
        /*0aac*/ 	.word	0x0002ab20


	//   ....[44]....
        /*0ab0*/ 	.word	0x0002cb70


	//   ....[45]....
        /*0ab4*/ 	.word	0x0002cba0


	//   ....[46]....
        /*0ab8*/ 	.word	0x0002cbf0


	//   ....[47]....
        /*0abc*/ 	.word	0x0002cc10


	//   ....[48]....
        /*0ac0*/ 	.word	0x0002d4f0


	//   ....[49]....
        /*0ac4*/ 	.word	0x0002d550


	//   ....[50]....
        /*0ac8*/ 	.word	0x0002d690


	//   ....[51]....
        /*0acc*/ 	.word	0x0002d6b0


	//   ....[52]....
        /*0ad0*/ 	.word	0x0002d7f0


	//   ....[53]....
        /*0ad4*/ 	.word	0x0002d810


	//   ....[54]....
        /*0ad8*/ 	.word	0x0002d960


	//   ....[55]....
        /*0adc*/ 	.word	0x0002d980


	//   ....[56]....
        /*0ae0*/ 	.word	0x0002e1b0


	//   ....[57]....
        /*0ae4*/ 	.word	0x0002e1c0


	//   ....[58]....
        /*0ae8*/ 	.word	0x0002e360


	//   ....[59]....
        /*0aec*/ 	.word	0x0002e370


	//   ....[60]....
        /*0af0*/ 	.word	0x0002e500


	//   ....[61]....
        /*0af4*/ 	.word	0x0002e510


	//   ....[62]....
        /*0af8*/ 	.word	0x0002e6a0


	//   ....[63]....
        /*0afc*/ 	.word	0x0002e6b0


	//   ....[64]....
        /*0b00*/ 	.word	0x0002e8a0


	//   ....[65]....
        /*0b04*/ 	.word	0x0002ea80


	//   ....[66]....
        /*0b08*/ 	.word	0x0002eab0


	//   ....[67]....
        /*0b0c*/ 	.word	0x0002eae0


	//   ....[68]....
        /*0b10*/ 	.word	0x0002eb10


	//   ....[69]....
        /*0b14*/ 	.word	0x0002eb40


	//   ....[70]....
        /*0b18*/ 	.word	0x0002eb70


	//   ....[71]....
        /*0b1c*/ 	.word	0x0002ece0


	//   ....[72]....
        /*0b20*/ 	.word	0x0002ed10


	//   ....[73]....
        /*0b24*/ 	.word	0x0002ed40


	//   ....[74]....
        /*0b28*/ 	.word	0x0002ed70


	//   ....[75]....
        /*0b2c*/ 	.word	0x0002eda0


	//   ....[76]....
        /*0b30*/ 	.word	0x0002edd0


	//   ....[77]....
        /*0b34*/ 	.word	0x0002ee70


	//   ....[78]....
        /*0b38*/ 	.word	0x0002eed0


	//   ....[79]....
        /*0b3c*/ 	.word	0x0002ef60


	//   ....[80]....
        /*0b40*/ 	.word	0x00030070


	//   ....[81]....
        /*0b44*/ 	.word	0x00031e40


	//   ....[82]....
        /*0b48*/ 	.word	0x000329a0


	//   ....[83]....
        /*0b4c*/ 	.word	0x000329b0


	//   ....[84]....
        /*0b50*/ 	.word	0x000329d0


	//   ....[85]....
        /*0b54*/ 	.word	0x000329f0


	//   ....[86]....
        /*0b58*/ 	.word	0x00032ae0


	//   ....[87]....
        /*0b5c*/ 	.word	0x00032b70


	//   ....[88]....
        /*0b60*/ 	.word	0x00032ba0


	//   ....[89]....
        /*0b64*/ 	.word	0x00032c20


	//   ....[90]....
        /*0b68*/ 	.word	0x00032c50


	//   ....[91]....
        /*0b6c*/ 	.word	0x00032cd0


	//   ....[92]....
        /*0b70*/ 	.word	0x00032d00


	//   ....[93]....
        /*0b74*/ 	.word	0x00032d80


	//   ....[94]....
        /*0b78*/ 	.word	0x00032db0


	//   ....[95]....
        /*0b7c*/ 	.word	0x00032e10


	//   ....[96]....
        /*0b80*/ 	.word	0x00032e20


	//   ....[97]....
        /*0b84*/ 	.word	0x00032e90


	//   ....[98]....
        /*0b88*/ 	.word	0x000335b0


	//   ....[99]....
        /*0b8c*/ 	.word	0x00033600


	//   ....[100]....
        /*0b90*/ 	.word	0x000336c0


	//   ....[101]....
        /*0b94*/ 	.word	0x000336d0


	//   ....[102]....
        /*0b98*/ 	.word	0x00033790


	//   ....[103]....
        /*0b9c*/ 	.word	0x000337a0


	//   ....[104]....
        /*0ba0*/ 	.word	0x00033860


	//   ....[105]....
        /*0ba4*/ 	.word	0x00033870


	//   ....[106]....
        /*0ba8*/ 	.word	0x00033910


	//   ....[107]....
        /*0bac*/ 	.word	0x00033920


	//   ....[108]....
        /*0bb0*/ 	.word	0x000339d0


	//   ....[109]....
        /*0bb4*/ 	.word	0x000339e0


	//   ....[110]....
        /*0bb8*/ 	.word	0x00033a90


	//   ....[111]....
        /*0bbc*/ 	.word	0x00033aa0


	//   ....[112]....
        /*0bc0*/ 	.word	0x00033ab0


	//   ....[113]....
        /*0bc4*/ 	.word	0x00033b20


	//   ....[114]....
        /*0bc8*/ 	.word	0x00036760


	//   ....[115]....
        /*0bcc*/ 	.word	0x000367c0


	//   ....[116]....
        /*0bd0*/ 	.word	0x000367f0


	//   ....[117]....
        /*0bd4*/ 	.word	0x00036800


	//   ....[118]....
        /*0bd8*/ 	.word	0x00036830


	//   ....[119]....
        /*0bdc*/ 	.word	0x00036860


	//   ....[120]....
        /*0be0*/ 	.word	0x00036890


	//   ....[121]....
        /*0be4*/ 	.word	0x000368c0


	//   ....[122]....
        /*0be8*/ 	.word	0x00036a40


	//   ....[123]....
        /*0bec*/ 	.word	0x00036a70


	//   ....[124]....
        /*0bf0*/ 	.word	0x00036aa0


	//   ....[125]....
        /*0bf4*/ 	.word	0x00036ad0


	//   ....[126]....
        /*0bf8*/ 	.word	0x00036b00


	//   ....[127]....
        /*0bfc*/ 	.word	0x00036b30


	//   ....[128]....
        /*0c00*/ 	.word	0x00036bf0


	//   ....[129]....
        /*0c04*/ 	.word	0x00036c10


	//   ....[130]....
        /*0c08*/ 	.word	0x00036c80


	//   ....[131]....
        /*0c0c*/ 	.word	0x00037350


	//   ....[132]....
        /*0c10*/ 	.word	0x00037790


	//   ....[133]....
        /*0c14*/ 	.word	0x00037830


	//   ....[134]....
        /*0c18*/ 	.word	0x000378c0


	//   ....[135]....
        /*0c1c*/ 	.word	0x00037910


	//   ....[136]....
        /*0c20*/ 	.word	0x00037960


	//   ....[137]....
        /*0c24*/ 	.word	0x000379f0


	//   ....[138]....
        /*0c28*/ 	.word	0x00037a80


	//   ....[139]....
        /*0c2c*/ 	.word	0x00037ad0


	//   ....[140]....
        /*0c30*/ 	.word	0x00037b20


	//   ....[141]....
        /*0c34*/ 	.word	0x00037c10


	//   ....[142]....
        /*0c38*/ 	.word	0x00037cc0


	//   ....[143]....
        /*0c3c*/ 	.word	0x00037d40


	//   ....[144]....
        /*0c40*/ 	.word	0x00037dc0


	//   ....[145]....
        /*0c44*/ 	.word	0x00037e60


	//   ....[146]....
        /*0c48*/ 	.word	0x00037ef0


	//   ....[147]....
        /*0c4c*/ 	.word	0x00037f50


	//   ....[148]....
        /*0c50*/ 	.word	0x00037fe0


	//   ....[149]....
        /*0c54*/ 	.word	0x000383c0


	//   ....[150]....
        /*0c58*/ 	.word	0x00038410


	//   ....[151]....
        /*0c5c*/ 	.word	0x000384a0


	//   ....[152]....
        /*0c60*/ 	.word	0x00038530


	//   ....[153]....
        /*0c64*/ 	.word	0x000385c0


	//   ....[154]....
        /*0c68*/ 	.word	0x00038650


	//   ....[155]....
        /*0c6c*/ 	.word	0x000386e0


	//   ....[156]....
        /*0c70*/ 	.word	0x00038770


	//   ....[157]....
        /*0c74*/ 	.word	0x00038830


	//   ....[158]....
        /*0c78*/ 	.word	0x00038b20


	//   ....[159]....
        /*0c7c*/ 	.word	0x00038cb0


	//   ....[160]....
        /*0c80*/ 	.word	0x00038d10


	//   ....[161]....
        /*0c84*/ 	.word	0x00038d70


	//   ....[162]....
        /*0c88*/ 	.word	0x00038dd0


	//   ....[163]....
        /*0c8c*/ 	.word	0x00038e70


	//   ....[164]....
        /*0c90*/ 	.word	0x00038f60


	//   ....[165]....
        /*0c94*/ 	.word	0x00039090


	//   ....[166]....
        /*0c98*/ 	.word	0x00039130


	//   ....[167]....
        /*0c9c*/ 	.word	0x00039200


	//   ....[168]....
        /*0ca0*/ 	.word	0x000392a0


	//   ....[169]....
        /*0ca4*/ 	.word	0x00039370


	//   ....[170]....
        /*0ca8*/ 	.word	0x00039410


	//   ....[171]....
        /*0cac*/ 	.word	0x000394e0


	//   ....[172]....
        /*0cb0*/ 	.word	0x00039580


	//   ....[173]....
        /*0cb4*/ 	.word	0x00039630


	//   ....[174]....
        /*0cb8*/ 	.word	0x00039710


	//   ....[175]....
        /*0cbc*/ 	.word	0x00039970


	//   ....[176]....
        /*0cc0*/ 	.word	0x00039a20


	//   ....[177]....
        /*0cc4*/ 	.word	0x00039b20


	//   ....[178]....
        /*0cc8*/ 	.word	0x00039c10


	//   ....[179]....
        /*0ccc*/ 	.word	0x00039ca0


	//   ....[180]....
        /*0cd0*/ 	.word	0x00039d90


	//   ....[181]....
        /*0cd4*/ 	.word	0x00039e20


	//   ....[182]....
        /*0cd8*/ 	.word	0x00039f10


	//   ....[183]....
        /*0cdc*/ 	.word	0x00039fa0


	//   ....[184]....
        /*0ce0*/ 	.word	0x0003a090


	//   ....[185]....
        /*0ce4*/ 	.word	0x0003a120


	//   ....[186]....
        /*0ce8*/ 	.word	0x0003a200


	//   ....[187]....
        /*0cec*/ 	.word	0x0003a330


	//   ....[188]....
        /*0cf0*/ 	.word	0x0003a380


	//   ....[189]....
        /*0cf4*/ 	.word	0x0003a3e0


	//   ....[190]....
        /*0cf8*/ 	.word	0x0003a480


	//   ....[191]....
        /*0cfc*/ 	.word	0x0003a820


	//   ....[192]....
        /*0d00*/ 	.word	0x0003a8c0


	//   ....[193]....
        /*0d04*/ 	.word	0x0003a9e0


	//   ....[194]....
        /*0d08*/ 	.word	0x0003aa60


	//   ....[195]....
        /*0d0c*/ 	.word	0x0003aae0


	//   ....[196]....
        /*0d10*/ 	.word	0x0003ab60


	//   ....[197]....
        /*0d14*/ 	.word	0x0003abe0


	//   ....[198]....
        /*0d18*/ 	.word	0x0003ac70


	//   ....[199]....
        /*0d1c*/ 	.word	0x0003ad10


	//   ....[200]....
        /*0d20*/ 	.word	0x0003adc0


	//   ....[201]....
        /*0d24*/ 	.word	0x0003ae40


	//   ....[202]....
        /*0d28*/ 	.word	0x0003aec0


	//   ....[203]....
        /*0d2c*/ 	.word	0x0003af40


	//   ....[204]....
        /*0d30*/ 	.word	0x0003afd0


	//   ....[205]....
        /*0d34*/ 	.word	0x0003b050


	//   ....[206]....
        /*0d38*/ 	.word	0x0003b0f0


	//   ....[207]....
        /*0d3c*/ 	.word	0x0003b180


	//   ....[208]....
        /*0d40*/ 	.word	0x0003b2b0


	//   ....[209]....
        /*0d44*/ 	.word	0x0003cf70


	//   ....[210]....
        /*0d48*/ 	.word	0x0003d660


	//   ....[211]....
        /*0d4c*/ 	.word	0x0003e820


	//   ....[212]....
        /*0d50*/ 	.word	0x0003e840


	//   ....[213]....
        /*0d54*/ 	.word	0x0003e880


	//   ....[214]....
        /*0d58*/ 	.word	0x0003e8a0


	//----- nvinfo : EIATTR_REG_RECONFIG
	.align		4
.L_471:
        /*0d5c*/ 	.byte	0x01, 0x54
	.zero		2


	//----- nvinfo : EIATTR_SYSCALL_OFFSETS
	.align		4
        /*0d60*/ 	.byte	0x04, 0x46
        /*0d62*/ 	.short	(.L_473 - .L_472)


	//   ....[0]....
.L_472:
        /*0d64*/ 	.word	0x00001d20


	//   ....[1]....
        /*0d68*/ 	.word	0x00001e70


	//   ....[2]....
        /*0d6c*/ 	.word	0x00006aa0


	//   ....[3]....
        /*0d70*/ 	.word	0x00007070


	//   ....[4]....
        /*0d74*/ 	.word	0x00031a80


	//   ....[5]....
        /*0d78*/ 	.word	0x00031bd0


	//   ....[6]....
        /*0d7c*/ 	.word	0x00031cc0


	//   ....[7]....
        /*0d80*/ 	.word	0x00032570


	//   ....[8]....
        /*0d84*/ 	.word	0x000331c0


	//----- nvinfo : EIATTR_MBARRIER_INSTR_OFFSETS
	.align		4
.L_473:
        /*0d88*/ 	.byte	0x04, 0x39
        /*0d8a*/ 	.short	(.L_475 - .L_474)


	//   ....[0]....
.L_474:
        /*0d8c*/ 	.word	0x00000330
        /*0d90*/ 	.word	0x000000ff
        /*0d94*/ 	.word	0x00032400
        /*0d98*/ 	.short	0x0100
        /*0d9a*/ 	.byte	0x08
	.zero		1


	//   ....[1]....
        /*0d9c*/ 	.word	0x00000340
        /*0da0*/ 	.word	0x000000ff
        /*0da4*/ 	.word	0x00032410
        /*0da8*/ 	.short	0x0100
        /*0daa*/ 	.byte	0x08
	.zero		1


	//   ....[2]....
        /*0dac*/ 	.word	0x00000350
        /*0db0*/ 	.word	0x000000ff
        /*0db4*/ 	.word	0x00032420
        /*0db8*/ 	.short	0x0100
        /*0dba*/ 	.byte	0x08
	.zero		1


	//   ....[3]....
        /*0dbc*/ 	.word	0x00000440
        /*0dc0*/ 	.word	0x000000ff
        /*0dc4*/ 	.word	0x00032430
        /*0dc8*/ 	.short	0x0100
        /*0dca*/ 	.byte	0x08
	.zero		1


	//   ....[4]....
        /*0dcc*/ 	.word	0x00000450
        /*0dd0*/ 	.word	0x000000ff
        /*0dd4*/ 	.word	0x00032440
        /*0dd8*/ 	.short	0x0100
        /*0dda*/ 	.byte	0x08
	.zero		1


	//   ....[5]....
        /*0ddc*/ 	.word	0x00000460
        /*0de0*/ 	.word	0x000000ff
        /*0de4*/ 	.word	0x00032438
        /*0de8*/ 	.short	0x0100
        /*0dea*/ 	.byte	0x08
	.zero		1


	//   ....[6]....
        /*0dec*/ 	.word	0x00000470
        /*0df0*/ 	.word	0x000000ff
        /*0df4*/ 	.word	0x00032448
        /*0df8*/ 	.short	0x0100
        /*0dfa*/ 	.byte	0x08
	.zero		1


	//   ....[7]....
        /*0dfc*/ 	.word	0x000005a0
        /*0e00*/ 	.word	0x000000ff
        /*0e04*/ 	.word	0x00032450
        /*0e08*/ 	.short	0x0100
        /*0e0a*/ 	.byte	0x08
	.zero		1


	//   ....[8]....
        /*0e0c*/ 	.word	0x000005b0
        /*0e10*/ 	.word	0x000000ff
        /*0e14*/ 	.word	0x00032460
        /*0e18*/ 	.short	0x0100
        /*0e1a*/ 	.byte	0x08
	.zero		1


	//   ....[9]....
        /*0e1c*/ 	.word	0x000005c0
        /*0e20*/ 	.word	0x000000ff
        /*0e24*/ 	.word	0x00032458
        /*0e28*/ 	.short	0x0100
        /*0e2a*/ 	.byte	0x08
	.zero		1


	//   ....[10]....
        /*0e2c*/ 	.word	0x000005d0
        /*0e30*/ 	.word	0x000000ff
        /*0e34*/ 	.word	0x00032468
        /*0e38*/ 	.short	0x0100
        /*0e3a*/ 	.byte	0x08
	.zero		1


	//   ....[11]....
        /*0e3c*/ 	.word	0x000006c0
        /*0e40*/ 	.word	0x000000ff
        /*0e44*/ 	.word	0x00032470
        /*0e48*/ 	.short	0x0100
        /*0e4a*/ 	.byte	0x06
	.zero		1


	//   ....[12]....
        /*0e4c*/ 	.word	0x000006d0
        /*0e50*/ 	.word	0x000000ff
        /*0e54*/ 	.word	0x00032480
        /*0e58*/ 	.short	0x0100
        /*0e5a*/ 	.byte	0x06
	.zero		1


	//   ....[13]....
        /*0e5c*/ 	.word	0x000006e0
        /*0e60*/ 	.word	0x000000ff
        /*0e64*/ 	.word	0x00032478
        /*0e68*/ 	.short	0x0100
        /*0e6a*/ 	.byte	0x06
	.zero		1


	//   ....[14]....
        /*0e6c*/ 	.word	0x000006f0
        /*0e70*/ 	.word	0x000000ff
        /*0e74*/ 	.word	0x00032488
        /*0e78*/ 	.short	0x0100
        /*0e7a*/ 	.byte	0x06
	.zero		1


	//   ....[15]....
        /*0e7c*/ 	.word	0x00000820
        /*0e80*/ 	.word	0x000000ff
        /*0e84*/ 	.word	0x00032490
        /*0e88*/ 	.short	0x0100
        /*0e8a*/ 	.byte	0x08
	.zero		1


	//   ....[16]....
        /*0e8c*/ 	.word	0x00000830
        /*0e90*/ 	.word	0x000000ff
        /*0e94*/ 	.word	0x000324a0
        /*0e98*/ 	.short	0x0100
        /*0e9a*/ 	.byte	0x08
	.zero		1


	//   ....[17]....
        /*0e9c*/ 	.word	0x00000840
        /*0ea0*/ 	.word	0x000000ff
        /*0ea4*/ 	.word	0x00032498
        /*0ea8*/ 	.short	0x0100
        /*0eaa*/ 	.byte	0x08
	.zero		1


	//   ....[18]....
        /*0eac*/ 	.word	0x00000850
        /*0eb0*/ 	.word	0x000000ff
        /*0eb4*/ 	.word	0x000324a8
        /*0eb8*/ 	.short	0x0100
        /*0eba*/ 	.byte	0x08
	.zero		1


	//   ....[19]....
        /*0ebc*/ 	.word	0x00000980
        /*0ec0*/ 	.word	0x000000ff
        /*0ec4*/ 	.word	0x000324b0
        /*0ec8*/ 	.short	0x0100
        /*0eca*/ 	.byte	0x08
	.zero		1


	//   ....[20]....
        /*0ecc*/ 	.word	0x00000990
        /*0ed0*/ 	.word	0x000000ff
        /*0ed4*/ 	.word	0x000324c0
        /*0ed8*/ 	.short	0x0100
        /*0eda*/ 	.byte	0x08
	.zero		1


	//   ....[21]....
        /*0edc*/ 	.word	0x000009a0
        /*0ee0*/ 	.word	0x000000ff
        /*0ee4*/ 	.word	0x000324b8
        /*0ee8*/ 	.short	0x0100
        /*0eea*/ 	.byte	0x08
	.zero		1


	//   ....[22]....
        /*0eec*/ 	.word	0x000009b0
        /*0ef0*/ 	.word	0x000000ff
        /*0ef4*/ 	.word	0x000324c8
        /*0ef8*/ 	.short	0x0100
        /*0efa*/ 	.byte	0x08
	.zero		1


	//   ....[23]....
        /*0efc*/ 	.word	0x00003020
        /*0f00*/ 	.word	0x00000059
        /*0f04*/ 	.word	0x00032490
        /*0f08*/ 	.short	0x010a
        /*0f0a*/ 	.byte	0x3f
	.zero		1


	//   ....[24]....
        /*0f0c*/ 	.word	0x00004150
        /*0f10*/ 	.word	0x00000059
        /*0f14*/ 	.word	0x00032490
        /*0f18*/ 	.short	0x010a
        /*0f1a*/ 	.byte	0x3f
	.zero		1


	//   ....[25]....
        /*0f1c*/ 	.word	0x00005170
        /*0f20*/ 	.word	0x00000059
        /*0f24*/ 	.word	0x00032490
        /*0f28*/ 	.short	0x010a
        /*0f2a*/ 	.byte	0x3f
	.zero		1


	//   ....[26]....
        /*0f2c*/ 	.word	0x00005380
        /*0f30*/ 	.word	0x0000001c
        /*0f34*/ 	.word	0x00000000
        /*0f38*/ 	.short	0x0101
        /*0f3a*/ 	.byte	0x3f
	.zero		1


	//   ....[27]....
        /*0f3c*/ 	.word	0x000053c0
        /*0f40*/ 	.word	0x00000059
        /*0f44*/ 	.word	0x000324b0
        /*0f48*/ 	.short	0x010a
        /*0f4a*/ 	.byte	0x3f
	.zero		1


	//   ....[28]....
        /*0f4c*/ 	.word	0x00005a10
        /*0f50*/ 	.word	0x00000059
        /*0f54*/ 	.word	0x00000000
        /*0f58*/ 	.short	0x0101
        /*0f5a*/ 	.byte	0x3f
	.zero		1


	//   ....[29]....
        /*0f5c*/ 	.word	0x00006df0
        /*0f60*/ 	.word	0x00000090
        /*0f64*/ 	.word	0x00032400
        /*0f68*/ 	.short	0x010a
        /*0f6a*/ 	.byte	0x3f
	.zero		1


	//   ....[30]....
        /*0f6c*/ 	.word	0x00006e40
        /*0f70*/ 	.word	0x00000090
        /*0f74*/ 	.word	0x00032400
        /*0f78*/ 	.short	0x010a
        /*0f7a*/ 	.byte	0x3f
	.zero		1


	//   ....[31]....
        /*0f7c*/ 	.word	0x00007840
        /*0f80*/ 	.word	0x00000090
        /*0f84*/ 	.word	0x00032400
        /*0f88*/ 	.short	0x010a
        /*0f8a*/ 	.byte	0x3f
	.zero		1


	//   ....[32]....
        /*0f8c*/ 	.word	0x00008c40
        /*0f90*/ 	.word	0x00000090
        /*0f94*/ 	.word	0x00032400
        /*0f98*/ 	.short	0x010a
        /*0f9a*/ 	.byte	0x3f
	.zero		1


	//   ....[33]....
        /*0f9c*/ 	.word	0x0000a180
        /*0fa0*/ 	.word	0x00000005
        /*0fa4*/ 	.word	0x00000000
        /*0fa8*/ 	.short	0x010a
        /*0faa*/ 	.byte	0x3f
	.zero		1


	//   ....[34]....
        /*0fac*/ 	.word	0x0000a280
        /*0fb0*/ 	.word	0x00000002
        /*0fb4*/ 	.word	0x00000000
        /*0fb8*/ 	.short	0x010a
        /*0fba*/ 	.byte	0x3f
	.zero		1


	//   ....[35]....
        /*0fbc*/ 	.word	0x0000a6b0
        /*0fc0*/ 	.word	0x00000005
        /*0fc4*/ 	.word	0x00000000
        /*0fc8*/ 	.short	0x010a
        /*0fca*/ 	.byte	0x3f
	.zero		1


	//   ....[36]....
        /*0fcc*/ 	.word	0x0000a760
        /*0fd0*/ 	.word	0x00000004
        /*0fd4*/ 	.word	0x00000000
        /*0fd8*/ 	.short	0x010a
        /*0fda*/ 	.byte	0x3f
	.zero		1


	//   ....[37]....
        /*0fdc*/ 	.word	0x0000b440
        /*0fe0*/ 	.word	0x00000004
        /*0fe4*/ 	.word	0x00000000
        /*0fe8*/ 	.short	0x0101
        /*0fea*/ 	.byte	0x3f
	.zero		1


	//   ....[38]....
        /*0fec*/ 	.word	0x00015110
        /*0ff0*/ 	.word	0x00000002
        /*0ff4*/ 	.word	0x00000000
        /*0ff8*/ 	.short	0x0101
        /*0ffa*/ 	.byte	0x3f
	.zero		1


	//   ....[39]....
        /*0ffc*/ 	.word	0x000155c0
        /*1000*/ 	.word	0x00000007
        /*1004*/ 	.word	0x00000000
        /*1008*/ 	.short	0x010a
        /*100a*/ 	.byte	0x3f
	.zero		1


	//   ....[40]....
        /*100c*/ 	.word	0x000156c0
        /*1010*/ 	.word	0x00000000
        /*1014*/ 	.word	0x00000000
        /*1018*/ 	.short	0x010a
        /*101a*/ 	.byte	0x3f
	.zero		1


	//   ....[41]....
        /*101c*/ 	.word	0x00015af0
        /*1020*/ 	.word	0x00000007
        /*1024*/ 	.word	0x00000000
        /*1028*/ 	.short	0x010a
        /*102a*/ 	.byte	0x3f
	.zero		1


	//   ....[42]....
        /*102c*/ 	.word	0x00015ba0
        /*1030*/ 	.word	0x00000006
        /*1034*/ 	.word	0x00000000
        /*1038*/ 	.short	0x010a
        /*103a*/ 	.byte	0x3f
	.zero		1


	//   ....[43]....
        /*103c*/ 	.word	0x00016880
        /*1040*/ 	.word	0x00000006
        /*1044*/ 	.word	0x00000000
        /*1048*/ 	.short	0x0101
        /*104a*/ 	.byte	0x3f
	.zero		1


	//   ....[44]....
        /*104c*/ 	.word	0x0001f2a0
        /*1050*/ 	.word	0x00000000
        /*1054*/ 	.word	0x00000000
        /*1058*/ 	.short	0x0101
        /*105a*/ 	.byte	0x3f
	.zero		1


	//   ....[45]....
        /*105c*/ 	.word	0x0001f4b0
        /*1060*/ 	.word	0x00000005
        /*1064*/ 	.word	0x00000000
        /*1068*/ 	.short	0x010a
        /*106a*/ 	.byte	0x3f
	.zero		1


	//   ....[46]....
        /*106c*/ 	.word	0x0001f5b0
        /*1070*/ 	.word	0x00000006
        /*1074*/ 	.word	0x00000000
        /*1078*/ 	.short	0x010a
        /*107a*/ 	.byte	0x3f
	.zero		1


	//   ....[47]....
        /*107c*/ 	.word	0x0001f9e0
        /*1080*/ 	.word	0x00000005
        /*1084*/ 	.word	0x00000000
        /*1088*/ 	.short	0x010a
        /*108a*/ 	.byte	0x3f
	.zero		1


	//   ....[48]....
        /*108c*/ 	.word	0x0001fa90
        /*1090*/ 	.word	0x00000006
        /*1094*/ 	.word	0x00000000
        /*1098*/ 	.short	0x010a
        /*109a*/ 	.byte	0x3f
	.zero		1


	//   ....[49]....
        /*109c*/ 	.word	0x00020780
        /*10a0*/ 	.word	0x00000005
        /*10a4*/ 	.word	0x00000000
        /*10a8*/ 	.short	0x0101
        /*10aa*/ 	.byte	0x3f
	.zero		1


	//   ....[50]....
        /*10ac*/ 	.word	0x0002a5f0
        /*10b0*/ 	.word	0x00000004
        /*10b4*/ 	.word	0x00000000
        /*10b8*/ 	.short	0x0101
        /*10ba*/ 	.byte	0x3f
	.zero		1


	//   ....[51]....
        /*10bc*/ 	.word	0x0002d530
        /*10c0*/ 	.word	0x00000000
        /*10c4*/ 	.word	0x00000000
        /*10c8*/ 	.short	0x0101
        /*10ca*/ 	.byte	0x3f
	.zero		1


	//   ....[52]....
        /*10cc*/ 	.word	0x00030160
        /*10d0*/ 	.word	0x00000006
        /*10d4*/ 	.word	0x00032420
        /*10d8*/ 	.short	0x010a
        /*10da*/ 	.byte	0x3f
	.zero		1


	//   ....[53]....
        /*10dc*/ 	.word	0x00030250
        /*10e0*/ 	.word	0x00000004
        /*10e4*/ 	.word	0x000324a0
        /*10e8*/ 	.short	0x010a
        /*10ea*/ 	.byte	0x3f
	.zero		1


	//   ....[54]....
        /*10ec*/ 	.word	0x000304a0
        /*10f0*/ 	.word	0x00000004
        /*10f4*/ 	.word	0x000324c0
        /*10f8*/ 	.short	0x010a
        /*10fa*/ 	.byte	0x3f
	.zero		1


	//   ....[55]....
        /*10fc*/ 	.word	0x00030b60
        /*1100*/ 	.word	0x00000005
        /*1104*/ 	.word	0x000324a0
        /*1108*/ 	.short	0x010a
        /*110a*/ 	.byte	0x3f
	.zero		1


	//   ....[56]....
        /*110c*/ 	.word	0x00030da0
        /*1110*/ 	.word	0x00000005
        /*1114*/ 	.word	0x000324c0
        /*1118*/ 	.short	0x010a
        /*111a*/ 	.byte	0x3f
	.zero		1


	//   ....[57]....
        /*111c*/ 	.word	0x000320d0
        /*1120*/ 	.word	0x00000000
        /*1124*/ 	.word	0x00032440
        /*1128*/ 	.short	0x010a
        /*112a*/ 	.byte	0x3f
	.zero		1


	//   ....[58]....
        /*112c*/ 	.word	0x00032f60
        /*1130*/ 	.word	0x00000008
        /*1134*/ 	.word	0x00032400
        /*1138*/ 	.short	0x0107
        /*113a*/ 	.byte	0x3f
	.zero		1


	//   ....[59]....
        /*113c*/ 	.word	0x00033000
        /*1140*/ 	.word	0x00000002
        /*1144*/ 	.word	0x00032400
        /*1148*/ 	.short	0x0101
        /*114a*/ 	.byte	0x3f
	.zero		1


	//   ....[60]....
        /*114c*/ 	.word	0x00033c80
        /*1150*/ 	.word	0x00000008
        /*1154*/ 	.word	0x00032410
        /*1158*/ 	.short	0x0107
        /*115a*/ 	.byte	0x3f
	.zero		1


	//   ....[61]....
        /*115c*/ 	.word	0x00033d80
        /*1160*/ 	.word	0x00000002
        /*1164*/ 	.word	0x00032410
        /*1168*/ 	.short	0x0101
        /*116a*/ 	.byte	0x3f
	.zero		1


	//   ....[62]....
        /*116c*/ 	.word	0x00033da0
        /*1170*/ 	.word	0x00000002
        /*1174*/ 	.word	0x00032420
        /*1178*/ 	.short	0x010a
        /*117a*/ 	.byte	0x3f
	.zero		1


	//   ....[63]....
        /*117c*/ 	.word	0x00033eb0
        /*1180*/ 	.word	0x00000002
        /*1184*/ 	.word	0x00032460
        /*1188*/ 	.short	0x010a
        /*118a*/ 	.byte	0x3f
	.zero		1


	//   ....[64]....
        /*118c*/ 	.word	0x00034770
        /*1190*/ 	.word	0x00000002
        /*1194*/ 	.word	0x00032440
        /*1198*/ 	.short	0x010a
        /*119a*/ 	.byte	0x3f
	.zero		1


	//   ....[65]....
        /*119c*/ 	.word	0x000349c0
        /*11a0*/ 	.word	0x00000002
        /*11a4*/ 	.word	0x00032460
        /*11a8*/ 	.short	0x010a
        /*11aa*/ 	.byte	0x3f
	.zero		1


	//   ....[66]....
        /*11ac*/ 	.word	0x00035220
        /*11b0*/ 	.word	0x00000003
        /*11b4*/ 	.word	0x00032440
        /*11b8*/ 	.short	0x010a
        /*11ba*/ 	.byte	0x3f
	.zero		1


	//   ....[67]....
        /*11bc*/ 	.word	0x00035460
        /*11c0*/ 	.word	0x00000003
        /*11c4*/ 	.word	0x00032460
        /*11c8*/ 	.short	0x010a
        /*11ca*/ 	.byte	0x3f
	.zero		1


	//   ....[68]....
        /*11cc*/ 	.word	0x00035c30
        /*11d0*/ 	.word	0x00000003
        /*11d4*/ 	.word	0x00032440
        /*11d8*/ 	.short	0x010a
        /*11da*/ 	.byte	0x3f
	.zero		1


	//   ....[69]....
        /*11dc*/ 	.word	0x00035e80
        /*11e0*/ 	.word	0x00000003
        /*11e4*/ 	.word	0x00032460
        /*11e8*/ 	.short	0x010a
        /*11ea*/ 	.byte	0x3f
	.zero		1


	//   ....[70]....
        /*11ec*/ 	.word	0x000372d0
        /*11f0*/ 	.word	0x00000000
        /*11f4*/ 	.word	0x00032420
        /*11f8*/ 	.short	0x010a
        /*11fa*/ 	.byte	0x3f
	.zero		1


	//   ....[71]....
        /*11fc*/ 	.word	0x00037480
        /*1200*/ 	.word	0x00000006
        /*1204*/ 	.word	0x00000000
        /*1208*/ 	.short	0x010a
        /*120a*/ 	.byte	0x3f
	.zero		1


	//   ....[72]....
        /*120c*/ 	.word	0x000374f0
        /*1210*/ 	.word	0x00000007
        /*1214*/ 	.word	0x00000000
        /*1218*/ 	.short	0x010a
        /*121a*/ 	.byte	0x3f
	.zero		1


	//   ....[73]....
        /*121c*/ 	.word	0x00037560
        /*1220*/ 	.word	0x00000004
        /*1224*/ 	.word	0x00000000
        /*1228*/ 	.short	0x010a
        /*122a*/ 	.byte	0x3f
	.zero		1


	//   ....[74]....
        /*122c*/ 	.word	0x00037590
        /*1230*/ 	.word	0x00000003
        /*1234*/ 	.word	0x00000000
        /*1238*/ 	.short	0x010a
        /*123a*/ 	.byte	0x3f
	.zero		1


	//   ....[75]....
        /*123c*/ 	.word	0x000375f0
        /*1240*/ 	.word	0x00000059
        /*1244*/ 	.word	0x00032490
        /*1248*/ 	.short	0x010a
        /*124a*/ 	.byte	0x3f
	.zero		1


	//   ....[76]....
        /*124c*/ 	.word	0x00037640
        /*1250*/ 	.word	0x00000059
        /*1254*/ 	.word	0x00032490
        /*1258*/ 	.short	0x010a
        /*125a*/ 	.byte	0x3f
	.zero		1


	//   ....[77]....
        /*125c*/ 	.word	0x00037690
        /*1260*/ 	.word	0x00000059
        /*1264*/ 	.word	0x00032490
        /*1268*/ 	.short	0x010a
        /*126a*/ 	.byte	0x3f
	.zero		1


	//   ....[78]....
        /*126c*/ 	.word	0x000376e0
        /*1270*/ 	.word	0x00000059
        /*1274*/ 	.word	0x000324b0
        /*1278*/ 	.short	0x010a
        /*127a*/ 	.byte	0x3f
	.zero		1


	//   ....[79]....
        /*127c*/ 	.word	0x00037b50
        /*1280*/ 	.word	0x00000090
        /*1284*/ 	.word	0x00032400
        /*1288*/ 	.short	0x010a
        /*128a*/ 	.byte	0x3f
	.zero		1


	//   ....[80]....
        /*128c*/ 	.word	0x00038140
        /*1290*/ 	.word	0x00000090
        /*1294*/ 	.word	0x00032400
        /*1298*/ 	.short	0x010a
        /*129a*/ 	.byte	0x3f
	.zero		1


	//   ....[81]....
        /*129c*/ 	.word	0x00038190
        /*12a0*/ 	.word	0x00000002
        /*12a4*/ 	.word	0x00000000
        /*12a8*/ 	.short	0x010a
        /*12aa*/ 	.byte	0x3f
	.zero		1


	//   ....[82]....
        /*12ac*/ 	.word	0x000381e0
        /*12b0*/ 	.word	0x00000004
        /*12b4*/ 	.word	0x00000000
        /*12b8*/ 	.short	0x010a
        /*12ba*/ 	.byte	0x3f
	.zero		1


	//   ....[83]....
        /*12bc*/ 	.word	0x00038230
        /*12c0*/ 	.word	0x00000000
        /*12c4*/ 	.word	0x00000000
        /*12c8*/ 	.short	0x010a
        /*12ca*/ 	.byte	0x3f
	.zero		1


	//   ....[84]....
        /*12cc*/ 	.word	0x00038280
        /*12d0*/ 	.word	0x00000006
        /*12d4*/ 	.word	0x00000000
        /*12d8*/ 	.short	0x010a
        /*12da*/ 	.byte	0x3f
	.zero		1


	//   ....[85]....
        /*12dc*/ 	.word	0x000382d0
        /*12e0*/ 	.word	0x00000006
        /*12e4*/ 	.word	0x00000000
        /*12e8*/ 	.short	0x010a
        /*12ea*/ 	.byte	0x3f
	.zero		1


	//   ....[86]....
        /*12ec*/ 	.word	0x00038320
        /*12f0*/ 	.word	0x00000006
        /*12f4*/ 	.word	0x00000000
        /*12f8*/ 	.short	0x010a
        /*12fa*/ 	.byte	0x3f
	.zero		1


	//   ....[87]....
        /*12fc*/ 	.word	0x00038900
        /*1300*/ 	.word	0x00000005
        /*1304*/ 	.word	0x00032420
        /*1308*/ 	.short	0x010a
        /*130a*/ 	.byte	0x3f
	.zero		1


	//   ....[88]....
        /*130c*/ 	.word	0x00038950
        /*1310*/ 	.word	0x00000004
        /*1314*/ 	.word	0x000324a0
        /*1318*/ 	.short	0x010a
        /*131a*/ 	.byte	0x3f
	.zero		1


	//   ....[89]....
        /*131c*/ 	.word	0x000389a0
        /*1320*/ 	.word	0x00000004
        /*1324*/ 	.word	0x000324c0
        /*1328*/ 	.short	0x010a
        /*132a*/ 	.byte	0x3f
	.zero		1


	//   ....[90]....
        /*132c*/ 	.word	0x000389f0
        /*1330*/ 	.word	0x00000005
        /*1334*/ 	.word	0x000324a0
        /*1338*/ 	.short	0x010a
        /*133a*/ 	.byte	0x3f
	.zero		1


	//   ....[91]....
        /*133c*/ 	.word	0x00038a40
        /*1340*/ 	.word	0x00000005
        /*1344*/ 	.word	0x000324c0
        /*1348*/ 	.short	0x010a
        /*134a*/ 	.byte	0x3f
	.zero		1


	//   ....[92]....
        /*134c*/ 	.word	0x00038be0
        /*1350*/ 	.word	0x00000000
        /*1354*/ 	.word	0x00032440
        /*1358*/ 	.short	0x010a
        /*135a*/ 	.byte	0x3f
	.zero		1


	//   ....[93]....
        /*135c*/ 	.word	0x0003a540
        /*1360*/ 	.word	0x00000002
        /*1364*/ 	.word	0x00032420
        /*1368*/ 	.short	0x010a
        /*136a*/ 	.byte	0x3f
	.zero		1


	//   ....[94]....
        /*136c*/ 	.word	0x0003a590
        /*1370*/ 	.word	0x00000002
        /*1374*/ 	.word	0x00032460
        /*1378*/ 	.short	0x010a
        /*137a*/ 	.byte	0x3f
	.zero		1


	//   ....[95]....
        /*137c*/ 	.word	0x0003a5e0
        /*1380*/ 	.word	0x00000002
        /*1384*/ 	.word	0x00032440
        /*1388*/ 	.short	0x010a
        /*138a*/ 	.byte	0x3f
	.zero		1


	//   ....[96]....
        /*138c*/ 	.word	0x0003a630
        /*1390*/ 	.word	0x00000002
        /*1394*/ 	.word	0x00032460
        /*1398*/ 	.short	0x010a
        /*139a*/ 	.byte	0x3f
	.zero		1


	//   ....[97]....
        /*139c*/ 	.word	0x0003a680
        /*13a0*/ 	.word	0x00000003
        /*13a4*/ 	.word	0x00032440
        /*13a8*/ 	.short	0x010a
        /*13aa*/ 	.byte	0x3f
	.zero		1


	//   ....[98]....
        /*13ac*/ 	.word	0x0003a6d0
        /*13b0*/ 	.word	0x00000003
        /*13b4*/ 	.word	0x00032460
        /*13b8*/ 	.short	0x010a
        /*13ba*/ 	.byte	0x3f
	.zero		1


	//   ....[99]....
        /*13bc*/ 	.word	0x0003a720
        /*13c0*/ 	.word	0x00000003
        /*13c4*/ 	.word	0x00032440
        /*13c8*/ 	.short	0x010a
        /*13ca*/ 	.byte	0x3f
	.zero		1


	//   ....[100]....
        /*13cc*/ 	.word	0x0003a770
        /*13d0*/ 	.word	0x00000003
        /*13d4*/ 	.word	0x00032460
        /*13d8*/ 	.short	0x010a
        /*13da*/ 	.byte	0x3f
	.zero		1


	//   ....[101]....
        /*13dc*/ 	.word	0x0003b1d0
        /*13e0*/ 	.word	0x00000000
        /*13e4*/ 	.word	0x00032420
        /*13e8*/ 	.short	0x010a
        /*13ea*/ 	.byte	0x3f
	.zero		1


	//   ....[102]....
        /*13ec*/ 	.word	0x0003b370
        /*13f0*/ 	.word	0x00000006
        /*13f4*/ 	.word	0x00000000
        /*13f8*/ 	.short	0x010a
        /*13fa*/ 	.byte	0x3f
	.zero		1


	//   ....[103]....
        /*13fc*/ 	.word	0x0003b3c0
        /*1400*/ 	.word	0x00000007
        /*1404*/ 	.word	0x00000000
        /*1408*/ 	.short	0x010a
        /*140a*/ 	.byte	0x3f
	.zero		1


	//   ....[104]....
        /*140c*/ 	.word	0x0003b410
        /*1410*/ 	.word	0x00000004
        /*1414*/ 	.word	0x00000000
        /*1418*/ 	.short	0x010a
        /*141a*/ 	.byte	0x3f
	.zero		1


	//   ....[105]....
        /*141c*/ 	.word	0x0003b5b0
        /*1420*/ 	.word	0x0000000a
        /*1424*/ 	.word	0x00000000
        /*1428*/ 	.short	0x010a
        /*142a*/ 	.byte	0x3f
	.zero		1


	//   ....[106]....
        /*142c*/ 	.word	0x0003b6b0
        /*1430*/ 	.word	0x00000008
        /*1434*/ 	.word	0x00000000
        /*1438*/ 	.short	0x010a
        /*143a*/ 	.byte	0x3f
	.zero		1


	//   ....[107]....
        /*143c*/ 	.word	0x0003bad0
        /*1440*/ 	.word	0x00000004
        /*1444*/ 	.word	0x00032410
        /*1448*/ 	.short	0x010a
        /*144a*/ 	.byte	0x3f
	.zero		1


	//   ....[108]....
        /*144c*/ 	.word	0x0003bbf0
        /*1450*/ 	.word	0x0000000a
        /*1454*/ 	.word	0x00000000
        /*1458*/ 	.short	0x010a
        /*145a*/ 	.byte	0x3f
	.zero		1


	//   ....[109]....
        /*145c*/ 	.word	0x0003bcf0
        /*1460*/ 	.word	0x00000008
        /*1464*/ 	.word	0x00000000
        /*1468*/ 	.short	0x010a
        /*146a*/ 	.byte	0x3f
	.zero		1


	//   ....[110]....
        /*146c*/ 	.word	0x0003ca80
        /*1470*/ 	.word	0x0000000a
        /*1474*/ 	.word	0x00000000
        /*1478*/ 	.short	0x0101
        /*147a*/ 	.byte	0x3f
	.zero		1


	//   ....[111]....
        /*147c*/ 	.word	0x00046ff0
        /*1480*/ 	.word	0x00000000
        /*1484*/ 	.word	0x00000000
        /*1488*/ 	.short	0x0101
        /*148a*/ 	.byte	0x3f
	.zero		1


	//   ....[112]....
        /*148c*/ 	.word	0x00047020
        /*1490*/ 	.word	0x00000008
        /*1494*/ 	.word	0x00000000
        /*1498*/ 	.short	0x010a
        /*149a*/ 	.byte	0x3f
	.zero		1


	//   ....[113]....
        /*149c*/ 	.word	0x00047070
        /*14a0*/ 	.word	0x00000004
        /*14a4*/ 	.word	0x00032410
        /*14a8*/ 	.short	0x010a
        /*14aa*/ 	.byte	0x3f
	.zero		1


	//   ....[114]....
        /*14ac*/ 	.word	0x000470c0
        /*14b0*/ 	.word	0x00000008
        /*14b4*/ 	.word	0x00000000
        /*14b8*/ 	.short	0x010a
        /*14ba*/ 	.byte	0x3f
	.zero		1


	//----- nvinfo : EIATTR_NUM_MBARRIERS
	.align		4
.L_475:
        /*14bc*/ 	.byte	0x03, 0x38
        /*14be*/ 	.short	0x0017


	//----- nvinfo : EIATTR_EXIT_INSTR_OFFSETS
	.align		4
        /*14c0*/ 	.byte	0x04, 0x1c
        /*14c2*/ 	.short	(.L_477 - .L_476)


	//   ....[0]....
.L_476:
        /*14c4*/ 	.word	0x000375e0


	//----- nvinfo : EIATTR_MAX_THREADS
	.align		4
.L_477:
        /*14c8*/ 	.byte	0x04, 0x05
        /*14ca*/ 	.short	(.L_479 - .L_478)
.L_478:
        /*14cc*/ 	.word	0x00000180
        /*14d0*/ 	.word	0x00000001
        /*14d4*/ 	.word	0x00000001


	//----- nvinfo : EIATTR_CRS_STACK_SIZE
	.align		4
.L_479:
        /*14d8*/ 	.byte	0x04, 0x1e
        /*14da*/ 	.short	(.L_481 - .L_480)
.L_480:
        /*14dc*/ 	.word	0x00000000


	//----- nvinfo : EIATTR_CBANK_PARAM_SIZE
	.align		4
.L_481:
        /*14e0*/ 	.byte	0x03, 0x19
        /*14e2*/ 	.short	0x0bf0


	//----- nvinfo : EIATTR_PARAM_CBANK
	.align		4
        /*14e4*/ 	.byte	0x04, 0x0a
        /*14e6*/ 	.short	(.L_483 - .L_482)
	.align		4
.L_482:
        /*14e8*/ 	.word	index@(.nv.constant0._ZN7cutlass13device_kernelIN5flash11enable_sm90INS1_16FlashAttnFwdSm90INS1_25CollectiveMainloopFwdSm90ILi2EN4cute5tupleIJNS5_1CILi1EEES8_S8_EEENS6_IJNS7_ILi128EEENS7_ILi96EEENS7_ILi64EEEEEELi256ENS_6half_tEfNS_4arch4Sm90ELb0ELb1ELb1ELb1ELb0ELb1ELb1ELb1ELb0ELb1ELb0ELb0EEENS1_21CollectiveEpilogueFwdINS6_IJSA_NS7_ILi256EEESB_EEES9_SE_SG_Li256ELb1ELb1ELb0ELb0EEENS1_36VarlenDynamicPersistentTileSchedulerILi128ELi96ELi256ELi128ELb0ELb1ELb1ELb1ELb0ELb1EEEEEEEEEvNT_6ParamsE)
        /*14ec*/ 	.short	0x0210
        /*14ee*/ 	.short	0x0bf0


	//----- nvinfo : EIATTR_SW_WAR
	.align		4
.L_483:
        /*14f0*/ 	.byte	0x04, 0x36
        /*14f2*/ 	.short	(.L_485 - .L_484)
.L_484:
        /*14f4*/ 	.word	0x00000008
.L_485:


//--------------------- .nv.info._ZN7cutlass13device_kernelIN5flash11enable_sm90INS1_16FlashAttnFwdSm90INS1_25CollectiveMainloopFwdSm90ILi2EN4cute5tupleIJNS5_1CILi1EEES8_S8_EEENS6_IJNS7_ILi128EEENS7_ILi96EEENS7_ILi64EEEEEELi256ENS_6half_tEfNS_4arch4Sm90ELb1ELb0ELb1ELb0ELb0ELb0ELb0ELb1ELb0ELb1ELb0ELb0EEENS1_21CollectiveEpilogueFwdINS6_IJSA_NS7_ILi256EEESB_EEES9_SE_SG_Li256ELb0ELb1ELb0ELb0EEENS1_30DynamicPersistentTileSchedulerILi256ELi128ELb0ELb1ELb1EEEEEEEEEvNT_6ParamsE --------------------------
	.section	.nv.info._ZN7cutlass13device_kernelIN5flash11enable_sm90INS1_16FlashAttnFwdSm90INS1_25CollectiveMainloopFwdSm90ILi2EN4cute5tupleIJNS5_1CILi1EEES8_S8_EEENS6_IJNS7_ILi128EEENS7_ILi96EEENS7_ILi64EEEEEELi256ENS_6half_tEfNS_4arch4Sm90ELb1ELb0ELb1ELb0ELb0ELb0ELb0ELb1ELb0ELb1ELb0ELb0EEENS1_21CollectiveEpilogueFwdINS6_IJSA_NS7_ILi256EEESB_EEES9_SE_SG_Li256ELb0ELb1ELb0ELb0EEENS1_30DynamicPersistentTileSchedulerILi256ELi128ELb0ELb1ELb1EEEEEEEEEvNT_6ParamsE,"",@"SHT_CUDA_INFO"
	.sectionflags	@""
	.align	4


	//----- nvinfo : EIATTR_CUDA_API_VERSION
	.align		4
        /*0000*/ 	.byte	0x04, 0x37
        /*0002*/ 	.short	(.L_487 - .L_486)
.L_486:
        /*0004*/ 	.word	0x00000082


	//----- nvinfo : EIATTR_KPARAM_INFO
	.align		4
.L_487:
        /*0008*/ 	.byte	0x04, 0x17
        /*000a*/ 	.short	(.L_489 - .L_488)
.L_488:
        /*000c*/ 	.word	0x00000000
        /*0010*/ 	.short	0x0000
        /*0012*/ 	.short	0x0070
        /*0014*/ 	.byte	0x00, 0xf0, 0x01, 0x2a


	//----- nvinfo : EIATTR_SPARSE_MMA_MASK
	.align		4
.L_489:
        /*0018*/ 	.byte	0x03, 0x50
        /*001a*/ 	.short	0x0000


	//----- nvinfo : EIATTR_MAXREG_COUNT
	.align		4
        /*001c*/ 	.byte	0x03, 0x1b
        /*001e*/ 	.short	0x00a8


	//----- nvinfo : EIATTR_NUM_BARRIERS
	.align		4
        /*0020*/ 	.byte	0x02, 0x4c
        /*0022*/ 	.byte	0x10
	.zero		1


	//----- nvinfo : EIATTR_EXTERNS
	.align		4
        /*0024*/ 	.byte	0x04, 0x0f
        /*0026*/ 	.short	(.L_491 - .L_490)


	//   ....[0]....
	.align		4
.L_490:
        /*0028*/ 	.word	index@(__assertfail)


	//----- nvinfo : EIATTR_ANNOTATIONS
	.align		4
.L_491:
        /*002c*/ 	.byte	0x04, 0x55
        /*002e*/ 	.short	(.L_493 - .L_492)


	//   ....[0]....
.L_492:
        /* <DEDUP_REMOVED lines=24> */


	//----- nvinfo : EIATTR_MERCURY_ISA_VERSION
	.align		4
.L_493:
        /*01a0*/ 	.byte	0x03, 0x5f
        /*01a2*/ 	.short	0x0101


	//----- nvinfo : EIATTR_INT_WARP_WIDE_INSTR_OFFSETS
	.align		4
        /*01a4*/ 	.byte	0x04, 0x31
        /*01a6*/ 	.short	(.L_495 - .L_494)


	//   ....[0]....
.L_494:
        /*01a8*/ 	.word	0x00000130


	//   ....[1]....
        /*01ac*/ 	.word	0x00000170


	//   ....[2]....
        /*01b0*/ 	.word	0x000001e0


	//   ....[3]....
        /*01b4*/ 	.word	0x0000c610


	//   ....[4]....
        /*01b8*/ 	.word	0x0000c6a0


	//   ....[5]....
        /*01bc*/ 	.word	0x0000ffe0


	//   ....[6]....
        /*01c0*/ 	.word	0x00010070


	//----- nvinfo : EIATTR_COOP_GROUP_MASK_REGIDS
	.align		4
.L_495:
        /*01c4*/ 	.byte	0x04, 0x29
        /*01c6*/ 	.short	(.L_497 - .L_496)


	//   ....[0]....
.L_496:
        /*01c8*/ 	.word	0xffffffff


	//   ....[1]....
        /*01cc*/ 	.word	0xffffffff


	//   ....[2]....
        /*01d0*/ 	.word	0xffffffff


	//   ....[3]....
        /*01d4*/ 	.word	0xffffffff


	//   ....[4]....
        /*01d8*/ 	.word	0xffffffff


	//   ....[5]....
        /*01dc*/ 	.word	0xffffffff


	//   ....[6]....
        /*01e0*/ 	.word	0xffffffff


	//   ....[7]....
        /*01e4*/ 	.word	0xffffffff


	//   ....[8]....
        /*01e8*/ 	.word	0xffffffff


	//   ....[9]....
        /*01ec*/ 	.word	0xffffffff


	//   ....[10]....
        /*01f0*/ 	.word	0xffffffff


	//   ....[11]....
        /*01f4*/ 	.word	0xffffffff


	//   ....[12]....
        /*01f8*/ 	.word	0xffffffff


	//   ....[13]....
        /*01fc*/ 	.word	0xffffffff


	//   ....[14]....
        /*0200*/ 	.word	0xffffffff


	//   ....[15]....
        /*0204*/ 	.word	0xffffffff


	//   ....[16]....
        /*0208*/ 	.word	0xffffffff


	//   ....[17]....
        /*020c*/ 	.word	0xffffffff


	//   ....[18]....
        /*0210*/ 	.word	0xffffffff


	//   ....[19]....
        /*0214*/ 	.word	0xffffffff


	//   ....[20]....
        /*0218*/ 	.word	0xffffffff


	//   ....[21]....
        /*021c*/ 	.word	0xffffffff


	//   ....[22]....
        /*0220*/ 	.word	0xffffffff


	//   ....[23]....
        /*0224*/ 	.word	0xffffffff


	//   ....[24]....
        /*0228*/ 	.word	0xffffffff


	//   ....[25]....
        /*022c*/ 	.word	0xffffffff


	//   ....[26]....
        /*0230*/ 	.word	0xffffffff


	//   ....[27]....
        /*0234*/ 	.word	0xffffffff


	//   ....[28]....
        /*0238*/ 	.word	0xffffffff


	//   ....[29]....
        /*023c*/ 	.word	0xffffffff


	//   ....[30]....
        /*0240*/ 	.word	0xffffffff


	//   ....[31]....
        /*0244*/ 	.word	0xffffffff


	//   ....[32]....
        /*0248*/ 	.word	0xffffffff


	//   ....[33]....
        /*024c*/ 	.word	0xffffffff


	//   ....[34]....
        /*0250*/ 	.word	0xffffffff


	//   ....[35]....
        /*0254*/ 	.word	0xffffffff


	//   ....[36]....
        /*0258*/ 	.word	0xffffffff


	//   ....[37]....
        /*025c*/ 	.word	0xffffffff


	//   ....[38]....
        /*0260*/ 	.word	0xffffffff


	//   ....[39]....
        /*0264*/ 	.word	0xffffffff


	//   ....[40]....
        /*0268*/ 	.word	0xffffffff


	//   ....[41]....
        /*026c*/ 	.word	0xffffffff


	//   ....[42]....
        /*0270*/ 	.word	0xffffffff


	//   ....[43]....
        /*0274*/ 	.word	0xffffffff


	//   ....[44]....
        /*0278*/ 	.word	0xffffffff


	//   ....[45]....
        /*027c*/ 	.word	0xffffffff


	//   ....[46]....
        /*0280*/ 	.word	0xffffffff


	//   ....[47]....
        /*0284*/ 	.word	0xffffffff


	//   ....[48]....
        /*0288*/ 	.word	0xffffffff


	//   ....[49]....
        /*028c*/ 	.word	0xffffffff


	//   ....[50]....
        /*0290*/ 	.word	0xffffffff


	//   ....[51]....
        /*0294*/ 	.word	0xffffffff


	//   ....[52]....
        /*0298*/ 	.word	0xffffffff


	//   ....[53]....
        /*029c*/ 	.word	0xffffffff


	//   ....[54]....
        /*02a0*/ 	.word	0xffffffff


	//   ....[55]....
        /*02a4*/ 	.word	0xffffffff


	//   ....[56]....
        /*02a8*/ 	.word	0xffffffff


	//   ....[57]....
        /*02ac*/ 	.word	0xffffffff


	//   ....[58]....
        /*02b0*/ 	.word	0xffffffff


	//   ....[59]....
        /*02b4*/ 	.word	0xffffffff


	//   ....[60]....
        /*02b8*/ 	.word	0xffffffff


	//   ....[61]....
        /*02bc*/ 	.word	0xffffffff


	//   ....[62]....
        /*02c0*/ 	.word	0xffffffff


	//   ....[63]....
        /*02c4*/ 	.word	0xffffffff


	//   ....[64]....
        /*02c8*/ 	.word	0xffffffff


	//   ....[65]....
        /*02cc*/ 	.word	0xffffffff


	//   ....[66]....
        /*02d0*/ 	.word	0xffffffff


	//   ....[67]....
        /*02d4*/ 	.word	0xffffffff


	//   ....[68]....
        /*02d8*/ 	.word	0x0500000f


	//   ....[69]....
        /*02dc*/ 	.word	0x0500000f


	//   ....[70]....
        /*02e0*/ 	.word	0x0500000f


	//   ....[71]....
        /*02e4*/ 	.word	0x0500000f


	//   ....[72]....
        /*02e8*/ 	.word	0x0500000f


	//   ....[73]....
        /*02ec*/ 	.word	0x0500000f


	//   ....[74]....
        /*02f0*/ 	.word	0x0500000f


	//   ....[75]....
        /*02f4*/ 	.word	0x0500000f


	//   ....[76]....
        /*02f8*/ 	.word	0x0500000f


	//   ....[77]....
        /*02fc*/ 	.word	0x0500000f


	//   ....[78]....
        /*0300*/ 	.word	0x0500000f


	//   ....[79]....
        /*0304*/ 	.word	0x0500000f


	//   ....[80]....
        /*0308*/ 	.word	0x0500000f


	//   ....[81]....
        /*030c*/ 	.word	0x0500000f


	//   ....[82]....
        /*0310*/ 	.word	0x0500000f


	//   ....[83]....
        /*0314*/ 	.word	0x0500000f


	//   ....[84]....
        /*0318*/ 	.word	0x0500000f


	//   ....[85]....
        /*031c*/ 	.word	0x0500000f


	//   ....[86]....
        /*0320*/ 	.word	0x0500000f


	//----- nvinfo : EIATTR_COOP_GROUP_INSTR_OFFSETS
	.align		4
.L_497:
        /*0324*/ 	.byte	0x04, 0x28
        /*0326*/ 	.short	(.L_499 - .L_498)


	//   ....[0]....
.L_498:
        /*0328*/ 	.word	0x00000070


	//   ....[1]....
        /*032c*/ 	.word	0x00000140


	//   ....[2]....
        /*0330*/ 	.word	0x00000190


	//   ....[3]....
        /*0334*/ 	.word	0x000003c0


	//   ....[4]....
        /*0338*/ 	.word	0x00000520


	//   ....[5]....
        /*033c*/ 	.word	0x00000640


	//   ....[6]....
        /*0340*/ 	.word	0x000007a0


	//   ....[7]....
        /*0344*/ 	.word	0x000016b0


	//   ....[8]....
        /*0348*/ 	.word	0x00001ca0


	//   ....[9]....
        /*034c*/ 	.word	0x00001cb0


	//   ....[10]....
        /*0350*/ 	.word	0x000027e0


	//   ....[11]....
        /*0354*/ 	.word	0x00002840


	//   ....[12]....
        /*0358*/ 	.word	0x00002f60


	//   ....[13]....
        /*035c*/ 	.word	0x00002fb0


	//   ....[14]....
        /*0360*/ 	.word	0x00003f90


	//   ....[15]....
        /*0364*/ 	.word	0x00004890


	//   ....[16]....
        /*0368*/ 	.word	0x00004a20


	//   ....[17]....
        /*036c*/ 	.word	0x00004b10


	//   ....[18]....
        /*0370*/ 	.word	0x00005200


	//   ....[19]....
        /*0374*/ 	.word	0x00005260


	//   ....[20]....
        /*0378*/ 	.word	0x000070a0


	//   ....[21]....
        /*037c*/ 	.word	0x00007120


	//   ....[22]....
        /*0380*/ 	.word	0x000075b0


	//   ....[23]....
        /*0384*/ 	.word	0x00007770


	//   ....[24]....
        /*0388*/ 	.word	0x00008af0


	//   ....[25]....
        /*038c*/ 	.word	0x00008b70


	//   ....[26]....
        /*0390*/ 	.word	0x00008bd0


	//   ....[27]....
        /*0394*/ 	.word	0x00008c00


	//   ....[28]....
        /*0398*/ 	.word	0x0000a450


	//   ....[29]....
        /*039c*/ 	.word	0x0000a4e0


	//   ....[30]....
        /*03a0*/ 	.word	0x0000a510


	//   ....[31]....
        /*03a4*/ 	.word	0x0000a540


	//   ....[32]....
        /*03a8*/ 	.word	0x0000ad30


	//   ....[33]....
        /*03ac*/ 	.word	0x0000ad50


	//   ....[34]....
        /*03b0*/ 	.word	0x0000aea0


	//   ....[35]....
        /*03b4*/ 	.word	0x0000aec0


	//   ....[36]....
        /*03b8*/ 	.word	0x0000b000


	//   ....[37]....
        /*03bc*/ 	.word	0x0000b020


	//   ....[38]....
        /*03c0*/ 	.word	0x0000b170


	//   ....[39]....
        /*03c4*/ 	.word	0x0000b190


	//   ....[40]....
        /*03c8*/ 	.word	0x0000b890


	//   ....[41]....
        /*03cc*/ 	.word	0x0000b8c0


	//   ....[42]....
        /*03d0*/ 	.word	0x0000ba10


	//   ....[43]....
        /*03d4*/ 	.word	0x0000ba30


	//   ....[44]....
        /*03d8*/ 	.word	0x0000bb70


	//   ....[45]....
        /*03dc*/ 	.word	0x0000bb90


	//   ....[46]....
        /*03e0*/ 	.word	0x0000bce0


	//   ....[47]....
        /*03e4*/ 	.word	0x0000bd00


	//   ....[48]....
        /*03e8*/ 	.word	0x0000bee0


	//   ....[49]....
        /*03ec*/ 	.word	0x0000cc00


	//   ....[50]....
        /*03f0*/ 	.word	0x0000d570


	//   ....[51]....
        /*03f4*/ 	.word	0x0000d5b0


	//   ....[52]....
        /*03f8*/ 	.word	0x0000d5e0


	//   ....[53]....
        /*03fc*/ 	.word	0x0000d620


	//   ....[54]....
        /*0400*/ 	.word	0x0000d6c0


	//   ....[55]....
        /*0404*/ 	.word	0x0000d6d0


	//   ....[56]....
        /*0408*/ 	.word	0x0000d740


	//   ....[57]....
        /*040c*/ 	.word	0x0000d750


	//   ....[58]....
        /*0410*/ 	.word	0x0000d7c0


	//   ....[59]....
        /*0414*/ 	.word	0x0000d7d0


	//   ....[60]....
        /*0418*/ 	.word	0x0000d840


	//   ....[61]....
        /*041c*/ 	.word	0x0000d850


	//   ....[62]....
        /*0420*/ 	.word	0x0000d8c0


	//   ....[63]....
        /*0424*/ 	.word	0x0000d8d0


	//   ....[64]....
        /*0428*/ 	.word	0x0000d8e0


	//   ....[65]....
        /*042c*/ 	.word	0x0000d920


	//   ....[66]....
        /*0430*/ 	.word	0x000101d0


	//   ....[67]....
        /*0434*/ 	.word	0x000103c0


	//   ....[68]....
        /*0438*/ 	.word	0x000108f0


	//   ....[69]....
        /*043c*/ 	.word	0x00010a70


	//   ....[70]....
        /*0440*/ 	.word	0x00010ad0


	//   ....[71]....
        /*0444*/ 	.word	0x00010b60


	//   ....[72]....
        /*0448*/ 	.word	0x00010c60


	//   ....[73]....
        /*044c*/ 	.word	0x00010ce0


	//   ....[74]....
        /*0450*/ 	.word	0x00010db0


	//   ....[75]....
        /*0454*/ 	.word	0x00010e40


	//   ....[76]....
        /*0458*/ 	.word	0x00010f20


	//   ....[77]....
        /*045c*/ 	.word	0x00010f80


	//   ....[78]....
        /*0460*/ 	.word	0x00011060


	//   ....[79]....
        /*0464*/ 	.word	0x000110c0


	//   ....[80]....
        /*0468*/ 	.word	0x000111a0


	//   ....[81]....
        /*046c*/ 	.word	0x00011200


	//   ....[82]....
        /*0470*/ 	.word	0x000112d0


	//   ....[83]....
        /*0474*/ 	.word	0x00011330


	//   ....[84]....
        /*0478*/ 	.word	0x000113f0


	//   ....[85]....
        /*047c*/ 	.word	0x00011710


	//   ....[86]....
        /*0480*/ 	.word	0x00011830


	//----- nvinfo : EIATTR_REG_RECONFIG
	.align		4
.L_499:
        /*0484*/ 	.byte	0x01, 0x54
	.zero		2


	//----- nvinfo : EIATTR_SYSCALL_OFFSETS
	.align		4
        /*0488*/ 	.byte	0x04, 0x46
        /*048a*/ 	.short	(.L_501 - .L_500)


	//   ....[0]....
.L_500:
        /*048c*/ 	.word	0x00001890


	//   ....[1]....
        /*0490*/ 	.word	0x0000c810


	//   ....[2]....
        /*0494*/ 	.word	0x0000c960


	//   ....[3]....
        /*0498*/ 	.word	0x0000ca50


	//   ....[4]....
        /*049c*/ 	.word	0x0000d180


	//----- nvinfo : EIATTR_MBARRIER_INSTR_OFFSETS
	.align		4
.L_501:
        /*04a0*/ 	.byte	0x04, 0x39
        /*04a2*/ 	.short	(.L_503 - .L_502)


	//   ....[0]....
.L_502:
        /*04a4*/ 	.word	0x00000270
        /*04a8*/ 	.word	0x000000ff
        /*04ac*/ 	.word	0x00022800
        /*04b0*/ 	.short	0x0100
        /*04b2*/ 	.byte	0x08
	.zero		1


	//   ....[1]....
        /*04b4*/ 	.word	0x00000280
        /*04b8*/ 	.word	0x000000ff
        /*04bc*/ 	.word	0x00022820
        /*04c0*/ 	.short	0x0100
        /*04c2*/ 	.byte	0x08
	.zero		1


	//   ....[2]....
        /*04c4*/ 	.word	0x00000370
        /*04c8*/ 	.word	0x000000ff
        /*04cc*/ 	.word	0x00022830
        /*04d0*/ 	.short	0x0100
        /*04d2*/ 	.byte	0x08
	.zero		1


	//   ....[3]....
        /*04d4*/ 	.word	0x00000380
        /*04d8*/ 	.word	0x000000ff
        /*04dc*/ 	.word	0x00022840
        /*04e0*/ 	.short	0x0100
        /*04e2*/ 	.byte	0x08
	.zero		1


	//   ....[4]....
        /*04e4*/ 	.word	0x00000390
        /*04e8*/ 	.word	0x000000ff
        /*04ec*/ 	.word	0x00022838
        /*04f0*/ 	.short	0x0100
        /*04f2*/ 	.byte	0x08
	.zero		1


	//   ....[5]....
        /*04f4*/ 	.word	0x000003a0
        /*04f8*/ 	.word	0x000000ff
        /*04fc*/ 	.word	0x00022848
        /*0500*/ 	.short	0x0100
        /*0502*/ 	.byte	0x08
	.zero		1


	//   ....[6]....
        /*0504*/ 	.word	0x000004d0
        /*0508*/ 	.word	0x000000ff
        /*050c*/ 	.word	0x00022850
        /*0510*/ 	.short	0x0100
        /*0512*/ 	.byte	0x08
	.zero		1


	//   ....[7]....
        /*0514*/ 	.word	0x000004e0
        /*0518*/ 	.word	0x000000ff
        /*051c*/ 	.word	0x00022860
        /*0520*/ 	.short	0x0100
        /*0522*/ 	.byte	0x08
	.zero		1


	//   ....[8]....
        /*0524*/ 	.word	0x000004f0
        /*0528*/ 	.word	0x000000ff
        /*052c*/ 	.word	0x00022858
        /*0530*/ 	.short	0x0100
        /*0532*/ 	.byte	0x08
	.zero		1


	//   ....[9]....
        /*0534*/ 	.word	0x00000500
        /*0538*/ 	.word	0x000000ff
        /*053c*/ 	.word	0x00022868
        /*0540*/ 	.short	0x0100
        /*0542*/ 	.byte	0x08
	.zero		1


	//   ....[10]....
        /*0544*/ 	.word	0x000005f0
        /*0548*/ 	.word	0x000000ff
        /*054c*/ 	.word	0x00022870
        /*0550*/ 	.short	0x0100
        /*0552*/ 	.byte	0x06
	.zero		1


	//   ....[11]....
        /*0554*/ 	.word	0x00000600
        /*0558*/ 	.word	0x000000ff
        /*055c*/ 	.word	0x00022880
        /*0560*/ 	.short	0x0100
        /*0562*/ 	.byte	0x06
	.zero		1


	//   ....[12]....
        /*0564*/ 	.word	0x00000610
        /*0568*/ 	.word	0x000000ff
        /*056c*/ 	.word	0x00022878
        /*0570*/ 	.short	0x0100
        /*0572*/ 	.byte	0x06
	.zero		1


	//   ....[13]....
        /*0574*/ 	.word	0x00000620
        /*0578*/ 	.word	0x000000ff
        /*057c*/ 	.word	0x00022888
        /*0580*/ 	.short	0x0100
        /*0582*/ 	.byte	0x06
	.zero		1


	//   ....[14]....
        /*0584*/ 	.word	0x00000750
        /*0588*/ 	.word	0x000000ff
        /*058c*/ 	.word	0x00022890
        /*0590*/ 	.short	0x0100
        /*0592*/ 	.byte	0x08
	.zero		1


	//   ....[15]....
        /*0594*/ 	.word	0x00000760
        /*0598*/ 	.word	0x000000ff
        /*059c*/ 	.word	0x000228a0
        /*05a0*/ 	.short	0x0100
        /*05a2*/ 	.byte	0x08
	.zero		1


	//   ....[16]....
        /*05a4*/ 	.word	0x00000770
        /*05a8*/ 	.word	0x000000ff
        /*05ac*/ 	.word	0x00022898
        /*05b0*/ 	.short	0x0100
        /*05b2*/ 	.byte	0x08
	.zero		1


	//   ....[17]....
        /*05b4*/ 	.word	0x00000780
        /*05b8*/ 	.word	0x000000ff
        /*05bc*/ 	.word	0x000228a8
        /*05c0*/ 	.short	0x0100
        /*05c2*/ 	.byte	0x08
	.zero		1


	//   ....[18]....
        /*05c4*/ 	.word	0x000008b0
        /*05c8*/ 	.word	0x000000ff
        /*05cc*/ 	.word	0x000228b0
        /*05d0*/ 	.short	0x0100
        /*05d2*/ 	.byte	0x08
	.zero		1


	//   ....[19]....
        /*05d4*/ 	.word	0x000008c0
        /*05d8*/ 	.word	0x000000ff
        /*05dc*/ 	.word	0x000228c0
        /*05e0*/ 	.short	0x0100
        /*05e2*/ 	.byte	0x08
	.zero		1


	//   ....[20]....
        /*05e4*/ 	.word	0x000008d0
        /*05e8*/ 	.word	0x000000ff
        /*05ec*/ 	.word	0x000228b8
        /*05f0*/ 	.short	0x0100
        /*05f2*/ 	.byte	0x08
	.zero		1


	//   ....[21]....
        /*05f4*/ 	.word	0x000008e0
        /*05f8*/ 	.word	0x000000ff
        /*05fc*/ 	.word	0x000228c8
        /*0600*/ 	.short	0x0100
        /*0602*/ 	.byte	0x08
	.zero		1


	//   ....[22]....
        /*0604*/ 	.word	0x00001940
        /*0608*/ 	.word	0x00000007
        /*060c*/ 	.word	0x00022800
        /*0610*/ 	.short	0x010a
        /*0612*/ 	.byte	0x3f
	.zero		1


	//   ....[23]....
        /*0614*/ 	.word	0x00001a10
        /*0618*/ 	.word	0x00000006
        /*061c*/ 	.word	0x00022830
        /*0620*/ 	.short	0x010a
        /*0622*/ 	.byte	0x3f
	.zero		1


	//   ....[24]....
        /*0624*/ 	.word	0x00001a50
        /*0628*/ 	.word	0x00000006
        /*062c*/ 	.word	0x00022830
        /*0630*/ 	.short	0x010a
        /*0632*/ 	.byte	0x3f
	.zero		1


	//   ....[25]....
        /*0634*/ 	.word	0x00003420
        /*0638*/ 	.word	0x00000004
        /*063c*/ 	.word	0x00000000
        /*0640*/ 	.short	0x0101
        /*0642*/ 	.byte	0x3f
	.zero		1


	//   ....[26]....
        /*0644*/ 	.word	0x000038b0
        /*0648*/ 	.word	0x00000006
        /*064c*/ 	.word	0x00022850
        /*0650*/ 	.short	0x010a
        /*0652*/ 	.byte	0x3f
	.zero		1


	//   ....[27]....
        /*0654*/ 	.word	0x000038f0
        /*0658*/ 	.word	0x00000006
        /*065c*/ 	.word	0x00022850
        /*0660*/ 	.short	0x010a
        /*0662*/ 	.byte	0x3f
	.zero		1


	//   ....[28]....
        /*0664*/ 	.word	0x00003cc0
        /*0668*/ 	.word	0x00000006
        /*066c*/ 	.word	0x00000000
        /*0670*/ 	.short	0x0101
        /*0672*/ 	.byte	0x3f
	.zero		1


	//   ....[29]....
        /*0674*/ 	.word	0x00003e00
        /*0678*/ 	.word	0x000000ff
        /*067c*/ 	.word	0x00022830
        /*0680*/ 	.short	0x010a
        /*0682*/ 	.byte	0x1b
	.zero		1


	//   ....[30]....
        /*0684*/ 	.word	0x00003e40
        /*0688*/ 	.word	0x000000ff
        /*068c*/ 	.word	0x00022830
        /*0690*/ 	.short	0x010a
        /*0692*/ 	.byte	0x1b
	.zero		1


	//   ....[31]....
        /*0694*/ 	.word	0x00005890
        /*0698*/ 	.word	0x00000004
        /*069c*/ 	.word	0x00000000
        /*06a0*/ 	.short	0x0101
        /*06a2*/ 	.byte	0x3f
	.zero		1


	//   ....[32]....
        /*06a4*/ 	.word	0x00006420
        /*06a8*/ 	.word	0x000000ff
        /*06ac*/ 	.word	0x00022850
        /*06b0*/ 	.short	0x010a
        /*06b2*/ 	.byte	0x1b
	.zero		1


	//   ....[33]....
        /*06b4*/ 	.word	0x00006460
        /*06b8*/ 	.word	0x000000ff
        /*06bc*/ 	.word	0x00022850
        /*06c0*/ 	.short	0x010a
        /*06c2*/ 	.byte	0x1b
	.zero		1


	//   ....[34]....
        /*06c4*/ 	.word	0x00006770
        /*06c8*/ 	.word	0x000000c7
        /*06cc*/ 	.word	0x00000000
        /*06d0*/ 	.short	0x0101
        /*06d2*/ 	.byte	0x3f
	.zero		1


	//   ....[35]....
        /*06d4*/ 	.word	0x000068c0
        /*06d8*/ 	.word	0x000000ff
        /*06dc*/ 	.word	0x00022830
        /*06e0*/ 	.short	0x010a
        /*06e2*/ 	.byte	0x18
	.zero		1


	//   ....[36]....
        /*06e4*/ 	.word	0x00006900
        /*06e8*/ 	.word	0x000000ff
        /*06ec*/ 	.word	0x00022830
        /*06f0*/ 	.short	0x010a
        /*06f2*/ 	.byte	0x18
	.zero		1


	//   ....[37]....
        /*06f4*/ 	.word	0x00007c00
        /*06f8*/ 	.word	0x00000099
        /*06fc*/ 	.word	0x00000000
        /*0700*/ 	.short	0x0101
        /*0702*/ 	.byte	0x3f
	.zero		1


	//   ....[38]....
        /*0704*/ 	.word	0x00008790
        /*0708*/ 	.word	0x000000ff
        /*070c*/ 	.word	0x00022850
        /*0710*/ 	.short	0x010a
        /*0712*/ 	.byte	0x18
	.zero		1


	//   ....[39]....
        /*0714*/ 	.word	0x000087d0
        /*0718*/ 	.word	0x000000ff
        /*071c*/ 	.word	0x00022850
        /*0720*/ 	.short	0x010a
        /*0722*/ 	.byte	0x18
	.zero		1


	//   ....[40]....
        /*0724*/ 	.word	0x00008ad0
        /*0728*/ 	.word	0x000000b5
        /*072c*/ 	.word	0x00000000
        /*0730*/ 	.short	0x0101
        /*0732*/ 	.byte	0x3f
	.zero		1


	//   ....[41]....
        /*0734*/ 	.word	0x0000ad20
        /*0738*/ 	.word	0x000000cb
        /*073c*/ 	.word	0x00000000
        /*0740*/ 	.short	0x0101
        /*0742*/ 	.byte	0x3f
	.zero		1


	//   ....[42]....
        /*0744*/ 	.word	0x0000ce60
        /*0748*/ 	.word	0x00000003
        /*074c*/ 	.word	0x00022840
        /*0750*/ 	.short	0x010a
        /*0752*/ 	.byte	0x3f
	.zero		1


	//   ....[43]....
        /*0754*/ 	.word	0x0000da00
        /*0758*/ 	.word	0x00000011
        /*075c*/ 	.word	0x00022800
        /*0760*/ 	.short	0x0107
        /*0762*/ 	.byte	0x3f
	.zero		1


	//   ....[44]....
        /*0764*/ 	.word	0x0000daf0
        /*0768*/ 	.word	0x00000011
        /*076c*/ 	.word	0x00022800
        /*0770*/ 	.short	0x0101
        /*0772*/ 	.byte	0x3f
	.zero		1


	//   ....[45]....
        /*0774*/ 	.word	0x0000db10
        /*0778*/ 	.word	0x00000011
        /*077c*/ 	.word	0x00022820
        /*0780*/ 	.short	0x010a
        /*0782*/ 	.byte	0x3f
	.zero		1


	//   ....[46]....
        /*0784*/ 	.word	0x0000dbf0
        /*0788*/ 	.word	0x00000002
        /*078c*/ 	.word	0x00022860
        /*0790*/ 	.short	0x010a
        /*0792*/ 	.byte	0x3f
	.zero		1


	//   ....[47]....
        /*0794*/ 	.word	0x0000e410
        /*0798*/ 	.word	0x00000003
        /*079c*/ 	.word	0x00022840
        /*07a0*/ 	.short	0x010a
        /*07a2*/ 	.byte	0x3f
	.zero		1


	//   ....[48]....
        /*07a4*/ 	.word	0x0000e630
        /*07a8*/ 	.word	0x00000003
        /*07ac*/ 	.word	0x00022860
        /*07b0*/ 	.short	0x010a
        /*07b2*/ 	.byte	0x3f
	.zero		1


	//   ....[49]....
        /*07b4*/ 	.word	0x0000ee10
        /*07b8*/ 	.word	0x00000004
        /*07bc*/ 	.word	0x00022840
        /*07c0*/ 	.short	0x010a
        /*07c2*/ 	.byte	0x3f
	.zero		1


	//   ....[50]....
        /*07c4*/ 	.word	0x0000f030
        /*07c8*/ 	.word	0x00000004
        /*07cc*/ 	.word	0x00022860
        /*07d0*/ 	.short	0x010a
        /*07d2*/ 	.byte	0x3f
	.zero		1


	//   ....[51]....
        /*07d4*/ 	.word	0x0000f7b0
        /*07d8*/ 	.word	0x00000004
        /*07dc*/ 	.word	0x00022840
        /*07e0*/ 	.short	0x010a
        /*07e2*/ 	.byte	0x3f
	.zero		1


	//   ....[52]....
        /*07e4*/ 	.word	0x0000f9d0
        /*07e8*/ 	.word	0x00000004
        /*07ec*/ 	.word	0x00022860
        /*07f0*/ 	.short	0x010a
        /*07f2*/ 	.byte	0x3f
	.zero		1


	//   ....[53]....
        /*07f4*/ 	.word	0x00010340
        /*07f8*/ 	.word	0x00000000
        /*07fc*/ 	.word	0x00022820
        /*0800*/ 	.short	0x010a
        /*0802*/ 	.byte	0x3f
	.zero		1


	//   ....[54]....
        /*0804*/ 	.word	0x00010510
        /*0808*/ 	.word	0x00000006
        /*080c*/ 	.word	0x00000000
        /*0810*/ 	.short	0x010a
        /*0812*/ 	.byte	0x3f
	.zero		1


	//   ....[55]....
        /*0814*/ 	.word	0x00010560
        /*0818*/ 	.word	0x00000003
        /*081c*/ 	.word	0x00000000
        /*0820*/ 	.short	0x010a
        /*0822*/ 	.byte	0x3f
	.zero		1


	//   ....[56]....
        /*0824*/ 	.word	0x000105c0
        /*0828*/ 	.word	0x00000012
        /*082c*/ 	.word	0x00000000
        /*0830*/ 	.short	0x010a
        /*0832*/ 	.byte	0x3f
	.zero		1


	//   ....[57]....
        /*0834*/ 	.word	0x000105f0
        /*0838*/ 	.word	0x00000003
        /*083c*/ 	.word	0x00000000
        /*0840*/ 	.short	0x010a
        /*0842*/ 	.byte	0x3f
	.zero		1


	//   ....[58]....
        /*0844*/ 	.word	0x00010650
        /*0848*/ 	.word	0x00000007
        /*084c*/ 	.word	0x00022800
        /*0850*/ 	.short	0x010a
        /*0852*/ 	.byte	0x3f
	.zero		1


	//   ....[59]....
        /*0854*/ 	.word	0x000106a0
        /*0858*/ 	.word	0x00000006
        /*085c*/ 	.word	0x00022830
        /*0860*/ 	.short	0x010a
        /*0862*/ 	.byte	0x3f
	.zero		1


	//   ....[60]....
        /*0864*/ 	.word	0x000106f0
        /*0868*/ 	.word	0x00000006
        /*086c*/ 	.word	0x00022850
        /*0870*/ 	.short	0x010a
        /*0872*/ 	.byte	0x3f
	.zero		1


	//   ....[61]....
        /*0874*/ 	.word	0x00010750
        /*0878*/ 	.word	0x00000003
        /*087c*/ 	.word	0x00022830
        /*0880*/ 	.short	0x010a
        /*0882*/ 	.byte	0x3f
	.zero		1


	//   ....[62]....
        /*0884*/ 	.word	0x000107a0
        /*0888*/ 	.word	0x000000c7
        /*088c*/ 	.word	0x00022850
        /*0890*/ 	.short	0x010a
        /*0892*/ 	.byte	0x3f
	.zero		1


	//   ....[63]....
        /*0894*/ 	.word	0x00010800
        /*0898*/ 	.word	0x00000003
        /*089c*/ 	.word	0x00022830
        /*08a0*/ 	.short	0x010a
        /*08a2*/ 	.byte	0x3f
	.zero		1


	//   ....[64]....
        /*08a4*/ 	.word	0x00010850
        /*08a8*/ 	.word	0x000000b5
        /*08ac*/ 	.word	0x00022850
        /*08b0*/ 	.short	0x010a
        /*08b2*/ 	.byte	0x3f
	.zero		1


	//   ....[65]....
        /*08b4*/ 	.word	0x000109a0
        /*08b8*/ 	.word	0x00000003
        /*08bc*/ 	.word	0x00022840
        /*08c0*/ 	.short	0x010a
        /*08c2*/ 	.byte	0x3f
	.zero		1


	//   ....[66]....
        /*08c4*/ 	.word	0x00011430
        /*08c8*/ 	.word	0x00000011
        /*08cc*/ 	.word	0x00022820
        /*08d0*/ 	.short	0x010a
        /*08d2*/ 	.byte	0x3f
	.zero		1


	//   ....[67]....
        /*08d4*/ 	.word	0x00011480
        /*08d8*/ 	.word	0x00000002
        /*08dc*/ 	.word	0x00022860
        /*08e0*/ 	.short	0x010a
        /*08e2*/ 	.byte	0x3f
	.zero		1


	//   ....[68]....
        /*08e4*/ 	.word	0x000114d0
        /*08e8*/ 	.word	0x00000003
        /*08ec*/ 	.word	0x00022840
        /*08f0*/ 	.short	0x010a
        /*08f2*/ 	.byte	0x3f
	.zero		1


	//   ....[69]....
        /*08f4*/ 	.word	0x00011520
        /*08f8*/ 	.word	0x00000003
        /*08fc*/ 	.word	0x00022860
        /*0900*/ 	.short	0x010a
        /*0902*/ 	.byte	0x3f
	.zero		1


	//   ....[70]....
        /*0904*/ 	.word	0x00011570
        /*0908*/ 	.word	0x00000004
        /*090c*/ 	.word	0x00022840
        /*0910*/ 	.short	0x010a
        /*0912*/ 	.byte	0x3f
	.zero		1


	//   ....[71]....
        /*0914*/ 	.word	0x000115c0
        /*0918*/ 	.word	0x00000004
        /*091c*/ 	.word	0x00022860
        /*0920*/ 	.short	0x010a
        /*0922*/ 	.byte	0x3f
	.zero		1


	//   ....[72]....
        /*0924*/ 	.word	0x00011610
        /*0928*/ 	.word	0x00000004
        /*092c*/ 	.word	0x00022840
        /*0930*/ 	.short	0x010a
        /*0932*/ 	.byte	0x3f
	.zero		1


	//   ....[73]....
        /*0934*/ 	.word	0x00011660
        /*0938*/ 	.word	0x00000004
        /*093c*/ 	.word	0x00022860
        /*0940*/ 	.short	0x010a
        /*0942*/ 	.byte	0x3f
	.zero		1


	//   ....[74]....
        /*0944*/ 	.word	0x00011750
        /*0948*/ 	.word	0x00000000
        /*094c*/ 	.word	0x00022820
        /*0950*/ 	.short	0x010a
        /*0952*/ 	.byte	0x3f
	.zero		1


	//   ....[75]....
        /*0954*/ 	.word	0x000118f0
        /*0958*/ 	.word	0x00000006
        /*095c*/ 	.word	0x00000000
        /*0960*/ 	.short	0x010a
        /*0962*/ 	.byte	0x3f
	.zero		1


	//   ....[76]....
        /*0964*/ 	.word	0x00011940
        /*0968*/ 	.word	0x00000003
        /*096c*/ 	.word	0x00000000
        /*0970*/ 	.short	0x010a
        /*0972*/ 	.byte	0x3f
	.zero		1


	//   ....[77]....
        /*0974*/ 	.word	0x00011990
        /*0978*/ 	.word	0x00000012
        /*097c*/ 	.word	0x00000000
        /*0980*/ 	.short	0x010a
        /*0982*/ 	.byte	0x3f
	.zero		1


	//----- nvinfo : EIATTR_NUM_MBARRIERS
	.align		4
.L_503:
        /*0984*/ 	.byte	0x03, 0x38
        /*0986*/ 	.short	0x0016


	//----- nvinfo : EIATTR_EXIT_INSTR_OFFSETS
	.align		4
        /*0988*/ 	.byte	0x04, 0x1c
        /*098a*/ 	.short	(.L_505 - .L_504)


	//   ....[0]....
.L_504:
        /*098c*/ 	.word	0x00000a40


	//   ....[1]....
        /*0990*/ 	.word	0x0000be80


	//   ....[2]....
        /*0994*/ 	.word	0x00010640


	//----- nvinfo : EIATTR_MAX_THREADS
	.align		4
.L_505:
        /*0998*/ 	.byte	0x04, 0x05
        /*099a*/ 	.short	(.L_507 - .L_506)
.L_506:
        /*099c*/ 	.word	0x00000180
        /*09a0*/ 	.word	0x00000001
        /*09a4*/ 	.word	0x00000001


	//----- nvinfo : EIATTR_CRS_STACK_SIZE
	.align		4
.L_507:
        /*09a8*/ 	.byte	0x04, 0x1e
        /*09aa*/ 	.short	(.L_509 - .L_508)
.L_508:
        /*09ac*/ 	.word	0x00000000


	//----- nvinfo : EIATTR_CBANK_PARAM_SIZE
	.align		4
.L_509:
        /*09b0*/ 	.byte	0x03, 0x19
        /*09b2*/ 	.short	0x0af0


	//----- nvinfo : EIATTR_PARAM_CBANK
	.align		4
        /*09b4*/ 	.byte	0x04, 0x0a
        /*09b6*/ 	.short	(.L_511 - .L_510)
	.align		4
.L_510:
        /*09b8*/ 	.word	index@(.nv.constant0._ZN7cutlass13device_kernelIN5flash11enable_sm90INS1_16FlashAttnFwdSm90INS1_25CollectiveMainloopFwdSm90ILi2EN4cute5tupleIJNS5_1CILi1EEES8_S8_EEENS6_IJNS7_ILi128EEENS7_ILi96EEENS7_ILi64EEEEEELi256ENS_6half_tEfNS_4arch4Sm90ELb1ELb0ELb1ELb0ELb0ELb0ELb0ELb1ELb0ELb1ELb0ELb0EEENS1_21CollectiveEpilogueFwdINS6_IJSA_NS7_ILi256EEESB_EEES9_SE_SG_Li256ELb0ELb1ELb0ELb0EEENS1_30DynamicPersistentTileSchedulerILi256ELi128ELb0ELb1ELb1EEEEEEEEEvNT_6ParamsE)
        /*09bc*/ 	.short	0x0210
        /*09be*/ 	.short	0x0af0


	//----- nvinfo : EIATTR_SW_WAR
	.align		4
.L_511:
        /*09c0*/ 	.byte	0x04, 0x36
        /*09c2*/ 	.short	(.L_513 - .L_512)
.L_512:
        /*09c4*/ 	.word	0x00000008
.L_513:


//--------------------- .nv.info._ZN7cutlass13device_kernelIN5flash11enable_sm90INS1_16FlashAttnFwdSm90INS1_25CollectiveMainloopFwdSm90ILi2EN4cute5tupleIJNS5_1CILi1EEES8_S8_EEENS6_IJNS7_ILi128EEENS7_ILi96EEENS7_ILi64EEEEEELi256ENS_6half_tEfNS_4arch4Sm90ELb1ELb0ELb1ELb0ELb0ELb0ELb1ELb1ELb0ELb1ELb0ELb0EEENS1_21CollectiveEpilogueFwdINS6_IJSA_NS7_ILi256EEESB_EEES9_SE_SG_Li256ELb0ELb1ELb0ELb0EEENS1_30DynamicPersistentTileSchedulerILi256ELi128ELb0ELb1ELb1EEEEEEEEEvNT_6ParamsE --------------------------
	.section	.nv.info._ZN7cutlass13device_kernelIN5flash11enable_sm90INS1_16FlashAttnFwdSm90INS1_25CollectiveMainloopFwdSm90ILi2EN4cute5tupleIJNS5_1CILi1EEES8_S8_EEENS6_IJNS7_ILi128EEENS7_ILi96EEENS7_ILi64EEEEEELi256ENS_6half_tEfNS_4arch4Sm90ELb1ELb0ELb1ELb0ELb0ELb0ELb1ELb1ELb0ELb1ELb0ELb0EEENS1_21CollectiveEpilogueFwdINS6_IJSA_NS7_ILi256EEESB_EEES9_SE_SG_Li256ELb0ELb1ELb0ELb0EEENS1_30DynamicPersistentTileSchedulerILi256ELi128ELb0ELb1ELb1EEEEEEEEEvNT_6ParamsE,"",@"SHT_CUDA_INFO"
	.sectionflags	@""
	.align	4


	//----- nvinfo : EIATTR_CUDA_API_VERSION
	.align		4
        /*0000*/ 	.byte	0x04, 0x37
        /*0002*/ 	.short	(.L_515 - .L_514)
.L_514:
        /*0004*/ 	.word	0x00000082


	//----- nvinfo : EIATTR_KPARAM_INFO
	.align		4
.L_515:
        /*0008*/ 	.byte	0x04, 0x17
        /*000a*/ 	.short	(.L_517 - .L_516)
.L_516:
        /*000c*/ 	.word	0x00000000
        /*0010*/ 	.short	0x0000
        /*0012*/ 	.short	0x0070
        /*0014*/ 	.byte	0x00, 0xf0, 0x01, 0x2e


	//----- nvinfo : EIATTR_SPARSE_MMA_MASK
	.align		4
.L_517:
        /*0018*/ 	.byte	0x03, 0x50
        /*001a*/ 	.short	0x0000


	//----- nvinfo : EIATTR_MAXREG_COUNT
	.align		4
        /*001c*/ 	.byte	0x03, 0x1b
        /*001e*/ 	.short	0x00a8


	//----- nvinfo : EIATTR_NUM_BARRIERS
	.align		4
        /*0020*/ 	.byte	0x02, 0x4c
        /*0022*/ 	.byte	0x10
	.zero		1


	//----- nvinfo : EIATTR_EXTERNS
	.align		4
        /*0024*/ 	.byte	0x04, 0x0f
        /*0026*/ 	.short	(.L_519 - .L_518)


	//   ....[0]....
	.align		4
.L_518:
        /*0028*/ 	.word	index@(__assertfail)


	//----- nvinfo : EIATTR_ANNOTATIONS
	.align		4
.L_519:
        /*002c*/ 	.byte	0x04, 0x55
        /*002e*/ 	.short	(.L_521 - .L_520)


	//   ....[0]....
.L_520:
        /* <DEDUP_REMOVED lines=42> */


	//----- nvinfo : EIATTR_MERCURY_ISA_VERSION
	.align		4
.L_521:
        /*02b8*/ 	.byte	0x03, 0x5f
        /*02ba*/ 	.short	0x0101


	//----- nvinfo : EIATTR_INT_WARP_WIDE_INSTR_OFFSETS
	.align		4
        /*02bc*/ 	.byte	0x04, 0x31
        /*02be*/ 	.short	(.L_523 - .L_522)


	//   ....[0]....
.L_522:
        /*02c0*/ 	.word	0x00000130


	//   ....[1]....
        /*02c4*/ 	.word	0x00000170


	//   ....[2]....
        /*02c8*/ 	.word	0x000001e0


	//   ....[3]....
        /*02cc*/ 	.word	0x000001f0


	//   ....[4]....
        /*02d0*/ 	.word	0x0000dd10


	//   ....[5]....
        /*02d4*/ 	.word	0x0000ddb0


	//   ....[6]....
        /*02d8*/ 	.word	0x000123d0


	//   ....[7]....
        /*02dc*/ 	.word	0x00012470


	//----- nvinfo : EIATTR_COOP_GROUP_MASK_REGIDS
	.align		4
.L_523:
        /*02e0*/ 	.byte	0x04, 0x29
        /*02e2*/ 	.short	(.L_525 - .L_524)


	//   ....[0]....
.L_524:
        /*02e4*/ 	.word	0xffffffff


	//   ....[1]....
        /*02e8*/ 	.word	0xffffffff


	//   ....[2]....
        /*02ec*/ 	.word	0xffffffff


	//   ....[3]....
        /*02f0*/ 	.word	0xffffffff


	//   ....[4]....
        /*02f4*/ 	.word	0xffffffff


	//   ....[5]....
        /*02f8*/ 	.word	0xffffffff


	//   ....[6]....
        /*02fc*/ 	.word	0xffffffff


	//   ....[7]....
        /*0300*/ 	.word	0xffffffff


	//   ....[8]....
        /*0304*/ 	.word	0xffffffff


	//   ....[9]....
        /*0308*/ 	.word	0xffffffff


	//   ....[10]....
        /*030c*/ 	.word	0xffffffff


	//   ....[11]....
        /*0310*/ 	.word	0xffffffff


	//   ....[12]....
        /*0314*/ 	.word	0xffffffff


	//   ....[13]....
        /*0318*/ 	.word	0xffffffff


	//   ....[14]....
        /*031c*/ 	.word	0xffffffff


	//   ....[15]....
        /*0320*/ 	.word	0xffffffff


	//   ....[16]....
        /*0324*/ 	.word	0xffffffff


	//   ....[17]....
        /*0328*/ 	.word	0xffffffff


	//   ....[18]....
        /*032c*/ 	.word	0xffffffff


	//   ....[19]....
        /*0330*/ 	.word	0xffffffff


	//   ....[20]....
        /*0334*/ 	.word	0xffffffff


	//   ....[21]....
        /*0338*/ 	.word	0xffffffff


	//   ....[22]....
        /*033c*/ 	.word	0xffffffff


	//   ....[23]....
        /*0340*/ 	.word	0xffffffff


	//   ....[24]....
        /*0344*/ 	.word	0xffffffff


	//   ....[25]....
        /*0348*/ 	.word	0xffffffff


	//   ....[26]....
        /*034c*/ 	.word	0xffffffff


	//   ....[27]....
        /*0350*/ 	.word	0xffffffff


	//   ....[28]....
        /*0354*/ 	.word	0xffffffff


	//   ....[29]....
        /*0358*/ 	.word	0xffffffff


	//   ....[30]....
        /*035c*/ 	.word	0xffffffff


	//   ....[31]....
        /*0360*/ 	.word	0xffffffff


	//   ....[32]....
        /*0364*/ 	.word	0xffffffff


	//   ....[33]....
        /*0368*/ 	.word	0xffffffff


	//   ....[34]....
        /*036c*/ 	.word	0xffffffff


	//   ....[35]....
        /*0370*/ 	.word	0xffffffff


	//   ....[36]....
        /*0374*/ 	.word	0xffffffff


	//   ....[37]....
        /*0378*/ 	.word	0xffffffff


	//   ....[38]....
        /*037c*/ 	.word	0xffffffff


	//   ....[39]....
        /*0380*/ 	.word	0xffffffff


	//   ....[40]....
        /*0384*/ 	.word	0xffffffff


	//   ....[41]....
        /*0388*/ 	.word	0xffffffff


	//   ....[42]....
        /*038c*/ 	.word	0xffffffff


	//   ....[43]....
        /*0390*/ 	.word	0xffffffff


	//   ....[44]....
        /*0394*/ 	.word	0xffffffff


	//   ....[45]....
        /*0398*/ 	.word	0xffffffff


	//   ....[46]....
        /*039c*/ 	.word	0xffffffff


	//   ....[47]....
        /*03a0*/ 	.word	0xffffffff


	//   ....[48]....
        /*03a4*/ 	.word	0xffffffff


	//   ....[49]....
        /*03a8*/ 	.word	0xffffffff


	//   ....[50]....
        /*03ac*/ 	.word	0xffffffff


	//   ....[51]....
        /*03b0*/ 	.word	0xffffffff


	//   ....[52]....
        /*03b4*/ 	.word	0xffffffff


	//   ....[53]....
        /*03b8*/ 	.word	0xffffffff


	//   ....[54]....
        /*03bc*/ 	.word	0xffffffff


	//   ....[55]....
        /*03c0*/ 	.word	0xffffffff


	//   ....[56]....
        /*03c4*/ 	.word	0xffffffff


	//   ....[57]....
        /*03c8*/ 	.word	0xffffffff


	//   ....[58]....
        /*03cc*/ 	.word	0xffffffff


	//   ....[59]....
        /*03d0*/ 	.word	0xffffffff


	//   ....[60]....
        /*03d4*/ 	.word	0xffffffff


	//   ....[61]....
        /*03d8*/ 	.word	0xffffffff


	//   ....[62]....
        /*03dc*/ 	.word	0xffffffff


	//   ....[63]....
        /*03e0*/ 	.word	0xffffffff


	//   ....[64]....
        /*03e4*/ 	.word	0xffffffff


	//   ....[65]....
        /*03e8*/ 	.word	0xffffffff


	//   ....[66]....
        /*03ec*/ 	.word	0xffffffff


	//   ....[67]....
        /*03f0*/ 	.word	0xffffffff


	//   ....[68]....
        /*03f4*/ 	.word	0xffffffff


	//   ....[69]....
        /*03f8*/ 	.word	0xffffffff


	//   ....[70]....
        /*03fc*/ 	.word	0xffffffff


	//   ....[71]....
        /*0400*/ 	.word	0xffffffff


	//   ....[72]....
        /*0404*/ 	.word	0xffffffff


	//   ....[73]....
        /*0408*/ 	.word	0xffffffff


	//   ....[74]....
        /*040c*/ 	.word	0xffffffff


	//   ....[75]....
        /*0410*/ 	.word	0xffffffff


	//   ....[76]....
        /*0414*/ 	.word	0xffffffff


	//   ....[77]....
        /*0418*/ 	.word	0xffffffff


	//   ....[78]....
        /*041c*/ 	.word	0xffffffff


	//   ....[79]....
        /*0420*/ 	.word	0xffffffff


	//   ....[80]....
        /*0424*/ 	.word	0xffffffff


	//   ....[81]....
        /*0428*/ 	.word	0xffffffff


	//   ....[82]....
        /*042c*/ 	.word	0xffffffff


	//   ....[83]....
        /*0430*/ 	.word	0xffffffff


	//   ....[84]....
        /*0434*/ 	.word	0x0500000f


	//   ....[85]....
        /*0438*/ 	.word	0x0500000f


	//   ....[86]....
        /*043c*/ 	.word	0x0500000f


	//   ....[87]....
        /*0440*/ 	.word	0x0500000f


	//   ....[88]....
        /*0444*/ 	.word	0x0500000f


	//   ....[89]....
        /*0448*/ 	.word	0x0500000f


	//   ....[90]....
        /*044c*/ 	.word	0x0500000f


	//   ....[91]....
        /*0450*/ 	.word	0x0500000f


	//   ....[92]....
        /*0454*/ 	.word	0x0500000f


	//   ....[93]....
        /*0458*/ 	.word	0x0500000f


	//   ....[94]....
        /*045c*/ 	.word	0x0500000f


	//   ....[95]....
        /*0460*/ 	.word	0x0500000f


	//   ....[96]....
        /*0464*/ 	.word	0x0500000f


	//   ....[97]....
        /*0468*/ 	.word	0x0500000f


	//   ....[98]....
        /*046c*/ 	.word	0x0500000f


	//   ....[99]....
        /*0470*/ 	.word	0x0500000f


	//   ....[100]....
        /*0474*/ 	.word	0x0500000f


	//   ....[101]....
        /*0478*/ 	.word	0x0500000f


	//   ....[102]....
        /*047c*/ 	.word	0x0500000f


	//   ....[103]....
        /*0480*/ 	.word	0x0500000f


	//   ....[104]....
        /*0484*/ 	.word	0x0500000f


	//   ....[105]....
        /*0488*/ 	.word	0x0500000f


	//   ....[106]....
        /*048c*/ 	.word	0x0500000f


	//   ....[107]....
        /*0490*/ 	.word	0x0500000f


	//   ....[108]....
        /*0494*/ 	.word	0x0500000f


	//   ....[109]....
        /*0498*/ 	.word	0x0500000f


	//   ....[110]....
        /*049c*/ 	.word	0x0500000f


	//   ....[111]....
        /*04a0*/ 	.word	0x0500000f


	//   ....[112]....
        /*04a4*/ 	.word	0x0500000f


	//   ....[113]....
        /*04a8*/ 	.word	0x0500000f


	//   ....[114]....
        /*04ac*/ 	.word	0x0500000f


	//   ....[115]....
        /*04b0*/ 	.word	0x0500000f


	//   ....[116]....
        /*04b4*/ 	.word	0x0500000f


	//   ....[117]....
        /*04b8*/ 	.word	0x0500000f


	//   ....[118]....
        /*04bc*/ 	.word	0x0500000f


	//----- nvinfo : EIATTR_COOP_GROUP_INSTR_OFFSETS
	.align		4
.L_525:
        /*04c0*/ 	.byte	0x04, 0x28
        /*04c2*/ 	.short	(.L_527 - .L_526)


	//   ....[0]....
.L_526:
        /*04c4*/ 	.word	0x00000070


	//   ....[1]....
        /*04c8*/ 	.word	0x00000140


	//   ....[2]....
        /*04cc*/ 	.word	0x00000190


	//   ....[3]....
        /*04d0*/ 	.word	0x000003e0


	//   ....[4]....
        /*04d4*/ 	.word	0x00000540


	//   ....[5]....
        /*04d8*/ 	.word	0x00000660


	//   ....[6]....
        /*04dc*/ 	.word	0x000007c0


	//   ....[7]....
        /*04e0*/ 	.word	0x00001730


	//   ....[8]....
        /*04e4*/ 	.word	0x00002b10


	//   ....[9]....
        /*04e8*/ 	.word	0x00002b50


	//   ....[10]....
        /*04ec*/ 	.word	0x00003780


	//   ....[11]....
        /*04f0*/ 	.word	0x00003850


	//   ....[12]....
        /*04f4*/ 	.word	0x00003860


	//   ....[13]....
        /*04f8*/ 	.word	0x00003890


	//   ....[14]....
        /*04fc*/ 	.word	0x000051c0


	//   ....[15]....
        /*0500*/ 	.word	0x000052a0


	//   ....[16]....
        /*0504*/ 	.word	0x00006020


	//   ....[17]....
        /*0508*/ 	.word	0x000060a0


	//   ....[18]....
        /*050c*/ 	.word	0x000060c0


	//   ....[19]....
        /*0510*/ 	.word	0x000060e0


	//   ....[20]....
        /*0514*/ 	.word	0x000089e0


	//   ....[21]....
        /*0518*/ 	.word	0x00008a30


	//   ....[22]....
        /*051c*/ 	.word	0x00008a50


	//   ....[23]....
        /*0520*/ 	.word	0x00008a70


	//   ....[24]....
        /*0524*/ 	.word	0x0000a060


	//   ....[25]....
        /*0528*/ 	.word	0x0000a0a0


	//   ....[26]....
        /*052c*/ 	.word	0x0000a150


	//   ....[27]....
        /*0530*/ 	.word	0x0000a1b0


	//   ....[28]....
        /*0534*/ 	.word	0x0000bd30


	//   ....[29]....
        /*0538*/ 	.word	0x0000bd60


	//   ....[30]....
        /*053c*/ 	.word	0x0000bd90


	//   ....[31]....
        /*0540*/ 	.word	0x0000bdf0


	//   ....[32]....
        /*0544*/ 	.word	0x0000c2e0


	//   ....[33]....
        /*0548*/ 	.word	0x0000c310


	//   ....[34]....
        /*054c*/ 	.word	0x0000c470


	//   ....[35]....
        /*0550*/ 	.word	0x0000c490


	//   ....[36]....
        /*0554*/ 	.word	0x0000c5e0


	//   ....[37]....
        /*0558*/ 	.word	0x0000c600


	//   ....[38]....
        /*055c*/ 	.word	0x0000c760


	//   ....[39]....
        /*0560*/ 	.word	0x0000c780


	//   ....[40]....
        /*0564*/ 	.word	0x0000cf30


	//   ....[41]....
        /*0568*/ 	.word	0x0000cf50


	//   ....[42]....
        /*056c*/ 	.word	0x0000d0a0


	//   ....[43]....
        /*0570*/ 	.word	0x0000d0c0


	//   ....[44]....
        /*0574*/ 	.word	0x0000d210


	//   ....[45]....
        /*0578*/ 	.word	0x0000d230


	//   ....[46]....
        /*057c*/ 	.word	0x0000d390


	//   ....[47]....
        /*0580*/ 	.word	0x0000d3b0


	//   ....[48]....
        /*0584*/ 	.word	0x0000d5c0


	//   ....[49]....
        /*0588*/ 	.word	0x0000e330


	//   ....[50]....
        /*058c*/ 	.word	0x0000eca0


	//   ....[51]....
        /*0590*/ 	.word	0x0000ece0


	//   ....[52]....
        /*0594*/ 	.word	0x0000ed00


	//   ....[53]....
        /*0598*/ 	.word	0x0000ed30


	//   ....[54]....
        /*059c*/ 	.word	0x0000ee00


	//   ....[55]....
        /*05a0*/ 	.word	0x0000ee60


	//   ....[56]....
        /*05a4*/ 	.word	0x0000ee70


	//   ....[57]....
        /*05a8*/ 	.word	0x0000ef10


	//   ....[58]....
        /*05ac*/ 	.word	0x0000ef40


	//   ....[59]....
        /*05b0*/ 	.word	0x0000efc0


	//   ....[60]....
        /*05b4*/ 	.word	0x0000eff0


	//   ....[61]....
        /*05b8*/ 	.word	0x0000f070


	//   ....[62]....
        /*05bc*/ 	.word	0x0000f0a0


	//   ....[63]....
        /*05c0*/ 	.word	0x0000f0c0


	//   ....[64]....
        /*05c4*/ 	.word	0x0000f110


	//   ....[65]....
        /*05c8*/ 	.word	0x0000f120


	//   ....[66]....
        /*05cc*/ 	.word	0x0000f860


	//   ....[67]....
        /*05d0*/ 	.word	0x0000f880


	//   ....[68]....
        /*05d4*/ 	.word	0x0000f8c0


	//   ....[69]....
        /*05d8*/ 	.word	0x0000f970


	//   ....[70]....
        /*05dc*/ 	.word	0x0000fa00


	//   ....[71]....
        /*05e0*/ 	.word	0x0000fa10


	//   ....[72]....
        /*05e4*/ 	.word	0x0000faa0


	//   ....[73]....
        /*05e8*/ 	.word	0x0000fab0


	//   ....[74]....
        /*05ec*/ 	.word	0x0000fb20


	//   ....[75]....
        /*05f0*/ 	.word	0x0000fb30


	//   ....[76]....
        /*05f4*/ 	.word	0x0000fbb0


	//   ....[77]....
        /*05f8*/ 	.word	0x0000fbc0


	//   ....[78]....
        /*05fc*/ 	.word	0x0000fc40


	//   ....[79]....
        /*0600*/ 	.word	0x0000fc50


	//   ....[80]....
        /*0604*/ 	.word	0x0000fcd0


	//   ....[81]....
        /*0608*/ 	.word	0x0000fce0


	//   ....[82]....
        /*060c*/ 	.word	0x000125c0


	//   ....[83]....
        /*0610*/ 	.word	0x000127b0


	//   ....[84]....
        /*0614*/ 	.word	0x00012d70


	//   ....[85]....
        /*0618*/ 	.word	0x00012ed0


	//   ....[86]....
        /*061c*/ 	.word	0x00012f40


	//   ....[87]....
        /*0620*/ 	.word	0x00013070


	//   ....[88]....
        /*0624*/ 	.word	0x000130f0


	//   ....[89]....
        /*0628*/ 	.word	0x00013200


	//   ....[90]....
        /*062c*/ 	.word	0x00013260


	//   ....[91]....
        /*0630*/ 	.word	0x00013380


	//   ....[92]....
        /*0634*/ 	.word	0x000133e0


	//   ....[93]....
        /*0638*/ 	.word	0x00013500


	//   ....[94]....
        /*063c*/ 	.word	0x00013560


	//   ....[95]....
        /*0640*/ 	.word	0x00013680


	//   ....[96]....
        /*0644*/ 	.word	0x000136e0


	//   ....[97]....
        /*0648*/ 	.word	0x000137f0


	//   ....[98]....
        /*064c*/ 	.word	0x00013840


	//   ....[99]....
        /*0650*/ 	.word	0x00013940


	//   ....[100]....
        /*0654*/ 	.word	0x00013990


	//   ....[101]....
        /*0658*/ 	.word	0x00013a30


	//   ....[102]....
        /*065c*/ 	.word	0x00013af0


	//   ....[103]....
        /*0660*/ 	.word	0x00013e00


	//   ....[104]....
        /*0664*/ 	.word	0x00013e50


	//   ....[105]....
        /*0668*/ 	.word	0x00013f60


	//   ....[106]....
        /*066c*/ 	.word	0x00013fb0


	//   ....[107]....
        /*0670*/ 	.word	0x000140c0


	//   ....[108]....
        /*0674*/ 	.word	0x00014110


	//   ....[109]....
        /*0678*/ 	.word	0x00014220


	//   ....[110]....
        /*067c*/ 	.word	0x00014270


	//   ....[111]....
        /*0680*/ 	.word	0x00014390


	//   ....[112]....
        /*0684*/ 	.word	0x000143e0


	//   ....[113]....
        /*0688*/ 	.word	0x000144e0


	//   ....[114]....
        /*068c*/ 	.word	0x00014530


	//   ....[115]....
        /*0690*/ 	.word	0x00014630


	//   ....[116]....
        /*0694*/ 	.word	0x00014680


	//   ....[117]....
        /*0698*/ 	.word	0x000149a0


	//   ....[118]....
        /*069c*/ 	.word	0x00014ac0


	//----- nvinfo : EIATTR_REG_RECONFIG
	.align		4
.L_527:
        /*06a0*/ 	.byte	0x01, 0x54
	.zero		2


	//----- nvinfo : EIATTR_SYSCALL_OFFSETS
	.align		4
        /*06a4*/ 	.byte	0x04, 0x46
        /*06a6*/ 	.short	(.L_529 - .L_528)


	//   ....[0]....
.L_528:
        /*06a8*/ 	.word	0x00001990


	//   ....[1]....
        /*06ac*/ 	.word	0x0000df20


	//   ....[2]....
        /*06b0*/ 	.word	0x0000e070


	//   ....[3]....
        /*06b4*/ 	.word	0x0000e160


	//   ....[4]....
        /*06b8*/ 	.word	0x0000e8e0


	//   ....[5]....
        /*06bc*/ 	.word	0x0000f480


	//----- nvinfo : EIATTR_MBARRIER_INSTR_OFFSETS
	.align		4
.L_529:
        /*06c0*/ 	.byte	0x04, 0x39
        /*06c2*/ 	.short	(.L_531 - .L_530)


	//   ....[0]....
.L_530:
        /*06c4*/ 	.word	0x00000280
        /*06c8*/ 	.word	0x000000ff
        /*06cc*/ 	.word	0x00032400
        /*06d0*/ 	.short	0x0100
        /*06d2*/ 	.byte	0x08
	.zero		1


	//   ....[1]....
        /*06d4*/ 	.word	0x00000290
        /*06d8*/ 	.word	0x000000ff
        /*06dc*/ 	.word	0x00032410
        /*06e0*/ 	.short	0x0100
        /*06e2*/ 	.byte	0x08
	.zero		1


	//   ....[2]....
        /*06e4*/ 	.word	0x000002a0
        /*06e8*/ 	.word	0x000000ff
        /*06ec*/ 	.word	0x00032420
        /*06f0*/ 	.short	0x0100
        /*06f2*/ 	.byte	0x08
	.zero		1


	//   ....[3]....
        /*06f4*/ 	.word	0x00000390
        /*06f8*/ 	.word	0x000000ff
        /*06fc*/ 	.word	0x00032430
        /*0700*/ 	.short	0x0100
        /*0702*/ 	.byte	0x08
	.zero		1


	//   ....[4]....
        /*0704*/ 	.word	0x000003a0
        /*0708*/ 	.word	0x000000ff
        /*070c*/ 	.word	0x00032440
        /*0710*/ 	.short	0x0100
        /*0712*/ 	.byte	0x08
	.zero		1


	//   ....[5]....
        /*0714*/ 	.word	0x000003b0
        /*0718*/ 	.word	0x000000ff
        /*071c*/ 	.word	0x00032438
        /*0720*/ 	.short	0x0100
        /*0722*/ 	.byte	0x08
	.zero		1


	//   ....[6]....
        /*0724*/ 	.word	0x000003c0
        /*0728*/ 	.word	0x000000ff
        /*072c*/ 	.word	0x00032448
        /*0730*/ 	.short	0x0100
        /*0732*/ 	.byte	0x08
	.zero		1


	//   ....[7]....
        /*0734*/ 	.word	0x000004f0
        /*0738*/ 	.word	0x000000ff
        /*073c*/ 	.word	0x00032450
        /*0740*/ 	.short	0x0100
        /*0742*/ 	.byte	0x08
	.zero		1


	//   ....[8]....
        /*0744*/ 	.word	0x00000500
        /*0748*/ 	.word	0x000000ff
        /*074c*/ 	.word	0x00032460
        /*0750*/ 	.short	0x0100
        /*0752*/ 	.byte	0x08
	.zero		1


	//   ....[9]....
        /*0754*/ 	.word	0x00000510
        /*0758*/ 	.word	0x000000ff
        /*075c*/ 	.word	0x00032458
        /*0760*/ 	.short	0x0100
        /*0762*/ 	.byte	0x08
	.zero		1


	//   ....[10]....
        /*0764*/ 	.word	0x00000520
        /*0768*/ 	.word	0x000000ff
        /*076c*/ 	.word	0x00032468
        /*0770*/ 	.short	0x0100
        /*0772*/ 	.byte	0x08
	.zero		1


	//   ....[11]....
        /*0774*/ 	.word	0x00000610
        /*0778*/ 	.word	0x000000ff
        /*077c*/ 	.word	0x00032470
        /*0780*/ 	.short	0x0100
        /*0782*/ 	.byte	0x06
	.zero		1


	//   ....[12]....
        /*0784*/ 	.word	0x00000620
        /*0788*/ 	.word	0x000000ff
        /*078c*/ 	.word	0x00032480
        /*0790*/ 	.short	0x0100
        /*0792*/ 	.byte	0x06
	.zero		1


	//   ....[13]....
        /*0794*/ 	.word	0x00000630
        /*0798*/ 	.word	0x000000ff
        /*079c*/ 	.word	0x00032478
        /*07a0*/ 	.short	0x0100
        /*07a2*/ 	.byte	0x06
	.zero		1


	//   ....[14]....
        /*07a4*/ 	.word	0x00000640
        /*07a8*/ 	.word	0x000000ff
        /*07ac*/ 	.word	0x00032488
        /*07b0*/ 	.short	0x0100
        /*07b2*/ 	.byte	0x06
	.zero		1


	//   ....[15]....
        /*07b4*/ 	.word	0x00000770
        /*07b8*/ 	.word	0x000000ff
        /*07bc*/ 	.word	0x00032490
        /*07c0*/ 	.short	0x0100
        /*07c2*/ 	.byte	0x08
	.zero		1


	//   ....[16]....
        /*07c4*/ 	.word	0x00000780
        /*07c8*/ 	.word	0x000000ff
        /*07cc*/ 	.word	0x000324a0
        /*07d0*/ 	.short	0x0100
        /*07d2*/ 	.byte	0x08
	.zero		1


	//   ....[17]....
        /*07d4*/ 	.word	0x00000790
        /*07d8*/ 	.word	0x000000ff
        /*07dc*/ 	.word	0x00032498
        /*07e0*/ 	.short	0x0100
        /*07e2*/ 	.byte	0x08
	.zero		1


	//   ....[18]....
        /*07e4*/ 	.word	0x000007a0
        /*07e8*/ 	.word	0x000000ff
        /*07ec*/ 	.word	0x000324a8
        /*07f0*/ 	.short	0x0100
        /*07f2*/ 	.byte	0x08
	.zero		1


	//   ....[19]....
        /*07f4*/ 	.word	0x000008d0
        /*07f8*/ 	.word	0x000000ff
        /*07fc*/ 	.word	0x000324b0
        /*0800*/ 	.short	0x0100
        /*0802*/ 	.byte	0x08
	.zero		1


	//   ....[20]....
        /*0804*/ 	.word	0x000008e0
        /*0808*/ 	.word	0x000000ff
        /*080c*/ 	.word	0x000324c0
        /*0810*/ 	.short	0x0100
        /*0812*/ 	.byte	0x08
	.zero		1


	//   ....[21]....
        /*0814*/ 	.word	0x000008f0
        /*0818*/ 	.word	0x000000ff
        /*081c*/ 	.word	0x000324b8
        /*0820*/ 	.short	0x0100
        /*0822*/ 	.byte	0x08
	.zero		1


	//   ....[22]....
        /*0824*/ 	.word	0x00000900
        /*0828*/ 	.word	0x000000ff
        /*082c*/ 	.word	0x000324c8
        /*0830*/ 	.short	0x0100
        /*0832*/ 	.byte	0x08
	.zero		1


	//   ....[23]....
        /*0834*/ 	.word	0x00001a50
        /*0838*/ 	.word	0x00000005
        /*083c*/ 	.word	0x00032400
        /*0840*/ 	.short	0x010a
        /*0842*/ 	.byte	0x3f
	.zero		1


	//   ....[24]....
        /*0844*/ 	.word	0x00001b30
        /*0848*/ 	.word	0x00000000
        /*084c*/ 	.word	0x00032430
        /*0850*/ 	.short	0x010a
        /*0852*/ 	.byte	0x3f
	.zero		1


	//   ....[25]....
        /*0854*/ 	.word	0x00001b70
        /*0858*/ 	.word	0x00000000
        /*085c*/ 	.word	0x00032430
        /*0860*/ 	.short	0x010a
        /*0862*/ 	.byte	0x3f
	.zero		1


	//   ....[26]....
        /*0864*/ 	.word	0x00001e70
        /*0868*/ 	.word	0x00000005
        /*086c*/ 	.word	0x00032410
        /*0870*/ 	.short	0x010a
        /*0872*/ 	.byte	0x3f
	.zero		1


	//   ....[27]....
        /*0874*/ 	.word	0x00001eb0
        /*0878*/ 	.word	0x00000000
        /*087c*/ 	.word	0x00032450
        /*0880*/ 	.short	0x010a
        /*0882*/ 	.byte	0x3f
	.zero		1


	//   ....[28]....
        /*0884*/ 	.word	0x00001ef0
        /*0888*/ 	.word	0x00000000
        /*088c*/ 	.word	0x00032450
        /*0890*/ 	.short	0x010a
        /*0892*/ 	.byte	0x3f
	.zero		1


	//   ....[29]....
        /*0894*/ 	.word	0x00003b70
        /*0898*/ 	.word	0x00000018
        /*089c*/ 	.word	0x00000000
        /*08a0*/ 	.short	0x0101
        /*08a2*/ 	.byte	0x3f
	.zero		1


	//   ....[30]....
        /*08a4*/ 	.word	0x000045f0
        /*08a8*/ 	.word	0x00000000
        /*08ac*/ 	.word	0x00000000
        /*08b0*/ 	.short	0x0101
        /*08b2*/ 	.byte	0x3f
	.zero		1


	//   ....[31]....
        /*08b4*/ 	.word	0x000047a0
        /*08b8*/ 	.word	0x000000ff
        /*08bc*/ 	.word	0x00032430
        /*08c0*/ 	.short	0x010a
        /*08c2*/ 	.byte	0x04
	.zero		1


	//   ....[32]....
        /*08c4*/ 	.word	0x000047e0
        /*08c8*/ 	.word	0x000000ff
        /*08cc*/ 	.word	0x00032430
        /*08d0*/ 	.short	0x010a
        /*08d2*/ 	.byte	0x04
	.zero		1


	//   ....[33]....
        /*08d4*/ 	.word	0x000049f0
        /*08d8*/ 	.word	0x000000ff
        /*08dc*/ 	.word	0x00032450
        /*08e0*/ 	.short	0x010a
        /*08e2*/ 	.byte	0x04
	.zero		1


	//   ....[34]....
        /*08e4*/ 	.word	0x00004a30
        /*08e8*/ 	.word	0x000000ff
        /*08ec*/ 	.word	0x00032450
        /*08f0*/ 	.short	0x010a
        /*08f2*/ 	.byte	0x04
	.zero		1


	//   ....[35]....
        /*08f4*/ 	.word	0x000062f0
        /*08f8*/ 	.word	0x00000098
        /*08fc*/ 	.word	0x00000000
        /*0900*/ 	.short	0x0101
        /*0902*/ 	.byte	0x3f
	.zero		1


	//   ....[36]....
        /*0904*/ 	.word	0x00007700
        /*0908*/ 	.word	0x000000bb
        /*090c*/ 	.word	0x00000000
        /*0910*/ 	.short	0x0101
        /*0912*/ 	.byte	0x3f
	.zero		1


	//   ....[37]....
        /*0914*/ 	.word	0x00007840
        /*0918*/ 	.word	0x000000ff
        /*091c*/ 	.word	0x00032430
        /*0920*/ 	.short	0x010a
        /*0922*/ 	.byte	0x05
	.zero		1


	//   ....[38]....
        /*0924*/ 	.word	0x00007880
        /*0928*/ 	.word	0x000000ff
        /*092c*/ 	.word	0x00032430
        /*0930*/ 	.short	0x010a
        /*0932*/ 	.byte	0x05
	.zero		1


	//   ....[39]....
        /*0934*/ 	.word	0x00007a90
        /*0938*/ 	.word	0x000000ff
        /*093c*/ 	.word	0x00032450
        /*0940*/ 	.short	0x010a
        /*0942*/ 	.byte	0x05
	.zero		1


	//   ....[40]....
        /*0944*/ 	.word	0x00007ad0
        /*0948*/ 	.word	0x000000ff
        /*094c*/ 	.word	0x00032450
        /*0950*/ 	.short	0x010a
        /*0952*/ 	.byte	0x05
	.zero		1


	//   ....[41]....
        /*0954*/ 	.word	0x00008cb0
        /*0958*/ 	.word	0x00000098
        /*095c*/ 	.word	0x00000000
        /*0960*/ 	.short	0x0101
        /*0962*/ 	.byte	0x3f
	.zero		1


	//   ....[42]....
        /*0964*/ 	.word	0x0000a040
        /*0968*/ 	.word	0x000000d7
        /*096c*/ 	.word	0x00000000
        /*0970*/ 	.short	0x0101
        /*0972*/ 	.byte	0x3f
	.zero		1


	//   ....[43]....
        /*0974*/ 	.word	0x0000c320
        /*0978*/ 	.word	0x000000c2
        /*097c*/ 	.word	0x00000000
        /*0980*/ 	.short	0x0101
        /*0982*/ 	.byte	0x3f
	.zero		1


	//   ....[44]....
        /*0984*/ 	.word	0x0000e570
        /*0988*/ 	.word	0x00000000
        /*098c*/ 	.word	0x00032440
        /*0990*/ 	.short	0x010a
        /*0992*/ 	.byte	0x3f
	.zero		1


	//   ....[45]....
        /*0994*/ 	.word	0x0000f250
        /*0998*/ 	.word	0x00000011
        /*099c*/ 	.word	0x00032400
        /*09a0*/ 	.short	0x0107
        /*09a2*/ 	.byte	0x3f
	.zero		1


	//   ....[46]....
        /*09a4*/ 	.word	0x0000f2f0
        /*09a8*/ 	.word	0x00000011
        /*09ac*/ 	.word	0x00032400
        /*09b0*/ 	.short	0x0101
        /*09b2*/ 	.byte	0x3f
	.zero		1


	//   ....[47]....
        /*09b4*/ 	.word	0x0000fdf0
        /*09b8*/ 	.word	0x00000011
        /*09bc*/ 	.word	0x00032410
        /*09c0*/ 	.short	0x0107
        /*09c2*/ 	.byte	0x3f
	.zero		1


	//   ....[48]....
        /*09c4*/ 	.word	0x0000fef0
        /*09c8*/ 	.word	0x00000011
        /*09cc*/ 	.word	0x00032410
        /*09d0*/ 	.short	0x0101
        /*09d2*/ 	.byte	0x3f
	.zero		1


	//   ....[49]....
        /*09d4*/ 	.word	0x0000ff10
        /*09d8*/ 	.word	0x00000011
        /*09dc*/ 	.word	0x00032420
        /*09e0*/ 	.short	0x010a
        /*09e2*/ 	.byte	0x3f
	.zero		1


	//   ....[50]....
        /*09e4*/ 	.word	0x0000ffe0
        /*09e8*/ 	.word	0x00000002
        /*09ec*/ 	.word	0x00032460
        /*09f0*/ 	.short	0x010a
        /*09f2*/ 	.byte	0x3f
	.zero		1


	//   ....[51]....
        /*09f4*/ 	.word	0x00010800
        /*09f8*/ 	.word	0x00000003
        /*09fc*/ 	.word	0x00032440
        /*0a00*/ 	.short	0x010a
        /*0a02*/ 	.byte	0x3f
	.zero		1


	//   ....[52]....
        /*0a04*/ 	.word	0x00010a20
        /*0a08*/ 	.word	0x00000003
        /*0a0c*/ 	.word	0x00032460
        /*0a10*/ 	.short	0x010a
        /*0a12*/ 	.byte	0x3f
	.zero		1


	//   ....[53]....
        /*0a14*/ 	.word	0x00011200
        /*0a18*/ 	.word	0x00000004
        /*0a1c*/ 	.word	0x00032440
        /*0a20*/ 	.short	0x010a
        /*0a22*/ 	.byte	0x3f
	.zero		1


	//   ....[54]....
        /*0a24*/ 	.word	0x00011420
        /*0a28*/ 	.word	0x00000004
        /*0a2c*/ 	.word	0x00032460
        /*0a30*/ 	.short	0x010a
        /*0a32*/ 	.byte	0x3f
	.zero		1


	//   ....[55]....
        /*0a34*/ 	.word	0x00011ba0
        /*0a38*/ 	.word	0x00000004
        /*0a3c*/ 	.word	0x00032440
        /*0a40*/ 	.short	0x010a
        /*0a42*/ 	.byte	0x3f
	.zero		1


	//   ....[56]....
        /*0a44*/ 	.word	0x00011dc0
        /*0a48*/ 	.word	0x00000004
        /*0a4c*/ 	.word	0x00032460
        /*0a50*/ 	.short	0x010a
        /*0a52*/ 	.byte	0x3f
	.zero		1


	//   ....[57]....
        /*0a54*/ 	.word	0x00012730
        /*0a58*/ 	.word	0x00000000
        /*0a5c*/ 	.word	0x00032420
        /*0a60*/ 	.short	0x010a
        /*0a62*/ 	.byte	0x3f
	.zero		1


	//   ....[58]....
        /*0a64*/ 	.word	0x00012940
        /*0a68*/ 	.word	0x00000006
        /*0a6c*/ 	.word	0x00000000
        /*0a70*/ 	.short	0x010a
        /*0a72*/ 	.byte	0x3f
	.zero		1


	//   ....[59]....
        /*0a74*/ 	.word	0x00012970
        /*0a78*/ 	.word	0x00000007
        /*0a7c*/ 	.word	0x00000000
        /*0a80*/ 	.short	0x010a
        /*0a82*/ 	.byte	0x3f
	.zero		1


	//   ....[60]....
        /*0a84*/ 	.word	0x000129d0
        /*0a88*/ 	.word	0x00000004
        /*0a8c*/ 	.word	0x00000000
        /*0a90*/ 	.short	0x010a
        /*0a92*/ 	.byte	0x3f
	.zero		1


	//   ....[61]....
        /*0a94*/ 	.word	0x00012a00
        /*0a98*/ 	.word	0x00000003
        /*0a9c*/ 	.word	0x00000000
        /*0aa0*/ 	.short	0x010a
        /*0aa2*/ 	.byte	0x3f
	.zero		1


	//   ....[62]....
        /*0aa4*/ 	.word	0x00012a60
        /*0aa8*/ 	.word	0x00000005
        /*0aac*/ 	.word	0x00032400
        /*0ab0*/ 	.short	0x010a
        /*0ab2*/ 	.byte	0x3f
	.zero		1


	//   ....[63]....
        /*0ab4*/ 	.word	0x00012ab0
        /*0ab8*/ 	.word	0x00000000
        /*0abc*/ 	.word	0x00032430
        /*0ac0*/ 	.short	0x010a
        /*0ac2*/ 	.byte	0x3f
	.zero		1


	//   ....[64]....
        /*0ac4*/ 	.word	0x00012b00
        /*0ac8*/ 	.word	0x00000005
        /*0acc*/ 	.word	0x00032410
        /*0ad0*/ 	.short	0x010a
        /*0ad2*/ 	.byte	0x3f
	.zero		1


	//   ....[65]....
        /*0ad4*/ 	.word	0x00012b50
        /*0ad8*/ 	.word	0x00000000
        /*0adc*/ 	.word	0x00032450
        /*0ae0*/ 	.short	0x010a
        /*0ae2*/ 	.byte	0x3f
	.zero		1


	//   ....[66]....
        /*0ae4*/ 	.word	0x00012bb0
        /*0ae8*/ 	.word	0x00000015
        /*0aec*/ 	.word	0x00032430
        /*0af0*/ 	.short	0x010a
        /*0af2*/ 	.byte	0x3f
	.zero		1


	//   ....[67]....
        /*0af4*/ 	.word	0x00012c10
        /*0af8*/ 	.word	0x00000015
        /*0afc*/ 	.word	0x00032450
        /*0b00*/ 	.short	0x010a
        /*0b02*/ 	.byte	0x3f
	.zero		1


	//   ....[68]....
        /*0b04*/ 	.word	0x00012c70
        /*0b08*/ 	.word	0x00000015
        /*0b0c*/ 	.word	0x00032430
        /*0b10*/ 	.short	0x010a
        /*0b12*/ 	.byte	0x3f
	.zero		1


	//   ....[69]....
        /*0b14*/ 	.word	0x00012cd0
        /*0b18*/ 	.word	0x00000015
        /*0b1c*/ 	.word	0x00032450
        /*0b20*/ 	.short	0x010a
        /*0b22*/ 	.byte	0x3f
	.zero		1


	//   ....[70]....
        /*0b24*/ 	.word	0x00012e20
        /*0b28*/ 	.word	0x00000000
        /*0b2c*/ 	.word	0x00032440
        /*0b30*/ 	.short	0x010a
        /*0b32*/ 	.byte	0x3f
	.zero		1


	//   ....[71]....
        /*0b34*/ 	.word	0x000146c0
        /*0b38*/ 	.word	0x00000011
        /*0b3c*/ 	.word	0x00032420
        /*0b40*/ 	.short	0x010a
        /*0b42*/ 	.byte	0x3f
	.zero		1


	//   ....[72]....
        /*0b44*/ 	.word	0x00014710
        /*0b48*/ 	.word	0x00000002
        /*0b4c*/ 	.word	0x00032460
        /*0b50*/ 	.short	0x010a
        /*0b52*/ 	.byte	0x3f
	.zero		1


	//   ....[73]....
        /*0b54*/ 	.word	0x00014760
        /*0b58*/ 	.word	0x00000003
        /*0b5c*/ 	.word	0x00032440
        /*0b60*/ 	.short	0x010a
        /*0b62*/ 	.byte	0x3f
	.zero		1


	//   ....[74]....
        /*0b64*/ 	.word	0x000147b0
        /*0b68*/ 	.word	0x00000003
        /*0b6c*/ 	.word	0x00032460
        /*0b70*/ 	.short	0x010a
        /*0b72*/ 	.byte	0x3f
	.zero		1


	//   ....[75]....
        /*0b74*/ 	.word	0x00014800
        /*0b78*/ 	.word	0x00000004
        /*0b7c*/ 	.word	0x00032440
        /*0b80*/ 	.short	0x010a
        /*0b82*/ 	.byte	0x3f
	.zero		1


	//   ....[76]....
        /*0b84*/ 	.word	0x00014850
        /*0b88*/ 	.word	0x00000004
        /*0b8c*/ 	.word	0x00032460
        /*0b90*/ 	.short	0x010a
        /*0b92*/ 	.byte	0x3f
	.zero		1


	//   ....[77]....
        /*0b94*/ 	.word	0x000148a0
        /*0b98*/ 	.word	0x00000004
        /*0b9c*/ 	.word	0x00032440
        /*0ba0*/ 	.short	0x010a
        /*0ba2*/ 	.byte	0x3f
	.zero		1


	//   ....[78]....
        /*0ba4*/ 	.word	0x000148f0
        /*0ba8*/ 	.word	0x00000004
        /*0bac*/ 	.word	0x00032460
        /*0bb0*/ 	.short	0x010a
        /*0bb2*/ 	.byte	0x3f
	.zero		1


	//   ....[79]....
        /*0bb4*/ 	.word	0x000149e0
        /*0bb8*/ 	.word	0x00000000
        /*0bbc*/ 	.word	0x00032420
        /*0bc0*/ 	.short	0x010a
        /*0bc2*/ 	.byte	0x3f
	.zero		1


	//   ....[80]....
        /*0bc4*/ 	.word	0x00014b80
        /*0bc8*/ 	.word	0x00000006
        /*0bcc*/ 	.word	0x00000000
        /*0bd0*/ 	.short	0x010a
        /*0bd2*/ 	.byte	0x3f
	.zero		1


	//   ....[81]....
        /*0bd4*/ 	.word	0x00014bd0
        /*0bd8*/ 	.word	0x00000007
        /*0bdc*/ 	.word	0x00000000
        /*0be0*/ 	.short	0x010a
        /*0be2*/ 	.byte	0x3f
	.zero		1


	//   ....[82]....
        /*0be4*/ 	.word	0x00014c20
        /*0be8*/ 	.word	0x00000004
        /*0bec*/ 	.word	0x00000000
        /*0bf0*/ 	.short	0x010a
        /*0bf2*/ 	.byte	0x3f
	.zero		1


	//----- nvinfo : EIATTR_NUM_MBARRIERS
	.align		4
.L_531:
        /*0bf4*/ 	.byte	0x03, 0x38
        /*0bf6*/ 	.short	0x0017


	//----- nvinfo : EIATTR_EXIT_INSTR_OFFSETS
	.align		4
        /*0bf8*/ 	.byte	0x04, 0x1c
        /*0bfa*/ 	.short	(.L_533 - .L_532)


	//   ....[0]....
.L_532:
        /*0bfc*/ 	.word	0x00000a70


	//   ....[1]....
        /*0c00*/ 	.word	0x0000d540


	//   ....[2]....
        /*0c04*/ 	.word	0x00012a50


	//----- nvinfo : EIATTR_MAX_THREADS
	.align		4
.L_533:
        /*0c08*/ 	.byte	0x04, 0x05
        /*0c0a*/ 	.short	(.L_535 - .L_534)
.L_534:
        /*0c0c*/ 	.word	0x00000180
        /*0c10*/ 	.word	0x00000001
        /*0c14*/ 	.word	0x00000001


	//----- nvinfo : EIATTR_CRS_STACK_SIZE
	.align		4
.L_535:
        /*0c18*/ 	.byte	0x04, 0x1e
        /*0c1a*/ 	.short	(.L_537 - .L_536)
.L_536:
        /*0c1c*/ 	.word	0x00000000


	//----- nvinfo : EIATTR_CBANK_PARAM_SIZE
	.align		4
.L_537:
        /*0c20*/ 	.byte	0x03, 0x19
        /*0c22*/ 	.short	0x0bf0


	//----- nvinfo : EIATTR_PARAM_CBANK
	.align		4
        /*0c24*/ 	.byte	0x04, 0x0a
        /*0c26*/ 	.short	(.L_539 - .L_538)
	.align		4
.L_538:
        /*0c28*/ 	.word	index@(.nv.constant0._ZN7cutlass13device_kernelIN5flash11enable_sm90INS1_16FlashAttnFwdSm90INS1_25CollectiveMainloopFwdSm90ILi2EN4cute5tupleIJNS5_1CILi1EEES8_S8_EEENS6_IJNS7_ILi128EEENS7_ILi96EEENS7_ILi64EEEEEELi256ENS_6half_tEfNS_4arch4Sm90ELb1ELb0ELb1ELb0ELb0ELb0ELb1ELb1ELb0ELb1ELb0ELb0EEENS1_21CollectiveEpilogueFwdINS6_IJSA_NS7_ILi256EEESB_EEES9_SE_SG_Li256ELb0ELb1ELb0ELb0EEENS1_30DynamicPersistentTileSchedulerILi256ELi128ELb0ELb1ELb1EEEEEEEEEvNT_6ParamsE)
        /*0c2c*/ 	.short	0x0210
        /*0c2e*/ 	.short	0x0bf0


	//----- nvinfo : EIATTR_SW_WAR
	.align		4
.L_539:
        /*0c30*/ 	.byte	0x04, 0x36
        /*0c32*/ 	.short	(.L_541 - .L_540)
.L_540:
        /*0c34*/ 	.word	0x00000008
.L_541:


//--------------------- .nv.info._ZN7cutlass13device_kernelIN5flash11enable_sm90INS1_16FlashAttnFwdSm90INS1_25CollectiveMainloopFwdSm90ILi2EN4cute5tupleIJNS5_1CILi1EEES8_S8_EEENS6_IJNS7_ILi128EEENS7_ILi96EEENS7_ILi64EEEEEELi256ENS_6half_tEfNS_4arch4Sm90ELb1ELb0ELb1ELb1ELb0ELb0ELb0ELb1ELb0ELb1ELb0ELb0EEENS1_21CollectiveEpilogueFwdINS6_IJSA_NS7_ILi256EEESB_EEES9_SE_SG_Li256ELb1ELb1ELb0ELb0EEENS1_36VarlenDynamicPersistentTileSchedulerILi128ELi96ELi256ELi128ELb0ELb1ELb1ELb1ELb1ELb1EEEEEEEEEvNT_6ParamsE --------------------------
	.section	.nv.info._ZN7cutlass13device_kernelIN5flash11enable_sm90INS1_16FlashAttnFwdSm90INS1_25CollectiveMainloopFwdSm90ILi2EN4cute5tupleIJNS5_1CILi1EEES8_S8_EEENS6_IJNS7_ILi128EEENS7_ILi96EEENS7_ILi64EEEEEELi256ENS_6half_tEfNS_4arch4Sm90ELb1ELb0ELb1ELb1ELb0ELb0ELb0ELb1ELb0ELb1ELb0ELb0EEENS1_21CollectiveEpilogueFwdINS6_IJSA_NS7_ILi256EEESB_EEES9_SE_SG_Li256ELb1ELb1ELb0ELb0EEENS1_36VarlenDynamicPersistentTileSchedulerILi128ELi96ELi256ELi128ELb0ELb1ELb1ELb1ELb1ELb1EEEEEEEEEvNT_6ParamsE,"",@"SHT_CUDA_INFO"
	.sectionflags	@""
	.align	4


	//----- nvinfo : EIATTR_CUDA_API_VERSION
	.align		4
        /*0000*/ 	.byte	0x04, 0x37
        /*0002*/ 	.short	(.L_543 - .L_542)
.L_542:
        /*0004*/ 	.word	0x00000082


	//----- nvinfo : EIATTR_KPARAM_INFO
	.align		4
.L_543:
        /*0008*/ 	.byte	0x04, 0x17
        /*000a*/ 	.short	(.L_545 - .L_544)
.L_544:
        /*000c*/ 	.word	0x00000000
        /*0010*/ 	.short	0x0000
        /*0012*/ 	.short	0x0070
        /*0014*/ 	.byte	0x00, 0xf0, 0x01, 0x2a


	//----- nvinfo : EIATTR_SPARSE_MMA_MASK
	.align		4
.L_545:
        /*0018*/ 	.byte	0x03, 0x50
        /*001a*/ 	.short	0x0000


	//----- nvinfo : EIATTR_MAXREG_COUNT
	.align		4
        /*001c*/ 	.byte	0x03, 0x1b
        /*001e*/ 	.short	0x00a8


	//----- nvinfo : EIATTR_NUM_BARRIERS
	.align		4
        /*0020*/ 	.byte	0x02, 0x4c
        /*0022*/ 	.byte	0x10
	.zero		1


	//----- nvinfo : EIATTR_EXTERNS
	.align		4
        /*0024*/ 	.byte	0x04, 0x0f
        /*0026*/ 	.short	(.L_547 - .L_546)


	//   ....[0]....
	.align		4
.L_546:
        /*0028*/ 	.word	index@(__assertfail)


	//----- nvinfo : EIATTR_ANNOTATIONS
	.align		4
.L_547:
        /*002c*/ 	.byte	0x04, 0x55
        /*002e*/ 	.short	(.L_549 - .L_548)


	//   ....[0]....
.L_548:
        /* <DEDUP_REMOVED lines=71> */


	//----- nvinfo : EIATTR_MERCURY_ISA_VERSION
	.align		4
.L_549:
        /*0490*/ 	.byte	0x03, 0x5f
        /*0492*/ 	.short	0x0101


	//----- nvinfo : EIATTR_UNUSED_LOAD_BYTE_OFFSET
	.align		4
        /*0494*/ 	.byte	0x04, 0x44
        /*0496*/ 	.short	(.L_551 - .L_550)


	//   ....[0]....
.L_550:
        /*0498*/ 	.word	0x00000a40
        /*049c*/ 	.word	0x0000fff0


	//   ....[1]....
        /*04a0*/ 	.word	0x00009710
        /*04a4*/ 	.word	0x0000fff0


	//----- nvinfo : EIATTR_INT_WARP_WIDE_INSTR_OFFSETS
	.align		4
.L_551:
        /*04a8*/ 	.byte	0x04, 0x31
        /*04aa*/ 	.short	(.L_553 - .L_552)


	//   ....[0]....
.L_552:
        /*04ac*/ 	.word	0x00000130


	//   ....[1]....
        /*04b0*/ 	.word	0x00000170


	//   ....[2]....
        /*04b4*/ 	.word	0x000001e0


	//   ....[3]....
        /*04b8*/ 	.word	0x0000d7b0


	//   ....[4]....
        /*04bc*/ 	.word	0x0000d840


	//   ....[5]....
        /*04c0*/ 	.word	0x00011770


	//   ....[6]....
        /*04c4*/ 	.word	0x00011800


	//----- nvinfo : EIATTR_COOP_GROUP_MASK_REGIDS
	.align		4
.L_553:
        /*04c8*/ 	.byte	0x04, 0x29
        /*04ca*/ 	.short	(.L_555 - .L_554)


	//   ....[0]....
.L_554:
        /*04cc*/ 	.word	0xffffffff


	//   ....[1]....
        /*04d0*/ 	.word	0xffffffff


	//   ....[2]....
        /*04d4*/ 	.word	0xffffffff


	//   ....[3]....
        /*04d8*/ 	.word	0xffffffff


	//   ....[4]....
        /*04dc*/ 	.word	0xffffffff


	//   ....[5]....
        /*04e0*/ 	.word	0xffffffff


	//   ....[6]....
        /*04e4*/ 	.word	0xffffffff


	//   ....[7]....
        /*04e8*/ 	.word	0xffffffff


	//   ....[8]....
        /*04ec*/ 	.word	0xffffffff


	//   ....[9]....
        /*04f0*/ 	.word	0xffffffff


	//   ....[10]....
        /*04f4*/ 	.word	0xffffffff


	//   ....[11]....
        /*04f8*/ 	.word	0xffffffff


	//   ....[12]....
        /*04fc*/ 	.word	0xffffffff


	//   ....[13]....
        /*0500*/ 	.word	0xffffffff


	//   ....[14]....
        /*0504*/ 	.word	0xffffffff


	//   ....[15]....
        /*0508*/ 	.word	0xffffffff


	//   ....[16]....
        /*050c*/ 	.word	0xffffffff


	//   ....[17]....
        /*0510*/ 	.word	0xffffffff


	//   ....[18]....
        /*0514*/ 	.word	0xffffffff


	//   ....[19]....
        /*0518*/ 	.word	0xffffffff


	//   ....[20]....
        /*051c*/ 	.word	0xffffffff


	//   ....[21]....
        /*0520*/ 	.word	0xffffffff


	//   ....[22]....
        /*0524*/ 	.word	0xffffffff


	//   ....[23]....
        /*0528*/ 	.word	0xffffffff


	//   ....[24]....
        /*052c*/ 	.word	0xffffffff


	//   ....[25]....
        /*0530*/ 	.word	0xffffffff


	//   ....[26]....
        /*0534*/ 	.word	0xffffffff


	//   ....[27]....
        /*0538*/ 	.word	0xffffffff


	//   ....[28]....
        /*053c*/ 	.word	0xffffffff


	//   ....[29]....
        /*0540*/ 	.word	0xffffffff


	//   ....[30]....
        /*0544*/ 	.word	0xffffffff


	//   ....[31]....
        /*0548*/ 	.word	0xffffffff


	//   ....[32]....
        /*054c*/ 	.word	0xffffffff


	//   ....[33]....
        /*0550*/ 	.word	0xffffffff


	//   ....[34]....
        /*0554*/ 	.word	0xffffffff


	//   ....[35]....
        /*0558*/ 	.word	0xffffffff


	//   ....[36]....
        /*055c*/ 	.word	0xffffffff


	//   ....[37]....
        /*0560*/ 	.word	0xffffffff


	//   ....[38]....
        /*0564*/ 	.word	0xffffffff


	//   ....[39]....
        /*0568*/ 	.word	0xffffffff


	//   ....[40]....
        /*056c*/ 	.word	0xffffffff


	//   ....[41]....
        /*0570*/ 	.word	0xffffffff


	//   ....[42]....
        /*0574*/ 	.word	0xffffffff


	//   ....[43]....
        /*0578*/ 	.word	0xffffffff


	//   ....[44]....
        /*057c*/ 	.word	0xffffffff


	//   ....[45]....
        /*0580*/ 	.word	0xffffffff


	//   ....[46]....
        /*0584*/ 	.word	0xffffffff


	//   ....[47]....
        /*0588*/ 	.word	0xffffffff


	//   ....[48]....
        /*058c*/ 	.word	0xffffffff


	//   ....[49]....
        /*0590*/ 	.word	0xffffffff


	//   ....[50]....
        /*0594*/ 	.word	0xffffffff


	//   ....[51]....
        /*0598*/ 	.word	0xffffffff


	//   ....[52]....
        /*059c*/ 	.word	0xffffffff


	//   ....[53]....
        /*05a0*/ 	.word	0xffffffff


	//   ....[54]....
        /*05a4*/ 	.word	0xffffffff


	//   ....[55]....
        /*05a8*/ 	.word	0xffffffff


	//   ....[56]....
        /*05ac*/ 	.word	0xffffffff


	//   ....[57]....
        /*05b0*/ 	.word	0xffffffff


	//   ....[58]....
        /*05b4*/ 	.word	0xffffffff


	//   ....[59]....
        /*05b8*/ 	.word	0xffffffff


	//   ....[60]....
        /*05bc*/ 	.word	0xffffffff


	//   ....[61]....
        /*05c0*/ 	.word	0xffffffff


	//   ....[62]....
        /*05c4*/ 	.word	0xffffffff


	//   ....[63]....
        /*05c8*/ 	.word	0xffffffff


	//   ....[64]....
        /*05cc*/ 	.word	0xffffffff


	//   ....[65]....
        /*05d0*/ 	.word	0xffffffff


	//   ....[66]....
        /*05d4*/ 	.word	0xffffffff


	//   ....[67]....
        /*05d8*/ 	.word	0xffffffff


	//   ....[68]....
        /*05dc*/ 	.word	0xffffffff


	//   ....[69]....
        /*05e0*/ 	.word	0xffffffff


	//   ....[70]....
        /*05e4*/ 	.word	0xffffffff


	//   ....[71]....
        /*05e8*/ 	.word	0xffffffff


	//   ....[72]....
        /*05ec*/ 	.word	0xffffffff


	//   ....[73]....
        /*05f0*/ 	.word	0xffffffff


	//   ....[74]....
        /*05f4*/ 	.word	0xffffffff


	//   ....[75]....
        /*05f8*/ 	.word	0xffffffff


	//   ....[76]....
        /*05fc*/ 	.word	0xffffffff


	//   ....[77]....
        /*0600*/ 	.word	0xffffffff


	//   ....[78]....
        /*0604*/ 	.word	0xffffffff


	//   ....[79]....
        /*0608*/ 	.word	0xffffffff


	//   ....[80]....
        /*060c*/ 	.word	0xffffffff


	//   ....[81]....
        /*0610*/ 	.word	0xffffffff


	//   ....[82]....
        /*0614*/ 	.word	0xffffffff


	//   ....[83]....
        /*0618*/ 	.word	0xffffffff


	//   ....[84]....
        /*061c*/ 	.word	0xffffffff


	//   ....[85]....
        /*0620*/ 	.word	0xffffffff


	//   ....[86]....
        /*0624*/ 	.word	0xffffffff


	//   ....[87]....
        /*0628*/ 	.word	0xffffffff


	//   ....[88]....
        /*062c*/ 	.word	0xffffffff


	//   ....[89]....
        /*0630*/ 	.word	0xffffffff


	//   ....[90]....
        /*0634*/ 	.word	0xffffffff


	//   ....[91]....
        /*0638*/ 	.word	0xffffffff


	//   ....[92]....
        /*063c*/ 	.word	0xffffffff


	//   ....[93]....
        /*0640*/ 	.word	0xffffffff


	//   ....[94]....
        /*0644*/ 	.word	0xffffffff


	//   ....[95]....
        /*0648*/ 	.word	0xffffffff


	//   ....[96]....
        /*064c*/ 	.word	0xffffffff


	//   ....[97]....
        /*0650*/ 	.word	0xffffffff


	//   ....[98]....
        /*0654*/ 	.word	0xffffffff


	//   ....[99]....
        /*0658*/ 	.word	0x0500000f


	//   ....[100]....
        /*065c*/ 	.word	0x0500000f


	//   ....[101]....
        /*0660*/ 	.word	0x0500000f


	//   ....[102]....
        /*0664*/ 	.word	0x0500000f


	//   ....[103]....
        /*0668*/ 	.word	0x0500000f


	//   ....[104]....
        /*066c*/ 	.word	0x0500000f


	//   ....[105]....
        /*0670*/ 	.word	0x0500000f


	//   ....[106]....
        /*0674*/ 	.word	0x0500000f


	//   ....[107]....
        /*0678*/ 	.word	0x0500000f


	//   ....[108]....
        /*067c*/ 	.word	0x0500000f


	//   ....[109]....
        /*0680*/ 	.word	0x0500000f


	//   ....[110]....
        /*0684*/ 	.word	0x0500000f


	//   ....[111]....
        /*0688*/ 	.word	0x0500000f


	//   ....[112]....
        /*068c*/ 	.word	0x0500000f


	//   ....[113]....
        /*0690*/ 	.word	0x0500000f


	//   ....[114]....
        /*0694*/ 	.word	0x0500000f


	//   ....[115]....
        /*0698*/ 	.word	0x0500000f


	//   ....[116]....
        /*069c*/ 	.word	0x0500000f


	//   ....[117]....
        /*06a0*/ 	.word	0x0500000f


	//   ....[118]....
        /*06a4*/ 	.word	0x0500000f


	//   ....[119]....
        /*06a8*/ 	.word	0x0500000f


	//   ....[120]....
        /*06ac*/ 	.word	0x0500000f


	//   ....[121]....
        /*06b0*/ 	.word	0x0500000f


	//   ....[122]....
        /*06b4*/ 	.word	0x0500000f


	//   ....[123]....
        /*06b8*/ 	.word	0x0500000f


	//   ....[124]....
        /*06bc*/ 	.word	0x0500000f


	//   ....[125]....
        /*06c0*/ 	.word	0x0500000f


	//   ....[126]....
        /*06c4*/ 	.word	0x0500000f


	//   ....[127]....
        /*06c8*/ 	.word	0x0500000f


	//   ....[128]....
        /*06cc*/ 	.word	0x0500000f


	//   ....[129]....
        /*06d0*/ 	.word	0x0500000f


	//   ....[130]....
        /*06d4*/ 	.word	0x0500000f


	//   ....[131]....
        /*06d8*/ 	.word	0x0500000f


	//   ....[132]....
        /*06dc*/ 	.word	0x0500000f


	//   ....[133]....
        /*06e0*/ 	.word	0x0500000f


	//----- nvinfo : EIATTR_COOP_GROUP_INSTR_OFFSETS
	.align		4
.L_555:
        /*06e4*/ 	.byte	0x04, 0x28
        /*06e6*/ 	.short	(.L_557 - .L_556)


	//   ....[0]....
.L_556:
        /*06e8*/ 	.word	0x00000070


	//   ....[1]....
        /*06ec*/ 	.word	0x00000140


	//   ....[2]....
        /*06f0*/ 	.word	0x00000190


	//   ....[3]....
        /*06f4*/ 	.word	0x000003c0


	//   ....[4]....
        /*06f8*/ 	.word	0x00000520


	//   ....[5]....
        /*06fc*/ 	.word	0x00000640


	//   ....[6]....
        /*0700*/ 	.word	0x000007a0


	//   ....[7]....
        /*0704*/ 	.word	0x000018a0


	//   ....[8]....
        /*0708*/ 	.word	0x00001eb0


	//   ....[9]....
        /*070c*/ 	.word	0x00001ed0


	//   ....[10]....
        /*0710*/ 	.word	0x000029c0


	//   ....[11]....
        /*0714*/ 	.word	0x00002a10


	//   ....[12]....
        /*0718*/ 	.word	0x00003120


	//   ....[13]....
        /*071c*/ 	.word	0x00003180


	//   ....[14]....
        /*0720*/ 	.word	0x00004170


	//   ....[15]....
        /*0724*/ 	.word	0x00004b80


	//   ....[16]....
        /*0728*/ 	.word	0x00004bd0


	//   ....[17]....
        /*072c*/ 	.word	0x00004be0


	//   ....[18]....
        /*0730*/ 	.word	0x00005390


	//   ....[19]....
        /*0734*/ 	.word	0x000053f0


	//   ....[20]....
        /*0738*/ 	.word	0x00007240


	//   ....[21]....
        /*073c*/ 	.word	0x000072c0


	//   ....[22]....
        /*0740*/ 	.word	0x00007750


	//   ....[23]....
        /*0744*/ 	.word	0x00007910


	//   ....[24]....
        /*0748*/ 	.word	0x00008c90


	//   ....[25]....
        /*074c*/ 	.word	0x00008d10


	//   ....[26]....
        /*0750*/ 	.word	0x00008d70


	//   ....[27]....
        /*0754*/ 	.word	0x00008da0


	//   ....[28]....
        /*0758*/ 	.word	0x0000a7a0


	//   ....[29]....
        /*075c*/ 	.word	0x0000a7d0


	//   ....[30]....
        /*0760*/ 	.word	0x0000a800


	//   ....[31]....
        /*0764*/ 	.word	0x0000a840


	//   ....[32]....
        /*0768*/ 	.word	0x0000b100


	//   ....[33]....
        /*076c*/ 	.word	0x0000b120


	//   ....[34]....
        /*0770*/ 	.word	0x0000b270


	//   ....[35]....
        /*0774*/ 	.word	0x0000b290


	//   ....[36]....
        /*0778*/ 	.word	0x0000b3d0


	//   ....[37]....
        /*077c*/ 	.word	0x0000b3f0


	//   ....[38]....
        /*0780*/ 	.word	0x0000b540


	//   ....[39]....
        /*0784*/ 	.word	0x0000b560


	//   ....[40]....
        /*0788*/ 	.word	0x0000be80


	//   ....[41]....
        /*078c*/ 	.word	0x0000beb0


	//   ....[42]....
        /*0790*/ 	.word	0x0000c000


	//   ....[43]....
        /*0794*/ 	.word	0x0000c020


	//   ....[44]....
        /*0798*/ 	.word	0x0000c160


	//   ....[45]....
        /*079c*/ 	.word	0x0000c180


	//   ....[46]....
        /*07a0*/ 	.word	0x0000c2d0


	//   ....[47]....
        /*07a4*/ 	.word	0x0000c2f0


	//   ....[48]....
        /*07a8*/ 	.word	0x0000c4b0


	//   ....[49]....
        /*07ac*/ 	.word	0x0000c680


	//   ....[50]....
        /*07b0*/ 	.word	0x0000c6b0


	//   ....[51]....
        /*07b4*/ 	.word	0x0000c6e0


	//   ....[52]....
        /*07b8*/ 	.word	0x0000c710


	//   ....[53]....
        /*07bc*/ 	.word	0x0000c740


	//   ....[54]....
        /*07c0*/ 	.word	0x0000c770


	//   ....[55]....
        /*07c4*/ 	.word	0x0000c8e0


	//   ....[56]....
        /*07c8*/ 	.word	0x0000c910


	//   ....[57]....
        /*07cc*/ 	.word	0x0000c940


	//   ....[58]....
        /*07d0*/ 	.word	0x0000c970


	//   ....[59]....
        /*07d4*/ 	.word	0x0000c9a0


	//   ....[60]....
        /*07d8*/ 	.word	0x0000c9d0


	//   ....[61]....
        /*07dc*/ 	.word	0x0000ca70


	//   ....[62]....
        /*07e0*/ 	.word	0x0000cad0


	//   ....[63]....
        /*07e4*/ 	.word	0x0000cb60


	//   ....[64]....
        /*07e8*/ 	.word	0x0000ddb0


	//   ....[65]....
        /*07ec*/ 	.word	0x0000e910


	//   ....[66]....
        /*07f0*/ 	.word	0x0000e930


	//   ....[67]....
        /*07f4*/ 	.word	0x0000e9d0


	//   ....[68]....
        /*07f8*/ 	.word	0x0000e9f0


	//   ....[69]....
        /*07fc*/ 	.word	0x0000ea70


	//   ....[70]....
        /*0800*/ 	.word	0x0000ea90


	//   ....[71]....
        /*0804*/ 	.word	0x0000eb10


	//   ....[72]....
        /*0808*/ 	.word	0x0000eb30


	//   ....[73]....
        /*080c*/ 	.word	0x0000ebb0


	//   ....[74]....
        /*0810*/ 	.word	0x0000ebd0


	//   ....[75]....
        /*0814*/ 	.word	0x0000ec50


	//   ....[76]....
        /*0818*/ 	.word	0x0000ec70


	//   ....[77]....
        /*081c*/ 	.word	0x0000ecf0


	//   ....[78]....
        /*0820*/ 	.word	0x0000ed10


	//   ....[79]....
        /*0824*/ 	.word	0x0000ed20


	//   ....[80]....
        /*0828*/ 	.word	0x0000ed30


	//   ....[81]....
        /*082c*/ 	.word	0x00011a00


	//   ....[82]....
        /*0830*/ 	.word	0x00011a60


	//   ....[83]....
        /*0834*/ 	.word	0x00011a90


	//   ....[84]....
        /*0838*/ 	.word	0x00011aa0


	//   ....[85]....
        /*083c*/ 	.word	0x00011ad0


	//   ....[86]....
        /*0840*/ 	.word	0x00011b00


	//   ....[87]....
        /*0844*/ 	.word	0x00011b30


	//   ....[88]....
        /*0848*/ 	.word	0x00011b60


	//   ....[89]....
        /*084c*/ 	.word	0x00011ce0


	//   ....[90]....
        /*0850*/ 	.word	0x00011d10


	//   ....[91]....
        /*0854*/ 	.word	0x00011d40


	//   ....[92]....
        /*0858*/ 	.word	0x00011d70


	//   ....[93]....
        /*085c*/ 	.word	0x00011da0


	//   ....[94]....
        /*0860*/ 	.word	0x00011dd0


	//   ....[95]....
        /*0864*/ 	.word	0x00011e90


	//   ....[96]....
        /*0868*/ 	.word	0x00011eb0


	//   ....[97]....
        /*086c*/ 	.word	0x00011f20


	//   ....[98]....
        /*0870*/ 	.word	0x000125e0


	//   ....[99]....
        /*0874*/ 	.word	0x00012b70


	//   ....[100]....
        /*0878*/ 	.word	0x00012d20


	//   ....[101]....
        /*087c*/ 	.word	0x00012d70


	//   ....[102]....
        /*0880*/ 	.word	0x00012dd0


	//   ....[103]....
        /*0884*/ 	.word	0x00012ed0


	//   ....[104]....
        /*0888*/ 	.word	0x00012f30


	//   ....[105]....
        /*088c*/ 	.word	0x00013030


	//   ....[106]....
        /*0890*/ 	.word	0x00013090


	//   ....[107]....
        /*0894*/ 	.word	0x00013190


	//   ....[108]....
        /*0898*/ 	.word	0x000131f0


	//   ....[109]....
        /*089c*/ 	.word	0x000132f0


	//   ....[110]....
        /*08a0*/ 	.word	0x00013350


	//   ....[111]....
        /*08a4*/ 	.word	0x00013450


	//   ....[112]....
        /*08a8*/ 	.word	0x000134b0


	//   ....[113]....
        /*08ac*/ 	.word	0x000135a0


	//   ....[114]....
        /*08b0*/ 	.word	0x00013600


	//   ....[115]....
        /*08b4*/ 	.word	0x000136a0


	//   ....[116]....
        /*08b8*/ 	.word	0x00013a10


	//   ....[117]....
        /*08bc*/ 	.word	0x00013ab0


	//   ....[118]....
        /*08c0*/ 	.word	0x00013bd0


	//   ....[119]....
        /*08c4*/ 	.word	0x00013c40


	//   ....[120]....
        /*08c8*/ 	.word	0x00013cb0


	//   ....[121]....
        /*08cc*/ 	.word	0x00013d20


	//   ....[122]....
        /*08d0*/ 	.word	0x00013d90


	//   ....[123]....
        /*08d4*/ 	.word	0x00013e10


	//   ....[124]....
        /*08d8*/ 	.word	0x00013ea0


	//   ....[125]....
        /*08dc*/ 	.word	0x00013f30


	//   ....[126]....
        /*08e0*/ 	.word	0x00013fa0


	//   ....[127]....
        /*08e4*/ 	.word	0x00014010


	//   ....[128]....
        /*08e8*/ 	.word	0x00014080


	//   ....[129]....
        /*08ec*/ 	.word	0x00014100


	//   ....[130]....
        /*08f0*/ 	.word	0x00014170


	//   ....[131]....
        /*08f4*/ 	.word	0x00014210


	//   ....[132]....
        /*08f8*/ 	.word	0x000142a0


	//   ....[133]....
        /*08fc*/ 	.word	0x000143d0


	//----- nvinfo : EIATTR_REG_RECONFIG
	.align		4
.L_557:
        /*0900*/ 	.byte	0x01, 0x54
	.zero		2


	//----- nvinfo : EIATTR_SYSCALL_OFFSETS
	.align		4
        /*0904*/ 	.byte	0x04, 0x46
        /*0906*/ 	.short	(.L_559 - .L_558)


	//   ....[0]....
.L_558:
        /*0908*/ 	.word	0x00001a80


	//   ....[1]....
        /*090c*/ 	.word	0x0000d9b0


	//   ....[2]....
        /*0910*/ 	.word	0x0000db10


	//   ....[3]....
        /*0914*/ 	.word	0x0000dc10


	//   ....[4]....
        /*0918*/ 	.word	0x0000e540


	//----- nvinfo : EIATTR_MBARRIER_INSTR_OFFSETS
	.align		4
.L_559:
        /*091c*/ 	.byte	0x04, 0x39
        /*091e*/ 	.short	(.L_561 - .L_560)


	//   ....[0]....
.L_560:
        /*0920*/ 	.word	0x00000270
        /*0924*/ 	.word	0x000000ff
        /*0928*/ 	.word	0x00022800
        /*092c*/ 	.short	0x0100
        /*092e*/ 	.byte	0x08
	.zero		1


	//   ....[1]....
        /*0930*/ 	.word	0x00000280
        /*0934*/ 	.word	0x000000ff
        /*0938*/ 	.word	0x00022820
        /*093c*/ 	.short	0x0100
        /*093e*/ 	.byte	0x08
	.zero		1


	//   ....[2]....
        /*0940*/ 	.word	0x00000370
        /*0944*/ 	.word	0x000000ff
        /*0948*/ 	.word	0x00022830
        /*094c*/ 	.short	0x0100
        /*094e*/ 	.byte	0x08
	.zero		1


	//   ....[3]....
        /*0950*/ 	.word	0x00000380
        /*0954*/ 	.word	0x000000ff
        /*0958*/ 	.word	0x00022840
        /*095c*/ 	.short	0x0100
        /*095e*/ 	.byte	0x08
	.zero		1


	//   ....[4]....
        /*0960*/ 	.word	0x00000390
        /*0964*/ 	.word	0x000000ff
        /*0968*/ 	.word	0x00022838
        /*096c*/ 	.short	0x0100
        /*096e*/ 	.byte	0x08
	.zero		1


	//   ....[5]....
        /*0970*/ 	.word	0x000003a0
        /*0974*/ 	.word	0x000000ff
        /*0978*/ 	.word	0x00022848
        /*097c*/ 	.short	0x0100
        /*097e*/ 	.byte	0x08
	.zero		1


	//   ....[6]....
        /*0980*/ 	.word	0x000004d0
        /*0984*/ 	.word	0x000000ff
        /*0988*/ 	.word	0x00022850
        /*098c*/ 	.short	0x0100
        /*098e*/ 	.byte	0x08
	.zero		1


	//   ....[7]....
        /*0990*/ 	.word	0x000004e0
        /*0994*/ 	.word	0x000000ff
        /*0998*/ 	.word	0x00022860
        /*099c*/ 	.short	0x0100
        /*099e*/ 	.byte	0x08
	.zero		1


	//   ....[8]....
        /*09a0*/ 	.word	0x000004f0
        /*09a4*/ 	.word	0x000000ff
        /*09a8*/ 	.word	0x00022858
        /*09ac*/ 	.short	0x0100
        /*09ae*/ 	.byte	0x08
	.zero		1


	//   ....[9]....
        /*09b0*/ 	.word	0x00000500
        /*09b4*/ 	.word	0x000000ff
        /*09b8*/ 	.word	0x00022868
        /*09bc*/ 	.short	0x0100
        /*09be*/ 	.byte	0x08
	.zero		1


	//   ....[10]....
        /*09c0*/ 	.word	0x000005f0
        /*09c4*/ 	.word	0x000000ff
        /*09c8*/ 	.word	0x00022870
        /*09cc*/ 	.short	0x0100
        /*09ce*/ 	.byte	0x06
	.zero		1


	//   ....[11]....
        /*09d0*/ 	.word	0x00000600
        /*09d4*/ 	.word	0x000000ff
        /*09d8*/ 	.word	0x00022880
        /*09dc*/ 	.short	0x0100
        /*09de*/ 	.byte	0x06
	.zero		1


	//   ....[12]....
        /*09e0*/ 	.word	0x00000610
        /*09e4*/ 	.word	0x000000ff
        /*09e8*/ 	.word	0x00022878
        /*09ec*/ 	.short	0x0100
        /*09ee*/ 	.byte	0x06
	.zero		1


	//   ....[13]....
        /*09f0*/ 	.word	0x00000620
        /*09f4*/ 	.word	0x000000ff
        /*09f8*/ 	.word	0x00022888
        /*09fc*/ 	.short	0x0100
        /*09fe*/ 	.byte	0x06
	.zero		1


	//   ....[14]....
        /*0a00*/ 	.word	0x00000750
        /*0a04*/ 	.word	0x000000ff
        /*0a08*/ 	.word	0x00022890
        /*0a0c*/ 	.short	0x0100
        /*0a0e*/ 	.byte	0x08
	.zero		1


	//   ....[15]....
        /*0a10*/ 	.word	0x00000760
        /*0a14*/ 	.word	0x000000ff
        /*0a18*/ 	.word	0x000228a0
        /*0a1c*/ 	.short	0x0100
        /*0a1e*/ 	.byte	0x08
	.zero		1


	//   ....[16]....
        /*0a20*/ 	.word	0x00000770
        /*0a24*/ 	.word	0x000000ff
        /*0a28*/ 	.word	0x00022898
        /*0a2c*/ 	.short	0x0100
        /*0a2e*/ 	.byte	0x08
	.zero		1


	//   ....[17]....
        /*0a30*/ 	.word	0x00000780
        /*0a34*/ 	.word	0x000000ff
        /*0a38*/ 	.word	0x000228a8
        /*0a3c*/ 	.short	0x0100
        /*0a3e*/ 	.byte	0x08
	.zero		1


	//   ....[18]....
        /*0a40*/ 	.word	0x000008b0
        /*0a44*/ 	.word	0x000000ff
        /*0a48*/ 	.word	0x000228b0
        /*0a4c*/ 	.short	0x0100
        /*0a4e*/ 	.byte	0x08
	.zero		1


	//   ....[19]....
        /*0a50*/ 	.word	0x000008c0
        /*0a54*/ 	.word	0x000000ff
        /*0a58*/ 	.word	0x000228c0
        /*0a5c*/ 	.short	0x0100
        /*0a5e*/ 	.byte	0x08
	.zero		1


	//   ....[20]....
        /*0a60*/ 	.word	0x000008d0
        /*0a64*/ 	.word	0x000000ff
        /*0a68*/ 	.word	0x000228b8
        /*0a6c*/ 	.short	0x0100
        /*0a6e*/ 	.byte	0x08
	.zero		1


	//   ....[21]....
        /*0a70*/ 	.word	0x000008e0
        /*0a74*/ 	.word	0x000000ff
        /*0a78*/ 	.word	0x000228c8
        /*0a7c*/ 	.short	0x0100
        /*0a7e*/ 	.byte	0x08
	.zero		1


	//   ....[22]....
        /*0a80*/ 	.word	0x00001b30
        /*0a84*/ 	.word	0x00000007
        /*0a88*/ 	.word	0x00022800
        /*0a8c*/ 	.short	0x010a
        /*0a8e*/ 	.byte	0x3f
	.zero		1


	//   ....[23]....
        /*0a90*/ 	.word	0x00001c00
        /*0a94*/ 	.word	0x00000006
        /*0a98*/ 	.word	0x00022830
        /*0a9c*/ 	.short	0x010a
        /*0a9e*/ 	.byte	0x3f
	.zero		1


	//   ....[24]....
        /*0aa0*/ 	.word	0x00001c40
        /*0aa4*/ 	.word	0x00000006
        /*0aa8*/ 	.word	0x00022830
        /*0aac*/ 	.short	0x010a
        /*0aae*/ 	.byte	0x3f
	.zero		1


	//   ....[25]....
        /*0ab0*/ 	.word	0x000035c0
        /*0ab4*/ 	.word	0x00000000
        /*0ab8*/ 	.word	0x00000000
        /*0abc*/ 	.short	0x0101
        /*0abe*/ 	.byte	0x3f
	.zero		1


	//   ....[26]....
        /*0ac0*/ 	.word	0x00003a70
        /*0ac4*/ 	.word	0x00000006
        /*0ac8*/ 	.word	0x00022850
        /*0acc*/ 	.short	0x010a
        /*0ace*/ 	.byte	0x3f
	.zero		1


	//   ....[27]....
        /*0ad0*/ 	.word	0x00003ab0
        /*0ad4*/ 	.word	0x00000006
        /*0ad8*/ 	.word	0x00022850
        /*0adc*/ 	.short	0x010a
        /*0ade*/ 	.byte	0x3f
	.zero		1


	//   ....[28]....
        /*0ae0*/ 	.word	0x00003e70
        /*0ae4*/ 	.word	0x00000006
        /*0ae8*/ 	.word	0x00000000
        /*0aec*/ 	.short	0x0101
        /*0aee*/ 	.byte	0x3f
	.zero		1


	//   ....[29]....
        /*0af0*/ 	.word	0x00003fa0
        /*0af4*/ 	.word	0x000000ff
        /*0af8*/ 	.word	0x00022830
        /*0afc*/ 	.short	0x010a
        /*0afe*/ 	.byte	0x1a
	.zero		1


	//   ....[30]....
        /*0b00*/ 	.word	0x00003fe0
        /*0b04*/ 	.word	0x000000ff
        /*0b08*/ 	.word	0x00022830
        /*0b0c*/ 	.short	0x010a
        /*0b0e*/ 	.byte	0x1a
	.zero		1


	//   ....[31]....
        /*0b10*/ 	.word	0x00005a50
        /*0b14*/ 	.word	0x00000000
        /*0b18*/ 	.word	0x00000000
        /*0b1c*/ 	.short	0x0101
        /*0b1e*/ 	.byte	0x3f
	.zero		1


	//   ....[32]....
        /*0b20*/ 	.word	0x000065c0
        /*0b24*/ 	.word	0x000000ff
        /*0b28*/ 	.word	0x00022850
        /*0b2c*/ 	.short	0x010a
        /*0b2e*/ 	.byte	0x1a
	.zero		1


	//   ....[33]....
        /*0b30*/ 	.word	0x00006600
        /*0b34*/ 	.word	0x000000ff
        /*0b38*/ 	.word	0x00022850
        /*0b3c*/ 	.short	0x010a
        /*0b3e*/ 	.byte	0x1a
	.zero		1


	//   ....[34]....
        /*0b40*/ 	.word	0x00006910
        /*0b44*/ 	.word	0x000000c7
        /*0b48*/ 	.word	0x00000000
        /*0b4c*/ 	.short	0x0101
        /*0b4e*/ 	.byte	0x3f
	.zero		1


	//   ....[35]....
        /*0b50*/ 	.word	0x00006a60
        /*0b54*/ 	.word	0x000000ff
        /*0b58*/ 	.word	0x00022830
        /*0b5c*/ 	.short	0x010a
        /*0b5e*/ 	.byte	0x19
	.zero		1


	//   ....[36]....
        /*0b60*/ 	.word	0x00006aa0
        /*0b64*/ 	.word	0x000000ff
        /*0b68*/ 	.word	0x00022830
        /*0b6c*/ 	.short	0x010a
        /*0b6e*/ 	.byte	0x19
	.zero		1


	//   ....[37]....
        /*0b70*/ 	.word	0x00007da0
        /*0b74*/ 	.word	0x00000099
        /*0b78*/ 	.word	0x00000000
        /*0b7c*/ 	.short	0x0101
        /*0b7e*/ 	.byte	0x3f
	.zero		1


	//   ....[38]....
        /*0b80*/ 	.word	0x00008930
        /*0b84*/ 	.word	0x000000ff
        /*0b88*/ 	.word	0x00022850
        /*0b8c*/ 	.short	0x010a
        /*0b8e*/ 	.byte	0x19
	.zero		1


	//   ....[39]....
        /*0b90*/ 	.word	0x00008970
        /*0b94*/ 	.word	0x000000ff
        /*0b98*/ 	.word	0x00022850
        /*0b9c*/ 	.short	0x010a
        /*0b9e*/ 	.byte	0x19
	.zero		1


	//   ....[40]....
        /*0ba0*/ 	.word	0x00008c70
        /*0ba4*/ 	.word	0x000000b5
        /*0ba8*/ 	.word	0x00000000
        /*0bac*/ 	.short	0x0101
        /*0bae*/ 	.byte	0x3f
	.zero		1


	//   ....[41]....
        /*0bb0*/ 	.word	0x0000b0f0
        /*0bb4*/ 	.word	0x00000097
        /*0bb8*/ 	.word	0x00000000
        /*0bbc*/ 	.short	0x0101
        /*0bbe*/ 	.byte	0x3f
	.zero		1


	//   ....[42]....
        /*0bc0*/ 	.word	0x0000e040
        /*0bc4*/ 	.word	0x00000000
        /*0bc8*/ 	.word	0x00022840
        /*0bcc*/ 	.short	0x010a
        /*0bce*/ 	.byte	0x3f
	.zero		1


	//   ....[43]....
        /*0bd0*/ 	.word	0x0000ee40
        /*0bd4*/ 	.word	0x00000008
        /*0bd8*/ 	.word	0x00022800
        /*0bdc*/ 	.short	0x0107
        /*0bde*/ 	.byte	0x3f
	.zero		1


	//   ....[44]....
        /*0be0*/ 	.word	0x0000ef40
        /*0be4*/ 	.word	0x00000002
        /*0be8*/ 	.word	0x00022800
        /*0bec*/ 	.short	0x0101
        /*0bee*/ 	.byte	0x3f
	.zero		1


	//   ....[45]....
        /*0bf0*/ 	.word	0x0000ef60
        /*0bf4*/ 	.word	0x00000002
        /*0bf8*/ 	.word	0x00022820
        /*0bfc*/ 	.short	0x010a
        /*0bfe*/ 	.byte	0x3f
	.zero		1


	//   ....[46]....
        /*0c00*/ 	.word	0x0000f070
        /*0c04*/ 	.word	0x00000002
        /*0c08*/ 	.word	0x00022860
        /*0c0c*/ 	.short	0x010a
        /*0c0e*/ 	.byte	0x3f
	.zero		1


	//   ....[47]....
        /*0c10*/ 	.word	0x0000f950
        /*0c14*/ 	.word	0x00000003
        /*0c18*/ 	.word	0x00022840
        /*0c1c*/ 	.short	0x010a
        /*0c1e*/ 	.byte	0x3f
	.zero		1


	//   ....[48]....
        /*0c20*/ 	.word	0x0000fbb0
        /*0c24*/ 	.word	0x00000003
        /*0c28*/ 	.word	0x00022860
        /*0c2c*/ 	.short	0x010a
        /*0c2e*/ 	.byte	0x3f
	.zero		1


	//   ....[49]....
        /*0c30*/ 	.word	0x00010430
        /*0c34*/ 	.word	0x00000004
        /*0c38*/ 	.word	0x00022840
        /*0c3c*/ 	.short	0x010a
        /*0c3e*/ 	.byte	0x3f
	.zero		1


	//   ....[50]....
        /*0c40*/ 	.word	0x00010680
        /*0c44*/ 	.word	0x00000004
        /*0c48*/ 	.word	0x00022860
        /*0c4c*/ 	.short	0x010a
        /*0c4e*/ 	.byte	0x3f
	.zero		1


	//   ....[51]....
        /*0c50*/ 	.word	0x00010e90
        /*0c54*/ 	.word	0x00000004
        /*0c58*/ 	.word	0x00022840
        /*0c5c*/ 	.short	0x010a
        /*0c5e*/ 	.byte	0x3f
	.zero		1


	//   ....[52]....
        /*0c60*/ 	.word	0x000110f0
        /*0c64*/ 	.word	0x00000004
        /*0c68*/ 	.word	0x00022860
        /*0c6c*/ 	.short	0x010a
        /*0c6e*/ 	.byte	0x3f
	.zero		1


	//   ....[53]....
        /*0c70*/ 	.word	0x00012560
        /*0c74*/ 	.word	0x00000000
        /*0c78*/ 	.word	0x00022820
        /*0c7c*/ 	.short	0x010a
        /*0c7e*/ 	.byte	0x3f
	.zero		1


	//   ....[54]....
        /*0c80*/ 	.word	0x00012720
        /*0c84*/ 	.word	0x00000006
        /*0c88*/ 	.word	0x00000000
        /*0c8c*/ 	.short	0x010a
        /*0c8e*/ 	.byte	0x3f
	.zero		1


	//   ....[55]....
        /*0c90*/ 	.word	0x00012790
        /*0c94*/ 	.word	0x00000007
        /*0c98*/ 	.word	0x00000000
        /*0c9c*/ 	.short	0x010a
        /*0c9e*/ 	.byte	0x3f
	.zero		1


	//   ....[56]....
        /*0ca0*/ 	.word	0x00012800
        /*0ca4*/ 	.word	0x00000004
        /*0ca8*/ 	.word	0x00000000
        /*0cac*/ 	.short	0x010a
        /*0cae*/ 	.byte	0x3f
	.zero		1


	//   ....[57]....
        /*0cb0*/ 	.word	0x00012830
        /*0cb4*/ 	.word	0x00000003
        /*0cb8*/ 	.word	0x00000000
        /*0cbc*/ 	.short	0x010a
        /*0cbe*/ 	.byte	0x3f
	.zero		1


	//   ....[58]....
        /*0cc0*/ 	.word	0x00012890
        /*0cc4*/ 	.word	0x00000007
        /*0cc8*/ 	.word	0x00022800
        /*0ccc*/ 	.short	0x010a
        /*0cce*/ 	.byte	0x3f
	.zero		1


	//   ....[59]....
        /*0cd0*/ 	.word	0x000128e0
        /*0cd4*/ 	.word	0x00000006
        /*0cd8*/ 	.word	0x00022830
        /*0cdc*/ 	.short	0x010a
        /*0cde*/ 	.byte	0x3f
	.zero		1


	//   ....[60]....
        /*0ce0*/ 	.word	0x00012930
        /*0ce4*/ 	.word	0x00000006
        /*0ce8*/ 	.word	0x00022850
        /*0cec*/ 	.short	0x010a
        /*0cee*/ 	.byte	0x3f
	.zero		1


	//   ....[61]....
        /*0cf0*/ 	.word	0x00012990
        /*0cf4*/ 	.word	0x00000005
        /*0cf8*/ 	.word	0x00022830
        /*0cfc*/ 	.short	0x010a
        /*0cfe*/ 	.byte	0x3f
	.zero		1


	//   ....[62]....
        /*0d00*/ 	.word	0x000129e0
        /*0d04*/ 	.word	0x000000c7
        /*0d08*/ 	.word	0x00022850
        /*0d0c*/ 	.short	0x010a
        /*0d0e*/ 	.byte	0x3f
	.zero		1


	//   ....[63]....
        /*0d10*/ 	.word	0x00012a40
        /*0d14*/ 	.word	0x00000005
        /*0d18*/ 	.word	0x00022830
        /*0d1c*/ 	.short	0x010a
        /*0d1e*/ 	.byte	0x3f
	.zero		1


	//   ....[64]....
        /*0d20*/ 	.word	0x00012a90
        /*0d24*/ 	.word	0x000000b5
        /*0d28*/ 	.word	0x00022850
        /*0d2c*/ 	.short	0x010a
        /*0d2e*/ 	.byte	0x3f
	.zero		1


	//   ....[65]....
        /*0d30*/ 	.word	0x00012c30
        /*0d34*/ 	.word	0x00000000
        /*0d38*/ 	.word	0x00022840
        /*0d3c*/ 	.short	0x010a
        /*0d3e*/ 	.byte	0x3f
	.zero		1


	//   ....[66]....
        /*0d40*/ 	.word	0x00013730
        /*0d44*/ 	.word	0x00000002
        /*0d48*/ 	.word	0x00022820
        /*0d4c*/ 	.short	0x010a
        /*0d4e*/ 	.byte	0x3f
	.zero		1


	//   ....[67]....
        /*0d50*/ 	.word	0x00013780
        /*0d54*/ 	.word	0x00000002
        /*0d58*/ 	.word	0x00022860
        /*0d5c*/ 	.short	0x010a
        /*0d5e*/ 	.byte	0x3f
	.zero		1


	//   ....[68]....
        /*0d60*/ 	.word	0x000137d0
        /*0d64*/ 	.word	0x00000003
        /*0d68*/ 	.word	0x00022840
        /*0d6c*/ 	.short	0x010a
        /*0d6e*/ 	.byte	0x3f
	.zero		1


	//   ....[69]....
        /*0d70*/ 	.word	0x00013820
        /*0d74*/ 	.word	0x00000003
        /*0d78*/ 	.word	0x00022860
        /*0d7c*/ 	.short	0x010a
        /*0d7e*/ 	.byte	0x3f
	.zero		1


	//   ....[70]....
        /*0d80*/ 	.word	0x00013870
        /*0d84*/ 	.word	0x00000004
        /*0d88*/ 	.word	0x00022840
        /*0d8c*/ 	.short	0x010a
        /*0d8e*/ 	.byte	0x3f
	.zero		1


	//   ....[71]....
        /*0d90*/ 	.word	0x000138c0
        /*0d94*/ 	.word	0x00000004
        /*0d98*/ 	.word	0x00022860
        /*0d9c*/ 	.short	0x010a
        /*0d9e*/ 	.byte	0x3f
	.zero		1


	//   ....[72]....
        /*0da0*/ 	.word	0x00013910
        /*0da4*/ 	.word	0x00000004
        /*0da8*/ 	.word	0x00022840
        /*0dac*/ 	.short	0x010a
        /*0dae*/ 	.byte	0x3f
	.zero		1


	//   ....[73]....
        /*0db0*/ 	.word	0x00013960
        /*0db4*/ 	.word	0x00000004
        /*0db8*/ 	.word	0x00022860
        /*0dbc*/ 	.short	0x010a
        /*0dbe*/ 	.byte	0x3f
	.zero		1


	//   ....[74]....
        /*0dc0*/ 	.word	0x000142f0
        /*0dc4*/ 	.word	0x00000000
        /*0dc8*/ 	.word	0x00022820
        /*0dcc*/ 	.short	0x010a
        /*0dce*/ 	.byte	0x3f
	.zero		1


	//   ....[75]....
        /*0dd0*/ 	.word	0x00014490
        /*0dd4*/ 	.word	0x00000006
        /*0dd8*/ 	.word	0x00000000
        /*0ddc*/ 	.short	0x010a
        /*0dde*/ 	.byte	0x3f
	.zero		1


	//   ....[76]....
        /*0de0*/ 	.word	0x000144e0
        /*0de4*/ 	.word	0x00000007
        /*0de8*/ 	.word	0x00000000
        /*0dec*/ 	.short	0x010a
        /*0dee*/ 	.byte	0x3f
	.zero		1


	//   ....[77]....
        /*0df0*/ 	.word	0x00014530
        /*0df4*/ 	.word	0x00000004
        /*0df8*/ 	.word	0x00000000
        /*0dfc*/ 	.short	0x010a
        /*0dfe*/ 	.byte	0x3f
	.zero		1


	//----- nvinfo : EIATTR_NUM_MBARRIERS
	.align		4
.L_561:
        /*0e00*/ 	.byte	0x03, 0x38
        /*0e02*/ 	.short	0x0016


	//----- nvinfo : EIATTR_EXIT_INSTR_OFFSETS
	.align		4
        /*0e04*/ 	.byte	0x04, 0x1c
        /*0e06*/ 	.short	(.L_563 - .L_562)


	//   ....[0]....
.L_562:
        /*0e08*/ 	.word	0x00000a80


	//   ....[1]....
        /*0e0c*/ 	.word	0x0000c460


	//   ....[2]....
        /*0e10*/ 	.word	0x00012880


	//----- nvinfo : EIATTR_MAX_THREADS
	.align		4
.L_563:
        /*0e14*/ 	.byte	0x04, 0x05
        /*0e16*/ 	.short	(.L_565 - .L_564)
.L_564:
        /*0e18*/ 	.word	0x00000180
        /*0e1c*/ 	.word	0x00000001
        /*0e20*/ 	.word	0x00000001


	//----- nvinfo : EIATTR_CRS_STACK_SIZE
	.align		4
.L_565:
        /*0e24*/ 	.byte	0x04, 0x1e
        /*0e26*/ 	.short	(.L_567 - .L_566)
.L_566:
        /*0e28*/ 	.word	0x00000000


	//----- nvinfo : EIATTR_CBANK_PARAM_SIZE
	.align		4
.L_567:
        /*0e2c*/ 	.byte	0x03, 0x19
        /*0e2e*/ 	.short	0x0af0


	//----- nvinfo : EIATTR_PARAM_CBANK
	.align		4
        /*0e30*/ 	.byte	0x04, 0x0a
        /*0e32*/ 	.short	(.L_569 - .L_568)
	.align		4
.L_568:
        /*0e34*/ 	.word	index@(.nv.constant0._ZN7cutlass13device_kernelIN5flash11enable_sm90INS1_16FlashAttnFwdSm90INS1_25CollectiveMainloopFwdSm90ILi2EN4cute5tupleIJNS5_1CILi1EEES8_S8_EEENS6_IJNS7_ILi128EEENS7_ILi96EEENS7_ILi64EEEEEELi256ENS_6half_tEfNS_4arch4Sm90ELb1ELb0ELb1ELb1ELb0ELb0ELb0ELb1ELb0ELb1ELb0ELb0EEENS1_21CollectiveEpilogueFwdINS6_IJSA_NS7_ILi256EEESB_EEES9_SE_SG_Li256ELb1ELb1ELb0ELb0EEENS1_36VarlenDynamicPersistentTileSchedulerILi128ELi96ELi256ELi128ELb0ELb1ELb1ELb1ELb1ELb1EEEEEEEEEvNT_6ParamsE)
        /*0e38*/ 	.short	0x0210
        /*0e3a*/ 	.short	0x0af0


	//----- nvinfo : EIATTR_SW_WAR
	.align		4
.L_569:
        /*0e3c*/ 	.byte	0x04, 0x36
        /*0e3e*/ 	.short	(.L_571 - .L_570)
.L_570:
        /*0e40*/ 	.word	0x00000008
.L_571:


//--------------------- .nv.info._ZN7cutlass13device_kernelIN5flash11enable_sm90INS1_16FlashAttnFwdSm90INS1_25CollectiveMainloopFwdSm90ILi2EN4cute5tupleIJNS5_1CILi1EEES8_S8_EEENS6_IJNS7_ILi128EEENS7_ILi96EEENS7_ILi64EEEEEELi256ENS_6half_tEfNS_4arch4Sm90ELb1ELb0ELb1ELb1ELb0ELb1ELb0ELb1ELb0ELb1ELb0ELb0EEENS1_21CollectiveEpilogueFwdINS6_IJSA_NS7_ILi256EEESB_EEES9_SE_SG_Li256ELb1ELb1ELb0ELb0EEENS1_36VarlenDynamicPersistentTileSchedulerILi128ELi96ELi256ELi128ELb0ELb1ELb1ELb1ELb1ELb1EEEEEEEEEvNT_6ParamsE --------------------------
	.section	.nv.info._ZN7cutlass13device_kernelIN5flash11enable_sm90INS1_16FlashAttnFwdSm90INS1_25CollectiveMainloopFwdSm90ILi2EN4cute5tupleIJNS5_1CILi1EEES8_S8_EEENS6_IJNS7_ILi128EEENS7_ILi96EEENS7_ILi64EEEEEELi256ENS_6half_tEfNS_4arch4Sm90ELb1ELb0ELb1ELb1ELb0ELb1ELb0ELb1ELb0ELb1ELb0ELb0EEENS1_21CollectiveEpilogueFwdINS6_IJSA_NS7_ILi256EEESB_EEES9_SE_SG_Li256ELb1ELb1ELb0ELb0EEENS1_36VarlenDynamicPersistentTileSchedulerILi128ELi96ELi256ELi128ELb0ELb1ELb1ELb1ELb1ELb1EEEEEEEEEvNT_6ParamsE,"",@"SHT_CUDA_INFO"
	.sectionflags	@""
	.align	4


	//----- nvinfo : EIATTR_CUDA_API_VERSION
	.align		4
        /*0000*/ 	.byte	0x04, 0x37
        /*0002*/ 	.short	(.L_573 - .L_572)
.L_572:
        /*0004*/ 	.word	0x00000082


	//----- nvinfo : EIATTR_KPARAM_INFO
	.align		4
.L_573:
        /*0008*/ 	.byte	0x04, 0x17
        /*000a*/ 	.short	(.L_575 - .L_574)
.L_574:
        /*000c*/ 	.word	0x00000000
        /*0010*/ 	.short	0x0000
        /*0012*/ 	.short	0x0070
        /*0014*/ 	.byte	0x00, 0xf0, 0x01, 0x2a


	//----- nvinfo : EIATTR_SPARSE_MMA_MASK
	.align		4
.L_575:
        /*0018*/ 	.byte	0x03, 0x50
        /*001a*/ 	.short	0x0000


	//----- nvinfo : EIATTR_MAXREG_COUNT
	.align		4
        /*001c*/ 	.byte	0x03, 0x1b
        /*001e*/ 	.short	0x00a8


	//----- nvinfo : EIATTR_NUM_BARRIERS
	.align		4
        /*0020*/ 	.byte	0x02, 0x4c
        /*0022*/ 	.byte	0x10
	.zero		1


	//----- nvinfo : EIATTR_EXTERNS
	.align		4
        /*0024*/ 	.byte	0x04, 0x0f
        /*0026*/ 	.short	(.L_577 - .L_576)


	//   ....[0]....
	.align		4
.L_576:
        /*0028*/ 	.word	index@(__assertfail)


	//----- nvinfo : EIATTR_ANNOTATIONS
	.align		4
.L_577:
        /*002c*/ 	.byte	0x04, 0x55
        /*002e*/ 	.short	(.L_579 - .L_578)


	//   ....[0]....
.L_578:
        /* <DEDUP_REMOVED lines=95> */


	//----- nvinfo : EIATTR_MERCURY_ISA_VERSION
	.align		4
.L_579:
        /*0608*/ 	.byte	0x03, 0x5f
        /*060a*/ 	.short	0x0101


	//----- nvinfo : EIATTR_UNUSED_LOAD_BYTE_OFFSET
	.align		4
        /*060c*/ 	.byte	0x04, 0x44
        /*060e*/ 	.short	(.L_581 - .L_580)


	//   ....[0]....
.L_580:
        /*0610*/ 	.word	0x00000ac0
        /*0614*/ 	.word	0x0000fff0


	//   ....[1]....
        /*0618*/ 	.word	0x00010ce0
        /*061c*/ 	.word	0x0000fff0


	//----- nvinfo : EIATTR_INT_WARP_WIDE_INSTR_OFFSETS
	.align		4
.L_581:
        /*0620*/ 	.byte	0x04, 0x31
        /*0622*/ 	.short	(.L_583 - .L_582)


	//   ....[0]....
.L_582:
        /*0624*/ 	.word	0x00000180


	//   ....[1]....
        /*0628*/ 	.word	0x00000220


	//   ....[2]....
        /*062c*/ 	.word	0x00000290


	//   ....[3]....
        /*0630*/ 	.word	0x000164c0


	//   ....[4]....
        /*0634*/ 	.word	0x00016550


	//   ....[5]....
        /*0638*/ 	.word	0x0001a4c0


	//   ....[6]....
        /*063c*/ 	.word	0x0001a550


	//----- nvinfo : EIATTR_COOP_GROUP_MASK_REGIDS
	.align		4
.L_583:
        /*0640*/ 	.byte	0x04, 0x29
        /*0642*/ 	.short	(.L_585 - .L_584)


	//   ....[0]....
.L_584:
        /*0644*/ 	.word	0xffffffff


	//   ....[1]....
        /*0648*/ 	.word	0xffffffff


	//   ....[2]....
        /*064c*/ 	.word	0xffffffff


	//   ....[3]....
        /*0650*/ 	.word	0xffffffff


	//   ....[4]....
        /*0654*/ 	.word	0xffffffff


	//   ....[5]....
        /*0658*/ 	.word	0xffffffff


	//   ....[6]....
        /*065c*/ 	.word	0xffffffff


	//   ....[7]....
        /*0660*/ 	.word	0xffffffff


	//   ....[8]....
        /*0664*/ 	.word	0xffffffff


	//   ....[9]....
        /*0668*/ 	.word	0xffffffff


	//   ....[10]....
        /*066c*/ 	.word	0xffffffff


	//   ....[11]....
        /*0670*/ 	.word	0xffffffff


	//   ....[12]....
        /*0674*/ 	.word	0xffffffff


	//   ....[13]....
        /*0678*/ 	.word	0xffffffff


	//   ....[14]....
        /*067c*/ 	.word	0xffffffff


	//   ....[15]....
        /*0680*/ 	.word	0xffffffff


	//   ....[16]....
        /*0684*/ 	.word	0xffffffff


	//   ....[17]....
        /*0688*/ 	.word	0xffffffff


	//   ....[18]....
        /*068c*/ 	.word	0xffffffff


	//   ....[19]....
        /*0690*/ 	.word	0xffffffff


	//   ....[20]....
        /*0694*/ 	.word	0xffffffff


	//   ....[21]....
        /*0698*/ 	.word	0xffffffff


	//   ....[22]....
        /*069c*/ 	.word	0xffffffff


	//   ....[23]....
        /*06a0*/ 	.word	0xffffffff


	//   ....[24]....
        /*06a4*/ 	.word	0xffffffff


	//   ....[25]....
        /*06a8*/ 	.word	0xffffffff


	//   ....[26]....
        /*06ac*/ 	.word	0xffffffff


	//   ....[27]....
        /*06b0*/ 	.word	0xffffffff


	//   ....[28]....
        /*06b4*/ 	.word	0xffffffff


	//   ....[29]....
        /*06b8*/ 	.word	0xffffffff


	//   ....[30]....
        /*06bc*/ 	.word	0xffffffff


	//   ....[31]....
        /*06c0*/ 	.word	0xffffffff


	//   ....[32]....
        /*06c4*/ 	.word	0xffffffff


	//   ....[33]....
        /*06c8*/ 	.word	0xffffffff


	//   ....[34]....
        /*06cc*/ 	.word	0xffffffff


	//   ....[35]....
        /*06d0*/ 	.word	0xffffffff


	//   ....[36]....
        /*06d4*/ 	.word	0xffffffff


	//   ....[37]....
        /*06d8*/ 	.word	0xffffffff


	//   ....[38]....
        /*06dc*/ 	.word	0xffffffff


	//   ....[39]....
        /*06e0*/ 	.word	0xffffffff


	//   ....[40]....
        /*06e4*/ 	.word	0xffffffff


	//   ....[41]....
        /*06e8*/ 	.word	0xffffffff


	//   ....[42]....
        /*06ec*/ 	.word	0xffffffff


	//   ....[43]....
        /*06f0*/ 	.word	0xffffffff


	//   ....[44]....
        /*06f4*/ 	.word	0xffffffff


	//   ....[45]....
        /*06f8*/ 	.word	0xffffffff


	//   ....[46]....
        /*06fc*/ 	.word	0xffffffff


	//   ....[47]....
        /*0700*/ 	.word	0xffffffff


	//   ....[48]....
        /*0704*/ 	.word	0xffffffff


	//   ....[49]....
        /*0708*/ 	.word	0xffffffff


	//   ....[50]....
        /*070c*/ 	.word	0xffffffff


	//   ....[51]....
        /*0710*/ 	.word	0xffffffff


	//   ....[52]....
        /*0714*/ 	.word	0xffffffff


	//   ....[53]....
        /*0718*/ 	.word	0xffffffff


	//   ....[54]....
        /*071c*/ 	.word	0xffffffff


	//   ....[55]....
        /*0720*/ 	.word	0xffffffff


	//   ....[56]....
        /*0724*/ 	.word	0xffffffff


	//   ....[57]....
        /*0728*/ 	.word	0xffffffff


	//   ....[58]....
        /*072c*/ 	.word	0xffffffff


	//   ....[59]....
        /*0730*/ 	.word	0xffffffff


	//   ....[60]....
        /*0734*/ 	.word	0xffffffff


	//   ....[61]....
        /*0738*/ 	.word	0xffffffff


	//   ....[62]....
        /*073c*/ 	.word	0xffffffff


	//   ....[63]....
        /*0740*/ 	.word	0xffffffff


	//   ....[64]....
        /*0744*/ 	.word	0xffffffff


	//   ....[65]....
        /*0748*/ 	.word	0xffffffff


	//   ....[66]....
        /*074c*/ 	.word	0xffffffff


	//   ....[67]....
        /*0750*/ 	.word	0xffffffff


	//   ....[68]....
        /*0754*/ 	.word	0xffffffff


	//   ....[69]....
        /*0758*/ 	.word	0xffffffff


	//   ....[70]....
        /*075c*/ 	.word	0xffffffff


	//   ....[71]....
        /*0760*/ 	.word	0xffffffff


	//   ....[72]....
        /*0764*/ 	.word	0xffffffff


	//   ....[73]....
        /*0768*/ 	.word	0xffffffff


	//   ....[74]....
        /*076c*/ 	.word	0xffffffff


	//   ....[75]....
        /*0770*/ 	.word	0xffffffff


	//   ....[76]....
        /*0774*/ 	.word	0xffffffff


	//   ....[77]....
        /*0778*/ 	.word	0xffffffff


	//   ....[78]....
        /*077c*/ 	.word	0xffffffff


	//   ....[79]....
        /*0780*/ 	.word	0xffffffff


	//   ....[80]....
        /*0784*/ 	.word	0xffffffff


	//   ....[81]....
        /*0788*/ 	.word	0xffffffff


	//   ....[82]....
        /*078c*/ 	.word	0xffffffff


	//   ....[83]....
        /*0790*/ 	.word	0xffffffff


	//   ....[84]....
        /*0794*/ 	.word	0xffffffff


	//   ....[85]....
        /*0798*/ 	.word	0xffffffff


	//   ....[86]....
        /*079c*/ 	.word	0xffffffff


	//   ....[87]....
        /*07a0*/ 	.word	0xffffffff


	//   ....[88]....
        /*07a4*/ 	.word	0xffffffff


	//   ....[89]....
        /*07a8*/ 	.word	0xffffffff


	//   ....[90]....
        /*07ac*/ 	.word	0xffffffff


	//   ....[91]....
        /*07b0*/ 	.word	0xffffffff


	//   ....[92]....
        /*07b4*/ 	.word	0xffffffff


	//   ....[93]....
        /*07b8*/ 	.word	0xffffffff


	//   ....[94]....
        /*07bc*/ 	.word	0xffffffff


	//   ....[95]....
        /*07c0*/ 	.word	0xffffffff


	//   ....[96]....
        /*07c4*/ 	.word	0xffffffff


	//   ....[97]....
        /*07c8*/ 	.word	0xffffffff


	//   ....[98]....
        /*07cc*/ 	.word	0xffffffff


	//   ....[99]....
        /*07d0*/ 	.word	0xffffffff


	//   ....[100]....
        /*07d4*/ 	.word	0xffffffff


	//   ....[101]....
        /*07d8*/ 	.word	0xffffffff


	//   ....[102]....
        /*07dc*/ 	.word	0xffffffff


	//   ....[103]....
        /*07e0*/ 	.word	0xffffffff


	//   ....[104]....
        /*07e4*/ 	.word	0xffffffff


	//   ....[105]....
        /*07e8*/ 	.word	0xffffffff


	//   ....[106]....
        /*07ec*/ 	.word	0xffffffff


	//   ....[107]....
        /*07f0*/ 	.word	0xffffffff


	//   ....[108]....
        /*07f4*/ 	.word	0xffffffff


	//   ....[109]....
        /*07f8*/ 	.word	0xffffffff


	//   ....[110]....
        /*07fc*/ 	.word	0xffffffff


	//   ....[111]....
        /*0800*/ 	.word	0xffffffff


	//   ....[112]....
        /*0804*/ 	.word	0xffffffff


	//   ....[113]....
        /*0808*/ 	.word	0xffffffff


	//   ....[114]....
        /*080c*/ 	.word	0xffffffff


	//   ....[115]....
        /*0810*/ 	.word	0xffffffff


	//   ....[116]....
        /*0814*/ 	.word	0x0500000f


	//   ....[117]....
        /*0818*/ 	.word	0x0500000f


	//   ....[118]....
        /*081c*/ 	.word	0x0500000f


	//   ....[119]....
        /*0820*/ 	.word	0x0500000f


	//   ....[120]....
        /*0824*/ 	.word	0x0500000f


	//   ....[121]....
        /*0828*/ 	.word	0x0500000f


	//   ....[122]....
        /*082c*/ 	.word	0x0500000f


	//   ....[123]....
        /*0830*/ 	.word	0x0500000f


	//   ....[124]....
        /*0834*/ 	.word	0x0500000f


	//   ....[125]....
        /*0838*/ 	.word	0x0500000f


	//   ....[126]....
        /*083c*/ 	.word	0x0500000f


	//   ....[127]....
        /*0840*/ 	.word	0x0500000f


	//   ....[128]....
        /*0844*/ 	.word	0x0500000f


	//   ....[129]....
        /*0848*/ 	.word	0x0500000f


	//   ....[130]....
        /*084c*/ 	.word	0x0500000f


	//   ....[131]....
        /*0850*/ 	.word	0x0500000f


	//   ....[132]....
        /*0854*/ 	.word	0x0500000f


	//   ....[133]....
        /*0858*/ 	.word	0x0500000f


	//   ....[134]....
        /*085c*/ 	.word	0x0500000f


	//   ....[135]....
        /*0860*/ 	.word	0x0500000f


	//   ....[136]....
        /*0864*/ 	.word	0x0500000f


	//   ....[137]....
        /*0868*/ 	.word	0x0500000f


	//   ....[138]....
        /*086c*/ 	.word	0x0500000f


	//   ....[139]....
        /*0870*/ 	.word	0x0500000f


	//   ....[140]....
        /*0874*/ 	.word	0x0500000f


	//   ....[141]....
        /*0878*/ 	.word	0x0500000f


	//   ....[142]....
        /*087c*/ 	.word	0x0500000f


	//   ....[143]....
        /*0880*/ 	.word	0x0500000f


	//   ....[144]....
        /*0884*/ 	.word	0x0500000f


	//   ....[145]....
        /*0888*/ 	.word	0x0500000f


	//   ....[146]....
        /*088c*/ 	.word	0x0500000f


	//   ....[147]....
        /*0890*/ 	.word	0x0500000f


	//   ....[148]....
        /*0894*/ 	.word	0x0500000f


	//   ....[149]....
        /*0898*/ 	.word	0x0500000f


	//   ....[150]....
        /*089c*/ 	.word	0x0500000f


	//   ....[151]....
        /*08a0*/ 	.word	0x0500000f


	//   ....[152]....
        /*08a4*/ 	.word	0x0500000f


	//   ....[153]....
        /*08a8*/ 	.word	0x0500000f


	//   ....[154]....
        /*08ac*/ 	.word	0x0500000f


	//   ....[155]....
        /*08b0*/ 	.word	0x0500000f


	//   ....[156]....
        /*08b4*/ 	.word	0x0500000f


	//   ....[157]....
        /*08b8*/ 	.word	0x0500000f


	//   ....[158]....
        /*08bc*/ 	.word	0x0500000f


	//   ....[159]....
        /*08c0*/ 	.word	0x0500000f


	//   ....[160]....
        /*08c4*/ 	.word	0x0500000f


	//   ....[161]....
        /*08c8*/ 	.word	0x0500000f


	//   ....[162]....
        /*08cc*/ 	.word	0x0500000f


	//   ....[163]....
        /*08d0*/ 	.word	0x0500000f


	//   ....[164]....
        /*08d4*/ 	.word	0x0500000f


	//   ....[165]....
        /*08d8*/ 	.word	0x0500000f


	//   ....[166]....
        /*08dc*/ 	.word	0x0500000f


	//   ....[167]....
        /*08e0*/ 	.word	0x0500000f


	//   ....[168]....
        /*08e4*/ 	.word	0x0500000f


	//   ....[169]....
        /*08e8*/ 	.word	0x0500000f


	//   ....[170]....
        /*08ec*/ 	.word	0x0500000f


	//   ....[171]....
        /*08f0*/ 	.word	0x0500000f


	//   ....[172]....
        /*08f4*/ 	.word	0x0500000f


	//   ....[173]....
        /*08f8*/ 	.word	0x0500000f


	//   ....[174]....
        /*08fc*/ 	.word	0x0500000f


	//   ....[175]....
        /*0900*/ 	.word	0x0500000f


	//   ....[176]....
        /*0904*/ 	.word	0x0500000f


	//----- nvinfo : EIATTR_COOP_GROUP_INSTR_OFFSETS
	.align		4
.L_585:
        /*0908*/ 	.byte	0x04, 0x28
        /*090a*/ 	.short	(.L_587 - .L_586)


	//   ....[0]....
.L_586:
        /*090c*/ 	.word	0x00000060


	//   ....[1]....
        /*0910*/ 	.word	0x00000190


	//   ....[2]....
        /*0914*/ 	.word	0x00000240


	//   ....[3]....
        /*0918*/ 	.word	0x00000400


	//   ....[4]....
        /*091c*/ 	.word	0x00000560


	//   ....[5]....
        /*0920*/ 	.word	0x00000680


	//   ....[6]....
        /*0924*/ 	.word	0x000007e0


	//   ....[7]....
        /*0928*/ 	.word	0x00005ca0


	//   ....[8]....
        /*092c*/ 	.word	0x000063a0


	//   ....[9]....
        /*0930*/ 	.word	0x000063b0


	//   ....[10]....
        /*0934*/ 	.word	0x000063c0


	//   ....[11]....
        /*0938*/ 	.word	0x000063d0


	//   ....[12]....
        /*093c*/ 	.word	0x000066e0


	//   ....[13]....
        /*0940*/ 	.word	0x000066f0


	//   ....[14]....
        /*0944*/ 	.word	0x00006700


	//   ....[15]....
        /*0948*/ 	.word	0x00006710


	//   ....[16]....
        /*094c*/ 	.word	0x000078f0


	//   ....[17]....
        /*0950*/ 	.word	0x00007910


	//   ....[18]....
        /*0954*/ 	.word	0x00007920


	//   ....[19]....
        /*0958*/ 	.word	0x00007930


	//   ....[20]....
        /*095c*/ 	.word	0x00007a10


	//   ....[21]....
        /*0960*/ 	.word	0x00007a20


	//   ....[22]....
        /*0964*/ 	.word	0x00007ad0


	//   ....[23]....
        /*0968*/ 	.word	0x00007b10


	//   ....[24]....
        /*096c*/ 	.word	0x00009280


	//   ....[25]....
        /*0970*/ 	.word	0x00009310


	//   ....[26]....
        /*0974*/ 	.word	0x00009a40


	//   ....[27]....
        /*0978*/ 	.word	0x00009af0


	//   ....[28]....
        /*097c*/ 	.word	0x0000a230


	//   ....[29]....
        /*0980*/ 	.word	0x0000a290


	//   ....[30]....
        /*0984*/ 	.word	0x0000b230


	//   ....[31]....
        /*0988*/ 	.word	0x0000b240


	//   ....[32]....
        /*098c*/ 	.word	0x0000bf70


	//   ....[33]....
        /*0990*/ 	.word	0x0000c010


	//   ....[34]....
        /*0994*/ 	.word	0x0000cb30


	//   ....[35]....
        /*0998*/ 	.word	0x0000cbc0


	//   ....[36]....
        /*099c*/ 	.word	0x0000e6d0


	//   ....[37]....
        /*09a0*/ 	.word	0x0000e730


	//   ....[38]....
        /*09a4*/ 	.word	0x0000f0f0


	//   ....[39]....
        /*09a8*/ 	.word	0x0000f150


	//   ....[40]....
        /*09ac*/ 	.word	0x00010260


	//   ....[41]....
        /*09b0*/ 	.word	0x000102d0


	//   ....[42]....
        /*09b4*/ 	.word	0x00010330


	//   ....[43]....
        /*09b8*/ 	.word	0x00010370


	//   ....[44]....
        /*09bc*/ 	.word	0x00011cf0


	//   ....[45]....
        /*09c0*/ 	.word	0x00011d20


	//   ....[46]....
        /*09c4*/ 	.word	0x00011d50


	//   ....[47]....
        /*09c8*/ 	.word	0x00011da0


	//   ....[48]....
        /*09cc*/ 	.word	0x000124a0


	//   ....[49]....
        /*09d0*/ 	.word	0x00012700


	//   ....[50]....
        /*09d4*/ 	.word	0x00012840


	//   ....[51]....
        /*09d8*/ 	.word	0x00012870


	//   ....[52]....
        /*09dc*/ 	.word	0x000129b0


	//   ....[53]....
        /*09e0*/ 	.word	0x000129d0


	//   ....[54]....
        /*09e4*/ 	.word	0x00012b20


	//   ....[55]....
        /*09e8*/ 	.word	0x00012b30


	//   ....[56]....
        /*09ec*/ 	.word	0x00013380


	//   ....[57]....
        /*09f0*/ 	.word	0x00013390


	//   ....[58]....
        /*09f4*/ 	.word	0x00013570


	//   ....[59]....
        /*09f8*/ 	.word	0x00013580


	//   ....[60]....
        /*09fc*/ 	.word	0x00013750


	//   ....[61]....
        /*0a00*/ 	.word	0x00013760


	//   ....[62]....
        /*0a04*/ 	.word	0x00013930


	//   ....[63]....
        /*0a08*/ 	.word	0x00013940


	//   ....[64]....
        /*0a0c*/ 	.word	0x00013b70


	//   ....[65]....
        /*0a10*/ 	.word	0x00013d40


	//   ....[66]....
        /*0a14*/ 	.word	0x00013d70


	//   ....[67]....
        /*0a18*/ 	.word	0x00013da0


	//   ....[68]....
        /*0a1c*/ 	.word	0x00013dd0


	//   ....[69]....
        /*0a20*/ 	.word	0x00013e00


	//   ....[70]....
        /*0a24*/ 	.word	0x00013e30


	//   ....[71]....
        /*0a28*/ 	.word	0x00013fa0


	//   ....[72]....
        /*0a2c*/ 	.word	0x00013fd0


	//   ....[73]....
        /*0a30*/ 	.word	0x00014000


	//   ....[74]....
        /*0a34*/ 	.word	0x00014030


	//   ....[75]....
        /*0a38*/ 	.word	0x00014060


	//   ....[76]....
        /*0a3c*/ 	.word	0x00014090


	//   ....[77]....
        /*0a40*/ 	.word	0x00014130


	//   ....[78]....
        /*0a44*/ 	.word	0x00014190


	//   ....[79]....
        /*0a48*/ 	.word	0x00014220


	//   ....[80]....
        /*0a4c*/ 	.word	0x00015030


	//   ....[81]....
        /*0a50*/ 	.word	0x00016ac0


	//   ....[82]....
        /*0a54*/ 	.word	0x00017670


	//   ....[83]....
        /*0a58*/ 	.word	0x00017680


	//   ....[84]....
        /*0a5c*/ 	.word	0x000176a0


	//   ....[85]....
        /*0a60*/ 	.word	0x00017740


	//   ....[86]....
        /*0a64*/ 	.word	0x00017770


	//   ....[87]....
        /*0a68*/ 	.word	0x000177e0


	//   ....[88]....
        /*0a6c*/ 	.word	0x00017810


	//   ....[89]....
        /*0a70*/ 	.word	0x00017880


	//   ....[90]....
        /*0a74*/ 	.word	0x000178b0


	//   ....[91]....
        /*0a78*/ 	.word	0x00017920


	//   ....[92]....
        /*0a7c*/ 	.word	0x00017950


	//   ....[93]....
        /*0a80*/ 	.word	0x000179c0


	//   ....[94]....
        /*0a84*/ 	.word	0x000179f0


	//   ....[95]....
        /*0a88*/ 	.word	0x00017a10


	//   ....[96]....
        /*0a8c*/ 	.word	0x00017a70


	//   ....[97]....
        /*0a90*/ 	.word	0x00017a80


	//   ....[98]....
        /*0a94*/ 	.word	0x0001a750


	//   ....[99]....
        /*0a98*/ 	.word	0x0001a7b0


	//   ....[100]....
        /*0a9c*/ 	.word	0x0001a7e0


	//   ....[101]....
        /*0aa0*/ 	.word	0x0001a7f0


	//   ....[102]....
        /*0aa4*/ 	.word	0x0001a820


	//   ....[103]....
        /*0aa8*/ 	.word	0x0001a850


	//   ....[104]....
        /*0aac*/ 	.word	0x0001a880


	//   ....[105]....
        /*0ab0*/ 	.word	0x0001a8b0


	//   ....[106]....
        /*0ab4*/ 	.word	0x0001aa30


	//   ....[107]....
        /*0ab8*/ 	.word	0x0001aa60


	//   ....[108]....
        /*0abc*/ 	.word	0x0001aa90


	//   ....[109]....
        /*0ac0*/ 	.word	0x0001aac0


	//   ....[110]....
        /*0ac4*/ 	.word	0x0001aaf0


	//   ....[111]....
        /*0ac8*/ 	.word	0x0001ab20


	//   ....[112]....
        /*0acc*/ 	.word	0x0001abe0


	//   ....[113]....
        /*0ad0*/ 	.word	0x0001ac00


	//   ....[114]....
        /*0ad4*/ 	.word	0x0001ac70


	//   ....[115]....
        /*0ad8*/ 	.word	0x0001b340


	//   ....[116]....
        /*0adc*/ 	.word	0x0001b7d0


	//   ....[117]....
        /*0ae0*/ 	.word	0x0001b870


	//   ....[118]....
        /*0ae4*/ 	.word	0x0001b900


	//   ....[119]....
        /*0ae8*/ 	.word	0x0001b950


	//   ....[120]....
        /*0aec*/ 	.word	0x0001b9a0


	//   ....[121]....
        /*0af0*/ 	.word	0x0001ba30


	//   ....[122]....
        /*0af4*/ 	.word	0x0001bac0


	//   ....[123]....
        /*0af8*/ 	.word	0x0001bb10


	//   ....[124]....
        /*0afc*/ 	.word	0x0001bb60


	//   ....[125]....
        /*0b00*/ 	.word	0x0001bc50


	//   ....[126]....
        /*0b04*/ 	.word	0x0001bd00


	//   ....[127]....
        /*0b08*/ 	.word	0x0001bd80


	//   ....[128]....
        /*0b0c*/ 	.word	0x0001be00


	//   ....[129]....
        /*0b10*/ 	.word	0x0001bea0


	//   ....[130]....
        /*0b14*/ 	.word	0x0001bf40


	//   ....[131]....
        /*0b18*/ 	.word	0x0001bfc0


	//   ....[132]....
        /*0b1c*/ 	.word	0x0001c0d0


	//   ....[133]....
        /*0b20*/ 	.word	0x0001c400


	//   ....[134]....
        /*0b24*/ 	.word	0x0001c450


	//   ....[135]....
        /*0b28*/ 	.word	0x0001c4e0


	//   ....[136]....
        /*0b2c*/ 	.word	0x0001c570


	//   ....[137]....
        /*0b30*/ 	.word	0x0001c600


	//   ....[138]....
        /*0b34*/ 	.word	0x0001c690


	//   ....[139]....
        /*0b38*/ 	.word	0x0001c720


	//   ....[140]....
        /*0b3c*/ 	.word	0x0001c7b0


	//   ....[141]....
        /*0b40*/ 	.word	0x0001c870


	//   ....[142]....
        /*0b44*/ 	.word	0x0001cb60


	//   ....[143]....
        /*0b48*/ 	.word	0x0001cd00


	//   ....[144]....
        /*0b4c*/ 	.word	0x0001cd50


	//   ....[145]....
        /*0b50*/ 	.word	0x0001cdb0


	//   ....[146]....
        /*0b54*/ 	.word	0x0001ce50


	//   ....[147]....
        /*0b58*/ 	.word	0x0001cf10


	//   ....[148]....
        /*0b5c*/ 	.word	0x0001cfa0


	//   ....[149]....
        /*0b60*/ 	.word	0x0001d070


	//   ....[150]....
        /*0b64*/ 	.word	0x0001d100


	//   ....[151]....
        /*0b68*/ 	.word	0x0001d1d0


	//   ....[152]....
        /*0b6c*/ 	.word	0x0001d260


	//   ....[153]....
        /*0b70*/ 	.word	0x0001d330


	//   ....[154]....
        /*0b74*/ 	.word	0x0001d3c0


	//   ....[155]....
        /*0b78*/ 	.word	0x0001d490


	//   ....[156]....
        /*0b7c*/ 	.word	0x0001d520


	//   ....[157]....
        /*0b80*/ 	.word	0x0001d5f0


	//   ....[158]....
        /*0b84*/ 	.word	0x0001d680


	//   ....[159]....
        /*0b88*/ 	.word	0x0001da00


	//   ....[160]....
        /*0b8c*/ 	.word	0x0001daa0


	//   ....[161]....
        /*0b90*/ 	.word	0x0001dbc0


	//   ....[162]....
        /*0b94*/ 	.word	0x0001dc30


	//   ....[163]....
        /*0b98*/ 	.word	0x0001dcb0


	//   ....[164]....
        /*0b9c*/ 	.word	0x0001dd30


	//   ....[165]....
        /*0ba0*/ 	.word	0x0001ddb0


	//   ....[166]....
        /*0ba4*/ 	.word	0x0001de40


	//   ....[167]....
        /*0ba8*/ 	.word	0x0001dee0


	//   ....[168]....
        /*0bac*/ 	.word	0x0001df80


	//   ....[169]....
        /*0bb0*/ 	.word	0x0001dff0


	//   ....[170]....
        /*0bb4*/ 	.word	0x0001e060


	//   ....[171]....
        /*0bb8*/ 	.word	0x0001e0d0


	//   ....[172]....
        /*0bbc*/ 	.word	0x0001e150


	//   ....[173]....
        /*0bc0*/ 	.word	0x0001e1d0


	//   ....[174]....
        /*0bc4*/ 	.word	0x0001e270


	//   ....[175]....
        /*0bc8*/ 	.word	0x0001e300


	//   ....[176]....
        /*0bcc*/ 	.word	0x0001e430


	//----- nvinfo : EIATTR_REG_RECONFIG
	.align		4
.L_587:
        /*0bd0*/ 	.byte	0x01, 0x54
	.zero		2


	//----- nvinfo : EIATTR_SYSCALL_OFFSETS
	.align		4
        /*0bd4*/ 	.byte	0x04, 0x46
        /*0bd6*/ 	.short	(.L_589 - .L_588)


	//   ....[0]....
.L_588:
        /*0bd8*/ 	.word	0x000018c0


	//   ....[1]....
        /*0bdc*/ 	.word	0x00001a10


	//   ....[2]....
        /*0be0*/ 	.word	0x00005e40


	//   ....[3]....
        /*0be4*/ 	.word	0x00006150


	//   ....[4]....
        /*0be8*/ 	.word	0x000166c0


	//   ....[5]....
        /*0bec*/ 	.word	0x00016820


	//   ....[6]....
        /*0bf0*/ 	.word	0x00016920


	//   ....[7]....
        /*0bf4*/ 	.word	0x00017290


	//----- nvinfo : EIATTR_MBARRIER_INSTR_OFFSETS
	.align		4
.L_589:
        /*0bf8*/ 	.byte	0x04, 0x39
        /*0bfa*/ 	.short	(.L_591 - .L_590)


	//   ....[0]....
.L_590:
        /*0bfc*/ 	.word	0x000002b0
        /*0c00*/ 	.word	0x000000ff
        /*0c04*/ 	.word	0x00022800
        /*0c08*/ 	.short	0x0100
        /*0c0a*/ 	.byte	0x08
	.zero		1


	//   ....[1]....
        /*0c0c*/ 	.word	0x000002c0
        /*0c10*/ 	.word	0x000000ff
        /*0c14*/ 	.word	0x00022820
        /*0c18*/ 	.short	0x0100
        /*0c1a*/ 	.byte	0x08
	.zero		1


	//   ....[2]....
        /*0c1c*/ 	.word	0x000003b0
        /*0c20*/ 	.word	0x000000ff
        /*0c24*/ 	.word	0x00022830
        /*0c28*/ 	.short	0x0100
        /*0c2a*/ 	.byte	0x08
	.zero		1


	//   ....[3]....
        /*0c2c*/ 	.word	0x000003c0
        /*0c30*/ 	.word	0x000000ff
        /*0c34*/ 	.word	0x00022840
        /*0c38*/ 	.short	0x0100
        /*0c3a*/ 	.byte	0x08
	.zero		1


	//   ....[4]....
        /*0c3c*/ 	.word	0x000003d0
        /*0c40*/ 	.word	0x000000ff
        /*0c44*/ 	.word	0x00022838
        /*0c48*/ 	.short	0x0100
        /*0c4a*/ 	.byte	0x08
	.zero		1


	//   ....[5]....
        /*0c4c*/ 	.word	0x000003e0
        /*0c50*/ 	.word	0x000000ff
        /*0c54*/ 	.word	0x00022848
        /*0c58*/ 	.short	0x0100
        /*0c5a*/ 	.byte	0x08
	.zero		1


	//   ....[6]....
        /*0c5c*/ 	.word	0x00000510
        /*0c60*/ 	.word	0x000000ff
        /*0c64*/ 	.word	0x00022850
        /*0c68*/ 	.short	0x0100
        /*0c6a*/ 	.byte	0x08
	.zero		1


	//   ....[7]....
        /*0c6c*/ 	.word	0x00000520
        /*0c70*/ 	.word	0x000000ff
        /*0c74*/ 	.word	0x00022860
        /*0c78*/ 	.short	0x0100
        /*0c7a*/ 	.byte	0x08
	.zero		1


	//   ....[8]....
        /*0c7c*/ 	.word	0x00000530
        /*0c80*/ 	.word	0x000000ff
        /*0c84*/ 	.word	0x00022858
        /*0c88*/ 	.short	0x0100
        /*0c8a*/ 	.byte	0x08
	.zero		1


	//   ....[9]....
        /*0c8c*/ 	.word	0x00000540
        /*0c90*/ 	.word	0x000000ff
        /*0c94*/ 	.word	0x00022868
        /*0c98*/ 	.short	0x0100
        /*0c9a*/ 	.byte	0x08
	.zero		1


	//   ....[10]....
        /*0c9c*/ 	.word	0x00000630
        /*0ca0*/ 	.word	0x000000ff
        /*0ca4*/ 	.word	0x00022870
        /*0ca8*/ 	.short	0x0100
        /*0caa*/ 	.byte	0x06
	.zero		1


	//   ....[11]....
        /*0cac*/ 	.word	0x00000640
        /*0cb0*/ 	.word	0x000000ff
        /*0cb4*/ 	.word	0x00022880
        /*0cb8*/ 	.short	0x0100
        /*0cba*/ 	.byte	0x06
	.zero		1


	//   ....[12]....
        /*0cbc*/ 	.word	0x00000650
        /*0cc0*/ 	.word	0x000000ff
        /*0cc4*/ 	.word	0x00022878
        /*0cc8*/ 	.short	0x0100
        /*0cca*/ 	.byte	0x06
	.zero		1


	//   ....[13]....
        /*0ccc*/ 	.word	0x00000660
        /*0cd0*/ 	.word	0x000000ff
        /*0cd4*/ 	.word	0x00022888
        /*0cd8*/ 	.short	0x0100
        /*0cda*/ 	.byte	0x06
	.zero		1


	//   ....[14]....
        /*0cdc*/ 	.word	0x00000790
        /*0ce0*/ 	.word	0x000000ff
        /*0ce4*/ 	.word	0x00022890
        /*0ce8*/ 	.short	0x0100
        /*0cea*/ 	.byte	0x08
	.zero		1


	//   ....[15]....
        /*0cec*/ 	.word	0x000007a0
        /*0cf0*/ 	.word	0x000000ff
        /*0cf4*/ 	.word	0x000228a0
        /*0cf8*/ 	.short	0x0100
        /*0cfa*/ 	.byte	0x08
	.zero		1


	//   ....[16]....
        /*0cfc*/ 	.word	0x000007b0
        /*0d00*/ 	.word	0x000000ff
        /*0d04*/ 	.word	0x00022898
        /*0d08*/ 	.short	0x0100
        /*0d0a*/ 	.byte	0x08
	.zero		1


	//   ....[17]....
        /*0d0c*/ 	.word	0x000007c0
        /*0d10*/ 	.word	0x000000ff
        /*0d14*/ 	.word	0x000228a8
        /*0d18*/ 	.short	0x0100
        /*0d1a*/ 	.byte	0x08
	.zero		1


	//   ....[18]....
        /*0d1c*/ 	.word	0x000008f0
        /*0d20*/ 	.word	0x000000ff
        /*0d24*/ 	.word	0x000228b0
        /*0d28*/ 	.short	0x0100
        /*0d2a*/ 	.byte	0x08
	.zero		1


	//   ....[19]....
        /*0d2c*/ 	.word	0x00000900
        /*0d30*/ 	.word	0x000000ff
        /*0d34*/ 	.word	0x000228c0
        /*0d38*/ 	.short	0x0100
        /*0d3a*/ 	.byte	0x08
	.zero		1


	//   ....[20]....
        /*0d3c*/ 	.word	0x00000910
        /*0d40*/ 	.word	0x000000ff
        /*0d44*/ 	.word	0x000228b8
        /*0d48*/ 	.short	0x0100
        /*0d4a*/ 	.byte	0x08
	.zero		1


	//   ....[21]....
        /*0d4c*/ 	.word	0x00000920
        /*0d50*/ 	.word	0x000000ff
        /*0d54*/ 	.word	0x000228c8
        /*0d58*/ 	.short	0x0100
        /*0d5a*/ 	.byte	0x08
	.zero		1


	//   ....[22]....
        /*0d5c*/ 	.word	0x00002c30
        /*0d60*/ 	.word	0x00000060
        /*0d64*/ 	.word	0x00022890
        /*0d68*/ 	.short	0x010a
        /*0d6a*/ 	.byte	0x3f
	.zero		1


	//   ....[23]....
        /*0d6c*/ 	.word	0x00003d80
        /*0d70*/ 	.word	0x00000060
        /*0d74*/ 	.word	0x00022890
        /*0d78*/ 	.short	0x010a
        /*0d7a*/ 	.byte	0x3f
	.zero		1


	//   ....[24]....
        /*0d7c*/ 	.word	0x00004db0
        /*0d80*/ 	.word	0x00000060
        /*0d84*/ 	.word	0x00022890
        /*0d88*/ 	.short	0x010a
        /*0d8a*/ 	.byte	0x3f
	.zero		1


	//   ....[25]....
        /*0d8c*/ 	.word	0x00004fc0
        /*0d90*/ 	.word	0x00000020
        /*0d94*/ 	.word	0x00000000
        /*0d98*/ 	.short	0x0101
        /*0d9a*/ 	.byte	0x3f
	.zero		1


	//   ....[26]....
        /*0d9c*/ 	.word	0x00005000
        /*0da0*/ 	.word	0x00000060
        /*0da4*/ 	.word	0x000228b0
        /*0da8*/ 	.short	0x010a
        /*0daa*/ 	.byte	0x3f
	.zero		1


	//   ....[27]....
        /*0dac*/ 	.word	0x00005650
        /*0db0*/ 	.word	0x00000060
        /*0db4*/ 	.word	0x00000000
        /*0db8*/ 	.short	0x0101
        /*0dba*/ 	.byte	0x3f
	.zero		1


	//   ....[28]....
        /*0dbc*/ 	.word	0x00005ed0
        /*0dc0*/ 	.word	0x00000012
        /*0dc4*/ 	.word	0x00022800
        /*0dc8*/ 	.short	0x010a
        /*0dca*/ 	.byte	0x3f
	.zero		1


	//   ....[29]....
        /*0dcc*/ 	.word	0x00005f20
        /*0dd0*/ 	.word	0x00000012
        /*0dd4*/ 	.word	0x00022800
        /*0dd8*/ 	.short	0x010a
        /*0dda*/ 	.byte	0x3f
	.zero		1


	//   ....[30]....
        /*0ddc*/ 	.word	0x00006950
        /*0de0*/ 	.word	0x00000012
        /*0de4*/ 	.word	0x00022800
        /*0de8*/ 	.short	0x010a
        /*0dea*/ 	.byte	0x3f
	.zero		1


	//   ....[31]....
        /*0dec*/ 	.word	0x00007d70
        /*0df0*/ 	.word	0x00000012
        /*0df4*/ 	.word	0x00022800
        /*0df8*/ 	.short	0x010a
        /*0dfa*/ 	.byte	0x3f
	.zero		1


	//   ....[32]....
        /*0dfc*/ 	.word	0x00008bc0
        /*0e00*/ 	.word	0x00000014
        /*0e04*/ 	.word	0x00022830
        /*0e08*/ 	.short	0x010a
        /*0e0a*/ 	.byte	0x3f
	.zero		1


	//   ....[33]....
        /*0e0c*/ 	.word	0x00008c60
        /*0e10*/ 	.word	0x00000014
        /*0e14*/ 	.word	0x00022830
        /*0e18*/ 	.short	0x010a
        /*0e1a*/ 	.byte	0x3f
	.zero		1


	//   ....[34]....
        /*0e1c*/ 	.word	0x0000a6d0
        /*0e20*/ 	.word	0x00000003
        /*0e24*/ 	.word	0x00000000
        /*0e28*/ 	.short	0x0101
        /*0e2a*/ 	.byte	0x3f
	.zero		1


	//   ....[35]....
        /*0e2c*/ 	.word	0x0000ab80
        /*0e30*/ 	.word	0x00000014
        /*0e34*/ 	.word	0x00022850
        /*0e38*/ 	.short	0x010a
        /*0e3a*/ 	.byte	0x3f
	.zero		1


	//   ....[36]....
        /*0e3c*/ 	.word	0x0000abd0
        /*0e40*/ 	.word	0x00000014
        /*0e44*/ 	.word	0x00022850
        /*0e48*/ 	.short	0x010a
        /*0e4a*/ 	.byte	0x3f
	.zero		1


	//   ....[37]....
        /*0e4c*/ 	.word	0x0000b030
        /*0e50*/ 	.word	0x00000014
        /*0e54*/ 	.word	0x00000000
        /*0e58*/ 	.short	0x0101
        /*0e5a*/ 	.byte	0x3f
	.zero		1


	//   ....[38]....
        /*0e5c*/ 	.word	0x0000b150
        /*0e60*/ 	.word	0x000000d3
        /*0e64*/ 	.word	0x00022830
        /*0e68*/ 	.short	0x010a
        /*0e6a*/ 	.byte	0x3f
	.zero		1


	//   ....[39]....
        /*0e6c*/ 	.word	0x0000b200
        /*0e70*/ 	.word	0x000000d3
        /*0e74*/ 	.word	0x00022830
        /*0e78*/ 	.short	0x010a
        /*0e7a*/ 	.byte	0x3f
	.zero		1


	//   ....[40]....
        /*0e7c*/ 	.word	0x0000ce90
        /*0e80*/ 	.word	0x0000009d
        /*0e84*/ 	.word	0x00000000
        /*0e88*/ 	.short	0x0101
        /*0e8a*/ 	.byte	0x3f
	.zero		1


	//   ....[41]....
        /*0e8c*/ 	.word	0x0000d940
        /*0e90*/ 	.word	0x000000d3
        /*0e94*/ 	.word	0x00022850
        /*0e98*/ 	.short	0x010a
        /*0e9a*/ 	.byte	0x3f
	.zero		1


	//   ....[42]....
        /*0e9c*/ 	.word	0x0000d990
        /*0ea0*/ 	.word	0x000000d3
        /*0ea4*/ 	.word	0x00022850
        /*0ea8*/ 	.short	0x010a
        /*0eaa*/ 	.byte	0x3f
	.zero		1


	//   ....[43]....
        /*0eac*/ 	.word	0x0000dd50
        /*0eb0*/ 	.word	0x000000d3
        /*0eb4*/ 	.word	0x00000000
        /*0eb8*/ 	.short	0x0101
        /*0eba*/ 	.byte	0x3f
	.zero		1


	//   ....[44]....
        /*0ebc*/ 	.word	0x0000de50
        /*0ec0*/ 	.word	0x00000014
        /*0ec4*/ 	.word	0x00022830
        /*0ec8*/ 	.short	0x010a
        /*0eca*/ 	.byte	0x3f
	.zero		1


	//   ....[45]....
        /*0ecc*/ 	.word	0x0000deb0
        /*0ed0*/ 	.word	0x00000014
        /*0ed4*/ 	.word	0x00022830
        /*0ed8*/ 	.short	0x010a
        /*0eda*/ 	.byte	0x3f
	.zero		1


	//   ....[46]....
        /*0edc*/ 	.word	0x0000f5a0
        /*0ee0*/ 	.word	0x00000003
        /*0ee4*/ 	.word	0x00000000
        /*0ee8*/ 	.short	0x0101
        /*0eea*/ 	.byte	0x3f
	.zero		1


	//   ....[47]....
        /*0eec*/ 	.word	0x0000fe20
        /*0ef0*/ 	.word	0x00000014
        /*0ef4*/ 	.word	0x00022850
        /*0ef8*/ 	.short	0x010a
        /*0efa*/ 	.byte	0x3f
	.zero		1


	//   ....[48]....
        /*0efc*/ 	.word	0x0000fe70
        /*0f00*/ 	.word	0x00000014
        /*0f04*/ 	.word	0x00022850
        /*0f08*/ 	.short	0x010a
        /*0f0a*/ 	.byte	0x3f
	.zero		1


	//   ....[49]....
        /*0f0c*/ 	.word	0x00010230
        /*0f10*/ 	.word	0x00000014
        /*0f14*/ 	.word	0x00000000
        /*0f18*/ 	.short	0x0101
        /*0f1a*/ 	.byte	0x3f
	.zero		1


	//   ....[50]....
        /*0f1c*/ 	.word	0x000126f0
        /*0f20*/ 	.word	0x00000000
        /*0f24*/ 	.word	0x00000000
        /*0f28*/ 	.short	0x0101
        /*0f2a*/ 	.byte	0x3f
	.zero		1


	//   ....[51]....
        /*0f2c*/ 	.word	0x00015120
        /*0f30*/ 	.word	0x00000006
        /*0f34*/ 	.word	0x00022820
        /*0f38*/ 	.short	0x010a
        /*0f3a*/ 	.byte	0x3f
	.zero		1


	//   ....[52]....
        /*0f3c*/ 	.word	0x00015200
        /*0f40*/ 	.word	0x00000004
        /*0f44*/ 	.word	0x000228a0
        /*0f48*/ 	.short	0x010a
        /*0f4a*/ 	.byte	0x3f
	.zero		1


	//   ....[53]....
        /*0f4c*/ 	.word	0x00015450
        /*0f50*/ 	.word	0x00000004
        /*0f54*/ 	.word	0x000228c0
        /*0f58*/ 	.short	0x010a
        /*0f5a*/ 	.byte	0x3f
	.zero		1


	//   ....[54]....
        /*0f5c*/ 	.word	0x00015b10
        /*0f60*/ 	.word	0x00000005
        /*0f64*/ 	.word	0x000228a0
        /*0f68*/ 	.short	0x010a
        /*0f6a*/ 	.byte	0x3f
	.zero		1


	//   ....[55]....
        /*0f6c*/ 	.word	0x00015d50
        /*0f70*/ 	.word	0x00000005
        /*0f74*/ 	.word	0x000228c0
        /*0f78*/ 	.short	0x010a
        /*0f7a*/ 	.byte	0x3f
	.zero		1


	//   ....[56]....
        /*0f7c*/ 	.word	0x00016d70
        /*0f80*/ 	.word	0x00000000
        /*0f84*/ 	.word	0x00022840
        /*0f88*/ 	.short	0x010a
        /*0f8a*/ 	.byte	0x3f
	.zero		1


	//   ....[57]....
        /*0f8c*/ 	.word	0x00017b90
        /*0f90*/ 	.word	0x00000008
        /*0f94*/ 	.word	0x00022800
        /*0f98*/ 	.short	0x0107
        /*0f9a*/ 	.byte	0x3f
	.zero		1


	//   ....[58]....
        /*0f9c*/ 	.word	0x00017c90
        /*0fa0*/ 	.word	0x00000002
        /*0fa4*/ 	.word	0x00022800
        /*0fa8*/ 	.short	0x0101
        /*0faa*/ 	.byte	0x3f
	.zero		1


	//   ....[59]....
        /*0fac*/ 	.word	0x00017cb0
        /*0fb0*/ 	.word	0x00000002
        /*0fb4*/ 	.word	0x00022820
        /*0fb8*/ 	.short	0x010a
        /*0fba*/ 	.byte	0x3f
	.zero		1


	//   ....[60]....
        /*0fbc*/ 	.word	0x00017db0
        /*0fc0*/ 	.word	0x00000002
        /*0fc4*/ 	.word	0x00022860
        /*0fc8*/ 	.short	0x010a
        /*0fca*/ 	.byte	0x3f
	.zero		1


	//   ....[61]....
        /*0fcc*/ 	.word	0x000186a0
        /*0fd0*/ 	.word	0x00000002
        /*0fd4*/ 	.word	0x00022840
        /*0fd8*/ 	.short	0x010a
        /*0fda*/ 	.byte	0x3f
	.zero		1


	//   ....[62]....
        /*0fdc*/ 	.word	0x00018900
        /*0fe0*/ 	.word	0x00000002
        /*0fe4*/ 	.word	0x00022860
        /*0fe8*/ 	.short	0x010a
        /*0fea*/ 	.byte	0x3f
	.zero		1


	//   ....[63]....
        /*0fec*/ 	.word	0x00019180
        /*0ff0*/ 	.word	0x00000003
        /*0ff4*/ 	.word	0x00022840
        /*0ff8*/ 	.short	0x010a
        /*0ffa*/ 	.byte	0x3f
	.zero		1


	//   ....[64]....
        /*0ffc*/ 	.word	0x000193d0
        /*1000*/ 	.word	0x00000003
        /*1004*/ 	.word	0x00022860
        /*1008*/ 	.short	0x010a
        /*100a*/ 	.byte	0x3f
	.zero		1


	//   ....[65]....
        /*100c*/ 	.word	0x00019be0
        /*1010*/ 	.word	0x00000003
        /*1014*/ 	.word	0x00022840
        /*1018*/ 	.short	0x010a
        /*101a*/ 	.byte	0x3f
	.zero		1


	//   ....[66]....
        /*101c*/ 	.word	0x00019e40
        /*1020*/ 	.word	0x00000003
        /*1024*/ 	.word	0x00022860
        /*1028*/ 	.short	0x010a
        /*102a*/ 	.byte	0x3f
	.zero		1


	//   ....[67]....
        /*102c*/ 	.word	0x0001b2c0
        /*1030*/ 	.word	0x00000000
        /*1034*/ 	.word	0x00022820
        /*1038*/ 	.short	0x010a
        /*103a*/ 	.byte	0x3f
	.zero		1


	//   ....[68]....
        /*103c*/ 	.word	0x0001b470
        /*1040*/ 	.word	0x00000006
        /*1044*/ 	.word	0x00000000
        /*1048*/ 	.short	0x010a
        /*104a*/ 	.byte	0x3f
	.zero		1


	//   ....[69]....
        /*104c*/ 	.word	0x0001b4e0
        /*1050*/ 	.word	0x00000007
        /*1054*/ 	.word	0x00000000
        /*1058*/ 	.short	0x010a
        /*105a*/ 	.byte	0x3f
	.zero		1


	//   ....[70]....
        /*105c*/ 	.word	0x0001b550
        /*1060*/ 	.word	0x00000004
        /*1064*/ 	.word	0x00000000
        /*1068*/ 	.short	0x010a
        /*106a*/ 	.byte	0x3f
	.zero		1


	//   ....[71]....
        /*106c*/ 	.word	0x0001b580
        /*1070*/ 	.word	0x00000003
        /*1074*/ 	.word	0x00000000
        /*1078*/ 	.short	0x010a
        /*107a*/ 	.byte	0x3f
	.zero		1


	//   ....[72]....
        /*107c*/ 	.word	0x0001b5e0
        /*1080*/ 	.word	0x00000060
        /*1084*/ 	.word	0x00022890
        /*1088*/ 	.short	0x010a
        /*108a*/ 	.byte	0x3f
	.zero		1


	//   ....[73]....
        /*108c*/ 	.word	0x0001b630
        /*1090*/ 	.word	0x00000060
        /*1094*/ 	.word	0x00022890
        /*1098*/ 	.short	0x010a
        /*109a*/ 	.byte	0x3f
	.zero		1


	//   ....[74]....
        /*109c*/ 	.word	0x0001b680
        /*10a0*/ 	.word	0x00000060
        /*10a4*/ 	.word	0x00022890
        /*10a8*/ 	.short	0x010a
        /*10aa*/ 	.byte	0x3f
	.zero		1


	//   ....[75]....
        /*10ac*/ 	.word	0x0001b6d0
        /*10b0*/ 	.word	0x00000060
        /*10b4*/ 	.word	0x000228b0
        /*10b8*/ 	.short	0x010a
        /*10ba*/ 	.byte	0x3f
	.zero		1


	//   ....[76]....
        /*10bc*/ 	.word	0x0001bb90
        /*10c0*/ 	.word	0x00000012
        /*10c4*/ 	.word	0x00022800
        /*10c8*/ 	.short	0x010a
        /*10ca*/ 	.byte	0x3f
	.zero		1


	//   ....[77]....
        /*10cc*/ 	.word	0x0001c180
        /*10d0*/ 	.word	0x00000012
        /*10d4*/ 	.word	0x00022800
        /*10d8*/ 	.short	0x010a
        /*10da*/ 	.byte	0x3f
	.zero		1


	//   ....[78]....
        /*10dc*/ 	.word	0x0001c1d0
        /*10e0*/ 	.word	0x00000014
        /*10e4*/ 	.word	0x00022830
        /*10e8*/ 	.short	0x010a
        /*10ea*/ 	.byte	0x3f
	.zero		1


	//   ....[79]....
        /*10ec*/ 	.word	0x0001c220
        /*10f0*/ 	.word	0x00000014
        /*10f4*/ 	.word	0x00022850
        /*10f8*/ 	.short	0x010a
        /*10fa*/ 	.byte	0x3f
	.zero		1


	//   ....[80]....
        /*10fc*/ 	.word	0x0001c270
        /*1100*/ 	.word	0x000000d3
        /*1104*/ 	.word	0x00022830
        /*1108*/ 	.short	0x010a
        /*110a*/ 	.byte	0x3f
	.zero		1


	//   ....[81]....
        /*110c*/ 	.word	0x0001c2c0
        /*1110*/ 	.word	0x000000d3
        /*1114*/ 	.word	0x00022850
        /*1118*/ 	.short	0x010a
        /*111a*/ 	.byte	0x3f
	.zero		1


	//   ....[82]....
        /*111c*/ 	.word	0x0001c310
        /*1120*/ 	.word	0x00000014
        /*1124*/ 	.word	0x00022830
        /*1128*/ 	.short	0x010a
        /*112a*/ 	.byte	0x3f
	.zero		1


	//   ....[83]....
        /*112c*/ 	.word	0x0001c360
        /*1130*/ 	.word	0x00000014
        /*1134*/ 	.word	0x00022850
        /*1138*/ 	.short	0x010a
        /*113a*/ 	.byte	0x3f
	.zero		1


	//   ....[84]....
        /*113c*/ 	.word	0x0001c940
        /*1140*/ 	.word	0x00000005
        /*1144*/ 	.word	0x00022820
        /*1148*/ 	.short	0x010a
        /*114a*/ 	.byte	0x3f
	.zero		1


	//   ....[85]....
        /*114c*/ 	.word	0x0001c990
        /*1150*/ 	.word	0x00000004
        /*1154*/ 	.word	0x000228a0
        /*1158*/ 	.short	0x010a
        /*115a*/ 	.byte	0x3f
	.zero		1


	//   ....[86]....
        /*115c*/ 	.word	0x0001c9e0
        /*1160*/ 	.word	0x00000004
        /*1164*/ 	.word	0x000228c0
        /*1168*/ 	.short	0x010a
        /*116a*/ 	.byte	0x3f
	.zero		1


	//   ....[87]....
        /*116c*/ 	.word	0x0001ca30
        /*1170*/ 	.word	0x00000005
        /*1174*/ 	.word	0x000228a0
        /*1178*/ 	.short	0x010a
        /*117a*/ 	.byte	0x3f
	.zero		1


	//   ....[88]....
        /*117c*/ 	.word	0x0001ca80
        /*1180*/ 	.word	0x00000005
        /*1184*/ 	.word	0x000228c0
        /*1188*/ 	.short	0x010a
        /*118a*/ 	.byte	0x3f
	.zero		1


	//   ....[89]....
        /*118c*/ 	.word	0x0001cc20
        /*1190*/ 	.word	0x00000000
        /*1194*/ 	.word	0x00022840
        /*1198*/ 	.short	0x010a
        /*119a*/ 	.byte	0x3f
	.zero		1


	//   ....[90]....
        /*119c*/ 	.word	0x0001d720
        /*11a0*/ 	.word	0x00000002
        /*11a4*/ 	.word	0x00022820
        /*11a8*/ 	.short	0x010a
        /*11aa*/ 	.byte	0x3f
	.zero		1


	//   ....[91]....
        /*11ac*/ 	.word	0x0001d770
        /*11b0*/ 	.word	0x00000002
        /*11b4*/ 	.word	0x00022860
        /*11b8*/ 	.short	0x010a
        /*11ba*/ 	.byte	0x3f
	.zero		1


	//   ....[92]....
        /*11bc*/ 	.word	0x0001d7c0
        /*11c0*/ 	.word	0x00000002
        /*11c4*/ 	.word	0x00022840
        /*11c8*/ 	.short	0x010a
        /*11ca*/ 	.byte	0x3f
	.zero		1


	//   ....[93]....
        /*11cc*/ 	.word	0x0001d810
        /*11d0*/ 	.word	0x00000002
        /*11d4*/ 	.word	0x00022860
        /*11d8*/ 	.short	0x010a
        /*11da*/ 	.byte	0x3f
	.zero		1


	//   ....[94]....
        /*11dc*/ 	.word	0x0001d860
        /*11e0*/ 	.word	0x00000003
        /*11e4*/ 	.word	0x00022840
        /*11e8*/ 	.short	0x010a
        /*11ea*/ 	.byte	0x3f
	.zero		1


	//   ....[95]....
        /*11ec*/ 	.word	0x0001d8b0
        /*11f0*/ 	.word	0x00000003
        /*11f4*/ 	.word	0x00022860
        /*11f8*/ 	.short	0x010a
        /*11fa*/ 	.byte	0x3f
	.zero		1


	//   ....[96]....
        /*11fc*/ 	.word	0x0001d900
        /*1200*/ 	.word	0x00000003
        /*1204*/ 	.word	0x00022840
        /*1208*/ 	.short	0x010a
        /*120a*/ 	.byte	0x3f
	.zero		1


	//   ....[97]....
        /*120c*/ 	.word	0x0001d950
        /*1210*/ 	.word	0x00000003
        /*1214*/ 	.word	0x00022860
        /*1218*/ 	.short	0x010a
        /*121a*/ 	.byte	0x3f
	.zero		1


	//   ....[98]....
        /*121c*/ 	.word	0x0001e350
        /*1220*/ 	.word	0x00000000
        /*1224*/ 	.word	0x00022820
        /*1228*/ 	.short	0x010a
        /*122a*/ 	.byte	0x3f
	.zero		1


	//   ....[99]....
        /*122c*/ 	.word	0x0001e4f0
        /*1230*/ 	.word	0x00000006
        /*1234*/ 	.word	0x00000000
        /*1238*/ 	.short	0x010a
        /*123a*/ 	.byte	0x3f
	.zero		1


	//   ....[100]....
        /*123c*/ 	.word	0x0001e540
        /*1240*/ 	.word	0x00000007
        /*1244*/ 	.word	0x00000000
        /*1248*/ 	.short	0x010a
        /*124a*/ 	.byte	0x3f
	.zero		1


	//   ....[101]....
        /*124c*/ 	.word	0x0001e590
        /*1250*/ 	.word	0x00000004
        /*1254*/ 	.word	0x00000000
        /*1258*/ 	.short	0x010a
        /*125a*/ 	.byte	0x3f
	.zero		1


	//----- nvinfo : EIATTR_NUM_MBARRIERS
	.align		4
.L_591:
        /*125c*/ 	.byte	0x03, 0x38
        /*125e*/ 	.short	0x0016


	//----- nvinfo : EIATTR_EXIT_INSTR_OFFSETS
	.align		4
        /*1260*/ 	.byte	0x04, 0x1c
        /*1262*/ 	.short	(.L_593 - .L_592)


	//   ....[0]....
.L_592:
        /*1264*/ 	.word	0x0001b5d0


	//----- nvinfo : EIATTR_MAX_THREADS
	.align		4
.L_593:
        /*1268*/ 	.byte	0x04, 0x05
        /*126a*/ 	.short	(.L_595 - .L_594)
.L_594:
        /*126c*/ 	.word	0x00000180
        /*1270*/ 	.word	0x00000001
        /*1274*/ 	.word	0x00000001


	//----- nvinfo : EIATTR_CRS_STACK_SIZE
	.align		4
.L_595:
        /*1278*/ 	.byte	0x04, 0x1e
        /*127a*/ 	.short	(.L_597 - .L_596)
.L_596:
        /*127c*/ 	.word	0x00000000


	//----- nvinfo : EIATTR_CBANK_PARAM_SIZE
	.align		4
.L_597:
        /*1280*/ 	.byte	0x03, 0x19
        /*1282*/ 	.short	0x0af0


	//----- nvinfo : EIATTR_PARAM_CBANK
	.align		4
        /*1284*/ 	.byte	0x04, 0x0a
        /*1286*/ 	.short	(.L_599 - .L_598)
	.align		4
.L_598:
        /*1288*/ 	.word	index@(.nv.constant0._ZN7cutlass13device_kernelIN5flash11enable_sm90INS1_16FlashAttnFwdSm90INS1_25CollectiveMainloopFwdSm90ILi2EN4cute5tupleIJNS5_1CILi1EEES8_S8_EEENS6_IJNS7_ILi128EEENS7_ILi96EEENS7_ILi64EEEEEELi256ENS_6half_tEfNS_4arch4Sm90ELb1ELb0ELb1ELb1ELb0ELb1ELb0ELb1ELb0ELb1ELb0ELb0EEENS1_21CollectiveEpilogueFwdINS6_IJSA_NS7_ILi256EEESB_EEES9_SE_SG_Li256ELb1ELb1ELb0ELb0EEENS1_36VarlenDynamicPersistentTileSchedulerILi128ELi96ELi256ELi128ELb0ELb1ELb1ELb1ELb1ELb1EEEEEEEEEvNT_6ParamsE)
        /*128c*/ 	.short	0x0210
        /*128e*/ 	.short	0x0af0


	//----- nvinfo : EIATTR_SW_WAR
	.align		4
.L_599:
        /*1290*/ 	.byte	0x04, 0x36
        /*1292*/ 	.short	(.L_601 - .L_600)
.L_600:
        /*1294*/ 	.word	0x00000008
.L_601:


//--------------------- .nv.info._ZN7cutlass13device_kernelIN5flash11enable_sm90INS1_16FlashAttnFwdSm90INS1_25CollectiveMainloopFwdSm90ILi2EN4cute5tupleIJNS5_1CILi1EEES8_S8_EEENS6_IJNS7_ILi128EEENS7_ILi96EEENS7_ILi64EEEEEELi256ENS_6half_tEfNS_4arch4Sm90ELb1ELb0ELb1ELb1ELb0ELb0ELb1ELb1ELb0ELb1ELb0ELb0EEENS1_21CollectiveEpilogueFwdINS6_IJSA_NS7_ILi256EEESB_EEES9_SE_SG_Li256ELb1ELb1ELb0ELb0EEENS1_36VarlenDynamicPersistentTileSchedulerILi128ELi96ELi256ELi128ELb0ELb1ELb1ELb1ELb1ELb1EEEEEEEEEvNT_6ParamsE --------------------------
	.section	.nv.info._ZN7cutlass13device_kernelIN5flash11enable_sm90INS1_16FlashAttnFwdSm90INS1_25CollectiveMainloopFwdSm90ILi2EN4cute5tupleIJNS5_1CILi1EEES8_S8_EEENS6_IJNS7_ILi128EEENS7_ILi96EEENS7_ILi64EEEEEELi256ENS_6half_tEfNS_4arch4Sm90ELb1ELb0ELb1ELb1ELb0ELb0ELb1ELb1ELb0ELb1ELb0ELb0EEENS1_21CollectiveEpilogueFwdINS6_IJSA_NS7_ILi256EEESB_EEES9_SE_SG_Li256ELb1ELb1ELb0ELb0EEENS1_36VarlenDynamicPersistentTileSchedulerILi128ELi96ELi256ELi128ELb0ELb1ELb1ELb1ELb1ELb1EEEEEEEEEvNT_6ParamsE,"",@"SHT_CUDA_INFO"
	.sectionflags	@""
	.align	4


	//----- nvinfo : EIATTR_CUDA_API_VERSION
	.align		4
        /*0000*/ 	.byte	0x04, 0x37
        /*0002*/ 	.short	(.L_603 - .L_602)
.L_602:
        /*0004*/ 	.word	0x00000082


	//----- nvinfo : EIATTR_KPARAM_INFO
	.align		4
.L_603:
        /*0008*/ 	.byte	0x04, 0x17
        /*000a*/ 	.short	(.L_605 - .L_604)
.L_604:
        /*000c*/ 	.word	0x00000000
        /*0010*/ 	.short	0x0000
        /*0012*/ 	.short	0x0070
        /*0014*/ 	.byte	0x00, 0xf0, 0x01, 0x2e


	//----- nvinfo : EIATTR_SPARSE_MMA_MASK
	.align		4
.L_605:
        /*0018*/ 	.byte	0x03, 0x50
        /*001a*/ 	.short	0x0000


	//----- nvinfo : EIATTR_MAXREG_COUNT
	.align		4
        /*001c*/ 	.byte	0x03, 0x1b
        /*001e*/ 	.short	0x00a8


	//----- nvinfo : EIATTR_NUM_BARRIERS
	.align		4
        /*0020*/ 	.byte	0x02, 0x4c
        /*0022*/ 	.byte	0x10
	.zero		1


	//----- nvinfo : EIATTR_EXTERNS
	.align		4
        /*0024*/ 	.byte	0x04, 0x0f
        /*0026*/ 	.short	(.L_607 - .L_606)


	//   ....[0]....
	.align		4
.L_606:
        /*0028*/ 	.word	index@(__assertfail)


	//----- nvinfo : EIATTR_ANNOTATIONS
	.align		4
.L_607:
        /*002c*/ 	.byte	0x04, 0x55
        /*002e*/ 	.short	(.L_609 - .L_608)


	//   ....[0]....
.L_608:
        /* <DEDUP_REMOVED lines=97> */


	//----- nvinfo : EIATTR_MERCURY_ISA_VERSION
	.align		4
.L_609:
        /*0630*/ 	.byte	0x03, 0x5f
        /*0632*/ 	.short	0x0101


	//----- nvinfo : EIATTR_UNUSED_LOAD_BYTE_OFFSET
	.align		4
        /*0634*/ 	.byte	0x04, 0x44
        /*0636*/ 	.short	(.L_611 - .L_610)


	//   ....[0]....
.L_610:
        /*0638*/ 	.word	0x00000a80
        /*063c*/ 	.word	0x0000fff0


	//   ....[1]....
        /*0640*/ 	.word	0x0000ac50
        /*0644*/ 	.word	0x0000fff0


	//----- nvinfo : EIATTR_INT_WARP_WIDE_INSTR_OFFSETS
	.align		4
.L_611:
        /*0648*/ 	.byte	0x04, 0x31
        /*064a*/ 	.short	(.L_613 - .L_612)


	//   ....[0]....
.L_612:
        /*064c*/ 	.word	0x00000130


	//   ....[1]....
        /*0650*/ 	.word	0x00000170


	//   ....[2]....
        /*0654*/ 	.word	0x000001e0


	//   ....[3]....
        /*0658*/ 	.word	0x000001f0


	//   ....[4]....
        /*065c*/ 	.word	0x0000ee10


	//   ....[5]....
        /*0660*/ 	.word	0x0000eea0


	//   ....[6]....
        /*0664*/ 	.word	0x00013a50


	//   ....[7]....
        /*0668*/ 	.word	0x00013ae0


	//----- nvinfo : EIATTR_COOP_GROUP_MASK_REGIDS
	.align		4
.L_613:
        /*066c*/ 	.byte	0x04, 0x29
        /*066e*/ 	.short	(.L_615 - .L_614)


	//   ....[0]....
.L_614:
        /*0670*/ 	.word	0xffffffff


	//   ....[1]....
        /*0674*/ 	.word	0xffffffff


	//   ....[2]....
        /*0678*/ 	.word	0xffffffff


	//   ....[3]....
        /*067c*/ 	.word	0xffffffff


	//   ....[4]....
        /*0680*/ 	.word	0xffffffff


	//   ....[5]....
        /*0684*/ 	.word	0xffffffff


	//   ....[6]....
        /*0688*/ 	.word	0xffffffff


	//   ....[7]....
        /*068c*/ 	.word	0xffffffff


	//   ....[8]....
        /*0690*/ 	.word	0xffffffff


	//   ....[9]....
        /*0694*/ 	.word	0xffffffff


	//   ....[10]....
        /*0698*/ 	.word	0xffffffff


	//   ....[11]....
        /*069c*/ 	.word	0xffffffff


	//   ....[12]....
        /*06a0*/ 	.word	0xffffffff


	//   ....[13]....
        /*06a4*/ 	.word	0xffffffff


	//   ....[14]....
        /*06a8*/ 	.word	0xffffffff


	//   ....[15]....
        /*06ac*/ 	.word	0xffffffff


	//   ....[16]....
        /*06b0*/ 	.word	0xffffffff


	//   ....[17]....
        /*06b4*/ 	.word	0xffffffff


	//   ....[18]....
        /*06b8*/ 	.word	0xffffffff


	//   ....[19]....
        /*06bc*/ 	.word	0xffffffff


	//   ....[20]....
        /*06c0*/ 	.word	0xffffffff


	//   ....[21]....
        /*06c4*/ 	.word	0xffffffff


	//   ....[22]....
        /*06c8*/ 	.word	0xffffffff


	//   ....[23]....
        /*06cc*/ 	.word	0xffffffff


	//   ....[24]....
        /*06d0*/ 	.word	0xffffffff


	//   ....[25]....
        /*06d4*/ 	.word	0xffffffff


	//   ....[26]....
        /*06d8*/ 	.word	0xffffffff


	//   ....[27]....
        /*06dc*/ 	.word	0xffffffff


	//   ....[28]....
        /*06e0*/ 	.word	0xffffffff


	//   ....[29]....
        /*06e4*/ 	.word	0xffffffff


	//   ....[30]....
        /*06e8*/ 	.word	0xffffffff


	//   ....[31]....
        /*06ec*/ 	.word	0xffffffff


	//   ....[32]....
        /*06f0*/ 	.word	0xffffffff


	//   ....[33]....
        /*06f4*/ 	.word	0xffffffff


	//   ....[34]....
        /*06f8*/ 	.word	0xffffffff


	//   ....[35]....
        /*06fc*/ 	.word	0xffffffff


	//   ....[36]....
        /*0700*/ 	.word	0xffffffff


	//   ....[37]....
        /*0704*/ 	.word	0xffffffff


	//   ....[38]....
        /*0708*/ 	.word	0xffffffff


	//   ....[39]....
        /*070c*/ 	.word	0xffffffff


	//   ....[40]....
        /*0710*/ 	.word	0xffffffff


	//   ....[41]....
        /*0714*/ 	.word	0xffffffff


	//   ....[42]....
        /*0718*/ 	.word	0xffffffff


	//   ....[43]....
        /*071c*/ 	.word	0xffffffff


	//   ....[44]....
        /*0720*/ 	.word	0xffffffff


	//   ....[45]....
        /*0724*/ 	.word	0xffffffff


	//   ....[46]....
        /*0728*/ 	.word	0xffffffff


	//   ....[47]....
        /*072c*/ 	.word	0xffffffff


	//   ....[48]....
        /*0730*/ 	.word	0xffffffff


	//   ....[49]....
        /*0734*/ 	.word	0xffffffff


	//   ....[50]....
        /*0738*/ 	.word	0xffffffff


	//   ....[51]....
        /*073c*/ 	.word	0xffffffff


	//   ....[52]....
        /*0740*/ 	.word	0xffffffff


	//   ....[53]....
        /*0744*/ 	.word	0xffffffff


	//   ....[54]....
        /*0748*/ 	.word	0xffffffff


	//   ....[55]....
        /*074c*/ 	.word	0xffffffff


	//   ....[56]....
        /*0750*/ 	.word	0xffffffff


	//   ....[57]....
        /*0754*/ 	.word	0xffffffff


	//   ....[58]....
        /*0758*/ 	.word	0xffffffff


	//   ....[59]....
        /*075c*/ 	.word	0xffffffff


	//   ....[60]....
        /*0760*/ 	.word	0xffffffff


	//   ....[61]....
        /*0764*/ 	.word	0xffffffff


	//   ....[62]....
        /*0768*/ 	.word	0xffffffff


	//   ....[63]....
        /*076c*/ 	.word	0xffffffff


	//   ....[64]....
        /*0770*/ 	.word	0xffffffff


	//   ....[65]....
        /*0774*/ 	.word	0xffffffff


	//   ....[66]....
        /*0778*/ 	.word	0xffffffff


	//   ....[67]....
        /*077c*/ 	.word	0xffffffff


	//   ....[68]....
        /*0780*/ 	.word	0xffffffff


	//   ....[69]....
        /*0784*/ 	.word	0xffffffff


	//   ....[70]....
        /*0788*/ 	.word	0xffffffff


	//   ....[71]....
        /*078c*/ 	.word	0xffffffff


	//   ....[72]....
        /*0790*/ 	.word	0xffffffff


	//   ....[73]....
        /*0794*/ 	.word	0xffffffff


	//   ....[74]....
        /*0798*/ 	.word	0xffffffff


	//   ....[75]....
        /*079c*/ 	.word	0xffffffff


	//   ....[76]....
        /*07a0*/ 	.word	0xffffffff


	//   ....[77]....
        /*07a4*/ 	.word	0xffffffff


	//   ....[78]....
        /*07a8*/ 	.word	0xffffffff


	//   ....[79]....
        /*07ac*/ 	.word	0xffffffff


	//   ....[80]....
        /*07b0*/ 	.word	0xffffffff


	//   ....[81]....
        /*07b4*/ 	.word	0xffffffff


	//   ....[82]....
        /*07b8*/ 	.word	0xffffffff


	//   ....[83]....
        /*07bc*/ 	.word	0xffffffff


	//   ....[84]....
        /*07c0*/ 	.word	0xffffffff


	//   ....[85]....
        /*07c4*/ 	.word	0xffffffff


	//   ....[86]....
        /*07c8*/ 	.word	0xffffffff


	//   ....[87]....
        /*07cc*/ 	.word	0xffffffff


	//   ....[88]....
        /*07d0*/ 	.word	0xffffffff


	//   ....[89]....
        /*07d4*/ 	.word	0xffffffff


	//   ....[90]....
        /*07d8*/ 	.word	0xffffffff


	//   ....[91]....
        /*07dc*/ 	.word	0xffffffff


	//   ....[92]....
        /*07e0*/ 	.word	0xffffffff


	//   ....[93]....
        /*07e4*/ 	.word	0xffffffff


	//   ....[94]....
        /*07e8*/ 	.word	0xffffffff


	//   ....[95]....
        /*07ec*/ 	.word	0xffffffff


	//   ....[96]....
        /*07f0*/ 	.word	0xffffffff


	//   ....[97]....
        /*07f4*/ 	.word	0xffffffff


	//   ....[98]....
        /*07f8*/ 	.word	0xffffffff


	//   ....[99]....
        /*07fc*/ 	.word	0xffffffff


	//   ....[100]....
        /*0800*/ 	.word	0xffffffff


	//   ....[101]....
        /*0804*/ 	.word	0xffffffff


	//   ....[102]....
        /*0808*/ 	.word	0xffffffff


	//   ....[103]....
        /*080c*/ 	.word	0xffffffff


	//   ....[104]....
        /*0810*/ 	.word	0xffffffff


	//   ....[105]....
        /*0814*/ 	.word	0xffffffff


	//   ....[106]....
        /*0818*/ 	.word	0xffffffff


	//   ....[107]....
        /*081c*/ 	.word	0xffffffff


	//   ....[108]....
        /*0820*/ 	.word	0xffffffff


	//   ....[109]....
        /*0824*/ 	.word	0xffffffff


	//   ....[110]....
        /*0828*/ 	.word	0xffffffff


	//   ....[111]....
        /*082c*/ 	.word	0xffffffff


	//   ....[112]....
        /*0830*/ 	.word	0xffffffff


	//   ....[113]....
        /*0834*/ 	.word	0xffffffff


	//   ....[114]....
        /*0838*/ 	.word	0xffffffff


	//   ....[115]....
        /*083c*/ 	.word	0x0500000f


	//   ....[116]....
        /*0840*/ 	.word	0x0500000f


	//   ....[117]....
        /*0844*/ 	.word	0x0500000f


	//   ....[118]....
        /*0848*/ 	.word	0x0500000f


	//   ....[119]....
        /*084c*/ 	.word	0x0500000f


	//   ....[120]....
        /*0850*/ 	.word	0x0500000f


	//   ....[121]....
        /*0854*/ 	.word	0x0500000f


	//   ....[122]....
        /*0858*/ 	.word	0x0500000f


	//   ....[123]....
        /*085c*/ 	.word	0x0500000f


	//   ....[124]....
        /*0860*/ 	.word	0x0500000f


	//   ....[125]....
        /*0864*/ 	.word	0x0500000f


	//   ....[126]....
        /*0868*/ 	.word	0x0500000f


	//   ....[127]....
        /*086c*/ 	.word	0x0500000f


	//   ....[128]....
        /*0870*/ 	.word	0x0500000f


	//   ....[129]....
        /*0874*/ 	.word	0x0500000f


	//   ....[130]....
        /*0878*/ 	.word	0x0500000f


	//   ....[131]....
        /*087c*/ 	.word	0x0500000f


	//   ....[132]....
        /*0880*/ 	.word	0x0500000f


	//   ....[133]....
        /*0884*/ 	.word	0x0500000f


	//   ....[134]....
        /*0888*/ 	.word	0x0500000f


	//   ....[135]....
        /*088c*/ 	.word	0x0500000f


	//   ....[136]....
        /*0890*/ 	.word	0x0500000f


	//   ....[137]....
        /*0894*/ 	.word	0x0500000f


	//   ....[138]....
        /*0898*/ 	.word	0x0500000f


	//   ....[139]....
        /*089c*/ 	.word	0x0500000f


	//   ....[140]....
        /*08a0*/ 	.word	0x0500000f


	//   ....[141]....
        /*08a4*/ 	.word	0x0500000f


	//   ....[142]....
        /*08a8*/ 	.word	0x0500000f


	//   ....[143]....
        /*08ac*/ 	.word	0x0500000f


	//   ....[144]....
        /*08b0*/ 	.word	0x0500000f


	//   ....[145]....
        /*08b4*/ 	.word	0x0500000f


	//   ....[146]....
        /*08b8*/ 	.word	0x0500000f


	//   ....[147]....
        /*08bc*/ 	.word	0x0500000f


	//   ....[148]....
        /*08c0*/ 	.word	0x0500000f


	//   ....[149]....
        /*08c4*/ 	.word	0x0500000f


	//   ....[150]....
        /*08c8*/ 	.word	0x0500000f


	//   ....[151]....
        /*08cc*/ 	.word	0x0500000f


	//   ....[152]....
        /*08d0*/ 	.word	0x0500000f


	//   ....[153]....
        /*08d4*/ 	.word	0x0500000f


	//   ....[154]....
        /*08d8*/ 	.word	0x0500000f


	//   ....[155]....
        /*08dc*/ 	.word	0x0500000f


	//   ....[156]....
        /*08e0*/ 	.word	0x0500000f


	//   ....[157]....
        /*08e4*/ 	.word	0x0500000f


	//   ....[158]....
        /*08e8*/ 	.word	0x0500000f


	//   ....[159]....
        /*08ec*/ 	.word	0x0500000f


	//   ....[160]....
        /*08f0*/ 	.word	0x0500000f


	//   ....[161]....
        /*08f4*/ 	.word	0x0500000f


	//   ....[162]....
        /*08f8*/ 	.word	0x0500000f


	//   ....[163]....
        /*08fc*/ 	.word	0x0500000f


	//   ....[164]....
        /*0900*/ 	.word	0x0500000f


	//   ....[165]....
        /*0904*/ 	.word	0x0500000f


	//----- nvinfo : EIATTR_COOP_GROUP_INSTR_OFFSETS
	.align		4
.L_615:
        /*0908*/ 	.byte	0x04, 0x28
        /*090a*/ 	.short	(.L_617 - .L_616)


	//   ....[0]....
.L_616:
        /*090c*/ 	.word	0x00000070


	//   ....[1]....
        /*0910*/ 	.word	0x00000140


	//   ....[2]....
        /*0914*/ 	.word	0x00000190


	//   ....[3]....
        /*0918*/ 	.word	0x000003e0


	//   ....[4]....
        /*091c*/ 	.word	0x00000540


	//   ....[5]....
        /*0920*/ 	.word	0x00000660


	//   ....[6]....
        /*0924*/ 	.word	0x000007c0


	//   ....[7]....
        /*0928*/ 	.word	0x00001920


	//   ....[8]....
        /*092c*/ 	.word	0x00002590


	//   ....[9]....
        /*0930*/ 	.word	0x000025d0


	//   ....[10]....
        /*0934*/ 	.word	0x000039a0


	//   ....[11]....
        /*0938*/ 	.word	0x000039e0


	//   ....[12]....
        /*093c*/ 	.word	0x00003a00


	//   ....[13]....
        /*0940*/ 	.word	0x00003a20


	//   ....[14]....
        /*0944*/ 	.word	0x000053f0


	//   ....[15]....
        /*0948*/ 	.word	0x00005430


	//   ....[16]....
        /*094c*/ 	.word	0x00006160


	//   ....[17]....
        /*0950*/ 	.word	0x00006210


	//   ....[18]....
        /*0954*/ 	.word	0x00006230


	//   ....[19]....
        /*0958*/ 	.word	0x00006250


	//   ....[20]....
        /*095c*/ 	.word	0x00008ab0


	//   ....[21]....
        /*0960*/ 	.word	0x00008b50


	//   ....[22]....
        /*0964*/ 	.word	0x00008bb0


	//   ....[23]....
        /*0968*/ 	.word	0x00008d50


	//   ....[24]....
        /*096c*/ 	.word	0x0000a1b0


	//   ....[25]....
        /*0970*/ 	.word	0x0000a1f0


	//   ....[26]....
        /*0974*/ 	.word	0x0000a2a0


	//   ....[27]....
        /*0978*/ 	.word	0x0000a300


	//   ....[28]....
        /*097c*/ 	.word	0x0000bda0


	//   ....[29]....
        /*0980*/ 	.word	0x0000bdd0


	//   ....[30]....
        /*0984*/ 	.word	0x0000be10


	//   ....[31]....
        /*0988*/ 	.word	0x0000be40


	//   ....[32]....
        /*098c*/ 	.word	0x0000c680


	//   ....[33]....
        /*0990*/ 	.word	0x0000c6c0


	//   ....[34]....
        /*0994*/ 	.word	0x0000c800


	//   ....[35]....
        /*0998*/ 	.word	0x0000c820


	//   ....[36]....
        /*099c*/ 	.word	0x0000c960


	//   ....[37]....
        /*09a0*/ 	.word	0x0000c980


	//   ....[38]....
        /*09a4*/ 	.word	0x0000cad0


	//   ....[39]....
        /*09a8*/ 	.word	0x0000caf0


	//   ....[40]....
        /*09ac*/ 	.word	0x0000d490


	//   ....[41]....
        /*09b0*/ 	.word	0x0000d4b0


	//   ....[42]....
        /*09b4*/ 	.word	0x0000d5f0


	//   ....[43]....
        /*09b8*/ 	.word	0x0000d610


	//   ....[44]....
        /*09bc*/ 	.word	0x0000d750


	//   ....[45]....
        /*09c0*/ 	.word	0x0000d770


	//   ....[46]....
        /*09c4*/ 	.word	0x0000d8c0


	//   ....[47]....
        /*09c8*/ 	.word	0x0000d8e0


	//   ....[48]....
        /*09cc*/ 	.word	0x0000dab0


	//   ....[49]....
        /*09d0*/ 	.word	0x0000dc90


	//   ....[50]....
        /*09d4*/ 	.word	0x0000dcc0


	//   ....[51]....
        /*09d8*/ 	.word	0x0000dcf0


	//   ....[52]....
        /*09dc*/ 	.word	0x0000dd20


	//   ....[53]....
        /*09e0*/ 	.word	0x0000dd50


	//   ....[54]....
        /*09e4*/ 	.word	0x0000dd80


	//   ....[55]....
        /*09e8*/ 	.word	0x0000def0


	//   ....[56]....
        /*09ec*/ 	.word	0x0000df20


	//   ....[57]....
        /*09f0*/ 	.word	0x0000df50


	//   ....[58]....
        /*09f4*/ 	.word	0x0000df80


	//   ....[59]....
        /*09f8*/ 	.word	0x0000dfb0


	//   ....[60]....
        /*09fc*/ 	.word	0x0000dfe0


	//   ....[61]....
        /*0a00*/ 	.word	0x0000e080


	//   ....[62]....
        /*0a04*/ 	.word	0x0000e0e0


	//   ....[63]....
        /*0a08*/ 	.word	0x0000e170


	//   ....[64]....
        /*0a0c*/ 	.word	0x0000f410


	//   ....[65]....
        /*0a10*/ 	.word	0x0000ffa0


	//   ....[66]....
        /*0a14*/ 	.word	0x0000ffc0


	//   ....[67]....
        /*0a18*/ 	.word	0x0000fff0


	//   ....[68]....
        /*0a1c*/ 	.word	0x00010010


	//   ....[69]....
        /*0a20*/ 	.word	0x000100c0


	//   ....[70]....
        /*0a24*/ 	.word	0x00010150


	//   ....[71]....
        /*0a28*/ 	.word	0x00010180


	//   ....[72]....
        /*0a2c*/ 	.word	0x00010200


	//   ....[73]....
        /*0a30*/ 	.word	0x00010230


	//   ....[74]....
        /*0a34*/ 	.word	0x000102b0


	//   ....[75]....
        /*0a38*/ 	.word	0x000102e0


	//   ....[76]....
        /*0a3c*/ 	.word	0x00010360


	//   ....[77]....
        /*0a40*/ 	.word	0x00010390


	//   ....[78]....
        /*0a44*/ 	.word	0x000103b0


	//   ....[79]....
        /*0a48*/ 	.word	0x00010400


	//   ....[80]....
        /*0a4c*/ 	.word	0x00010410


	//   ....[81]....
        /*0a50*/ 	.word	0x00010b70


	//   ....[82]....
        /*0a54*/ 	.word	0x00010bd0


	//   ....[83]....
        /*0a58*/ 	.word	0x00010c80


	//   ....[84]....
        /*0a5c*/ 	.word	0x00010c90


	//   ....[85]....
        /*0a60*/ 	.word	0x00010d20


	//   ....[86]....
        /*0a64*/ 	.word	0x00010d30


	//   ....[87]....
        /*0a68*/ 	.word	0x00010dc0


	//   ....[88]....
        /*0a6c*/ 	.word	0x00010dd0


	//   ....[89]....
        /*0a70*/ 	.word	0x00010e40


	//   ....[90]....
        /*0a74*/ 	.word	0x00010e50


	//   ....[91]....
        /*0a78*/ 	.word	0x00010ed0


	//   ....[92]....
        /*0a7c*/ 	.word	0x00010ee0


	//   ....[93]....
        /*0a80*/ 	.word	0x00010f60


	//   ....[94]....
        /*0a84*/ 	.word	0x00010f70


	//   ....[95]....
        /*0a88*/ 	.word	0x00010ff0


	//   ....[96]....
        /*0a8c*/ 	.word	0x00011000


	//   ....[97]....
        /*0a90*/ 	.word	0x00013ce0


	//   ....[98]....
        /*0a94*/ 	.word	0x00013d40


	//   ....[99]....
        /*0a98*/ 	.word	0x00013d70


	//   ....[100]....
        /*0a9c*/ 	.word	0x00013d80


	//   ....[101]....
        /*0aa0*/ 	.word	0x00013db0


	//   ....[102]....
        /*0aa4*/ 	.word	0x00013de0


	//   ....[103]....
        /*0aa8*/ 	.word	0x00013e10


	//   ....[104]....
        /*0aac*/ 	.word	0x00013e40


	//   ....[105]....
        /*0ab0*/ 	.word	0x00013fc0


	//   ....[106]....
        /*0ab4*/ 	.word	0x00013ff0


	//   ....[107]....
        /*0ab8*/ 	.word	0x00014020


	//   ....[108]....
        /*0abc*/ 	.word	0x00014050


	//   ....[109]....
        /*0ac0*/ 	.word	0x00014080


	//   ....[110]....
        /*0ac4*/ 	.word	0x000140b0


	//   ....[111]....
        /*0ac8*/ 	.word	0x00014170


	//   ....[112]....
        /*0acc*/ 	.word	0x00014190


	//   ....[113]....
        /*0ad0*/ 	.word	0x00014200


	//   ....[114]....
        /*0ad4*/ 	.word	0x000148d0


	//   ....[115]....
        /*0ad8*/ 	.word	0x00014ef0


	//   ....[116]....
        /*0adc*/ 	.word	0x00015070


	//   ....[117]....
        /*0ae0*/ 	.word	0x000150e0


	//   ....[118]....
        /*0ae4*/ 	.word	0x00015140


	//   ....[119]....
        /*0ae8*/ 	.word	0x000151a0


	//   ....[120]....
        /*0aec*/ 	.word	0x00015270


	//   ....[121]....
        /*0af0*/ 	.word	0x00015330


	//   ....[122]....
        /*0af4*/ 	.word	0x00015440


	//   ....[123]....
        /*0af8*/ 	.word	0x000154e0


	//   ....[124]....
        /*0afc*/ 	.word	0x000155b0


	//   ....[125]....
        /*0b00*/ 	.word	0x00015650


	//   ....[126]....
        /*0b04*/ 	.word	0x00015720


	//   ....[127]....
        /*0b08*/ 	.word	0x000157c0


	//   ....[128]....
        /*0b0c*/ 	.word	0x00015890


	//   ....[129]....
        /*0b10*/ 	.word	0x00015930


	//   ....[130]....
        /*0b14*/ 	.word	0x000159e0


	//   ....[131]....
        /*0b18*/ 	.word	0x00015a80


	//   ....[132]....
        /*0b1c*/ 	.word	0x00015d10


	//   ....[133]....
        /*0b20*/ 	.word	0x00015de0


	//   ....[134]....
        /*0b24*/ 	.word	0x00015ec0


	//   ....[135]....
        /*0b28*/ 	.word	0x00015f30


	//   ....[136]....
        /*0b2c*/ 	.word	0x00016040


	//   ....[137]....
        /*0b30*/ 	.word	0x00016100


	//   ....[138]....
        /*0b34*/ 	.word	0x000161c0


	//   ....[139]....
        /*0b38*/ 	.word	0x00016280


	//   ....[140]....
        /*0b3c*/ 	.word	0x00016340


	//   ....[141]....
        /*0b40*/ 	.word	0x00016400


	//   ....[142]....
        /*0b44*/ 	.word	0x000164c0


	//   ....[143]....
        /*0b48*/ 	.word	0x00016570


	//   ....[144]....
        /*0b4c*/ 	.word	0x00016670


	//   ....[145]....
        /*0b50*/ 	.word	0x000166c0


	//   ....[146]....
        /*0b54*/ 	.word	0x00016720


	//   ....[147]....
        /*0b58*/ 	.word	0x00016800


	//   ....[148]....
        /*0b5c*/ 	.word	0x00016b30


	//   ....[149]....
        /*0b60*/ 	.word	0x00016bd0


	//   ....[150]....
        /*0b64*/ 	.word	0x00016cf0


	//   ....[151]....
        /*0b68*/ 	.word	0x00016d70


	//   ....[152]....
        /*0b6c*/ 	.word	0x00016df0


	//   ....[153]....
        /*0b70*/ 	.word	0x00016e70


	//   ....[154]....
        /*0b74*/ 	.word	0x00016ef0


	//   ....[155]....
        /*0b78*/ 	.word	0x00016f80


	//   ....[156]....
        /*0b7c*/ 	.word	0x00017020


	//   ....[157]....
        /*0b80*/ 	.word	0x000170c0


	//   ....[158]....
        /*0b84*/ 	.word	0x00017140


	//   ....[159]....
        /*0b88*/ 	.word	0x000171c0


	//   ....[160]....
        /*0b8c*/ 	.word	0x00017240


	//   ....[161]....
        /*0b90*/ 	.word	0x000172d0


	//   ....[162]....
        /*0b94*/ 	.word	0x00017350


	//   ....[163]....
        /*0b98*/ 	.word	0x000173f0


	//   ....[164]....
        /*0b9c*/ 	.word	0x00017480


	//   ....[165]....
        /*0ba0*/ 	.word	0x000175b0


	//----- nvinfo : EIATTR_REG_RECONFIG
	.align		4
.L_617:
        /*0ba4*/ 	.byte	0x01, 0x54
	.zero		2


	//----- nvinfo : EIATTR_SYSCALL_OFFSETS
	.align		4
        /*0ba8*/ 	.byte	0x04, 0x46
        /*0baa*/ 	.short	(.L_619 - .L_618)


	//   ....[0]....
.L_618:
        /*0bac*/ 	.word	0x00001b80


	//   ....[1]....
        /*0bb0*/ 	.word	0x0000f010


	//   ....[2]....
        /*0bb4*/ 	.word	0x0000f170


	//   ....[3]....
        /*0bb8*/ 	.word	0x0000f270


	//   ....[4]....
        /*0bbc*/ 	.word	0x0000fb80


	//   ....[5]....
        /*0bc0*/ 	.word	0x00010790


	//----- nvinfo : EIATTR_MBARRIER_INSTR_OFFSETS
	.align		4
.L_619:
        /*0bc4*/ 	.byte	0x04, 0x39
        /*0bc6*/ 	.short	(.L_621 - .L_620)


	//   ....[0]....
.L_620:
        /*0bc8*/ 	.word	0x00000280
        /*0bcc*/ 	.word	0x000000ff
        /*0bd0*/ 	.word	0x00032400
        /*0bd4*/ 	.short	0x0100
        /*0bd6*/ 	.byte	0x08
	.zero		1


	//   ....[1]....
        /*0bd8*/ 	.word	0x00000290
        /*0bdc*/ 	.word	0x000000ff
        /*0be0*/ 	.word	0x00032410
        /*0be4*/ 	.short	0x0100
        /*0be6*/ 	.byte	0x08
	.zero		1


	//   ....[2]....
        /*0be8*/ 	.word	0x000002a0
        /*0bec*/ 	.word	0x000000ff
        /*0bf0*/ 	.word	0x00032420
        /*0bf4*/ 	.short	0x0100
        /*0bf6*/ 	.byte	0x08
	.zero		1


	//   ....[3]....
        /*0bf8*/ 	.word	0x00000390
        /*0bfc*/ 	.word	0x000000ff
        /*0c00*/ 	.word	0x00032430
        /*0c04*/ 	.short	0x0100
        /*0c06*/ 	.byte	0x08
	.zero		1


	//   ....[4]....
        /*0c08*/ 	.word	0x000003a0
        /*0c0c*/ 	.word	0x000000ff
        /*0c10*/ 	.word	0x00032440
        /*0c14*/ 	.short	0x0100
        /*0c16*/ 	.byte	0x08
	.zero		1


	//   ....[5]....
        /*0c18*/ 	.word	0x000003b0
        /*0c1c*/ 	.word	0x000000ff
        /*0c20*/ 	.word	0x00032438
        /*0c24*/ 	.short	0x0100
        /*0c26*/ 	.byte	0x08
	.zero		1


	//   ....[6]....
        /*0c28*/ 	.word	0x000003c0
        /*0c2c*/ 	.word	0x000000ff
        /*0c30*/ 	.word	0x00032448
        /*0c34*/ 	.short	0x0100
        /*0c36*/ 	.byte	0x08
	.zero		1


	//   ....[7]....
        /*0c38*/ 	.word	0x000004f0
        /*0c3c*/ 	.word	0x000000ff
        /*0c40*/ 	.word	0x00032450
        /*0c44*/ 	.short	0x0100
        /*0c46*/ 	.byte	0x08
	.zero		1


	//   ....[8]....
        /*0c48*/ 	.word	0x00000500
        /*0c4c*/ 	.word	0x000000ff
        /*0c50*/ 	.word	0x00032460
        /*0c54*/ 	.short	0x0100
        /*0c56*/ 	.byte	0x08
	.zero		1


	//   ....[9]....
        /*0c58*/ 	.word	0x00000510
        /*0c5c*/ 	.word	0x000000ff
        /*0c60*/ 	.word	0x00032458
        /*0c64*/ 	.short	0x0100
        /*0c66*/ 	.byte	0x08
	.zero		1


	//   ....[10]....
        /*0c68*/ 	.word	0x00000520
        /*0c6c*/ 	.word	0x000000ff
        /*0c70*/ 	.word	0x00032468
        /*0c74*/ 	.short	0x0100
        /*0c76*/ 	.byte	0x08
	.zero		1


	//   ....[11]....
        /*0c78*/ 	.word	0x00000610
        /*0c7c*/ 	.word	0x000000ff
        /*0c80*/ 	.word	0x00032470
        /*0c84*/ 	.short	0x0100
        /*0c86*/ 	.byte	0x06
	.zero		1


	//   ....[12]....
        /*0c88*/ 	.word	0x00000620
        /*0c8c*/ 	.word	0x000000ff
        /*0c90*/ 	.word	0x00032480
        /*0c94*/ 	.short	0x0100
        /*0c96*/ 	.byte	0x06
	.zero		1


	//   ....[13]....
        /*0c98*/ 	.word	0x00000630
        /*0c9c*/ 	.word	0x000000ff
        /*0ca0*/ 	.word	0x00032478
        /*0ca4*/ 	.short	0x0100
        /*0ca6*/ 	.byte	0x06
	.zero		1


	//   ....[14]....
        /*0ca8*/ 	.word	0x00000640
        /*0cac*/ 	.word	0x000000ff
        /*0cb0*/ 	.word	0x00032488
        /*0cb4*/ 	.short	0x0100
        /*0cb6*/ 	.byte	0x06
	.zero		1


	//   ....[15]....
        /*0cb8*/ 	.word	0x00000770
        /*0cbc*/ 	.word	0x000000ff
        /*0cc0*/ 	.word	0x00032490
        /*0cc4*/ 	.short	0x0100
        /*0cc6*/ 	.byte	0x08
	.zero		1


	//   ....[16]....
        /*0cc8*/ 	.word	0x00000780
        /*0ccc*/ 	.word	0x000000ff
        /*0cd0*/ 	.word	0x000324a0
        /*0cd4*/ 	.short	0x0100
        /*0cd6*/ 	.byte	0x08
	.zero		1


	//   ....[17]....
        /*0cd8*/ 	.word	0x00000790
        /*0cdc*/ 	.word	0x000000ff
        /*0ce0*/ 	.word	0x00032498
        /*0ce4*/ 	.short	0x0100
        /*0ce6*/ 	.byte	0x08
	.zero		1


	//   ....[18]....
        /*0ce8*/ 	.word	0x000007a0
        /*0cec*/ 	.word	0x000000ff
        /*0cf0*/ 	.word	0x000324a8
        /*0cf4*/ 	.short	0x0100
        /*0cf6*/ 	.byte	0x08
	.zero		1


	//   ....[19]....
        /*0cf8*/ 	.word	0x000008d0
        /*0cfc*/ 	.word	0x000000ff
        /*0d00*/ 	.word	0x000324b0
        /*0d04*/ 	.short	0x0100
        /*0d06*/ 	.byte	0x08
	.zero		1


	//   ....[20]....
        /*0d08*/ 	.word	0x000008e0
        /*0d0c*/ 	.word	0x000000ff
        /*0d10*/ 	.word	0x000324c0
        /*0d14*/ 	.short	0x0100
        /*0d16*/ 	.byte	0x08
	.zero		1


	//   ....[21]....
        /*0d18*/ 	.word	0x000008f0
        /*0d1c*/ 	.word	0x000000ff
        /*0d20*/ 	.word	0x000324b8
        /*0d24*/ 	.short	0x0100
        /*0d26*/ 	.byte	0x08
	.zero		1


	//   ....[22]....
        /*0d28*/ 	.word	0x00000900
        /*0d2c*/ 	.word	0x000000ff
        /*0d30*/ 	.word	0x000324c8
        /*0d34*/ 	.short	0x0100
        /*0d36*/ 	.byte	0x08
	.zero		1


	//   ....[23]....
        /*0d38*/ 	.word	0x00001c40
        /*0d3c*/ 	.word	0x00000005
        /*0d40*/ 	.word	0x00032400
        /*0d44*/ 	.short	0x010a
        /*0d46*/ 	.byte	0x3f
	.zero		1


	//   ....[24]....
        /*0d48*/ 	.word	0x00001d20
        /*0d4c*/ 	.word	0x00000000
        /*0d50*/ 	.word	0x00032430
        /*0d54*/ 	.short	0x010a
        /*0d56*/ 	.byte	0x3f
	.zero		1


	//   ....[25]....
        /*0d58*/ 	.word	0x00001d60
        /*0d5c*/ 	.word	0x00000000
        /*0d60*/ 	.word	0x00032430
        /*0d64*/ 	.short	0x010a
        /*0d66*/ 	.byte	0x3f
	.zero		1


	//   ....[26]....
        /*0d68*/ 	.word	0x00002060
        /*0d6c*/ 	.word	0x00000005
        /*0d70*/ 	.word	0x00032410
        /*0d74*/ 	.short	0x010a
        /*0d76*/ 	.byte	0x3f
	.zero		1


	//   ....[27]....
        /*0d78*/ 	.word	0x000020a0
        /*0d7c*/ 	.word	0x00000000
        /*0d80*/ 	.word	0x00032450
        /*0d84*/ 	.short	0x010a
        /*0d86*/ 	.byte	0x3f
	.zero		1


	//   ....[28]....
        /*0d88*/ 	.word	0x000020e0
        /*0d8c*/ 	.word	0x00000000
        /*0d90*/ 	.word	0x00032450
        /*0d94*/ 	.short	0x010a
        /*0d96*/ 	.byte	0x3f
	.zero		1


	//   ....[29]....
        /*0d98*/ 	.word	0x00003c80
        /*0d9c*/ 	.word	0x00000018
        /*0da0*/ 	.word	0x00000000
        /*0da4*/ 	.short	0x0101
        /*0da6*/ 	.byte	0x3f
	.zero		1


	//   ....[30]....
        /*0da8*/ 	.word	0x00004820
        /*0dac*/ 	.word	0x00000000
        /*0db0*/ 	.word	0x00000000
        /*0db4*/ 	.short	0x0101
        /*0db6*/ 	.byte	0x3f
	.zero		1


	//   ....[31]....
        /*0db8*/ 	.word	0x00004940
        /*0dbc*/ 	.word	0x000000ff
        /*0dc0*/ 	.word	0x00032430
        /*0dc4*/ 	.short	0x010a
        /*0dc6*/ 	.byte	0x04
	.zero		1


	//   ....[32]....
        /*0dc8*/ 	.word	0x00004980
        /*0dcc*/ 	.word	0x000000ff
        /*0dd0*/ 	.word	0x00032430
        /*0dd4*/ 	.short	0x010a
        /*0dd6*/ 	.byte	0x04
	.zero		1


	//   ....[33]....
        /*0dd8*/ 	.word	0x00004b90
        /*0ddc*/ 	.word	0x000000ff
        /*0de0*/ 	.word	0x00032450
        /*0de4*/ 	.short	0x010a
        /*0de6*/ 	.byte	0x04
	.zero		1


	//   ....[34]....
        /*0de8*/ 	.word	0x00004bd0
        /*0dec*/ 	.word	0x000000ff
        /*0df0*/ 	.word	0x00032450
        /*0df4*/ 	.short	0x010a
        /*0df6*/ 	.byte	0x04
	.zero		1


	//   ....[35]....
        /*0df8*/ 	.word	0x00006480
        /*0dfc*/ 	.word	0x00000099
        /*0e00*/ 	.word	0x00000000
        /*0e04*/ 	.short	0x0101
        /*0e06*/ 	.byte	0x3f
	.zero		1


	//   ....[36]....
        /*0e08*/ 	.word	0x00007870
        /*0e0c*/ 	.word	0x000000bb
        /*0e10*/ 	.word	0x00000000
        /*0e14*/ 	.short	0x0101
        /*0e16*/ 	.byte	0x3f
	.zero		1


	//   ....[37]....
        /*0e18*/ 	.word	0x000079a0
        /*0e1c*/ 	.word	0x000000ff
        /*0e20*/ 	.word	0x00032430
        /*0e24*/ 	.short	0x010a
        /*0e26*/ 	.byte	0x04
	.zero		1


	//   ....[38]....
        /*0e28*/ 	.word	0x000079e0
        /*0e2c*/ 	.word	0x000000ff
        /*0e30*/ 	.word	0x00032430
        /*0e34*/ 	.short	0x010a
        /*0e36*/ 	.byte	0x04
	.zero		1


	//   ....[39]....
        /*0e38*/ 	.word	0x00007bf0
        /*0e3c*/ 	.word	0x000000ff
        /*0e40*/ 	.word	0x00032450
        /*0e44*/ 	.short	0x010a
        /*0e46*/ 	.byte	0x04
	.zero		1


	//   ....[40]....
        /*0e48*/ 	.word	0x00007c30
        /*0e4c*/ 	.word	0x000000ff
        /*0e50*/ 	.word	0x00032450
        /*0e54*/ 	.short	0x010a
        /*0e56*/ 	.byte	0x04
	.zero		1


	//   ....[41]....
        /*0e58*/ 	.word	0x00008fe0
        /*0e5c*/ 	.word	0x00000098
        /*0e60*/ 	.word	0x00000000
        /*0e64*/ 	.short	0x0101
        /*0e66*/ 	.byte	0x3f
	.zero		1


	//   ....[42]....
        /*0e68*/ 	.word	0x0000a190
        /*0e6c*/ 	.word	0x000000d6
        /*0e70*/ 	.word	0x00000000
        /*0e74*/ 	.short	0x0101
        /*0e76*/ 	.byte	0x3f
	.zero		1


	//   ....[43]....
        /*0e78*/ 	.word	0x0000c6b0
        /*0e7c*/ 	.word	0x00000097
        /*0e80*/ 	.word	0x00000000
        /*0e84*/ 	.short	0x0101
        /*0e86*/ 	.byte	0x3f
	.zero		1


	//   ....[44]....
        /*0e88*/ 	.word	0x0000f6c0
        /*0e8c*/ 	.word	0x00000000
        /*0e90*/ 	.word	0x00032440
        /*0e94*/ 	.short	0x010a
        /*0e96*/ 	.byte	0x3f
	.zero		1


	//   ....[45]....
        /*0e98*/ 	.word	0x00010530
        /*0e9c*/ 	.word	0x00000008
        /*0ea0*/ 	.word	0x00032400
        /*0ea4*/ 	.short	0x0107
        /*0ea6*/ 	.byte	0x3f
	.zero		1


	//   ....[46]....
        /*0ea8*/ 	.word	0x000105d0
        /*0eac*/ 	.word	0x00000002
        /*0eb0*/ 	.word	0x00032400
        /*0eb4*/ 	.short	0x0101
        /*0eb6*/ 	.byte	0x3f
	.zero		1


	//   ....[47]....
        /*0eb8*/ 	.word	0x00011120
        /*0ebc*/ 	.word	0x00000007
        /*0ec0*/ 	.word	0x00032410
        /*0ec4*/ 	.short	0x0107
        /*0ec6*/ 	.byte	0x3f
	.zero		1


	//   ....[48]....
        /*0ec8*/ 	.word	0x00011220
        /*0ecc*/ 	.word	0x00000002
        /*0ed0*/ 	.word	0x00032410
        /*0ed4*/ 	.short	0x0101
        /*0ed6*/ 	.byte	0x3f
	.zero		1


	//   ....[49]....
        /*0ed8*/ 	.word	0x00011240
        /*0edc*/ 	.word	0x00000002
        /*0ee0*/ 	.word	0x00032420
        /*0ee4*/ 	.short	0x010a
        /*0ee6*/ 	.byte	0x3f
	.zero		1


	//   ....[50]....
        /*0ee8*/ 	.word	0x00011350
        /*0eec*/ 	.word	0x00000002
        /*0ef0*/ 	.word	0x00032460
        /*0ef4*/ 	.short	0x010a
        /*0ef6*/ 	.byte	0x3f
	.zero		1


	//   ....[51]....
        /*0ef8*/ 	.word	0x00011c30
        /*0efc*/ 	.word	0x00000003
        /*0f00*/ 	.word	0x00032440
        /*0f04*/ 	.short	0x010a
        /*0f06*/ 	.byte	0x3f
	.zero		1


	//   ....[52]....
        /*0f08*/ 	.word	0x00011e90
        /*0f0c*/ 	.word	0x00000003
        /*0f10*/ 	.word	0x00032460
        /*0f14*/ 	.short	0x010a
        /*0f16*/ 	.byte	0x3f
	.zero		1


	//   ....[53]....
        /*0f18*/ 	.word	0x00012710
        /*0f1c*/ 	.word	0x00000004
        /*0f20*/ 	.word	0x00032440
        /*0f24*/ 	.short	0x010a
        /*0f26*/ 	.byte	0x3f
	.zero		1


	//   ....[54]....
        /*0f28*/ 	.word	0x00012960
        /*0f2c*/ 	.word	0x00000004
        /*0f30*/ 	.word	0x00032460
        /*0f34*/ 	.short	0x010a
        /*0f36*/ 	.byte	0x3f
	.zero		1


	//   ....[55]....
        /*0f38*/ 	.word	0x00013170
        /*0f3c*/ 	.word	0x00000004
        /*0f40*/ 	.word	0x00032440
        /*0f44*/ 	.short	0x010a
        /*0f46*/ 	.byte	0x3f
	.zero		1


	//   ....[56]....
        /*0f48*/ 	.word	0x000133d0
        /*0f4c*/ 	.word	0x00000004
        /*0f50*/ 	.word	0x00032460
        /*0f54*/ 	.short	0x010a
        /*0f56*/ 	.byte	0x3f
	.zero		1


	//   ....[57]....
        /*0f58*/ 	.word	0x00014850
        /*0f5c*/ 	.word	0x00000000
        /*0f60*/ 	.word	0x00032420
        /*0f64*/ 	.short	0x010a
        /*0f66*/ 	.byte	0x3f
	.zero		1


	//   ....[58]....
        /*0f68*/ 	.word	0x00014a30
        /*0f6c*/ 	.word	0x00000006
        /*0f70*/ 	.word	0x00000000
        /*0f74*/ 	.short	0x010a
        /*0f76*/ 	.byte	0x3f
	.zero		1


	//   ....[59]....
        /*0f78*/ 	.word	0x00014aa0
        /*0f7c*/ 	.word	0x00000007
        /*0f80*/ 	.word	0x00000000
        /*0f84*/ 	.short	0x010a
        /*0f86*/ 	.byte	0x3f
	.zero		1


	//   ....[60]....
        /*0f88*/ 	.word	0x00014b10
        /*0f8c*/ 	.word	0x00000004
        /*0f90*/ 	.word	0x00000000
        /*0f94*/ 	.short	0x010a
        /*0f96*/ 	.byte	0x3f
	.zero		1


	//   ....[61]....
        /*0f98*/ 	.word	0x00014b40
        /*0f9c*/ 	.word	0x00000003
        /*0fa0*/ 	.word	0x00000000
        /*0fa4*/ 	.short	0x010a
        /*0fa6*/ 	.byte	0x3f
	.zero		1


	//   ....[62]....
        /*0fa8*/ 	.word	0x00014ba0
        /*0fac*/ 	.word	0x00000005
        /*0fb0*/ 	.word	0x00032400
        /*0fb4*/ 	.short	0x010a
        /*0fb6*/ 	.byte	0x3f
	.zero		1


	//   ....[63]....
        /*0fb8*/ 	.word	0x00014bf0
        /*0fbc*/ 	.word	0x00000000
        /*0fc0*/ 	.word	0x00032430
        /*0fc4*/ 	.short	0x010a
        /*0fc6*/ 	.byte	0x3f
	.zero		1


	//   ....[64]....
        /*0fc8*/ 	.word	0x00014c40
        /*0fcc*/ 	.word	0x00000005
        /*0fd0*/ 	.word	0x00032410
        /*0fd4*/ 	.short	0x010a
        /*0fd6*/ 	.byte	0x3f
	.zero		1


	//   ....[65]....
        /*0fd8*/ 	.word	0x00014c90
        /*0fdc*/ 	.word	0x00000000
        /*0fe0*/ 	.word	0x00032450
        /*0fe4*/ 	.short	0x010a
        /*0fe6*/ 	.byte	0x3f
	.zero		1


	//   ....[66]....
        /*0fe8*/ 	.word	0x00014cf0
        /*0fec*/ 	.word	0x00000098
        /*0ff0*/ 	.word	0x00032430
        /*0ff4*/ 	.short	0x010a
        /*0ff6*/ 	.byte	0x3f
	.zero		1


	//   ....[67]....
        /*0ff8*/ 	.word	0x00014d50
        /*0ffc*/ 	.word	0x000000d4
        /*1000*/ 	.word	0x00032450
        /*1004*/ 	.short	0x010a
        /*1006*/ 	.byte	0x3f
	.zero		1


	//   ....[68]....
        /*1008*/ 	.word	0x00014db0
        /*100c*/ 	.word	0x00000098
        /*1010*/ 	.word	0x00032430
        /*1014*/ 	.short	0x010a
        /*1016*/ 	.byte	0x3f
	.zero		1


	//   ....[69]....
        /*1018*/ 	.word	0x00014e10
        /*101c*/ 	.word	0x000000ca
        /*1020*/ 	.word	0x00032450
        /*1024*/ 	.short	0x010a
        /*1026*/ 	.byte	0x3f
	.zero		1


	//   ....[70]....
        /*1028*/ 	.word	0x00014fb0
        /*102c*/ 	.word	0x00000000
        /*1030*/ 	.word	0x00032440
        /*1034*/ 	.short	0x010a
        /*1036*/ 	.byte	0x3f
	.zero		1


	//   ....[71]....
        /*1038*/ 	.word	0x00016850
        /*103c*/ 	.word	0x00000002
        /*1040*/ 	.word	0x00032420
        /*1044*/ 	.short	0x010a
        /*1046*/ 	.byte	0x3f
	.zero		1


	//   ....[72]....
        /*1048*/ 	.word	0x000168a0
        /*104c*/ 	.word	0x00000002
        /*1050*/ 	.word	0x00032460
        /*1054*/ 	.short	0x010a
        /*1056*/ 	.byte	0x3f
	.zero		1


	//   ....[73]....
        /*1058*/ 	.word	0x000168f0
        /*105c*/ 	.word	0x00000003
        /*1060*/ 	.word	0x00032440
        /*1064*/ 	.short	0x010a
        /*1066*/ 	.byte	0x3f
	.zero		1


	//   ....[74]....
        /*1068*/ 	.word	0x00016940
        /*106c*/ 	.word	0x00000003
        /*1070*/ 	.word	0x00032460
        /*1074*/ 	.short	0x010a
        /*1076*/ 	.byte	0x3f
	.zero		1


	//   ....[75]....
        /*1078*/ 	.word	0x00016990
        /*107c*/ 	.word	0x00000004
        /*1080*/ 	.word	0x00032440
        /*1084*/ 	.short	0x010a
        /*1086*/ 	.byte	0x3f
	.zero		1


	//   ....[76]....
        /*1088*/ 	.word	0x000169e0
        /*108c*/ 	.word	0x00000004
        /*1090*/ 	.word	0x00032460
        /*1094*/ 	.short	0x010a
        /*1096*/ 	.byte	0x3f
	.zero		1


	//   ....[77]....
        /*1098*/ 	.word	0x00016a30
        /*109c*/ 	.word	0x00000004
        /*10a0*/ 	.word	0x00032440
        /*10a4*/ 	.short	0x010a
        /*10a6*/ 	.byte	0x3f
	.zero		1


	//   ....[78]....
        /*10a8*/ 	.word	0x00016a80
        /*10ac*/ 	.word	0x00000004
        /*10b0*/ 	.word	0x00032460
        /*10b4*/ 	.short	0x010a
        /*10b6*/ 	.byte	0x3f
	.zero		1


	//   ....[79]....
        /*10b8*/ 	.word	0x000174d0
        /*10bc*/ 	.word	0x00000000
        /*10c0*/ 	.word	0x00032420
        /*10c4*/ 	.short	0x010a
        /*10c6*/ 	.byte	0x3f
	.zero		1


	//   ....[80]....
        /*10c8*/ 	.word	0x00017670
        /*10cc*/ 	.word	0x00000006
        /*10d0*/ 	.word	0x00000000
        /*10d4*/ 	.short	0x010a
        /*10d6*/ 	.byte	0x3f
	.zero		1


	//   ....[81]....
        /*10d8*/ 	.word	0x000176c0
        /*10dc*/ 	.word	0x00000007
        /*10e0*/ 	.word	0x00000000
        /*10e4*/ 	.short	0x010a
        /*10e6*/ 	.byte	0x3f
	.zero		1


	//   ....[82]....
        /*10e8*/ 	.word	0x00017710
        /*10ec*/ 	.word	0x00000004
        /*10f0*/ 	.word	0x00000000
        /*10f4*/ 	.short	0x010a
        /*10f6*/ 	.byte	0x3f
	.zero		1


	//----- nvinfo : EIATTR_NUM_MBARRIERS
	.align		4
.L_621:
        /*10f8*/ 	.byte	0x03, 0x38
        /*10fa*/ 	.short	0x0017


	//----- nvinfo : EIATTR_EXIT_INSTR_OFFSETS
	.align		4
        /*10fc*/ 	.byte	0x04, 0x1c
        /*10fe*/ 	.short	(.L_623 - .L_622)


	//   ....[0]....
.L_622:
        /*1100*/ 	.word	0x00000ac0


	//   ....[1]....
        /*1104*/ 	.word	0x0000da50


	//   ....[2]....
        /*1108*/ 	.word	0x00014b90


	//----- nvinfo : EIATTR_MAX_THREADS
	.align		4
.L_623:
        /*110c*/ 	.byte	0x04, 0x05
        /*110e*/ 	.short	(.L_625 - .L_624)
.L_624:
        /*1110*/ 	.word	0x00000180
        /*1114*/ 	.word	0x00000001
        /*1118*/ 	.word	0x00000001


	//----- nvinfo : EIATTR_CRS_STACK_SIZE
	.align		4
.L_625:
        /*111c*/ 	.byte	0x04, 0x1e
        /*111e*/ 	.short	(.L_627 - .L_626)
.L_626:
        /*1120*/ 	.word	0x00000000


	//----- nvinfo : EIATTR_CBANK_PARAM_SIZE
	.align		4
.L_627:
        /*1124*/ 	.byte	0x03, 0x19
        /*1126*/ 	.short	0x0bf0


	//----- nvinfo : EIATTR_PARAM_CBANK
	.align		4
        /*1128*/ 	.byte	0x04, 0x0a
        /*112a*/ 	.short	(.L_629 - .L_628)
	.align		4
.L_628:
        /*112c*/ 	.word	index@(.nv.constant0._ZN7cutlass13device_kernelIN5flash11enable_sm90INS1_16FlashAttnFwdSm90INS1_25CollectiveMainloopFwdSm90ILi2EN4cute5tupleIJNS5_1CILi1EEES8_S8_EEENS6_IJNS7_ILi128EEENS7_ILi96EEENS7_ILi64EEEEEELi256ENS_6half_tEfNS_4arch4Sm90ELb1ELb0ELb1ELb1ELb0ELb0ELb1ELb1ELb0ELb1ELb0ELb0EEENS1_21CollectiveEpilogueFwdINS6_IJSA_NS7_ILi256EEESB_EEES9_SE_SG_Li256ELb1ELb1ELb0ELb0EEENS1_36VarlenDynamicPersistentTileSchedulerILi128ELi96ELi256ELi128ELb0ELb1ELb1ELb1ELb1ELb1EEEEEEEEEvNT_6ParamsE)
        /*1130*/ 	.short	0x0210
        /*1132*/ 	.short	0x0bf0


	//----- nvinfo : EIATTR_SW_WAR
	.align		4
.L_629:
        /*1134*/ 	.byte	0x04, 0x36
        /*1136*/ 	.short	(.L_631 - .L_630)
.L_630:
        /*1138*/ 	.word	0x00000008
.L_631:


//--------------------- .nv.info._ZN7cutlass13device_kernelIN5flash11enable_sm90INS1_16FlashAttnFwdSm90INS1_25CollectiveMainloopFwdSm90ILi2EN4cute5tupleIJNS5_1CILi1EEES8_S8_EEENS6_IJNS7_ILi128EEENS7_ILi96EEENS7_ILi64EEEEEELi256ENS_6half_tEfNS_4arch4Sm90ELb1ELb0ELb1ELb1ELb0ELb1ELb1ELb1ELb0ELb1ELb0ELb0EEENS1_21CollectiveEpilogueFwdINS6_IJSA_NS7_ILi256EEESB_EEES9_SE_SG_Li256ELb1ELb1ELb0ELb0EEENS1_36VarlenDynamicPersistentTileSchedulerILi128ELi96ELi256ELi128ELb0ELb1ELb1ELb1ELb1ELb1EEEEEEEEEvNT_6ParamsE --------------------------
	.section	.nv.info._ZN7cutlass13device_kernelIN5flash11enable_sm90INS1_16FlashAttnFwdSm90INS1_25CollectiveMainloopFwdSm90ILi2EN4cute5tupleIJNS5_1CILi1EEES8_S8_EEENS6_IJNS7_ILi128EEENS7_ILi96EEENS7_ILi64EEEEEELi256ENS_6half_tEfNS_4arch4Sm90ELb1ELb0ELb1ELb1ELb0ELb1ELb1ELb1ELb0ELb1ELb0ELb0EEENS1_21CollectiveEpilogueFwdINS6_IJSA_NS7_ILi256EEESB_EEES9_SE_SG_Li256ELb1ELb1ELb0ELb0EEENS1_36VarlenDynamicPersistentTileSchedulerILi128ELi96ELi256ELi128ELb0ELb1ELb1ELb1ELb1ELb1EEEEEEEEEvNT_6ParamsE,"",@"SHT_CUDA_INFO"
	.sectionflags	@""
	.align	4


	//----- nvinfo : EIATTR_CUDA_API_VERSION
	.align		4
        /*0000*/ 	.byte	0x04, 0x37
        /*0002*/ 	.short	(.L_633 - .L_632)
.L_632:
        /*0004*/ 	.word	0x00000082


	//----- nvinfo : EIATTR_KPARAM_INFO
	.align		4
.L_633:
        /*0008*/ 	.byte	0x04, 0x17
        /*000a*/ 	.short	(.L_635 - .L_634)
.L_634:
        /*000c*/ 	.word	0x00000000
        /*0010*/ 	.short	0x0000
        /*0012*/ 	.short	0x0070
        /*0014*/ 	.byte	0x00, 0xf0, 0x01, 0x2e


	//----- nvinfo : EIATTR_SPARSE_MMA_MASK
	.align		4
.L_635:
        /*0018*/ 	.byte	0x03, 0x50
        /*001a*/ 	.short	0x0000


	//----- nvinfo : EIATTR_MAXREG_COUNT
	.align		4
        /*001c*/ 	.byte	0x03, 0x1b
        /*001e*/ 	.short	0x00a8


	//----- nvinfo : EIATTR_NUM_BARRIERS
	.align		4
        /*0020*/ 	.byte	0x02, 0x4c
        /*0022*/ 	.byte	0x10
	.zero		1


	//----- nvinfo : EIATTR_EXTERNS
	.align		4
        /*0024*/ 	.byte	0x04, 0x0f
        /*0026*/ 	.short	(.L_637 - .L_636)


	//   ....[0]....
	.align		4
.L_636:
        /*0028*/ 	.word	index@(__assertfail)


	//----- nvinfo : EIATTR_ANNOTATIONS
	.align		4
.L_637:
        /*002c*/ 	.byte	0x04, 0x55
        /*002e*/ 	.short	(.L_639 - .L_638)


	//   ....[0]....
.L_638:
        /* <DEDUP_REMOVED lines=181> */


	//----- nvinfo : EIATTR_MERCURY_ISA_VERSION
	.align		4
.L_639:
        /*0b70*/ 	.byte	0x03, 0x5f
        /*0b72*/ 	.short	0x0101


	//----- nvinfo : EIATTR_UNUSED_LOAD_BYTE_OFFSET
	.align		4
        /*0b74*/ 	.byte	0x04, 0x44
        /*0b76*/ 	.short	(.L_641 - .L_640)


	//   ....[0]....
.L_640:
        /*0b78*/ 	.word	0x00000af0
        /*0b7c*/ 	.word	0x0000fff0


	//   ....[1]....
        /*0b80*/ 	.word	0x00013220
        /*0b84*/ 	.word	0x0000fff0


	//----- nvinfo : EIATTR_INT_WARP_WIDE_INSTR_OFFSETS
	.align		4
.L_641:
        /*0b88*/ 	.byte	0x04, 0x31
        /*0b8a*/ 	.short	(.L_643 - .L_642)


	//   ....[0]....
.L_642:
        /*0b8c*/ 	.word	0x00000180


	//   ....[1]....
        /*0b90*/ 	.word	0x000001c0


	//   ....[2]....
        /*0b94*/ 	.word	0x00000230


	//   ....[3]....
        /*0b98*/ 	.word	0x000002a0


	//   ....[4]....
        /*0b9c*/ 	.word	0x00018d80


	//   ....[5]....
        /*0ba0*/ 	.word	0x00018e10


	//   ....[6]....
        /*0ba4*/ 	.word	0x0001dae0


	//   ....[7]....
        /*0ba8*/ 	.word	0x0001db70


	//----- nvinfo : EIATTR_COOP_GROUP_MASK_REGIDS
	.align		4
.L_643:
        /*0bac*/ 	.byte	0x04, 0x29
        /*0bae*/ 	.short	(.L_645 - .L_644)


	//   ....[0]....
.L_644:
        /*0bb0*/ 	.word	0xffffffff


	//   ....[1]....
        /*0bb4*/ 	.word	0xffffffff


	//   ....[2]....
        /*0bb8*/ 	.word	0xffffffff


	//   ....[3]....
        /*0bbc*/ 	.word	0xffffffff


	//   ....[4]....
        /*0bc0*/ 	.word	0xffffffff


	//   ....[5]....
        /*0bc4*/ 	.word	0xffffffff


	//   ....[6]....
        /*0bc8*/ 	.word	0xffffffff


	//   ....[7]....
        /*0bcc*/ 	.word	0xffffffff


	//   ....[8]....
        /*0bd0*/ 	.word	0xffffffff


	//   ....[9]....
        /*0bd4*/ 	.word	0xffffffff


	//   ....[10]....
        /*0bd8*/ 	.word	0xffffffff


	//   ....[11]....
        /*0bdc*/ 	.word	0xffffffff


	//   ....[12]....
        /*0be0*/ 	.word	0xffffffff


	//   ....[13]....
        /*0be4*/ 	.word	0xffffffff


	//   ....[14]....
        /*0be8*/ 	.word	0xffffffff


	//   ....[15]....
        /*0bec*/ 	.word	0xffffffff


	//   ....[16]....
        /*0bf0*/ 	.word	0xffffffff


	//   ....[17]....
        /*0bf4*/ 	.word	0xffffffff


	//   ....[18]....
        /*0bf8*/ 	.word	0xffffffff


	//   ....[19]....
        /*0bfc*/ 	.word	0xffffffff


	//   ....[20]....
        /*0c00*/ 	.word	0xffffffff


	//   ....[21]....
        /*0c04*/ 	.word	0xffffffff


	//   ....[22]....
        /*0c08*/ 	.word	0xffffffff


	//   ....[23]....
        /*0c0c*/ 	.word	0xffffffff


	//   ....[24]....
        /*0c10*/ 	.word	0xffffffff


	//   ....[25]....
        /*0c14*/ 	.word	0xffffffff


	//   ....[26]....
        /*0c18*/ 	.word	0xffffffff


	//   ....[27]....
        /*0c1c*/ 	.word	0xffffffff


	//   ....[28]....
        /*0c20*/ 	.word	0xffffffff


	//   ....[29]....
        /*0c24*/ 	.word	0xffffffff


	//   ....[30]....
        /*0c28*/ 	.word	0xffffffff


	//   ....[31]....
        /*0c2c*/ 	.word	0xffffffff


	//   ....[32]....
        /*0c30*/ 	.word	0xffffffff


	//   ....[33]....
        /*0c34*/ 	.word	0xffffffff


	//   ....[34]....
        /*0c38*/ 	.word	0xffffffff


	//   ....[35]....
        /*0c3c*/ 	.word	0xffffffff


	//   ....[36]....
        /*0c40*/ 	.word	0xffffffff


	//   ....[37]....
        /*0c44*/ 	.word	0xffffffff


	//   ....[38]....
        /*0c48*/ 	.word	0xffffffff


	//   ....[39]....
        /*0c4c*/ 	.word	0xffffffff


	//   ....[40]....
        /*0c50*/ 	.word	0xffffffff


	//   ....[41]....
        /*0c54*/ 	.word	0xffffffff


	//   ....[42]....
        /*0c58*/ 	.word	0xffffffff


	//   ....[43]....
        /*0c5c*/ 	.word	0xffffffff


	//   ....[44]....
        /*0c60*/ 	.word	0xffffffff


	//   ....[45]....
        /*0c64*/ 	.word	0xffffffff


	//   ....[46]....
        /*0c68*/ 	.word	0xffffffff


	//   ....[47]....
        /*0c6c*/ 	.word	0xffffffff


	//   ....[48]....
        /*0c70*/ 	.word	0xffffffff


	//   ....[49]....
        /*0c74*/ 	.word	0xffffffff


	//   ....[50]....
        /*0c78*/ 	.word	0xffffffff


	//   ....[51]....
        /*0c7c*/ 	.word	0xffffffff


	//   ....[52]....
        /*0c80*/ 	.word	0xffffffff


	//   ....[53]....
        /*0c84*/ 	.word	0xffffffff


	//   ....[54]....
        /*0c88*/ 	.word	0xffffffff


	//   ....[55]....
        /*0c8c*/ 	.word	0xffffffff


	//   ....[56]....
        /*0c90*/ 	.word	0xffffffff


	//   ....[57]....
        /*0c94*/ 	.word	0xffffffff


	//   ....[58]....
        /*0c98*/ 	.word	0xffffffff


	//   ....[59]....
        /*0c9c*/ 	.word	0xffffffff


	//   ....[60]....
        /*0ca0*/ 	.word	0xffffffff


	//   ....[61]....
        /*0ca4*/ 	.word	0xffffffff


	//   ....[62]....
        /*0ca8*/ 	.word	0xffffffff


	//   ....[63]....
        /*0cac*/ 	.word	0xffffffff


	//   ....[64]....
        /*0cb0*/ 	.word	0xffffffff


	//   ....[65]....
        /*0cb4*/ 	.word	0xffffffff


	//   ....[66]....
        /*0cb8*/ 	.word	0xffffffff


	//   ....[67]....
        /*0cbc*/ 	.word	0xffffffff


	//   ....[68]....
        /*0cc0*/ 	.word	0xffffffff


	//   ....[69]....
        /*0cc4*/ 	.word	0xffffffff


	//   ....[70]....
        /*0cc8*/ 	.word	0xffffffff


	//   ....[71]....
        /*0ccc*/ 	.word	0xffffffff


	//   ....[72]....
        /*0cd0*/ 	.word	0xffffffff


	//   ....[73]....
        /*0cd4*/ 	.word	0xffffffff


	//   ....[74]....
        /*0cd8*/ 	.word	0xffffffff


	//   ....[75]....
        /*0cdc*/ 	.word	0xffffffff


	//   ....[76]....
        /*0ce0*/ 	.word	0xffffffff


	//   ....[77]....
        /*0ce4*/ 	.word	0xffffffff


	//   ....[78]....
        /*0ce8*/ 	.word	0xffffffff


	//   ....[79]....
        /*0cec*/ 	.word	0xffffffff


	//   ....[80]....
        /*0cf0*/ 	.word	0xffffffff


	//   ....[81]....
        /*0cf4*/ 	.word	0xffffffff


	//   ....[82]....
        /*0cf8*/ 	.word	0xffffffff


	//   ....[83]....
        /*0cfc*/ 	.word	0xffffffff


	//   ....[84]....
        /*0d00*/ 	.word	0xffffffff


	//   ....[85]....
        /*0d04*/ 	.word	0xffffffff


	//   ....[86]....
        /*0d08*/ 	.word	0xffffffff


	//   ....[87]....
        /*0d0c*/ 	.word	0xffffffff


	//   ....[88]....
        /*0d10*/ 	.word	0xffffffff


	//   ....[89]....
        /*0d14*/ 	.word	0xffffffff


	//   ....[90]....
        /*0d18*/ 	.word	0xffffffff


	//   ....[91]....
        /*0d1c*/ 	.word	0xffffffff


	//   ....[92]....
        /*0d20*/ 	.word	0xffffffff


	//   ....[93]....
        /*0d24*/ 	.word	0xffffffff


	//   ....[94]....
        /*0d28*/ 	.word	0xffffffff


	//   ....[95]....
        /*0d2c*/ 	.word	0xffffffff


	//   ....[96]....
        /*0d30*/ 	.word	0xffffffff


	//   ....[97]....
        /*0d34*/ 	.word	0xffffffff


	//   ....[98]....
        /*0d38*/ 	.word	0xffffffff


	//   ....[99]....
        /*0d3c*/ 	.word	0xffffffff


	//   ....[100]....
        /*0d40*/ 	.word	0xffffffff


	//   ....[101]....
        /*0d44*/ 	.word	0xffffffff


	//   ....[102]....
        /*0d48*/ 	.word	0xffffffff


	//   ....[103]....
        /*0d4c*/ 	.word	0xffffffff


	//   ....[104]....
        /*0d50*/ 	.word	0xffffffff


	//   ....[105]....
        /*0d54*/ 	.word	0xffffffff


	//   ....[106]....
        /*0d58*/ 	.word	0xffffffff


	//   ....[107]....
        /*0d5c*/ 	.word	0xffffffff


	//   ....[108]....
        /*0d60*/ 	.word	0xffffffff


	//   ....[109]....
        /*0d64*/ 	.word	0xffffffff


	//   ....[110]....
        /*0d68*/ 	.word	0xffffffff


	//   ....[111]....
        /*0d6c*/ 	.word	0xffffffff


	//   ....[112]....
        /*0d70*/ 	.word	0xffffffff


	//   ....[113]....
        /*0d74*/ 	.word	0xffffffff


	//   ....[114]....
        /*0d78*/ 	.word	0xffffffff


	//   ....[115]....
        /*0d7c*/ 	.word	0xffffffff


	//   ....[116]....
        /*0d80*/ 	.word	0xffffffff


	//   ....[117]....
        /*0d84*/ 	.word	0xffffffff


	//   ....[118]....
        /*0d88*/ 	.word	0xffffffff


	//   ....[119]....
        /*0d8c*/ 	.word	0xffffffff


	//   ....[120]....
        /*0d90*/ 	.word	0xffffffff


	//   ....[121]....
        /*0d94*/ 	.word	0xffffffff


	//   ....[122]....
        /*0d98*/ 	.word	0xffffffff


	//   ....[123]....
        /*0d9c*/ 	.word	0xffffffff


	//   ....[124]....
        /*0da0*/ 	.word	0xffffffff


	//   ....[125]....
        /*0da4*/ 	.word	0xffffffff


	//   ....[126]....
        /*0da8*/ 	.word	0xffffffff


	//   ....[127]....
        /*0dac*/ 	.word	0xffffffff


	//   ....[128]....
        /*0db0*/ 	.word	0xffffffff


	//   ....[129]....
        /*0db4*/ 	.word	0xffffffff


	//   ....[130]....
        /*0db8*/ 	.word	0xffffffff


	//   ....[131]....
        /*0dbc*/ 	.word	0xffffffff


	//   ....[132]....
        /*0dc0*/ 	.word	0x0500000f


	//   ....[133]....
        /*0dc4*/ 	.word	0x0500000f


	//   ....[134]....
        /*0dc8*/ 	.word	0x0500000f


	//   ....[135]....
        /*0dcc*/ 	.word	0x0500000f


	//   ....[136]....
        /*0dd0*/ 	.word	0x0500000f


	//   ....[137]....
        /*0dd4*/ 	.word	0x0500000f


	//   ....[138]....
        /*0dd8*/ 	.word	0x0500000f


	//   ....[139]....
        /*0ddc*/ 	.word	0x0500000f


	//   ....[140]....
        /*0de0*/ 	.word	0x0500000f


	//   ....[141]....
        /*0de4*/ 	.word	0x0500000f


	//   ....[142]....
        /*0de8*/ 	.word	0x0500000f


	//   ....[143]....
        /*0dec*/ 	.word	0x0500000f


	//   ....[144]....
        /*0df0*/ 	.word	0x0500000f


	//   ....[145]....
        /*0df4*/ 	.word	0x0500000f


	//   ....[146]....
        /*0df8*/ 	.word	0x0500000f


	//   ....[147]....
        /*0dfc*/ 	.word	0x0500000f


	//   ....[148]....
        /*0e00*/ 	.word	0x0500000f


	//   ....[149]....
        /*0e04*/ 	.word	0x0500000f


	//   ....[150]....
        /*0e08*/ 	.word	0x0500000f


	//   ....[151]....
        /*0e0c*/ 	.word	0x0500000f


	//   ....[152]....
        /*0e10*/ 	.word	0x0500000f


	//   ....[153]....
        /*0e14*/ 	.word	0x0500000f


	//   ....[154]....
        /*0e18*/ 	.word	0x0500000f


	//   ....[155]....
        /*0e1c*/ 	.word	0x0500000f


	//   ....[156]....
        /*0e20*/ 	.word	0x0500000f


	//   ....[157]....
        /*0e24*/ 	.word	0x0500000f


	//   ....[158]....
        /*0e28*/ 	.word	0x0500000f


	//   ....[159]....
        /*0e2c*/ 	.word	0x0500000f


	//   ....[160]....
        /*0e30*/ 	.word	0x0500000f


	//   ....[161]....
        /*0e34*/ 	.word	0x0500000f


	//   ....[162]....
        /*0e38*/ 	.word	0x0500000f


	//   ....[163]....
        /*0e3c*/ 	.word	0x0500000f


	//   ....[164]....
        /*0e40*/ 	.word	0x0500000f


	//   ....[165]....
        /*0e44*/ 	.word	0x0500000f


	//   ....[166]....
        /*0e48*/ 	.word	0x0500000f


	//   ....[167]....
        /*0e4c*/ 	.word	0x0500000f


	//   ....[168]....
        /*0e50*/ 	.word	0x0500000f


	//   ....[169]....
        /*0e54*/ 	.word	0x0500000f


	//   ....[170]....
        /*0e58*/ 	.word	0x0500000f


	//   ....[171]....
        /*0e5c*/ 	.word	0x0500000f


	//   ....[172]....
        /*0e60*/ 	.word	0x0500000f


	//   ....[173]....
        /*0e64*/ 	.word	0x0500000f


	//   ....[174]....
        /*0e68*/ 	.word	0x0500000f


	//   ....[175]....
        /*0e6c*/ 	.word	0x0500000f


	//   ....[176]....
        /*0e70*/ 	.word	0x0500000f


	//   ....[177]....
        /*0e74*/ 	.word	0x0500000f


	//   ....[178]....
        /*0e78*/ 	.word	0x0500000f


	//   ....[179]....
        /*0e7c*/ 	.word	0x0500000f


	//   ....[180]....
        /*0e80*/ 	.word	0x0500000f


	//   ....[181]....
        /*0e84*/ 	.word	0x0500000f


	//   ....[182]....
        /*0e88*/ 	.word	0x0500000f


	//   ....[183]....
        /*0e8c*/ 	.word	0x0500000f


	//   ....[184]....
        /*0e90*/ 	.word	0x0500000f


	//   ....[185]....
        /*0e94*/ 	.word	0x0500000f


	//   ....[186]....
        /*0e98*/ 	.word	0x0500000f


	//   ....[187]....
        /*0e9c*/ 	.word	0x0500000f


	//   ....[188]....
        /*0ea0*/ 	.word	0x0500000f


	//   ....[189]....
        /*0ea4*/ 	.word	0x0500000f


	//   ....[190]....
        /*0ea8*/ 	.word	0x0500000f


	//   ....[191]....
        /*0eac*/ 	.word	0x0500000f


	//   ....[192]....
        /*0eb0*/ 	.word	0x0500000f


	//   ....[193]....
        /*0eb4*/ 	.word	0x0500000f


	//   ....[194]....
        /*0eb8*/ 	.word	0x0500000f


	//   ....[195]....
        /*0ebc*/ 	.word	0x0500000f


	//   ....[196]....
        /*0ec0*/ 	.word	0x0500000f


	//   ....[197]....
        /*0ec4*/ 	.word	0x0500000f


	//   ....[198]....
        /*0ec8*/ 	.word	0x0500000f


	//   ....[199]....
        /*0ecc*/ 	.word	0x0500000f


	//   ....[200]....
        /*0ed0*/ 	.word	0x0500000f


	//   ....[201]....
        /*0ed4*/ 	.word	0x0500000f


	//   ....[202]....
        /*0ed8*/ 	.word	0x0500000f


	//   ....[203]....
        /*0edc*/ 	.word	0x0500000f


	//   ....[204]....
        /*0ee0*/ 	.word	0x0500000f


	//   ....[205]....
        /*0ee4*/ 	.word	0x0500000f


	//   ....[206]....
        /*0ee8*/ 	.word	0x0500000f


	//   ....[207]....
        /*0eec*/ 	.word	0x0500000f


	//   ....[208]....
        /*0ef0*/ 	.word	0x0500000f


	//----- nvinfo : EIATTR_COOP_GROUP_INSTR_OFFSETS
	.align		4
.L_645:
        /*0ef4*/ 	.byte	0x04, 0x28
        /*0ef6*/ 	.short	(.L_647 - .L_646)


	//   ....[0]....
.L_646:
        /*0ef8*/ 	.word	0x00000060


	//   ....[1]....
        /*0efc*/ 	.word	0x00000190


	//   ....[2]....
        /*0f00*/ 	.word	0x00000250


	//   ....[3]....
        /*0f04*/ 	.word	0x00000420


	//   ....[4]....
        /*0f08*/ 	.word	0x00000580


	//   ....[5]....
        /*0f0c*/ 	.word	0x000006a0


	//   ....[6]....
        /*0f10*/ 	.word	0x00000800


	//   ....[7]....
        /*0f14*/ 	.word	0x00006030


	//   ....[8]....
        /*0f18*/ 	.word	0x00006800


	//   ....[9]....
        /*0f1c*/ 	.word	0x00006810


	//   ....[10]....
        /*0f20*/ 	.word	0x00006820


	//   ....[11]....
        /*0f24*/ 	.word	0x00006830


	//   ....[12]....
        /*0f28*/ 	.word	0x00006b60


	//   ....[13]....
        /*0f2c*/ 	.word	0x00006b70


	//   ....[14]....
        /*0f30*/ 	.word	0x00006b80


	//   ....[15]....
        /*0f34*/ 	.word	0x00006b90


	//   ....[16]....
        /*0f38*/ 	.word	0x00007e60


	//   ....[17]....
        /*0f3c*/ 	.word	0x00007e70


	//   ....[18]....
        /*0f40*/ 	.word	0x00007e80


	//   ....[19]....
        /*0f44*/ 	.word	0x00007e90


	//   ....[20]....
        /*0f48*/ 	.word	0x00007f80


	//   ....[21]....
        /*0f4c*/ 	.word	0x00007f90


	//   ....[22]....
        /*0f50*/ 	.word	0x00008020


	//   ....[23]....
        /*0f54*/ 	.word	0x000080b0


	//   ....[24]....
        /*0f58*/ 	.word	0x0000a420


	//   ....[25]....
        /*0f5c*/ 	.word	0x0000ac10


	//   ....[26]....
        /*0f60*/ 	.word	0x0000ac30


	//   ....[27]....
        /*0f64*/ 	.word	0x0000ad40


	//   ....[28]....
        /*0f68*/ 	.word	0x0000b410


	//   ....[29]....
        /*0f6c*/ 	.word	0x0000b430


	//   ....[30]....
        /*0f70*/ 	.word	0x0000d2c0


	//   ....[31]....
        /*0f74*/ 	.word	0x0000d420


	//   ....[32]....
        /*0f78*/ 	.word	0x0000dee0


	//   ....[33]....
        /*0f7c*/ 	.word	0x0000df00


	//   ....[34]....
        /*0f80*/ 	.word	0x0000e410


	//   ....[35]....
        /*0f84*/ 	.word	0x0000e430


	//   ....[36]....
        /*0f88*/ 	.word	0x00010bc0


	//   ....[37]....
        /*0f8c*/ 	.word	0x00010c30


	//   ....[38]....
        /*0f90*/ 	.word	0x000112d0


	//   ....[39]....
        /*0f94*/ 	.word	0x000112f0


	//   ....[40]....
        /*0f98*/ 	.word	0x00012790


	//   ....[41]....
        /*0f9c*/ 	.word	0x000127e0


	//   ....[42]....
        /*0fa0*/ 	.word	0x00012840


	//   ....[43]....
        /*0fa4*/ 	.word	0x00012860


	//   ....[44]....
        /*0fa8*/ 	.word	0x000143d0


	//   ....[45]....
        /*0fac*/ 	.word	0x00014410


	//   ....[46]....
        /*0fb0*/ 	.word	0x00014450


	//   ....[47]....
        /*0fb4*/ 	.word	0x00014490


	//   ....[48]....
        /*0fb8*/ 	.word	0x00014d20


	//   ....[49]....
        /*0fbc*/ 	.word	0x00014d70


	//   ....[50]....
        /*0fc0*/ 	.word	0x00014eb0


	//   ....[51]....
        /*0fc4*/ 	.word	0x00014ed0


	//   ....[52]....
        /*0fc8*/ 	.word	0x00015010


	//   ....[53]....
        /*0fcc*/ 	.word	0x00015030


	//   ....[54]....
        /*0fd0*/ 	.word	0x00015180


	//   ....[55]....
        /*0fd4*/ 	.word	0x000151a0


	//   ....[56]....
        /*0fd8*/ 	.word	0x00015ab0


	//   ....[57]....
        /*0fdc*/ 	.word	0x00015ac0


	//   ....[58]....
        /*0fe0*/ 	.word	0x00015ce0


	//   ....[59]....
        /*0fe4*/ 	.word	0x00015cf0


	//   ....[60]....
        /*0fe8*/ 	.word	0x00015f00


	//   ....[61]....
        /*0fec*/ 	.word	0x00015f10


	//   ....[62]....
        /*0ff0*/ 	.word	0x00016120


	//   ....[63]....
        /*0ff4*/ 	.word	0x00016130


	//   ....[64]....
        /*0ff8*/ 	.word	0x000163a0


	//   ....[65]....
        /*0ffc*/ 	.word	0x00016580


	//   ....[66]....
        /*1000*/ 	.word	0x000165b0


	//   ....[67]....
        /*1004*/ 	.word	0x000165e0


	//   ....[68]....
        /*1008*/ 	.word	0x00016610


	//   ....[69]....
        /*100c*/ 	.word	0x00016640


	//   ....[70]....
        /*1010*/ 	.word	0x00016670


	//   ....[71]....
        /*1014*/ 	.word	0x000167e0


	//   ....[72]....
        /*1018*/ 	.word	0x00016810


	//   ....[73]....
        /*101c*/ 	.word	0x00016840


	//   ....[74]....
        /*1020*/ 	.word	0x00016870


	//   ....[75]....
        /*1024*/ 	.word	0x000168a0


	//   ....[76]....
        /*1028*/ 	.word	0x000168d0


	//   ....[77]....
        /*102c*/ 	.word	0x00016970


	//   ....[78]....
        /*1030*/ 	.word	0x000169d0


	//   ....[79]....
        /*1034*/ 	.word	0x00016a60


	//   ....[80]....
        /*1038*/ 	.word	0x000178e0


	//   ....[81]....
        /*103c*/ 	.word	0x00019380


	//   ....[82]....
        /*1040*/ 	.word	0x00019f10


	//   ....[83]....
        /*1044*/ 	.word	0x00019f30


	//   ....[84]....
        /*1048*/ 	.word	0x00019f60


	//   ....[85]....
        /*104c*/ 	.word	0x00019f80


	//   ....[86]....
        /*1050*/ 	.word	0x0001a030


	//   ....[87]....
        /*1054*/ 	.word	0x0001a0c0


	//   ....[88]....
        /*1058*/ 	.word	0x0001a0f0


	//   ....[89]....
        /*105c*/ 	.word	0x0001a170


	//   ....[90]....
        /*1060*/ 	.word	0x0001a1a0


	//   ....[91]....
        /*1064*/ 	.word	0x0001a220


	//   ....[92]....
        /*1068*/ 	.word	0x0001a250


	//   ....[93]....
        /*106c*/ 	.word	0x0001a2d0


	//   ....[94]....
        /*1070*/ 	.word	0x0001a300


	//   ....[95]....
        /*1074*/ 	.word	0x0001a360


	//   ....[96]....
        /*1078*/ 	.word	0x0001a370


	//   ....[97]....
        /*107c*/ 	.word	0x0001a3e0


	//   ....[98]....
        /*1080*/ 	.word	0x0001ab00


	//   ....[99]....
        /*1084*/ 	.word	0x0001ab20


	//   ....[100]....
        /*1088*/ 	.word	0x0001ab40


	//   ....[101]....
        /*108c*/ 	.word	0x0001abf0


	//   ....[102]....
        /*1090*/ 	.word	0x0001acb0


	//   ....[103]....
        /*1094*/ 	.word	0x0001acc0


	//   ....[104]....
        /*1098*/ 	.word	0x0001ad80


	//   ....[105]....
        /*109c*/ 	.word	0x0001ad90


	//   ....[106]....
        /*10a0*/ 	.word	0x0001ae30


	//   ....[107]....
        /*10a4*/ 	.word	0x0001ae40


	//   ....[108]....
        /*10a8*/ 	.word	0x0001aef0


	//   ....[109]....
        /*10ac*/ 	.word	0x0001af00


	//   ....[110]....
        /*10b0*/ 	.word	0x0001afb0


	//   ....[111]....
        /*10b4*/ 	.word	0x0001afc0


	//   ....[112]....
        /*10b8*/ 	.word	0x0001b030


	//   ....[113]....
        /*10bc*/ 	.word	0x0001b080


	//   ....[114]....
        /*10c0*/ 	.word	0x0001dd70


	//   ....[115]....
        /*10c4*/ 	.word	0x0001dda0


	//   ....[116]....
        /*10c8*/ 	.word	0x0001dde0


	//   ....[117]....
        /*10cc*/ 	.word	0x0001de10


	//   ....[118]....
        /*10d0*/ 	.word	0x0001de40


	//   ....[119]....
        /*10d4*/ 	.word	0x0001de70


	//   ....[120]....
        /*10d8*/ 	.word	0x0001dea0


	//   ....[121]....
        /*10dc*/ 	.word	0x0001ded0


	//   ....[122]....
        /*10e0*/ 	.word	0x0001e050


	//   ....[123]....
        /*10e4*/ 	.word	0x0001e080


	//   ....[124]....
        /*10e8*/ 	.word	0x0001e0b0


	//   ....[125]....
        /*10ec*/ 	.word	0x0001e0e0


	//   ....[126]....
        /*10f0*/ 	.word	0x0001e110


	//   ....[127]....
        /*10f4*/ 	.word	0x0001e140


	//   ....[128]....
        /*10f8*/ 	.word	0x0001e200


	//   ....[129]....
        /*10fc*/ 	.word	0x0001e220


	//   ....[130]....
        /*1100*/ 	.word	0x0001e290


	//   ....[131]....
        /*1104*/ 	.word	0x0001e950


	//   ....[132]....
        /*1108*/ 	.word	0x0001ede0


	//   ....[133]....
        /*110c*/ 	.word	0x0001ee80


	//   ....[134]....
        /*1110*/ 	.word	0x0001ef10


	//   ....[135]....
        /*1114*/ 	.word	0x0001ef60


	//   ....[136]....
        /*1118*/ 	.word	0x0001efb0


	//   ....[137]....
        /*111c*/ 	.word	0x0001f040


	//   ....[138]....
        /*1120*/ 	.word	0x0001f0d0


	//   ....[139]....
        /*1124*/ 	.word	0x0001f120


	//   ....[140]....
        /*1128*/ 	.word	0x0001f170


	//   ....[141]....
        /*112c*/ 	.word	0x0001f260


	//   ....[142]....
        /*1130*/ 	.word	0x0001f310


	//   ....[143]....
        /*1134*/ 	.word	0x0001f360


	//   ....[144]....
        /*1138*/ 	.word	0x0001f3b0


	//   ....[145]....
        /*113c*/ 	.word	0x0001f4e0


	//   ....[146]....
        /*1140*/ 	.word	0x0001f5b0


	//   ....[147]....
        /*1144*/ 	.word	0x0001f700


	//   ....[148]....
        /*1148*/ 	.word	0x0001f750


	//   ....[149]....
        /*114c*/ 	.word	0x0001fa80


	//   ....[150]....
        /*1150*/ 	.word	0x0001fad0


	//   ....[151]....
        /*1154*/ 	.word	0x0001fb60


	//   ....[152]....
        /*1158*/ 	.word	0x0001fbf0


	//   ....[153]....
        /*115c*/ 	.word	0x0001fc80


	//   ....[154]....
        /*1160*/ 	.word	0x0001fd10


	//   ....[155]....
        /*1164*/ 	.word	0x0001fda0


	//   ....[156]....
        /*1168*/ 	.word	0x0001fe30


	//   ....[157]....
        /*116c*/ 	.word	0x0001fef0


	//   ....[158]....
        /*1170*/ 	.word	0x000201e0


	//   ....[159]....
        /*1174*/ 	.word	0x00020360


	//   ....[160]....
        /*1178*/ 	.word	0x000203d0


	//   ....[161]....
        /*117c*/ 	.word	0x00020430


	//   ....[162]....
        /*1180*/ 	.word	0x00020490


	//   ....[163]....
        /*1184*/ 	.word	0x00020560


	//   ....[164]....
        /*1188*/ 	.word	0x00020620


	//   ....[165]....
        /*118c*/ 	.word	0x00020730


	//   ....[166]....
        /*1190*/ 	.word	0x000207d0


	//   ....[167]....
        /*1194*/ 	.word	0x000208a0


	//   ....[168]....
        /*1198*/ 	.word	0x00020940


	//   ....[169]....
        /*119c*/ 	.word	0x00020a10


	//   ....[170]....
        /*11a0*/ 	.word	0x00020b10


	//   ....[171]....
        /*11a4*/ 	.word	0x00020b80


	//   ....[172]....
        /*11a8*/ 	.word	0x00020c20


	//   ....[173]....
        /*11ac*/ 	.word	0x00020cd0


	//   ....[174]....
        /*11b0*/ 	.word	0x00020db0


	//   ....[175]....
        /*11b4*/ 	.word	0x00021000


	//   ....[176]....
        /*11b8*/ 	.word	0x000210c0


	//   ....[177]....
        /*11bc*/ 	.word	0x000211a0


	//   ....[178]....
        /*11c0*/ 	.word	0x00021210


	//   ....[179]....
        /*11c4*/ 	.word	0x00021320


	//   ....[180]....
        /*11c8*/ 	.word	0x00021410


	//   ....[181]....
        /*11cc*/ 	.word	0x000214a0


	//   ....[182]....
        /*11d0*/ 	.word	0x00021590


	//   ....[183]....
        /*11d4*/ 	.word	0x00021620


	//   ....[184]....
        /*11d8*/ 	.word	0x00021710


	//   ....[185]....
        /*11dc*/ 	.word	0x000217a0


	//   ....[186]....
        /*11e0*/ 	.word	0x00021880


	//   ....[187]....
        /*11e4*/ 	.word	0x000219b0


	//   ....[188]....
        /*11e8*/ 	.word	0x00021a00


	//   ....[189]....
        /*11ec*/ 	.word	0x00021a60


	//   ....[190]....
        /*11f0*/ 	.word	0x00021b00


	//   ....[191]....
        /*11f4*/ 	.word	0x00021ea0


	//   ....[192]....
        /*11f8*/ 	.word	0x00021f40


	//   ....[193]....
        /*11fc*/ 	.word	0x00022060


	//   ....[194]....
        /*1200*/ 	.word	0x000220e0


	//   ....[195]....
        /*1204*/ 	.word	0x00022160


	//   ....[196]....
        /*1208*/ 	.word	0x000221e0


	//   ....[197]....
        /*120c*/ 	.word	0x00022260


	//   ....[198]....
        /*1210*/ 	.word	0x000222f0


	//   ....[199]....
        /*1214*/ 	.word	0x00022390


	//   ....[200]....
        /*1218*/ 	.word	0x00022440


	//   ....[201]....
        /*121c*/ 	.word	0x000224c0


	//   ....[202]....
        /*1220*/ 	.word	0x00022540


	//   ....[203]....
        /*1224*/ 	.word	0x000225c0


	//   ....[204]....
        /*1228*/ 	.word	0x00022650


	//   ....[205]....
        /*122c*/ 	.word	0x000226d0


	//   ....[206]....
        /*1230*/ 	.word	0x00022770


	//   ....[207]....
        /*1234*/ 	.word	0x00022800


	//   ....[208]....
        /*1238*/ 	.word	0x00022930


	//----- nvinfo : EIATTR_REG_RECONFIG
	.align		4
.L_647:
        /*123c*/ 	.byte	0x01, 0x54
	.zero		2


	//----- nvinfo : EIATTR_SYSCALL_OFFSETS
	.align		4
        /*1240*/ 	.byte	0x04, 0x46
        /*1242*/ 	.short	(.L_649 - .L_648)


	//   ....[0]....
.L_648:
        /*1244*/ 	.word	0x00001a50


	//   ....[1]....
        /*1248*/ 	.word	0x00001ba0


	//   ....[2]....
        /*124c*/ 	.word	0x00006220


	//   ....[3]....
        /*1250*/ 	.word	0x00006540


	//   ....[4]....
        /*1254*/ 	.word	0x00018f80


	//   ....[5]....
        /*1258*/ 	.word	0x000190e0


	//   ....[6]....
        /*125c*/ 	.word	0x000191e0


	//   ....[7]....
        /*1260*/ 	.word	0x00019af0


	//   ....[8]....
        /*1264*/ 	.word	0x0001a700


	//----- nvinfo : EIATTR_MBARRIER_INSTR_OFFSETS
	.align		4
.L_649:
        /*1268*/ 	.byte	0x04, 0x39
        /*126a*/ 	.short	(.L_651 - .L_650)


	//   ....[0]....
.L_650:
        /*126c*/ 	.word	0x000002c0
        /*1270*/ 	.word	0x000000ff
        /*1274*/ 	.word	0x00032400
        /*1278*/ 	.short	0x0100
        /*127a*/ 	.byte	0x08
	.zero		1


	//   ....[1]....
        /*127c*/ 	.word	0x000002d0
        /*1280*/ 	.word	0x000000ff
        /*1284*/ 	.word	0x00032410
        /*1288*/ 	.short	0x0100
        /*128a*/ 	.byte	0x08
	.zero		1


	//   ....[2]....
        /*128c*/ 	.word	0x000002e0
        /*1290*/ 	.word	0x000000ff
        /*1294*/ 	.word	0x00032420
        /*1298*/ 	.short	0x0100
        /*129a*/ 	.byte	0x08
	.zero		1


	//   ....[3]....
        /*129c*/ 	.word	0x000003d0
        /*12a0*/ 	.word	0x000000ff
        /*12a4*/ 	.word	0x00032430
        /*12a8*/ 	.short	0x0100
        /*12aa*/ 	.byte	0x08
	.zero		1


	//   ....[4]....
        /*12ac*/ 	.word	0x000003e0
        /*12b0*/ 	.word	0x000000ff
        /*12b4*/ 	.word	0x00032440
        /*12b8*/ 	.short	0x0100
        /*12ba*/ 	.byte	0x08
	.zero		1


	//   ....[5]....
        /*12bc*/ 	.word	0x000003f0
        /*12c0*/ 	.word	0x000000ff
        /*12c4*/ 	.word	0x00032438
        /*12c8*/ 	.short	0x0100
        /*12ca*/ 	.byte	0x08
	.zero		1


	//   ....[6]....
        /*12cc*/ 	.word	0x00000400
        /*12d0*/ 	.word	0x000000ff
        /*12d4*/ 	.word	0x00032448
        /*12d8*/ 	.short	0x0100
        /*12da*/ 	.byte	0x08
	.zero		1


	//   ....[7]....
        /*12dc*/ 	.word	0x00000530
        /*12e0*/ 	.word	0x000000ff
        /*12e4*/ 	.word	0x00032450
        /*12e8*/ 	.short	0x0100
        /*12ea*/ 	.byte	0x08
	.zero		1


	//   ....[8]....
        /*12ec*/ 	.word	0x00000540
        /*12f0*/ 	.word	0x000000ff
        /*12f4*/ 	.word	0x00032460
        /*12f8*/ 	.short	0x0100
        /*12fa*/ 	.byte	0x08
	.zero		1


	//   ....[9]....
        /*12fc*/ 	.word	0x00000550
        /*1300*/ 	.word	0x000000ff
        /*1304*/ 	.word	0x00032458
        /*1308*/ 	.short	0x0100
        /*130a*/ 	.byte	0x08
	.zero		1


	//   ....[10]....
        /*130c*/ 	.word	0x00000560
        /*1310*/ 	.word	0x000000ff
        /*1314*/ 	.word	0x00032468
        /*1318*/ 	.short	0x0100
        /*131a*/ 	.byte	0x08
	.zero		1


	//   ....[11]....
        /*131c*/ 	.word	0x00000650
        /*1320*/ 	.word	0x000000ff
        /*1324*/ 	.word	0x00032470
        /*1328*/ 	.short	0x0100
        /*132a*/ 	.byte	0x06
	.zero		1


	//   ....[12]....
        /*132c*/ 	.word	0x00000660
        /*1330*/ 	.word	0x000000ff
        /*1334*/ 	.word	0x00032480
        /*1338*/ 	.short	0x0100
        /*133a*/ 	.byte	0x06
	.zero		1


	//   ....[13]....
        /*133c*/ 	.word	0x00000670
        /*1340*/ 	.word	0x000000ff
        /*1344*/ 	.word	0x00032478
        /*1348*/ 	.short	0x0100
        /*134a*/ 	.byte	0x06
	.zero		1


	//   ....[14]....
        /*134c*/ 	.word	0x00000680
        /*1350*/ 	.word	0x000000ff
        /*1354*/ 	.word	0x00032488
        /*1358*/ 	.short	0x0100
        /*135a*/ 	.byte	0x06
	.zero		1


	//   ....[15]....
        /*135c*/ 	.word	0x000007b0
        /*1360*/ 	.word	0x000000ff
        /*1364*/ 	.word	0x00032490
        /*1368*/ 	.short	0x0100
        /*136a*/ 	.byte	0x08
	.zero		1


	//   ....[16]....
        /*136c*/ 	.word	0x000007c0
        /*1370*/ 	.word	0x000000ff
        /*1374*/ 	.word	0x000324a0
        /*1378*/ 	.short	0x0100
        /*137a*/ 	.byte	0x08
	.zero		1


	//   ....[17]....
        /*137c*/ 	.word	0x000007d0
        /*1380*/ 	.word	0x000000ff
        /*1384*/ 	.word	0x00032498
        /*1388*/ 	.short	0x0100
        /*138a*/ 	.byte	0x08
	.zero		1


	//   ....[18]....
        /*138c*/ 	.word	0x000007e0
        /*1390*/ 	.word	0x000000ff
        /*1394*/ 	.word	0x000324a8
        /*1398*/ 	.short	0x0100
        /*139a*/ 	.byte	0x08
	.zero		1


	//   ....[19]....
        /*139c*/ 	.word	0x00000910
        /*13a0*/ 	.word	0x000000ff
        /*13a4*/ 	.word	0x000324b0
        /*13a8*/ 	.short	0x0100
        /*13aa*/ 	.byte	0x08
	.zero		1


	//   ....[20]....
        /*13ac*/ 	.word	0x00000920
        /*13b0*/ 	.word	0x000000ff
        /*13b4*/ 	.word	0x000324c0
        /*13b8*/ 	.short	0x0100
        /*13ba*/ 	.byte	0x08
	.zero		1


	//   ....[21]....
        /*13bc*/ 	.word	0x00000930
        /*13c0*/ 	.word	0x000000ff
        /*13c4*/ 	.word	0x000324b8
        /*13c8*/ 	.short	0x0100
        /*13ca*/ 	.byte	0x08
	.zero		1


	//   ....[22]....
        /*13cc*/ 	.word	0x00000940
        /*13d0*/ 	.word	0x000000ff
        /*13d4*/ 	.word	0x000324c8
        /*13d8*/ 	.short	0x0100
        /*13da*/ 	.byte	0x08
	.zero		1


	//   ....[23]....
        /*13dc*/ 	.word	0x00002eb0
        /*13e0*/ 	.word	0x00000060
        /*13e4*/ 	.word	0x00032490
        /*13e8*/ 	.short	0x010a
        /*13ea*/ 	.byte	0x3f
	.zero		1


	//   ....[24]....
        /*13ec*/ 	.word	0x00004010
        /*13f0*/ 	.word	0x00000060
        /*13f4*/ 	.word	0x00032490
        /*13f8*/ 	.short	0x010a
        /*13fa*/ 	.byte	0x3f
	.zero		1


	//   ....[25]....
        /*13fc*/ 	.word	0x00005120
        /*1400*/ 	.word	0x00000060
        /*1404*/ 	.word	0x00032490
        /*1408*/ 	.short	0x010a
        /*140a*/ 	.byte	0x3f
	.zero		1


	//   ....[26]....
        /*140c*/ 	.word	0x00005340
        /*1410*/ 	.word	0x00000020
        /*1414*/ 	.word	0x00000000
        /*1418*/ 	.short	0x0101
        /*141a*/ 	.byte	0x3f
	.zero		1


	//   ....[27]....
        /*141c*/ 	.word	0x00005380
        /*1420*/ 	.word	0x00000060
        /*1424*/ 	.word	0x000324b0
        /*1428*/ 	.short	0x010a
        /*142a*/ 	.byte	0x3f
	.zero		1


	//   ....[28]....
        /*142c*/ 	.word	0x000059e0
        /*1430*/ 	.word	0x00000060
        /*1434*/ 	.word	0x00000000
        /*1438*/ 	.short	0x0101
        /*143a*/ 	.byte	0x3f
	.zero		1


	//   ....[29]....
        /*143c*/ 	.word	0x000062c0
        /*1440*/ 	.word	0x00000013
        /*1444*/ 	.word	0x00032400
        /*1448*/ 	.short	0x010a
        /*144a*/ 	.byte	0x3f
	.zero		1


	//   ....[30]....
        /*144c*/ 	.word	0x00006310
        /*1450*/ 	.word	0x00000013
        /*1454*/ 	.word	0x00032400
        /*1458*/ 	.short	0x010a
        /*145a*/ 	.byte	0x3f
	.zero		1


	//   ....[31]....
        /*145c*/ 	.word	0x00006e10
        /*1460*/ 	.word	0x00000013
        /*1464*/ 	.word	0x00032400
        /*1468*/ 	.short	0x010a
        /*146a*/ 	.byte	0x3f
	.zero		1


	//   ....[32]....
        /*146c*/ 	.word	0x00008300
        /*1470*/ 	.word	0x00000013
        /*1474*/ 	.word	0x00032400
        /*1478*/ 	.short	0x010a
        /*147a*/ 	.byte	0x3f
	.zero		1


	//   ....[33]....
        /*147c*/ 	.word	0x00009230
        /*1480*/ 	.word	0x000000b4
        /*1484*/ 	.word	0x00032430
        /*1488*/ 	.short	0x010a
        /*148a*/ 	.byte	0x3f
	.zero		1


	//   ....[34]....
        /*148c*/ 	.word	0x000092c0
        /*1490*/ 	.word	0x000000b4
        /*1494*/ 	.word	0x00032430
        /*1498*/ 	.short	0x010a
        /*149a*/ 	.byte	0x3f
	.zero		1


	//   ....[35]....
        /*149c*/ 	.word	0x000095f0
        /*14a0*/ 	.word	0x00000013
        /*14a4*/ 	.word	0x00032410
        /*14a8*/ 	.short	0x010a
        /*14aa*/ 	.byte	0x3f
	.zero		1


	//   ....[36]....
        /*14ac*/ 	.word	0x00009640
        /*14b0*/ 	.word	0x000000b4
        /*14b4*/ 	.word	0x00032450
        /*14b8*/ 	.short	0x010a
        /*14ba*/ 	.byte	0x3f
	.zero		1


	//   ....[37]....
        /*14bc*/ 	.word	0x000096c0
        /*14c0*/ 	.word	0x000000b4
        /*14c4*/ 	.word	0x00032450
        /*14c8*/ 	.short	0x010a
        /*14ca*/ 	.byte	0x3f
	.zero		1


	//   ....[38]....
        /*14cc*/ 	.word	0x0000b8a0
        /*14d0*/ 	.word	0x00000018
        /*14d4*/ 	.word	0x00000000
        /*14d8*/ 	.short	0x0101
        /*14da*/ 	.byte	0x3f
	.zero		1


	//   ....[39]....
        /*14dc*/ 	.word	0x0000c2c0
        /*14e0*/ 	.word	0x000000b4
        /*14e4*/ 	.word	0x00000000
        /*14e8*/ 	.short	0x0101
        /*14ea*/ 	.byte	0x3f
	.zero		1


	//   ....[40]....
        /*14ec*/ 	.word	0x0000c3a0
        /*14f0*/ 	.word	0x000000d2
        /*14f4*/ 	.word	0x00032430
        /*14f8*/ 	.short	0x010a
        /*14fa*/ 	.byte	0x3f
	.zero		1


	//   ....[41]....
        /*14fc*/ 	.word	0x0000c410
        /*1500*/ 	.word	0x000000d2
        /*1504*/ 	.word	0x00032430
        /*1508*/ 	.short	0x010a
        /*150a*/ 	.byte	0x3f
	.zero		1


	//   ....[42]....
        /*150c*/ 	.word	0x0000c6b0
        /*1510*/ 	.word	0x000000d2
        /*1514*/ 	.word	0x00032450
        /*1518*/ 	.short	0x010a
        /*151a*/ 	.byte	0x3f
	.zero		1


	//   ....[43]....
        /*151c*/ 	.word	0x0000c700
        /*1520*/ 	.word	0x000000d2
        /*1524*/ 	.word	0x00032450
        /*1528*/ 	.short	0x010a
        /*152a*/ 	.byte	0x3f
	.zero		1


	//   ....[44]....
        /*152c*/ 	.word	0x0000edc0
        /*1530*/ 	.word	0x0000009c
        /*1534*/ 	.word	0x00000000
        /*1538*/ 	.short	0x0101
        /*153a*/ 	.byte	0x3f
	.zero		1


	//   ....[45]....
        /*153c*/ 	.word	0x0000f8c0
        /*1540*/ 	.word	0x000000d2
        /*1544*/ 	.word	0x00000000
        /*1548*/ 	.short	0x0101
        /*154a*/ 	.byte	0x3f
	.zero		1


	//   ....[46]....
        /*154c*/ 	.word	0x0000f9c0
        /*1550*/ 	.word	0x000000d2
        /*1554*/ 	.word	0x00032430
        /*1558*/ 	.short	0x010a
        /*155a*/ 	.byte	0x3f
	.zero		1


	//   ....[47]....
        /*155c*/ 	.word	0x0000fa30
        /*1560*/ 	.word	0x000000d2
        /*1564*/ 	.word	0x00032430
        /*1568*/ 	.short	0x010a
        /*156a*/ 	.byte	0x3f
	.zero		1


	//   ....[48]....
        /*156c*/ 	.word	0x0000fcd0
        /*1570*/ 	.word	0x000000d2
        /*1574*/ 	.word	0x00032450
        /*1578*/ 	.short	0x010a
        /*157a*/ 	.byte	0x3f
	.zero		1


	//   ....[49]....
        /*157c*/ 	.word	0x0000fd20
        /*1580*/ 	.word	0x000000d2
        /*1584*/ 	.word	0x00032450
        /*1588*/ 	.short	0x010a
        /*158a*/ 	.byte	0x3f
	.zero		1


	//   ....[50]....
        /*158c*/ 	.word	0x00011e00
        /*1590*/ 	.word	0x00000003
        /*1594*/ 	.word	0x00000000
        /*1598*/ 	.short	0x0101
        /*159a*/ 	.byte	0x3f
	.zero		1


	//   ....[51]....
        /*159c*/ 	.word	0x00012750
        /*15a0*/ 	.word	0x000000d2
        /*15a4*/ 	.word	0x00000000
        /*15a8*/ 	.short	0x0101
        /*15aa*/ 	.byte	0x3f
	.zero		1


	//   ....[52]....
        /*15ac*/ 	.word	0x00014d30
        /*15b0*/ 	.word	0x00000000
        /*15b4*/ 	.word	0x00000000
        /*15b8*/ 	.short	0x0101
        /*15ba*/ 	.byte	0x3f
	.zero		1


	//   ....[53]....
        /*15bc*/ 	.word	0x000179d0
        /*15c0*/ 	.word	0x00000006
        /*15c4*/ 	.word	0x00032420
        /*15c8*/ 	.short	0x010a
        /*15ca*/ 	.byte	0x3f
	.zero		1


	//   ....[54]....
        /*15cc*/ 	.word	0x00017ac0
        /*15d0*/ 	.word	0x00000004
        /*15d4*/ 	.word	0x000324a0
        /*15d8*/ 	.short	0x010a
        /*15da*/ 	.byte	0x3f
	.zero		1


	//   ....[55]....
        /*15dc*/ 	.word	0x00017d10
        /*15e0*/ 	.word	0x00000004
        /*15e4*/ 	.word	0x000324c0
        /*15e8*/ 	.short	0x010a
        /*15ea*/ 	.byte	0x3f
	.zero		1


	//   ....[56]....
        /*15ec*/ 	.word	0x000183d0
        /*15f0*/ 	.word	0x00000005
        /*15f4*/ 	.word	0x000324a0
        /*15f8*/ 	.short	0x010a
        /*15fa*/ 	.byte	0x3f
	.zero		1


	//   ....[57]....
        /*15fc*/ 	.word	0x00018610
        /*1600*/ 	.word	0x00000005
        /*1604*/ 	.word	0x000324c0
        /*1608*/ 	.short	0x010a
        /*160a*/ 	.byte	0x3f
	.zero		1


	//   ....[58]....
        /*160c*/ 	.word	0x00019630
        /*1610*/ 	.word	0x00000000
        /*1614*/ 	.word	0x00032440
        /*1618*/ 	.short	0x010a
        /*161a*/ 	.byte	0x3f
	.zero		1


	//   ....[59]....
        /*161c*/ 	.word	0x0001a4a0
        /*1620*/ 	.word	0x00000008
        /*1624*/ 	.word	0x00032400
        /*1628*/ 	.short	0x0107
        /*162a*/ 	.byte	0x3f
	.zero		1


	//   ....[60]....
        /*162c*/ 	.word	0x0001a540
        /*1630*/ 	.word	0x00000002
        /*1634*/ 	.word	0x00032400
        /*1638*/ 	.short	0x0101
        /*163a*/ 	.byte	0x3f
	.zero		1


	//   ....[61]....
        /*163c*/ 	.word	0x0001b1a0
        /*1640*/ 	.word	0x00000008
        /*1644*/ 	.word	0x00032410
        /*1648*/ 	.short	0x0107
        /*164a*/ 	.byte	0x3f
	.zero		1


	//   ....[62]....
        /*164c*/ 	.word	0x0001b2a0
        /*1650*/ 	.word	0x00000002
        /*1654*/ 	.word	0x00032410
        /*1658*/ 	.short	0x0101
        /*165a*/ 	.byte	0x3f
	.zero		1


	//   ....[63]....
        /*165c*/ 	.word	0x0001b2c0
        /*1660*/ 	.word	0x00000002
        /*1664*/ 	.word	0x00032420
        /*1668*/ 	.short	0x010a
        /*166a*/ 	.byte	0x3f
	.zero		1


	//   ....[64]....
        /*166c*/ 	.word	0x0001b3d0
        /*1670*/ 	.word	0x00000002
        /*1674*/ 	.word	0x00032460
        /*1678*/ 	.short	0x010a
        /*167a*/ 	.byte	0x3f
	.zero		1


	//   ....[65]....
        /*167c*/ 	.word	0x0001bcc0
        /*1680*/ 	.word	0x00000002
        /*1684*/ 	.word	0x00032440
        /*1688*/ 	.short	0x010a
        /*168a*/ 	.byte	0x3f
	.zero		1


	//   ....[66]....
        /*168c*/ 	.word	0x0001bf20
        /*1690*/ 	.word	0x00000002
        /*1694*/ 	.word	0x00032460
        /*1698*/ 	.short	0x010a
        /*169a*/ 	.byte	0x3f
	.zero		1


	//   ....[67]....
        /*169c*/ 	.word	0x0001c7a0
        /*16a0*/ 	.word	0x00000003
        /*16a4*/ 	.word	0x00032440
        /*16a8*/ 	.short	0x010a
        /*16aa*/ 	.byte	0x3f
	.zero		1


	//   ....[68]....
        /*16ac*/ 	.word	0x0001c9f0
        /*16b0*/ 	.word	0x00000003
        /*16b4*/ 	.word	0x00032460
        /*16b8*/ 	.short	0x010a
        /*16ba*/ 	.byte	0x3f
	.zero		1


	//   ....[69]....
        /*16bc*/ 	.word	0x0001d200
        /*16c0*/ 	.word	0x00000003
        /*16c4*/ 	.word	0x00032440
        /*16c8*/ 	.short	0x010a
        /*16ca*/ 	.byte	0x3f
	.zero		1


	//   ....[70]....
        /*16cc*/ 	.word	0x0001d460
        /*16d0*/ 	.word	0x00000003
        /*16d4*/ 	.word	0x00032460
        /*16d8*/ 	.short	0x010a
        /*16da*/ 	.byte	0x3f
	.zero		1


	//   ....[71]....
        /*16dc*/ 	.word	0x0001e8d0
        /*16e0*/ 	.word	0x00000000
        /*16e4*/ 	.word	0x00032420
        /*16e8*/ 	.short	0x010a
        /*16ea*/ 	.byte	0x3f
	.zero		1


	//   ....[72]....
        /*16ec*/ 	.word	0x0001ea80
        /*16f0*/ 	.word	0x00000006
        /*16f4*/ 	.word	0x00000000
        /*16f8*/ 	.short	0x010a
        /*16fa*/ 	.byte	0x3f
	.zero		1


	//   ....[73]....
        /*16fc*/ 	.word	0x0001eaf0
        /*1700*/ 	.word	0x00000007
        /*1704*/ 	.word	0x00000000
        /*1708*/ 	.short	0x010a
        /*170a*/ 	.byte	0x3f
	.zero		1


	//   ....[74]....
        /*170c*/ 	.word	0x0001eb60
        /*1710*/ 	.word	0x00000004
        /*1714*/ 	.word	0x00000000
        /*1718*/ 	.short	0x010a
        /*171a*/ 	.byte	0x3f
	.zero		1


	//   ....[75]....
        /*171c*/ 	.word	0x0001eb90
        /*1720*/ 	.word	0x00000003
        /*1724*/ 	.word	0x00000000
        /*1728*/ 	.short	0x010a
        /*172a*/ 	.byte	0x3f
	.zero		1


	//   ....[76]....
        /*172c*/ 	.word	0x0001ebf0
        /*1730*/ 	.word	0x00000060
        /*1734*/ 	.word	0x00032490
        /*1738*/ 	.short	0x010a
        /*173a*/ 	.byte	0x3f
	.zero		1


	//   ....[77]....
        /*173c*/ 	.word	0x0001ec40
        /*1740*/ 	.word	0x00000060
        /*1744*/ 	.word	0x00032490
        /*1748*/ 	.short	0x010a
        /*174a*/ 	.byte	0x3f
	.zero		1


	//   ....[78]....
        /*174c*/ 	.word	0x0001ec90
        /*1750*/ 	.word	0x00000060
        /*1754*/ 	.word	0x00032490
        /*1758*/ 	.short	0x010a
        /*175a*/ 	.byte	0x3f
	.zero		1


	//   ....[79]....
        /*175c*/ 	.word	0x0001ece0
        /*1760*/ 	.word	0x00000060
        /*1764*/ 	.word	0x000324b0
        /*1768*/ 	.short	0x010a
        /*176a*/ 	.byte	0x3f
	.zero		1


	//   ....[80]....
        /*176c*/ 	.word	0x0001f1a0
        /*1770*/ 	.word	0x00000013
        /*1774*/ 	.word	0x00032400
        /*1778*/ 	.short	0x010a
        /*177a*/ 	.byte	0x3f
	.zero		1


	//   ....[81]....
        /*177c*/ 	.word	0x0001f7b0
        /*1780*/ 	.word	0x00000013
        /*1784*/ 	.word	0x00032400
        /*1788*/ 	.short	0x010a
        /*178a*/ 	.byte	0x3f
	.zero		1


	//   ....[82]....
        /*178c*/ 	.word	0x0001f800
        /*1790*/ 	.word	0x000000b4
        /*1794*/ 	.word	0x00032430
        /*1798*/ 	.short	0x010a
        /*179a*/ 	.byte	0x3f
	.zero		1


	//   ....[83]....
        /*179c*/ 	.word	0x0001f850
        /*17a0*/ 	.word	0x00000013
        /*17a4*/ 	.word	0x00032410
        /*17a8*/ 	.short	0x010a
        /*17aa*/ 	.byte	0x3f
	.zero		1


	//   ....[84]....
        /*17ac*/ 	.word	0x0001f8a0
        /*17b0*/ 	.word	0x000000b4
        /*17b4*/ 	.word	0x00032450
        /*17b8*/ 	.short	0x010a
        /*17ba*/ 	.byte	0x3f
	.zero		1


	//   ....[85]....
        /*17bc*/ 	.word	0x0001f8f0
        /*17c0*/ 	.word	0x000000d2
        /*17c4*/ 	.word	0x00032430
        /*17c8*/ 	.short	0x010a
        /*17ca*/ 	.byte	0x3f
	.zero		1


	//   ....[86]....
        /*17cc*/ 	.word	0x0001f940
        /*17d0*/ 	.word	0x000000d2
        /*17d4*/ 	.word	0x00032450
        /*17d8*/ 	.short	0x010a
        /*17da*/ 	.byte	0x3f
	.zero		1


	//   ....[87]....
        /*17dc*/ 	.word	0x0001f990
        /*17e0*/ 	.word	0x000000d2
        /*17e4*/ 	.word	0x00032430
        /*17e8*/ 	.short	0x010a
        /*17ea*/ 	.byte	0x3f
	.zero		1


	//   ....[88]....
        /*17ec*/ 	.word	0x0001f9e0
        /*17f0*/ 	.word	0x000000d2
        /*17f4*/ 	.word	0x00032450
        /*17f8*/ 	.short	0x010a
        /*17fa*/ 	.byte	0x3f
	.zero		1


	//   ....[89]....
        /*17fc*/ 	.word	0x0001ffc0
        /*1800*/ 	.word	0x00000005
        /*1804*/ 	.word	0x00032420
        /*1808*/ 	.short	0x010a
        /*180a*/ 	.byte	0x3f
	.zero		1


	//   ....[90]....
        /*180c*/ 	.word	0x00020010
        /*1810*/ 	.word	0x00000004
        /*1814*/ 	.word	0x000324a0
        /*1818*/ 	.short	0x010a
        /*181a*/ 	.byte	0x3f
	.zero		1


	//   ....[91]....
        /*181c*/ 	.word	0x00020060
        /*1820*/ 	.word	0x00000004
        /*1824*/ 	.word	0x000324c0
        /*1828*/ 	.short	0x010a
        /*182a*/ 	.byte	0x3f
	.zero		1


	//   ....[92]....
        /*182c*/ 	.word	0x000200b0
        /*1830*/ 	.word	0x00000005
        /*1834*/ 	.word	0x000324a0
        /*1838*/ 	.short	0x010a
        /*183a*/ 	.byte	0x3f
	.zero		1


	//   ....[93]....
        /*183c*/ 	.word	0x00020100
        /*1840*/ 	.word	0x00000005
        /*1844*/ 	.word	0x000324c0
        /*1848*/ 	.short	0x010a
        /*184a*/ 	.byte	0x3f
	.zero		1


	//   ....[94]....
        /*184c*/ 	.word	0x000202a0
        /*1850*/ 	.word	0x00000000
        /*1854*/ 	.word	0x00032440
        /*1858*/ 	.short	0x010a
        /*185a*/ 	.byte	0x3f
	.zero		1


	//   ....[95]....
        /*185c*/ 	.word	0x00021bc0
        /*1860*/ 	.word	0x00000002
        /*1864*/ 	.word	0x00032420
        /*1868*/ 	.short	0x010a
        /*186a*/ 	.byte	0x3f
	.zero		1


	//   ....[96]....
        /*186c*/ 	.word	0x00021c10
        /*1870*/ 	.word	0x00000002
        /*1874*/ 	.word	0x00032460
        /*1878*/ 	.short	0x010a
        /*187a*/ 	.byte	0x3f
	.zero		1


	//   ....[97]....
        /*187c*/ 	.word	0x00021c60
        /*1880*/ 	.word	0x00000002
        /*1884*/ 	.word	0x00032440
        /*1888*/ 	.short	0x010a
        /*188a*/ 	.byte	0x3f
	.zero		1


	//   ....[98]....
        /*188c*/ 	.word	0x00021cb0
        /*1890*/ 	.word	0x00000002
        /*1894*/ 	.word	0x00032460
        /*1898*/ 	.short	0x010a
        /*189a*/ 	.byte	0x3f
	.zero		1


	//   ....[99]....
        /*189c*/ 	.word	0x00021d00
        /*18a0*/ 	.word	0x00000003
        /*18a4*/ 	.word	0x00032440
        /*18a8*/ 	.short	0x010a
        /*18aa*/ 	.byte	0x3f
	.zero		1


	//   ....[100]....
        /*18ac*/ 	.word	0x00021d50
        /*18b0*/ 	.word	0x00000003
        /*18b4*/ 	.word	0x00032460
        /*18b8*/ 	.short	0x010a
        /*18ba*/ 	.byte	0x3f
	.zero		1


	//   ....[101]....
        /*18bc*/ 	.word	0x00021da0
        /*18c0*/ 	.word	0x00000003
        /*18c4*/ 	.word	0x00032440
        /*18c8*/ 	.short	0x010a
        /*18ca*/ 	.byte	0x3f
	.zero		1


	//   ....[102]....
        /*18cc*/ 	.word	0x00021df0
        /*18d0*/ 	.word	0x00000003
        /*18d4*/ 	.word	0x00032460
        /*18d8*/ 	.short	0x010a
        /*18da*/ 	.byte	0x3f
	.zero		1


	//   ....[103]....
        /*18dc*/ 	.word	0x00022850
        /*18e0*/ 	.word	0x00000000
        /*18e4*/ 	.word	0x00032420
        /*18e8*/ 	.short	0x010a
        /*18ea*/ 	.byte	0x3f
	.zero		1


	//   ....[104]....
        /*18ec*/ 	.word	0x000229f0
        /*18f0*/ 	.word	0x00000006
        /*18f4*/ 	.word	0x00000000
        /*18f8*/ 	.short	0x010a
        /*18fa*/ 	.byte	0x3f
	.zero		1


	//   ....[105]....
        /*18fc*/ 	.word	0x00022a40
        /*1900*/ 	.word	0x00000007
        /*1904*/ 	.word	0x00000000
        /*1908*/ 	.short	0x010a
        /*190a*/ 	.byte	0x3f
	.zero		1


	//   ....[106]....
        /*190c*/ 	.word	0x00022a90
        /*1910*/ 	.word	0x00000004
        /*1914*/ 	.word	0x00000000
        /*1918*/ 	.short	0x010a
        /*191a*/ 	.byte	0x3f
	.zero		1


	//----- nvinfo : EIATTR_NUM_MBARRIERS
	.align		4
.L_651:
        /*191c*/ 	.byte	0x03, 0x38
        /*191e*/ 	.short	0x0017


	//----- nvinfo : EIATTR_EXIT_INSTR_OFFSETS
	.align		4
        /*1920*/ 	.byte	0x04, 0x1c
        /*1922*/ 	.short	(.L_653 - .L_652)


	//   ....[0]....
.L_652:
        /*1924*/ 	.word	0x0001ebe0


	//----- nvinfo : EIATTR_MAX_THREADS
	.align		4
.L_653:
        /*1928*/ 	.byte	0x04, 0x05
        /*192a*/ 	.short	(.L_655 - .L_654)
.L_654:
        /*192c*/ 	.word	0x00000180
        /*1930*/ 	.word	0x00000001
        /*1934*/ 	.word	0x00000001


	//----- nvinfo : EIATTR_CRS_STACK_SIZE
	.align		4
.L_655:
        /*1938*/ 	.byte	0x04, 0x1e
        /*193a*/ 	.short	(.L_657 - .L_656)
.L_656:
        /*193c*/ 	.word	0x00000000


	//----- nvinfo : EIATTR_CBANK_PARAM_SIZE
	.align		4
.L_657:
        /*1940*/ 	.byte	0x03, 0x19
        /*1942*/ 	.short	0x0bf0


	//----- nvinfo : EIATTR_PARAM_CBANK
	.align		4
        /*1944*/ 	.byte	0x04, 0x0a
        /*1946*/ 	.short	(.L_659 - .L_658)
	.align		4
.L_658:
        /*1948*/ 	.word	index@(.nv.constant0._ZN7cutlass13device_kernelIN5flash11enable_sm90INS1_16FlashAttnFwdSm90INS1_25CollectiveMainloopFwdSm90ILi2EN4cute5tupleIJNS5_1CILi1EEES8_S8_EEENS6_IJNS7_ILi128EEENS7_ILi96EEENS7_ILi64EEEEEELi256ENS_6half_tEfNS_4arch4Sm90ELb1ELb0ELb1ELb1ELb0ELb1ELb1ELb1ELb0ELb1ELb0ELb0EEENS1_21CollectiveEpilogueFwdINS6_IJSA_NS7_ILi256EEESB_EEES9_SE_SG_Li256ELb1ELb1ELb0ELb0EEENS1_36VarlenDynamicPersistentTileSchedulerILi128ELi96ELi256ELi128ELb0ELb1ELb1ELb1ELb1ELb1EEEEEEEEEvNT_6ParamsE)
        /*194c*/ 	.short	0x0210
        /*194e*/ 	.short	0x0bf0


	//----- nvinfo : EIATTR_SW_WAR
	.align		4
.L_659:
        /*1950*/ 	.byte	0x04, 0x36
        /*1952*/ 	.short	(.L_661 - .L_660)
.L_660:
        /*1954*/ 	.word	0x00000008
.L_661:


//--------------------- .nv.callgraph             --------------------------
	.section	.nv.callgraph,"",@"SHT_CUDA_CALLGRAPH"
	.align	4
	.sectionentsize	8
	.align		4
        /*0000*/ 	.word	0x00000000
	.align		4
        /*0004*/ 	.word	0xffffffff
	.align		4
        /*0008*/ 	.word	index@(_ZN7cutlass13device_kernelIN5flash11enable_sm90INS1_16FlashAttnFwdSm90INS1_25CollectiveMainloopFwdSm90ILi2EN4cute5tupleIJNS5_1CILi1EEES8_S8_EEENS6_IJNS7_ILi128EEENS7_ILi96EEENS7_ILi64EEEEEELi256ENS_6half_tEfNS_4arch4Sm90ELb0ELb0ELb1ELb0ELb0ELb0ELb0ELb1ELb0ELb1ELb0ELb0EEENS1_21CollectiveEpilogueFwdINS6_IJSA_NS7_ILi256EEESB_EEES9_SE_SG_Li256ELb0ELb1ELb0ELb0EEENS1_29StaticPersistentTileSchedulerILb0EEEEEEEEEvNT_6ParamsE)
	.align		4
        /*000c*/ 	.word	index@(__assertfail)
	.align		4
        /*0010*/ 	.word	index@(_ZN7cutlass13device_kernelIN5flash11enable_sm90INS1_16FlashAttnFwdSm90INS1_25CollectiveMainloopFwdSm90ILi2EN4cute5tupleIJNS5_1CILi1EEES8_S8_EEENS6_IJNS7_ILi128EEENS7_ILi96EEENS7_ILi64EEEEEELi256ENS_6half_tEfNS_4arch4Sm90ELb0ELb0ELb1ELb0ELb0ELb0ELb1ELb1ELb0ELb1ELb0ELb0EEENS1_21CollectiveEpilogueFwdINS6_IJSA_NS7_ILi256EEESB_EEES9_SE_SG_Li256ELb0ELb1ELb0ELb0EEENS1_29StaticPersistentTileSchedulerILb0EEEEEEEEEvNT_6ParamsE)
	.align		4
        /*0014*/ 	.word	index@(__assertfail)
	.align		4
        /*0018*/ 	.word	index@(_ZN7cutlass13device_kernelIN5flash11enable_sm90INS1_16FlashAttnFwdSm90INS1_25CollectiveMainloopFwdSm90ILi2EN4cute5tupleIJNS5_1CILi1EEES8_S8_EEENS6_IJNS7_ILi128EEENS7_ILi96EEENS7_ILi64EEEEEELi256ENS_6half_tEfNS_4arch4Sm90ELb0ELb0ELb1ELb1ELb0ELb0ELb0ELb1ELb0ELb1ELb0ELb0EEENS1_21CollectiveEpilogueFwdINS6_IJSA_NS7_ILi256EEESB_EEES9_SE_SG_Li256ELb1ELb1ELb0ELb0EEENS1_36VarlenDynamicPersistentTileSchedulerILi128ELi96ELi256ELi128ELb0ELb1ELb1ELb0ELb1ELb1EEEEEEEEEvNT_6ParamsE)
	.align		4
        /*001c*/ 	.word	index@(__assertfail)
	.align		4
        /*0020*/ 	.word	index@(_ZN7cutlass13device_kernelIN5flash11enable_sm90INS1_16FlashAttnFwdSm90INS1_25CollectiveMainloopFwdSm90ILi2EN4cute5tupleIJNS5_1CILi1EEES8_S8_EEENS6_IJNS7_ILi128EEENS7_ILi96EEENS7_ILi64EEEEEELi256ENS_6half_tEfNS_4arch4Sm90ELb0ELb0ELb1ELb1ELb0ELb1ELb0ELb1ELb0ELb1ELb0ELb0EEENS1_21CollectiveEpilogueFwdINS6_IJSA_NS7_ILi256EEESB_EEES9_SE_SG_Li256ELb1ELb1ELb0ELb0EEENS1_36VarlenDynamicPersistentTileSchedulerILi128ELi96ELi256ELi128ELb0ELb1ELb1ELb0ELb1ELb1EEEEEEEEEvNT_6ParamsE)
	.align		4
        /*0024*/ 	.word	index@(__assertfail)
	.align		4
        /*0028*/ 	.word	index@(_ZN7cutlass13device_kernelIN5flash11enable_sm90INS1_16FlashAttnFwdSm90INS1_25CollectiveMainloopFwdSm90ILi2EN4cute5tupleIJNS5_1CILi1EEES8_S8_EEENS6_IJNS7_ILi128EEENS7_ILi96EEENS7_ILi64EEEEEELi256ENS_6half_tEfNS_4arch4Sm90ELb0ELb0ELb1ELb1ELb0ELb0ELb1ELb1ELb0ELb1ELb0ELb0EEENS1_21CollectiveEpilogueFwdINS6_IJSA_NS7_ILi256EEESB_EEES9_SE_SG_Li256ELb1ELb1ELb0ELb0EEENS1_36VarlenDynamicPersistentTileSchedulerILi128ELi96ELi256ELi128ELb0ELb1ELb1ELb0ELb1ELb1EEEEEEEEEvNT_6ParamsE)
	.align		4
        /*002c*/ 	.word	index@(__assertfail)
	.align		4
        /*0030*/ 	.word	index@(_ZN7cutlass13device_kernelIN5flash11enable_sm90INS1_16FlashAttnFwdSm90INS1_25CollectiveMainloopFwdSm90ILi2EN4cute5tupleIJNS5_1CILi1EEES8_S8_EEENS6_IJNS7_ILi128EEENS7_ILi96EEENS7_ILi64EEEEEELi256ENS_6half_tEfNS_4arch4Sm90ELb0ELb0ELb1ELb1ELb0ELb1ELb1ELb1ELb0ELb1ELb0ELb0EEENS1_21CollectiveEpilogueFwdINS6_IJSA_NS7_ILi256EEESB_EEES9_SE_SG_Li256ELb1ELb1ELb0ELb0EEENS1_36VarlenDynamicPersistentTileSchedulerILi128ELi96ELi256ELi128ELb0ELb1ELb1ELb0ELb1ELb1EEEEEEEEEvNT_6ParamsE)
	.align		4
        /*0034*/ 	.word	index@(__assertfail)
	.align		4
        /*0038*/ 	.word	index@(_ZN7cutlass13device_kernelIN5flash11enable_sm90INS1_16FlashAttnFwdSm90INS1_25CollectiveMainloopFwdSm90ILi2EN4cute5tupleIJNS5_1CILi1EEES8_S8_EEENS6_IJNS7_ILi128EEENS7_ILi96EEENS7_ILi64EEEEEELi256ENS_6half_tEfNS_4arch4Sm90ELb0ELb1ELb1ELb0ELb0ELb0ELb0ELb1ELb0ELb1ELb0ELb0EEENS1_21CollectiveEpilogueFwdINS6_IJSA_NS7_ILi256EEESB_EEES9_SE_SG_Li256ELb0ELb1ELb0ELb0EEENS1_30DynamicPersistentTileSchedulerILi256ELi128ELb0ELb1ELb1EEEEEEEEEvNT_6ParamsE)
	.align		4
        /*003c*/ 	.word	index@(__assertfail)
	.align		4
        /*0040*/ 	.word	index@(_ZN7cutlass13device_kernelIN5flash11enable_sm90INS1_16FlashAttnFwdSm90INS1_25CollectiveMainloopFwdSm90ILi2EN4cute5tupleIJNS5_1CILi1EEES8_S8_EEENS6_IJNS7_ILi128EEENS7_ILi96EEENS7_ILi64EEEEEELi256ENS_6half_tEfNS_4arch4Sm90ELb0ELb1ELb1ELb0ELb0ELb0ELb1ELb1ELb0ELb1ELb0ELb0EEENS1_21CollectiveEpilogueFwdINS6_IJSA_NS7_ILi256EEESB_EEES9_SE_SG_Li256ELb0ELb1ELb0ELb0EEENS1_30DynamicPersistentTileSchedulerILi256ELi128ELb0ELb1ELb1EEEEEEEEEvNT_6ParamsE)
	.align		4
        /*0044*/ 	.word	index@(__assertfail)
	.align		4
        /*0048*/ 	.word	index@(_ZN7cutlass13device_kernelIN5flash11enable_sm90INS1_16FlashAttnFwdSm90INS1_25CollectiveMainloopFwdSm90ILi2EN4cute5tupleIJNS5_1CILi1EEES8_S8_EEENS6_IJNS7_ILi128EEENS7_ILi96EEENS7_ILi64EEEEEELi256ENS_6half_tEfNS_4arch4Sm90ELb0ELb1ELb1ELb1ELb0ELb0ELb0ELb1ELb0ELb1ELb0ELb0EEENS1_21CollectiveEpilogueFwdINS6_IJSA_NS7_ILi256EEESB_EEES9_SE_SG_Li256ELb1ELb1ELb0ELb0EEENS1_36VarlenDynamicPersistentTileSchedulerILi128ELi96ELi256ELi128ELb0ELb1ELb1ELb1ELb0ELb1EEEEEEEEEvNT_6ParamsE)
	.align		4
        /*004c*/ 	.word	index@(__assertfail)
	.align		4
        /*0050*/ 	.word	index@(_ZN7cutlass13device_kernelIN5flash11enable_sm90INS1_16FlashAttnFwdSm90INS1_25CollectiveMainloopFwdSm90ILi2EN4cute5tupleIJNS5_1CILi1EEES8_S8_EEENS6_IJNS7_ILi128EEENS7_ILi96EEENS7_ILi64EEEEEELi256ENS_6half_tEfNS_4arch4Sm90ELb0ELb1ELb1ELb1ELb0ELb1ELb0ELb1ELb0ELb1ELb0ELb0EEENS1_21CollectiveEpilogueFwdINS6_IJSA_NS7_ILi256EEESB_EEES9_SE_SG_Li256ELb1ELb1ELb0ELb0EEENS1_36VarlenDynamicPersistentTileSchedulerILi128ELi96ELi256ELi128ELb0ELb1ELb1ELb1ELb0ELb1EEEEEEEEEvNT_6ParamsE)
	.align		4
        /*0054*/ 	.word	index@(__assertfail)
	.align		4
        /*0058*/ 	.word	index@(_ZN7cutlass13device_kernelIN5flash11enable_sm90INS1_16FlashAttnFwdSm90INS1_25CollectiveMainloopFwdSm90ILi2EN4cute5tupleIJNS5_1CILi1EEES8_S8_EEENS6_IJNS7_ILi128EEENS7_ILi96EEENS7_ILi64EEEEEELi256ENS_6half_tEfNS_4arch4Sm90ELb0ELb1ELb1ELb1ELb0ELb0ELb1ELb1ELb0ELb1ELb0ELb0EEENS1_21CollectiveEpilogueFwdINS6_IJSA_NS7_ILi256EEESB_EEES9_SE_SG_Li256ELb1ELb1ELb0ELb0EEENS1_36VarlenDynamicPersistentTileSchedulerILi128ELi96ELi256ELi128ELb0ELb1ELb1ELb1ELb0ELb1EEEEEEEEEvNT_6ParamsE)
	.align		4
        /*005c*/ 	.word	index@(__assertfail)
	.align		4
        /*0060*/ 	.word	index@(_ZN7cutlass13device_kernelIN5flash11enable_sm90INS1_16FlashAttnFwdSm90INS1_25CollectiveMainloopFwdSm90ILi2EN4cute5tupleIJNS5_1CILi1EEES8_S8_EEENS6_IJNS7_ILi128EEENS7_ILi96EEENS7_ILi64EEEEEELi256ENS_6half_tEfNS_4arch4Sm90ELb0ELb1ELb1ELb1ELb0ELb1ELb1ELb1ELb0ELb1ELb0ELb0EEENS1_21CollectiveEpilogueFwdINS6_IJSA_NS7_ILi256EEESB_EEES9_SE_SG_Li256ELb1ELb1ELb0ELb0EEENS1_36VarlenDynamicPersistentTileSchedulerILi128ELi96ELi256ELi128ELb0ELb1ELb1ELb1ELb0ELb1EEEEEEEEEvNT_6ParamsE)
	.align		4
        /*0064*/ 	.word	index@(__assertfail)
	.align		4
        /*0068*/ 	.word	index@(_ZN7cutlass13device_kernelIN5flash11enable_sm90INS1_16FlashAttnFwdSm90INS1_25CollectiveMainloopFwdSm90ILi2EN4cute5tupleIJNS5_1CILi1EEES8_S8_EEENS6_IJNS7_ILi128EEENS7_ILi96EEENS7_ILi64EEEEEELi256ENS_6half_tEfNS_4arch4Sm90ELb1ELb0ELb1ELb0ELb0ELb0ELb0ELb1ELb0ELb1ELb0ELb0EEENS1_21CollectiveEpilogueFwdINS6_IJSA_NS7_ILi256EEESB_EEES9_SE_SG_Li256ELb0ELb1ELb0ELb0EEENS1_30DynamicPersistentTileSchedulerILi256ELi128ELb0ELb1ELb1EEEEEEEEEvNT_6ParamsE)
	.align		4
        /*006c*/ 	.word	index@(__assertfail)
	.align		4
        /*0070*/ 	.word	index@(_ZN7cutlass13device_kernelIN5flash11enable_sm90INS1_16FlashAttnFwdSm90INS1_25CollectiveMainloopFwdSm90ILi2EN4cute5tupleIJNS5_1CILi1EEES8_S8_EEENS6_IJNS7_ILi128EEENS7_ILi96EEENS7_ILi64EEEEEELi256ENS_6half_tEfNS_4arch4Sm90ELb1ELb0ELb1ELb0ELb0ELb0ELb1ELb1ELb0ELb1ELb0ELb0EEENS1_21CollectiveEpilogueFwdINS6_IJSA_NS7_ILi256EEESB_EEES9_SE_SG_Li256ELb0ELb1ELb0ELb0EEENS1_30DynamicPersistentTileSchedulerILi256ELi128ELb0ELb1ELb1EEEEEEEEEvNT_6ParamsE)
	.align		4
        /*0074*/ 	.word	index@(__assertfail)
	.align		4
        /*0078*/ 	.word	index@(_ZN7cutlass13device_kernelIN5flash11enable_sm90INS1_16FlashAttnFwdSm90INS1_25CollectiveMainloopFwdSm90ILi2EN4cute5tupleIJNS5_1CILi1EEES8_S8_EEENS6_IJNS7_ILi128EEENS7_ILi96EEENS7_ILi64EEEEEELi256ENS_6half_tEfNS_4arch4Sm90ELb1ELb0ELb1ELb1ELb0ELb0ELb0ELb1ELb0ELb1ELb0ELb0EEENS1_21CollectiveEpilogueFwdINS6_IJSA_NS7_ILi256EEESB_EEES9_SE_SG_Li256ELb1ELb1ELb0ELb0EEENS1_36VarlenDynamicPersistentTileSchedulerILi128ELi96ELi256ELi128ELb0ELb1ELb1ELb1ELb1ELb1EEEEEEEEEvNT_6ParamsE)
	.align		4
        /*007c*/ 	.word	index@(__assertfail)
	.align		4
        /*0080*/ 	.word	index@(_ZN7cutlass13device_kernelIN5flash11enable_sm90INS1_16FlashAttnFwdSm90INS1_25CollectiveMainloopFwdSm90ILi2EN4cute5tupleIJNS5_1CILi1EEES8_S8_EEENS6_IJNS7_ILi128EEENS7_ILi96EEENS7_ILi64EEEEEELi256ENS_6half_tEfNS_4arch4Sm90ELb1ELb0ELb1ELb1ELb0ELb1ELb0ELb1ELb0ELb1ELb0ELb0EEENS1_21CollectiveEpilogueFwdINS6_IJSA_NS7_ILi256EEESB_EEES9_SE_SG_Li256ELb1ELb1ELb0ELb0EEENS1_36VarlenDynamicPersistentTileSchedulerILi128ELi96ELi256ELi128ELb0ELb1ELb1ELb1ELb1ELb1EEEEEEEEEvNT_6ParamsE)
	.align		4
        /*0084*/ 	.word	index@(__assertfail)
	.align		4
        /*0088*/ 	.word	index@(_ZN7cutlass13device_kernelIN5flash11enable_sm90INS1_16FlashAttnFwdSm90INS1_25CollectiveMainloopFwdSm90ILi2EN4cute5tupleIJNS5_1CILi1EEES8_S8_EEENS6_IJNS7_ILi128EEENS7_ILi96EEENS7_ILi64EEEEEELi256ENS_6half_tEfNS_4arch4Sm90ELb1ELb0ELb1ELb1ELb0ELb0ELb1ELb1ELb0ELb1ELb0ELb0EEENS1_21CollectiveEpilogueFwdINS6_IJSA_NS7_ILi256EEESB_EEES9_SE_SG_Li256ELb1ELb1ELb0ELb0EEENS1_36VarlenDynamicPersistentTileSchedulerILi128ELi96ELi256ELi128ELb0ELb1ELb1ELb1ELb1ELb1EEEEEEEEEvNT_6ParamsE)
	.align		4
        /*008c*/ 	.word	index@(__assertfail)
	.align		4
        /*0090*/ 	.word	index@(_ZN7cutlass13device_kernelIN5flash11enable_sm90INS1_16FlashAttnFwdSm90INS1_25CollectiveMainloopFwdSm90ILi2EN4cute5tupleIJNS5_1CILi1EEES8_S8_EEENS6_IJNS7_ILi128EEENS7_ILi96EEENS7_ILi64EEEEEELi256ENS_6half_tEfNS_4arch4Sm90ELb1ELb0ELb1ELb1ELb0ELb1ELb1ELb1ELb0ELb1ELb0ELb0EEENS1_21CollectiveEpilogueFwdINS6_IJSA_NS7_ILi256EEESB_EEES9_SE_SG_Li256ELb1ELb1ELb0ELb0EEENS1_36VarlenDynamicPersistentTileSchedulerILi128ELi96ELi256ELi128ELb0ELb1ELb1ELb1ELb1ELb1EEEEEEEEEvNT_6ParamsE)
	.align		4
        /*0094*/ 	.word	index@(__assertfail)
	.align		4
        /*0098*/ 	.word	0x00000000
	.align		4
        /*009c*/ 	.word	0xfffffffe
	.align		4
        /*00a0*/ 	.word	0x00000000
	.align		4
        /*00a4*/ 	.word	0xfffffffd
	.align		4
        /*00a8*/ 	.word	0x00000000
	.align		4
        /*00ac*/ 	.word	0xfffffffc


//--------------------- .nv.constant4             --------------------------
	.section	.nv.constant4,"a",@progbits
	.align	8
	.align		8
.nv.constant4:
        /*0000*/ 	.dword	__assertfail
	.align		8
        /*0008*/ 	.dword	__unnamed_1
	.align		8
        /*0010*/ 	.dword	__unnamed_2
	.align		8
        /*0018*/ 	.dword	__unnamed_3
	.align		8
        /*0020*/ 	.dword	__unnamed_4
	.align		8
        /*0028*/ 	.dword	__unnamed_5
	.align		8
        /*0030*/ 	.dword	__unnamed_6
	.align		8
        /*0038*/ 	.dword	__unnamed_7
	.align		8
        /*0040*/ 	.dword	_ZN85_INTERNAL_1e1261b7_49_flash_fwd_hdim64_256_fp16_softcap_packgqa_sm90_cu_348dd9ca_32554cuda3std3__45__cpo5beginE
	.align		8
        /*0048*/ 	.dword	_ZN85_INTERNAL_1e1261b7_49_flash_fwd_hdim64_256_fp16_softcap_packgqa_sm90_cu_348dd9ca_32554cuda3std3__45__cpo3endE
	.align		8
        /*0050*/ 	.dword	_ZN85_INTERNAL_1e1261b7_49_flash_fwd_hdim64_256_fp16_softcap_packgqa_sm90_cu_348dd9ca_32554cuda3std3__45__cpo6cbeginE
	.align		8
        /*0058*/ 	.dword	_ZN85_INTERNAL_1e1261b7_49_flash_fwd_hdim64_256_fp16_softcap_packgqa_sm90_cu_348dd9ca_32554cuda3std3__45__cpo4cendE
	.align		8
        /*0060*/ 	.dword	_ZN85_INTERNAL_1e1261b7_49_flash_fwd_hdim64_256_fp16_softcap_packgqa_sm90_cu_348dd9ca_32554cuda3std3__487_GLOBAL__N__1e1261b7_49_flash_fwd_hdim64_256_fp16_softcap_packgqa_sm90_cu_348dd9ca_32556ignoreE
	.align		8
        /*0068*/ 	.dword	_ZN85_INTERNAL_1e1261b7_49_flash_fwd_hdim64_256_fp16_softcap_packgqa_sm90_cu_348dd9ca_32554cuda3std3__419piecewise_constructE
	.align		8
        /*0070*/ 	.dword	_ZN85_INTERNAL_1e1261b7_49_flash_fwd_hdim64_256_fp16_softcap_packgqa_sm90_cu_348dd9ca_32554cuda3std3__48in_placeE
	.align		8
        /*0078*/ 	.dword	_ZN85_INTERNAL_1e1261b7_49_flash_fwd_hdim64_256_fp16_softcap_packgqa_sm90_cu_348dd9ca_32554cuda3std6ranges3__45__cpo4swapE
	.align		8
        /*0080*/ 	.dword	_ZN85_INTERNAL_1e1261b7_49_flash_fwd_hdim64_256_fp16_softcap_packgqa_sm90_cu_348dd9ca_32554cuda3std6ranges3__45__cpo9iter_moveE
	.align		8
        /*0088*/ 	.dword	_ZN85_INTERNAL_1e1261b7_49_flash_fwd_hdim64_256_fp16_softcap_packgqa_sm90_cu_348dd9ca_32554cute7productE
	.align		8
        /*0090*/ 	.dword	_ZN85_INTERNAL_1e1261b7_49_flash_fwd_hdim64_256_fp16_softcap_packgqa_sm90_cu_348dd9ca_32554cute1_E
	.align		8
        /*0098*/ 	.dword	$str$20
	.align		8
        /*00a0*/ 	.dword	$str$21


//--------------------- .text._ZN7cutlass13device_kernelIN5flash11enable_sm90INS1_16FlashAttnFwdSm90INS1_25CollectiveMainloopFwdSm90ILi2EN4cute5tupleIJNS5_1CILi1EEES8_S8_EEENS6_IJNS7_ILi128EEENS7_ILi96EEENS7_ILi64EEEEEELi256ENS_6half_tEfNS_4arch4Sm90ELb0ELb0ELb1ELb0ELb0ELb0ELb0ELb1ELb0ELb1ELb0ELb0EEENS1_21CollectiveEpilogueFwdINS6_IJSA_NS7_ILi256EEESB_EEES9_SE_SG_Li256ELb0ELb1ELb0ELb0EEENS1_29StaticPersistentTileSchedulerILb0EEEEEEEEEvNT_6ParamsE --------------------------
	.section	.text._ZN7cutlass13device_kernelIN5flash11enable_sm90INS1_16FlashAttnFwdSm90INS1_25CollectiveMainloopFwdSm90ILi2EN4cute5tupleIJNS5_1CILi1EEES8_S8_EEENS6_IJNS7_ILi128EEENS7_ILi96EEENS7_ILi64EEEEEELi256ENS_6half_tEfNS_4arch4Sm90ELb0ELb0ELb1ELb0ELb0ELb0ELb0ELb1ELb0ELb1ELb0ELb0EEENS1_21CollectiveEpilogueFwdINS6_IJSA_NS7_ILi256EEESB_EEES9_SE_SG_Li256ELb0ELb1ELb0ELb0EEENS1_29StaticPersistentTileSchedulerILb0EEEEEEEEEvNT_6ParamsE,"ax",@progbits
	.align	128
.text._ZN7cutlass13device_kernelIN5flash11enable_sm90INS1_16FlashAttnFwdSm90INS1_25CollectiveMainloopFwdSm90ILi2EN4cute5tupleIJNS5_1CILi1EEES8_S8_EEENS6_IJNS7_ILi128EEENS7_ILi96EEENS7_ILi64EEEEEELi256ENS_6half_tEfNS_4arch4Sm90ELb0ELb0ELb1ELb0ELb0ELb0ELb0ELb1ELb0ELb1ELb0ELb0EEENS1_21CollectiveEpilogueFwdINS6_IJSA_NS7_ILi256EEESB_EEES9_SE_SG_Li256ELb0ELb1ELb0ELb0EEENS1_29StaticPersistentTileSchedulerILb0EEEEEEEEEvNT_6ParamsE:
        .type           _ZN7cutlass13device_kernelIN5flash11enable_sm90INS1_16FlashAttnFwdSm90INS1_25CollectiveMainloopFwdSm90ILi2EN4cute5tupleIJNS5_1CILi1EEES8_S8_EEENS6_IJNS7_ILi128EEENS7_ILi96EEENS7_ILi64EEEEEELi256ENS_6half_tEfNS_4arch4Sm90ELb0ELb0ELb1ELb0ELb0ELb0ELb0ELb1ELb0ELb1ELb0ELb0EEENS1_21CollectiveEpilogueFwdINS6_IJSA_NS7_ILi256EEESB_EEES9_SE_SG_Li256ELb0ELb1ELb0ELb0EEENS1_29StaticPersistentTileSchedulerILb0EEEEEEEEEvNT_6ParamsE,@function
        .size           _ZN7cutlass13device_kernelIN5flash11enable_sm90INS1_16FlashAttnFwdSm90INS1_25CollectiveMainloopFwdSm90ILi2EN4cute5tupleIJNS5_1CILi1EEES8_S8_EEENS6_IJNS7_ILi128EEENS7_ILi96EEENS7_ILi64EEEEEELi256ENS_6half_tEfNS_4arch4Sm90ELb0ELb0ELb1ELb0ELb0ELb0ELb0ELb1ELb0ELb1ELb0ELb0EEENS1_21CollectiveEpilogueFwdINS6_IJSA_NS7_ILi256EEESB_EEES9_SE_SG_Li256ELb0ELb1ELb0ELb0EEENS1_29StaticPersistentTileSchedulerILb0EEEEEEEEEvNT_6ParamsE,(.L_x_6030 - _ZN7cutlass13device_kernelIN5flash11enable_sm90INS1_16FlashAttnFwdSm90INS1_25CollectiveMainloopFwdSm90ILi2EN4cute5tupleIJNS5_1CILi1EEES8_S8_EEENS6_IJNS7_ILi128EEENS7_ILi96EEENS7_ILi64EEEEEELi256ENS_6half_tEfNS_4arch4Sm90ELb0ELb0ELb1ELb0ELb0ELb0ELb0ELb1ELb0ELb1ELb0ELb0EEENS1_21CollectiveEpilogueFwdINS6_IJSA_NS7_ILi256EEESB_EEES9_SE_SG_Li256ELb0ELb1ELb0ELb0EEENS1_29StaticPersistentTileSchedulerILb0EEEEEEEEEvNT_6ParamsE)
        .other          _ZN7cutlass13device_kernelIN5flash11enable_sm90INS1_16FlashAttnFwdSm90INS1_25CollectiveMainloopFwdSm90ILi2EN4cute5tupleIJNS5_1CILi1EEES8_S8_EEENS6_IJNS7_ILi128EEENS7_ILi96EEENS7_ILi64EEEEEELi256ENS_6half_tEfNS_4arch4Sm90ELb0ELb0ELb1ELb0ELb0ELb0ELb0ELb1ELb0ELb1ELb0ELb0EEENS1_21CollectiveEpilogueFwdINS6_IJSA_NS7_ILi256EEESB_EEES9_SE_SG_Li256ELb0ELb1ELb0ELb0EEENS1_29StaticPersistentTileSchedulerILb0EEEEEEEEEvNT_6ParamsE,@"STO_CUDA_ENTRY STV_DEFAULT"
_ZN7cutlass13device_kernelIN5flash11enable_sm90INS1_16FlashAttnFwdSm90INS1_25CollectiveMainloopFwdSm90ILi2EN4cute5tupleIJNS5_1CILi1EEES8_S8_EEENS6_IJNS7_ILi128EEENS7_ILi96EEENS7_ILi64EEEEEELi256ENS_6half_tEfNS_4arch4Sm90ELb0ELb0ELb1ELb0ELb0ELb0ELb0ELb1ELb0ELb1ELb0ELb0EEENS1_21CollectiveEpilogueFwdINS6_IJSA_NS7_ILi256EEESB_EEES9_SE_SG_Li256ELb0ELb1ELb0ELb0EEENS1_29StaticPersistentTileSchedulerILb0EEEEEEEEEvNT_6ParamsE:
[----:B------:R-:W0:Y:S02]  /*0000*/  LDC R1, c[0x0][0x28] ;  /* 0x00000a00ff017b82 */ /* 0x000e240000000800 */
[----:B0-----:R-:W-:Y:S01]  /*0010*/  VIADD R1, R1, 0xffffffc8 ;  /* 0xffffffc801017836 */ /* 0x001fe20000000000 */
[----:B------:R-:W0:Y:S01]  /*0020*/  S2R R0, SR_TID.X ;  /* 0x0000000000007919 */ /* 0x000e220000002100 */
[----:B------:R-:W-:Y:S01]  /*0030*/  ELECT P0, URZ, PT ;  /* 0x00000000003f782f */ /* 0x000fe20003800000 */
[----:B------:R-:W-:Y:S01]  /*0040*/  BSSY B0, `(.L_x_0) ;  /* 0x000000e000007945 */ /* 0x000fe20003800000 */
[--C-:B0-----:R-:W-:Y:S02]  /*0050*/  SHF.R.U32.HI R2, RZ, 0x5, R0.reuse ;  /* 0x00000005ff027819 */ /* 0x101fe40000011600 */
[----:B------:R-:W-:-:S03]  /*0060*/  SHF.R.U32.HI R4, RZ, 0x7, R0 ;  /* 0x00000007ff047819 */ /* 0x000fc60000011600 */
[----:B------:R-:W0:Y:S02]  /*0070*/  SHFL.IDX PT, R3, R2, RZ, 0x1f ;  /* 0x00001fff02037589 */ /* 0x000e2400000e0000 */
[----:B0-----:R-:W-:-:S13]  /*0080*/  ISETP.EQ.AND P0, PT, R3, RZ, P0 ;  /* 0x000000ff0300720c */ /* 0x001fda0000702270 */
[----:B------:R-:W-:Y:S05]  /*0090*/  @!P0 BRA `(.L_x_1) ;  /* 0x0000000000208947 */ /* 0x000fea0003800000 */
[----:B------:R-:W-:Y:S02]  /*00a0*/  ULDC.64 UR4, c[0x0][0x198] ;  /* 0x0000660000047ab9 */ /* 0x000fe40000000a00 */
[----:B------:R-:W-:Y:S02]  /*00b0*/  UIADD3 UR6, UP0, UR4, 0x370, URZ ;  /* 0x0000037004067890 */ /* 0x000fe4000ff1e03f */
[----:B------:R-:W-:Y:S02]  /*00c0*/  UIADD3 UR4, UP1, UR4, 0x470, URZ ;  /* 0x0000047004047890 */ /* 0x000fe4000ff3e03f */
[----:B------:R-:W-:Y:S02]  /*00d0*/  UIADD3.X UR7, URZ, UR5, URZ, UP0, !UPT ;  /* 0x000000053f077290 */ /* 0x000fe400087fe43f */
[----:B------:R-:W-:-:S07]  /*00e0*/  UIADD3.X UR5, URZ, UR5, URZ, UP1, !UPT ;  /* 0x000000053f057290 */ /* 0x000fce0008ffe43f */
[----:B------:R0:W-:Y:S02]  /*00f0*/  UTMACCTL.PF [UR6] ;  /* 0x00000000060079b9 */ /* 0x0001e40008040000 */
[----:B------:R0:W-:Y:S02]  /*0100*/  UTMACCTL.PF [UR4] ;  /* 0x00000000040079b9 */ /* 0x0001e40008040000 */
[----:B0-----:R-:W-:Y:S01]  /*0110*/  NOP ;  /* 0x0000000000007918 */ /* 0x001fe20000000000 */
.L_x_1:
[----:B------:R-:W-:Y:S05]  /*0120*/  BSYNC B0 ;  /* 0x0000000000007941 */ /* 0x000fea0003800000 */
.L_x_0:
[----:B------:R-:W-:Y:S01]  /*0130*/  VOTEU.ANY UP0, P0 ;  /* 0x00000000003f7886 */ /* 0x000fe20000000100 */
[----:B------:R-:W0:Y:S01]  /*0140*/  SHFL.IDX PT, R4, R4, RZ, 0x1f ;  /* 0x00001fff04047589 */ /* 0x000e2200000e0000 */
[----:B------:R-:W-:Y:S01]  /*0150*/  UMOV UR4, 0x80 ;  /* 0x0000008000047882 */ /* 0x000fe20000000000 */
[----:B------:R-:W-:Y:S01]  /*0160*/  UMOV UR7, 0x100 ;  /* 0x0000010000077882 */ /* 0x000fe20000000000 */
[----:B------:R-:W-:Y:S01]  /*0170*/  VOTEU.ANY UP1, P0 ;  /* 0x00000000003f7886 */ /* 0x000fe20000020100 */
[----:B------:R-:W1:Y:S01]  /*0180*/  @UP0 S2UR UR8, SR_CgaCtaId ;  /* 0x00000000000809c3 */ /* 0x000e620000008800 */
[----:B------:R-:W2:Y:S01]  /*0190*/  SHFL.IDX PT, R3, R2, RZ, 0x1f ;  /* 0x00001fff02037589 */ /* 0x000ea200000e0000 */
[----:B------:R-:W-:Y:S01]  /*01a0*/  @UP0 UMOV UR6, 0x400 ;  /* 0x0000040000060882 */ /* 0x000fe20000000000 */
[----:B------:R-:W-:-:S04]  /*01b0*/  @UP0 UIADD3 UR4, -UR4, 0x100000, URZ ;  /* 0x0010000004040890 */ /* 0x000fc8000fffe13f */
[----:B------:R-:W-:Y:S02]  /*01c0*/  @UP0 USHF.L.U32 UR5, UR4, 0xb, URZ ;  /* 0x0000000b04050899 */ /* 0x000fe4000800063f */
[----:B------:R-:W-:Y:S01]  /*01d0*/  @UP0 USHF.L.U32 UR4, UR4, 0x1, URZ ;  /* 0x0000000104040899 */ /* 0x000fe2000800063f */
[----:B------:R-:W-:Y:S01]  /*01e0*/  VOTEU.ANY UP2, P0 ;  /* 0x00000000003f7886 */ /* 0x000fe20000040100 */
[----:B0-----:R-:W-:Y:S01]  /*01f0*/  R2UR UR9, R4 ;  /* 0x00000000040972ca */ /* 0x001fe200000e0000 */
[----:B-1----:R-:W-:Y:S01]  /*0200*/  @UP0 ULEA UR8, UR8, UR6, 0x18 ;  /* 0x0000000608080291 */ /* 0x002fe2000f8ec03f */
[----:B--2---:R-:W-:Y:S01]  /*0210*/  ISETP.NE.AND P1, PT, R3, RZ, PT ;  /* 0x000000ff0300720c */ /* 0x004fe20003f25270 */
[----:B------:R-:W-:-:S04]  /*0220*/  @UP0 UIADD3 UR6, -UR7, 0x100000, URZ ;  /* 0x0010000007060890 */ /* 0x000fc8000fffe13f */
[----:B------:R-:W-:Y:S02]  /*0230*/  @UP0 USHF.L.U32 UR7, UR6, 0xb, URZ ;  /* 0x0000000b06070899 */ /* 0x000fe4000800063f */
[----:B------:R-:W-:-:S04]  /*0240*/  @UP0 USHF.L.U32 UR6, UR6, 0x1, URZ ;  /* 0x0000000106060899 */ /* 0x000fc8000800063f */
[----:B------:R-:W-:Y:S01]  /*0250*/  UISETP.NE.AND UP0, UPT, UR9, URZ, UPT ;  /* 0x0000003f0900728c */ /* 0x000fe2000bf05270 */
[----:B------:R-:W0:Y:S02]  /*0260*/  FENCE.VIEW.ASYNC.S ;  /* 0x00000000000073c6 */ /* 0x000e240000000000 */
[----:B0-----:R0:W1:Y:S05]  /*0270*/  @UP1 SYNCS.EXCH.64 URZ, [UR8+0x22800], UR4 ;  /* 0x02280004083f15b2 */ /* 0x00106a0008000100 */
[----:B------:R0:W2:Y:S01]  /*0280*/  @UP2 SYNCS.EXCH.64 URZ, [UR8+0x22820], UR6 ;  /* 0x02282006083f25b2 */ /* 0x0000a20008000100 */
[----:B------:R-:W-:Y:S05]  /*0290*/  @P1 BRA `(.L_x_2) ;  /* 0x0000000000481947 */ /* 0x000fea0003800000 */
[----:B0-----:R-:W0:Y:S01]  /*02a0*/  S2UR UR5, SR_CgaCtaId ;  /* 0x00000000000579c3 */ /* 0x001e220000008800 */
[----:B------:R-:W-:Y:S01]  /*02b0*/  UMOV UR4, 0x400 ;  /* 0x0000040000047882 */ /* 0x000fe20000000000 */
[----:B------:R-:W-:Y:S01]  /*02c0*/  UMOV UR6, 0x1 ;  /* 0x0000000100067882 */ /* 0x000fe20000000000 */
[----:B------:R-:W-:Y:S01]  /*02d0*/  UMOV UR7, 0x2 ;  /* 0x0000000200077882 */ /* 0x000fe20000000000 */
[----:B------:R-:W-:Y:S01]  /*02e0*/  ELECT P0, URZ, PT ;  /* 0x00000000003f782f */ /* 0x000fe20003800000 */
[----:B0-----:R-:W-:Y:S02]  /*02f0*/  ULEA UR8, UR5, UR4, 0x18 ;  /* 0x0000000405087291 */ /* 0x001fe4000f8ec03f */
[----:B------:R-:W-:-:S04]  /*0300*/  UIADD3 UR4, -UR6, 0x100000, URZ ;  /* 0x0010000006047890 */ /* 0x000fc8000fffe13f */
[----:B------:R-:W-:Y:S02]  /*0310*/  USHF.L.U32 UR5, UR4, 0xb, URZ ;  /* 0x0000000b04057899 */ /* 0x000fe4000800063f */
[----:B------:R-:W-:Y:S02]  /*0320*/  USHF.L.U32 UR4, UR4, 0x1, URZ ;  /* 0x0000000104047899 */ /* 0x000fe4000800063f */
[----:B------:R-:W-:-:S04]  /*0330*/  UIADD3 UR6, -UR7, 0x100000, URZ ;  /* 0x0010000007067890 */ /* 0x000fc8000fffe13f */
[----:B------:R-:W-:Y:S02]  /*0340*/  USHF.L.U32 UR7, UR6, 0xb, URZ ;  /* 0x0000000b06077899 */ /* 0x000fe4000800063f */
[----:B------:R-:W-:Y:S01]  /*0350*/  USHF.L.U32 UR6, UR6, 0x1, URZ ;  /* 0x0000000106067899 */ /* 0x000fe2000800063f */
[----:B------:R-:W0:Y:S03]  /*0360*/  FENCE.VIEW.ASYNC.S ;  /* 0x00000000000073c6 */ /* 0x000e260000000000 */
[----:B0-----:R3:W4:Y:S08]  /*0370*/  SYNCS.EXCH.64 URZ, [UR8+0x22830], UR4 ;  /* 0x02283004083f75b2 */ /* 0x0017300008000100 */
[----:B------:R3:W0:Y:S01]  /*0380*/  SYNCS.EXCH.64 URZ, [UR8+0x22840], UR6 ;  /* 0x02284006083f75b2 */ /* 0x0006220008000100 */
[----:B------:R3:W0:Y:S01]  /*0390*/  SYNCS.EXCH.64 URZ, [UR8+0x22838], UR4 ;  /* 0x02283804083f75b2 */ /* 0x0006220008000100 */
[----:B------:R3:W0:Y:S02]  /*03a0*/  SYNCS.EXCH.64 URZ, [UR8+0x22848], UR6 ;  /* 0x02284806083f75b2 */ /* 0x0006240008000100 */
[----:B---3--:R-:W-:Y:S01]  /*03b0*/  NOP ;  /* 0x0000000000007918 */ /* 0x008fe20000000000 */
.L_x_2:
[----:B------:R-:W3:Y:S01]  /*03c0*/  SHFL.IDX PT, R3, R2, RZ, 0x1f ;  /* 0x00001fff02037589 */ /* 0x000ee200000e0000 */
[----:B------:R-:W-:Y:S01]  /*03d0*/  NOP ;  /* 0x0000000000007918 */ /* 0x000fe20000000000 */
[----:B---3--:R-:W-:-:S13]  /*03e0*/  ISETP.NE.AND P0, PT, R3, RZ, PT ;  /* 0x000000ff0300720c */ /* 0x008fda0003f05270 */
        /* <DEDUP_REMOVED lines=14> */
[----:B0-----:R3:W0:Y:S08]  /*04d0*/  SYNCS.EXCH.64 URZ, [UR8+0x22850], UR4 ;  /* 0x02285004083f75b2 */ /* 0x0016300008000100 */
[----:B------:R3:W0:Y:S01]  /*04e0*/  SYNCS.EXCH.64 URZ, [UR8+0x22860], UR6 ;  /* 0x02286006083f75b2 */ /* 0x0006220008000100 */
[----:B------:R3:W0:Y:S01]  /*04f0*/  SYNCS.EXCH.64 URZ, [UR8+0x22858], UR4 ;  /* 0x02285804083f75b2 */ /* 0x0006220008000100 */
[----:B------:R3:W0:Y:S02]  /*0500*/  SYNCS.EXCH.64 URZ, [UR8+0x22868], UR6 ;  /* 0x02286806083f75b2 */ /* 0x0006240008000100 */
[----:B---3--:R-:W-:Y:S01]  /*0510*/  NOP ;  /* 0x0000000000007918 */ /* 0x008fe20000000000 */
.L_x_3:
[----:B------:R-:W3:Y:S01]  /*0520*/  SHFL.IDX PT, R3, R2, RZ, 0x1f ;  /* 0x00001fff02037589 */ /* 0x000ee200000e0000 */
[----:B------:R-:W-:Y:S01]  /*0530*/  NOP ;  /* 0x0000000000007918 */ /* 0x000fe20000000000 */
[----:B---3--:R-:W-:-:S13]  /*0540*/  ISETP.NE.AND P0, PT, R3, RZ, PT ;  /* 0x000000ff0300720c */ /* 0x008fda0003f05270 */
[----:B------:R-:W-:Y:S05]  /*0550*/  @P0 BRA `(.L_x_4) ;  /* 0x0000000000380947 */ /* 0x000fea0003800000 */
[----:B0-----:R-:W0:Y:S01]  /*0560*/  S2UR UR5, SR_CgaCtaId ;  /* 0x00000000000579c3 */ /* 0x001e220000008800 */
[----:B------:R-:W-:Y:S01]  /*0570*/  UMOV UR4, 0x400 ;  /* 0x0000040000047882 */ /* 0x000fe20000000000 */
[----:B------:R-:W-:Y:S01]  /*0580*/  UMOV UR7, 0x1 ;  /* 0x0000000100077882 */ /* 0x000fe20000000000 */
[----:B------:R-:W-:Y:S01]  /*0590*/  ELECT P0, URZ, PT ;  /* 0x00000000003f782f */ /* 0x000fe20003800000 */
[----:B0-----:R-:W-:Y:S02]  /*05a0*/  ULEA UR6, UR5, UR4, 0x18 ;  /* 0x0000000405067291 */ /* 0x001fe4000f8ec03f */
[----:B------:R-:W-:-:S04]  /*05b0*/  UIADD3 UR4, -UR7, 0x100000, URZ ;  /* 0x0010000007047890 */ /* 0x000fc8000fffe13f */
[----:B------:R-:W-:Y:S02]  /*05c0*/  USHF.L.U32 UR5, UR4, 0xb, URZ ;  /* 0x0000000b04057899 */ /* 0x000fe4000800063f */
[----:B------:R-:W-:Y:S01]  /*05d0*/  USHF.L.U32 UR4, UR4, 0x1, URZ ;  /* 0x0000000104047899 */ /* 0x000fe2000800063f */
[----:B------:R-:W0:Y:S11]  /*05e0*/  FENCE.VIEW.ASYNC.S ;  /* 0x00000000000073c6 */ /* 0x000e360000000000 */
[----:B0-----:R3:W0:Y:S01]  /*05f0*/  SYNCS.EXCH.64 URZ, [UR6+0x22870], UR4 ;  /* 0x02287004063f75b2 */ /* 0x0016220008000100 */
[----:B------:R3:W0:Y:S01]  /*0600*/  SYNCS.EXCH.64 URZ, [UR6+0x22880], UR4 ;  /* 0x02288004063f75b2 */ /* 0x0006220008000100 */
[----:B------:R3:W0:Y:S01]  /*0610*/  SYNCS.EXCH.64 URZ, [UR6+0x22878], UR4 ;  /* 0x02287804063f75b2 */ /* 0x0006220008000100 */
[----:B------:R3:W0:Y:S02]  /*0620*/  SYNCS.EXCH.64 URZ, [UR6+0x22888], UR4 ;  /* 0x02288804063f75b2 */ /* 0x0006240008000100 */
[----:B---3--:R-:W-:Y:S01]  /*0630*/  NOP ;  /* 0x0000000000007918 */ /* 0x008fe20000000000 */
.L_x_4:
        /* <DEDUP_REMOVED lines=22> */
.L_x_5:
        /* <DEDUP_REMOVED lines=22> */
.L_x_6:
[----:B------:R-:W-:Y:S01]  /*0900*/  PLOP3.LUT P0, PT, PT, PT, UP0, 0x80, 0x0 ;  /* 0x000000000000781c */ /* 0x000fe20003f0f008 */
[----:B------:R-:W-:Y:S01]  /*0910*/  UMOV UR37, 0x1 ;  /* 0x0000000100257882 */ /* 0x000fe20000000000 */
[----:B------:R-:W-:Y:S01]  /*0920*/  NOP ;  /* 0x0000000000007918 */ /* 0x000fe20000000000 */
[----:B------:R-:W-:Y:S01]  /*0930*/  USEL UR37, UR37, 0x2, !UP0 ;  /* 0x0000000225257887 */ /* 0x000fe2000c000000 */
[----:B------:R-:W-:Y:S01]  /*0940*/  ULDC.64 UR42, c[0x0][0x208] ;  /* 0x00008200002a7ab9 */ /* 0x000fe20000000a00 */
[----:B012-4-:R-:W-:Y:S08]  /*0950*/  BAR.SYNC.DEFER_BLOCKING 0x0 ;  /* 0x0000000000007b1d */ /* 0x017ff00000010000 */
[----:B------:R-:W-:Y:S05]  /*0960*/  @!P0 BRA `(.L_x_7) ;  /* 0x0000007000fc8947 */ /* 0x000fea0003800000 */
.L_x_8:
[----:B------:R-:W-:-:S08]  /*0970*/  NOP ;  /* 0x0000000000007918 */ /* 0x000fd00000000000 */
[----:B------:R-:W0:Y:S02]  /*0980*/  USETMAXREG.TRY_ALLOC.CTAPOOL UP0, 0xf0 ;  /* 0x000000f0000079c8 */ /* 0x000e240008000600 */
[----:B0-----:R-:W-:-:S13]  /*0990*/  PLOP3.LUT P0, PT, PT, PT, UP0, 0x80, 0x0 ;  /* 0x000000000000781c */ /* 0x001fda0003f0f008 */
[----:B------:R-:W-:Y:S05]  /*09a0*/  @!P0 BRA `(.L_x_8) ;  /* 0xfffffffc00f08947 */ /* 0x000fea000383ffff */
[----:B------:R-:W-:Y:S01]  /*09b0*/  SHF.R.U32.HI R2, RZ, 0x7, R0 ;  /* 0x00000007ff027819 */ /* 0x000fe20000011600 */
[----:B------:R-:W0:Y:S08]  /*09c0*/  S2UR UR39, SR_CTAID.X ;  /* 0x00000000002779c3 */ /* 0x000e300000002500 */
[----:B------:R-:W-:Y:S06]  /*09d0*/  BAR.ARV 0x8, 0x180 ;  /* 0x0206000000007b1d */ /* 0x000fec0000002000 */
[----:B------:R-:W-:-:S02]  /*09e0*/  ISETP.NE.AND P0, PT, R2, 0x1, PT ;  /* 0x000000010200780c */ /* 0x000fc40003f05270 */
[----:B------:R-:W0:Y:S11]  /*09f0*/  LDC R2, c[0x0][0xc34] ;  /* 0x00030d00ff027b82 */ /* 0x000e360000000800 */
[----:B------:R-:W-:Y:S06]  /*0a00*/  @!P0 BAR.ARV 0x9, 0x100 ;  /* 0x0244000000008b1d */ /* 0x000fec0000002000 */
[----:B0-----:R-:W-:-:S13]  /*0a10*/  ISETP.LE.AND P0, PT, R2, UR39, PT ;  /* 0x0000002702007c0c */ /* 0x001fda000bf03270 */
[----:B------:R-:W-:Y:S05]  /*0a20*/  @P0 EXIT ;  /* 0x000000000000094d */ /* 0x000fea0003800000 */
[----:B------:R-:W-:Y:S01]  /*0a30*/  VIADD R0, R0, 0xffffff80 ;  /* 0xffffff8000007836 */ /* 0x000fe20000000000 */
[----:B------:R-:W-:Y:S01]  /*0a40*/  ULOP3.LUT UR48, UR37, 0x1, URZ, 0xfc, !UPT ;  /* 0x0000000125307892 */ /* 0x000fe2000f8efc3f */
[----:B------:R-:W-:Y:S01]  /*0a50*/  UMOV UR47, URZ ;  /* 0x0000003f002f7c82 */ /* 0x000fe20008000000 */
[----:B------:R-:W-:Y:S02]  /*0a60*/  UMOV UR38, URZ ;  /* 0x0000003f00267c82 */ /* 0x000fe40008000000 */
[----:B------:R-:W-:Y:S01]  /*0a70*/  SHF.R.S32.HI R3, RZ, 0x1f, R0 ;  /* 0x0000001fff037819 */ /* 0x000fe20000011400 */
[----:B------:R-:W-:-:S03]  /*0a80*/  UMOV UR36, URZ ;  /* 0x0000003f00247c82 */ /* 0x000fc60008000000 */
[CC--:B------:R-:W-:Y:S02]  /*0a90*/  LEA.HI R2, R3.reuse, R0.reuse, RZ, 0x7 ;  /* 0x0000000003027211 */ /* 0x0c0fe400078f38ff */
[CC--:B------:R-:W-:Y:S02]  /*0aa0*/  LEA.HI R4, R3.reuse, R0.reuse, RZ, 0x4 ;  /* 0x0000000003047211 */ /* 0x0c0fe400078f20ff */
[----:B------:R-:W-:Y:S02]  /*0ab0*/  LOP3.LUT R205, R2, 0xffffff80, RZ, 0xc0, !PT ;  /* 0xffffff8002cd7812 */ /* 0x000fe400078ec0ff */
[CC--:B------:R-:W-:Y:S02]  /*0ac0*/  LEA.HI R5, R3.reuse, R0.reuse, RZ, 0x5 ;  /* 0x0000000003057211 */ /* 0x0c0fe400078f28ff */
[----:B------:R-:W-:Y:S01]  /*0ad0*/  SHF.R.S32.HI R7, RZ, 0x4, R4 ;  /* 0x00000004ff077819 */ /* 0x000fe20000011404 */
[----:B------:R-:W-:Y:S01]  /*0ae0*/  IMAD.IADD R205, R0, 0x1, -R205 ;  /* 0x0000000100cd7824 */ /* 0x000fe200078e0acd */
[----:B------:R-:W-:Y:S01]  /*0af0*/  LEA.HI R12, R3, R0, RZ, 0x2 ;  /* 0x00000000030c7211 */ /* 0x000fe200078f10ff */
[----:B------:R-:W-:Y:S01]  /*0b00*/  IMAD.SHL.U32 R6, R5, 0x20, RZ ;  /* 0x0000002005067824 */ /* 0x000fe200078e00ff */
[----:B------:R-:W-:-:S02]  /*0b10*/  LOP3.LUT R5, R4, 0x3fffff0, RZ, 0xc0, !PT ;  /* 0x03fffff004057812 */ /* 0x000fc400078ec0ff */
[----:B------:R-:W-:Y:S02]  /*0b20*/  SHF.R.S32.HI R8, RZ, 0x1f, R205 ;  /* 0x0000001fff087819 */ /* 0x000fe400000114cd */
[----:B------:R-:W-:Y:S01]  /*0b30*/  LEA.HI R4, R4, R7, RZ, 0x1 ;  /* 0x0000000704047211 */ /* 0x000fe200078f08ff */
[----:B------:R-:W-:Y:S01]  /*0b40*/  IMAD.IADD R5, R0, 0x1, -R5 ;  /* 0x0000000100057824 */ /* 0x000fe200078e0a05 */
[----:B------:R-:W-:Y:S02]  /*0b50*/  LEA.HI R9, R8, R205, RZ, 0x2 ;  /* 0x000000cd08097211 */ /* 0x000fe400078f10ff */
[----:B------:R-:W-:Y:S02]  /*0b60*/  LOP3.LUT R4, R4, 0x1ffffffe, RZ, 0xc0, !PT ;  /* 0x1ffffffe04047812 */ /* 0x000fe400078ec0ff */
[--C-:B------:R-:W-:Y:S02]  /*0b70*/  SHF.R.S32.HI R10, RZ, 0x2, R9.reuse ;  /* 0x00000002ff0a7819 */ /* 0x100fe40000011409 */
[----:B------:R-:W-:Y:S01]  /*0b80*/  SHF.R.S32.HI R11, RZ, 0x1f, R9 ;  /* 0x0000001fff0b7819 */ /* 0x000fe20000011409 */
[----:B------:R-:W-:Y:S01]  /*0b90*/  IMAD.IADD R4, R7, 0x1, -R4 ;  /* 0x0000000107047824 */ /* 0x000fe200078e0a04 */
[----:B------:R-:W-:-:S02]  /*0ba0*/  SHF.R.S32.HI R207, RZ, 0x7, R2 ;  /* 0x00000007ffcf7819 */ /* 0x000fc40000011402 */
[----:B------:R-:W-:Y:S02]  /*0bb0*/  LEA.HI R11, R11, R10, RZ, 0x3 ;  /* 0x0000000a0b0b7211 */ /* 0x000fe400078f18ff */
[----:B------:R-:W-:Y:S02]  /*0bc0*/  LOP3.LUT R7, R12, 0xfffffffc, RZ, 0xc0, !PT ;  /* 0xfffffffc0c077812 */ /* 0x000fe400078ec0ff */
[----:B------:R-:W-:Y:S02]  /*0bd0*/  LOP3.LUT R11, R11, 0xfffffff8, RZ, 0xc0, !PT ;  /* 0xfffffff80b0b7812 */ /* 0x000fe400078ec0ff */
[----:B------:R-:W-:Y:S01]  /*0be0*/  LEA.HI R8, R8, R205, RZ, 0x5 ;  /* 0x000000cd08087211 */ /* 0x000fe200078f28ff */
[----:B------:R-:W-:Y:S01]  /*0bf0*/  IMAD.IADD R7, R0, 0x1, -R7 ;  /* 0x0000000100077824 */ /* 0x000fe200078e0a07 */
[----:B------:R-:W-:Y:S01]  /*0c00*/  LEA.HI R2, R2, R207, RZ, 0x1 ;  /* 0x000000cf02027211 */ /* 0x000fe200078f08ff */
[----:B------:R-:W-:Y:S01]  /*0c10*/  IMAD.IADD R11, R10, 0x1, -R11 ;  /* 0x000000010a0b7824 */ /* 0x000fe200078e0a0b */
[----:B------:R-:W-:-:S02]  /*0c20*/  LEA.HI R22, R3, R0, RZ, 0x3 ;  /* 0x0000000003167211 */ /* 0x000fc400078f18ff */
[----:B------:R-:W-:Y:S02]  /*0c30*/  SHF.R.S32.HI R8, RZ, 0x5, R8 ;  /* 0x00000005ff087819 */ /* 0x000fe40000011408 */
[----:B------:R-:W-:Y:S02]  /*0c40*/  LOP3.LUT R2, R2, 0x3fffffe, RZ, 0xc0, !PT ;  /* 0x03fffffe02027812 */ /* 0x000fe400078ec0ff */
[----:B------:R-:W-:Y:S01]  /*0c50*/  LOP3.LUT R19, R22, 0xfffffff8, RZ, 0xc0, !PT ;  /* 0xfffffff816137812 */ /* 0x000fe200078ec0ff */
[----:B------:R-:W-:Y:S01]  /*0c60*/  IMAD R11, R8, 0x10, R11 ;  /* 0x00000010080b7824 */ /* 0x000fe200078e020b */
[----:B------:R-:W-:Y:S01]  /*0c70*/  LOP3.LUT R6, R6, 0xfffffc00, RZ, 0xc0, !PT ;  /* 0xfffffc0006067812 */ /* 0x000fe200078ec0ff */
[----:B------:R-:W-:Y:S01]  /*0c80*/  IMAD.IADD R2, R207, 0x1, -R2 ;  /* 0x00000001cf027824 */ /* 0x000fe200078e0a02 */
[----:B------:R-:W-:Y:S01]  /*0c90*/  LEA.HI R3, R7, R7, RZ, 0x1 ;  /* 0x0000000707037211 */ /* 0x000fe200078f08ff */
[----:B------:R-:W-:Y:S01]  /*0ca0*/  IMAD.IADD R19, R0, 0x1, -R19 ;  /* 0x0000000100137824 */ /* 0x000fe200078e0a13 */
[----:B------:R-:W-:Y:S01]  /*0cb0*/  LOP3.LUT R0, R9, 0x7ffffffc, RZ, 0xc0, !PT ;  /* 0x7ffffffc09007812 */ /* 0x000fe200078ec0ff */
[----:B------:R-:W-:Y:S01]  /*0cc0*/  IMAD R5, R5, 0x40, R6 ;  /* 0x0000004005057824 */ /* 0x000fe200078e0206 */
[----:B------:R-:W-:Y:S01]  /*0cd0*/  LOP3.LUT R6, R3, 0x1ffffffe, RZ, 0xc0, !PT ;  /* 0x1ffffffe03067812 */ /* 0x000fe200078ec0ff */
[----:B------:R-:W-:Y:S01]  /*0ce0*/  IMAD R208, R2, 0x40, R11 ;  /* 0x0000004002d07824 */ /* 0x000fe200078e020b */
[----:B------:R-:W-:Y:S01]  /*0cf0*/  SHF.R.S32.HI R22, RZ, 0x3, R22 ;  /* 0x00000003ff167819 */ /* 0x000fe20000011416 */
[----:B------:R-:W-:-:S02]  /*0d00*/  IMAD.SHL.U32 R2, R19, 0x8, RZ ;  /* 0x0000000813027824 */ /* 0x000fc400078e00ff */
[----:B------:R-:W-:Y:S02]  /*0d10*/  IMAD.IADD R7, R7, 0x1, -R6 ;  /* 0x0000000107077824 */ /* 0x000fe400078e0a06 */
[C---:B------:R-:W-:Y:S02]  /*0d20*/  VIADD R18, R2.reuse, 0x40 ;  /* 0x0000004002127836 */ /* 0x040fe40000000000 */
[C---:B------:R-:W-:Y:S02]  /*0d30*/  VIADD R17, R2.reuse, 0x80 ;  /* 0x0000008002117836 */ /* 0x040fe40000000000 */
[----:B------:R-:W-:Y:S01]  /*0d40*/  VIADD R16, R2, 0xc0 ;  /* 0x000000c002107836 */ /* 0x000fe20000000000 */
[----:B------:R-:W-:Y:S01]  /*0d50*/  SHF.R.S32.HI R214, RZ, 0x1f, R18 ;  /* 0x0000001fffd67819 */ /* 0x000fe20000011412 */
[----:B------:R-:W-:Y:S01]  /*0d60*/  IMAD R211, R4, 0x8, R5 ;  /* 0x0000000804d37824 */ /* 0x000fe200078e0205 */
[----:B------:R-:W-:Y:S01]  /*0d70*/  SHF.R.S32.HI R213, RZ, 0x1f, R17 ;  /* 0x0000001fffd57819 */ /* 0x000fe20000011411 */
[----:B------:R-:W-:Y:S01]  /*0d80*/  IMAD.IADD R209, R205, 0x1, -R0 ;  /* 0x00000001cdd17824 */ /* 0x000fe200078e0a00 */
[----:B------:R-:W-:Y:S01]  /*0d90*/  SHF.R.S32.HI R212, RZ, 0x1f, R16 ;  /* 0x0000001fffd47819 */ /* 0x000fe20000011410 */
[----:B------:R-:W-:-:S07]  /*0da0*/  IMAD R210, R7, 0x8, R208 ;  /* 0x0000000807d27824 */ /* 0x000fce00078e02d0 */
.L_x_37:
[----:B0-----:R-:W0:Y:S01]  /*0db0*/  SHFL.IDX PT, R0, R207, RZ, 0x1f ;  /* 0x00001fffcf007589 */ /* 0x001e2200000e0000 */
[----:B-1----:R-:W1:Y:S01]  /*0dc0*/  S2UR UR4, SR_CgaCtaId ;  /* 0x00000000000479c3 */ /* 0x002e620000008800 */
[----:B------:R-:W-:Y:S01]  /*0dd0*/  ULDC.64 UR6, c[0x0][0x418] ;  /* 0x0001060000067ab9 */ /* 0x000fe20000000a00 */
[----:B------:R-:W-:Y:S01]  /*0de0*/  ULDC UR5, c[0x0][0xc38] ;  /* 0x00030e0000057ab9 */ /* 0x000fe20000000800 */
[----:B------:R-:W-:Y:S02]  /*0df0*/  UISETP.NE.U32.AND UP0, UPT, UR6, URZ, UPT ;  /* 0x0000003f0600728c */ /* 0x000fe4000bf05070 */
[----:B------:R-:W-:Y:S01]  /*0e00*/  UISETP.NE.AND UP1, UPT, UR5, 0x1, UPT ;  /* 0x000000010500788c */ /* 0x000fe2000bf25270 */
[----:B------:R-:W-:Y:S02]  /*0e10*/  UMOV UR45, 0x400 ;  /* 0x00000400002d7882 */ /* 0x000fe40000000000 */
[----:B------:R-:W-:Y:S01]  /*0e20*/  ULDC UR5, c[0x0][0xc44] ;  /* 0x0003110000057ab9 */ /* 0x000fe20000000800 */
[----:B------:R-:W-:-:S02]  /*0e30*/  UISETP.NE.AND.EX UP0, UPT, UR7, URZ, UPT, UP0 ;  /* 0x0000003f0700728c */ /* 0x000fc4000bf05300 */
[----:B------:R-:W-:Y:S01]  /*0e40*/  UISETP.NE.AND UP2, UPT, UR5, 0x1, UPT ;  /* 0x000000010500788c */ /* 0x000fe2000bf45270 */
[----:B------:R-:W-:Y:S01]  /*0e50*/  ULDC UR44, c[0x0][0x424] ;  /* 0x00010900002c7ab9 */ /* 0x000fe20000000800 */
[----:B------:R-:W-:Y:S01]  /*0e60*/  ULDC UR10, c[0x0][0x2f0] ;  /* 0x0000bc00000a7ab9 */ /* 0x000fe20000000800 */
[----:B------:R-:W-:Y:S02]  /*0e70*/  USEL UR44, UR44, 0x1, UP0 ;  /* 0x000000012c2c7887 */ /* 0x000fe40008000000 */
[----:B------:R-:W-:Y:S01]  /*0e80*/  @UP1 ULDC UR12, c[0x0][0xc40] ;  /* 0x00031000000c1ab9 */ /* 0x000fe20000000800 */
[----:B------:R-:W-:Y:S01]  /*0e90*/  UMOV UR46, UR39 ;  /* 0x00000027002e7c82 */ /* 0x000fe20008000000 */
[----:B------:R-:W-:-:S04]  /*0ea0*/  UIMAD UR44, UR44, UR10, URZ ;  /* 0x0000000a2c2c72a4 */ /* 0x000fc8000f8e023f */
[----:B------:R-:W-:Y:S01]  /*0eb0*/  @UP2 ULDC.64 UR8, c[0x0][0xc48] ;  /* 0x0003120000082ab9 */ /* 0x000fe20000000a00 */
[----:B0-----:R-:W-:Y:S01]  /*0ec0*/  R2UR UR6, R0 ;  /* 0x00000000000672ca */ /* 0x001fe200000e0000 */
[----:B-1----:R-:W-:-:S03]  /*0ed0*/  ULEA UR45, UR4, UR45, 0x18 ;  /* 0x0000002d042d7291 */ /* 0x002fc6000f8ec03f */
[----:B------:R-:W-:Y:S01]  /*0ee0*/  @UP1 ULDC UR4, c[0x0][0xc3c] ;  /* 0x00030f0000041ab9 */ /* 0x000fe20000000800 */
[----:B------:R-:W-:Y:S02]  /*0ef0*/  UIADD3 UR11, UR45, 0x18400, URZ ;  /* 0x000184002d0b7890 */ /* 0x000fe4000fffe03f */
[----:B------:R-:W-:Y:S02]  /*0f00*/  UIMAD.WIDE.U32 UR4, UR39, UR4, URZ ;  /* 0x00000004270472a5 */ /* 0x000fe4000f8e003f */
[----:B------:R-:W-:Y:S02]  /*0f10*/  ULOP3.LUT UP0, URZ, UR11, 0x1bf, URZ, 0xc0, !UPT ;  /* 0x000001bf0b3f7892 */ /* 0x000fe4000f80c03f */
[----:B------:R-:W-:Y:S02]  /*0f20*/  @UP1 USHF.R.U32.HI UR46, URZ, UR12, UR5 ;  /* 0x0000000c3f2e1299 */ /* 0x000fe40008011605 */
[----:B------:R-:W-:Y:S02]  /*0f30*/  ULEA.HI UR7, UR6, UR6, URZ, 0x1 ;  /* 0x0000000606077291 */ /* 0x000fe4000f8f083f */
[----:B------:R-:W-:Y:S01]  /*0f40*/  PLOP3.LUT P0, PT, PT, PT, UP0, 0x80, 0x0 ;  /* 0x000000000000781c */ /* 0x000fe20003f0f008 */
[----:B------:R-:W-:-:S02]  /*0f50*/  UIMAD.WIDE.U32 UR4, UR46, UR8, URZ ;  /* 0x000000082e0472a5 */ /* 0x000fc4000f8e003f */
[----:B------:R-:W-:Y:S01]  /*0f60*/  ULOP3.LUT UR7, UR7, 0x1e, URZ, 0xc0, !UPT ;  /* 0x0000001e07077892 */ /* 0x000fe2000f8ec03f */
[----:B------:R-:W-:Y:S01]  /*0f70*/  UMOV UR41, UR46 ;  /* 0x0000002e00297c82 */ /* 0x000fe20008000000 */
[----:B------:R-:W-:Y:S02]  /*0f80*/  @UP2 USHF.R.U32.HI UR41, URZ, UR9, UR5 ;  /* 0x000000093f292299 */ /* 0x000fe40008011605 */
[----:B------:R-:W-:Y:S02]  /*0f90*/  UIADD3 UR7, UR6, -UR7, URZ ;  /* 0x8000000706077290 */ /* 0x000fe4000fffe03f */
[----:B------:R-:W-:Y:S02]  /*0fa0*/  UIADD3 UR6, UR44, 0x5f, URZ ;  /* 0x0000005f2c067890 */ /* 0x000fe4000fffe03f */
[----:B------:R-:W-:Y:S02]  /*0fb0*/  ULEA UR8, UR7, UR11, 0xd ;  /* 0x0000000b07087291 */ /* 0x000fe4000f8e683f */
[----:B------:R-:W-:-:S02]  /*0fc0*/  UIMAD.WIDE UR6, UR6, 0x2aaaaaab, URZ ;  /* 0x2aaaaaab060678a5 */ /* 0x000fc4000f8e023f */
[----:B------:R-:W-:Y:S02]  /*0fd0*/  USHF.R.U32.HI UR8, URZ, 0x4, UR8 ;  /* 0x000000043f087899 */ /* 0x000fe40008011608 */
[----:B------:R-:W-:Y:S02]  /*0fe0*/  USHF.R.U32.HI UR40, URZ, 0x1f, UR7 ;  /* 0x0000001f3f287899 */ /* 0x000fe40008011607 */
[----:B------:R-:W-:Y:S02]  /*0ff0*/  ULOP3.LUT UR49, UR8, 0x3fff, URZ, 0xc0, !UPT ;  /* 0x00003fff08317892 */ /* 0x000fe4000f8ec03f */
[----:B------:R-:W-:Y:S01]  /*1000*/  ULEA.HI.SX32 UR40, UR7, UR40, 0x1c ;  /* 0x0000002807287291 */ /* 0x000fe2000f8fe23f */
[----:B--234-:R-:W-:Y:S11]  /*1010*/  @!P0 BRA `(.L_x_9) ;  /* 0x0000000000408947 */ /* 0x01cff60003800000 */
[----:B------:R-:W-:Y:S01]  /*1020*/  MOV R0, 0x0 ;  /* 0x0000000000007802 */ /* 0x000fe20000000f00 */
[----:B------:R-:W-:Y:S01]  /*1030*/  ULDC.64 UR4, c[0x4][0x98] ;  /* 0x0100260000047ab9 */ /* 0x000fe20000000a00 */
[----:B------:R-:W-:Y:S01]  /*1040*/  ULDC.64 UR6, c[0x4][0x38] ;  /* 0x01000e0000067ab9 */ /* 0x000fe20000000a00 */
[----:B------:R-:W-:Y:S01]  /*1050*/  IMAD.U32 R4, RZ, RZ, UR4 ;  /* 0x00000004ff047e24 */ /* 0x000fe2000f8e00ff */
[----:B------:R0:W1:Y:S01]  /*1060*/  LDC.64 R14, c[0x4][R0] ;  /* 0x01000000000e7b82 */ /* 0x0000620000000a00 */
[----:B------:R-:W-:Y:S01]  /*1070*/  IMAD.U32 R5, RZ, RZ, UR5 ;  /* 0x00000005ff057e24 */ /* 0x000fe2000f8e00ff */
[----:B------:R-:W-:Y:S01]  /*1080*/  ULDC.64 UR4, c[0x4][0xa0] ;  /* 0x0100280000047ab9 */ /* 0x000fe20000000a00 */
[----:B------:R-:W-:Y:S02]  /*1090*/  IMAD.U32 R10, RZ, RZ, UR6 ;  /* 0x00000006ff0a7e24 */ /* 0x000fe4000f8e00ff */
[----:B------:R-:W-:Y:S02]  /*10a0*/  IMAD.U32 R6, RZ, RZ, UR4 ;  /* 0x00000004ff067e24 */ /* 0x000fe4000f8e00ff */
[----:B------:R-:W-:-:S02]  /*10b0*/  IMAD.U32 R7, RZ, RZ, UR5 ;  /* 0x00000005ff077e24 */ /* 0x000fc4000f8e00ff */
[----:B------:R-:W-:Y:S02]  /*10c0*/  IMAD.U32 R11, RZ, RZ, UR7 ;  /* 0x00000007ff0b7e24 */ /* 0x000fe4000f8e00ff */
[----:B------:R-:W-:Y:S02]  /*10d0*/  IMAD.MOV.U32 R8, RZ, RZ, 0x70 ;  /* 0x00000070ff087424 */ /* 0x000fe400078e00ff */
[----:B------:R-:W-:Y:S02]  /*10e0*/  IMAD.MOV.U32 R12, RZ, RZ, 0x1 ;  /* 0x00000001ff0c7424 */ /* 0x000fe400078e00ff */
[----:B0-----:R-:W-:-:S07]  /*10f0*/  IMAD.MOV.U32 R13, RZ, RZ, RZ ;  /* 0x000000ffff0d7224 */ /* 0x001fce00078e00ff */
[----:B------:R-:W-:-:S07]  /*1100*/  LEPC R20, `(.L_x_9) ;  /* 0x000000001014794e */ /* 0x000fce0000000000 */
[----:B-1----:R-:W-:Y:S05]  /*1110*/  CALL.ABS.NOINC R14 ;  /* 0x000000000e007343 */ /* 0x002fea0003c00000 */
.L_x_9:
[----:B------:R-:W-:Y:S01]  /*1120*/  ULOP3.LUT UR4, UR47, 0x1, URZ, 0xc0, !UPT ;  /* 0x000000012f047892 */ /* 0x000fe2000f8ec03f */
[----:B------:R-:W0:Y:S05]  /*1130*/  S2R R20, SR_TID.X ;  /* 0x0000000000147919 */ /* 0x000e2a0000002100 */
[----:B------:R-:W-:-:S05]  /*1140*/  IMAD.U32 R0, RZ, RZ, UR4 ;  /* 0x00000004ff007e24 */ /* 0x000fca000f8e00ff */
[----:B------:R-:W-:-:S04]  /*1150*/  SHF.L.U32 R0, R0, 0x1f, RZ ;  /* 0x0000001f00007819 */ /* 0x000fc800000006ff */
[----:B------:R-:W1:Y:S01]  /*1160*/  SYNCS.PHASECHK.TRANS64.TRYWAIT P0, [UR45+0x22800], R0 ;  /* 0x02280000ff0075a7 */ /* 0x000e62000800016d */
[----:B0-----:R-:W-:-:S05]  /*1170*/  SHF.R.U32.HI R20, RZ, 0x7, R20 ;  /* 0x00000007ff147819 */ /* 0x001fca0000011614 */
[----:B------:R-:W-:Y:S01]  /*1180*/  VIADD R7, R20, 0x8 ;  /* 0x0000000814077836 */ /* 0x000fe20000000000 */
[----:B-1----:R-:W-:Y:S06]  /*1190*/  @!P0 BRA `(.L_x_10) ;  /* 0x000000ac00248947 */ /* 0x002fec0003800000 */
.L_x_127:
[----:B0-----:R-:W-:Y:S01]  /*11a0*/  IMAD.U32 R0, RZ, RZ, UR48 ;  /* 0x00000030ff007e24 */ /* 0x001fe2000f8e00ff */
[----:B------:R-:W-:Y:S05]  /*11b0*/  WARPSYNC.ALL ;  /* 0x0000000000007948 */ /* 0x000fea0003800000 */
[----:B------:R0:W-:Y:S01]  /*11c0*/  BAR.SYNC.DEFER_BLOCKING R7, 0x100 ;  /* 0x000400070000751d */ /* 0x0001e20000010000 */
[----:B------:R-:W-:-:S13]  /*11d0*/  ISETP.NE.AND P0, PT, R0, 0x3, PT ;  /* 0x000000030000780c */ /* 0x000fda0003f05270 */
[----:B0-----:R-:W-:Y:S05]  /*11e0*/  @!P0 BRA `(.L_x_11) ;  /* 0x0000000000048947 */ /* 0x001fea0003800000 */
[----:B------:R-:W-:Y:S01]  /*11f0*/  BPT.TRAP 0x1 ;  /* 0x000000040000795c */ /* 0x000fe20000300000 */
.L_x_11:
[----:B------:R-:W-:Y:S01]  /*1200*/  ULEA UR21, UR36, UR45, 0x3 ;  /* 0x0000002d24157291 */ /* 0x000fe2000f8e183f */
[----:B------:R-:W-:-:S05]  /*1210*/  IMAD.U32 R8, RZ, RZ, UR38 ;  /* 0x00000026ff087e24 */ /* 0x000fca000f8e00ff */
[----:B------:R-:W-:-:S04]  /*1220*/  SHF.L.U32 R8, R8, 0x1f, RZ ;  /* 0x0000001f08087819 */ /* 0x000fc800000006ff */
[----:B------:R0:W1:Y:S01]  /*1230*/  SYNCS.PHASECHK.TRANS64.TRYWAIT P1, [UR21+0x22830], R8 ;  /* 0x02283008ff0075a7 */ /* 0x0000620008020155 */
[----:B------:R-:W-:Y:S05]  /*1240*/  @!P0 BRA `(.L_x_12) ;  /* 0x0000000000048947 */ /* 0x000fea0003800000 */
[----:B------:R-:W-:Y:S01]  /*1250*/  BPT.TRAP 0x1 ;  /* 0x000000040000795c */ /* 0x000fe20000300000 */
.L_x_12:
[----:B-1----:R-:W-:Y:S05]  /*1260*/  @P1 BRA `(.L_x_13) ;  /* 0x0000000000081947 */ /* 0x002fea0003800000 */
[----:B------:R-:W1:Y:S02]  /*1270*/  SYNCS.PHASECHK.TRANS64.TRYWAIT P1, [UR21+0x22830], R8 ;  /* 0x02283008ff0075a7 */ /* 0x000e640008020155 */
[----:B-1----:R-:W-:Y:S05]  /*1280*/  @!P1 BRA `(.L_x_14) ;  /* 0x000000ac00009947 */ /* 0x002fea0003800000 */
.L_x_13:
[----:B------:R-:W-:Y:S01]  /*1290*/  UIADD3 UR4, UR45, 0x1c400, URZ ;  /* 0x0001c4002d047890 */ /* 0x000fe2000fffe03f */
[----:B------:R-:W-:Y:S01]  /*12a0*/  WARPGROUP.ARRIVE ;  /* 0x00000000000079c5 */ /* 0x000fe20000000000 */
[----:B------:R-:W-:Y:S01]  /*12b0*/  UMOV UR5, 0x40000040 ;  /* 0x4000004000057882 */ /* 0x000fe20000000000 */
[----:B------:R-:W-:Y:S01]  /*12c0*/  UMOV UR7, 0x40000040 ;  /* 0x4000004000077882 */ /* 0x000fe20000000000 */
[----:B------:R-:W-:-:S03]  /*12d0*/  USHF.R.U32.HI UR4, URZ, 0x4, UR4 ;  /* 0x000000043f047899 */ /* 0x000fc60008011604 */
[----:B------:R-:W2:Y:S01]  /*12e0*/  S2R R72, SR_TID.X ;  /* 0x0000000000487919 */ /* 0x000ea20000002100 */
[----:B------:R-:W-:Y:S01]  /*12f0*/  UMOV UR9, 0x40000040 ;  /* 0x4000004000097882 */ /* 0x000fe20000000000 */
[----:B------:R-:W-:Y:S01]  /*1300*/  UMOV UR11, 0x40000040 ;  /* 0x40000040000b7882 */ /* 0x000fe20000000000 */
[----:B------:R-:W-:Y:S01]  /*1310*/  ULOP3.LUT UR4, UR4, 0x3fff, URZ, 0xc0, !UPT ;  /* 0x00003fff04047892 */ /* 0x000fe2000f8ec03f */
[----:B------:R-:W-:Y:S01]  /*1320*/  P2R R23, PR, RZ, 0x1 ;  /* 0x00000001ff177803 */ /* 0x000fe20000000000 */
[----:B------:R-:W-:Y:S01]  /*1330*/  UMOV UR13, 0x40000040 ;  /* 0x40000040000d7882 */ /* 0x000fe20000000000 */
[----:B------:R-:W-:Y:S01]  /*1340*/  UMOV UR15, 0x40000040 ;  /* 0x40000040000f7882 */ /* 0x000fe20000000000 */
[----:B------:R-:W-:Y:S02]  /*1350*/  ULOP3.LUT UR20, UR4, 0x10000, URZ, 0xfc, !UPT ;  /* 0x0001000004147892 */ /* 0x000fe4000f8efc3f */
[----:B------:R-:W-:Y:S02]  /*1360*/  ULOP3.LUT UR4, UR49, 0x10000, URZ, 0xfc, !UPT ;  /* 0x0001000031047892 */ /* 0x000fe4000f8efc3f */
[----:B------:R-:W-:-:S02]  /*1370*/  UIMAD UR6, UR36, 0x300, UR20 ;  /* 0x00000300240678a4 */ /* 0x000fc4000f8e0214 */
[----:B------:R-:W-:Y:S02]  /*1380*/  UIADD3 UR8, UR4, 0x2, URZ ;  /* 0x0000000204087890 */ /* 0x000fe4000fffe03f */
[----:B------:R-:W-:Y:S02]  /*1390*/  UIADD3 UR10, UR6, 0x2, URZ ;  /* 0x00000002060a7890 */ /* 0x000fe4000fffe03f */
[----:B------:R-:W-:Y:S02]  /*13a0*/  UIADD3 UR12, UR4, 0x4, URZ ;  /* 0x00000004040c7890 */ /* 0x000fe4000fffe03f */
[----:B------:R-:W-:Y:S02]  /*13b0*/  UIADD3 UR14, UR6, 0x4, URZ ;  /* 0x00000004060e7890 */ /* 0x000fe4000fffe03f */
[----:B------:R-:W-:Y:S01]  /*13c0*/  HGMMA.64x96x16.F32 R24, gdesc[UR4], RZ, !UPT, gsb0 ;  /* 0x01600000041879f0 */ /* 0x000fe2000c0008ff */
[----:B------:R-:W-:Y:S02]  /*13d0*/  UIADD3 UR16, UR4, 0x6, URZ ;  /* 0x0000000604107890 */ /* 0x000fe4000fffe03f */
[----:B------:R-:W-:Y:S01]  /*13e0*/  UIADD3 UR18, UR6, 0x6, URZ ;  /* 0x0000000606127890 */ /* 0x000fe2000fffe03f */
[----:B------:R-:W-:Y:S01]  /*13f0*/  UMOV UR17, 0x40000040 ;  /* 0x4000004000117882 */ /* 0x000fe20000000000 */
[----:B------:R-:W-:Y:S01]  /*1400*/  UMOV UR19, 0x40000040 ;  /* 0x4000004000137882 */ /* 0x000fe20000000000 */
[----:B------:R-:W-:Y:S01]  /*1410*/  ULDC UR7, c[0x0][0x9d8] ;  /* 0x0002760000077ab9 */ /* 0x000fe20000000800 */
[----:B------:R-:W-:-:S04]  /*1420*/  UIMAD UR6, UR40, -0x60, UR44 ;  /* 0xffffffa0280678a4 */ /* 0x000fc8000f8e022c */
[----:B------:R-:W-:Y:S01]  /*1430*/  UIADD3 UR6, UR6, 0x60, URZ ;  /* 0x0000006006067890 */ /* 0x000fe2000fffe03f */
[----:B--2---:R-:W-:-:S05]  /*1440*/  LOP3.LUT R72, R72, 0x7f, RZ, 0xc0, !PT ;  /* 0x0000007f48487812 */ /* 0x004fca00078ec0ff */
[----:B------:R-:W-:-:S04]  /*1450*/  IMAD.U32 R0, RZ, RZ, UR6 ;  /* 0x00000006ff007e24 */ /* 0x000fc8000f8e00ff */
[----:B------:R-:W-:-:S05]  /*1460*/  IMAD R0, R209, -0x2, R0 ;  /* 0xfffffffed1007824 */ /* 0x000fca00078e0200 */
[C---:B------:R-:W-:Y:S02]  /*1470*/  ISETP.GT.AND P6, PT, R0.reuse, RZ, PT ;  /* 0x000000ff0000720c */ /* 0x040fe40003fc4270 */
[C---:B------:R-:W-:Y:S02]  /*1480*/  ISETP.GT.AND P5, PT, R0.reuse, 0x1, PT ;  /* 0x000000010000780c */ /* 0x040fe40003fa4270 */
[C---:B------:R-:W-:Y:S02]  /*1490*/  ISETP.GT.AND P4, PT, R0.reuse, 0x8, PT ;  /* 0x000000080000780c */ /* 0x040fe40003f84270 */
[C---:B------:R-:W-:Y:S02]  /*14a0*/  ISETP.GT.AND P3, PT, R0.reuse, 0x9, PT ;  /* 0x000000090000780c */ /* 0x040fe40003f64270 */
[C---:B------:R-:W-:Y:S02]  /*14b0*/  ISETP.GT.AND P1, PT, R0.reuse, 0x10, PT ;  /* 0x000000100000780c */ /* 0x040fe40003f24270 */
[----:B------:R-:W-:Y:S01]  /*14c0*/  ISETP.GT.AND P2, PT, R0, 0x11, PT ;  /* 0x000000110000780c */ /* 0x000fe20003f44270 */
[----:B------:R-:W-:-:S02]  /*14d0*/  WARPGROUP.DEPBAR.LE gsb0, 0x0 ;  /* 0x00008000000079c5 */ /* 0x000fc40000010000 */
[----:B------:R-:W-:-:S06]  /*14e0*/  WARPGROUP.ARRIVE ;  /* 0x00000000000079c5 */ /* 0x000fcc0000000000 */
[----:B------:R-:W-:Y:S01]  /*14f0*/  HGMMA.64x96x16.F32 R24, gdesc[UR8], R24, gsb0 ;  /* 0x01600000081879f0 */ /* 0x000fe20008000818 */
[----:B------:R-:W-:Y:S02]  /*1500*/  ULDC UR10, c[0x0][0x988] ;  /* 0x00026200000a7ab9 */ /* 0x000fe40000000800 */
[----:B------:R-:W-:Y:S02]  /*1510*/  WARPGROUP.DEPBAR.LE gsb0, 0x0 ;  /* 0x00008000000079c5 */ /* 0x000fe40000010000 */
[----:B------:R-:W-:-:S06]  /*1520*/  WARPGROUP.ARRIVE ;  /* 0x00000000000079c5 */ /* 0x000fcc0000000000 */
[----:B------:R-:W-:Y:S03]  /*1530*/  HGMMA.64x96x16.F32 R24, gdesc[UR12], R24, gsb0 ;  /* 0x016000000c1879f0 */ /* 0x000fe60008000818 */
[----:B------:R-:W-:Y:S02]  /*1540*/  WARPGROUP.DEPBAR.LE gsb0, 0x0 ;  /* 0x00008000000079c5 */ /* 0x000fe40000010000 */
[----:B------:R-:W-:-:S06]  /*1550*/  WARPGROUP.ARRIVE ;  /* 0x00000000000079c5 */ /* 0x000fcc0000000000 */
[----:B------:R-:W-:Y:S03]  /*1560*/  HGMMA.64x96x16.F32 R24, gdesc[UR16], R24, gsb0 ;  /* 0x01600000101879f0 */ /* 0x000fe60008000818 */
[----:B------:R-:W-:Y:S02]  /*1570*/  WARPGROUP.DEPBAR.LE gsb0, 0x0 ;  /* 0x00008000000079c5 */ /* 0x000fe40000010000 */
[----:B------:R-:W-:Y:S01]  /*1580*/  FMUL.FTZ R24, R24, UR7 ;  /* 0x0000000718187c20 */ /* 0x000fe20008410000 */
[----:B------:R-:W-:Y:S01]  /*1590*/  FMUL.FTZ R25, R25, UR7 ;  /* 0x0000000719197c20 */ /* 0x000fe20008410000 */
[----:B------:R-:W-:Y:S01]  /*15a0*/  FMUL.FTZ R28, R28, UR7 ;  /* 0x000000071c1c7c20 */ /* 0x000fe20008410000 */
[----:B------:R-:W-:Y:S01]  /*15b0*/  FMUL.FTZ R29, R29, UR7 ;  /* 0x000000071d1d7c20 */ /* 0x000fe20008410000 */
[----:B------:R-:W-:Y:S01]  /*15c0*/  FMUL.FTZ R32, R32, UR7 ;  /* 0x0000000720207c20 */ /* 0x000fe20008410000 */
[----:B------:R-:W-:Y:S01]  /*15d0*/  FMUL.FTZ R33, R33, UR7 ;  /* 0x0000000721217c20 */ /* 0x000fe20008410000 */
[----:B------:R-:W2:Y:S01]  /*15e0*/  MUFU.TANH R24, R24 ;  /* 0x0000001800187308 */ /* 0x000ea20000002400 */
[----:B------:R-:W-:Y:S01]  /*15f0*/  FMUL.FTZ R26, R26, UR7 ;  /* 0x000000071a1a7c20 */ /* 0x000fe20008410000 */
[----:B------:R-:W-:Y:S01]  /*1600*/  FMUL.FTZ R36, R36, UR7 ;  /* 0x0000000724247c20 */ /* 0x000fe20008410000 */
[----:B------:R-:W-:Y:S01]  /*1610*/  FMUL.FTZ R27, R27, UR7 ;  /* 0x000000071b1b7c20 */ /* 0x000fe20008410000 */
[----:B------:R-:W-:Y:S01]  /*1620*/  FMUL.FTZ R37, R37, UR7 ;  /* 0x0000000725257c20 */ /* 0x000fe20008410000 */
[----:B------:R-:W-:Y:S01]  /*1630*/  FMUL.FTZ R30, R30, UR7 ;  /* 0x000000071e1e7c20 */ /* 0x000fe20008410000 */
[----:B------:R-:W-:Y:S01]  /*1640*/  FMUL.FTZ R40, R40, UR7 ;  /* 0x0000000728287c20 */ /* 0x000fe20008410000 */
[----:B------:R-:W-:Y:S01]  /*1650*/  FMUL.FTZ R31, R31, UR7 ;  /* 0x000000071f1f7c20 */ /* 0x000fe20008410000 */
[----:B------:R-:W3:Y:S01]  /*1660*/  MUFU.TANH R25, R25 ;  /* 0x0000001900197308 */ /* 0x000ee20000002400 */
[----:B------:R-:W-:Y:S01]  /*1670*/  FMUL.FTZ R41, R41, UR7 ;  /* 0x0000000729297c20 */ /* 0x000fe20008410000 */
[----:B------:R-:W-:Y:S01]  /*1680*/  FMUL.FTZ R34, R34, UR7 ;  /* 0x0000000722227c20 */ /* 0x000fe20008410000 */
[----:B------:R-:W-:Y:S01]  /*1690*/  FMUL.FTZ R44, R44, UR7 ;  /* 0x000000072c2c7c20 */ /* 0x000fe20008410000 */
[----:B------:R-:W-:Y:S01]  /*16a0*/  FMUL.FTZ R35, R35, UR7 ;  /* 0x0000000723237c20 */ /* 0x000fe20008410000 */
[----:B------:R-:W-:Y:S01]  /*16b0*/  FMUL.FTZ R45, R45, UR7 ;  /* 0x000000072d2d7c20 */ /* 0x000fe20008410000 */
[----:B------:R-:W-:Y:S01]  /*16c0*/  FMUL.FTZ R38, R38, UR7 ;  /* 0x0000000726267c20 */ /* 0x000fe20008410000 */
[----:B------:R-:W-:Y:S01]  /*16d0*/  FMUL.FTZ R48, R48, UR7 ;  /* 0x0000000730307c20 */ /* 0x000fe20008410000 */
[----:B------:R-:W4:Y:S01]  /*16e0*/  MUFU.TANH R28, R28 ;  /* 0x0000001c001c7308 */ /* 0x000f220000002400 */
[----:B--2---:R-:W-:Y:S01]  /*16f0*/  FSEL R24, R24, -INF , P6 ;  /* 0xff80000018187808 */ /* 0x004fe20003000000 */
[----:B------:R-:W-:Y:S01]  /*1700*/  FMUL.FTZ R39, R39, UR7 ;  /* 0x0000000727277c20 */ /* 0x000fe20008410000 */
[----:B------:R-:W-:Y:S01]  /*1710*/  FMUL.FTZ R49, R49, UR7 ;  /* 0x0000000731317c20 */ /* 0x000fe20008410000 */
[----:B------:R-:W-:Y:S01]  /*1720*/  FMUL.FTZ R42, R42, UR7 ;  /* 0x000000072a2a7c20 */ /* 0x000fe20008410000 */
[----:B------:R-:W-:Y:S01]  /*1730*/  FMUL.FTZ R52, R52, UR7 ;  /* 0x0000000734347c20 */ /* 0x000fe20008410000 */
[----:B------:R-:W-:Y:S01]  /*1740*/  FMUL.FTZ R43, R43, UR7 ;  /* 0x000000072b2b7c20 */ /* 0x000fe20008410000 */
[----:B------:R-:W-:Y:S01]  /*1750*/  FMUL.FTZ R47, R47, UR7 ;  /* 0x000000072f2f7c20 */ /* 0x000fe20008410000 */
[----:B------:R-:W2:Y:S01]  /*1760*/  MUFU.TANH R29, R29 ;  /* 0x0000001d001d7308 */ /* 0x000ea20000002400 */
[----:B---3--:R-:W-:Y:S01]  /*1770*/  FSEL R25, R25, -INF , P5 ;  /* 0xff80000019197808 */ /* 0x008fe20002800000 */
[----:B------:R-:W-:Y:S01]  /*1780*/  FMUL.FTZ R53, R53, UR7 ;  /* 0x0000000735357c20 */ /* 0x000fe20008410000 */
[----:B------:R-:W-:Y:S01]  /*1790*/  FMUL.FTZ R46, R46, UR7 ;  /* 0x000000072e2e7c20 */ /* 0x000fe20008410000 */
[----:B------:R-:W-:Y:S01]  /*17a0*/  FMUL.FTZ R56, R56, UR7 ;  /* 0x0000000738387c20 */ /* 0x000fe20008410000 */
[----:B------:R-:W-:Y:S01]  /*17b0*/  FMNMX.FTZ R21, R24, R25, !PT ;  /* 0x0000001918157209 */ /* 0x000fe20007810000 */
[----:B------:R-:W-:Y:S01]  /*17c0*/  FMUL.FTZ R50, R50, UR7 ;  /* 0x0000000732327c20 */ /* 0x000fe20008410000 */
[----:B------:R-:W-:Y:S01]  /*17d0*/  FMUL.FTZ R57, R57, UR7 ;  /* 0x0000000739397c20 */ /* 0x000fe20008410000 */
[----:B------:R-:W3:Y:S01]  /*17e0*/  MUFU.TANH R32, R32 ;  /* 0x0000002000207308 */ /* 0x000ee20000002400 */
[----:B----4-:R-:W-:Y:S01]  /*17f0*/  FSEL R28, R28, -INF , P4 ;  /* 0xff8000001c1c7808 */ /* 0x010fe20002000000 */
[----:B------:R-:W-:Y:S01]  /*1800*/  FMUL.FTZ R51, R51, UR7 ;  /* 0x0000000733337c20 */ /* 0x000fe20008410000 */
[----:B------:R-:W-:Y:S01]  /*1810*/  FMUL.FTZ R60, R60, UR7 ;  /* 0x000000073c3c7c20 */ /* 0x000fe20008410000 */
[----:B------:R-:W-:Y:S01]  /*1820*/  FMUL.FTZ R54, R54, UR7 ;  /* 0x0000000736367c20 */ /* 0x000fe20008410000 */
[----:B------:R-:W-:Y:S01]  /*1830*/  FMNMX.FTZ R4, R28, R21, !PT ;  /* 0x000000151c047209 */ /* 0x000fe20007810000 */
[----:B------:R-:W-:Y:S01]  /*1840*/  FMUL.FTZ R61, R61, UR7 ;  /* 0x000000073d3d7c20 */ /* 0x000fe20008410000 */
[----:B------:R-:W-:Y:S01]  /*1850*/  FMUL.FTZ R55, R55, UR7 ;  /* 0x0000000737377c20 */ /* 0x000fe20008410000 */
[----:B-1----:R-:W1:Y:S01]  /*1860*/  MUFU.TANH R3, R26 ;  /* 0x0000001a00037308 */ /* 0x002e620000002400 */
[----:B--2---:R-:W-:Y:S01]  /*1870*/  FSEL R29, R29, -INF , P3 ;  /* 0xff8000001d1d7808 */ /* 0x004fe20001800000 */
[----:B------:R-:W-:Y:S01]  /*1880*/  FMUL.FTZ R64, R64, UR7 ;  /* 0x0000000740407c20 */ /* 0x000fe20008410000 */
[----:B------:R-:W-:Y:S01]  /*1890*/  FMUL.FTZ R58, R58, UR7 ;  /* 0x000000073a3a7c20 */ /* 0x000fe20008410000 */
[----:B------:R-:W-:Y:S01]  /*18a0*/  FMUL.FTZ R65, R65, UR7 ;  /* 0x0000000741417c20 */ /* 0x000fe20008410000 */
[----:B------:R-:W-:Y:S01]  /*18b0*/  FMNMX.FTZ R21, R29, R4, !PT ;  /* 0x000000041d157209 */ /* 0x000fe20007810000 */
        /* <DEDUP_REMOVED lines=11> */
[----:B-1----:R-:W-:Y:S01]  /*1970*/  FSEL R3, R3, -INF , P6 ;  /* 0xff80000003037808 */ /* 0x002fe20003000000 */
[----:B------:R-:W-:Y:S01]  /*1980*/  FMUL.FTZ R70, R70, UR7 ;  /* 0x0000000746467c20 */ /* 0x000fe20008410000 */
[----:B------:R-:W-:Y:S01]  /*1990*/  ISETP.GT.AND P6, PT, R0, 0x18, PT ;  /* 0x000000180000780c */ /* 0x000fe20003fc4270 */
[----:B------:R-:W-:-:S04]  /*19a0*/  FMUL.FTZ R71, R71, UR7 ;  /* 0x0000000747477c20 */ /* 0x000fc80008410000 */
[----:B------:R-:W1:Y:S01]  /*19b0*/  MUFU.TANH R36, R36 ;  /* 0x0000002400247308 */ /* 0x000e620000002400 */
[----:B--2---:R-:W-:-:S04]  /*19c0*/  FSEL R33, R33, -INF , P2 ;  /* 0xff80000021217808 */ /* 0x004fc80001000000 */
[----:B------:R-:W-:-:S03]  /*19d0*/  FMNMX.FTZ R21, R33, R4, !PT ;  /* 0x0000000421157209 */ /* 0x000fc60007810000 */
[----:B------:R-:W2:Y:S01]  /*19e0*/  MUFU.TANH R5, R30 ;  /* 0x0000001e00057308 */ /* 0x000ea20000002400 */
[----:B---3--:R-:W-:Y:S02]  /*19f0*/  FSEL R6, R6, -INF , P5 ;  /* 0xff80000006067808 */ /* 0x008fe40002800000 */
[----:B------:R-:W-:-:S05]  /*1a00*/  ISETP.GT.AND P5, PT, R0, 0x19, PT ;  /* 0x000000190000780c */ /* 0x000fca0003fa4270 */
[----:B------:R-:W3:Y:S01]  /*1a10*/  MUFU.TANH R37, R37 ;  /* 0x0000002500257308 */ /* 0x000ee20000002400 */
[----:B-1----:R-:W-:-:S04]  /*1a20*/  FSEL R36, R36, -INF , P6 ;  /* 0xff80000024247808 */ /* 0x002fc80003000000 */
[----:B------:R-:W-:-:S03]  /*1a30*/  FMNMX.FTZ R4, R36, R21, !PT ;  /* 0x0000001524047209 */ /* 0x000fc60007810000 */
[----:B------:R-:W1:Y:S01]  /*1a40*/  MUFU.TANH R9, R31 ;  /* 0x0000001f00097308 */ /* 0x000e620000002400 */
[----:B--2---:R-:W-:Y:S02]  /*1a50*/  FSEL R5, R5, -INF , P4 ;  /* 0xff80000005057808 */ /* 0x004fe40002000000 */
[----:B------:R-:W-:-:S05]  /*1a60*/  ISETP.GT.AND P4, PT, R0, 0x20, PT ;  /* 0x000000200000780c */ /* 0x000fca0003f84270 */
[----:B------:R-:W2:Y:S01]  /*1a70*/  MUFU.TANH R40, R40 ;  /* 0x0000002800287308 */ /* 0x000ea20000002400 */
[----:B---3--:R-:W-:-:S04]  /*1a80*/  FSEL R37, R37, -INF , P5 ;  /* 0xff80000025257808 */ /* 0x008fc80002800000 */
[----:B------:R-:W-:-:S03]  /*1a90*/  FMNMX.FTZ R21, R37, R4, !PT ;  /* 0x0000000425157209 */ /* 0x000fc60007810000 */
[----:B------:R-:W3:Y:S01]  /*1aa0*/  MUFU.TANH R10, R34 ;  /* 0x00000022000a7308 */ /* 0x000ee20000002400 */
[----:B-1----:R-:W-:Y:S02]  /*1ab0*/  FSEL R9, R9, -INF , P3 ;  /* 0xff80000009097808 */ /* 0x002fe40001800000 */
[----:B------:R-:W-:-:S05]  /*1ac0*/  ISETP.GT.AND P3, PT, R0, 0x21, PT ;  /* 0x000000210000780c */ /* 0x000fca0003f64270 */
        /* <DEDUP_REMOVED lines=88> */
[----:B-1----:R-:W-:-:S04]  /*2050*/  FSEL R69, R69, -INF , P1 ;  /* 0xff80000045457808 */ /* 0x002fc80000800000 */
[----:B------:R-:W-:-:S03]  /*2060*/  FMNMX.FTZ R4, R69, R0, !PT ;  /* 0x0000000045047209 */ /* 0x000fc60007810000 */
[----:B------:R-:W1:Y:S01]  /*2070*/  MUFU.TANH R66, R66 ;  /* 0x0000004200427308 */ /* 0x000e620000002400 */
[----:B--2---:R-:W-:Y:S01]  /*2080*/  FSEL R62, R62, -INF , P6 ;  /* 0xff8000003e3e7808 */ /* 0x004fe20003000000 */
[----:B------:R-:W2:Y:S06]  /*2090*/  SHFL.BFLY PT, R21, R4, 0x2, 0x1f ;  /* 0x0c401f0004157f89 */ /* 0x000eac00000e0000 */
[----:B------:R-:W4:Y:S01]  /*20a0*/  MUFU.TANH R67, R67 ;  /* 0x0000004300437308 */ /* 0x000f220000002400 */
[----:B---3--:R-:W-:-:S07]  /*20b0*/  FSEL R63, R63, -INF , P5 ;  /* 0xff8000003f3f7808 */ /* 0x008fce0002800000 */
[----:B------:R-:W3:Y:S01]  /*20c0*/  MUFU.TANH R70, R70 ;  /* 0x0000004600467308 */ /* 0x000ee20000002400 */
[----:B-1----:R-:W-:-:S07]  /*20d0*/  FSEL R66, R66, -INF , P4 ;  /* 0xff80000042427808 */ /* 0x002fce0002000000 */
[----:B------:R-:W1:Y:S01]  /*20e0*/  MUFU.TANH R71, R71 ;  /* 0x0000004700477308 */ /* 0x000e620000002400 */
[----:B----4-:R-:W-:Y:S02]  /*20f0*/  FSEL R67, R67, -INF , P3 ;  /* 0xff80000043437808 */ /* 0x010fe40001800000 */
[----:B--2---:R-:W-:Y:S02]  /*2100*/  FMNMX.FTZ R21, R4, R21, !PT ;  /* 0x0000001504157209 */ /* 0x004fe40007810000 */
[----:B------:R-:W-:-:S03]  /*2110*/  FMNMX.FTZ R4, R3, R6, !PT ;  /* 0x0000000603047209 */ /* 0x000fc60007810000 */
[----:B------:R-:W2:Y:S01]  /*2120*/  SHFL.BFLY PT, R0, R21, 0x1, 0x1f ;  /* 0x0c201f0015007f89 */ /* 0x000ea200000e0000 */
[----:B------:R-:W-:Y:S02]  /*2130*/  FMNMX.FTZ R4, R5, R4, !PT ;  /* 0x0000000405047209 */ /* 0x000fe40007810000 */
[----:B---3--:R-:W-:Y:S02]  /*2140*/  FSEL R70, R70, -INF , P2 ;  /* 0xff80000046467808 */ /* 0x008fe40001000000 */
[----:B-1----:R-:W-:Y:S02]  /*2150*/  FSEL R71, R71, -INF , P1 ;  /* 0xff80000047477808 */ /* 0x002fe40000800000 */
[----:B--2---:R-:W-:Y:S02]  /*2160*/  FMNMX.FTZ R0, R21, R0, !PT ;  /* 0x0000000015007209 */ /* 0x004fe40007810000 */
[----:B------:R-:W-:Y:S02]  /*2170*/  FMNMX.FTZ R21, R9, R4, !PT ;  /* 0x0000000409157209 */ /* 0x000fe40007810000 */
[C---:B------:R-:W-:Y:S01]  /*2180*/  FSETP.NEU.FTZ.AND P0, PT, R0.reuse, -INF , PT ;  /* 0xff8000000000780b */ /* 0x040fe20003f1d000 */
[----:B------:R-:W-:Y:S01]  /*2190*/  FMUL.FTZ R20, R0, UR10 ;  /* 0x0000000a00147c20 */ /* 0x000fe20008410000 */
[----:B------:R-:W-:-:S04]  /*21a0*/  FMNMX.FTZ R4, R10, R21, !PT ;  /* 0x000000150a047209 */ /* 0x000fc80007810000 */
[----:B------:R-:W-:Y:S02]  /*21b0*/  FMNMX.FTZ R21, R11, R4, !PT ;  /* 0x000000040b157209 */ /* 0x000fe40007810000 */
[----:B------:R-:W-:Y:S02]  /*21c0*/  FSEL R20, R20, RZ, P0 ;  /* 0x000000ff14147208 */ /* 0x000fe40000000000 */
[----:B------:R-:W-:Y:S02]  /*21d0*/  FMNMX.FTZ R4, R12, R21, !PT ;  /* 0x000000150c047209 */ /* 0x000fe40007810000 */
[----:B------:R-:W-:Y:S01]  /*21e0*/  ISETP.NE.AND P0, PT, R23, RZ, PT ;  /* 0x000000ff1700720c */ /* 0x000fe20003f05270 */
[--C-:B------:R-:W-:Y:S01]  /*21f0*/  FFMA.FTZ R24, R24, UR10, -R20.reuse ;  /* 0x0000000a18187c23 */ /* 0x100fe20008010814 */
[----:B------:R-:W-:Y:S01]  /*2200*/  FMNMX.FTZ R21, R13, R4, !PT ;  /* 0x000000040d157209 */ /* 0x000fe20007810000 */
[--C-:B------:R-:W-:Y:S01]  /*2210*/  FFMA.FTZ R25, R25, UR10, -R20.reuse ;  /* 0x0000000a19197c23 */ /* 0x100fe20008010814 */
[--C-:B------:R-:W-:Y:S01]  /*2220*/  FFMA.FTZ R28, R28, UR10, -R20.reuse ;  /* 0x0000000a1c1c7c23 */ /* 0x100fe20008010814 */
[--C-:B------:R-:W-:Y:S01]  /*2230*/  FFMA.FTZ R29, R29, UR10, -R20.reuse ;  /* 0x0000000a1d1d7c23 */ /* 0x100fe20008010814 */
[----:B------:R-:W-:Y:S01]  /*2240*/  FMNMX.FTZ R4, R14, R21, !PT ;  /* 0x000000150e047209 */ /* 0x000fe20007810000 */
[----:B------:R-:W-:Y:S01]  /*2250*/  MUFU.EX2 R24, R24 ;  /* 0x0000001800187308 */ /* 0x000fe20000000800 */
[--C-:B------:R-:W-:Y:S01]  /*2260*/  FFMA.FTZ R32, R32, UR10, -R20.reuse ;  /* 0x0000000a20207c23 */ /* 0x100fe20008010814 */
[--C-:B------:R-:W-:Y:S01]  /*2270*/  FFMA.FTZ R33, R33, UR10, -R20.reuse ;  /* 0x0000000a21217c23 */ /* 0x100fe20008010814 */
[----:B------:R-:W-:Y:S01]  /*2280*/  FMNMX.FTZ R21, R15, R4, !PT ;  /* 0x000000040f157209 */ /* 0x000fe20007810000 */
[--C-:B------:R-:W-:Y:S01]  /*2290*/  FFMA.FTZ R36, R36, UR10, -R20.reuse ;  /* 0x0000000a24247c23 */ /* 0x100fe20008010814 */
[--C-:B------:R-:W-:Y:S01]  /*22a0*/  FFMA.FTZ R37, R37, UR10, -R20.reuse ;  /* 0x0000000a25257c23 */ /* 0x100fe20008010814 */
[--C-:B------:R-:W-:Y:S01]  /*22b0*/  FFMA.FTZ R40, R40, UR10, -R20.reuse ;  /* 0x0000000a28287c23 */ /* 0x100fe20008010814 */
[----:B------:R-:W-:Y:S01]  /*22c0*/  FMNMX.FTZ R4, R46, R21, !PT ;  /* 0x000000152e047209 */ /* 0x000fe20007810000 */
[----:B------:R-:W1:Y:S01]  /*22d0*/  MUFU.EX2 R25, R25 ;  /* 0x0000001900197308 */ /* 0x000e620000000800 */
[--C-:B------:R-:W-:Y:S01]  /*22e0*/  FFMA.FTZ R41, R41, UR10, -R20.reuse ;  /* 0x0000000a29297c23 */ /* 0x100fe20008010814 */
        /* <DEDUP_REMOVED lines=14> */
[----:B------:R-:W2:Y:S01]  /*23d0*/  MUFU.EX2 R29, R29 ;  /* 0x0000001d001d7308 */ /* 0x000ea20000000800 */
[--C-:B------:R-:W-:Y:S01]  /*23e0*/  FFMA.FTZ R61, R61, UR10, -R20.reuse ;  /* 0x0000000a3d3d7c23 */ /* 0x100fe20008010814 */
[--C-:B------:R-:W-:Y:S01]  /*23f0*/  FFMA.FTZ R64, R64, UR10, -R20.reuse ;  /* 0x0000000a40407c23 */ /* 0x100fe20008010814 */
[----:B------:R-:W-:Y:S01]  /*2400*/  FMNMX.FTZ R21, R55, R4, !PT ;  /* 0x0000000437157209 */ /* 0x000fe20007810000 */
[--C-:B------:R-:W-:Y:S01]  /*2410*/  FFMA.FTZ R65, R65, UR10, -R20.reuse ;  /* 0x0000000a41417c23 */ /* 0x100fe20008010814 */
[--C-:B------:R-:W-:Y:S01]  /*2420*/  FFMA.FTZ R68, R68, UR10, -R20.reuse ;  /* 0x0000000a44447c23 */ /* 0x100fe20008010814 */
[----:B------:R-:W-:Y:S01]  /*2430*/  FFMA.FTZ R20, R69, UR10, -R20 ;  /* 0x0000000a45147c23 */ /* 0x000fe20008010814 */
[----:B------:R-:W-:Y:S01]  /*2440*/  FMNMX.FTZ R4, R58, R21, !PT ;  /* 0x000000153a047209 */ /* 0x000fe20007810000 */
[----:B------:R-:W-:Y:S01]  /*2450*/  MUFU.EX2 R32, R32 ;  /* 0x0000002000207308 */ /* 0x000fe20000000800 */
[----:B-1----:R-:W-:-:S02]  /*2460*/  F2FP.F16.F32.PACK_AB R152, R25, R24 ;  /* 0x000000181998723e */ /* 0x002fc400000000ff */
[----:B------:R-:W-:-:S04]  /*2470*/  FMNMX.FTZ R21, R59, R4, !PT ;  /* 0x000000043b157209 */ /* 0x000fc80007810000 */
[----:B------:R-:W-:Y:S01]  /*2480*/  FMNMX.FTZ R4, R62, R21, !PT ;  /* 0x000000153e047209 */ /* 0x000fe20007810000 */
[----:B------:R-:W1:Y:S01]  /*2490*/  MUFU.EX2 R33, R33 ;  /* 0x0000002100217308 */ /* 0x000e620000000800 */
[----:B--2---:R-:W-:Y:S02]  /*24a0*/  F2FP.F16.F32.PACK_AB R154, R29, R28 ;  /* 0x0000001c1d9a723e */ /* 0x004fe400000000ff */
[----:B------:R-:W-:-:S04]  /*24b0*/  FMNMX.FTZ R21, R63, R4, !PT ;  /* 0x000000043f157209 */ /* 0x000fc80007810000 */
[----:B------:R-:W-:Y:S01]  /*24c0*/  FMNMX.FTZ R4, R66, R21, !PT ;  /* 0x0000001542047209 */ /* 0x000fe20007810000 */
[----:B------:R-:W-:Y:S03]  /*24d0*/  MUFU.EX2 R36, R36 ;  /* 0x0000002400247308 */ /* 0x000fe60000000800 */
[----:B------:R-:W-:-:S04]  /*24e0*/  FMNMX.FTZ R21, R67, R4, !PT ;  /* 0x0000000443157209 */ /* 0x000fc80007810000 */
[----:B------:R-:W-:Y:S01]  /*24f0*/  FMNMX.FTZ R4, R70, R21, !PT ;  /* 0x0000001546047209 */ /* 0x000fe20007810000 */
[----:B------:R-:W2:Y:S01]  /*2500*/  MUFU.EX2 R37, R37 ;  /* 0x0000002500257308 */ /* 0x000ea20000000800 */
[----:B-1----:R-:W-:Y:S02]  /*2510*/  F2FP.F16.F32.PACK_AB R156, R33, R32 ;  /* 0x00000020219c723e */ /* 0x002fe400000000ff */
[----:B------:R-:W-:-:S05]  /*2520*/  FMNMX.FTZ R4, R71, R4, !PT ;  /* 0x0000000447047209 */ /* 0x000fca0007810000 */
[----:B------:R-:W1:Y:S01]  /*2530*/  SHFL.BFLY PT, R21, R4, 0x2, 0x1f ;  /* 0x0c401f0004157f89 */ /* 0x000e6200000e0000 */
[----:B------:R-:W-:Y:S08]  /*2540*/  MUFU.EX2 R40, R40 ;  /* 0x0000002800287308 */ /* 0x000ff00000000800 */
[----:B------:R-:W3:Y:S01]  /*2550*/  MUFU.EX2 R41, R41 ;  /* 0x0000002900297308 */ /* 0x000ee20000000800 */
[----:B--2---:R-:W-:-:S07]  /*2560*/  F2FP.F16.F32.PACK_AB R158, R37, R36 ;  /* 0x00000024259e723e */ /* 0x004fce00000000ff */
[----:B------:R-:W-:Y:S01]  /*2570*/  MUFU.EX2 R44, R44 ;  /* 0x0000002c002c7308 */ /* 0x000fe20000000800 */
[----:B-1----:R-:W-:-:S07]  /*2580*/  FMNMX.FTZ R21, R4, R21, !PT ;  /* 0x0000001504157209 */ /* 0x002fce0007810000 */
[----:B------:R-:W1:Y:S01]  /*2590*/  MUFU.EX2 R45, R45 ;  /* 0x0000002d002d7308 */ /* 0x000e620000000800 */
[----:B---3--:R-:W-:Y:S01]  /*25a0*/  F2FP.F16.F32.PACK_AB R160, R41, R40 ;  /* 0x0000002829a0723e */ /* 0x008fe200000000ff */
[----:B------:R-:W2:Y:S06]  /*25b0*/  SHFL.BFLY PT, R4, R21, 0x1, 0x1f ;  /* 0x0c201f0015047f89 */ /* 0x000eac00000e0000 */
[----:B------:R-:W-:Y:S08]  /*25c0*/  MUFU.EX2 R48, R48 ;  /* 0x0000003000307308 */ /* 0x000ff00000000800 */
[----:B------:R-:W3:Y:S01]  /*25d0*/  MUFU.EX2 R49, R49 ;  /* 0x0000003100317308 */ /* 0x000ee20000000800 */
[----:B-1----:R-:W-:-:S07]  /*25e0*/  F2FP.F16.F32.PACK_AB R162, R45, R44 ;  /* 0x0000002c2da2723e */ /* 0x002fce00000000ff */
[----:B------:R-:W-:Y:S01]  /*25f0*/  MUFU.EX2 R52, R52 ;  /* 0x0000003400347308 */ /* 0x000fe20000000800 */
[----:B--2---:R-:W-:-:S04]  /*2600*/  FMNMX.FTZ R4, R21, R4, !PT ;  /* 0x0000000415047209 */ /* 0x004fc80007810000 */
[C---:B------:R-:W-:Y:S01]  /*2610*/  FSETP.NEU.FTZ.AND P1, PT, R4.reuse, -INF , PT ;  /* 0xff8000000400780b */ /* 0x040fe20003f3d000 */
[----:B------:R-:W-:Y:S02]  /*2620*/  FMUL.FTZ R21, R4, UR10 ;  /* 0x0000000a04157c20 */ /* 0x000fe40008410000 */
[----:B------:R-:W1:Y:S01]  /*2630*/  MUFU.EX2 R53, R53 ;  /* 0x0000003500357308 */ /* 0x000e620000000800 */
[----:B---3--:R-:W-:Y:S02]  /*2640*/  F2FP.F16.F32.PACK_AB R164, R49, R48 ;  /* 0x0000003031a4723e */ /* 0x008fe400000000ff */
[----:B------:R-:W-:Y:S02]  /*2650*/  FSEL R26, R21, RZ, P1 ;  /* 0x000000ff151a7208 */ /* 0x000fe40000800000 */
[----:B------:R-:W-:Y:S02]  /*2660*/  ISETP.NE.AND P1, PT, R72, RZ, PT ;  /* 0x000000ff4800720c */ /* 0x000fe40003f25270 */
[----:B------:R-:W2:Y:S01]  /*2670*/  S2R R72, SR_TID.X ;  /* 0x0000000000487919 */ /* 0x000ea20000002100 */
[--C-:B------:R-:W-:Y:S01]  /*2680*/  FFMA.FTZ R3, R3, UR10, -R26.reuse ;  /* 0x0000000a03037c23 */ /* 0x100fe2000801081a */
[--C-:B------:R-:W-:Y:S01]  /*2690*/  FFMA.FTZ R6, R6, UR10, -R26.reuse ;  /* 0x0000000a06067c23 */ /* 0x100fe2000801081a */
[--C-:B------:R-:W-:Y:S01]  /*26a0*/  FFMA.FTZ R5, R5, UR10, -R26.reuse ;  /* 0x0000000a05057c23 */ /* 0x100fe2000801081a */
[--C-:B------:R-:W-:Y:S01]  /*26b0*/  FFMA.FTZ R9, R9, UR10, -R26.reuse ;  /* 0x0000000a09097c23 */ /* 0x100fe2000801081a */
[----:B------:R3:W-:Y:S01]  /*26c0*/  MUFU.EX2 R153, R3 ;  /* 0x0000000300997308 */ /* 0x0007e20000000800 */
[--C-:B------:R-:W-:Y:S01]  /*26d0*/  FFMA.FTZ R10, R10, UR10, -R26.reuse ;  /* 0x0000000a0a0a7c23 */ /* 0x100fe2000801081a */
[--C-:B------:R-:W-:Y:S01]  /*26e0*/  FFMA.FTZ R11, R11, UR10, -R26.reuse ;  /* 0x0000000a0b0b7c23 */ /* 0x100fe2000801081a */
[--C-:B------:R-:W-:Y:S01]  /*26f0*/  FFMA.FTZ R12, R12, UR10, -R26.reuse ;  /* 0x0000000a0c0c7c23 */ /* 0x100fe2000801081a */
[--C-:B------:R-:W-:Y:S01]  /*2700*/  FFMA.FTZ R13, R13, UR10, -R26.reuse ;  /* 0x0000000a0d0d7c23 */ /* 0x100fe2000801081a */
[--C-:B------:R-:W-:Y:S01]  /*2710*/  FFMA.FTZ R14, R14, UR10, -R26.reuse ;  /* 0x0000000a0e0e7c23 */ /* 0x100fe2000801081a */
[--C-:B------:R-:W-:Y:S01]  /*2720*/  FFMA.FTZ R15, R15, UR10, -R26.reuse ;  /* 0x0000000a0f0f7c23 */ /* 0x100fe2000801081a */
[--C-:B------:R-:W-:Y:S01]  /*2730*/  FFMA.FTZ R46, R46, UR10, -R26.reuse ;  /* 0x0000000a2e2e7c23 */ /* 0x100fe2000801081a */
[----:B------:R4:W5:Y:S01]  /*2740*/  MUFU.EX2 R30, R6 ;  /* 0x00000006001e7308 */ /* 0x0009620000000800 */
[----:B---3--:R-:W-:Y:S01]  /*2750*/  FADD.FTZ R3, R24, R25 ;  /* 0x0000001918037221 */ /* 0x008fe20000010000 */
[--C-:B------:R-:W-:Y:S01]  /*2760*/  FFMA.FTZ R47, R47, UR10, -R26.reuse ;  /* 0x0000000a2f2f7c23 */ /* 0x100fe2000801081a */
[--C-:B------:R-:W-:Y:S01]  /*2770*/  FFMA.FTZ R50, R50, UR10, -R26.reuse ;  /* 0x0000000a32327c23 */ /* 0x100fe2000801081a */
[--C-:B------:R-:W-:Y:S01]  /*2780*/  FFMA.FTZ R51, R51, UR10, -R26.reuse ;  /* 0x0000000a33337c23 */ /* 0x100fe2000801081a */
[--C-:B------:R-:W-:Y:S01]  /*2790*/  FFMA.FTZ R54, R54, UR10, -R26.reuse ;  /* 0x0000000a36367c23 */ /* 0x100fe2000801081a */
[--C-:B------:R-:W-:Y:S01]  /*27a0*/  FFMA.FTZ R55, R55, UR10, -R26.reuse ;  /* 0x0000000a37377c23 */ /* 0x100fe2000801081a */
[--C-:B------:R-:W-:Y:S01]  /*27b0*/  FFMA.FTZ R58, R58, UR10, -R26.reuse ;  /* 0x0000000a3a3a7c23 */ /* 0x100fe2000801081a */
[----:B------:R3:W0:Y:S01]  /*27c0*/  MUFU.EX2 R155, R5 ;  /* 0x00000005009b7308 */ /* 0x0006220000000800 */
[----:B----4-:R-:W-:Y:S01]  /*27d0*/  FADD.FTZ R6, R28, R3 ;  /* 0x000000031c067221 */ /* 0x010fe20000010000 */
[--C-:B------:R-:W-:Y:S01]  /*27e0*/  FFMA.FTZ R59, R59, UR10, -R26.reuse ;  /* 0x0000000a3b3b7c23 */ /* 0x100fe2000801081a */
[--C-:B------:R-:W-:Y:S01]  /*27f0*/  FFMA.FTZ R62, R62, UR10, -R26.reuse ;  /* 0x0000000a3e3e7c23 */ /* 0x100fe2000801081a */
[----:B------:R-:W-:Y:S01]  /*2800*/  FFMA.FTZ R63, R63, UR10, -R26 ;  /* 0x0000000a3f3f7c23 */ /* 0x000fe2000801081a */
[----:B------:R-:W-:Y:S01]  /*2810*/  FADD.FTZ R3, R29, R6 ;  /* 0x000000061d037221 */ /* 0x000fe20000010000 */
[--C-:B------:R-:W-:Y:S01]  /*2820*/  FFMA.FTZ R66, R66, UR10, -R26.reuse ;  /* 0x0000000a42427c23 */ /* 0x100fe2000801081a */
[--C-:B------:R-:W-:Y:S01]  /*2830*/  FFMA.FTZ R67, R67, UR10, -R26.reuse ;  /* 0x0000000a43437c23 */ /* 0x100fe2000801081a */
[----:B------:R4:W0:Y:S01]  /*2840*/  MUFU.EX2 R34, R9 ;  /* 0x0000000900227308 */ /* 0x0008220000000800 */
[----:B------:R-:W-:Y:S01]  /*2850*/  FADD.FTZ R6, R32, R3 ;  /* 0x0000000320067221 */ /* 0x000fe20000010000 */
[----:B------:R-:W-:Y:S01]  /*2860*/  FFMA.FTZ R70, R70, UR10, -R26 ;  /* 0x0000000a46467c23 */ /* 0x000fe2000801081a */
[----:B--2---:R-:W-:Y:S01]  /*2870*/  SHF.R.U32.HI R72, RZ, 0x7, R72 ;  /* 0x00000007ff487819 */ /* 0x004fe20000011648 */
[----:B------:R-:W-:Y:S01]  /*2880*/  FFMA.FTZ R26, R71, UR10, -R26 ;  /* 0x0000000a471a7c23 */ /* 0x000fe2000801081a */
[----:B---3--:R-:W-:Y:S01]  /*2890*/  FADD.FTZ R5, R33, R6 ;  /* 0x0000000621057221 */ /* 0x008fe20000010000 */
[----:B-1----:R-:W-:-:S02]  /*28a0*/  F2FP.F16.F32.PACK_AB R166, R53, R52 ;  /* 0x0000003435a6723e */ /* 0x002fc400000000ff */
[----:B------:R-:W1:Y:S01]  /*28b0*/  MUFU.EX2 R10, R10 ;  /* 0x0000000a000a7308 */ /* 0x000e620000000800 */
[----:B----4-:R-:W-:Y:S01]  /*28c0*/  IMAD.U32 R9, RZ, RZ, UR21 ;  /* 0x00000015ff097e24 */ /* 0x010fe2000f8e00ff */
[----:B------:R-:W-:-:S06]  /*28d0*/  IADD3 R6, -R72, 0xb, RZ ;  /* 0x0000000b48067810 */ /* 0x000fcc0007ffe1ff */
[----:B------:R5:W-:Y:S08]  /*28e0*/  MUFU.EX2 R21, R20 ;  /* 0x0000001400157308 */ /* 0x000bf00000000800 */
[----:B------:R-:W2:Y:S01]  /*28f0*/  MUFU.EX2 R11, R11 ;  /* 0x0000000b000b7308 */ /* 0x000ea20000000800 */
[----:B-----5:R-:W-:Y:S01]  /*2900*/  FADD.FTZ R20, R153, R30 ;  /* 0x0000001e99147221 */ /* 0x020fe20000010000 */
[----:B------:R-:W-:-:S03]  /*2910*/  F2FP.F16.F32.PACK_AB R153, R30, R153 ;  /* 0x000000991e99723e */ /* 0x000fc600000000ff */
[----:B0-----:R-:W-:Y:S01]  /*2920*/  FADD.FTZ R3, R155, R20 ;  /* 0x000000149b037221 */ /* 0x001fe20000010000 */
[----:B------:R-:W-:Y:S01]  /*2930*/  FADD.FTZ R20, R36, R5 ;  /* 0x0000000524147221 */ /* 0x000fe20000010000 */
[C---:B------:R-:W-:Y:S01]  /*2940*/  F2FP.F16.F32.PACK_AB R155, R34.reuse, R155 ;  /* 0x0000009b229b723e */ /* 0x040fe200000000ff */
[----:B------:R-:W0:Y:S01]  /*2950*/  MUFU.EX2 R12, R12 ;  /* 0x0000000c000c7308 */ /* 0x000e220000000800 */
[----:B------:R-:W-:Y:S01]  /*2960*/  FADD.FTZ R5, R34, R3 ;  /* 0x0000000322057221 */ /* 0x000fe20000010000 */
[----:B------:R-:W-:Y:S01]  /*2970*/  FADD.FTZ R23, R37, R20 ;  /* 0x0000001425177221 */ /* 0x000fe20000010000 */
[----:B------:R-:W-:Y:S02]  /*2980*/  @!P1 VIADD R3, R9, 0x22840 ;  /* 0x0002284009039836 */ /* 0x000fe40000000000 */
[----:B-1----:R-:W-:Y:S01]  /*2990*/  FADD.FTZ R20, R10, R5 ;  /* 0x000000050a147221 */ /* 0x002fe20000010000 */
[----:B------:R-:W-:Y:S02]  /*29a0*/  FADD.FTZ R38, R40, R23 ;  /* 0x0000001728267221 */ /* 0x000fe40000010000 */
[----:B------:R-:W1:Y:S01]  /*29b0*/  MUFU.EX2 R13, R13 ;  /* 0x0000000d000d7308 */ /* 0x000e620000000800 */
[----:B--2---:R-:W-:Y:S01]  /*29c0*/  FADD.FTZ R5, R11, R20 ;  /* 0x000000140b057221 */ /* 0x004fe20000010000 */
[----:B------:R-:W-:Y:S01]  /*29d0*/  @!P1 PRMT R3, RZ, 0x654, R3 ;  /* 0x00000654ff039816 */ /* 0x000fe20000000003 */
[----:B------:R2:W-:Y:S06]  /*29e0*/  BAR.ARV R6, 0x100 ;  /* 0x000400060000751d */ /* 0x0005ec0000002000 */
[----:B------:R-:W3:Y:S01]  /*29f0*/  MUFU.EX2 R14, R14 ;  /* 0x0000000e000e7308 */ /* 0x000ee20000000800 */
[----:B0-----:R-:W-:Y:S01]  /*2a00*/  FADD.FTZ R20, R12, R5 ;  /* 0x000000050c147221 */ /* 0x001fe20000010000 */
[----:B------:R0:W-:Y:S01]  /*2a10*/  @!P1 SYNCS.ARRIVE.TRANS64.RED.A1T0 RZ, [R3+URZ], RZ ;  /* 0x000000ff03ff99a7 */ /* 0x0001e2000810043f */
[----:B------:R-:W-:Y:S01]  /*2a20*/  FADD.FTZ R23, R41, R38 ;  /* 0x0000002629177221 */ /* 0x000fe20000010000 */
[----:B------:R-:W-:-:S03]  /*2a30*/  F2FP.F16.F32.PACK_AB R157, R11, R10 ;  /* 0x0000000a0b9d723e */ /* 0x000fc600000000ff */
[----:B------:R-:W-:Y:S01]  /*2a40*/  FADD.FTZ R38, R44, R23 ;  /* 0x000000172c267221 */ /* 0x000fe20000010000 */
[----:B------:R-:W0:Y:S01]  /*2a50*/  MUFU.EX2 R15, R15 ;  /* 0x0000000f000f7308 */ /* 0x000e220000000800 */
[C---:B-1----:R-:W-:Y:S01]  /*2a60*/  FADD.FTZ R5, R13.reuse, R20 ;  /* 0x000000140d057221 */ /* 0x042fe20000010000 */
[----:B------:R-:W-:Y:S01]  /*2a70*/  F2FP.F16.F32.PACK_AB R159, R13, R12 ;  /* 0x0000000c0d9f723e */ /* 0x000fe200000000ff */
[----:B------:R-:W-:-:S04]  /*2a80*/  FADD.FTZ R23, R45, R38 ;  /* 0x000000262d177221 */ /* 0x000fc80000010000 */
[----:B------:R-:W-:Y:S01]  /*2a90*/  FADD.FTZ R38, R48, R23 ;  /* 0x0000001730267221 */ /* 0x000fe20000010000 */
[----:B------:R-:W1:Y:S01]  /*2aa0*/  MUFU.EX2 R46, R46 ;  /* 0x0000002e002e7308 */ /* 0x000e620000000800 */
[----:B---3--:R-:W-:Y:S02]  /*2ab0*/  FADD.FTZ R20, R14, R5 ;  /* 0x000000050e147221 */ /* 0x008fe40000010000 */
[----:B------:R-:W-:-:S04]  /*2ac0*/  FADD.FTZ R5, R49, R38 ;  /* 0x0000002631057221 */ /* 0x000fc80000010000 */
[----:B------:R-:W-:Y:S01]  /*2ad0*/  FADD.FTZ R38, R52, R5 ;  /* 0x0000000534267221 */ /* 0x000fe20000010000 */
[----:B------:R-:W3:Y:S01]  /*2ae0*/  MUFU.EX2 R47, R47 ;  /* 0x0000002f002f7308 */ /* 0x000ee20000000800 */
[C---:B0-----:R-:W-:Y:S01]  /*2af0*/  FADD.FTZ R3, R15.reuse, R20 ;  /* 0x000000140f037221 */ /* 0x041fe20000010000 */
[----:B------:R-:W-:Y:S01]  /*2b00*/  F2FP.F16.F32.PACK_AB R161, R15, R14 ;  /* 0x0000000e0fa1723e */ /* 0x000fe200000000ff */
[----:B------:R-:W-:-:S05]  /*2b10*/  FADD.FTZ R5, R53, R38 ;  /* 0x0000002635057221 */ /* 0x000fca0000010000 */
[----:B------:R-:W0:Y:S01]  /*2b20*/  MUFU.EX2 R50, R50 ;  /* 0x0000003200327308 */ /* 0x000e220000000800 */
[----:B-1----:R-:W-:-:S07]  /*2b30*/  FADD.FTZ R20, R46, R3 ;  /* 0x000000032e147221 */ /* 0x002fce0000010000 */
[----:B------:R-:W1:Y:S01]  /*2b40*/  MUFU.EX2 R51, R51 ;  /* 0x0000003300337308 */ /* 0x000e620000000800 */
[C---:B---3--:R-:W-:Y:S01]  /*2b50*/  FADD.FTZ R3, R47.reuse, R20 ;  /* 0x000000142f037221 */ /* 0x048fe20000010000 */
[----:B------:R-:W-:-:S06]  /*2b60*/  F2FP.F16.F32.PACK_AB R163, R47, R46 ;  /* 0x0000002e2fa3723e */ /* 0x000fcc00000000ff */
[----:B------:R-:W3:Y:S01]  /*2b70*/  MUFU.EX2 R54, R54 ;  /* 0x0000003600367308 */ /* 0x000ee20000000800 */
[----:B0-----:R-:W-:-:S07]  /*2b80*/  FADD.FTZ R20, R50, R3 ;  /* 0x0000000332147221 */ /* 0x001fce0000010000 */
[----:B------:R-:W0:Y:S01]  /*2b90*/  MUFU.EX2 R55, R55 ;  /* 0x0000003700377308 */ /* 0x000e220000000800 */
[C---:B-1----:R-:W-:Y:S01]  /*2ba0*/  FADD.FTZ R3, R51.reuse, R20 ;  /* 0x0000001433037221 */ /* 0x042fe20000010000 */
[----:B------:R-:W-:-:S06]  /*2bb0*/  F2FP.F16.F32.PACK_AB R165, R51, R50 ;  /* 0x0000003233a5723e */ /* 0x000fcc00000000ff */
[----:B------:R-:W1:Y:S01]  /*2bc0*/  MUFU.EX2 R58, R58 ;  /* 0x0000003a003a7308 */ /* 0x000e620000000800 */
[----:B---3--:R-:W-:-:S07]  /*2bd0*/  FADD.FTZ R20, R54, R3 ;  /* 0x0000000336147221 */ /* 0x008fce0000010000 */
[----:B------:R-:W3:Y:S01]  /*2be0*/  MUFU.EX2 R56, R56 ;  /* 0x0000003800387308 */ /* 0x000ee20000000800 */
[C---:B0-----:R-:W-:Y:S01]  /*2bf0*/  FADD.FTZ R3, R55.reuse, R20 ;  /* 0x0000001437037221 */ /* 0x041fe20000010000 */
[----:B------:R-:W-:-:S06]  /*2c00*/  F2FP.F16.F32.PACK_AB R167, R55, R54 ;  /* 0x0000003637a7723e */ /* 0x000fcc00000000ff */
[----:B------:R-:W0:Y:S01]  /*2c10*/  MUFU.EX2 R59, R59 ;  /* 0x0000003b003b7308 */ /* 0x000e220000000800 */
[----:B-1----:R-:W-:-:S07]  /*2c20*/  FADD.FTZ R20, R58, R3 ;  /* 0x000000033a147221 */ /* 0x002fce0000010000 */
[----:B------:R-:W1:Y:S01]  /*2c30*/  MUFU.EX2 R57, R57 ;  /* 0x0000003900397308 */ /* 0x000e620000000800 */
[----:B---3--:R-:W-:-:S07]  /*2c40*/  FADD.FTZ R24, R56, R5 ;  /* 0x0000000538187221 */ /* 0x008fce0000010000 */
[----:B------:R-:W3:Y:S01]  /*2c50*/  MUFU.EX2 R62, R62 ;  /* 0x0000003e003e7308 */ /* 0x000ee20000000800 */
[C---:B0-----:R-:W-:Y:S01]  /*2c60*/  FADD.FTZ R3, R59.reuse, R20 ;  /* 0x000000143b037221 */ /* 0x041fe20000010000 */
[----:B------:R-:W-:-:S06]  /*2c70*/  F2FP.F16.F32.PACK_AB R169, R59, R58 ;  /* 0x0000003a3ba9723e */ /* 0x000fcc00000000ff */
[----:B------:R-:W0:Y:S01]  /*2c80*/  MUFU.EX2 R60, R60 ;  /* 0x0000003c003c7308 */ /* 0x000e220000000800 */
[C---:B-1----:R-:W-:Y:S01]  /*2c90*/  FADD.FTZ R5, R57.reuse, R24 ;  /* 0x0000001839057221 */ /* 0x042fe20000010000 */
[----:B------:R-:W-:-:S06]  /*2ca0*/  F2FP.F16.F32.PACK_AB R168, R57, R56 ;  /* 0x0000003839a8723e */ /* 0x000fcc00000000ff */
[----:B------:R-:W1:Y:S01]  /*2cb0*/  MUFU.EX2 R63, R63 ;  /* 0x0000003f003f7308 */ /* 0x000e620000000800 */
[----:B---3--:R-:W-:-:S07]  /*2cc0*/  FADD.FTZ R20, R62, R3 ;  /* 0x000000033e147221 */ /* 0x008fce0000010000 */
[----:B------:R-:W3:Y:S01]  /*2cd0*/  MUFU.EX2 R61, R61 ;  /* 0x0000003d003d7308 */ /* 0x000ee20000000800 */
[----:B0-----:R-:W-:-:S07]  /*2ce0*/  FADD.FTZ R24, R60, R5 ;  /* 0x000000053c187221 */ /* 0x001fce0000010000 */
[----:B------:R-:W0:Y:S01]  /*2cf0*/  MUFU.EX2 R66, R66 ;  /* 0x0000004200427308 */ /* 0x000e220000000800 */
[C---:B-1----:R-:W-:Y:S01]  /*2d00*/  FADD.FTZ R3, R63.reuse, R20 ;  /* 0x000000143f037221 */ /* 0x042fe20000010000 */
[----:B------:R-:W-:-:S06]  /*2d10*/  F2FP.F16.F32.PACK_AB R171, R63, R62 ;  /* 0x0000003e3fab723e */ /* 0x000fcc00000000ff */
[----:B------:R-:W1:Y:S01]  /*2d20*/  MUFU.EX2 R64, R64 ;  /* 0x0000004000407308 */ /* 0x000e620000000800 */
[C---:B---3--:R-:W-:Y:S01]  /*2d30*/  FADD.FTZ R5, R61.reuse, R24 ;  /* 0x000000183d057221 */ /* 0x048fe20000010000 */
[----:B------:R-:W-:-:S06]  /*2d40*/  F2FP.F16.F32.PACK_AB R170, R61, R60 ;  /* 0x0000003c3daa723e */ /* 0x000fcc00000000ff */
[----:B------:R-:W3:Y:S01]  /*2d50*/  MUFU.EX2 R67, R67 ;  /* 0x0000004300437308 */ /* 0x000ee20000000800 */
[----:B0-----:R-:W-:-:S07]  /*2d60*/  FADD.FTZ R20, R66, R3 ;  /* 0x0000000342147221 */ /* 0x001fce0000010000 */
[----:B------:R-:W0:Y:S01]  /*2d70*/  MUFU.EX2 R65, R65 ;  /* 0x0000004100417308 */ /* 0x000e220000000800 */
[----:B-1----:R-:W-:-:S07]  /*2d80*/  FADD.FTZ R24, R64, R5 ;  /* 0x0000000540187221 */ /* 0x002fce0000010000 */
[----:B------:R-:W1:Y:S01]  /*2d90*/  MUFU.EX2 R70, R70 ;  /* 0x0000004600467308 */ /* 0x000e620000000800 */
[C---:B---3--:R-:W-:Y:S01]  /*2da0*/  FADD.FTZ R3, R67.reuse, R20 ;  /* 0x0000001443037221 */ /* 0x048fe20000010000 */
[----:B------:R-:W-:-:S06]  /*2db0*/  F2FP.F16.F32.PACK_AB R173, R67, R66 ;  /* 0x0000004243ad723e */ /* 0x000fcc00000000ff */
[----:B------:R-:W3:Y:S01]  /*2dc0*/  MUFU.EX2 R68, R68 ;  /* 0x0000004400447308 */ /* 0x000ee20000000800 */
[C---:B0-----:R-:W-:Y:S01]  /*2dd0*/  FADD.FTZ R5, R65.reuse, R24 ;  /* 0x0000001841057221 */ /* 0x041fe20000010000 */
[----:B------:R-:W-:-:S06]  /*2de0*/  F2FP.F16.F32.PACK_AB R172, R65, R64 ;  /* 0x0000004041ac723e */ /* 0x000fcc00000000ff */
[----:B------:R-:W0:Y:S01]  /*2df0*/  MUFU.EX2 R175, R26 ;  /* 0x0000001a00af7308 */ /* 0x000e220000000800 */
[----:B-1----:R-:W-:Y:S01]  /*2e00*/  FADD.FTZ R10, R70, R3 ;  /* 0x00000003460a7221 */ /* 0x002fe20000010000 */
[----:B---3--:R-:W-:Y:S01]  /*2e10*/  FADD.FTZ R24, R68, R5 ;  /* 0x0000000544187221 */ /* 0x008fe20000010000 */
[----:B------:R-:W-:-:S03]  /*2e20*/  F2FP.F16.F32.PACK_AB R174, R21, R68 ;  /* 0x0000004415ae723e */ /* 0x000fc600000000ff */
[----:B------:R-:W-:Y:S01]  /*2e30*/  FADD.FTZ R5, R21, R24 ;  /* 0x0000001815057221 */ /* 0x000fe20000010000 */
[C---:B0-----:R-:W-:Y:S01]  /*2e40*/  FADD.FTZ R3, R175.reuse, R10 ;  /* 0x0000000aaf037221 */ /* 0x041fe20000010000 */
[----:B------:R-:W-:Y:S01]  /*2e50*/  F2FP.F16.F32.PACK_AB R175, R175, R70 ;  /* 0x00000046afaf723e */ /* 0x000fe200000000ff */
[----:B--2---:R-:W-:Y:S06]  /*2e60*/  @!P0 BRA `(.L_x_15) ;  /* 0x0000000000048947 */ /* 0x004fec0003800000 */
[----:B------:R-:W-:Y:S01]  /*2e70*/  BPT.TRAP 0x1 ;  /* 0x000000040000795c */ /* 0x000fe20000300000 */
.L_x_15:
[----:B------:R0:W1:Y:S01]  /*2e80*/  SYNCS.PHASECHK.TRANS64.TRYWAIT P2, [UR21+0x22850], R8 ;  /* 0x02285008ff0075a7 */ /* 0x0000620008040155 */
[----:B------:R-:W-:Y:S05]  /*2e90*/  @!P0 BRA `(.L_x_16) ;  /* 0x0000000000048947 */ /* 0x000fea0003800000 */
[----:B------:R-:W-:Y:S01]  /*2ea0*/  BPT.TRAP 0x1 ;  /* 0x000000040000795c */ /* 0x000fe20000300000 */
.L_x_16:
[----:B-1----:R-:W-:Y:S05]  /*2eb0*/  @P2 BRA `(.L_x_17) ;  /* 0x0000000000082947 */ /* 0x002fea0003800000 */
[----:B------:R-:W1:Y:S02]  /*2ec0*/  SYNCS.PHASECHK.TRANS64.TRYWAIT P2, [UR21+0x22850], R8 ;  /* 0x02285008ff0075a7 */ /* 0x000e640008040155 */
[----:B-1----:R-:W-:Y:S05]  /*2ed0*/  @!P2 BRA `(.L_x_18) ;  /* 0x000000900004a947 */ /* 0x002fea0003800000 */
.L_x_17:
[----:B------:R2:W-:Y:S01]  /*2ee0*/  BAR.SYNC.DEFER_BLOCKING R7, 0x100 ;  /* 0x000400070000751d */ /* 0x0005e20000010000 */
[----:B------:R-:W-:Y:S01]  /*2ef0*/  UIADD3 UR45, UR45, 0x400, URZ ;  /* 0x000004002d2d7890 */ /* 0x000fe2000fffe03f */
[----:B-1----:R-:W-:Y:S01]  /*2f00*/  @!P1 VIADD R9, R9, 0x22860 ;  /* 0x0002286009099836 */ /* 0x002fe20000000000 */
[----:B------:R-:W-:Y:S02]  /*2f10*/  UISETP.GE.AND UP0, UPT, UR44, 0x61, UPT ;  /* 0x000000612c00788c */ /* 0x000fe4000bf06270 */
[----:B------:R-:W-:Y:S01]  /*2f20*/  USHF.R.U32.HI UR45, URZ, 0x4, UR45 ;  /* 0x000000043f2d7899 */ /* 0x000fe2000801162d */
[----:B------:R-:W-:Y:S01]  /*2f30*/  UMOV UR7, 0x40000040 ;  /* 0x4000004000077882 */ /* 0x000fe20000000000 */
[----:B------:R-:W-:Y:S02]  /*2f40*/  @!P1 PRMT R9, RZ, 0x654, R9 ;  /* 0x00000654ff099816 */ /* 0x000fe40000000009 */
[----:B------:R-:W-:Y:S01]  /*2f50*/  ULOP3.LUT UR21, UR45, 0x3fff, URZ, 0xc0, !UPT ;  /* 0x00003fff2d157892 */ /* 0x000fe2000f8ec03f */
[----:B------:R-:W-:-:S03]  /*2f60*/  PLOP3.LUT P2, PT, PT, PT, UP0, 0x80, 0x0 ;  /* 0x000000000000781c */ /* 0x000fc60003f4f008 */
[----:B------:R-:W-:-:S04]  /*2f70*/  ULOP3.LUT UR21, UR21, 0x3000000, URZ, 0xfc, !UPT ;  /* 0x0300000015157892 */ /* 0x000fc8000f8efc3f */
[----:B------:R-:W-:Y:S01]  /*2f80*/  UIMAD UR11, UR36, 0xc00, UR21 ;  /* 0x00000c00240b78a4 */ /* 0x000fe2000f8e0215 */
[----:B------:R-:W-:-:S06]  /*2f90*/  WARPGROUP.ARRIVE ;  /* 0x00000000000079c5 */ /* 0x000fcc0000000000 */
[----:B------:R-:W-:Y:S02]  /*2fa0*/  UMOV UR6, UR11 ;  /* 0x0000000b00067c82 */ /* 0x000fe40008000000 */
[----:B------:R-:W-:Y:S01]  /*2fb0*/  HGMMA.64x256x16.F32 R24, R152, gdesc[UR4].tnspB, RZ, !UPT, gsb0 ;  /* 0x43e0000498187df0 */ /* 0x000fe2000c0008ff */
[----:B------:R-:W-:Y:S01]  /*2fc0*/  UIADD3 UR6, UR11, 0x80, URZ ;  /* 0x000000800b067890 */ /* 0x000fe2000fffe03f */
[----:B------:R-:W-:Y:S01]  /*2fd0*/  UMOV UR7, 0x40000040 ;  /* 0x4000004000077882 */ /* 0x000fe20000000000 */
[----:B------:R-:W-:Y:S02]  /*2fe0*/  WARPGROUP.DEPBAR.LE gsb0, 0x0 ;  /* 0x00008000000079c5 */ /* 0x000fe40000010000 */
[----:B------:R-:W-:-:S15]  /*2ff0*/  WARPGROUP.ARRIVE ;  /* 0x00000000000079c5 */ /* 0x000fde0000000000 */
[----:B------:R-:W-:-:S08]  /*3000*/  NOP ;  /* 0x0000000000007918 */ /* 0x000fd00000000000 */
[----:B------:R-:W-:Y:S01]  /*3010*/  HGMMA.64x256x16.F32 R24, R156, gdesc[UR4].tnspB, R24, gsb0 ;  /* 0x43e000049c187df0 */ /* 0x000fe20008000818 */
        /* <DEDUP_REMOVED lines=23> */
[----:B------:R-:W-:Y:S03]  /*3190*/  HGMMA.64x256x16.F32 R24, R172, gdesc[UR4].tnspB, R24, gsb0 ;  /* 0x43e00004ac187df0 */ /* 0x000fe60008000818 */
[----:B------:R-:W-:Y:S02]  /*31a0*/  WARPGROUP.DEPBAR.LE gsb0, 0x0 ;  /* 0x00008000000079c5 */ /* 0x000fe40000010000 */
[----:B------:R2:W-:Y:S01]  /*31b0*/  @!P1 SYNCS.ARRIVE.TRANS64.RED.A1T0 RZ, [R9+URZ], RZ ;  /* 0x000000ff09ff99a7 */ /* 0x0005e2000810043f */
[----:B------:R-:W-:Y:S05]  /*31c0*/  @!P2 BRA `(.L_x_19) ;  /* 0x0000002000eca947 */ /* 0x000fea0003800000 */
[----:B--2---:R-:W-:Y:S01]  /*31d0*/  IMAD.MOV.U32 R7, RZ, RZ, R4 ;  /* 0x000000ffff077224 */ /* 0x004fe200078e0004 */
[----:B------:R-:W-:Y:S01]  /*31e0*/  UIADD3 UR40, UR40, -0x2, URZ ;  /* 0xfffffffe28287890 */ /* 0x000fe2000fffe03f */
[----:B------:R-:W-:Y:S01]  /*31f0*/  IMAD.MOV.U32 R23, RZ, RZ, R0 ;  /* 0x000000ffff177224 */ /* 0x000fe200078e0000 */
[----:B------:R-:W-:Y:S01]  /*3200*/  ULDC UR24, c[0x0][0x9d8] ;  /* 0x0002760000187ab9 */ /* 0x000fe20000000800 */
[----:B------:R-:W-:-:S09]  /*3210*/  ULDC UR22, c[0x0][0x988] ;  /* 0x0002620000167ab9 */ /* 0x000fd20000000800 */
.L_x_28:
[----:B------:R-:W-:Y:S01]  /*3220*/  UIADD3 UR36, UR36, 0x1, URZ ;  /* 0x0000000124247890 */ /* 0x000fe2000fffe03f */
[----:B------:R-:W-:Y:S01]  /*3230*/  IMAD.U32 R0, RZ, RZ, UR40 ;  /* 0x00000028ff007e24 */ /* 0x000fe2000f8e00ff */
[----:B------:R-:W-:Y:S02]  /*3240*/  UIADD3 UR40, UR40, -0x1, URZ ;  /* 0xffffffff28287890 */ /* 0x000fe4000fffe03f */
[----:B------:R-:W-:Y:S02]  /*3250*/  UISETP.NE.AND UP0, UPT, UR36, 0x2, UPT ;  /* 0x000000022400788c */ /* 0x000fe4000bf05270 */
[----:B------:R-:W-:Y:S02]  /*3260*/  ISETP.GT.AND P2, PT, R0, RZ, PT ;  /* 0x000000ff0000720c */ /* 0x000fe40003f44270 */
[----:B------:R-:W-:Y:S02]  /*3270*/  USEL UR6, URZ, 0x1, UP0 ;  /* 0x000000013f067887 */ /* 0x000fe40008000000 */
[----:B------:R-:W-:-:S02]  /*3280*/  USEL UR36, UR36, URZ, UP0 ;  /* 0x0000003f24247287 */ /* 0x000fc40008000000 */
[----:B------:R-:W-:Y:S01]  /*3290*/  ULOP3.LUT UR38, UR38, UR6, URZ, 0x3c, !UPT ;  /* 0x0000000626267292 */ /* 0x000fe2000f8e3c3f */
[----:B-1----:R-:W-:Y:S11]  /*32a0*/  @!P0 BRA `(.L_x_20) ;  /* 0x0000000000048947 */ /* 0x002ff60003800000 */
[----:B------:R-:W-:Y:S01]  /*32b0*/  BPT.TRAP 0x1 ;  /* 0x000000040000795c */ /* 0x000fe20000300000 */
.L_x_20:
[----:B------:R-:W1:Y:S01]  /*32c0*/  S2UR UR7, SR_CgaCtaId ;  /* 0x00000000000779c3 */ /* 0x000e620000008800 */
[----:B------:R-:W-:Y:S01]  /*32d0*/  IMAD.U32 R0, RZ, RZ, UR38 ;  /* 0x00000026ff007e24 */ /* 0x000fe2000f8e00ff */
[----:B------:R-:W-:-:S04]  /*32e0*/  UMOV UR6, 0x400 ;  /* 0x0000040000067882 */ /* 0x000fc80000000000 */
[----:B------:R-:W-:-:S04]  /*32f0*/  SHF.L.U32 R0, R0, 0x1f, RZ ;  /* 0x0000001f00007819 */ /* 0x000fc800000006ff */
[----:B------:R-:W-:-:S13]  /*3300*/  R2UR UR25, R0 ;  /* 0x00000000001972ca */ /* 0x000fda00000e0000 */
[----:B------:R-:W-:Y:S01]  /*3310*/  IMAD.U32 R0, RZ, RZ, UR25 ;  /* 0x00000019ff007e24 */ /* 0x000fe2000f8e00ff */
[----:B-1----:R-:W-:-:S04]  /*3320*/  ULEA UR6, UR7, UR6, 0x18 ;  /* 0x0000000607067291 */ /* 0x002fc8000f8ec03f */
[----:B------:R-:W-:-:S09]  /*3330*/  ULEA UR23, UR36, UR6, 0x3 ;  /* 0x0000000624177291 */ /* 0x000fd2000f8e183f */
[----:B------:R1:W2:Y:S01]  /*3340*/  SYNCS.PHASECHK.TRANS64.TRYWAIT P3, [UR23+0x22830], R0 ;  /* 0x02283000ff0075a7 */ /* 0x0002a20008060157 */
[----:B------:R-:W-:Y:S05]  /*3350*/  @!P0 BRA `(.L_x_21) ;  /* 0x0000000000048947 */ /* 0x000fea0003800000 */
[----:B------:R-:W-:Y:S01]  /*3360*/  BPT.TRAP 0x1 ;  /* 0x000000040000795c */ /* 0x000fe20000300000 */
.L_x_21:
[----:B--2---:R-:W-:Y:S05]  /*3370*/  @P3 BRA `(.L_x_22) ;  /* 0x00000000000c3947 */ /* 0x004fea0003800000 */
[----:B-1----:R-:W-:-:S04]  /*3380*/  IMAD.U32 R0, RZ, RZ, UR25 ;  /* 0x00000019ff007e24 */ /* 0x002fc8000f8e00ff */
[----:B------:R-:W1:Y:S02]  /*3390*/  SYNCS.PHASECHK.TRANS64.TRYWAIT P3, [UR23+0x22830], R0 ;  /* 0x02283000ff0075a7 */ /* 0x000e640008060157 */
[----:B-1----:R-:W-:Y:S05]  /*33a0*/  @!P3 BRA `(.L_x_23) ;  /* 0x0000008800e4b947 */ /* 0x002fea0003800000 */
.L_x_22:
[----:B------:R-:W-:Y:S01]  /*33b0*/  UIMAD UR6, UR36, 0x300, UR20 ;  /* 0x00000300240678a4 */ /* 0x000fe2000f8e0214 */
[----:B------:R-:W-:Y:S01]  /*33c0*/  WARPGROUP.ARRIVE ;  /* 0x00000000000079c5 */ /* 0x000fe20000000000 */
[----:B------:R-:W-:Y:S01]  /*33d0*/  UMOV UR7, 0x40000040 ;  /* 0x4000004000077882 */ /* 0x000fe20000000000 */
[----:B------:R-:W-:Y:S01]  /*33e0*/  UMOV UR11, 0x40000040 ;  /* 0x40000040000b7882 */ /* 0x000fe20000000000 */
[----:B------:R-:W-:-:S03]  /*33f0*/  UIADD3 UR10, UR6, 0x2, URZ ;  /* 0x00000002060a7890 */ /* 0x000fc6000fffe03f */
[----:B------:R-:W2:Y:S01]  /*3400*/  S2R R216, SR_TID.X ;  /* 0x0000000000d87919 */ /* 0x000ea20000002100 */
[----:B------:R-:W-:Y:S01]  /*3410*/  UIADD3 UR14, UR6, 0x4, URZ ;  /* 0x00000004060e7890 */ /* 0x000fe2000fffe03f */
[----:B------:R-:W-:Y:S01]  /*3420*/  UMOV UR15, 0x40000040 ;  /* 0x40000040000f7882 */ /* 0x000fe20000000000 */
[----:B------:R-:W-:Y:S01]  /*3430*/  HGMMA.64x96x16.F32 R152, gdesc[UR4], RZ, !UPT, gsb0 ;  /* 0x01600000049879f0 */ /* 0x000fe2000c0008ff */
[----:B------:R-:W-:Y:S01]  /*3440*/  UIADD3 UR18, UR6, 0x6, URZ ;  /* 0x0000000606127890 */ /* 0x000fe2000fffe03f */
[----:B------:R-:W-:Y:S01]  /*3450*/  UMOV UR19, 0x40000040 ;  /* 0x4000004000137882 */ /* 0x000fe20000000000 */
[----:B--2---:R-:W-:Y:S01]  /*3460*/  SHF.R.U32.HI R216, RZ, 0x7, R216 ;  /* 0x00000007ffd87819 */ /* 0x004fe200000116d8 */
[----:B------:R-:W-:Y:S02]  /*3470*/  WARPGROUP.DEPBAR.LE gsb0, 0x0 ;  /* 0x00008000000079c5 */ /* 0x000fe40000010000 */
[----:B------:R-:W-:-:S06]  /*3480*/  WARPGROUP.ARRIVE ;  /* 0x00000000000079c5 */ /* 0x000fcc0000000000 */
[----:B------:R-:W-:Y:S01]  /*3490*/  HGMMA.64x96x16.F32 R152, gdesc[UR8], R152, gsb0 ;  /* 0x01600000089879f0 */ /* 0x000fe20008000898 */
[----:B------:R-:W-:Y:S02]  /*34a0*/  UMOV UR10, UR22 ;  /* 0x00000016000a7c82 */ /* 0x000fe40008000000 */
        /* <DEDUP_REMOVED lines=14> */
[----:B0-----:R-:W-:Y:S01]  /*3590*/  FMUL.FTZ R8, R155, UR24 ;  /* 0x000000189b087c20 */ /* 0x001fe20008410000 */
[----:B------:R-:W-:Y:S01]  /*35a0*/  FMUL.FTZ R155, R161, UR24 ;  /* 0x00000018a19b7c20 */ /* 0x000fe20008410000 */
[----:B-1----:R-:W-:Y:S01]  /*35b0*/  FMUL.FTZ R9, R158, UR24 ;  /* 0x000000189e097c20 */ /* 0x002fe20008410000 */
[----:B------:R-:W-:Y:S01]  /*35c0*/  FMUL.FTZ R158, R164, UR24 ;  /* 0x00000018a49e7c20 */ /* 0x000fe20008410000 */
[----:B------:R-:W-:Y:S01]  /*35d0*/  FMUL.FTZ R157, R165, UR24 ;  /* 0x00000018a59d7c20 */ /* 0x000fe20008410000 */
[----:B------:R-:W-:Y:S01]  /*35e0*/  FMUL.FTZ R160, R168, UR24 ;  /* 0x00000018a8a07c20 */ /* 0x000fe20008410000 */
[----:B------:R-:W-:Y:S01]  /*35f0*/  FMUL.FTZ R10, R159, UR24 ;  /* 0x000000189f0a7c20 */ /* 0x000fe20008410000 */
[----:B------:R-:W0:Y:S01]  /*3600*/  MUFU.TANH R152, R152 ;  /* 0x0000009800987308 */ /* 0x000e220000002400 */
[----:B------:R-:W-:Y:S01]  /*3610*/  FMUL.FTZ R159, R169, UR24 ;  /* 0x00000018a99f7c20 */ /* 0x000fe20008410000 */
[----:B------:R-:W-:Y:S01]  /*3620*/  FMUL.FTZ R200, R172, UR24 ;  /* 0x00000018acc87c20 */ /* 0x000fe20008410000 */
[----:B------:R-:W-:Y:S01]  /*3630*/  FMUL.FTZ R201, R173, UR24 ;  /* 0x00000018adc97c20 */ /* 0x000fe20008410000 */
[----:B------:R-:W-:Y:S01]  /*3640*/  FMUL.FTZ R202, R176, UR24 ;  /* 0x00000018b0ca7c20 */ /* 0x000fe20008410000 */
[----:B------:R-:W-:Y:S01]  /*3650*/  FMUL.FTZ R215, R177, UR24 ;  /* 0x00000018b1d77c20 */ /* 0x000fe20008410000 */
[----:B------:R-:W-:Y:S01]  /*3660*/  FMUL.FTZ R180, R180, UR24 ;  /* 0x00000018b4b47c20 */ /* 0x000fe20008410000 */
[----:B------:R-:W-:Y:S01]  /*3670*/  FMUL.FTZ R206, R181, UR24 ;  /* 0x00000018b5ce7c20 */ /* 0x000fe20008410000 */
[----:B------:R-:W1:Y:S01]  /*3680*/  MUFU.TANH R154, R154 ;  /* 0x0000009a009a7308 */ /* 0x000e620000002400 */
[----:B--2---:R-:W-:Y:S01]  /*3690*/  FMNMX.FTZ R161, R4, R23, !PT ;  /* 0x0000001704a17209 */ /* 0x004fe20007810000 */
[----:B------:R-:W-:Y:S01]  /*36a0*/  FMUL.FTZ R181, R184, UR24 ;  /* 0x00000018b8b57c20 */ /* 0x000fe20008410000 */
[----:B------:R-:W-:Y:S01]  /*36b0*/  FMUL.FTZ R203, R185, UR24 ;  /* 0x00000018b9cb7c20 */ /* 0x000fe20008410000 */
[----:B------:R-:W-:Y:S01]  /*36c0*/  FMUL.FTZ R184, R188, UR24 ;  /* 0x00000018bcb87c20 */ /* 0x000fe20008410000 */
[----:B------:R-:W-:Y:S01]  /*36d0*/  FMUL.FTZ R204, R189, UR24 ;  /* 0x00000018bdcc7c20 */ /* 0x000fe20008410000 */
[----:B------:R-:W-:Y:S01]  /*36e0*/  FMUL.FTZ R185, R192, UR24 ;  /* 0x00000018c0b97c20 */ /* 0x000fe20008410000 */
[----:B------:R-:W-:Y:S01]  /*36f0*/  FMUL.FTZ R192, R193, UR24 ;  /* 0x00000018c1c07c20 */ /* 0x000fe20008410000 */
[----:B------:R-:W2:Y:S01]  /*3700*/  MUFU.TANH R153, R153 ;  /* 0x0000009900997308 */ /* 0x000ea20000002400 */
[----:B0-----:R-:W-:Y:S01]  /*3710*/  FMNMX.FTZ R161, R152, R161, !PT ;  /* 0x000000a198a17209 */ /* 0x001fe20007810000 */
[----:B------:R-:W-:Y:S01]  /*3720*/  FMUL.FTZ R189, R196, UR24 ;  /* 0x00000018c4bd7c20 */ /* 0x000fe20008410000 */
[----:B------:R-:W-:Y:S01]  /*3730*/  FMUL.FTZ R188, R197, UR24 ;  /* 0x00000018c5bc7c20 */ /* 0x000fe20008410000 */
[----:B------:R-:W-:Y:S01]  /*3740*/  FMUL.FTZ R12, R163, UR24 ;  /* 0x00000018a30c7c20 */ /* 0x000fe20008410000 */
[----:B------:R-:W-:Y:S01]  /*3750*/  FMUL.FTZ R21, R174, UR24 ;  /* 0x00000018ae157c20 */ /* 0x000fe20008410000 */
[----:B------:R-:W-:Y:S01]  /*3760*/  FMUL.FTZ R11, R162, UR24 ;  /* 0x00000018a20b7c20 */ /* 0x000fe20008410000 */
[----:B------:R-:W-:Y:S01]  /*3770*/  FMUL.FTZ R13, R166, UR24 ;  /* 0x00000018a60d7c20 */ /* 0x000fe20008410000 */
[----:B------:R-:W0:Y:S01]  /*3780*/  MUFU.TANH R156, R156 ;  /* 0x0000009c009c7308 */ /* 0x000e220000002400 */
[----:B-1----:R-:W-:Y:S01]  /*3790*/  FMNMX.FTZ R0, R154, R161, !PT ;  /* 0x000000a19a007209 */ /* 0x002fe20007810000 */
        /* <DEDUP_REMOVED lines=16> */
[----:B------:R-:W-:-:S06]  /*38a0*/  IMAD.U32 R195, RZ, RZ, UR23 ;  /* 0x00000017ffc37e24 */ /* 0x000fcc000f8e00ff */
[----:B------:R-:W0:Y:S01]  /*38b0*/  MUFU.TANH R157, R157 ;  /* 0x0000009d009d7308 */ /* 0x000e220000002400 */
[----:B-1----:R-:W-:-:S07]  /*38c0*/  FMNMX.FTZ R161, R155, R0, !PT ;  /* 0x000000009ba17209 */ /* 0x002fce0007810000 */
[----:B------:R-:W1:Y:S01]  /*38d0*/  MUFU.TANH R160, R160 ;  /* 0x000000a000a07308 */ /* 0x000e620000002400 */
[----:B--2---:R-:W-:-:S07]  /*38e0*/  FMNMX.FTZ R0, R158, R161, !PT ;  /* 0x000000a19e007209 */ /* 0x004fce0007810000 */
[----:B------:R-:W2:Y:S01]  /*38f0*/  MUFU.TANH R159, R159 ;  /* 0x0000009f009f7308 */ /* 0x000ea20000002400 */
[----:B0-----:R-:W-:-:S07]  /*3900*/  FMNMX.FTZ R161, R157, R0, !PT ;  /* 0x000000009da17209 */ /* 0x001fce0007810000 */
        /* <DEDUP_REMOVED lines=21> */
[----:B--2---:R-:W-:Y:S01]  /*3a60*/  FMNMX.FTZ R163, R184, R161, !PT ;  /* 0x000000a1b8a37209 */ /* 0x004fe20007810000 */
[----:B------:R-:W-:-:S06]  /*3a70*/  FMUL.FTZ R161, R175, UR24 ;  /* 0x00000018afa17c20 */ /* 0x000fcc0008410000 */
        /* <DEDUP_REMOVED lines=10> */
[----:B-1----:R-:W-:Y:S01]  /*3b20*/  FMNMX.FTZ R0, R188, R165, !PT ;  /* 0x000000a5bc007209 */ /* 0x002fe20007810000 */
[----:B------:R-:W-:-:S04]  /*3b30*/  FMUL.FTZ R165, R183, UR24 ;  /* 0x00000018b7a57c20 */ /* 0x000fc80008410000 */
[----:B------:R-:W1:Y:S02]  /*3b40*/  SHFL.BFLY PT, R169, R0, 0x2, 0x1f ;  /* 0x0c401f0000a97f89 */ /* 0x000e6400000e0000 */
[----:B------:R-:W3:Y:S08]  /*3b50*/  MUFU.TANH R9, R9 ;  /* 0x0000000900097308 */ /* 0x000ef00000002400 */
[----:B------:R-:W4:Y:S08]  /*3b60*/  MUFU.TANH R10, R10 ;  /* 0x0000000a000a7308 */ /* 0x000f300000002400 */
[----:B------:R-:W5:Y:S01]  /*3b70*/  MUFU.TANH R11, R11 ;  /* 0x0000000b000b7308 */ /* 0x000f620000002400 */
[----:B-1----:R-:W-:Y:S01]  /*3b80*/  FMNMX.FTZ R174, R0, R169, !PT ;  /* 0x000000a900ae7209 */ /* 0x002fe20007810000 */
[----:B------:R-:W-:-:S06]  /*3b90*/  FMUL.FTZ R169, R191, UR24 ;  /* 0x00000018bfa97c20 */ /* 0x000fcc0008410000 */
[----:B------:R-:W1:Y:S01]  /*3ba0*/  MUFU.TANH R12, R12 ;  /* 0x0000000c000c7308 */ /* 0x000e620000002400 */
[----:B------:R-:W2:Y:S07]  /*3bb0*/  SHFL.BFLY PT, R175, R174, 0x1, 0x1f ;  /* 0x0c201f00aeaf7f89 */ /* 0x000eae00000e0000 */
[----:B------:R-:W1:Y:S08]  /*3bc0*/  MUFU.TANH R13, R13 ;  /* 0x0000000d000d7308 */ /* 0x000e700000002400 */
[----:B------:R-:W1:Y:S08]  /*3bd0*/  MUFU.TANH R14, R14 ;  /* 0x0000000e000e7308 */ /* 0x000e700000002400 */
[----:B------:R-:W1:Y:S01]  /*3be0*/  MUFU.TANH R15, R15 ;  /* 0x0000000f000f7308 */ /* 0x000e620000002400 */
[----:B--2---:R-:W-:-:S05]  /*3bf0*/  FMNMX.FTZ R0, R174, R175, !PT ;  /* 0x000000afae007209 */ /* 0x004fca0007810000 */
[C---:B------:R-:W-:Y:S01]  /*3c00*/  FADD.FTZ R23, -R0.reuse, R23 ;  /* 0x0000001700177221 */ /* 0x040fe20000010100 */
[----:B------:R-:W-:Y:S01]  /*3c10*/  FMUL.FTZ R191, R0, UR10 ;  /* 0x0000000a00bf7c20 */ /* 0x000fe20008410000 */
[----:B------:R-:W2:Y:S02]  /*3c20*/  MUFU.TANH R20, R20 ;  /* 0x0000001400147308 */ /* 0x000ea40000002400 */
[----:B------:R-:W-:Y:S01]  /*3c30*/  FMUL.FTZ R174, R23, UR10 ;  /* 0x0000000a17ae7c20 */ /* 0x000fe20008410000 */
[----:B------:R-:W-:Y:S01]  /*3c40*/  FMNMX.FTZ R23, R6, R7, !PT ;  /* 0x0000000706177209 */ /* 0x000fe20007810000 */
[--C-:B------:R-:W-:Y:S01]  /*3c50*/  FFMA.FTZ R176, R4, UR10, -R191.reuse ;  /* 0x0000000a04b07c23 */ /* 0x100fe200080108bf */
[--C-:B------:R-:W-:Y:S01]  /*3c60*/  FFMA.FTZ R152, R152, UR10, -R191.reuse ;  /* 0x0000000a98987c23 */ /* 0x100fe200080108bf */
[--C-:B------:R-:W-:Y:S01]  /*3c70*/  FFMA.FTZ R154, R154, UR10, -R191.reuse ;  /* 0x0000000a9a9a7c23 */ /* 0x100fe200080108bf */
[----:B0-----:R-:W-:Y:S01]  /*3c80*/  FMNMX.FTZ R4, R8, R23, !PT ;  /* 0x0000001708047209 */ /* 0x001fe20007810000 */
[----:B------:R-:W0:Y:S01]  /*3c90*/  MUFU.TANH R21, R21 ;  /* 0x0000001500157308 */ /* 0x000e220000002400 */
[--C-:B------:R-:W-:Y:S01]  /*3ca0*/  FFMA.FTZ R153, R153, UR10, -R191.reuse ;  /* 0x0000000a99997c23 */ /* 0x100fe200080108bf */
[--C-:B------:R-:W-:Y:S01]  /*3cb0*/  FFMA.FTZ R156, R156, UR10, -R191.reuse ;  /* 0x0000000a9c9c7c23 */ /* 0x100fe200080108bf */
[----:B---3--:R-:W-:Y:S01]  /*3cc0*/  FMNMX.FTZ R175, R9, R4, !PT ;  /* 0x0000000409af7209 */ /* 0x008fe20007810000 */
[--C-:B------:R-:W-:Y:S01]  /*3cd0*/  FFMA.FTZ R155, R155, UR10, -R191.reuse ;  /* 0x0000000a9b9b7c23 */ /* 0x100fe200080108bf */
[--C-:B------:R-:W-:Y:S01]  /*3ce0*/  FFMA.FTZ R158, R158, UR10, -R191.reuse ;  /* 0x0000000a9e9e7c23 */ /* 0x100fe200080108bf */
[--C-:B------:R-:W-:Y:S01]  /*3cf0*/  FFMA.FTZ R186, R192, UR10, -R191.reuse ;  /* 0x0000000ac0ba7c23 */ /* 0x100fe200080108bf */
[----:B----4-:R-:W-:Y:S01]  /*3d00*/  FMNMX.FTZ R4, R10, R175, !PT ;  /* 0x000000af0a047209 */ /* 0x010fe20007810000 */
[----:B------:R-:W3:Y:S01]  /*3d10*/  MUFU.TANH R161, R161 ;  /* 0x000000a100a17308 */ /* 0x000ee20000002400 */
[--C-:B------:R-:W-:Y:S01]  /*3d20*/  FFMA.FTZ R192, R189, UR10, -R191.reuse ;  /* 0x0000000abdc07c23 */ /* 0x100fe200080108bf */
[--C-:B------:R-:W-:Y:S01]  /*3d30*/  FFMA.FTZ R157, R157, UR10, -R191.reuse ;  /* 0x0000000a9d9d7c23 */ /* 0x100fe200080108bf */
[----:B-----5:R-:W-:Y:S01]  /*3d40*/  FMNMX.FTZ R175, R11, R4, !PT ;  /* 0x000000040baf7209 */ /* 0x020fe20007810000 */
[--C-:B------:R-:W-:Y:S01]  /*3d50*/  FFMA.FTZ R179, R180, UR10, -R191.reuse ;  /* 0x0000000ab4b37c23 */ /* 0x100fe200080108bf */
[--C-:B------:R-:W-:Y:S01]  /*3d60*/  FFMA.FTZ R160, R160, UR10, -R191.reuse ;  /* 0x0000000aa0a07c23 */ /* 0x100fe200080108bf */
[--C-:B------:R-:W-:Y:S01]  /*3d70*/  FFMA.FTZ R159, R159, UR10, -R191.reuse ;  /* 0x0000000a9f9f7c23 */ /* 0x100fe200080108bf */
[----:B-1----:R-:W-:Y:S01]  /*3d80*/  FMNMX.FTZ R4, R12, R175, !PT ;  /* 0x000000af0c047209 */ /* 0x002fe20007810000 */
[----:B------:R-:W1:Y:S01]  /*3d90*/  MUFU.TANH R162, R162 ;  /* 0x000000a200a27308 */ /* 0x000e620000002400 */
[--C-:B------:R-:W-:Y:S01]  /*3da0*/  FFMA.FTZ R178, R215, UR10, -R191.reuse ;  /* 0x0000000ad7b27c23 */ /* 0x100fe200080108bf */
[--C-:B------:R-:W-:Y:S01]  /*3db0*/  FFMA.FTZ R180, R206, UR10, -R191.reuse ;  /* 0x0000000aceb47c23 */ /* 0x100fe200080108bf */
[----:B------:R-:W-:Y:S01]  /*3dc0*/  FMNMX.FTZ R175, R13, R4, !PT ;  /* 0x000000040daf7209 */ /* 0x000fe20007810000 */
[--C-:B------:R-:W-:Y:S01]  /*3dd0*/  FFMA.FTZ R181, R181, UR10, -R191.reuse ;  /* 0x0000000ab5b57c23 */ /* 0x100fe200080108bf */
[--C-:B------:R-:W-:Y:S01]  /*3de0*/  FFMA.FTZ R182, R203, UR10, -R191.reuse ;  /* 0x0000000acbb67c23 */ /* 0x100fe200080108bf */
[--C-:B------:R-:W-:Y:S01]  /*3df0*/  FFMA.FTZ R185, R185, UR10, -R191.reuse ;  /* 0x0000000ab9b97c23 */ /* 0x100fe200080108bf */
[----:B------:R-:W-:Y:S01]  /*3e00*/  FMNMX.FTZ R4, R14, R175, !PT ;  /* 0x000000af0e047209 */ /* 0x000fe20007810000 */
[----:B------:R-:W4:Y:S01]  /*3e10*/  MUFU.TANH R163, R163 ;  /* 0x000000a300a37308 */ /* 0x000f220000002400 */
[----:B------:R-:W-:-:S02]  /*3e20*/  FFMA.FTZ R190, R188, UR10, -R191 ;  /* 0x0000000abcbe7c23 */ /* 0x000fc400080108bf */
[----:B------:R-:W-:-:S04]  /*3e30*/  FMNMX.FTZ R175, R15, R4, !PT ;  /* 0x000000040faf7209 */ /* 0x000fc80007810000 */
[----:B--2---:R-:W-:Y:S01]  /*3e40*/  FMNMX.FTZ R4, R20, R175, !PT ;  /* 0x000000af14047209 */ /* 0x004fe20007810000 */
[----:B------:R-:W2:Y:S03]  /*3e50*/  MUFU.TANH R164, R164 ;  /* 0x000000a400a47308 */ /* 0x000ea60000002400 */
[----:B0-----:R-:W-:-:S04]  /*3e60*/  FMNMX.FTZ R4, R21, R4, !PT ;  /* 0x0000000415047209 */ /* 0x001fc80007810000 */
[----:B---3--:R-:W-:Y:S01]  /*3e70*/  FMNMX.FTZ R175, R161, R4, !PT ;  /* 0x00000004a1af7209 */ /* 0x008fe20007810000 */
[----:B------:R-:W0:Y:S03]  /*3e80*/  MUFU.TANH R165, R165 ;  /* 0x000000a500a57308 */ /* 0x000e260000002400 */
[----:B-1----:R-:W-:-:S04]  /*3e90*/  FMNMX.FTZ R4, R162, R175, !PT ;  /* 0x000000afa2047209 */ /* 0x002fc80007810000 */
[----:B----4-:R-:W-:Y:S01]  /*3ea0*/  FMNMX.FTZ R175, R163, R4, !PT ;  /* 0x00000004a3af7209 */ /* 0x010fe20007810000 */
[----:B------:R-:W1:Y:S03]  /*3eb0*/  MUFU.TANH R166, R166 ;  /* 0x000000a600a67308 */ /* 0x000e660000002400 */
[----:B--2---:R-:W-:-:S05]  /*3ec0*/  FMNMX.FTZ R4, R164, R175, !PT ;  /* 0x000000afa4047209 */ /* 0x004fca0007810000 */
        /* <DEDUP_REMOVED lines=12> */
[----:B------:R-:W-:-:S06]  /*3f90*/  FFMA.FTZ R175, R200, UR10, -R191 ;  /* 0x0000000ac8af7c23 */ /* 0x000fcc00080108bf */
[----:B------:R-:W2:Y:S01]  /*3fa0*/  MUFU.TANH R173, R173 ;  /* 0x000000ad00ad7308 */ /* 0x000ea20000002400 */
[----:B0-----:R-:W-:-:S07]  /*3fb0*/  FMNMX.FTZ R177, R171, R4, !PT ;  /* 0x00000004abb17209 */ /* 0x001fce0007810000 */
[----:B------:R-:W0:Y:S01]  /*3fc0*/  MUFU.EX2 R174, R174 ;  /* 0x000000ae00ae7308 */ /* 0x000e220000000800 */
[----:B-1----:R-:W-:Y:S01]  /*3fd0*/  FMNMX.FTZ R4, R172, R177, !PT ;  /* 0x000000b1ac047209 */ /* 0x002fe20007810000 */
[----:B------:R-:W-:-:S06]  /*3fe0*/  FFMA.FTZ R177, R202, UR10, -R191 ;  /* 0x0000000acab17c23 */ /* 0x000fcc00080108bf */
[----:B------:R1:W3:Y:S01]  /*3ff0*/  MUFU.EX2 R23, R176 ;  /* 0x000000b000177308 */ /* 0x0002e20000000800 */
[----:B--2---:R-:W-:-:S05]  /*4000*/  FMNMX.FTZ R4, R173, R4, !PT ;  /* 0x00000004ad047209 */ /* 0x004fca0007810000 */
[----:B------:R-:W2:Y:S02]  /*4010*/  SHFL.BFLY PT, R183, R4, 0x2, 0x1f ;  /* 0x0c401f0004b77f89 */ /* 0x000ea400000e0000 */
[----:B------:R-:W4:Y:S01]  /*4020*/  MUFU.EX2 R152, R152 ;  /* 0x0000009800987308 */ /* 0x000f220000000800 */
[----:B-1----:R-:W-:Y:S01]  /*4030*/  FFMA.FTZ R176, R201, UR10, -R191 ;  /* 0x0000000ac9b07c23 */ /* 0x002fe200080108bf */
[-C--:B0-----:R-:W-:Y:S01]  /*4040*/  FMUL.FTZ R24, R24, R174.reuse ;  /* 0x000000ae18187220 */ /* 0x081fe20000410000 */
[-C--:B------:R-:W-:Y:S01]  /*4050*/  FMUL.FTZ R25, R25, R174.reuse ;  /* 0x000000ae19197220 */ /* 0x080fe20000410000 */
[-C--:B------:R-:W-:Y:S01]  /*4060*/  FMUL.FTZ R28, R28, R174.reuse ;  /* 0x000000ae1c1c7220 */ /* 0x080fe20000410000 */
[-C--:B------:R-:W-:Y:S01]  /*4070*/  FMUL.FTZ R29, R29, R174.reuse ;  /* 0x000000ae1d1d7220 */ /* 0x080fe20000410000 */
[-C--:B------:R-:W-:Y:S01]  /*4080*/  FMUL.FTZ R32, R32, R174.reuse ;  /* 0x000000ae20207220 */ /* 0x080fe20000410000 */
[-C--:B------:R-:W-:Y:S01]  /*4090*/  FMUL.FTZ R33, R33, R174.reuse ;  /* 0x000000ae21217220 */ /* 0x080fe20000410000 */
[----:B------:R-:W0:Y:S01]  /*40a0*/  MUFU.EX2 R154, R154 ;  /* 0x0000009a009a7308 */ /* 0x000e220000000800 */
[----:B---3--:R-:W-:Y:S01]  /*40b0*/  FFMA.FTZ R5, R174, R5, R23 ;  /* 0x00000005ae057223 */ /* 0x008fe20000010017 */
[-C--:B------:R-:W-:Y:S01]  /*40c0*/  FMUL.FTZ R36, R36, R174.reuse ;  /* 0x000000ae24247220 */ /* 0x080fe20000410000 */
[-C--:B------:R-:W-:Y:S01]  /*40d0*/  FMUL.FTZ R37, R37, R174.reuse ;  /* 0x000000ae25257220 */ /* 0x080fe20000410000 */
[-C--:B------:R-:W-:Y:S01]  /*40e0*/  FMUL.FTZ R40, R40, R174.reuse ;  /* 0x000000ae28287220 */ /* 0x080fe20000410000 */
[-C--:B------:R-:W-:Y:S01]  /*40f0*/  FMUL.FTZ R41, R41, R174.reuse ;  /* 0x000000ae29297220 */ /* 0x080fe20000410000 */
[-C--:B------:R-:W-:Y:S01]  /*4100*/  FMUL.FTZ R44, R44, R174.reuse ;  /* 0x000000ae2c2c7220 */ /* 0x080fe20000410000 */
[-C--:B------:R-:W-:Y:S01]  /*4110*/  FMUL.FTZ R45, R45, R174.reuse ;  /* 0x000000ae2d2d7220 */ /* 0x080fe20000410000 */
[----:B------:R-:W1:Y:S01]  /*4120*/  MUFU.EX2 R153, R153 ;  /* 0x0000009900997308 */ /* 0x000e620000000800 */
[----:B----4-:R-:W-:Y:S01]  /*4130*/  FADD.FTZ R5, R152, R5 ;  /* 0x0000000598057221 */ /* 0x010fe20000010000 */
[-C--:B------:R-:W-:Y:S01]  /*4140*/  FMUL.FTZ R48, R48, R174.reuse ;  /* 0x000000ae30307220 */ /* 0x080fe20000410000 */
[-C--:B------:R-:W-:Y:S01]  /*4150*/  FMUL.FTZ R49, R49, R174.reuse ;  /* 0x000000ae31317220 */ /* 0x080fe20000410000 */
[-C--:B------:R-:W-:Y:S01]  /*4160*/  FMUL.FTZ R52, R52, R174.reuse ;  /* 0x000000ae34347220 */ /* 0x080fe20000410000 */
[-C--:B------:R-:W-:Y:S01]  /*4170*/  FMUL.FTZ R53, R53, R174.reuse ;  /* 0x000000ae35357220 */ /* 0x080fe20000410000 */
[----:B--2---:R-:W-:Y:S01]  /*4180*/  FMNMX.FTZ R187, R4, R183, !PT ;  /* 0x000000b704bb7209 */ /* 0x004fe20007810000 */
[--C-:B------:R-:W-:Y:S01]  /*4190*/  FFMA.FTZ R183, R184, UR10, -R191.reuse ;  /* 0x0000000ab8b77c23 */ /* 0x100fe200080108bf */
[----:B------:R-:W2:Y:S01]  /*41a0*/  MUFU.EX2 R156, R156 ;  /* 0x0000009c009c7308 */ /* 0x000ea20000000800 */
[----:B------:R-:W-:Y:S01]  /*41b0*/  FFMA.FTZ R184, R204, UR10, -R191 ;  /* 0x0000000accb87c23 */ /* 0x000fe200080108bf */
[-C--:B------:R-:W-:Y:S01]  /*41c0*/  FMUL.FTZ R56, R56, R174.reuse ;  /* 0x000000ae38387220 */ /* 0x080fe20000410000 */
[----:B------:R-:W3:Y:S01]  /*41d0*/  SHFL.BFLY PT, R4, R187, 0x1, 0x1f ;  /* 0x0c201f00bb047f89 */ /* 0x000ee200000e0000 */
[-C--:B------:R-:W-:Y:S01]  /*41e0*/  FMUL.FTZ R57, R57, R174.reuse ;  /* 0x000000ae39397220 */ /* 0x080fe20000410000 */
[-C--:B------:R-:W-:Y:S01]  /*41f0*/  FMUL.FTZ R60, R60, R174.reuse ;  /* 0x000000ae3c3c7220 */ /* 0x080fe20000410000 */
[-C--:B------:R-:W-:Y:S01]  /*4200*/  FMUL.FTZ R61, R61, R174.reuse ;  /* 0x000000ae3d3d7220 */ /* 0x080fe20000410000 */
[-C--:B------:R-:W-:Y:S01]  /*4210*/  FMUL.FTZ R64, R64, R174.reuse ;  /* 0x000000ae40407220 */ /* 0x080fe20000410000 */
[----:B------:R-:W4:Y:S01]  /*4220*/  MUFU.EX2 R155, R155 ;  /* 0x0000009b009b7308 */ /* 0x000f220000000800 */
[-C--:B------:R-:W-:Y:S01]  /*4230*/  FMUL.FTZ R65, R65, R174.reuse ;  /* 0x000000ae41417220 */ /* 0x080fe20000410000 */
[-C--:B------:R-:W-:Y:S01]  /*4240*/  FMUL.FTZ R68, R68, R174.reuse ;  /* 0x000000ae44447220 */ /* 0x080fe20000410000 */
[-C--:B------:R-:W-:Y:S01]  /*4250*/  FMUL.FTZ R69, R69, R174.reuse ;  /* 0x000000ae45457220 */ /* 0x080fe20000410000 */
[-C--:B------:R-:W-:Y:S01]  /*4260*/  FMUL.FTZ R72, R72, R174.reuse ;  /* 0x000000ae48487220 */ /* 0x080fe20000410000 */
[-C--:B------:R-:W-:Y:S01]  /*4270*/  FMUL.FTZ R73, R73, R174.reuse ;  /* 0x000000ae49497220 */ /* 0x080fe20000410000 */
[-C--:B------:R-:W-:Y:S01]  /*4280*/  FMUL.FTZ R76, R76, R174.reuse ;  /* 0x000000ae4c4c7220 */ /* 0x080fe20000410000 */
[-C--:B------:R-:W-:Y:S01]  /*4290*/  FMUL.FTZ R77, R77, R174.reuse ;  /* 0x000000ae4d4d7220 */ /* 0x080fe20000410000 */
[----:B------:R-:W5:Y:S01]  /*42a0*/  MUFU.EX2 R158, R158 ;  /* 0x0000009e009e7308 */ /* 0x000f620000000800 */
        /* <DEDUP_REMOVED lines=9> */
[----:B------:R-:W-:Y:S01]  /*4340*/  FMUL.FTZ R96, R96, R174 ;  /* 0x000000ae60607220 */ /* 0x000fe20000410000 */
[----:B---3--:R-:W-:Y:S01]  /*4350*/  FMNMX.FTZ R4, R187, R4, !PT ;  /* 0x00000004bb047209 */ /* 0x008fe20007810000 */
[-C--:B------:R-:W-:Y:S01]  /*4360*/  FMUL.FTZ R97, R97, R174.reuse ;  /* 0x000000ae61617220 */ /* 0x080fe20000410000 */
[-C--:B------:R-:W-:Y:S01]  /*4370*/  FMUL.FTZ R100, R100, R174.reuse ;  /* 0x000000ae64647220 */ /* 0x080fe20000410000 */
[-C--:B------:R-:W-:Y:S01]  /*4380*/  FMUL.FTZ R101, R101, R174.reuse ;  /* 0x000000ae65657220 */ /* 0x080fe20000410000 */
[-C--:B------:R-:W-:Y:S01]  /*4390*/  FMUL.FTZ R104, R104, R174.reuse ;  /* 0x000000ae68687220 */ /* 0x080fe20000410000 */
[C---:B------:R-:W-:Y:S01]  /*43a0*/  FMUL.FTZ R189, R4.reuse, UR10 ;  /* 0x0000000a04bd7c20 */ /* 0x040fe20008410000 */
[----:B------:R-:W3:Y:S01]  /*43b0*/  MUFU.EX2 R160, R160 ;  /* 0x000000a000a07308 */ /* 0x000ee20000000800 */
[----:B------:R-:W-:Y:S01]  /*43c0*/  FADD.FTZ R7, -R4, R7 ;  /* 0x0000000704077221 */ /* 0x000fe20000010100 */
[----:B------:R-:W-:Y:S01]  /*43d0*/  FMUL.FTZ R105, R105, R174 ;  /* 0x000000ae69697220 */ /* 0x000fe20000410000 */
[----:B------:R-:W-:Y:S01]  /*43e0*/  FFMA.FTZ R191, R162, UR10, -R189 ;  /* 0x0000000aa2bf7c23 */ /* 0x000fe200080108bd */
[----:B0-----:R-:W-:Y:S01]  /*43f0*/  FADD.FTZ R162, R154, R5 ;  /* 0x000000059aa27221 */ /* 0x001fe20000010000 */
[----:B------:R-:W-:Y:S01]  /*4400*/  FMUL.FTZ R188, R7, UR10 ;  /* 0x0000000a07bc7c20 */ /* 0x000fe20008410000 */
[--C-:B------:R-:W-:Y:S01]  /*4410*/  FFMA.FTZ R7, R6, UR10, -R189.reuse ;  /* 0x0000000a06077c23 */ /* 0x100fe200080108bd */
[--C-:B------:R-:W-:Y:S01]  /*4420*/  FFMA.FTZ R8, R8, UR10, -R189.reuse ;  /* 0x0000000a08087c23 */ /* 0x100fe200080108bd */
[----:B-1----:R-:W-:Y:S01]  /*4430*/  FADD.FTZ R5, R153, R162 ;  /* 0x000000a299057221 */ /* 0x002fe20000010000 */
[----:B------:R-:W0:Y:S01]  /*4440*/  MUFU.EX2 R159, R159 ;  /* 0x0000009f009f7308 */ /* 0x000e220000000800 */
[--C-:B------:R-:W-:Y:S01]  /*4450*/  FFMA.FTZ R9, R9, UR10, -R189.reuse ;  /* 0x0000000a09097c23 */ /* 0x100fe200080108bd */
[----:B------:R-:W-:Y:S01]  /*4460*/  FFMA.FTZ R10, R10, UR10, -R189 ;  /* 0x0000000a0a0a7c23 */ /* 0x000fe200080108bd */
[----:B--2---:R-:W-:Y:S01]  /*4470*/  FADD.FTZ R162, R156, R5 ;  /* 0x000000059ca27221 */ /* 0x004fe20000010000 */
[--C-:B------:R-:W-:Y:S01]  /*4480*/  FFMA.FTZ R11, R11, UR10, -R189.reuse ;  /* 0x0000000a0b0b7c23 */ /* 0x100fe200080108bd */
[--C-:B------:R-:W-:Y:S01]  /*4490*/  FFMA.FTZ R12, R12, UR10, -R189.reuse ;  /* 0x0000000a0c0c7c23 */ /* 0x100fe200080108bd */
[--C-:B------:R-:W-:Y:S01]  /*44a0*/  FFMA.FTZ R13, R13, UR10, -R189.reuse ;  /* 0x0000000a0d0d7c23 */ /* 0x100fe200080108bd */
[----:B----4-:R-:W-:Y:S01]  /*44b0*/  FADD.FTZ R5, R155, R162 ;  /* 0x000000a29b057221 */ /* 0x010fe20000010000 */
[----:B------:R-:W1:Y:S01]  /*44c0*/  MUFU.EX2 R175, R175 ;  /* 0x000000af00af7308 */ /* 0x000e620000000800 */
[--C-:B------:R-:W-:Y:S01]  /*44d0*/  FFMA.FTZ R193, R164, UR10, -R189.reuse ;  /* 0x0000000aa4c17c23 */ /* 0x100fe200080108bd */
[----:B------:R-:W-:Y:S01]  /*44e0*/  FFMA.FTZ R14, R14, UR10, -R189 ;  /* 0x0000000a0e0e7c23 */ /* 0x000fe200080108bd */
[----:B-----5:R-:W-:Y:S01]  /*44f0*/  FADD.FTZ R162, R158, R5 ;  /* 0x000000059ea27221 */ /* 0x020fe20000010000 */
[--C-:B------:R-:W-:Y:S01]  /*4500*/  FFMA.FTZ R15, R15, UR10, -R189.reuse ;  /* 0x0000000a0f0f7c23 */ /* 0x100fe200080108bd */
[--C-:B------:R-:W-:Y:S01]  /*4510*/  FFMA.FTZ R20, R20, UR10, -R189.reuse ;  /* 0x0000000a14147c23 */ /* 0x100fe200080108bd */
[--C-:B------:R-:W-:Y:S01]  /*4520*/  FFMA.FTZ R21, R21, UR10, -R189.reuse ;  /* 0x0000000a15157c23 */ /* 0x100fe200080108bd */
[----:B------:R-:W-:Y:S01]  /*4530*/  FADD.FTZ R5, R157, R162 ;  /* 0x000000a29d057221 */ /* 0x000fe20000010000 */
[----:B------:R-:W2:Y:S01]  /*4540*/  MUFU.EX2 R176, R176 ;  /* 0x000000b000b07308 */ /* 0x000ea20000000800 */
[--C-:B------:R-:W-:Y:S01]  /*4550*/  FFMA.FTZ R194, R163, UR10, -R189.reuse ;  /* 0x0000000aa3c27c23 */ /* 0x100fe200080108bd */
[----:B------:R-:W-:Y:S01]  /*4560*/  FFMA.FTZ R196, R165, UR10, -R189 ;  /* 0x0000000aa5c47c23 */ /* 0x000fe200080108bd */
[----:B---3--:R-:W-:Y:S01]  /*4570*/  FADD.FTZ R162, R160, R5 ;  /* 0x00000005a0a27221 */ /* 0x008fe20000010000 */
[--C-:B------:R-:W-:Y:S01]  /*4580*/  FFMA.FTZ R197, R166, UR10, -R189.reuse ;  /* 0x0000000aa6c57c23 */ /* 0x100fe200080108bd */
[--C-:B------:R-:W-:Y:S01]  /*4590*/  FFMA.FTZ R198, R167, UR10, -R189.reuse ;  /* 0x0000000aa7c67c23 */ /* 0x100fe200080108bd */
[--C-:B------:R-:W-:Y:S01]  /*45a0*/  FFMA.FTZ R199, R168, UR10, -R189.reuse ;  /* 0x0000000aa8c77c23 */ /* 0x100fe200080108bd */
[----:B0-----:R-:W-:Y:S01]  /*45b0*/  FADD.FTZ R162, R159, R162 ;  /* 0x000000a29fa27221 */ /* 0x001fe20000010000 */
[----:B------:R-:W0:Y:S01]  /*45c0*/  MUFU.EX2 R177, R177 ;  /* 0x000000b100b17308 */ /* 0x000e220000000800 */
[--C-:B------:R-:W-:Y:S01]  /*45d0*/  FFMA.FTZ R200, R169, UR10, -R189.reuse ;  /* 0x0000000aa9c87c23 */ /* 0x100fe200080108bd */
[----:B------:R-:W-:Y:S01]  /*45e0*/  IADD3 R6, -R216, 0xb, RZ ;  /* 0x0000000bd8067810 */ /* 0x000fe20007ffe1ff */
[----:B-1----:R-:W-:Y:S01]  /*45f0*/  FADD.FTZ R5, R175, R162 ;  /* 0x000000a2af057221 */ /* 0x002fe20000010000 */
[--C-:B------:R-:W-:Y:S01]  /*4600*/  FFMA.FTZ R170, R170, UR10, -R189.reuse ;  /* 0x0000000aaaaa7c23 */ /* 0x100fe200080108bd */
[----:B------:R-:W-:Y:S01]  /*4610*/  FFMA.FTZ R202, R171, UR10, -R189 ;  /* 0x0000000aabca7c23 */ /* 0x000fe200080108bd */
[----:B------:R-:W-:Y:S01]  /*4620*/  F2FP.F16.F32.PACK_AB R154, R153, R154 ;  /* 0x0000009a999a723e */ /* 0x000fe200000000ff */
[-C--:B------:R-:W-:Y:S01]  /*4630*/  FMUL.FTZ R108, R108, R174.reuse ;  /* 0x000000ae6c6c7220 */ /* 0x080fe20000410000 */
[----:B------:R-:W-:Y:S01]  /*4640*/  MUFU.EX2 R188, R188 ;  /* 0x000000bc00bc7308 */ /* 0x000fe20000000800 */
[----:B--2---:R-:W-:Y:S01]  /*4650*/  FADD.FTZ R162, R176, R5 ;  /* 0x00000005b0a27221 */ /* 0x004fe20000010000 */
[-C--:B------:R-:W-:Y:S01]  /*4660*/  FMUL.FTZ R109, R109, R174.reuse ;  /* 0x000000ae6d6d7220 */ /* 0x080fe20000410000 */
[-C--:B------:R-:W-:Y:S01]  /*4670*/  FMUL.FTZ R112, R112, R174.reuse ;  /* 0x000000ae70707220 */ /* 0x080fe20000410000 */
[-C--:B------:R-:W-:Y:S01]  /*4680*/  FMUL.FTZ R113, R113, R174.reuse ;  /* 0x000000ae71717220 */ /* 0x080fe20000410000 */
[-C--:B------:R-:W-:Y:S01]  /*4690*/  FMUL.FTZ R116, R116, R174.reuse ;  /* 0x000000ae74747220 */ /* 0x080fe20000410000 */
[-C--:B------:R-:W-:Y:S01]  /*46a0*/  FMUL.FTZ R117, R117, R174.reuse ;  /* 0x000000ae75757220 */ /* 0x080fe20000410000 */
[-C--:B------:R-:W-:Y:S01]  /*46b0*/  FMUL.FTZ R120, R120, R174.reuse ;  /* 0x000000ae78787220 */ /* 0x080fe20000410000 */
[----:B------:R-:W1:Y:S01]  /*46c0*/  MUFU.EX2 R7, R7 ;  /* 0x0000000700077308 */ /* 0x000e620000000800 */
[----:B0-----:R-:W-:Y:S01]  /*46d0*/  FADD.FTZ R5, R177, R162 ;  /* 0x000000a2b1057221 */ /* 0x001fe20000010000 */
[-C--:B------:R-:W-:Y:S01]  /*46e0*/  FMUL.FTZ R121, R121, R174.reuse ;  /* 0x000000ae79797220 */ /* 0x080fe20000410000 */
[-C--:B------:R-:W-:Y:S01]  /*46f0*/  FMUL.FTZ R124, R124, R174.reuse ;  /* 0x000000ae7c7c7220 */ /* 0x080fe20000410000 */
[-C--:B------:R-:W-:Y:S01]  /*4700*/  FMUL.FTZ R125, R125, R174.reuse ;  /* 0x000000ae7d7d7220 */ /* 0x080fe20000410000 */
[-C--:B------:R-:W-:Y:S01]  /*4710*/  FMUL.FTZ R128, R128, R174.reuse ;  /* 0x000000ae80807220 */ /* 0x080fe20000410000 */
[-C--:B------:R-:W-:Y:S01]  /*4720*/  FMUL.FTZ R129, R129, R174.reuse ;  /* 0x000000ae81817220 */ /* 0x080fe20000410000 */
[-C--:B------:R-:W-:Y:S01]  /*4730*/  FMUL.FTZ R132, R132, R174.reuse ;  /* 0x000000ae84847220 */ /* 0x080fe20000410000 */
[----:B------:R-:W0:Y:S01]  /*4740*/  MUFU.EX2 R178, R178 ;  /* 0x000000b200b27308 */ /* 0x000e220000000800 */
[-C--:B------:R-:W-:Y:S01]  /*4750*/  FMUL.FTZ R133, R133, R174.reuse ;  /* 0x000000ae85857220 */ /* 0x080fe20000410000 */
[-C--:B------:R-:W-:Y:S01]  /*4760*/  FMUL.FTZ R136, R136, R174.reuse ;  /* 0x000000ae88887220 */ /* 0x080fe20000410000 */
[-C--:B------:R-:W-:Y:S01]  /*4770*/  FMUL.FTZ R137, R137, R174.reuse ;  /* 0x000000ae89897220 */ /* 0x080fe20000410000 */
[-C--:B------:R-:W-:Y:S01]  /*4780*/  FMUL.FTZ R140, R140, R174.reuse ;  /* 0x000000ae8c8c7220 */ /* 0x080fe20000410000 */
[-C--:B------:R-:W-:Y:S01]  /*4790*/  FMUL.FTZ R141, R141, R174.reuse ;  /* 0x000000ae8d8d7220 */ /* 0x080fe20000410000 */
[-C--:B------:R-:W-:Y:S01]  /*47a0*/  FMUL.FTZ R144, R144, R174.reuse ;  /* 0x000000ae90907220 */ /* 0x080fe20000410000 */
[-C--:B------:R-:W-:Y:S01]  /*47b0*/  FMUL.FTZ R145, R145, R174.reuse ;  /* 0x000000ae91917220 */ /* 0x080fe20000410000 */
[----:B------:R-:W2:Y:S01]  /*47c0*/  MUFU.EX2 R8, R8 ;  /* 0x0000000800087308 */ /* 0x000ea20000000800 */
[----:B-1----:R-:W-:Y:S01]  /*47d0*/  FFMA.FTZ R3, R188, R3, R7 ;  /* 0x00000003bc037223 */ /* 0x002fe20000010007 */
[-C--:B------:R-:W-:Y:S01]  /*47e0*/  FMUL.FTZ R148, R148, R174.reuse ;  /* 0x000000ae94947220 */ /* 0x080fe20000410000 */
[----:B------:R-:W-:Y:S01]  /*47f0*/  FMUL.FTZ R149, R149, R174 ;  /* 0x000000ae95957220 */ /* 0x000fe20000410000 */
[----:B------:R-:W-:Y:S01]  /*4800*/  F2FP.F16.F32.PACK_AB R156, R155, R156 ;  /* 0x0000009c9b9c723e */ /* 0x000fe200000000ff */
[----:B------:R-:W-:Y:S01]  /*4810*/  FMUL.FTZ R26, R26, R188 ;  /* 0x000000bc1a1a7220 */ /* 0x000fe20000410000 */
[----:B------:R-:W-:Y:S01]  /*4820*/  F2FP.F16.F32.PACK_AB R158, R157, R158 ;  /* 0x0000009e9d9e723e */ /* 0x000fe200000000ff */
[-C--:B------:R-:W-:Y:S01]  /*4830*/  FMUL.FTZ R27, R27, R188.reuse ;  /* 0x000000bc1b1b7220 */ /* 0x080fe20000410000 */
[----:B------:R-:W1:Y:S01]  /*4840*/  MUFU.EX2 R9, R9 ;  /* 0x0000000900097308 */ /* 0x000e620000000800 */
[C---:B0-----:R-:W-:Y:S01]  /*4850*/  FADD.FTZ R162, R178.reuse, R5 ;  /* 0x00000005b2a27221 */ /* 0x041fe20000010000 */
[----:B------:R-:W-:Y:S01]  /*4860*/  F2FP.F16.F32.PACK_AB R164, R178, R177 ;  /* 0x000000b1b2a4723e */ /* 0x000fe200000000ff */
[----:B------:R-:W-:Y:S01]  /*4870*/  FMUL.FTZ R30, R30, R188 ;  /* 0x000000bc1e1e7220 */ /* 0x000fe20000410000 */
[----:B------:R-:W-:Y:S01]  /*4880*/  F2FP.F16.F32.PACK_AB R160, R159, R160 ;  /* 0x000000a09fa0723e */ /* 0x000fe200000000ff */
[-C--:B------:R-:W-:Y:S01]  /*4890*/  FMUL.FTZ R31, R31, R188.reuse ;  /* 0x000000bc1f1f7220 */ /* 0x080fe20000410000 */
[----:B------:R-:W-:Y:S01]  /*48a0*/  F2FP.F16.F32.PACK_AB R152, R152, R23 ;  /* 0x000000179898723e */ /* 0x000fe200000000ff */
[-C--:B------:R-:W-:Y:S01]  /*48b0*/  FMUL.FTZ R34, R34, R188.reuse ;  /* 0x000000bc22227220 */ /* 0x080fe20000410000 */
[----:B------:R-:W0:Y:S01]  /*48c0*/  MUFU.EX2 R10, R10 ;  /* 0x0000000a000a7308 */ /* 0x000e220000000800 */
[C---:B--2---:R-:W-:Y:S01]  /*48d0*/  FADD.FTZ R178, R8.reuse, R3 ;  /* 0x0000000308b27221 */ /* 0x044fe20000010000 */
[----:B------:R-:W-:Y:S01]  /*48e0*/  F2FP.F16.F32.PACK_AB R153, R8, R7 ;  /* 0x000000070899723e */ /* 0x000fe200000000ff */
[-C--:B------:R-:W-:Y:S01]  /*48f0*/  FMUL.FTZ R35, R35, R188.reuse ;  /* 0x000000bc23237220 */ /* 0x080fe20000410000 */
[-C--:B------:R-:W-:Y:S01]  /*4900*/  FMUL.FTZ R38, R38, R188.reuse ;  /* 0x000000bc26267220 */ /* 0x080fe20000410000 */
[-C--:B------:R-:W-:Y:S01]  /*4910*/  FMUL.FTZ R39, R39, R188.reuse ;  /* 0x000000bc27277220 */ /* 0x080fe20000410000 */
[-C--:B------:R-:W-:Y:S01]  /*4920*/  FMUL.FTZ R42, R42, R188.reuse ;  /* 0x000000bc2a2a7220 */ /* 0x080fe20000410000 */
[-C--:B------:R-:W-:Y:S01]  /*4930*/  FMUL.FTZ R43, R43, R188.reuse ;  /* 0x000000bc2b2b7220 */ /* 0x080fe20000410000 */
[----:B------:R-:W2:Y:S01]  /*4940*/  MUFU.EX2 R11, R11 ;  /* 0x0000000b000b7308 */ /* 0x000ea20000000800 */
[----:B-1----:R-:W-:Y:S01]  /*4950*/  FADD.FTZ R3, R9, R178 ;  /* 0x000000b209037221 */ /* 0x002fe20000010000 */
        /* <DEDUP_REMOVED lines=15> */
[----:B--2---:R-:W-:Y:S01]  /*4a50*/  FADD.FTZ R3, R11, R178 ;  /* 0x000000b20b037221 */ /* 0x004fe20000010000 */
[-C--:B------:R-:W-:Y:S01]  /*4a60*/  FMUL.FTZ R70, R70, R188.reuse ;  /* 0x000000bc46467220 */ /* 0x080fe20000410000 */
        /* <DEDUP_REMOVED lines=29> */
[----:B------:R2:W-:Y:S01]  /*4c40*/  MUFU.EX2 R187, R192 ;  /* 0x000000c000bb7308 */ /* 0x0005e20000000800 */
[----:B-1----:R-:W-:Y:S01]  /*4c50*/  FADD.FTZ R3, R15, R178 ;  /* 0x000000b20f037221 */ /* 0x002fe20000010000 */
[-C--:B------:R-:W-:Y:S01]  /*4c60*/  FMUL.FTZ R118, R118, R188.reuse ;  /* 0x000000bc76767220 */ /* 0x080fe20000410000 */
[-C--:B------:R-:W-:Y:S01]  /*4c70*/  FMUL.FTZ R119, R119, R188.reuse ;  /* 0x000000bc77777220 */ /* 0x080fe20000410000 */
[-C--:B------:R-:W-:Y:S01]  /*4c80*/  FMUL.FTZ R122, R122, R188.reuse ;  /* 0x000000bc7a7a7220 */ /* 0x080fe20000410000 */
[-C--:B------:R-:W-:Y:S01]  /*4c90*/  FMUL.FTZ R123, R123, R188.reuse ;  /* 0x000000bc7b7b7220 */ /* 0x080fe20000410000 */
[-C--:B------:R-:W-:Y:S01]  /*4ca0*/  FMUL.FTZ R126, R126, R188.reuse ;  /* 0x000000bc7e7e7220 */ /* 0x080fe20000410000 */
[----:B------:R-:W-:Y:S01]  /*4cb0*/  FMUL.FTZ R127, R127, R188 ;  /* 0x000000bc7f7f7220 */ /* 0x000fe20000410000 */
[----:B------:R-:W1:Y:S01]  /*4cc0*/  MUFU.EX2 R21, R21 ;  /* 0x0000001500157308 */ /* 0x000e620000000800 */
[----:B--2---:R-:W-:Y:S01]  /*4cd0*/  FFMA.FTZ R192, R161, UR10, -R189 ;  /* 0x0000000aa1c07c23 */ /* 0x004fe200080108bd */
[----:B0-----:R-:W-:Y:S01]  /*4ce0*/  FADD.FTZ R178, R20, R3 ;  /* 0x0000000314b27221 */ /* 0x001fe20000010000 */
[----:B------:R-:W-:-:S02]  /*4cf0*/  @!P1 VIADD R161, R195, 0x22840 ;  /* 0x00022840c3a19836 */ /* 0x000fc40000000000 */
[-C--:B------:R-:W-:Y:S01]  /*4d00*/  FMUL.FTZ R130, R130, R188.reuse ;  /* 0x000000bc82827220 */ /* 0x080fe20000410000 */
[-C--:B------:R-:W-:Y:S01]  /*4d10*/  FMUL.FTZ R131, R131, R188.reuse ;  /* 0x000000bc83837220 */ /* 0x080fe20000410000 */
[-C--:B------:R-:W-:Y:S01]  /*4d20*/  FMUL.FTZ R134, R134, R188.reuse ;  /* 0x000000bc86867220 */ /* 0x080fe20000410000 */
[-C--:B------:R-:W-:Y:S01]  /*4d30*/  FMUL.FTZ R135, R135, R188.reuse ;  /* 0x000000bc87877220 */ /* 0x080fe20000410000 */
[----:B------:R-:W0:Y:S01]  /*4d40*/  MUFU.EX2 R192, R192 ;  /* 0x000000c000c07308 */ /* 0x000e220000000800 */
[----:B------:R-:W-:Y:S01]  /*4d50*/  @!P1 PRMT R161, RZ, 0x654, R161 ;  /* 0x00000654ffa19816 */ /* 0x000fe200000000a1 */
[----:B------:R2:W-:Y:S06]  /*4d60*/  BAR.ARV R6, 0x100 ;  /* 0x000400060000751d */ /* 0x0005ec0000002000 */
[----:B------:R-:W3:Y:S01]  /*4d70*/  MUFU.EX2 R179, R179 ;  /* 0x000000b300b37308 */ /* 0x000ee20000000800 */
[----:B-1----:R-:W-:Y:S01]  /*4d80*/  FADD.FTZ R3, R21, R178 ;  /* 0x000000b215037221 */ /* 0x002fe20000010000 */
[----:B------:R1:W-:Y:S01]  /*4d90*/  @!P1 SYNCS.ARRIVE.TRANS64.RED.A1T0 RZ, [R161+URZ], RZ ;  /* 0x000000ffa1ff99a7 */ /* 0x0003e2000810043f */
[-C--:B------:R-:W-:Y:S01]  /*4da0*/  FMUL.FTZ R138, R138, R188.reuse ;  /* 0x000000bc8a8a7220 */ /* 0x080fe20000410000 */
[-C--:B------:R-:W-:Y:S01]  /*4db0*/  FMUL.FTZ R139, R139, R188.reuse ;  /* 0x000000bc8b8b7220 */ /* 0x080fe20000410000 */
[-C--:B------:R-:W-:Y:S01]  /*4dc0*/  FMUL.FTZ R142, R142, R188.reuse ;  /* 0x000000bc8e8e7220 */ /* 0x080fe20000410000 */
[-C--:B------:R-:W-:Y:S01]  /*4dd0*/  FMUL.FTZ R143, R143, R188.reuse ;  /* 0x000000bc8f8f7220 */ /* 0x080fe20000410000 */
[-C--:B------:R-:W-:Y:S01]  /*4de0*/  FMUL.FTZ R146, R146, R188.reuse ;  /* 0x000000bc92927220 */ /* 0x080fe20000410000 */
[----:B------:R-:W4:Y:S01]  /*4df0*/  MUFU.EX2 R191, R191 ;  /* 0x000000bf00bf7308 */ /* 0x000f220000000800 */
[----:B0-----:R-:W-:Y:S01]  /*4e00*/  FADD.FTZ R178, R192, R3 ;  /* 0x00000003c0b27221 */ /* 0x001fe20000010000 */
[--C-:B-1----:R-:W-:Y:S01]  /*4e10*/  FFMA.FTZ R161, R172, UR10, -R189.reuse ;  /* 0x0000000aaca17c23 */ /* 0x102fe200080108bd */
[----:B------:R-:W-:Y:S01]  /*4e20*/  FFMA.FTZ R189, R173, UR10, -R189 ;  /* 0x0000000aadbd7c23 */ /* 0x000fe200080108bd */
[-C--:B------:R-:W-:Y:S01]  /*4e30*/  FMUL.FTZ R147, R147, R188.reuse ;  /* 0x000000bc93937220 */ /* 0x080fe20000410000 */
[-C--:B------:R-:W-:Y:S01]  /*4e40*/  FMUL.FTZ R150, R150, R188.reuse ;  /* 0x000000bc96967220 */ /* 0x080fe20000410000 */
[----:B------:R-:W-:Y:S01]  /*4e50*/  FMUL.FTZ R151, R151, R188 ;  /* 0x000000bc97977220 */ /* 0x000fe20000410000 */
[----:B------:R-:W-:Y:S01]  /*4e60*/  F2FP.F16.F32.PACK_AB R155, R10, R9 ;  /* 0x000000090a9b723e */ /* 0x000fe200000000ff */
[----:B------:R-:W0:Y:S01]  /*4e70*/  MUFU.EX2 R180, R180 ;  /* 0x000000b400b47308 */ /* 0x000e220000000800 */
[----:B---3--:R-:W-:Y:S01]  /*4e80*/  FADD.FTZ R5, R179, R162 ;  /* 0x000000a2b3057221 */ /* 0x008fe20000010000 */
[----:B------:R-:W-:-:S02]  /*4e90*/  F2FP.F16.F32.PACK_AB R157, R12, R11 ;  /* 0x0000000b0c9d723e */ /* 0x000fc400000000ff */
[----:B------:R-:W-:Y:S02]  /*4ea0*/  F2FP.F16.F32.PACK_AB R159, R14, R13 ;  /* 0x0000000d0e9f723e */ /* 0x000fe400000000ff */
[----:B------:R-:W-:Y:S02]  /*4eb0*/  F2FP.F16.F32.PACK_AB R163, R192, R21 ;  /* 0x00000015c0a3723e */ /* 0x000fe400000000ff */
[----:B------:R-:W1:Y:S01]  /*4ec0*/  MUFU.EX2 R194, R194 ;  /* 0x000000c200c27308 */ /* 0x000e620000000800 */
[----:B----4-:R-:W-:-:S07]  /*4ed0*/  FADD.FTZ R3, R191, R178 ;  /* 0x000000b2bf037221 */ /* 0x010fce0000010000 */
        /* <DEDUP_REMOVED lines=25> */
[----:B-1----:R-:W-:Y:S01]  /*5070*/  FADD.FTZ R5, R185, R162 ;  /* 0x000000a2b9057221 */ /* 0x002fe20000010000 */
[----:B------:R-:W-:-:S06]  /*5080*/  F2FP.F16.F32.PACK_AB R162, R176, R175 ;  /* 0x000000afb0a2723e */ /* 0x000fcc00000000ff */
[----:B------:R1:W4:Y:S01]  /*5090*/  MUFU.EX2 R173, R170 ;  /* 0x000000aa00ad7308 */ /* 0x0003220000000800 */
[----:B---3--:R-:W-:-:S07]  /*50a0*/  FADD.FTZ R3, R199, R178 ;  /* 0x000000b2c7037221 */ /* 0x008fce0000010000 */
[----:B------:R-:W3:Y:S01]  /*50b0*/  MUFU.EX2 R186, R186 ;  /* 0x000000ba00ba7308 */ /* 0x000ee20000000800 */
[----:B0-----:R-:W-:Y:S01]  /*50c0*/  FADD.FTZ R178, R200, R3 ;  /* 0x00000003c8b27221 */ /* 0x001fe20000010000 */
[----:B-1----:R-:W-:Y:S02]  /*50d0*/  F2FP.F16.F32.PACK_AB R170, R184, R183 ;  /* 0x000000b7b8aa723e */ /* 0x002fe400000000ff */
[----:B------:R-:W-:-:S04]  /*50e0*/  F2FP.F16.F32.PACK_AB R171, R200, R199 ;  /* 0x000000c7c8ab723e */ /* 0x000fc800000000ff */
[----:B------:R-:W0:Y:S01]  /*50f0*/  MUFU.EX2 R202, R202 ;  /* 0x000000ca00ca7308 */ /* 0x000e220000000800 */
[----:B----4-:R-:W-:-:S07]  /*5100*/  FADD.FTZ R3, R173, R178 ;  /* 0x000000b2ad037221 */ /* 0x010fce0000010000 */
[----:B------:R1:W4:Y:S01]  /*5110*/  MUFU.EX2 R175, R161 ;  /* 0x000000a100af7308 */ /* 0x0003220000000800 */
[C---:B---3--:R-:W-:Y:S01]  /*5120*/  FADD.FTZ R168, R186.reuse, R5 ;  /* 0x00000005baa87221 */ /* 0x048fe20000010000 */
[----:B------:R-:W-:-:S03]  /*5130*/  F2FP.F16.F32.PACK_AB R172, R186, R185 ;  /* 0x000000b9baac723e */ /* 0x000fc600000000ff */
[----:B------:R-:W-:Y:S01]  /*5140*/  FADD.FTZ R5, R187, R168 ;  /* 0x000000a8bb057221 */ /* 0x000fe20000010000 */
[----:B------:R-:W-:Y:S02]  /*5150*/  F2FP.F16.F32.PACK_AB R168, R182, R181 ;  /* 0x000000b5b6a8723e */ /* 0x000fe400000000ff */
[----:B------:R-:W3:Y:S01]  /*5160*/  MUFU.EX2 R190, R190 ;  /* 0x000000be00be7308 */ /* 0x000ee20000000800 */
[----:B0-----:R-:W-:Y:S01]  /*5170*/  FADD.FTZ R8, R202, R3 ;  /* 0x00000003ca087221 */ /* 0x001fe20000010000 */
[----:B-1----:R-:W-:Y:S02]  /*5180*/  F2FP.F16.F32.PACK_AB R161, R20, R15 ;  /* 0x0000000f14a1723e */ /* 0x002fe400000000ff */
[----:B------:R-:W-:-:S04]  /*5190*/  F2FP.F16.F32.PACK_AB R173, R202, R173 ;  /* 0x000000adcaad723e */ /* 0x000fc800000000ff */
[----:B------:R-:W0:Y:S01]  /*51a0*/  MUFU.EX2 R176, R189 ;  /* 0x000000bd00b07308 */ /* 0x000e220000000800 */
[----:B----4-:R-:W-:Y:S01]  /*51b0*/  FADD.FTZ R3, R175, R8 ;  /* 0x00000008af037221 */ /* 0x010fe20000010000 */
[C---:B---3--:R-:W-:Y:S01]  /*51c0*/  FADD.FTZ R5, R190.reuse, R5 ;  /* 0x00000005be057221 */ /* 0x048fe20000010000 */
[----:B------:R-:W-:Y:S02]  /*51d0*/  F2FP.F16.F32.PACK_AB R174, R190, R187 ;  /* 0x000000bbbeae723e */ /* 0x000fe400000000ff */
[C---:B0-----:R-:W-:Y:S01]  /*51e0*/  FADD.FTZ R3, R176.reuse, R3 ;  /* 0x00000003b0037221 */ /* 0x041fe20000010000 */
[----:B------:R-:W-:Y:S01]  /*51f0*/  F2FP.F16.F32.PACK_AB R175, R176, R175 ;  /* 0x000000afb0af723e */ /* 0x000fe200000000ff */
[----:B--2---:R-:W-:Y:S06]  /*5200*/  @!P0 BRA `(.L_x_24) ;  /* 0x0000000000048947 */ /* 0x004fec0003800000 */
[----:B------:R-:W-:Y:S01]  /*5210*/  BPT.TRAP 0x1 ;  /* 0x000000040000795c */ /* 0x000fe20000300000 */
.L_x_24:
[----:B------:R-:W-:-:S04]  /*5220*/  IMAD.U32 R7, RZ, RZ, UR25 ;  /* 0x00000019ff077e24 */ /* 0x000fc8000f8e00ff */
[----:B------:R0:W1:Y:S01]  /*5230*/  SYNCS.PHASECHK.TRANS64.TRYWAIT P3, [UR23+0x22850], R7 ;  /* 0x02285007ff0075a7 */ /* 0x0000620008060157 */
[----:B------:R-:W-:Y:S05]  /*5240*/  @!P0 BRA `(.L_x_25) ;  /* 0x0000000000048947 */ /* 0x000fea0003800000 */
[----:B------:R-:W-:Y:S01]  /*5250*/  BPT.TRAP 0x1 ;  /* 0x000000040000795c */ /* 0x000fe20000300000 */
.L_x_25:
[----:B-1----:R-:W-:Y:S05]  /*5260*/  @P3 BRA `(.L_x_26) ;  /* 0x00000000000c3947 */ /* 0x002fea0003800000 */
[----:B0-----:R-:W-:-:S04]  /*5270*/  IMAD.U32 R7, RZ, RZ, UR25 ;  /* 0x00000019ff077e24 */ /* 0x001fc8000f8e00ff */
[----:B------:R-:W0:Y:S02]  /*5280*/  SYNCS.PHASECHK.TRANS64.TRYWAIT P3, [UR23+0x22850], R7 ;  /* 0x02285007ff0075a7 */ /* 0x000e240008060157 */
[----:B0-----:R-:W-:Y:S05]  /*5290*/  @!P3 BRA `(.L_x_27) ;  /* 0x0000006c0044b947 */ /* 0x001fea0003800000 */
.L_x_26:
[----:B0-----:R-:W0:Y:S01]  /*52a0*/  S2R R7, SR_TID.X ;  /* 0x0000000000077919 */ /* 0x001e220000002100 */
[----:B------:R-:W-:Y:S01]  /*52b0*/  UIMAD UR11, UR36, 0xc00, UR21 ;  /* 0x00000c00240b78a4 */ /* 0x000fe2000f8e0215 */
[----:B------:R-:W-:Y:S01]  /*52c0*/  @!P1 VIADD R195, R195, 0x22860 ;  /* 0x00022860c3c39836 */ /* 0x000fe20000000000 */
[----:B------:R-:W-:Y:S01]  /*52d0*/  UMOV UR7, 0x40000040 ;  /* 0x4000004000077882 */ /* 0x000fe20000000000 */
[----:B------:R-:W-:-:S03]  /*52e0*/  IMAD.MOV.U32 R23, RZ, RZ, R0 ;  /* 0x000000ffff177224 */ /* 0x000fc600078e0000 */
[----:B------:R-:W-:Y:S01]  /*52f0*/  @!P1 PRMT R195, RZ, 0x654, R195 ;  /* 0x00000654ffc39816 */ /* 0x000fe200000000c3 */
[----:B------:R-:W-:Y:S01]  /*5300*/  UMOV UR6, UR11 ;  /* 0x0000000b00067c82 */ /* 0x000fe20008000000 */
[----:B0-----:R-:W-:-:S05]  /*5310*/  SHF.R.U32.HI R7, RZ, 0x7, R7 ;  /* 0x00000007ff077819 */ /* 0x001fca0000011607 */
[----:B------:R-:W-:-:S05]  /*5320*/  VIADD R7, R7, 0x8 ;  /* 0x0000000807077836 */ /* 0x000fca0000000000 */
[----:B------:R0:W-:Y:S02]  /*5330*/  BAR.SYNC.DEFER_BLOCKING R7, 0x100 ;  /* 0x000400070000751d */ /* 0x0001e40000010000 */
[----:B0-----:R-:W-:-:S04]  /*5340*/  IMAD.MOV.U32 R7, RZ, RZ, R4 ;  /* 0x000000ffff077224 */ /* 0x001fc800078e0004 */
[----:B------:R-:W-:-:S06]  /*5350*/  WARPGROUP.ARRIVE ;  /* 0x00000000000079c5 */ /* 0x000fcc0000000000 */
        /* <DEDUP_REMOVED lines=33> */
[----:B------:R-:W-:Y:S05]  /*5570*/  @P2 BRA `(.L_x_28) ;  /* 0xffffffdc00282947 */ /* 0x000fea000383ffff */
.L_x_19:
[----:B0-----:R-:W0:Y:S01]  /*5580*/  SHFL.BFLY PT, R8, R5, 0x2, 0x1f ;  /* 0x0c401f0005087f89 */ /* 0x001e2200000e0000 */
[----:B------:R-:W-:Y:S01]  /*5590*/  MOV R206, 0x400 ;  /* 0x0000040000ce7802 */ /* 0x000fe20000000f00 */
[----:B------:R-:W-:Y:S02]  /*55a0*/  UIADD3 UR4, -UR41, URZ, URZ ;  /* 0x0000003f29047290 */ /* 0x000fe4000fffe13f */
[----:B------:R-:W3:Y:S01]  /*55b0*/  SHFL.BFLY PT, R10, R3, 0x2, 0x1f ;  /* 0x0c401f00030a7f89 */ /* 0x000ee200000e0000 */
[----:B------:R-:W-:Y:S01]  /*55c0*/  ULDC.64 UR6, c[0x0][0xb90] ;  /* 0x0002e40000067ab9 */ /* 0x000fe20000000a00 */
[----:B------:R-:W-:Y:S01]  /*55d0*/  ULDC.64 UR8, c[0x0][0xae8] ;  /* 0x0002ba0000087ab9 */ /* 0x000fe20000000a00 */
[----:B------:R-:W4:Y:S01]  /*55e0*/  S2R R11, SR_CgaCtaId ;  /* 0x00000000000b7919 */ /* 0x000f220000008800 */
[----:B------:R-:W1:Y:S01]  /*55f0*/  S2R R13, SR_SWINHI ;  /* 0x00000000000d7919 */ /* 0x000e620000002f00 */
[----:B------:R2:W-:Y:S06]  /*5600*/  BAR.ARV R6, 0x100 ;  /* 0x000400060000751d */ /* 0x0005ec0000002000 */
[----:B0-----:R-:W-:Y:S01]  /*5610*/  FADD.FTZ R8, R8, R5 ;  /* 0x0000000508087221 */ /* 0x001fe20000010000 */
[----:B--2---:R-:W-:Y:S01]  /*5620*/  IMAD.MOV.U32 R6, RZ, RZ, -0x800000 ;  /* 0xff800000ff067424 */ /* 0x004fe200078e00ff */
[----:B------:R-:W-:Y:S06]  /*5630*/  BAR.ARV 0x8, 0x180 ;  /* 0x0206000000007b1d */ /* 0x000fec0000002000 */
[----:B---3--:R-:W-:Y:S01]  /*5640*/  FADD.FTZ R10, R10, R3 ;  /* 0x000000030a0a7221 */ /* 0x008fe20000010000 */
[----:B------:R-:W-:Y:S01]  /*5650*/  IMAD.MOV.U32 R3, RZ, RZ, RZ ;  /* 0x000000ffff037224 */ /* 0x000fe200078e00ff */
[----:B------:R-:W0:Y:S01]  /*5660*/  SHFL.BFLY PT, R7, R8, 0x1, 0x1f ;  /* 0x0c201f0008077f89 */ /* 0x000e2200000e0000 */
[----:B------:R-:W-:-:S03]  /*5670*/  IMAD.MOV.U32 R5, RZ, RZ, -0x800000 ;  /* 0xff800000ff057424 */ /* 0x000fc600078e00ff */
[----:B------:R-:W2:Y:S01]  /*5680*/  SHFL.BFLY PT, R9, R10, 0x1, 0x1f ;  /* 0x0c201f000a097f89 */ /* 0x000ea200000e0000 */
[----:B----4-:R-:W-:Y:S01]  /*5690*/  LEA R206, R11, R206, 0x18 ;  /* 0x000000ce0bce7211 */ /* 0x010fe200078ec0ff */
[----:B------:R-:W-:Y:S01]  /*56a0*/  BAR.SYNC.DEFER_BLOCKING 0x1, 0x100 ;  /* 0x0044000000007b1d */ /* 0x000fe20000010000 */
[----:B0-----:R-:W-:Y:S01]  /*56b0*/  FADD.FTZ R12, R8, R7 ;  /* 0x00000007080c7221 */ /* 0x001fe20000010000 */
[----:B------:R-:W-:Y:S02]  /*56c0*/  IMAD.MOV.U32 R7, RZ, RZ, RZ ;  /* 0x000000ffff077224 */ /* 0x000fe400078e00ff */
[----:B--2---:R-:W-:Y:S02]  /*56d0*/  FADD.FTZ R14, R10, R9 ;  /* 0x000000090a0e7221 */ /* 0x004fe40000010000 */
[----:B------:R-:W-:Y:S01]  /*56e0*/  FSETP.NE.FTZ.AND P0, PT, R12, RZ, PT ;  /* 0x000000ff0c00720b */ /* 0x000fe20003f15000 */
[----:B------:R-:W-:Y:S01]  /*56f0*/  IMAD R9, R22, 0x40, R2 ;  /* 0x0000004016097824 */ /* 0x000fe200078e0202 */
[----:B------:R-:W-:-:S02]  /*5700*/  MOV R10, R206 ;  /* 0x000000ce000a7202 */ /* 0x000fc40000000f00 */
[----:B-1----:R-:W-:Y:S01]  /*5710*/  MOV R11, R13 ;  /* 0x0000000d000b7202 */ /* 0x002fe20000000f00 */
[----:B------:R-:W-:Y:S01]  /*5720*/  IMAD.U32 R13, RZ, RZ, UR10 ;  /* 0x0000000aff0d7e24 */ /* 0x000fe2000f8e00ff */
[----:B------:R-:W-:Y:S01]  /*5730*/  FSETP.NE.FTZ.AND P1, PT, R14, RZ, PT ;  /* 0x000000ff0e00720b */ /* 0x000fe20003f35000 */
[----:B------:R-:W-:-:S04]  /*5740*/  IMAD.WIDE R8, R9, 0x2, R10 ;  /* 0x0000000209087825 */ /* 0x000fc800078e020a */
[----:B------:R-:W-:Y:S02]  /*5750*/  IMAD.WIDE R10, R211, 0x2, R10 ;  /* 0x00000002d30a7825 */ /* 0x000fe400078e020a */
[----:B------:R-:W0:Y:S02]  /*5760*/  @P0 MUFU.RCP R7, R12 ;  /* 0x0000000c00070308 */ /* 0x000e240000001000 */
[----:B------:R-:W-:Y:S01]  /*5770*/  @P0 FMUL.FTZ R13, R13, 0.69314718246459960938 ;  /* 0x3f3172180d0d0820 */ /* 0x000fe20000410000 */
[C---:B------:R-:W-:Y:S02]  /*5780*/  IADD3 R21, P3, R10.reuse, 0xc060, RZ ;  /* 0x0000c0600a157810 */ /* 0x040fe40007f7e0ff */
[----:B------:R-:W-:Y:S02]  /*5790*/  LOP3.LUT R171, R10, 0x380, RZ, 0xc0, !PT ;  /* 0x000003800aab7812 */ /* 0x000fe400078ec0ff */
[----:B------:R-:W-:Y:S01]  /*57a0*/  LOP3.LUT R20, R21, 0x380, RZ, 0xc0, !PT ;  /* 0x0000038015147812 */ /* 0x000fe200078ec0ff */
[----:B------:R-:W1:Y:S01]  /*57b0*/  @P1 MUFU.RCP R3, R14 ;  /* 0x0000000e00031308 */ /* 0x000e620000001000 */
[----:B------:R-:W-:-:S04]  /*57c0*/  SHF.R.U64 R171, R171, 0x3, RZ ;  /* 0x00000003abab7819 */ /* 0x000fc800000012ff */
[----:B------:R-:W-:Y:S01]  /*57d0*/  LOP3.LUT R170, R171, R10, RZ, 0x3c, !PT ;  /* 0x0000000aabaa7212 */ /* 0x000fe200078e3cff */
[--C-:B------:R-:W-:Y:S02]  /*57e0*/  IMAD.MOV.U32 R171, RZ, RZ, R11.reuse ;  /* 0x000000ffffab7224 */ /* 0x100fe400078e000b */
[----:B------:R-:W2:Y:S01]  /*57f0*/  @P0 MUFU.LG2 R12, R12 ;  /* 0x0000000c000c0308 */ /* 0x000ea20000000c00 */
[-C--:B0-----:R-:W-:Y:S01]  /*5800*/  FMUL.FTZ R189, R52, R7.reuse ;  /* 0x0000000734bd7220 */ /* 0x081fe20000410000 */
[----:B------:R-:W-:Y:S02]  /*5810*/  IMAD.U32 R52, RZ, RZ, UR10 ;  /* 0x0000000aff347e24 */ /* 0x000fe4000f8e00ff */
[-C--:B------:R-:W-:Y:S01]  /*5820*/  FMUL.FTZ R187, R29, R7.reuse ;  /* 0x000000071dbb7220 */ /* 0x080fe20000410000 */
[-C--:B------:R-:W-:Y:S01]  /*5830*/  FMUL.FTZ R201, R69, R7.reuse ;  /* 0x0000000745c97220 */ /* 0x080fe20000410000 */
[-C--:B------:R-:W-:Y:S01]  /*5840*/  FMUL.FTZ R199, R85, R7.reuse ;  /* 0x0000000755c77220 */ /* 0x080fe20000410000 */
[----:B------:R-:W-:Y:S01]  /*5850*/  @P1 FMUL.FTZ R52, R52, 0.69314718246459960938 ;  /* 0x3f31721834341820 */ /* 0x000fe20000410000 */
[-C--:B------:R-:W-:Y:S01]  /*5860*/  FMUL.FTZ R197, R93, R7.reuse ;  /* 0x000000075dc57220 */ /* 0x080fe20000410000 */
[----:B------:R-:W0:Y:S01]  /*5870*/  @P1 MUFU.LG2 R14, R14 ;  /* 0x0000000e000e1308 */ /* 0x000e220000000c00 */
[----:B------:R-:W-:Y:S01]  /*5880*/  FMUL.FTZ R195, R101, R7 ;  /* 0x0000000765c37220 */ /* 0x000fe20000410000 */
[-C--:B-1----:R-:W-:Y:S01]  /*5890*/  FMUL.FTZ R176, R131, R3.reuse ;  /* 0x0000000383b07220 */ /* 0x082fe20000410000 */
[-C--:B------:R-:W-:Y:S01]  /*58a0*/  FMUL.FTZ R29, R95, R3.reuse ;  /* 0x000000035f1d7220 */ /* 0x080fe20000410000 */
[-C--:B------:R-:W-:Y:S01]  /*58b0*/  FMUL.FTZ R69, R99, R3.reuse ;  /* 0x0000000363457220 */ /* 0x080fe20000410000 */
[-C--:B------:R-:W-:Y:S01]  /*58c0*/  FMUL.FTZ R85, R103, R3.reuse ;  /* 0x0000000367557220 */ /* 0x080fe20000410000 */
[-C--:B------:R-:W-:Y:S01]  /*58d0*/  FMUL.FTZ R93, R107, R3.reuse ;  /* 0x000000036b5d7220 */ /* 0x080fe20000410000 */
[----:B------:R-:W-:Y:S01]  /*58e0*/  FMUL.FTZ R101, R111, R3 ;  /* 0x000000036f657220 */ /* 0x000fe20000410000 */
[----:B------:R-:W-:-:S02]  /*58f0*/  IMAD.X R131, RZ, RZ, R11, P3 ;  /* 0x000000ffff837224 */ /* 0x000fc400018e060b */
[----:B--2---:R-:W-:Y:S01]  /*5900*/  @P0 FMUL.FTZ R12, R12, 0.69314718246459960938 ;  /* 0x3f3172180c0c0820 */ /* 0x004fe20000410000 */
[----:B------:R-:W-:Y:S01]  /*5910*/  FMUL.FTZ R177, R130, R3 ;  /* 0x0000000382b17220 */ /* 0x000fe20000410000 */
[C---:B------:R-:W-:Y:S01]  /*5920*/  IADD3 R111, P4, R10.reuse, 0xc040, RZ ;  /* 0x0000c0400a6f7810 */ /* 0x040fe20007f9e0ff */
[-C--:B------:R-:W-:Y:S01]  /*5930*/  FMUL.FTZ R25, R25, R7.reuse ;  /* 0x0000000719197220 */ /* 0x080fe20000410000 */
[----:B------:R-:W-:Y:S01]  /*5940*/  @P0 FFMA.FTZ R6, R13, R0, R12 ;  /* 0x000000000d060223 */ /* 0x000fe2000001000c */
[----:B------:R-:W-:Y:S01]  /*5950*/  IADD3 R107, P5, R10, 0xc020, RZ ;  /* 0x0000c0200a6b7810 */ /* 0x000fe20007fbe0ff */
[-C--:B------:R-:W-:Y:S01]  /*5960*/  FMUL.FTZ R24, R24, R7.reuse ;  /* 0x0000000718187220 */ /* 0x080fe20000410000 */
[----:B------:R-:W-:Y:S01]  /*5970*/  IADD3 R103, P6, R10, 0xc000, RZ ;  /* 0x0000c0000a677810 */ /* 0x000fe20007fde0ff */
[----:B0-----:R-:W-:Y:S01]  /*5980*/  @P1 FMUL.FTZ R15, R14, 0.69314718246459960938 ;  /* 0x3f3172180e0f1820 */ /* 0x001fe20000410000 */
[----:B------:R-:W-:Y:S01]  /*5990*/  IADD3 R99, P0, R10, 0x8060, RZ ;  /* 0x000080600a637810 */ /* 0x000fe20007f1e0ff */
[-C--:B------:R-:W-:Y:S01]  /*59a0*/  FMUL.FTZ R28, R28, R7.reuse ;  /* 0x000000071c1c7220 */ /* 0x080fe20000410000 */
[----:B------:R-:W-:Y:S01]  /*59b0*/  IADD3 R95, P2, R10, 0x8040, RZ ;  /* 0x000080400a5f7810 */ /* 0x000fe20007f5e0ff */
[----:B------:R-:W-:Y:S01]  /*59c0*/  @P1 FFMA.FTZ R5, R52, R4, R15 ;  /* 0x0000000434051223 */ /* 0x000fe2000001000f */
[C---:B------:R-:W-:Y:S01]  /*59d0*/  IADD3 R13, P1, R10.reuse, 0x20, RZ ;  /* 0x000000200a0d7810 */ /* 0x040fe20007f3e0ff */
[-C--:B------:R-:W-:Y:S01]  /*59e0*/  FMUL.FTZ R33, R33, R7.reuse ;  /* 0x0000000721217220 */ /* 0x080fe20000410000 */
[----:B------:R-:W-:Y:S01]  /*59f0*/  IADD3 R14, P3, R10, 0x8020, RZ ;  /* 0x000080200a0e7810 */ /* 0x000fe20007f7e0ff */
[-C--:B------:R-:W-:Y:S01]  /*5a00*/  FMUL.FTZ R32, R32, R7.reuse ;  /* 0x0000000720207220 */ /* 0x080fe20000410000 */
[----:B------:R-:W-:Y:S01]  /*5a10*/  SHF.R.U64 R130, R20, 0x3, RZ ;  /* 0x0000000314827819 */ /* 0x000fe200000012ff */
[-C--:B------:R-:W-:Y:S01]  /*5a20*/  FMUL.FTZ R37, R37, R7.reuse ;  /* 0x0000000725257220 */ /* 0x080fe20000410000 */
        /* <DEDUP_REMOVED lines=51> */
[----:B------:R-:W-:Y:S01]  /*5d60*/  FMUL.FTZ R148, R148, R7 ;  /* 0x0000000794947220 */ /* 0x000fe20000410000 */
[-C--:B------:R-:W-:Y:S01]  /*5d70*/  FMUL.FTZ R178, R135, R3.reuse ;  /* 0x0000000387b27220 */ /* 0x080fe20000410000 */
[-C--:B------:R-:W-:Y:S01]  /*5d80*/  FMUL.FTZ R180, R139, R3.reuse ;  /* 0x000000038bb47220 */ /* 0x080fe20000410000 */
[-C--:B------:R-:W-:Y:S01]  /*5d90*/  FMUL.FTZ R182, R143, R3.reuse ;  /* 0x000000038fb67220 */ /* 0x080fe20000410000 */
[-C--:B------:R-:W-:Y:S01]  /*5da0*/  FMUL.FTZ R184, R147, R3.reuse ;  /* 0x0000000393b87220 */ /* 0x080fe20000410000 */
[-C--:B------:R-:W-:Y:S01]  /*5db0*/  FMUL.FTZ R186, R151, R3.reuse ;  /* 0x0000000397ba7220 */ /* 0x080fe20000410000 */
[----:B------:R-:W-:Y:S01]  /*5dc0*/  FMUL.FTZ R7, R91, R3 ;  /* 0x000000035b077220 */ /* 0x000fe20000410000 */
[----:B------:R-:W-:Y:S01]  /*5dd0*/  LOP3.LUT R130, R130, R21, RZ, 0x3c, !PT ;  /* 0x0000001582827212 */ /* 0x000fe200078e3cff */
[--C-:B------:R-:W-:Y:S01]  /*5de0*/  IMAD.X R135, RZ, RZ, R11.reuse, P4 ;  /* 0x000000ffff877224 */ /* 0x100fe200020e060b */
[C---:B------:R-:W-:Y:S01]  /*5df0*/  IADD3 R91, P4, R10.reuse, 0x8000, RZ ;  /* 0x000080000a5b7810 */ /* 0x040fe20007f9e0ff */
        /* <DEDUP_REMOVED lines=11> */
[----:B------:R-:W-:Y:S01]  /*5eb0*/  IADD3 R0, P3, R10, 0x60, RZ ;  /* 0x000000600a007810 */ /* 0x000fe20007f7e0ff */
[--C-:B------:R-:W-:Y:S01]  /*5ec0*/  IMAD.X R157, RZ, RZ, R11.reuse, P4 ;  /* 0x000000ffff9d7224 */ /* 0x100fe200020e060b */
[----:B------:R-:W-:Y:S01]  /*5ed0*/  LOP3.LUT R4, R103, 0x380, RZ, 0xc0, !PT ;  /* 0x0000038067047812 */ /* 0x000fe200078ec0ff */
[--C-:B------:R-:W-:Y:S01]  /*5ee0*/  IMAD.X R159, RZ, RZ, R11.reuse, P5 ;  /* 0x000000ffff9f7224 */ /* 0x100fe200028e060b */
[----:B------:R-:W-:Y:S01]  /*5ef0*/  LOP3.LUT R20, R107, 0x380, RZ, 0xc0, !PT ;  /* 0x000003806b147812 */ /* 0x000fe200078ec0ff */
[--C-:B------:R-:W-:Y:S01]  /*5f00*/  IMAD.X R161, RZ, RZ, R11.reuse, P6 ;  /* 0x000000ffffa17224 */ /* 0x100fe200030e060b */
[----:B------:R-:W-:Y:S01]  /*5f10*/  SHF.R.U64 R4, R4, 0x3, RZ ;  /* 0x0000000304047819 */ /* 0x000fe200000012ff */
[----:B------:R-:W-:-:S02]  /*5f20*/  IMAD.X R163, RZ, RZ, R11, P0 ;  /* 0x000000ffffa37224 */ /* 0x000fc400000e060b */
[----:B------:R-:W-:Y:S01]  /*5f30*/  FMUL.FTZ R183, R142, R3 ;  /* 0x000000038eb77220 */ /* 0x000fe20000410000 */
[--C-:B------:R-:W-:Y:S01]  /*5f40*/  IMAD.X R165, RZ, RZ, R11.reuse, P1 ;  /* 0x000000ffffa57224 */ /* 0x100fe200008e060b */
[----:B------:R-:W-:Y:S01]  /*5f50*/  LOP3.LUT R142, R4, R103, RZ, 0x3c, !PT ;  /* 0x00000067048e7212 */ /* 0x000fe200078e3cff */
[--C-:B------:R-:W-:Y:S01]  /*5f60*/  IMAD.X R167, RZ, RZ, R11.reuse, P2 ;  /* 0x000000ffffa77224 */ /* 0x100fe200010e060b */
[----:B------:R-:W-:Y:S01]  /*5f70*/  SHF.R.U64 R10, R20, 0x3, RZ ;  /* 0x00000003140a7819 */ /* 0x000fe200000012ff */
[----:B------:R-:W-:Y:S01]  /*5f80*/  IMAD.X R169, RZ, RZ, R11, P3 ;  /* 0x000000ffffa97224 */ /* 0x000fe200018e060b */
[----:B------:R-:W-:Y:S01]  /*5f90*/  LOP3.LUT R11, R14, 0x380, RZ, 0xc0, !PT ;  /* 0x000003800e0b7812 */ /* 0x000fe200078ec0ff */
[-C--:B------:R-:W-:Y:S01]  /*5fa0*/  FMUL.FTZ R181, R138, R3.reuse ;  /* 0x000000038ab57220 */ /* 0x080fe20000410000 */
[----:B------:R-:W-:Y:S01]  /*5fb0*/  LOP3.LUT R4, R13, 0x380, RZ, 0xc0, !PT ;  /* 0x000003800d047812 */ /* 0x000fe200078ec0ff */
[-C--:B------:R-:W-:Y:S01]  /*5fc0*/  FMUL.FTZ R27, R27, R3.reuse ;  /* 0x000000031b1b7220 */ /* 0x080fe20000410000 */
[----:B------:R-:W-:Y:S01]  /*5fd0*/  SHF.R.U64 R11, R11, 0x3, RZ ;  /* 0x000000030b0b7819 */ /* 0x000fe200000012ff */
[----:B------:R-:W-:Y:S01]  /*5fe0*/  FMUL.FTZ R26, R26, R3 ;  /* 0x000000031a1a7220 */ /* 0x000fe20000410000 */
[----:B------:R-:W-:Y:S01]  /*5ff0*/  LOP3.LUT R138, R10, R107, RZ, 0x3c, !PT ;  /* 0x0000006b0a8a7212 */ /* 0x000fe200078e3cff */
[-C--:B------:R-:W-:Y:S01]  /*6000*/  FMUL.FTZ R31, R31, R3.reuse ;  /* 0x000000031f1f7220 */ /* 0x080fe20000410000 */
[----:B------:R-:W-:Y:S01]  /*6010*/  LOP3.LUT R154, R11, R14, RZ, 0x3c, !PT ;  /* 0x0000000e0b9a7212 */ /* 0x000fe200078e3cff */
[-C--:B------:R-:W-:Y:S01]  /*6020*/  FMUL.FTZ R30, R30, R3.reuse ;  /* 0x000000031e1e7220 */ /* 0x080fe20000410000 */
[----:B------:R-:W-:Y:S01]  /*6030*/  SHF.R.U64 R4, R4, 0x3, RZ ;  /* 0x0000000304047819 */ /* 0x000fe200000012ff */
[-C--:B------:R-:W-:Y:S01]  /*6040*/  FMUL.FTZ R35, R35, R3.reuse ;  /* 0x0000000323237220 */ /* 0x080fe20000410000 */
[----:B------:R-:W-:Y:S01]  /*6050*/  LOP3.LUT R11, R12, 0x380, RZ, 0xc0, !PT ;  /* 0x000003800c0b7812 */ /* 0x000fe200078ec0ff */
[-C--:B------:R-:W-:Y:S01]  /*6060*/  FMUL.FTZ R34, R34, R3.reuse ;  /* 0x0000000322227220 */ /* 0x080fe20000410000 */
[----:B------:R-:W-:Y:S01]  /*6070*/  LOP3.LUT R10, R95, 0x380, RZ, 0xc0, !PT ;  /* 0x000003805f0a7812 */ /* 0x000fe200078ec0ff */
        /* <DEDUP_REMOVED lines=43> */
[----:B------:R-:W-:Y:S01]  /*6330*/  LOP3.LUT R150, R4, R13, RZ, 0x3c, !PT ;  /* 0x0000000d04967212 */ /* 0x000fe200078e3cff */
[----:B------:R-:W-:Y:S01]  /*6340*/  ULDC UR10, c[0x0][0xc44] ;  /* 0x00031100000a7ab9 */ /* 0x000fe20000000800 */
[----:B------:R-:W-:Y:S01]  /*6350*/  SHF.R.U64 R11, R11, 0x3, RZ ;  /* 0x000000030b0b7819 */ /* 0x000fe200000012ff */
[----:B------:R-:W-:Y:S01]  /*6360*/  UIMAD UR10, UR10, UR4, UR46 ;  /* 0x000000040a0a72a4 */ /* 0x000fe2000f8e022e */
[----:B------:R-:W-:-:S02]  /*6370*/  SHF.R.U64 R10, R10, 0x3, RZ ;  /* 0x000000030a0a7819 */ /* 0x000fc400000012ff */
[----:B------:R-:W-:Y:S01]  /*6380*/  IADD3 R13, P3, R8, 0x1000, RZ ;  /* 0x00001000080d7810 */ /* 0x000fe20007f7e0ff */
[----:B------:R-:W-:Y:S01]  /*6390*/  USHF.R.S32.HI UR11, URZ, 0x1f, UR10 ;  /* 0x0000001f3f0b7899 */ /* 0x000fe2000801140a */
[----:B------:R-:W-:Y:S01]  /*63a0*/  LOP3.LUT R162, R11, R12, RZ, 0x3c, !PT ;  /* 0x0000000c0ba27212 */ /* 0x000fe200078e3cff */
[----:B------:R-:W-:Y:S01]  /*63b0*/  UIMAD.WIDE.U32 UR4, UR10, UR6, URZ ;  /* 0x000000060a0472a5 */ /* 0x000fe2000f8e003f */
[----:B------:R-:W-:Y:S01]  /*63c0*/  LOP3.LUT R152, R10, R95, RZ, 0x3c, !PT ;  /* 0x0000005f0a987212 */ /* 0x000fe200078e3cff */
[----:B------:R-:W-:Y:S01]  /*63d0*/  UIMAD UR6, UR11, UR6, URZ ;  /* 0x000000060b0672a4 */ /* 0x000fe2000f8e023f */
[----:B------:R-:W-:Y:S02]  /*63e0*/  LOP3.LUT R12, R13, 0x380, RZ, 0xc0, !PT ;  /* 0x000003800d0c7812 */ /* 0x000fe400078ec0ff */
[----:B------:R-:W-:Y:S01]  /*63f0*/  LOP3.LUT R20, R99, 0x380, RZ, 0xc0, !PT ;  /* 0x0000038063147812 */ /* 0x000fe200078ec0ff */
[----:B------:R-:W-:Y:S01]  /*6400*/  UIMAD UR6, UR10, UR7, UR6 ;  /* 0x000000070a0672a4 */ /* 0x000fe2000f8e0206 */
[----:B------:R-:W-:Y:S01]  /*6410*/  LOP3.LUT R10, R91, 0x380, RZ, 0xc0, !PT ;  /* 0x000003805b0a7812 */ /* 0x000fe200078ec0ff */
[----:B------:R-:W-:Y:S01]  /*6420*/  USHF.R.S32.HI UR7, URZ, 0x1f, UR41 ;  /* 0x0000001f3f077899 */ /* 0x000fe20008011429 */
[----:B------:R-:W-:Y:S01]  /*6430*/  SHF.R.U64 R12, R12, 0x3, RZ ;  /* 0x000000030c0c7819 */ /* 0x000fe200000012ff */
[----:B------:R-:W-:Y:S01]  /*6440*/  IMAD.U32 R11, RZ, RZ, UR5 ;  /* 0x00000005ff0b7e24 */ /* 0x000fe2000f8e00ff */
[----:B------:R-:W-:-:S02]  /*6450*/  SHF.R.U64 R20, R20, 0x3, RZ ;  /* 0x0000000314147819 */ /* 0x000fc400000012ff */
[----:B------:R-:W-:Y:S02]  /*6460*/  SHF.R.U64 R10, R10, 0x3, RZ ;  /* 0x000000030a0a7819 */ /* 0x000fe400000012ff */
[----:B------:R-:W-:Y:S01]  /*6470*/  LOP3.LUT R12, R12, R13, RZ, 0x3c, !PT ;  /* 0x0000000d0c0c7212 */ /* 0x000fe200078e3cff */
[----:B------:R-:W-:Y:S01]  /*6480*/  IMAD.X R13, RZ, RZ, R9, P3 ;  /* 0x000000ffff0d7224 */ /* 0x000fe200018e0609 */
[----:B------:R-:W-:Y:S02]  /*6490*/  LOP3.LUT R146, R20, R99, RZ, 0x3c, !PT ;  /* 0x0000006314927212 */ /* 0x000fe400078e3cff */
[----:B------:R-:W-:Y:S02]  /*64a0*/  LOP3.LUT R156, R10, R91, RZ, 0x3c, !PT ;  /* 0x0000005b0a9c7212 */ /* 0x000fe400078e3cff */
[----:B------:R-:W-:Y:S02]  /*64b0*/  LOP3.LUT R10, R21, 0x380, RZ, 0xc0, !PT ;  /* 0x00000380150a7812 */ /* 0x000fe400078ec0ff */
[----:B------:R-:W-:-:S02]  /*64c0*/  IADD3 R99, P3, R8, 0x8000, RZ ;  /* 0x0000800008637810 */ /* 0x000fc40007f7e0ff */
[----:B------:R-:W-:Y:S02]  /*64d0*/  SHF.R.U64 R10, R10, 0x3, RZ ;  /* 0x000000030a0a7819 */ /* 0x000fe400000012ff */
[----:B------:R-:W-:Y:S02]  /*64e0*/  LOP3.LUT R98, R99, 0x380, RZ, 0xc0, !PT ;  /* 0x0000038063627812 */ /* 0x000fe400078ec0ff */
[----:B------:R-:W-:Y:S01]  /*64f0*/  LOP3.LUT R164, R10, R21, RZ, 0x3c, !PT ;  /* 0x000000150aa47212 */ /* 0x000fe200078e3cff */
[----:B------:R-:W-:Y:S01]  /*6500*/  IMAD.U32 R10, RZ, RZ, UR4 ;  /* 0x00000004ff0a7e24 */ /* 0x000fe2000f8e00ff */
[----:B------:R-:W-:Y:S01]  /*6510*/  SHF.R.U64 R98, R98, 0x3, RZ ;  /* 0x0000000362627819 */ /* 0x000fe200000012ff */
[----:B------:R-:W-:Y:S01]  /*6520*/  UIADD3 UR4, UR5, UR6, URZ ;  /* 0x0000000605047290 */ /* 0x000fe2000fffe03f */
[----:B------:R-:W-:Y:S02]  /*6530*/  LOP3.LUT R21, R0, 0x380, RZ, 0xc0, !PT ;  /* 0x0000038000157812 */ /* 0x000fe400078ec0ff */
[----:B------:R-:W-:Y:S01]  /*6540*/  LOP3.LUT R98, R98, R99, RZ, 0x3c, !PT ;  /* 0x0000006362627212 */ /* 0x000fe200078e3cff */
[--C-:B------:R-:W-:Y:S01]  /*6550*/  IMAD.X R99, RZ, RZ, R9.reuse, P3 ;  /* 0x000000ffff637224 */ /* 0x100fe200018e0609 */
[----:B------:R-:W-:Y:S01]  /*6560*/  SHF.R.U64 R21, R21, 0x3, RZ ;  /* 0x0000000315157819 */ /* 0x000fe200000012ff */
[----:B------:R-:W-:Y:S01]  /*6570*/  IMAD.U32 R11, RZ, RZ, UR4 ;  /* 0x00000004ff0b7e24 */ /* 0x000fe2000f8e00ff */
[C---:B------:R-:W-:Y:S01]  /*6580*/  IADD3 R215, P3, R8.reuse, 0xf000, RZ ;  /* 0x0000f00008d77810 */ /* 0x040fe20007f7e0ff */
[----:B------:R-:W-:Y:S01]  /*6590*/  ULDC.64 UR4, c[0x0][0xb88] ;  /* 0x0002e20000047ab9 */ /* 0x000fe20000000a00 */
[----:B------:R-:W-:Y:S01]  /*65a0*/  LOP3.LUT R168, R21, R0, RZ, 0x3c, !PT ;  /* 0x0000000015a87212 */ /* 0x000fe200078e3cff */
[----:B------:R-:W-:Y:S01]  /*65b0*/  ULDC UR6, c[0x0][0xa88] ;  /* 0x0002a20000067ab9 */ /* 0x000fe20000000800 */
[----:B------:R-:W-:Y:S01]  /*65c0*/  LOP3.LUT R0, R215, 0x380, RZ, 0xc0, !PT ;  /* 0x00000380d7007812 */ /* 0x000fe200078ec0ff */
[----:B------:R-:W-:Y:S01]  /*65d0*/  IMAD.X R127, RZ, RZ, R9, P3 ;  /* 0x000000ffff7f7224 */ /* 0x000fe200018e0609 */
[----:B------:R-:W-:-:S02]  /*65e0*/  IADD3 R95, P2, R8, 0x7000, RZ ;  /* 0x00007000085f7810 */ /* 0x000fc40007f5e0ff */
[----:B------:R-:W-:Y:S02]  /*65f0*/  SHF.R.U64 R0, R0, 0x3, RZ ;  /* 0x0000000300007819 */ /* 0x000fe400000012ff */
[----:B------:R-:W-:Y:S02]  /*6600*/  LOP3.LUT R94, R95, 0x380, RZ, 0xc0, !PT ;  /* 0x000003805f5e7812 */ /* 0x000fe400078ec0ff */
[----:B------:R-:W-:Y:S02]  /*6610*/  LOP3.LUT R126, R0, R215, RZ, 0x3c, !PT ;  /* 0x000000d7007e7212 */ /* 0x000fe400078e3cff */
[----:B------:R-:W0:Y:S01]  /*6620*/  LDC R0, c[0x0][0xbe8] ;  /* 0x0002fa00ff007b82 */ /* 0x000e220000000800 */
[----:B------:R-:W-:Y:S02]  /*6630*/  SHF.R.U64 R94, R94, 0x3, RZ ;  /* 0x000000035e5e7819 */ /* 0x000fe400000012ff */
[----:B------:R-:W-:Y:S02]  /*6640*/  LOP3.LUT R4, R57, 0x380, RZ, 0xc0, !PT ;  /* 0x0000038039047812 */ /* 0x000fe400078ec0ff */
[----:B------:R-:W-:Y:S01]  /*6650*/  LOP3.LUT R94, R94, R95, RZ, 0x3c, !PT ;  /* 0x0000005f5e5e7212 */ /* 0x000fe200078e3cff */
[----:B------:R-:W-:Y:S01]  /*6660*/  IMAD.X R95, RZ, RZ, R9, P2 ;  /* 0x000000ffff5f7224 */ /* 0x000fe200010e0609 */
[----:B------:R-:W-:-:S02]  /*6670*/  IADD3 R123, P2, R8, 0xe000, RZ ;  /* 0x0000e000087b7810 */ /* 0x000fc40007f5e0ff */
[----:B------:R-:W-:Y:S02]  /*6680*/  SHF.R.U64 R4, R4, 0x3, RZ ;  /* 0x0000000304047819 */ /* 0x000fe400000012ff */
[----:B------:R-:W-:Y:S02]  /*6690*/  LOP3.LUT R122, R123, 0x380, RZ, 0xc0, !PT ;  /* 0x000003807b7a7812 */ /* 0x000fe400078ec0ff */
[----:B------:R-:W-:Y:S02]  /*66a0*/  F2FP.F16.F32.PACK_AB R24, R25, R24 ;  /* 0x000000181918723e */ /* 0x000fe400000000ff */
[----:B------:R-:W-:Y:S02]  /*66b0*/  SHF.R.U64 R122, R122, 0x3, RZ ;  /* 0x000000037a7a7819 */ /* 0x000fe400000012ff */
[----:B------:R-:W-:Y:S02]  /*66c0*/  F2FP.F16.F32.PACK_AB R25, R27, R26 ;  /* 0x0000001a1b19723e */ /* 0x000fe400000000ff */
[----:B------:R-:W-:Y:S01]  /*66d0*/  LOP3.LUT R122, R122, R123, RZ, 0x3c, !PT ;  /* 0x0000007b7a7a7212 */ /* 0x000fe200078e3cff */
[----:B------:R-:W-:Y:S01]  /*66e0*/  IMAD.X R123, RZ, RZ, R9, P2 ;  /* 0x000000ffff7b7224 */ /* 0x000fe200010e0609 */
[----:B------:R-:W-:-:S02]  /*66f0*/  F2FP.F16.F32.PACK_AB R27, R31, R30 ;  /* 0x0000001e1f1b723e */ /* 0x000fc400000000ff */
[----:B------:R-:W1:Y:S01]  /*6700*/  LDC R31, c[0x0][0xc38] ;  /* 0x00030e00ff1f7b82 */ /* 0x000e620000000800 */
[----:B0-----:R-:W-:Y:S02]  /*6710*/  ISETP.NE.AND P2, PT, R0, 0x1, PT ;  /* 0x000000010000780c */ /* 0x001fe40003f45270 */
[----:B------:R-:W-:Y:S02]  /*6720*/  LOP3.LUT R158, R4, R57, RZ, 0x3c, !PT ;  /* 0x00000039049e7212 */ /* 0x000fe400078e3cff */
[----:B------:R-:W-:Y:S02]  /*6730*/  LOP3.LUT R4, R15, 0x380, RZ, 0xc0, !PT ;  /* 0x000003800f047812 */ /* 0x000fe400078ec0ff */
[----:B------:R-:W-:Y:S02]  /*6740*/  MOV R170, R170 ;  /* 0x000000aa00aa7202 */ /* 0x000fe40000000f00 */
[----:B------:R-:W-:Y:S02]  /*6750*/  F2FP.F16.F32.PACK_AB R26, R187, R28 ;  /* 0x0000001cbb1a723e */ /* 0x000fe400000000ff */
[----:B------:R-:W-:-:S02]  /*6760*/  SHF.R.U64 R4, R4, 0x3, RZ ;  /* 0x0000000304047819 */ /* 0x000fc400000012ff */
[----:B------:R-:W-:Y:S01]  /*6770*/  IADD3 R57, P0, R8, 0x5000, RZ ;  /* 0x0000500008397810 */ /* 0x000fe20007f1e0ff */
[----:B------:R0:W-:Y:S01]  /*6780*/  STSM.16.M88.4 [R170], R24 ;  /* 0x00000018aa007844 */ /* 0x0001e20000000200 */
[----:B------:R-:W-:Y:S02]  /*6790*/  LOP3.LUT R160, R4, R15, RZ, 0x3c, !PT ;  /* 0x0000000f04a07212 */ /* 0x000fe400078e3cff */
[----:B------:R-:W-:Y:S02]  /*67a0*/  LOP3.LUT R4, R53, 0x380, RZ, 0xc0, !PT ;  /* 0x0000038035047812 */ /* 0x000fe400078ec0ff */
[----:B------:R-:W-:Y:S02]  /*67b0*/  F2FP.F16.F32.PACK_AB R32, R33, R32 ;  /* 0x000000202120723e */ /* 0x000fe400000000ff */
[----:B------:R-:W-:Y:S02]  /*67c0*/  SHF.R.U64 R4, R4, 0x3, RZ ;  /* 0x0000000304047819 */ /* 0x000fe400000012ff */
[----:B------:R-:W-:-:S02]  /*67d0*/  F2FP.F16.F32.PACK_AB R33, R35, R34 ;  /* 0x000000222321723e */ /* 0x000fc400000000ff */
[----:B------:R-:W-:Y:S01]  /*67e0*/  LOP3.LUT R166, R4, R53, RZ, 0x3c, !PT ;  /* 0x0000003504a67212 */ /* 0x000fe200078e3cff */
[----:B------:R-:W-:Y:S01]  /*67f0*/  IMAD R4, RZ, RZ, -UR46 ;  /* 0x8000002eff047e24 */ /* 0x000fe2000f8e02ff */
[----:B------:R-:W-:Y:S02]  /*6800*/  IADD3 R91, P1, R8, 0x6000, RZ ;  /* 0x00006000085b7810 */ /* 0x000fe40007f3e0ff */
[----:B------:R-:W-:Y:S01]  /*6810*/  LOP3.LUT R56, R57, 0x380, RZ, 0xc0, !PT ;  /* 0x0000038039387812 */ /* 0x000fe200078ec0ff */
[----:B0-----:R-:W0:Y:S01]  /*6820*/  @P2 LDC R24, c[0x0][0xbec] ;  /* 0x0002fb00ff182b82 */ /* 0x001e220000000800 */
[----:B-1----:R-:W-:Y:S01]  /*6830*/  IMAD R4, R31, R4, UR39 ;  /* 0x000000271f047e24 */ /* 0x002fe2000f8e0204 */
[----:B------:R-:W-:Y:S02]  /*6840*/  F2FP.F16.F32.PACK_AB R35, R39, R38 ;  /* 0x000000262723723e */ /* 0x000fe400000000ff */
[----:B------:R-:W-:Y:S01]  /*6850*/  LOP3.LUT R90, R91, 0x380, RZ, 0xc0, !PT ;  /* 0x000003805b5a7812 */ /* 0x000fe200078ec0ff */
[----:B------:R-:W-:Y:S01]  /*6860*/  IMAD R39, R4, 0x80, R210 ;  /* 0x0000008004277824 */ /* 0x000fe200078e02d2 */
[----:B------:R-:W-:-:S02]  /*6870*/  SHF.R.U64 R56, R56, 0x3, RZ ;  /* 0x0000000338387819 */ /* 0x000fc400000012ff */
[----:B------:R-:W1:Y:S01]  /*6880*/  @P2 LDC R25, c[0x0][0xbf0] ;  /* 0x0002fc00ff192b82 */ /* 0x000e620000000800 */
[----:B------:R-:W-:Y:S02]  /*6890*/  SHF.R.U64 R90, R90, 0x3, RZ ;  /* 0x000000035a5a7819 */ /* 0x000fe400000012ff */
[----:B------:R-:W-:Y:S01]  /*68a0*/  LOP3.LUT R56, R56, R57, RZ, 0x3c, !PT ;  /* 0x0000003938387212 */ /* 0x000fe200078e3cff */
[----:B------:R-:W-:Y:S01]  /*68b0*/  IMAD.X R57, RZ, RZ, R9, P0 ;  /* 0x000000ffff397224 */ /* 0x000fe200000e0609 */
[----:B------:R-:W-:Y:S01]  /*68c0*/  F2FP.F16.F32.PACK_AB R34, R37, R36 ;  /* 0x000000242522723e */ /* 0x000fe200000000ff */
[----:B------:R-:W-:Y:S01]  /*68d0*/  IMAD.MOV.U32 R37, RZ, RZ, R39 ;  /* 0x000000ffff257224 */ /* 0x000fe200078e0027 */
[----:B------:R-:W-:Y:S01]  /*68e0*/  MOV R150, R150 ;  /* 0x0000009600967202 */ /* 0x000fe20000000f00 */
[----:B------:R-:W2:Y:S01]  /*68f0*/  LDC.64 R30, c[0x0][0xb98] ;  /* 0x0002e600ff1e7b82 */ /* 0x000ea20000000a00 */
[----:B------:R-:W-:Y:S02]  /*6900*/  IADD3 R115, P0, R8, 0xc000, RZ ;  /* 0x0000c00008737810 */ /* 0x000fe40007f1e0ff */
[----:B------:R-:W-:Y:S01]  /*6910*/  LOP3.LUT R90, R90, R91, RZ, 0x3c, !PT ;  /* 0x0000005b5a5a7212 */ /* 0x000fe200078e3cff */
[----:B------:R-:W-:Y:S01]  /*6920*/  IMAD.X R91, RZ, RZ, R9, P1 ;  /* 0x000000ffff5b7224 */ /* 0x000fe200008e0609 */
[----:B------:R-:W-:Y:S01]  /*6930*/  F2FP.F16.F32.PACK_AB R40, R41, R40 ;  /* 0x000000282928723e */ /* 0x000fe200000000ff */
[----:B------:R3:W-:Y:S01]  /*6940*/  STSM.16.M88.4 [R150], R32 ;  /* 0x0000002096007844 */ /* 0x0007e20000000200 */
[----:B------:R-:W-:Y:S01]  /*6950*/  IADD3 R119, P1, R8, 0xd000, RZ ;  /* 0x0000d00008777810 */ /* 0x000fe20007f3e0ff */
[----:B0-----:R-:W-:Y:S01]  /*6960*/  @P2 IMAD.HI.U32 R24, R39, R24, RZ ;  /* 0x0000001827182227 */ /* 0x001fe200078e00ff */
[----:B------:R-:W-:-:S02]  /*6970*/  LOP3.LUT R114, R115, 0x380, RZ, 0xc0, !PT ;  /* 0x0000038073727812 */ /* 0x000fc400078ec0ff */
[----:B------:R-:W-:Y:S02]  /*6980*/  F2FP.F16.F32.PACK_AB R41, R43, R42 ;  /* 0x0000002a2b29723e */ /* 0x000fe400000000ff */
[----:B------:R-:W-:Y:S02]  /*6990*/  F2FP.F16.F32.PACK_AB R48, R49, R48 ;  /* 0x000000303130723e */ /* 0x000fe400000000ff */
[----:B------:R-:W-:Y:S02]  /*69a0*/  LOP3.LUT R52, R111, 0x380, RZ, 0xc0, !PT ;  /* 0x000003806f347812 */ /* 0x000fe400078ec0ff */
[----:B-1----:R-:W-:Y:S02]  /*69b0*/  @P2 SHF.R.U32.HI R37, RZ, R25, R24 ;  /* 0x00000019ff252219 */ /* 0x002fe40000011618 */
[----:B------:R-:W-:Y:S02]  /*69c0*/  MOV R160, R160 ;  /* 0x000000a000a07202 */ /* 0x000fe40000000f00 */
[----:B------:R-:W-:Y:S01]  /*69d0*/  F2FP.F16.F32.PACK_AB R42, R45, R44 ;  /* 0x0000002c2d2a723e */ /* 0x000fe200000000ff */
[----:B---3--:R-:W-:Y:S01]  /*69e0*/  IMAD.MOV R33, RZ, RZ, -R37 ;  /* 0x000000ffff217224 */ /* 0x008fe200078e0a25 */
[----:B------:R-:W-:Y:S01]  /*69f0*/  F2FP.F16.F32.PACK_AB R43, R47, R46 ;  /* 0x0000002e2f2b723e */ /* 0x000fe200000000ff */
[----:B--2---:R-:W-:Y:S01]  /*6a00*/  IMAD R28, R30, UR7, RZ ;  /* 0x000000071e1c7c24 */ /* 0x004fe2000f8e02ff */
[----:B------:R-:W-:Y:S01]  /*6a10*/  F2FP.F16.F32.PACK_AB R49, R51, R50 ;  /* 0x000000323331723e */ /* 0x000fe200000000ff */
[----:B------:R-:W-:Y:S01]  /*6a20*/  IMAD R33, R0, R33, R39 ;  /* 0x0000002100217224 */ /* 0x000fe200078e0227 */
[----:B------:R-:W-:Y:S01]  /*6a30*/  MOV R168, R168 ;  /* 0x000000a800a87202 */ /* 0x000fe20000000f00 */
[----:B------:R-:W-:Y:S01]  /*6a40*/  IMAD.WIDE.U32 R10, R30, UR41, R10 ;  /* 0x000000291e0a7c25 */ /* 0x000fe2000f8e000a */
[----:B------:R-:W-:Y:S01]  /*6a50*/  F2FP.F16.F32.PACK_AB R50, R204, R189 ;  /* 0x000000bdcc32723e */ /* 0x000fe200000000ff */
[----:B------:R-:W-:Y:S01]  /*6a60*/  STSM.16.M88.4 [R160], R40 ;  /* 0x00000028a0007844 */ /* 0x000fe20000000200 */
[----:B------:R-:W-:Y:S01]  /*6a70*/  F2FP.F16.F32.PACK_AB R51, R55, R54 ;  /* 0x000000363733723e */ /* 0x000fe200000000ff */
[----:B------:R-:W-:Y:S01]  /*6a80*/  IMAD R28, R31, UR41, R28 ;  /* 0x000000291f1c7c24 */ /* 0x000fe2000f8e021c */
[----:B------:R-:W-:Y:S01]  /*6a90*/  MOV R166, R166 ;  /* 0x000000a600a67202 */ /* 0x000fe20000000f00 */
[----:B------:R-:W-:Y:S01]  /*6aa0*/  IMAD R32, R4, 0x80, R208 ;  /* 0x0000008004207824 */ /* 0x000fe200078e02d0 */
[----:B------:R-:W-:Y:S01]  /*6ab0*/  F2FP.F16.F32.PACK_AB R24, R203, R188 ;  /* 0x000000bccb18723e */ /* 0x000fe200000000ff */
[----:B------:R-:W-:Y:S01]  /*6ac0*/  STSM.16.M88.4 [R168], R48 ;  /* 0x00000030a8007844 */ /* 0x000fe20000000200 */
[----:B------:R-:W-:-:S02]  /*6ad0*/  F2FP.F16.F32.PACK_AB R25, R59, R58 ;  /* 0x0000003a3b19723e */ /* 0x000fc400000000ff */
[----:B------:R-:W-:Y:S02]  /*6ae0*/  F2FP.F16.F32.PACK_AB R26, R202, R60 ;  /* 0x0000003cca1a723e */ /* 0x000fe400000000ff */
[----:B------:R-:W-:Y:S02]  /*6af0*/  F2FP.F16.F32.PACK_AB R27, R63, R62 ;  /* 0x0000003e3f1b723e */ /* 0x000fe400000000ff */
[----:B------:R-:W-:Y:S02]  /*6b00*/  LOP3.LUT R118, R119, 0x380, RZ, 0xc0, !PT ;  /* 0x0000038077767812 */ /* 0x000fe400078ec0ff */
[----:B------:R-:W-:Y:S01]  /*6b10*/  SHF.R.U64 R114, R114, 0x3, RZ ;  /* 0x0000000372727819 */ /* 0x000fe200000012ff */
[----:B------:R0:W-:Y:S01]  /*6b20*/  STSM.16.M88.4 [R166], R24 ;  /* 0x00000018a6007844 */ /* 0x0001e20000000200 */
[----:B------:R-:W-:Y:S02]  /*6b30*/  SHF.R.U64 R52, R52, 0x3, RZ ;  /* 0x0000000334347819 */ /* 0x000fe400000012ff */
[----:B------:R-:W-:-:S02]  /*6b40*/  IADD3 R15, P4, R8, 0x2000, RZ ;  /* 0x00002000080f7810 */ /* 0x000fc40007f9e0ff */
[C---:B------:R-:W-:Y:S02]  /*6b50*/  IADD3 R21, P5, R8.reuse, 0x3000, RZ ;  /* 0x0000300008157810 */ /* 0x040fe40007fbe0ff */
[----:B------:R-:W-:Y:S02]  /*6b60*/  IADD3 R53, P6, R8, 0x4000, RZ ;  /* 0x0000400008357810 */ /* 0x000fe40007fde0ff */
[----:B------:R-:W-:Y:S02]  /*6b70*/  SHF.R.U64 R118, R118, 0x3, RZ ;  /* 0x0000000376767819 */ /* 0x000fe400000012ff */
[----:B------:R-:W-:Y:S01]  /*6b80*/  LOP3.LUT R114, R114, R115, RZ, 0x3c, !PT ;  /* 0x0000007372727212 */ /* 0x000fe200078e3cff */
[----:B------:R-:W-:Y:S01]  /*6b90*/  IMAD.X R115, RZ, RZ, R9, P0 ;  /* 0x000000ffff737224 */ /* 0x000fe200000e0609 */
[----:B------:R-:W-:Y:S02]  /*6ba0*/  F2FP.F16.F32.PACK_AB R64, R65, R64 ;  /* 0x000000404140723e */ /* 0x000fe400000000ff */
[----:B------:R-:W-:-:S02]  /*6bb0*/  LOP3.LUT R134, R52, R111, RZ, 0x3c, !PT ;  /* 0x0000006f34867212 */ /* 0x000fc400078e3cff */
[----:B------:R-:W-:Y:S02]  /*6bc0*/  F2FP.F16.F32.PACK_AB R65, R67, R66 ;  /* 0x000000424341723e */ /* 0x000fe400000000ff */
[----:B------:R-:W-:Y:S02]  /*6bd0*/  F2FP.F16.F32.PACK_AB R72, R73, R72 ;  /* 0x000000484948723e */ /* 0x000fe400000000ff */
[----:B0-----:R-:W-:Y:S02]  /*6be0*/  F2FP.F16.F32.PACK_AB R25, R7, R23 ;  /* 0x000000170719723e */ /* 0x001fe400000000ff */
[----:B------:R-:W-:Y:S02]  /*6bf0*/  LOP3.LUT R14, R15, 0x380, RZ, 0xc0, !PT ;  /* 0x000003800f0e7812 */ /* 0x000fe400078ec0ff */
[----:B------:R-:W-:Y:S02]  /*6c00*/  LOP3.LUT R20, R21, 0x380, RZ, 0xc0, !PT ;  /* 0x0000038015147812 */ /* 0x000fe400078ec0ff */
[----:B------:R-:W-:-:S02]  /*6c10*/  LOP3.LUT R52, R53, 0x380, RZ, 0xc0, !PT ;  /* 0x0000038035347812 */ /* 0x000fc400078ec0ff */
[----:B------:R-:W-:Y:S02]  /*6c20*/  MOV R164, R164 ;  /* 0x000000a400a47202 */ /* 0x000fe40000000f00 */
[----:B------:R-:W-:Y:S02]  /*6c30*/  F2FP.F16.F32.PACK_AB R66, R201, R68 ;  /* 0x00000044c942723e */ /* 0x000fe400000000ff */
[----:B------:R-:W-:Y:S02]  /*6c40*/  F2FP.F16.F32.PACK_AB R67, R71, R70 ;  /* 0x000000464743723e */ /* 0x000fe400000000ff */
[----:B------:R-:W-:Y:S02]  /*6c50*/  F2FP.F16.F32.PACK_AB R73, R75, R74 ;  /* 0x0000004a4b49723e */ /* 0x000fe400000000ff */
[----:B------:R-:W-:Y:S01]  /*6c60*/  F2FP.F16.F32.PACK_AB R80, R81, R80 ;  /* 0x000000505150723e */ /* 0x000fe200000000ff */
[----:B------:R-:W-:Y:S01]  /*6c70*/  STSM.16.M88.4 [R164], R64 ;  /* 0x00000040a4007844 */ /* 0x000fe20000000200 */
[----:B------:R-:W-:-:S02]  /*6c80*/  SHF.R.S32.HI R23, RZ, 0x1f, R37 ;  /* 0x0000001fff177819 */ /* 0x000fc40000011425 */
[----:B------:R-:W-:Y:S02]  /*6c90*/  SHF.R.S32.HI R7, RZ, 0x1f, R33 ;  /* 0x0000001fff077819 */ /* 0x000fe40000011421 */
[----:B------:R-:W-:Y:S02]  /*6ca0*/  IADD3 R10, P0, R37, R10, RZ ;  /* 0x0000000a250a7210 */ /* 0x000fe40007f1e0ff */
[----:B------:R-:W-:Y:S02]  /*6cb0*/  MOV R162, R162 ;  /* 0x000000a200a27202 */ /* 0x000fe40000000f00 */
[----:B------:R-:W-:Y:S02]  /*6cc0*/  F2FP.F16.F32.PACK_AB R74, R200, R76 ;  /* 0x0000004cc84a723e */ /* 0x000fe400000000ff */
[----:B------:R-:W-:Y:S02]  /*6cd0*/  F2FP.F16.F32.PACK_AB R75, R79, R78 ;  /* 0x0000004e4f4b723e */ /* 0x000fe400000000ff */
[----:B------:R-:W-:-:S02]  /*6ce0*/  F2FP.F16.F32.PACK_AB R81, R83, R82 ;  /* 0x000000525351723e */ /* 0x000fc400000000ff */
[----:B------:R-:W-:Y:S01]  /*6cf0*/  LOP3.LUT R118, R118, R119, RZ, 0x3c, !PT ;  /* 0x0000007776767212 */ /* 0x000fe200078e3cff */
[----:B------:R-:W-:Y:S01]  /*6d00*/  STSM.16.M88.4 [R162], R72 ;  /* 0x00000048a2007844 */ /* 0x000fe20000000200 */
[----:B------:R-:W-:Y:S02]  /*6d10*/  MOV R158, R158 ;  /* 0x0000009e009e7202 */ /* 0x000fe40000000f00 */
[----:B------:R-:W-:Y:S02]  /*6d20*/  F2FP.F16.F32.PACK_AB R82, R199, R84 ;  /* 0x00000054c752723e */ /* 0x000fe400000000ff */
[----:B------:R-:W-:Y:S02]  /*6d30*/  F2FP.F16.F32.PACK_AB R83, R87, R86 ;  /* 0x000000565753723e */ /* 0x000fe400000000ff */
[----:B------:R-:W-:Y:S02]  /*6d40*/  LOP3.LUT R119, R8, 0x380, RZ, 0xc0, !PT ;  /* 0x0000038008777812 */ /* 0x000fe400078ec0ff */
[----:B------:R-:W-:Y:S01]  /*6d50*/  MOV R156, R156 ;  /* 0x0000009c009c7202 */ /* 0x000fe20000000f00 */
[----:B------:R-:W-:Y:S01]  /*6d60*/  STSM.16.M88.4 [R158], R80 ;  /* 0x000000509e007844 */ /* 0x000fe20000000200 */
[----:B------:R-:W-:-:S02]  /*6d70*/  F2FP.F16.F32.PACK_AB R24, R198, R88 ;  /* 0x00000058c618723e */ /* 0x000fc400000000ff */
[----:B------:R-:W-:Y:S02]  /*6d80*/  F2FP.F16.F32.PACK_AB R26, R197, R92 ;  /* 0x0000005cc51a723e */ /* 0x000fe400000000ff */
[----:B------:R-:W-:Y:S02]  /*6d90*/  F2FP.F16.F32.PACK_AB R27, R29, R61 ;  /* 0x0000003d1d1b723e */ /* 0x000fe400000000ff */
[----:B------:R-:W-:Y:S02]  /*6da0*/  SHF.R.U64 R14, R14, 0x3, RZ ;  /* 0x000000030e0e7819 */ /* 0x000fe400000012ff */
[----:B------:R-:W-:Y:S01]  /*6db0*/  SHF.R.U64 R20, R20, 0x3, RZ ;  /* 0x0000000314147819 */ /* 0x000fe200000012ff */
[----:B------:R0:W-:Y:S01]  /*6dc0*/  STSM.16.M88.4 [R156], R24 ;  /* 0x000000189c007844 */ /* 0x0001e20000000200 */
[----:B------:R-:W-:Y:S02]  /*6dd0*/  SHF.R.U64 R52, R52, 0x3, RZ ;  /* 0x0000000334347819 */ /* 0x000fe400000012ff */
[----:B------:R-:W-:Y:S01]  /*6de0*/  IADD3.X R11, R23, R11, R28, P0, !PT ;  /* 0x0000000b170b7210 */ /* 0x000fe200007fe41c */
[----:B------:R-:W-:Y:S01]  /*6df0*/  IMAD R28, R7, UR4, RZ ;  /* 0x00000004071c7c24 */ /* 0x000fe2000f8e02ff */
[----:B------:R-:W-:Y:S01]  /*6e00*/  SHF.R.U64 R119, R119, 0x3, RZ ;  /* 0x0000000377777819 */ /* 0x000fe200000012ff */
[----:B------:R-:W-:Y:S01]  /*6e10*/  IMAD R7, R0, UR6, RZ ;  /* 0x0000000600077c24 */ /* 0x000fe2000f8e02ff */
[----:B------:R-:W-:Y:S01]  /*6e20*/  LOP3.LUT R14, R14, R15, RZ, 0x3c, !PT ;  /* 0x0000000f0e0e7212 */ /* 0x000fe200078e3cff */
[--C-:B------:R-:W-:Y:S01]  /*6e30*/  IMAD.X R15, RZ, RZ, R9.reuse, P4 ;  /* 0x000000ffff0f7224 */ /* 0x100fe200020e0609 */
[----:B------:R-:W-:Y:S01]  /*6e40*/  LOP3.LUT R20, R20, R21, RZ, 0x3c, !PT ;  /* 0x0000001514147212 */ /* 0x000fe200078e3cff */
[--C-:B------:R-:W-:Y:S01]  /*6e50*/  IMAD.X R21, RZ, RZ, R9.reuse, P5 ;  /* 0x000000ffff157224 */ /* 0x100fe200028e0609 */
[----:B------:R-:W-:Y:S01]  /*6e60*/  LOP3.LUT R52, R52, R53, RZ, 0x3c, !PT ;  /* 0x0000003534347212 */ /* 0x000fe200078e3cff */
[----:B------:R-:W-:Y:S01]  /*6e70*/  IMAD.X R53, RZ, RZ, R9, P6 ;  /* 0x000000ffff357224 */ /* 0x000fe200030e0609 */
[----:B------:R-:W-:Y:S01]  /*6e80*/  MOV R154, R154 ;  /* 0x0000009a009a7202 */ /* 0x000fe20000000f00 */
[----:B------:R-:W-:Y:S01]  /*6e90*/  IMAD R23, R33, UR5, R28 ;  /* 0x0000000521177c24 */ /* 0x000fe2000f8e021c */
[----:B------:R-:W-:Y:S01]  /*6ea0*/  F2FP.F16.F32.PACK_AB R68, R196, R96 ;  /* 0x00000060c444723e */ /* 0x000fe200000000ff */
[----:B0-----:R-:W-:Y:S01]  /*6eb0*/  VIADD R24, R32, 0x8 ;  /* 0x0000000820187836 */ /* 0x001fe20000000000 */
[----:B------:R-:W-:Y:S01]  /*6ec0*/  F2FP.F16.F32.PACK_AB R69, R69, R77 ;  /* 0x0000004d4545723e */ /* 0x000fe200000000ff */
[----:B------:R-:W-:Y:S01]  /*6ed0*/  IMAD.WIDE.U32 R10, R33, UR4, R10 ;  /* 0x00000004210a7c25 */ /* 0x000fe2000f8e000a */
[----:B------:R-:W-:Y:S01]  /*6ee0*/  F2FP.F16.F32.PACK_AB R70, R195, R100 ;  /* 0x00000064c346723e */ /* 0x000fe200000000ff */
[----:B------:R-:W-:Y:S01]  /*6ef0*/  ULDC.64 UR4, c[0x0][0xb50] ;  /* 0x0002d40000047ab9 */ /* 0x000fe20000000a00 */
[----:B------:R-:W-:Y:S01]  /*6f00*/  F2FP.F16.F32.PACK_AB R71, R85, R89 ;  /* 0x000000595547723e */ /* 0x000fe200000000ff */
[----:B------:R-:W-:Y:S01]  /*6f10*/  IMAD.IADD R11, R11, 0x1, R23 ;  /* 0x000000010b0b7824 */ /* 0x000fe200078e0217 */
[----:B------:R-:W-:-:S02]  /*6f20*/  LOP3.LUT P0, RZ, R205, 0x3, RZ, 0xc0, !PT ;  /* 0x00000003cdff7812 */ /* 0x000fc4000780c0ff */
[C---:B------:R-:W-:Y:S01]  /*6f30*/  IADD3 R103, P4, R8.reuse, 0x9000, RZ ;  /* 0x0000900008677810 */ /* 0x040fe20007f9e0ff */
[----:B------:R-:W-:Y:S01]  /*6f40*/  STSM.16.M88.4 [R154], R68 ;  /* 0x000000449a007844 */ /* 0x000fe20000000200 */
[C---:B------:R-:W-:Y:S02]  /*6f50*/  IADD3 R107, P5, R8.reuse, 0xa000, RZ ;  /* 0x0000a000086b7810 */ /* 0x040fe40007fbe0ff */
[----:B------:R-:W-:Y:S02]  /*6f60*/  IADD3 R111, P6, R8, 0xb000, RZ ;  /* 0x0000b000086f7810 */ /* 0x000fe40007fde0ff */
[----:B------:R-:W-:Y:S02]  /*6f70*/  MOV R152, R152 ;  /* 0x0000009800987202 */ /* 0x000fe40000000f00 */
[----:B------:R-:W-:Y:S02]  /*6f80*/  F2FP.F16.F32.PACK_AB R28, R194, R104 ;  /* 0x00000068c21c723e */ /* 0x000fe400000000ff */
[----:B------:R-:W-:-:S02]  /*6f90*/  F2FP.F16.F32.PACK_AB R29, R93, R97 ;  /* 0x000000615d1d723e */ /* 0x000fc400000000ff */
[----:B------:R-:W-:Y:S02]  /*6fa0*/  F2FP.F16.F32.PACK_AB R30, R193, R108 ;  /* 0x0000006cc11e723e */ /* 0x000fe400000000ff */
[----:B------:R-:W-:Y:S02]  /*6fb0*/  F2FP.F16.F32.PACK_AB R31, R101, R105 ;  /* 0x00000069651f723e */ /* 0x000fe400000000ff */
[----:B------:R-:W-:Y:S01]  /*6fc0*/  LOP3.LUT R8, R119, R8, RZ, 0x3c, !PT ;  /* 0x0000000877087212 */ /* 0x000fe200078e3cff */
[----:B------:R-:W-:Y:S01]  /*6fd0*/  IMAD.X R119, RZ, RZ, R9, P1 ;  /* 0x000000ffff777224 */ /* 0x000fe200008e0609 */
[-C--:B------:R-:W-:Y:S01]  /*6fe0*/  ISETP.GE.OR P1, PT, R32, R7.reuse, P0 ;  /* 0x000000072000720c */ /* 0x080fe20000726670 */
[----:B------:R0:W-:Y:S01]  /*6ff0*/  STSM.16.M88.4 [R152], R28 ;  /* 0x0000001c98007844 */ /* 0x0001e20000000200 */
[----:B------:R-:W-:Y:S02]  /*7000*/  ISETP.GE.OR P0, PT, R24, R7, P0 ;  /* 0x000000071800720c */ /* 0x000fe40000706670 */
[----:B------:R-:W-:-:S02]  /*7010*/  MOV R146, R146 ;  /* 0x0000009200927202 */ /* 0x000fc40000000f00 */
[----:B------:R-:W-:Y:S02]  /*7020*/  F2FP.F16.F32.PACK_AB R24, R192, R112 ;  /* 0x00000070c018723e */ /* 0x000fe400000000ff */
[----:B------:R-:W-:Y:S02]  /*7030*/  F2FP.F16.F32.PACK_AB R25, R109, R113 ;  /* 0x000000716d19723e */ /* 0x000fe400000000ff */
[----:B------:R-:W-:Y:S02]  /*7040*/  F2FP.F16.F32.PACK_AB R26, R191, R116 ;  /* 0x00000074bf1a723e */ /* 0x000fe400000000ff */
[----:B------:R-:W-:Y:S02]  /*7050*/  F2FP.F16.F32.PACK_AB R27, R117, R121 ;  /* 0x00000079751b723e */ /* 0x000fe400000000ff */
[----:B------:R-:W-:Y:S02]  /*7060*/  MOV R142, R142 ;  /* 0x0000008e008e7202 */ /* 0x000fe40000000f00 */
[----:B------:R-:W-:Y:S01]  /*7070*/  LEA R23, P3, R10, UR4, 0x2 ;  /* 0x000000040a177c11 */ /* 0x000fe2000f8610ff */
[----:B------:R-:W-:Y:S01]  /*7080*/  STSM.16.M88.4 [R146], R24 ;  /* 0x0000001892007844 */ /* 0x000fe20000000200 */
[----:B0-----:R-:W-:-:S02]  /*7090*/  F2FP.F16.F32.PACK_AB R28, R190, R120 ;  /* 0x00000078be1c723e */ /* 0x001fc400000000ff */
[----:B------:R-:W-:Y:S01]  /*70a0*/  F2FP.F16.F32.PACK_AB R29, R172, R173 ;  /* 0x000000adac1d723e */ /* 0x000fe200000000ff */
[----:B------:R-:W-:Y:S01]  /*70b0*/  SHFL.IDX PT, R48, R23, RZ, 0x1c1f ;  /* 0x001c1fff17307589 */ /* 0x000fe200000e0000 */
[----:B------:R-:W-:Y:S02]  /*70c0*/  F2FP.F16.F32.PACK_AB R30, R125, R124 ;  /* 0x0000007c7d1e723e */ /* 0x000fe400000000ff */
[----:B------:R-:W-:Y:S01]  /*70d0*/  F2FP.F16.F32.PACK_AB R31, R174, R175 ;  /* 0x000000afae1f723e */ /* 0x000fe200000000ff */
[----:B------:R-:W-:Y:S01]  /*70e0*/  SHFL.IDX PT, R50, R23, 0x1, 0x1c1f ;  /* 0x003c1f0017327f89 */ /* 0x000fe200000e0000 */
[----:B------:R-:W-:Y:S02]  /*70f0*/  MOV R138, R138 ;  /* 0x0000008a008a7202 */ /* 0x000fe40000000f00 */
[----:B------:R-:W-:Y:S01]  /*7100*/  F2FP.F16.F32.PACK_AB R32, R129, R128 ;  /* 0x000000808120723e */ /* 0x000fe200000000ff */
[----:B------:R-:W-:Y:S01]  /*7110*/  STSM.16.M88.4 [R142], R28 ;  /* 0x0000001c8e007844 */ /* 0x000fe20000000200 */
[----:B------:R-:W-:-:S02]  /*7120*/  F2FP.F16.F32.PACK_AB R33, R176, R177 ;  /* 0x000000b1b021723e */ /* 0x000fc400000000ff */
[----:B------:R-:W-:Y:S02]  /*7130*/  F2FP.F16.F32.PACK_AB R34, R133, R132 ;  /* 0x000000848522723e */ /* 0x000fe400000000ff */
[----:B------:R-:W-:Y:S02]  /*7140*/  F2FP.F16.F32.PACK_AB R35, R178, R179 ;  /* 0x000000b3b223723e */ /* 0x000fe400000000ff */
[----:B------:R-:W-:Y:S02]  /*7150*/  MOV R134, R134 ;  /* 0x0000008600867202 */ /* 0x000fe40000000f00 */
[----:B------:R-:W-:Y:S01]  /*7160*/  F2FP.F16.F32.PACK_AB R36, R137, R136 ;  /* 0x000000888924723e */ /* 0x000fe200000000ff */
[----:B------:R-:W-:Y:S01]  /*7170*/  STSM.16.M88.4 [R138], R32 ;  /* 0x000000208a007844 */ /* 0x000fe20000000200 */
[----:B------:R-:W-:Y:S02]  /*7180*/  F2FP.F16.F32.PACK_AB R37, R180, R181 ;  /* 0x000000b5b425723e */ /* 0x000fe400000000ff */
[----:B------:R-:W-:-:S02]  /*7190*/  F2FP.F16.F32.PACK_AB R38, R141, R140 ;  /* 0x0000008c8d26723e */ /* 0x000fc400000000ff */
[----:B------:R-:W-:Y:S02]  /*71a0*/  F2FP.F16.F32.PACK_AB R39, R182, R183 ;  /* 0x000000b7b627723e */ /* 0x000fe400000000ff */
[----:B------:R-:W-:Y:S02]  /*71b0*/  MOV R130, R130 ;  /* 0x0000008200827202 */ /* 0x000fe40000000f00 */
[----:B------:R-:W-:Y:S01]  /*71c0*/  F2FP.F16.F32.PACK_AB R60, R145, R144 ;  /* 0x00000090913c723e */ /* 0x000fe200000000ff */
[----:B------:R-:W-:Y:S01]  /*71d0*/  STSM.16.M88.4 [R134], R36 ;  /* 0x0000002486007844 */ /* 0x000fe20000000200 */
[----:B------:R-:W-:Y:S02]  /*71e0*/  F2FP.F16.F32.PACK_AB R61, R184, R185 ;  /* 0x000000b9b83d723e */ /* 0x000fe400000000ff */
[----:B------:R-:W-:Y:S02]  /*71f0*/  F2FP.F16.F32.PACK_AB R62, R149, R148 ;  /* 0x00000094953e723e */ /* 0x000fe400000000ff */
[----:B------:R-:W-:-:S02]  /*7200*/  F2FP.F16.F32.PACK_AB R63, R186, R3 ;  /* 0x00000003ba3f723e */ /* 0x000fc400000000ff */
[----:B------:R-:W-:Y:S01]  /*7210*/  LEA.HI.X R11, R10, UR5, R11, 0x2, P3 ;  /* 0x000000050a0b7c11 */ /* 0x000fe200098f140b */
[----:B------:R-:W-:Y:S01]  /*7220*/  UIMAD UR6, UR11, UR8, URZ ;  /* 0x000000080b0672a4 */ /* 0x000fe2000f8e023f */
[----:B------:R-:W-:Y:S01]  /*7230*/  LOP3.LUT R102, R103, 0x380, RZ, 0xc0, !PT ;  /* 0x0000038067667812 */ /* 0x000fe200078ec0ff */
[----:B------:R-:W-:Y:S01]  /*7240*/  STSM.16.M88.4 [R130], R60 ;  /* 0x0000003c82007844 */ /* 0x000fe20000000200 */
[----:B------:R-:W-:Y:S02]  /*7250*/  LOP3.LUT R106, R107, 0x380, RZ, 0xc0, !PT ;  /* 0x000003806b6a7812 */ /* 0x000fe400078ec0ff */
[----:B------:R-:W-:Y:S01]  /*7260*/  LOP3.LUT R110, R111, 0x380, RZ, 0xc0, !PT ;  /* 0x000003806f6e7812 */ /* 0x000fe200078ec0ff */
[----:B------:R-:W0:Y:S04]  /*7270*/  SHFL.IDX PT, R49, R11, RZ, 0x1c1f ;  /* 0x001c1fff0b317589 */ /* 0x000e2800000e0000 */
[----:B------:R-:W1:Y:S01]  /*7280*/  SHFL.IDX PT, R51, R11, 0x1, 0x1c1f ;  /* 0x003c1f000b337f89 */ /* 0x000e6200000e0000 */
[----:B------:R-:W-:Y:S01]  /*7290*/  IMAD R3, R19, 0x20, R22 ;  /* 0x0000002013037824 */ /* 0x000fe200078e0216 */
[----:B------:R-:W-:Y:S01]  /*72a0*/  UIMAD.WIDE.U32 UR4, UR10, UR8, URZ ;  /* 0x000000080a0472a5 */ /* 0x000fe2000f8e003f */
[----:B------:R-:W-:Y:S01]  /*72b0*/  SHF.R.U64 R102, R102, 0x3, RZ ;  /* 0x0000000366667819 */ /* 0x000fe200000012ff */
[----:B------:R-:W-:Y:S01]  /*72c0*/  BAR.SYNC.DEFER_BLOCKING 0x1, 0x100 ;  /* 0x0044000000007b1d */ /* 0x000fe20000010000 */
[----:B------:R-:W-:Y:S01]  /*72d0*/  UIMAD UR6, UR10, UR9, UR6 ;  /* 0x000000090a0672a4 */ /* 0x000fe2000f8e0206 */
[----:B------:R-:W-:-:S02]  /*72e0*/  SHF.R.U64 R106, R106, 0x3, RZ ;  /* 0x000000036a6a7819 */ /* 0x000fc400000012ff */
[----:B------:R-:W-:Y:S02]  /*72f0*/  SHF.R.U64 R110, R110, 0x3, RZ ;  /* 0x000000036e6e7819 */ /* 0x000fe400000012ff */
[----:B------:R-:W-:Y:S01]  /*7300*/  ULDC.64 UR8, c[0x0][0xaf0] ;  /* 0x0002bc0000087ab9 */ /* 0x000fe20000000a00 */
[----:B------:R-:W-:Y:S01]  /*7310*/  LOP3.LUT R102, R102, R103, RZ, 0x3c, !PT ;  /* 0x0000006766667212 */ /* 0x000fe200078e3cff */
[----:B0-----:R0:W-:Y:S01]  /*7320*/  @!P1 ST.E desc[UR42][R48.64], R6 ;  /* 0x0000000630009985 */ /* 0x0011e2000c10192a */
[----:B------:R-:W-:Y:S01]  /*7330*/  UIMAD UR7, UR7, UR8, URZ ;  /* 0x00000008070772a4 */ /* 0x000fe2000f8e023f */
[----:B------:R-:W-:Y:S01]  /*7340*/  LOP3.LUT R106, R106, R107, RZ, 0x3c, !PT ;  /* 0x0000006b6a6a7212 */ /* 0x000fe200078e3cff */
[----:B------:R-:W-:Y:S01]  /*7350*/  UIADD3 UR5, UR5, UR6, URZ ;  /* 0x0000000605057290 */ /* 0x000fe2000fffe03f */
[----:B-1----:R1:W-:Y:S01]  /*7360*/  @!P0 ST.E desc[UR42][R50.64], R5 ;  /* 0x0000000532008985 */ /* 0x0023e2000c10192a */
[----:B------:R-:W-:Y:S01]  /*7370*/  LOP3.LUT R110, R110, R111, RZ, 0x3c, !PT ;  /* 0x0000006f6e6e7212 */ /* 0x000fe200078e3cff */
[----:B------:R-:W-:-:S02]  /*7380*/  IMAD.X R103, RZ, RZ, R9, P4 ;  /* 0x000000ffff677224 */ /* 0x000fc400020e0609 */
[----:B------:R2:W5:Y:S01]  /*7390*/  LD.E.128 R44, desc[UR42][R14.64] ;  /* 0x0000002a0e2c7980 */ /* 0x000562000c101d00 */
[----:B0-----:R-:W0:Y:S03]  /*73a0*/  @P2 LDC R6, c[0x0][0xbf0] ;  /* 0x0002fc00ff062b82 */ /* 0x001e260000000800 */
[----:B------:R3:W5:Y:S01]  /*73b0*/  LD.E.128 R24, desc[UR42][R20.64] ;  /* 0x0000002a14187980 */ /* 0x000762000c101d00 */
[----:B------:R-:W-:Y:S01]  /*73c0*/  UIMAD UR7, UR41, UR9, UR7 ;  /* 0x00000009290772a4 */ /* 0x000fe2000f8e0207 */
[--C-:B------:R-:W-:Y:S01]  /*73d0*/  IMAD.X R107, RZ, RZ, R9.reuse, P5 ;  /* 0x000000ffff6b7224 */ /* 0x100fe200028e0609 */
[----:B------:R-:W-:Y:S01]  /*73e0*/  UIMAD.WIDE.U32 UR4, UR41, UR8, UR4 ;  /* 0x00000008290472a5 */ /* 0x000fe2000f8e0004 */
[----:B------:R-:W-:Y:S01]  /*73f0*/  IMAD.X R111, RZ, RZ, R9, P6 ;  /* 0x000000ffff6f7224 */ /* 0x000fe200030e0609 */
[----:B------:R4:W5:Y:S01]  /*7400*/  LD.E.128 R40, desc[UR42][R12.64] ;  /* 0x0000002a0c287980 */ /* 0x000962000c101d00 */
[C---:B------:R-:W-:Y:S01]  /*7410*/  IMAD R30, R4.reuse, 0x80, R22 ;  /* 0x00000080041e7824 */ /* 0x040fe200078e0216 */
[----:B-1----:R-:W1:Y:S02]  /*7420*/  @P2 LDC R5, c[0x0][0xbec] ;  /* 0x0002fb00ff052b82 */ /* 0x002e640000000800 */
[----:B------:R-:W5:Y:S04]  /*7430*/  LD.E.128 R52, desc[UR42][R52.64] ;  /* 0x0000002a34347980 */ /* 0x000f68000c101d00 */
[----:B------:R-:W5:Y:S02]  /*7440*/  LD.E.128 R56, desc[UR42][R56.64] ;  /* 0x0000002a38387980 */ /* 0x000f64000c101d00 */
[----:B--2---:R-:W2:Y:S01]  /*7450*/  LDC.64 R14, c[0x0][0xae0] ;  /* 0x0002b800ff0e7b82 */ /* 0x004ea20000000a00 */
[----:B---3--:R-:W-:Y:S01]  /*7460*/  IMAD R20, R4, 0x80, R3 ;  /* 0x0000008004147824 */ /* 0x008fe200078e0203 */
[----:B------:R-:W-:Y:S01]  /*7470*/  UIADD3 UR5, UR5, UR7, URZ ;  /* 0x0000000705057290 */ /* 0x000fe2000fffe03f */
[----:B------:R-:W5:Y:S01]  /*7480*/  LD.E.128 R8, desc[UR42][R8.64] ;  /* 0x0000002a08087980 */ /* 0x000f62000c101d00 */
[----:B------:R-:W-:Y:S01]  /*7490*/  UIADD3 UR36, UR36, 0x1, URZ ;  /* 0x0000000124247890 */ /* 0x000fe2000fffe03f */
[----:B------:R-:W-:Y:S01]  /*74a0*/  IMAD.MOV.U32 R3, RZ, RZ, R20 ;  /* 0x000000ffff037224 */ /* 0x000fe200078e0014 */
[----:B------:R-:W-:Y:S01]  /*74b0*/  ULDC.64 UR6, c[0x0][0xad8] ;  /* 0x0002b60000067ab9 */ /* 0x000fe20000000a00 */
[----:B------:R-:W5:Y:S01]  /*74c0*/  LD.E.128 R88, desc[UR42][R90.64] ;  /* 0x0000002a5a587980 */ /* 0x000f62000c101d00 */
[----:B------:R-:W-:-:S03]  /*74d0*/  ULDC.64 UR8, c[0x0][0xa80] ;  /* 0x0002a00000087ab9 */ /* 0x000fc60000000a00 */
[----:B------:R-:W5:Y:S04]  /*74e0*/  LD.E.128 R92, desc[UR42][R94.64] ;  /* 0x0000002a5e5c7980 */ /* 0x000f68000c101d00 */
[----:B------:R-:W5:Y:S01]  /*74f0*/  LD.E.128 R96, desc[UR42][R98.64] ;  /* 0x0000002a62607980 */ /* 0x000f62000c101d00 */
[----:B-1----:R-:W-:-:S03]  /*7500*/  @P2 IMAD.HI.U32 R5, R20, R5, RZ ;  /* 0x0000000514052227 */ /* 0x002fc600078e00ff */
[----:B------:R-:W5:Y:S02]  /*7510*/  LD.E.128 R100, desc[UR42][R102.64] ;  /* 0x0000002a66647980 */ /* 0x000f64000c101d00 */
[----:B0-----:R-:W-:Y:S02]  /*7520*/  @P2 SHF.R.U32.HI R3, RZ, R6, R5 ;  /* 0x00000006ff032219 */ /* 0x001fe40000011605 */
[----:B------:R-:W5:Y:S02]  /*7530*/  LD.E.128 R104, desc[UR42][R106.64] ;  /* 0x0000002a6a687980 */ /* 0x000f64000c101d00 */
[--C-:B------:R-:W-:Y:S02]  /*7540*/  SHF.R.S32.HI R5, RZ, 0x1f, R3.reuse ;  /* 0x0000001fff057819 */ /* 0x100fe40000011403 */
[----:B------:R-:W5:Y:S03]  /*7550*/  LD.E.128 R108, desc[UR42][R110.64] ;  /* 0x0000002a6e6c7980 */ /* 0x000f66000c101d00 */
[----:B--2---:R-:W-:Y:S01]  /*7560*/  IMAD R6, R5, R14, RZ ;  /* 0x0000000e05067224 */ /* 0x004fe200078e02ff */
[----:B------:R-:W5:Y:S01]  /*7570*/  LD.E.128 R112, desc[UR42][R114.64] ;  /* 0x0000002a72707980 */ /* 0x000f62000c101d00 */
[----:B------:R-:W-:-:S03]  /*7580*/  IMAD.MOV R5, RZ, RZ, -R3 ;  /* 0x000000ffff057224 */ /* 0x000fc600078e0a03 */
[----:B------:R-:W5:Y:S01]  /*7590*/  LD.E.128 R116, desc[UR42][R118.64] ;  /* 0x0000002a76747980 */ /* 0x000f62000c101d00 */
[----:B------:R-:W-:Y:S02]  /*75a0*/  IMAD R5, R0, R5, R20 ;  /* 0x0000000500057224 */ /* 0x000fe400078e0214 */
[C---:B------:R-:W-:Y:S01]  /*75b0*/  IMAD R15, R3.reuse, R15, R6 ;  /* 0x0000000f030f7224 */ /* 0x040fe200078e0206 */
[----:B------:R-:W5:Y:S01]  /*75c0*/  LD.E.128 R120, desc[UR42][R122.64] ;  /* 0x0000002a7a787980 */ /* 0x000f62000c101d00 */
[----:B----4-:R-:W-:Y:S01]  /*75d0*/  IMAD.WIDE.U32 R12, R3, R14, UR4 ;  /* 0x00000004030c7e25 */ /* 0x010fe2000f8e000e */
[----:B------:R-:W-:Y:S02]  /*75e0*/  SHF.R.S32.HI R3, RZ, 0x1f, R5 ;  /* 0x0000001fff037819 */ /* 0x000fe40000011405 */
[----:B------:R-:W5:Y:S01]  /*75f0*/  LD.E.128 R124, desc[UR42][R126.64] ;  /* 0x0000002a7e7c7980 */ /* 0x000f62000c101d00 */
[----:B------:R-:W-:Y:S01]  /*7600*/  @!PT LDS RZ, [RZ] ;  /* 0x00000000fffff984 */ /* 0x000fe20000000800 */
[----:B------:R-:W-:Y:S01]  /*7610*/  @!PT LDS RZ, [RZ] ;  /* 0x00000000fffff984 */ /* 0x000fe20000000800 */
[----:B------:R-:W-:Y:S01]  /*7620*/  @!PT LDS RZ, [RZ] ;  /* 0x00000000fffff984 */ /* 0x000fe20000000800 */
[----:B------:R-:W-:Y:S01]  /*7630*/  @!PT LDS RZ, [RZ] ;  /* 0x00000000fffff984 */ /* 0x000fe20000000800 */
[----:B------:R0:W-:Y:S06]  /*7640*/  MEMBAR.ALL.CTA ;  /* 0x0000000000007992 */ /* 0x0001ec0000008000 */
[----:B0-----:R-:W0:Y:S01]  /*7650*/  FENCE.VIEW.ASYNC.S ;  /* 0x00000000000073c6 */ /* 0x001e220000000000 */
[----:B------:R-:W-:-:S02]  /*7660*/  IMAD R4, R3, UR6, RZ ;  /* 0x0000000603047c24 */ /* 0x000fc4000f8e02ff */
[----:B------:R-:W-:Y:S02]  /*7670*/  IMAD.IADD R13, R13, 0x1, R15 ;  /* 0x000000010d0d7824 */ /* 0x000fe400078e020f */
[C---:B------:R-:W-:Y:S02]  /*7680*/  IMAD R3, R5.reuse, UR7, R4 ;  /* 0x0000000705037c24 */ /* 0x040fe4000f8e0204 */
[----:B------:R-:W-:Y:S01]  /*7690*/  IMAD.WIDE.U32 R4, R5, UR6, R12 ;  /* 0x0000000605047c25 */ /* 0x000fe2000f8e000c */
[----:B------:R-:W-:Y:S01]  /*76a0*/  ISETP.GE.AND P2, PT, R30, R7, PT ;  /* 0x000000071e00720c */ /* 0x000fe20003f46270 */
[----:B------:R-:W-:Y:S02]  /*76b0*/  UISETP.NE.AND UP0, UPT, UR36, 0x2, UPT ;  /* 0x000000022400788c */ /* 0x000fe4000bf05270 */
[----:B------:R-:W-:Y:S01]  /*76c0*/  IMAD.IADD R3, R5, 0x1, R3 ;  /* 0x0000000105037824 */ /* 0x000fe200078e0203 */
[----:B------:R-:W-:Y:S01]  /*76d0*/  LEA R6, P3, R4, UR8, 0x1 ;  /* 0x0000000804067c11 */ /* 0x000fe2000f8608ff */
[----:B------:R-:W-:Y:S01]  /*76e0*/  VIADD R206, R206, 0x22820 ;  /* 0x00022820cece7836 */ /* 0x000fe20000000000 */
[----:B------:R-:W-:Y:S01]  /*76f0*/  ULDC UR4, c[0x0][0xc] ;  /* 0x0000030000047ab9 */ /* 0x000fe20000000800 */
[----:B------:R-:W-:Y:S01]  /*7700*/  VIADD R0, R30, 0x20 ;  /* 0x000000201e007836 */ /* 0x000fe20000000000 */
[----:B------:R-:W-:Y:S01]  /*7710*/  UIADD3 UR39, UR4, UR39, URZ ;  /* 0x0000002704277290 */ /* 0x000fe2000fffe03f */
[----:B------:R-:W-:Y:S01]  /*7720*/  LEA.HI.X R3, R4, UR9, R3, 0x1, P3 ;  /* 0x0000000904037c11 */ /* 0x000fe200098f0c03 */
[----:B------:R-:W-:Y:S01]  /*7730*/  USEL UR4, URZ, 0x1, UP0 ;  /* 0x000000013f047887 */ /* 0x000fe20008000000 */
[----:B------:R-:W-:-:S02]  /*7740*/  PRMT R206, RZ, 0x654, R206 ;  /* 0x00000654ffce7816 */ /* 0x000fc400000000ce */
[-C--:B------:R-:W-:Y:S01]  /*7750*/  ISETP.GE.AND P1, PT, R0, R7.reuse, PT ;  /* 0x000000070000720c */ /* 0x080fe20003f26270 */
[----:B------:R-:W-:Y:S01]  /*7760*/  VIADD R0, R30, 0x40 ;  /* 0x000000401e007836 */ /* 0x000fe20000000000 */
[----:B------:R-:W-:Y:S01]  /*7770*/  USEL UR36, UR36, URZ, UP0 ;  /* 0x0000003f24247287 */ /* 0x000fe20008000000 */
[----:B0-----:R0:W-:Y:S01]  /*7780*/  SYNCS.ARRIVE.TRANS64.RED.A1T0 RZ, [R206+URZ], RZ ;  /* 0x000000ffceff79a7 */ /* 0x0011e2000810043f */
[----:B------:R-:W-:Y:S01]  /*7790*/  ULOP3.LUT UR38, UR38, UR4, URZ, 0x3c, !UPT ;  /* 0x0000000426267292 */ /* 0x000fe2000f8e3c3f */
[----:B------:R0:W1:Y:S01]  /*77a0*/  SHFL.IDX PT, R12, R6, RZ, 0x181f ;  /* 0x00181fff060c7589 */ /* 0x00006200000e0000 */
[----:B------:R-:W-:Y:S03]  /*77b0*/  BSSY B0, `(.L_x_29) ;  /* 0x0000014000007945 */ /* 0x000fe60003800000 */
[----:B------:R0:W2:Y:S01]  /*77c0*/  SHFL.IDX PT, R13, R3, RZ, 0x181f ;  /* 0x00181fff030d7589 */ /* 0x0000a200000e0000 */
[----:B------:R-:W-:Y:S01]  /*77d0*/  ISETP.GE.AND P0, PT, R0, R7, PT ;  /* 0x000000070000720c */ /* 0x000fe20003f06270 */
[----:B------:R-:W-:-:S12]  /*77e0*/  @P2 BRA `(.L_x_30) ;  /* 0x0000000000402947 */ /* 0x000fd80003800000 */
[----:B------:R-:W-:Y:S02]  /*77f0*/  ULDC UR4, c[0x0][0xac8] ;  /* 0x0002b20000047ab9 */ /* 0x000fe40000000800 */
[----:B------:R-:W-:Y:S02]  /*7800*/  ISETP.GE.AND P4, PT, R18, UR4, PT ;  /* 0x0000000412007c0c */ /* 0x000fe4000bf86270 */
[----:B------:R-:W-:Y:S02]  /*7810*/  ISETP.GE.AND P3, PT, R17, UR4, PT ;  /* 0x0000000411007c0c */ /* 0x000fe4000bf66270 */
[----:B------:R-:W-:Y:S02]  /*7820*/  ISETP.GE.AND P2, PT, R16, UR4, PT ;  /* 0x0000000410007c0c */ /* 0x000fe4000bf46270 */
[----:B------:R-:W-:-:S07]  /*7830*/  ISETP.GE.AND P5, PT, R2, UR4, PT ;  /* 0x0000000402007c0c */ /* 0x000fce000bfa6270 */
[----:B-1----:R-:W-:-:S04]  /*7840*/  @!P4 LEA R14, P6, R18, R12, 0x1 ;  /* 0x0000000c120ec211 */ /* 0x002fc800078c08ff */
[----:B--2---:R-:W-:Y:S02]  /*7850*/  @!P4 LEA.HI.X R15, R18, R13, R214, 0x1, P6 ;  /* 0x0000000d120fc211 */ /* 0x004fe400030f0cd6 */
[----:B------:R-:W-:Y:S01]  /*7860*/  @!P3 LEA R20, P6, R17, R12, 0x1 ;  /* 0x0000000c1114b211 */ /* 0x000fe200078c08ff */
[----:B------:R-:W-:-:S03]  /*7870*/  @!P5 IMAD.WIDE R4, R2, 0x2, R12 ;  /* 0x000000020204d825 */ /* 0x000fc600078e020c */
[-C--:B------:R-:W-:Y:S02]  /*7880*/  @!P3 LEA.HI.X R21, R17, R13.reuse, R213, 0x1, P6 ;  /* 0x0000000d1115b211 */ /* 0x080fe400030f0cd5 */
[C---:B------:R-:W-:Y:S01]  /*7890*/  @!P2 LEA R28, P6, R16.reuse, R12, 0x1 ;  /* 0x0000000c101ca211 */ /* 0x040fe200078c08ff */
[----:B-----5:R3:W-:Y:S03]  /*78a0*/  @!P5 ST.E.128 desc[UR42][R4.64], R8 ;  /* 0x000000080400d985 */ /* 0x0207e6000c101d2a */
[----:B------:R-:W-:Y:S01]  /*78b0*/  @!P2 LEA.HI.X R29, R16, R13, R212, 0x1, P6 ;  /* 0x0000000d101da211 */ /* 0x000fe200030f0cd4 */
[----:B------:R3:W-:Y:S04]  /*78c0*/  @!P4 ST.E.128 desc[UR42][R14.64], R52 ;  /* 0x000000340e00c985 */ /* 0x0007e8000c101d2a */
[----:B------:R3:W-:Y:S04]  /*78d0*/  @!P3 ST.E.128 desc[UR42][R20.64], R96 ;  /* 0x000000601400b985 */ /* 0x0007e8000c101d2a */
[----:B------:R3:W-:Y:S02]  /*78e0*/  @!P2 ST.E.128 desc[UR42][R28.64], R112 ;  /* 0x000000701c00a985 */ /* 0x0007e4000c101d2a */
.L_x_30:
[----:B------:R-:W-:Y:S05]  /*78f0*/  BSYNC B0 ;  /* 0x0000000000007941 */ /* 0x000fea0003800000 */
.L_x_29:
[----:B---3-5:R3:W4:Y:S01]  /*7900*/  SHFL.IDX PT, R9, R3, 0x1, 0x181f ;  /* 0x00381f0003097f89 */ /* 0x02872200000e0000 */
[----:B------:R-:W-:Y:S03]  /*7910*/  BSSY B0, `(.L_x_31) ;  /* 0x0000013000007945 */ /* 0x000fe60003800000 */
[----:B------:R3:W0:Y:S01]  /*7920*/  SHFL.IDX PT, R8, R6, 0x1, 0x181f ;  /* 0x00381f0006087f89 */ /* 0x00062200000e0000 */
[----:B------:R-:W-:Y:S05]  /*7930*/  @P1 BRA `(.L_x_32) ;  /* 0x0000000000401947 */ /* 0x000fea0003800000 */
[----:B------:R-:W-:Y:S02]  /*7940*/  ULDC UR4, c[0x0][0xac8] ;  /* 0x0002b20000047ab9 */ /* 0x000fe40000000800 */
[----:B------:R-:W-:Y:S02]  /*7950*/  ISETP.GE.AND P3, PT, R18, UR4, PT ;  /* 0x0000000412007c0c */ /* 0x000fe4000bf66270 */
[----:B------:R-:W-:Y:S02]  /*7960*/  ISETP.GE.AND P2, PT, R17, UR4, PT ;  /* 0x0000000411007c0c */ /* 0x000fe4000bf46270 */
[----:B------:R-:W-:Y:S02]  /*7970*/  ISETP.GE.AND P1, PT, R16, UR4, PT ;  /* 0x0000000410007c0c */ /* 0x000fe4000bf26270 */
[----:B------:R-:W-:-:S07]  /*7980*/  ISETP.GE.AND P4, PT, R2, UR4, PT ;  /* 0x0000000402007c0c */ /* 0x000fce000bf86270 */
[CC--:B0-----:R-:W-:Y:S02]  /*7990*/  @!P3 LEA R10, P6, R18.reuse, R8.reuse, 0x1 ;  /* 0x00000008120ab211 */ /* 0x0c1fe400078c08ff */
[CC--:B-1----:R-:W-:Y:S02]  /*79a0*/  @!P2 LEA R12, P5, R17.reuse, R8.reuse, 0x1 ;  /* 0x00000008110ca211 */ /* 0x0c2fe400078a08ff */
[-C--:B----4-:R-:W-:Y:S02]  /*79b0*/  @!P3 LEA.HI.X R11, R18, R9.reuse, R214, 0x1, P6 ;  /* 0x00000009120bb211 */ /* 0x090fe400030f0cd6 */
[----:B------:R-:W-:Y:S01]  /*79c0*/  @!P1 LEA R14, P6, R16, R8, 0x1 ;  /* 0x00000008100e9211 */ /* 0x000fe200078c08ff */
[----:B------:R-:W-:Y:S01]  /*79d0*/  @!P4 IMAD.WIDE R4, R2, 0x2, R8 ;  /* 0x000000020204c825 */ /* 0x000fe200078e0208 */
[-C--:B--2---:R-:W-:Y:S02]  /*79e0*/  @!P2 LEA.HI.X R13, R17, R9.reuse, R213, 0x1, P5 ;  /* 0x00000009110da211 */ /* 0x084fe400028f0cd5 */
[----:B------:R-:W-:-:S02]  /*79f0*/  @!P1 LEA.HI.X R15, R16, R9, R212, 0x1, P6 ;  /* 0x00000009100f9211 */ /* 0x000fc400030f0cd4 */
[----:B------:R0:W-:Y:S04]  /*7a00*/  @!P4 ST.E.128 desc[UR42][R4.64], R40 ;  /* 0x000000280400c985 */ /* 0x0001e8000c101d2a */
[----:B------:R0:W-:Y:S04]  /*7a10*/  @!P3 ST.E.128 desc[UR42][R10.64], R56 ;  /* 0x000000380a00b985 */ /* 0x0001e8000c101d2a */
[----:B------:R0:W-:Y:S04]  /*7a20*/  @!P2 ST.E.128 desc[UR42][R12.64], R100 ;  /* 0x000000640c00a985 */ /* 0x0001e8000c101d2a */
[----:B------:R0:W-:Y:S02]  /*7a30*/  @!P1 ST.E.128 desc[UR42][R14.64], R116 ;  /* 0x000000740e009985 */ /* 0x0001e4000c101d2a */
.L_x_32:
[----:B------:R-:W-:Y:S05]  /*7a40*/  BSYNC B0 ;  /* 0x0000000000007941 */ /* 0x000fea0003800000 */
.L_x_31:
[----:B----4-:R4:W1:Y:S01]  /*7a50*/  SHFL.IDX PT, R9, R3, 0x2, 0x181f ;  /* 0x00581f0003097f89 */ /* 0x01086200000e0000 */
[----:B------:R-:W-:Y:S03]  /*7a60*/  BSSY B0, `(.L_x_33) ;  /* 0x0000013000007945 */ /* 0x000fe60003800000 */
[----:B0-----:R4:W0:Y:S01]  /*7a70*/  SHFL.IDX PT, R8, R6, 0x2, 0x181f ;  /* 0x00581f0006087f89 */ /* 0x00182200000e0000 */
[----:B------:R-:W-:Y:S05]  /*7a80*/  @P0 BRA `(.L_x_34) ;  /* 0x0000000000400947 */ /* 0x000fea0003800000 */
[----:B------:R-:W-:Y:S02]  /*7a90*/  ULDC UR4, c[0x0][0xac8] ;  /* 0x0002b20000047ab9 */ /* 0x000fe40000000800 */
[----:B------:R-:W-:Y:S02]  /*7aa0*/  ISETP.GE.AND P4, PT, R18, UR4, PT ;  /* 0x0000000412007c0c */ /* 0x000fe4000bf86270 */
[----:B------:R-:W-:Y:S02]  /*7ab0*/  ISETP.GE.AND P5, PT, R17, UR4, PT ;  /* 0x0000000411007c0c */ /* 0x000fe4000bfa6270 */
[----:B------:R-:W-:Y:S02]  /*7ac0*/  ISETP.GE.AND P6, PT, R16, UR4, PT ;  /* 0x0000000410007c0c */ /* 0x000fe4000bfc6270 */
[----:B------:R-:W-:-:S07]  /*7ad0*/  ISETP.GE.AND P3, PT, R2, UR4, PT ;  /* 0x0000000402007c0c */ /* 0x000fce000bf66270 */
[-C--:B0-----:R-:W-:Y:S02]  /*7ae0*/  @!P4 LEA R10, P0, R18, R8.reuse, 0x1 ;  /* 0x00000008120ac211 */ /* 0x081fe400078008ff */
[CC--:B-1----:R-:W-:Y:S02]  /*7af0*/  @!P5 LEA R12, P1, R17.reuse, R8.reuse, 0x1 ;  /* 0x00000008110cd211 */ /* 0x0c2fe400078208ff */
[----:B------:R-:W-:Y:S02]  /*7b00*/  @!P6 LEA R14, P2, R16, R8, 0x1 ;  /* 0x00000008100ee211 */ /* 0x000fe400078408ff */
[----:B------:R-:W-:Y:S01]  /*7b10*/  @!P3 IMAD.WIDE R4, R2, 0x2, R8 ;  /* 0x000000020204b825 */ /* 0x000fe200078e0208 */
[-C--:B------:R-:W-:Y:S02]  /*7b20*/  @!P4 LEA.HI.X R11, R18, R9.reuse, R214, 0x1, P0 ;  /* 0x00000009120bc211 */ /* 0x080fe400000f0cd6 */
[-C--:B--2---:R-:W-:Y:S02]  /*7b30*/  @!P5 LEA.HI.X R13, R17, R9.reuse, R213, 0x1, P1 ;  /* 0x00000009110dd211 */ /* 0x084fe400008f0cd5 */
[----:B------:R-:W-:Y:S01]  /*7b40*/  @!P6 LEA.HI.X R15, R16, R9, R212, 0x1, P2 ;  /* 0x00000009100fe211 */ /* 0x000fe200010f0cd4 */
[----:B------:R0:W-:Y:S04]  /*7b50*/  @!P3 ST.E.128 desc[UR42][R4.64], R44 ;  /* 0x0000002c0400b985 */ /* 0x0001e8000c101d2a */
[----:B------:R0:W-:Y:S04]  /*7b60*/  @!P4 ST.E.128 desc[UR42][R10.64], R88 ;  /* 0x000000580a00c985 */ /* 0x0001e8000c101d2a */
[----:B------:R0:W-:Y:S04]  /*7b70*/  @!P5 ST.E.128 desc[UR42][R12.64], R104 ;  /* 0x000000680c00d985 */ /* 0x0001e8000c101d2a */
[----:B------:R0:W-:Y:S02]  /*7b80*/  @!P6 ST.E.128 desc[UR42][R14.64], R120 ;  /* 0x000000780e00e985 */ /* 0x0001e4000c101d2a */
.L_x_34:
[----:B------:R-:W-:Y:S05]  /*7b90*/  BSYNC B0 ;  /* 0x0000000000007941 */ /* 0x000fea0003800000 */
.L_x_33:
[----:B------:R-:W-:Y:S01]  /*7ba0*/  VIADD R0, R30, 0x60 ;  /* 0x000000601e007836 */ /* 0x000fe20000000000 */
[----:B-1----:R1:W1:Y:S01]  /*7bb0*/  SHFL.IDX PT, R9, R3, 0x3, 0x181f ;  /* 0x00781f0003097f89 */ /* 0x00226200000e0000 */
[----:B------:R-:W-:Y:S01]  /*7bc0*/  UIADD3 UR47, UR47, 0x1, URZ ;  /* 0x000000012f2f7890 */ /* 0x000fe2000fffe03f */
[----:B------:R-:W-:Y:S02]  /*7bd0*/  BSSY B0, `(.L_x_35) ;  /* 0x0000014000007945 */ /* 0x000fe40003800000 */
[----:B------:R-:W-:Y:S01]  /*7be0*/  ISETP.GE.AND P0, PT, R0, R7, PT ;  /* 0x000000070000720c */ /* 0x000fe20003f06270 */
[----:B0-----:R0:W0:-:S12]  /*7bf0*/  SHFL.IDX PT, R8, R6, 0x3, 0x181f ;  /* 0x00781f0006087f89 */ /* 0x00101800000e0000 */
[----:B------:R-:W-:Y:S05]  /*7c00*/  @P0 BRA `(.L_x_36) ;  /* 0x0000000000400947 */ /* 0x000fea0003800000 */
[----:B------:R-:W-:Y:S02]  /*7c10*/  ULDC UR4, c[0x0][0xac8] ;  /* 0x0002b20000047ab9 */ /* 0x000fe40000000800 */
[----:B------:R-:W-:Y:S02]  /*7c20*/  ISETP.GE.AND P4, PT, R18, UR4, PT ;  /* 0x0000000412007c0c */ /* 0x000fe4000bf86270 */
[----:B------:R-:W-:Y:S02]  /*7c30*/  ISETP.GE.AND P5, PT, R17, UR4, PT ;  /* 0x0000000411007c0c */ /* 0x000fe4000bfa6270 */
[----:B------:R-:W-:Y:S02]  /*7c40*/  ISETP.GE.AND P6, PT, R16, UR4, PT ;  /* 0x0000000410007c0c */ /* 0x000fe4000bfc6270 */
[----:B------:R-:W-:-:S07]  /*7c50*/  ISETP.GE.AND P3, PT, R2, UR4, PT ;  /* 0x0000000402007c0c */ /* 0x000fce000bf66270 */
[-C--:B0--34-:R-:W-:Y:S02]  /*7c60*/  @!P4 LEA R6, P0, R18, R8.reuse, 0x1 ;  /* 0x000000081206c211 */ /* 0x099fe400078008ff */
[CC--:B------:R-:W-:Y:S02]  /*7c70*/  @!P5 LEA R10, P1, R17.reuse, R8.reuse, 0x1 ;  /* 0x00000008110ad211 */ /* 0x0c0fe400078208ff */
[----:B------:R-:W-:Y:S02]  /*7c80*/  @!P6 LEA R12, P2, R16, R8, 0x1 ;  /* 0x00000008100ce211 */ /* 0x000fe400078408ff */
[----:B-1----:R-:W-:Y:S01]  /*7c90*/  @!P3 IMAD.WIDE R4, R2, 0x2, R8 ;  /* 0x000000020204b825 */ /* 0x002fe200078e0208 */
[-C--:B------:R-:W-:Y:S02]  /*7ca0*/  @!P4 LEA.HI.X R7, R18, R9.reuse, R214, 0x1, P0 ;  /* 0x000000091207c211 */ /* 0x080fe400000f0cd6 */
[-C--:B------:R-:W-:Y:S02]  /*7cb0*/  @!P5 LEA.HI.X R11, R17, R9.reuse, R213, 0x1, P1 ;  /* 0x00000009110bd211 */ /* 0x080fe400008f0cd5 */
[----:B--2---:R-:W-:Y:S01]  /*7cc0*/  @!P6 LEA.HI.X R13, R16, R9, R212, 0x1, P2 ;  /* 0x00000009100de211 */ /* 0x004fe200010f0cd4 */
[----:B------:R0:W-:Y:S04]  /*7cd0*/  @!P3 ST.E.128 desc[UR42][R4.64], R24 ;  /* 0x000000180400b985 */ /* 0x0001e8000c101d2a */
[----:B------:R0:W-:Y:S04]  /*7ce0*/  @!P4 ST.E.128 desc[UR42][R6.64], R92 ;  /* 0x0000005c0600c985 */ /* 0x0001e8000c101d2a */
[----:B------:R0:W-:Y:S04]  /*7cf0*/  @!P5 ST.E.128 desc[UR42][R10.64], R108 ;  /* 0x0000006c0a00d985 */ /* 0x0001e8000c101d2a */
[----:B------:R0:W-:Y:S02]  /*7d00*/  @!P6 ST.E.128 desc[UR42][R12.64], R124 ;  /* 0x0000007c0c00e985 */ /* 0x0001e4000c101d2a */
.L_x_36:
[----:B------:R-:W-:Y:S05]  /*7d10*/  BSYNC B0 ;  /* 0x0000000000007941 */ /* 0x000fea0003800000 */
.L_x_35:
[----:B------:R-:W5:Y:S02]  /*7d20*/  LDC R0, c[0x0][0xc34] ;  /* 0x00030d00ff007b82 */ /* 0x000f640000000800 */
[----:B-----5:R-:W-:-:S13]  /*7d30*/  ISETP.LE.AND P0, PT, R0, UR39, PT ;  /* 0x0000002700007c0c */ /* 0x020fda000bf03270 */
[----:B------:R-:W-:Y:S05]  /*7d40*/  @!P0 BRA `(.L_x_37) ;  /* 0xffffff9000188947 */ /* 0x000fea000383ffff */
[----:B------:R-:W-:Y:S05]  /*7d50*/  EXIT ;  /* 0x000000000000794d */ /* 0x000fea0003800000 */
.L_x_7:
[----:B------:R-:W-:-:S08]  /*7d60*/  NOP ;  /* 0x0000000000007918 */ /* 0x000fd00000000000 */
[----:B------:R-:W0:-:S00]  /*7d70*/  USETMAXREG.DEALLOC.CTAPOOL 0x18 ;  /* 0x00000018000079c8 */ /* 0x000e0000080e0500 */
[----:B------:R-:W1:Y:S01]  /*7d80*/  S2UR UR5, SR_CTAID.X ;  /* 0x00000000000579c3 */ /* 0x000e620000002500 */
[----:B0-----:R-:W-:Y:S02]  /*7d90*/  IMAD.MOV.U32 R2, RZ, RZ, 0x1 ;  /* 0x00000001ff027424 */ /* 0x001fe400078e00ff */
[----:B------:R-:W-:-:S05]  /*7da0*/  IMAD.MOV.U32 R18, RZ, RZ, RZ ;  /* 0x000000ffff127224 */ /* 0x000fca00078e00ff */
[----:B------:R-:W1:Y:S02]  /*7db0*/  LDC R3, c[0x0][0xc34] ;  /* 0x00030d00ff037b82 */ /* 0x000e640000000800 */
[----:B-1----:R-:W-:Y:S01]  /*7dc0*/  ISETP.LE.AND P0, PT, R3, UR5, PT ;  /* 0x0000000503007c0c */ /* 0x002fe2000bf03270 */
[----:B------:R-:W-:-:S05]  /*7dd0*/  IMAD.MOV.U32 R3, RZ, RZ, 0x1 ;  /* 0x00000001ff037424 */ /* 0x000fca00078e00ff */
[----:B------:R0:W-:Y:S07]  /*7de0*/  STL [R1], R3 ;  /* 0x0000000301007387 */ /* 0x0001ee0000100800 */
[----:B------:R-:W-:Y:S05]  /*7df0*/  @P0 BRA `(.L_x_38) ;  /* 0x0000003c00340947 */ /* 0x000fea0003800000 */
[----:B------:R-:W1:Y:S01]  /*7e00*/  S2UR UR4, SR_CgaCtaId ;  /* 0x00000000000479c3 */ /* 0x000e620000008800 */
[C---:B------:R-:W-:Y:S01]  /*7e10*/  IMAD.SHL.U32 R2, R0.reuse, 0x8, RZ ;  /* 0x0000000800027824 */ /* 0x040fe200078e00ff */
[----:B------:R-:W-:Y:S01]  /*7e20*/  LOP3.LUT R5, R0, 0x7f, RZ, 0xc0, !PT ;  /* 0x0000007f00057812 */ /* 0x000fe200078ec0ff */
[----:B------:R-:W-:Y:S01]  /*7e30*/  UMOV UR36, 0x400 ;  /* 0x0000040000247882 */ /* 0x000fe20000000000 */
[----:B------:R-:W-:Y:S01]  /*7e40*/  IMAD.MOV.U32 R18, RZ, RZ, RZ ;  /* 0x000000ffff127224 */ /* 0x000fe200078e00ff */
[----:B------:R-:W-:Y:S01]  /*7e50*/  ULDC.64 UR40, c[0x0][0x198] ;  /* 0x0000660000287ab9 */ /* 0x000fe20000000a00 */
[----:B0-----:R-:W-:Y:S01]  /*7e60*/  LOP3.LUT R3, R2, 0x1f8, RZ, 0xc0, !PT ;  /* 0x000001f802037812 */ /* 0x001fe200078ec0ff */
[----:B------:R-:W-:Y:S01]  /*7e70*/  IMAD.U32 R2, RZ, RZ, UR5 ;  /* 0x00000005ff027e24 */ /* 0x000fe2000f8e00ff */
[----:B------:R-:W-:Y:S02]  /*7e80*/  ULDC UR38, c[0x0][0xc] ;  /* 0x0000030000267ab9 */ /* 0x000fe40000000800 */
[----:B------:R-:W-:Y:S01]  /*7e90*/  LOP3.LUT R4, R3, 0x38, R0, 0x78, !PT ;  /* 0x0000003803047812 */ /* 0x000fe200078e7800 */
[----:B------:R-:W-:Y:S01]  /*7ea0*/  IMAD.SHL.U32 R3, R5, 0x8, RZ ;  /* 0x0000000805037824 */ /* 0x000fe200078e00ff */
[----:B------:R-:W-:-:S04]  /*7eb0*/  SHF.R.U32.HI R5, RZ, 0x3, R5 ;  /* 0x00000003ff057819 */ /* 0x000fc80000011605 */
[----:B------:R-:W-:Y:S01]  /*7ec0*/  LOP3.LUT R3, R4, 0x200, R3, 0xf8, !PT ;  /* 0x0000020004037812 */ /* 0x000fe200078ef803 */
[----:B------:R-:W-:-:S05]  /*7ed0*/  IMAD.SHL.U32 R4, R0, 0x10, RZ ;  /* 0x0000001000047824 */ /* 0x000fca00078e00ff */
[----:B------:R-:W-:Y:S01]  /*7ee0*/  LOP3.LUT R0, R5, 0x70, R4, 0xf8, !PT ;  /* 0x0000007005007812 */ /* 0x000fe200078ef804 */
[----:B------:R-:W-:Y:S01]  /*7ef0*/  IMAD.MOV.U32 R0, RZ, RZ, 0x1 ;  /* 0x00000001ff007424 */ /* 0x000fe200078e00ff */
[----:B-1----:R-:W-:-:S06]  /*7f00*/  ULEA UR36, UR4, UR36, 0x18 ;  /* 0x0000002404247291 */ /* 0x002fcc000f8ec03f */
[----:B------:R-:W-:-:S05]  /*7f10*/  LEA R3, R3, UR36, 0x1 ;  /* 0x0000002403037c11 */ /* 0x000fca000f8e08ff */
[----:B------:R0:W-:Y:S04]  /*7f20*/  STL [R1+0x14], R3 ;  /* 0x0000140301007387 */ /* 0x0001e80000100800 */
[----:B------:R0:W-:Y:S04]  /*7f30*/  STL [R1+0x24], R2 ;  /* 0x0000240201007387 */ /* 0x0001e80000100800 */
[----:B------:R0:W-:Y:S04]  /*7f40*/  STL [R1], R0 ;  /* 0x0000000001007387 */ /* 0x0001e80000100800 */
[----:B------:R0:W-:Y:S02]  /*7f50*/  STL [R1+0x30], RZ ;  /* 0x000030ff01007387 */ /* 0x0001e40000100800 */
.L_x_114:
[----:B------:R-:W2:Y:S01]  /*7f60*/  LDL R4, [R1+0x24] ;  /* 0x0000240001047983 */ /* 0x000ea20000100800 */
[----:B0-----:R-:W0:Y:S01]  /*7f70*/  LDC R0, c[0x0][0xc38] ;  /* 0x00030e00ff007b82 */ /* 0x001e220000000800 */
[----:B------:R-:W-:Y:S05]  /*7f80*/  YIELD ;  /* 0x0000000000007946 */ /* 0x000fea0003800000 */
[----:B------:R-:W-:Y:S02]  /*7f90*/  ULDC.64 UR4, c[0x0][0x418] ;  /* 0x0001060000047ab9 */ /* 0x000fe40000000a00 */
[----:B-1----:R-:W1:Y:S01]  /*7fa0*/  LDC R17, c[0x0][0xc44] ;  /* 0x00031100ff117b82 */ /* 0x002e620000000800 */
[----:B------:R-:W-:-:S03]  /*7fb0*/  UISETP.NE.U32.AND UP0, UPT, UR4, URZ, UPT ;  /* 0x0000003f0400728c */ /* 0x000fc6000bf05070 */
[----:B------:R-:W-:Y:S01]  /*7fc0*/  ULDC UR4, c[0x0][0x424] ;  /* 0x0001090000047ab9 */ /* 0x000fe20000000800 */
[----:B------:R-:W-:Y:S02]  /*7fd0*/  UISETP.NE.AND.EX UP0, UPT, UR5, URZ, UPT, UP0 ;  /* 0x0000003f0500728c */ /* 0x000fe4000bf05300 */
[----:B------:R-:W-:Y:S02]  /*7fe0*/  UIADD3 UR5, UR36, 0x1c400, URZ ;  /* 0x0001c40024057890 */ /* 0x000fe4000fffe03f */
[----:B------:R-:W-:Y:S02]  /*7ff0*/  USEL UR4, UR4, 0x1, UP0 ;  /* 0x0000000104047887 */ /* 0x000fe40008000000 */
[----:B------:R-:W-:Y:S01]  /*8000*/  ULOP3.LUT UP0, URZ, UR5, 0x3ff, URZ, 0xc0, !UPT ;  /* 0x000003ff053f7892 */ /* 0x000fe2000f80c03f */
[----:B0-----:R-:W-:Y:S02]  /*8010*/  ISETP.NE.AND P0, PT, R0, 0x1, PT ;  /* 0x000000010000780c */ /* 0x001fe40003f05270 */
[----:B-1----:R-:W-:-:S11]  /*8020*/  ISETP.NE.AND P1, PT, R17, 0x1, PT ;  /* 0x000000011100780c */ /* 0x002fd60003f25270 */
[----:B------:R-:W2:Y:S08]  /*8030*/  @P0 LDC R0, c[0x0][0xc3c] ;  /* 0x00030f00ff000b82 */ /* 0x000eb00000000800 */
[----:B------:R-:W0:Y:S08]  /*8040*/  @P0 LDC R5, c[0x0][0xc40] ;  /* 0x00031000ff050b82 */ /* 0x000e300000000800 */
[----:B------:R-:W1:Y:S01]  /*8050*/  @P1 LDC.64 R2, c[0x0][0xc48] ;  /* 0x00031200ff021b82 */ /* 0x000e620000000a00 */
[----:B--2---:R-:W-:-:S05]  /*8060*/  @P0 IMAD.HI.U32 R0, R4, R0, RZ ;  /* 0x0000000004000227 */ /* 0x004fca00078e00ff */
[----:B0-----:R-:W-:Y:S02]  /*8070*/  @P0 SHF.R.U32.HI R4, RZ, R5, R0 ;  /* 0x00000005ff040219 */ /* 0x001fe40000011600 */
[----:B------:R-:W0:Y:S01]  /*8080*/  LDC R0, c[0x0][0x2f0] ;  /* 0x0000bc00ff007b82 */ /* 0x000e220000000800 */
[----:B------:R-:W-:Y:S02]  /*8090*/  PLOP3.LUT P0, PT, PT, PT, UP0, 0x80, 0x0 ;  /* 0x000000000000781c */ /* 0x000fe40003f0f008 */
[----:B-1----:R-:W-:Y:S01]  /*80a0*/  @P1 IMAD.HI.U32 R2, R4, R2, RZ ;  /* 0x0000000204021227 */ /* 0x002fe200078e00ff */
[----:B------:R1:W-:Y:S03]  /*80b0*/  STL [R1+0x1c], R4 ;  /* 0x00001c0401007387 */ /* 0x0003e60000100800 */
[----:B------:R-:W-:Y:S01]  /*80c0*/  IMAD.MOV.U32 R19, RZ, RZ, R4 ;  /* 0x000000ffff137224 */ /* 0x000fe200078e0004 */
[----:B------:R-:W-:-:S05]  /*80d0*/  @P1 SHF.R.U32.HI R19, RZ, R3, R2 ;  /* 0x00000003ff131219 */ /* 0x000fca0000011602 */
[----:B------:R1:W-:Y:S01]  /*80e0*/  STL [R1+0x10], R19 ;  /* 0x0000101301007387 */ /* 0x0003e20000100800 */
[----:B0-----:R-:W-:Y:S02]  /*80f0*/  IMAD R6, R0, UR4, RZ ;  /* 0x0000000400067c24 */ /* 0x001fe4000f8e02ff */
[----:B------:R-:W-:Y:S02]  /*8100*/  IMAD.MOV R0, RZ, RZ, -R19 ;  /* 0x000000ffff007224 */ /* 0x000fe400078e0a13 */
[----:B------:R-:W-:Y:S01]  /*8110*/  VIADD R2, R6, 0x5f ;  /* 0x0000005f06027836 */ /* 0x000fe20000000000 */
[----:B------:R1:W-:Y:S01]  /*8120*/  STL [R1+0x2c], R6 ;  /* 0x00002c0601007387 */ /* 0x0003e20000100800 */
[----:B------:R-:W-:Y:S02]  /*8130*/  IMAD R17, R17, R0, R4 ;  /* 0x0000000011117224 */ /* 0x000fe400078e0204 */
[----:B------:R-:W-:-:S05]  /*8140*/  IMAD.HI R2, R2, 0x2aaaaaab, RZ ;  /* 0x2aaaaaab02027827 */ /* 0x000fca00078e02ff */
[----:B------:R-:W-:-:S04]  /*8150*/  SHF.R.U32.HI R3, RZ, 0x1f, R2 ;  /* 0x0000001fff037819 */ /* 0x000fc80000011602 */
[----:B------:R-:W-:-:S05]  /*8160*/  LEA.HI.SX32 R0, R2, R3, 0x1c ;  /* 0x0000000302007211 */ /* 0x000fca00078fe2ff */
[----:B------:R1:W-:Y:S01]  /*8170*/  STL [R1+0x20], R0 ;  /* 0x0000200001007387 */ /* 0x0003e20000100800 */
[----:B------:R-:W-:Y:S05]  /*8180*/  @!P0 BRA `(.L_x_39) ;  /* 0x0000000000408947 */ /* 0x000fea0003800000 */
[----:B------:R-:W-:Y:S01]  /*8190*/  MOV R2, 0x0 ;  /* 0x0000000000027802 */ /* 0x000fe20000000f00 */
[----:B------:R-:W-:Y:S01]  /*81a0*/  ULDC.64 UR6, c[0x4][0x98] ;  /* 0x0100260000067ab9 */ /* 0x000fe20000000a00 */
[----:B------:R-:W-:Y:S01]  /*81b0*/  ULDC.64 UR8, c[0x4][0xa0] ;  /* 0x0100280000087ab9 */ /* 0x000fe20000000a00 */
[----:B------:R-:W-:Y:S01]  /*81c0*/  ULDC.64 UR4, c[0x4][0x8] ;  /* 0x0100020000047ab9 */ /* 0x000fe20000000a00 */
[----:B-1----:R-:W-:Y:S02]  /*81d0*/  IMAD.U32 R4, RZ, RZ, UR6 ;  /* 0x00000006ff047e24 */ /* 0x002fe4000f8e00ff */
[----:B------:R-:W0:Y:S01]  /*81e0*/  LDC.64 R2, c[0x4][R2] ;  /* 0x0100000002027b82 */ /* 0x000e220000000a00 */
[----:B------:R-:W-:Y:S02]  /*81f0*/  IMAD.U32 R5, RZ, RZ, UR7 ;  /* 0x00000007ff057e24 */ /* 0x000fe4000f8e00ff */
[----:B------:R-:W-:Y:S02]  /*8200*/  IMAD.U32 R6, RZ, RZ, UR8 ;  /* 0x00000008ff067e24 */ /* 0x000fe4000f8e00ff */
[----:B------:R-:W-:-:S02]  /*8210*/  IMAD.U32 R7, RZ, RZ, UR9 ;  /* 0x00000009ff077e24 */ /* 0x000fc4000f8e00ff */
[----:B------:R-:W-:Y:S02]  /*8220*/  IMAD.U32 R10, RZ, RZ, UR4 ;  /* 0x00000004ff0a7e24 */ /* 0x000fe4000f8e00ff */
[----:B------:R-:W-:Y:S02]  /*8230*/  IMAD.U32 R11, RZ, RZ, UR5 ;  /* 0x00000005ff0b7e24 */ /* 0x000fe4000f8e00ff */
[----:B------:R-:W-:Y:S02]  /*8240*/  IMAD.MOV.U32 R8, RZ, RZ, 0x70 ;  /* 0x00000070ff087424 */ /* 0x000fe400078e00ff */
[----:B------:R-:W-:Y:S02]  /*8250*/  IMAD.MOV.U32 R12, RZ, RZ, 0x1 ;  /* 0x00000001ff0c7424 */ /* 0x000fe400078e00ff */
[----:B------:R-:W-:-:S07]  /*8260*/  IMAD.MOV.U32 R13, RZ, RZ, RZ ;  /* 0x000000ffff0d7224 */ /* 0x000fce00078e00ff */
[----:B------:R-:W-:-:S07]  /*8270*/  LEPC R20, `(.L_x_39) ;  /* 0x000000001014794e */ /* 0x000fce0000000000 */
[----:B0-----:R-:W-:Y:S05]  /*8280*/  CALL.ABS.NOINC R2 ;  /* 0x0000000002007343 */ /* 0x001fea0003c00000 */
.L_x_39:
[----:B------:R-:W-:-:S04]  /*8290*/  UIADD3 UR4, UR36, 0x400, URZ ;  /* 0x0000040024047890 */ /* 0x000fc8000fffe03f */
[----:B------:R-:W-:-:S06]  /*82a0*/  ULOP3.LUT UP0, URZ, UR4, 0x3ff, URZ, 0xc0, !UPT ;  /* 0x000003ff043f7892 */ /* 0x000fcc000f80c03f */
[----:B------:R-:W-:-:S13]  /*82b0*/  PLOP3.LUT P0, PT, PT, PT, UP0, 0x80, 0x0 ;  /* 0x000000000000781c */ /* 0x000fda0003f0f008 */
[----:B------:R-:W-:Y:S05]  /*82c0*/  @!P0 BRA `(.L_x_40) ;  /* 0x00000000007c8947 */ /* 0x000fea0003800000 */
[----:B------:R-:W-:Y:S01]  /*82d0*/  MOV R16, 0x0 ;  /* 0x0000000000107802 */ /* 0x000fe20000000f00 */
[----:B------:R-:W-:Y:S01]  /*82e0*/  ULDC.64 UR6, c[0x4][0x98] ;  /* 0x0100260000067ab9 */ /* 0x000fe20000000a00 */
[----:B------:R-:W-:Y:S01]  /*82f0*/  ULDC.64 UR8, c[0x4][0xa0] ;  /* 0x0100280000087ab9 */ /* 0x000fe20000000a00 */
[----:B------:R-:W-:Y:S01]  /*8300*/  ULDC.64 UR4, c[0x4][0x10] ;  /* 0x0100040000047ab9 */ /* 0x000fe20000000a00 */
[----:B------:R0:W2:Y:S01]  /*8310*/  LDC.64 R2, c[0x4][R16] ;  /* 0x0100000010027b82 */ /* 0x0000a20000000a00 */
[----:B-1----:R-:W-:Y:S02]  /*8320*/  IMAD.U32 R4, RZ, RZ, UR6 ;  /* 0x00000006ff047e24 */ /* 0x002fe4000f8e00ff */
[----:B------:R-:W-:Y:S02]  /*8330*/  IMAD.U32 R5, RZ, RZ, UR7 ;  /* 0x00000007ff057e24 */ /* 0x000fe4000f8e00ff */
[----:B------:R-:W-:Y:S02]  /*8340*/  IMAD.U32 R6, RZ, RZ, UR8 ;  /* 0x00000008ff067e24 */ /* 0x000fe4000f8e00ff */
[----:B------:R-:W-:-:S02]  /*8350*/  IMAD.U32 R7, RZ, RZ, UR9 ;  /* 0x00000009ff077e24 */ /* 0x000fc4000f8e00ff */
[----:B------:R-:W-:Y:S02]  /*8360*/  IMAD.U32 R10, RZ, RZ, UR4 ;  /* 0x00000004ff0a7e24 */ /* 0x000fe4000f8e00ff */
[----:B------:R-:W-:Y:S02]  /*8370*/  IMAD.U32 R11, RZ, RZ, UR5 ;  /* 0x00000005ff0b7e24 */ /* 0x000fe4000f8e00ff */
[----:B------:R-:W-:Y:S02]  /*8380*/  IMAD.MOV.U32 R8, RZ, RZ, 0x70 ;  /* 0x00000070ff087424 */ /* 0x000fe400078e00ff */
[----:B------:R-:W-:Y:S02]  /*8390*/  IMAD.MOV.U32 R12, RZ, RZ, 0x1 ;  /* 0x00000001ff0c7424 */ /* 0x000fe400078e00ff */
[----:B0-----:R-:W-:-:S07]  /*83a0*/  IMAD.MOV.U32 R13, RZ, RZ, RZ ;  /* 0x000000ffff0d7224 */ /* 0x001fce00078e00ff */
[----:B------:R-:W-:-:S07]  /*83b0*/  LEPC R20, `(.L_x_41) ;  /* 0x000000001014794e */ /* 0x000fce0000000000 */
[----:B--2---:R-:W-:Y:S05]  /*83c0*/  CALL.ABS.NOINC R2 ;  /* 0x0000000002007343 */ /* 0x004fea0003c00000 */
.L_x_41:
[----:B------:R0:W1:Y:S01]  /*83d0*/  LDC.64 R2, c[0x4][R16] ;  /* 0x0100000010027b82 */ /* 0x0000620000000a00 */
[----:B------:R-:W-:Y:S01]  /*83e0*/  ULDC.64 UR6, c[0x4][0x98] ;  /* 0x0100260000067ab9 */ /* 0x000fe20000000a00 */
[----:B------:R-:W-:Y:S01]  /*83f0*/  ULDC.64 UR8, c[0x4][0xa0] ;  /* 0x0100280000087ab9 */ /* 0x000fe20000000a00 */
[----:B------:R-:W-:Y:S01]  /*8400*/  ULDC.64 UR4, c[0x4][0x18] ;  /* 0x0100060000047ab9 */ /* 0x000fe20000000a00 */
[----:B------:R-:W-:Y:S02]  /*8410*/  IMAD.U32 R4, RZ, RZ, UR6 ;  /* 0x00000006ff047e24 */ /* 0x000fe4000f8e00ff */
        /* <DEDUP_REMOVED lines=9> */
[----:B-1----:R-:W-:Y:S05]  /*84b0*/  CALL.ABS.NOINC R2 ;  /* 0x0000000002007343 */ /* 0x002fea0003c00000 */
.L_x_40:
[----:B------:R-:W-:Y:S01]  /*84c0*/  ULDC.64 UR4, c[0x0][0x9f8] ;  /* 0x00027e0000047ab9 */ /* 0x000fe20000000a00 */
[----:B------:R-:W2:Y:S01]  /*84d0*/  LDL R16, [R1+0x20] ;  /* 0x0000200001107983 */ /* 0x000ea20000100800 */
[----:B------:R-:W-:-:S04]  /*84e0*/  ISETP.NE.U32.AND P0, PT, RZ, UR4, PT ;  /* 0x00000004ff007c0c */ /* 0x000fc8000bf05070 */
[----:B------:R-:W-:-:S13]  /*84f0*/  ISETP.NE.AND.EX P0, PT, RZ, UR5, PT, P0 ;  /* 0x00000005ff007c0c */ /* 0x000fda000bf05300 */
[----:B------:R-:W0:Y:S02]  /*8500*/  @P0 LDC.64 R2, c[0x0][0x9f8] ;  /* 0x00027e00ff020b82 */ /* 0x000e240000000a00 */
[----:B0-----:R-:W-:-:S05]  /*8510*/  @P0 IMAD.WIDE R2, R19, 0x4, R2 ;  /* 0x0000000413020825 */ /* 0x001fca00078e0202 */
[----:B-1----:R0:W3:Y:S01]  /*8520*/  @P0 LDG.E R19, desc[UR42][R2.64] ;  /* 0x0000002a02130981 */ /* 0x0020e2000c1e1900 */
[----:B------:R-:W-:Y:S01]  /*8530*/  UMOV UR4, 0xffffffff ;  /* 0xffffffff00047882 */ /* 0x000fe20000000000 */
[----:B0-----:R-:W0:Y:S02]  /*8540*/  LDC.64 R2, c[0x0][0x418] ;  /* 0x00010600ff027b82 */ /* 0x001e240000000a00 */
[----:B0-----:R-:W-:-:S04]  /*8550*/  ISETP.NE.U32.AND P0, PT, R2, RZ, PT ;  /* 0x000000ff0200720c */ /* 0x001fc80003f05070 */
[----:B------:R-:W-:-:S04]  /*8560*/  ISETP.NE.AND.EX P1, PT, R3, RZ, PT, P0 ;  /* 0x000000ff0300720c */ /* 0x000fc80003f25300 */
[----:B------:R-:W-:Y:S01]  /*8570*/  P2R R0, PR, RZ, 0x2 ;  /* 0x00000002ff007803 */ /* 0x000fe20000000000 */
[----:B--2---:R-:W-:-:S05]  /*8580*/  VIADD R8, R16, 0xffffffff ;  /* 0xffffffff10087836 */ /* 0x004fca0000000000 */
[----:B------:R0:W-:Y:S04]  /*8590*/  STL [R1+0x18], R8 ;  /* 0x0000180801007387 */ /* 0x0001e80000100800 */
[----:B------:R0:W-:Y:S01]  /*85a0*/  STL [R1+0xc], R0 ;  /* 0x00000c0001007387 */ /* 0x0001e20000100800 */
[----:B---3--:R-:W-:Y:S02]  /*85b0*/  SHF.R.S32.HI R7, RZ, 0x1f, R19 ;  /* 0x0000001fff077819 */ /* 0x008fe40000011413 */
[----:B------:R-:W-:-:S03]  /*85c0*/  SEL R16, R19, RZ, !P1 ;  /* 0x000000ff13107207 */ /* 0x000fc60004800000 */
[----:B------:R0:W-:Y:S01]  /*85d0*/  STL [R1+0x4], R7 ;  /* 0x0000040701007387 */ /* 0x0001e20000100800 */
[----:B------:R-:W-:Y:S05]  /*85e0*/  BRA.DIV UR4, `(.L_x_42) ;  /* 0x0000003a04887947 */ /* 0x000fea000b800000 */
[----:B0-----:R-:W0:Y:S02]  /*85f0*/  S2R R0, SR_TID.X ;  /* 0x0000000000007919 */ /* 0x001e240000002100 */
[----:B0-----:R-:W-:-:S04]  /*8600*/  SHF.R.U32.HI R0, RZ, 0x5, R0 ;  /* 0x00000005ff007819 */ /* 0x001fc80000011600 */
[----:B------:R-:W-:-:S05]  /*8610*/  LOP3.LUT R0, R0, 0x3, RZ, 0xc0, !PT ;  /* 0x0000000300007812 */ /* 0x000fca00078ec0ff */
[----:B------:R0:W1:Y:S02]  /*8620*/  SHFL.IDX PT, R14, R0, RZ, 0x1f ;  /* 0x00001fff000e7589 */ /* 0x00006400000e0000 */
.L_x_130:
[----:B------:R-:W-:Y:S02]  /*8630*/  PLOP3.LUT P2, PT, PT, PT, PT, 0x8, 0x0 ;  /* 0x000000000000781c */ /* 0x000fe40003f4e170 */
[----:B-1----:R-:W-:Y:S02]  /*8640*/  ISETP.NE.AND P0, PT, R14, RZ, PT ;  /* 0x000000ff0e00720c */ /* 0x002fe40003f05270 */
[----:B0-----:R-:W-:-:S05]  /*8650*/  P2R R0, PR, RZ, 0x4 ;  /* 0x00000004ff007803 */ /* 0x001fca0000000000 */
[----:B------:R0:W-:Y:S06]  /*8660*/  STL [R1+0x8], R0 ;  /* 0x0000080001007387 */ /* 0x0001ec0000100800 */
[----:B------:R-:W-:Y:S05]  /*8670*/  @P0 BRA `(.L_x_43) ;  /* 0x0000000000f80947 */ /* 0x000fea0003800000 */
[----:B------:R-:W-:-:S03]  /*8680*/  UMOV UR4, 0xffffffff ;  /* 0xffffffff00047882 */ /* 0x000fc60000000000 */
[----:B------:R-:W-:Y:S05]  /*8690*/  BRA.DIV UR4, `(.L_x_44) ;  /* 0x0000003a04907947 */ /* 0x000fea000b800000 */
[----:B------:R-:W-:-:S13]  /*86a0*/  ELECT P6, URZ, PT ;  /* 0x00000000003f782f */ /* 0x000fda00038c0000 */
.L_x_133:
[----:B------:R-:W-:Y:S05]  /*86b0*/  @!P6 BRA `(.L_x_43) ;  /* 0x0000000000e8e947 */ /* 0x000fea0003800000 */
[----:B------:R1:W-:Y:S01]  /*86c0*/  STL [R1+0x28], R8 ;  /* 0x0000280801007387 */ /* 0x0003e20000100800 */
[----:B------:R-:W-:Y:S01]  /*86d0*/  IMAD.MOV.U32 R16, RZ, RZ, R19 ;  /* 0x000000ffff107224 */ /* 0x000fe200078e0013 */
[----:B------:R-:W-:Y:S06]  /*86e0*/  @!P1 BRA `(.L_x_45) ;  /* 0x00000000004c9947 */ /* 0x000fec0003800000 */
[----:B------:R-:W2:Y:S01]  /*86f0*/  LDC R6, c[0x0][0x43c] ;  /* 0x00010f00ff067b82 */ /* 0x000ea20000000800 */
[----:B0-----:R-:W-:Y:S01]  /*8700*/  IMAD.MOV.U32 R0, RZ, RZ, R8 ;  /* 0x000000ffff007224 */ /* 0x001fe200078e0008 */
[----:B------:R-:W-:Y:S01]  /*8710*/  ULDC.64 UR4, c[0x0][0x428] ;  /* 0x00010a0000047ab9 */ /* 0x000fe20000000a00 */
[----:B--2---:R-:W-:-:S13]  /*8720*/  ISETP.NE.AND P0, PT, R6, 0x1, PT ;  /* 0x000000010600780c */ /* 0x004fda0003f05270 */
[----:B------:R-:W0:Y:S02]  /*8730*/  @P0 LDC.64 R4, c[0x0][0x440] ;  /* 0x00011000ff040b82 */ /* 0x000e240000000a00 */
[----:B0-----:R-:W-:-:S05]  /*8740*/  @P0 IMAD.HI.U32 R4, R8, R4, RZ ;  /* 0x0000000408040227 */ /* 0x001fca00078e00ff */
[----:B------:R-:W-:-:S04]  /*8750*/  @P0 SHF.R.U32.HI R0, RZ, R5, R4 ;  /* 0x00000005ff000219 */ /* 0x000fc80000011604 */
[--C-:B------:R-:W-:Y:S01]  /*8760*/  SHF.R.S32.HI R5, RZ, 0x1f, R0.reuse ;  /* 0x0000001fff057819 */ /* 0x100fe20000011400 */
[----:B------:R-:W-:-:S04]  /*8770*/  IMAD.MOV R4, RZ, RZ, -R0 ;  /* 0x000000ffff047224 */ /* 0x000fc800078e0a00 */
[----:B------:R-:W-:Y:S02]  /*8780*/  IMAD R6, R6, R4, R8 ;  /* 0x0000000406067224 */ /* 0x000fe400078e0208 */
[----:B------:R-:W-:-:S03]  /*8790*/  IMAD.MOV.U32 R4, RZ, RZ, R0 ;  /* 0x000000ffff047224 */ /* 0x000fc600078e0000 */
[----:B------:R0:W-:Y:S01]  /*87a0*/  STL [R1+0x28], R6 ;  /* 0x0000280601007387 */ /* 0x0001e20000100800 */
[----:B------:R-:W-:-:S03]  /*87b0*/  IMAD.WIDE.U32 R4, R19, UR4, R4 ;  /* 0x0000000413047c25 */ /* 0x000fc6000f8e0004 */
[----:B------:R-:W-:Y:S01]  /*87c0*/  LEA R2, P0, R4, R2, 0x2 ;  /* 0x0000000204027211 */ /* 0x000fe200078010ff */
[----:B0-----:R-:W-:-:S04]  /*87d0*/  IMAD R6, R7, UR4, RZ ;  /* 0x0000000407067c24 */ /* 0x001fc8000f8e02ff */
[----:B------:R-:W-:-:S04]  /*87e0*/  IMAD R0, R19, UR5, R6 ;  /* 0x0000000513007c24 */ /* 0x000fc8000f8e0206 */
[----:B------:R-:W-:-:S05]  /*87f0*/  IMAD.IADD R0, R5, 0x1, R0 ;  /* 0x0000000105007824 */ /* 0x000fca00078e0200 */
[----:B------:R-:W-:-:S05]  /*8800*/  LEA.HI.X R3, R4, R3, R0, 0x2, P0 ;  /* 0x0000000304037211 */ /* 0x000fca00000f1400 */
[----:B------:R2:W5:Y:S02]  /*8810*/  LDG.E R16, desc[UR42][R2.64] ;  /* 0x0000002a02107981 */ /* 0x000564000c1e1900 */
.L_x_45:
[----:B--2---:R-:W2:Y:S01]  /*8820*/  LDL R2, [R1] ;  /* 0x0000000001027983 */ /* 0x004ea20000100800 */
[----:B0-----:R-:W-:Y:S02]  /*8830*/  LEA R0, R18, UR36, 0x3 ;  /* 0x0000002412007c11 */ /* 0x001fe4000f8e18ff */
[----:B--2---:R-:W-:-:S04]  /*8840*/  SHF.L.U32 R2, R2, 0x1f, RZ ;  /* 0x0000001f02027819 */ /* 0x004fc800000006ff */
[----:B------:R-:W0:Y:S02]  /*8850*/  SYNCS.PHASECHK.TRANS64.TRYWAIT P0, [R0+URZ+0x22840], R2 ;  /* 0x02284002000075a7 */ /* 0x000e24000800017f */
[----:B0-----:R-:W-:Y:S05]  /*8860*/  @!P0 BRA `(.L_x_46) ;  /* 0x00000038003c8947 */ /* 0x001fea0003800000 */
.L_x_134:
[----:B------:R-:W2:Y:S02]  /*8870*/  S2R R3, SR_TID.X ;  /* 0x0000000000037919 */ /* 0x000ea40000002100 */
[----:B--2---:R-:W-:-:S04]  /*8880*/  LOP3.LUT R3, R3, 0x7f, RZ, 0xc0, !PT ;  /* 0x0000007f03037812 */ /* 0x004fc800078ec0ff */
[----:B------:R-:W-:-:S13]  /*8890*/  ISETP.NE.AND P0, PT, R3, RZ, PT ;  /* 0x000000ff0300720c */ /* 0x000fda0003f05270 */
[----:B------:R-:W-:Y:S05]  /*88a0*/  @P0 BRA `(.L_x_47) ;  /* 0x00000000001c0947 */ /* 0x000fea0003800000 */
[----:B------:R-:W2:Y:S01]  /*88b0*/  S2R R3, SR_TID.X ;  /* 0x0000000000037919 */ /* 0x000ea20000002100 */
[----:B0-----:R-:W-:-:S04]  /*88c0*/  IMAD.MOV.U32 R2, RZ, RZ, 0x3000 ;  /* 0x00003000ff027424 */ /* 0x001fc800078e00ff */
[----:B------:R3:W-:Y:S01]  /*88d0*/  SYNCS.ARRIVE.TRANS64 RZ, [R0+URZ+0x22830], R2 ;  /* 0x0228300200ff79a7 */ /* 0x0007e2000800003f */
[----:B--2---:R-:W-:-:S04]  /*88e0*/  LOP3.LUT R3, R3, 0x1f, RZ, 0xc0, !PT ;  /* 0x0000001f03037812 */ /* 0x004fc800078ec0ff */
[----:B------:R-:W-:-:S13]  /*88f0*/  ISETP.NE.AND P0, PT, R3, RZ, PT ;  /* 0x000000ff0300720c */ /* 0x000fda0003f05270 */
[----:B---3--:R-:W-:Y:S05]  /*8900*/  @!P0 BRA `(.L_x_47) ;  /* 0x0000000000048947 */ /* 0x008fea0003800000 */
[----:B------:R-:W-:Y:S01]  /*8910*/  BPT.TRAP 0x1 ;  /* 0x000000040000795c */ /* 0x000fe20000300000 */
.L_x_47:
[----:B0-----:R-:W2:Y:S01]  /*8920*/  LDL R2, [R1+0x28] ;  /* 0x0000280001027983 */ /* 0x001ea20000100800 */
[----:B------:R-:W-:Y:S01]  /*8930*/  R2UR UR8, R18 ;  /* 0x00000000120872ca */ /* 0x000fe200000e0000 */
[----:B------:R-:W-:Y:S01]  /*8940*/  UIADD3 UR4, UP0, UR40, 0x370, URZ ;  /* 0x0000037028047890 */ /* 0x000fe2000ff1e03f */
[----:B------:R-:W-:Y:S01]  /*8950*/  R2UR UR9, R0 ;  /* 0x00000000000972ca */ /* 0x000fe200000e0000 */
[----:B------:R-:W-:Y:S01]  /*8960*/  UMOV UR6, 0x0 ;  /* 0x0000000000067882 */ /* 0x000fe20000000000 */
[----:B------:R-:W-:Y:S01]  /*8970*/  R2UR UR12, R17 ;  /* 0x00000000110c72ca */ /* 0x000fe200000e0000 */
[----:B------:R-:W-:Y:S01]  /*8980*/  UIADD3.X UR5, URZ, UR41, URZ, UP0, !UPT ;  /* 0x000000293f057290 */ /* 0x000fe200087fe43f */
[----:B-----5:R-:W-:Y:S01]  /*8990*/  R2UR UR13, R16 ;  /* 0x00000000100d72ca */ /* 0x020fe200000e0000 */
[----:B------:R-:W-:Y:S01]  /*89a0*/  UMOV UR7, 0x14f00000 ;  /* 0x14f0000000077882 */ /* 0x000fe20000000000 */
[----:B------:R-:W-:Y:S01]  /*89b0*/  PLOP3.LUT P0, PT, PT, PT, PT, 0x80, 0x0 ;  /* 0x000000000000781c */ /* 0x000fe20003f0f070 */
[----:B------:R-:W-:-:S03]  /*89c0*/  UMOV UR10, URZ ;  /* 0x0000003f000a7c82 */ /* 0x000fc60008000000 */
[----:B------:R-:W-:Y:S01]  /*89d0*/  P2R R0, PR, RZ, 0x1 ;  /* 0x00000001ff007803 */ /* 0x000fe20000000000 */
[----:B------:R-:W-:Y:S02]  /*89e0*/  UIMAD UR8, UR8, 0x3000, UR36 ;  /* 0x00003000080878a4 */ /* 0x000fe4000f8e0224 */
[----:B------:R-:W-:Y:S02]  /*89f0*/  UIADD3 UR9, UR9, 0x22830, URZ ;  /* 0x0002283009097890 */ /* 0x000fe4000fffe03f */
[----:B------:R-:W-:Y:S01]  /*8a00*/  UIADD3 UR8, UR8, 0x1c400, URZ ;  /* 0x0001c40008087890 */ /* 0x000fe2000fffe03f */
[----:B------:R3:W-:Y:S01]  /*8a10*/  STL [R1+0x8], R0 ;  /* 0x0000080001007387 */ /* 0x0007e20000100800 */
[----:B--2---:R-:W-:-:S13]  /*8a20*/  R2UR UR11, R2 ;  /* 0x00000000020b72ca */ /* 0x004fda00000e0000 */
[----:B------:R-:W-:-:S09]  /*8a30*/  UIMAD UR11, UR11, 0x60, URZ ;  /* 0x000000600b0b78a4 */ /* 0x000fd2000f8e023f */
[----:B------:R3:W-:Y:S02]  /*8a40*/  UTMALDG.4D [UR8], [UR4], desc[UR6] ;  /* 0x00000608040075b4 */ /* 0x0007e40008019000 */
[----:B---3--:R-:W-:Y:S01]  /*8a50*/  NOP ;  /* 0x0000000000007918 */ /* 0x008fe20000000000 */
.L_x_43:
[----:B------:R-:W-:Y:S05]  /*8a60*/  WARPSYNC.ALL ;  /* 0x0000000000007948 */ /* 0x000fea0003800000 */
[----:B------:R-:W-:Y:S01]  /*8a70*/  UIADD3 UR4, UR36, 0x18400, URZ ;  /* 0x0001840024047890 */ /* 0x000fe2000fffe03f */
[----:B------:R-:W-:Y:S03]  /*8a80*/  BAR.SYNC.DEFER_BLOCKING 0x8, 0x180 ;  /* 0x0206000000007b1d */ /* 0x000fe60000010000 */
[----:B------:R-:W-:-:S06]  /*8a90*/  ULOP3.LUT UP0, URZ, UR4, 0x3ff, URZ, 0xc0, !UPT ;  /* 0x000003ff043f7892 */ /* 0x000fcc000f80c03f */
[----:B------:R-:W-:-:S13]  /*8aa0*/  PLOP3.LUT P0, PT, PT, PT, UP0, 0x80, 0x0 ;  /* 0x000000000000781c */ /* 0x000fda0003f0f008 */
[----:B------:R-:W-:Y:S05]  /*8ab0*/  @!P0 BRA `(.L_x_48) ;  /* 0x0000000000408947 */ /* 0x000fea0003800000 */
[----:B------:R-:W-:Y:S01]  /*8ac0*/  MOV R2, 0x0 ;  /* 0x0000000000027802 */ /* 0x000fe20000000f00 */
[----:B------:R-:W-:Y:S01]  /*8ad0*/  ULDC.64 UR6, c[0x4][0x98] ;  /* 0x0100260000067ab9 */ /* 0x000fe20000000a00 */
[----:B------:R-:W-:Y:S01]  /*8ae0*/  ULDC.64 UR8, c[0x4][0xa0] ;  /* 0x0100280000087ab9 */ /* 0x000fe20000000a00 */
[----:B------:R-:W-:Y:S01]  /*8af0*/  ULDC.64 UR4, c[0x4][0x20] ;  /* 0x0100080000047ab9 */ /* 0x000fe20000000a00 */
[----:B------:R-:W-:Y:S02]  /*8b00*/  IMAD.U32 R4, RZ, RZ, UR6 ;  /* 0x00000006ff047e24 */ /* 0x000fe4000f8e00ff */
[----:B------:R-:W2:Y:S01]  /*8b10*/  LDC.64 R2, c[0x4][R2] ;  /* 0x0100000002027b82 */ /* 0x000ea20000000a00 */
[----:B------:R-:W-:Y:S02]  /*8b20*/  IMAD.U32 R5, RZ, RZ, UR7 ;  /* 0x00000007ff057e24 */ /* 0x000fe4000f8e00ff */
[----:B------:R-:W-:Y:S02]  /*8b30*/  IMAD.U32 R6, RZ, RZ, UR8 ;  /* 0x00000008ff067e24 */ /* 0x000fe4000f8e00ff */
[----:B------:R-:W-:-:S02]  /*8b40*/  IMAD.U32 R7, RZ, RZ, UR9 ;  /* 0x00000009ff077e24 */ /* 0x000fc4000f8e00ff */
[----:B------:R-:W-:Y:S02]  /*8b50*/  IMAD.U32 R10, RZ, RZ, UR4 ;  /* 0x00000004ff0a7e24 */ /* 0x000fe4000f8e00ff */
[----:B------:R-:W-:Y:S02]  /*8b60*/  IMAD.U32 R11, RZ, RZ, UR5 ;  /* 0x00000005ff0b7e24 */ /* 0x000fe4000f8e00ff */
[----:B-1----:R-:W-:Y:S02]  /*8b70*/  IMAD.MOV.U32 R8, RZ, RZ, 0x70 ;  /* 0x00000070ff087424 */ /* 0x002fe400078e00ff */
[----:B------:R-:W-:Y:S02]  /*8b80*/  IMAD.MOV.U32 R12, RZ, RZ, 0x1 ;  /* 0x00000001ff0c7424 */ /* 0x000fe400078e00ff */
[----:B------:R-:W-:-:S07]  /*8b90*/  IMAD.MOV.U32 R13, RZ, RZ, RZ ;  /* 0x000000ffff0d7224 */ /* 0x000fce00078e00ff */
[----:B------:R-:W-:-:S07]  /*8ba0*/  LEPC R20, `(.L_x_48) ;  /* 0x000000001014794e */ /* 0x000fce0000000000 */
[----:B0-2---:R-:W-:Y:S05]  /*8bb0*/  CALL.ABS.NOINC R2 ;  /* 0x0000000002007343 */ /* 0x005fea0003c00000 */
.L_x_48:
[----:B------:R-:W2:Y:S01]  /*8bc0*/  LDL.LU R5, [R1+0x10] ;  /* 0x0000100001057983 */ /* 0x000ea20000300800 */
[----:B0-----:R-:W-:Y:S01]  /*8bd0*/  SHF.R.S32.HI R0, RZ, 0x1f, R17 ;  /* 0x0000001fff007819 */ /* 0x001fe20000011411 */
[----:B------:R-:W-:Y:S01]  /*8be0*/  ULDC.64 UR4, c[0x0][0x2d8] ;  /* 0x0000b60000047ab9 */ /* 0x000fe20000000a00 */
[----:B-1----:R-:W0:Y:S01]  /*8bf0*/  LDC R8, c[0x0][0x448] ;  /* 0x00011200ff087b82 */ /* 0x002e220000000800 */
[----:B------:R-:W3:Y:S01]  /*8c00*/  LDL.LU R7, [R1+0x1c] ;  /* 0x00001c0001077983 */ /* 0x000ee20000300800 */
[----:B------:R-:W-:Y:S01]  /*8c10*/  ULDC UR6, c[0x0][0x2b8] ;  /* 0x0000ae0000067ab9 */ /* 0x000fe20000000800 */
[----:B------:R-:W-:Y:S02]  /*8c20*/  IMAD R0, R0, UR4, RZ ;  /* 0x0000000400007c24 */ /* 0x000fe4000f8e02ff */
[C---:B------:R-:W-:Y:S01]  /*8c30*/  IMAD.WIDE.U32 R2, R17.reuse, UR4, RZ ;  /* 0x0000000411027c25 */ /* 0x040fe2000f8e00ff */
[----:B------:R-:W4:Y:S03]  /*8c40*/  LDL R4, [R1+0x24] ;  /* 0x0000240001047983 */ /* 0x000f260000100800 */
[----:B------:R-:W-:Y:S01]  /*8c50*/  IMAD R0, R17, UR5, R0 ;  /* 0x0000000511007c24 */ /* 0x000fe2000f8e0200 */
[----:B------:R-:W-:-:S03]  /*8c60*/  ULDC.64 UR4, c[0x0][0x2e0] ;  /* 0x0000b80000047ab9 */ /* 0x000fc60000000a00 */
[----:B------:R-:W-:Y:S01]  /*8c70*/  IMAD.IADD R3, R3, 0x1, R0 ;  /* 0x0000000103037824 */ /* 0x000fe200078e0200 */
[----:B0-----:R-:W-:-:S13]  /*8c80*/  ISETP.NE.AND P0, PT, R8, 0x1, PT ;  /* 0x000000010800780c */ /* 0x001fda0003f05270 */
[----:B------:R-:W0:Y:S01]  /*8c90*/  @P0 LDC R6, c[0x0][0x44c] ;  /* 0x00011300ff060b82 */ /* 0x000e220000000800 */
[----:B--2---:R-:W-:Y:S01]  /*8ca0*/  SHF.R.S32.HI R0, RZ, 0x1f, R5 ;  /* 0x0000001fff007819 */ /* 0x004fe20000011405 */
[----:B------:R-:W-:-:S04]  /*8cb0*/  IMAD.WIDE.U32 R2, R5, UR4, R2 ;  /* 0x0000000405027c25 */ /* 0x000fc8000f8e0002 */
[----:B------:R-:W-:Y:S01]  /*8cc0*/  IMAD R0, R0, UR4, RZ ;  /* 0x0000000400007c24 */ /* 0x000fe2000f8e02ff */
[----:B------:R-:W-:-:S03]  /*8cd0*/  ULDC UR4, c[0x0][0xc38] ;  /* 0x00030e0000047ab9 */ /* 0x000fc60000000800 */
[----:B------:R-:W-:Y:S02]  /*8ce0*/  IMAD R0, R5, UR5, R0 ;  /* 0x0000000505007c24 */ /* 0x000fe4000f8e0200 */
[----:B------:R-:W1:Y:S02]  /*8cf0*/  S2R R5, SR_TID.X ;  /* 0x0000000000057919 */ /* 0x000e640000002100 */
[----:B------:R-:W-:Y:S02]  /*8d00*/  IMAD.IADD R3, R3, 0x1, R0 ;  /* 0x0000000103037824 */ /* 0x000fe400078e0200 */
[----:B---3--:R-:W-:Y:S02]  /*8d10*/  IMAD.MOV R0, RZ, RZ, -R7 ;  /* 0x000000ffff007224 */ /* 0x008fe400078e0a07 */
[----:B------:R-:W2:Y:S02]  /*8d20*/  @P0 LDC R7, c[0x0][0x450] ;  /* 0x00011400ff070b82 */ /* 0x000ea40000000800 */
[----:B----4-:R-:W-:Y:S01]  /*8d30*/  IMAD R0, R0, UR4, R4 ;  /* 0x0000000400007c24 */ /* 0x010fe2000f8e0204 */
[----:B------:R-:W3:Y:S01]  /*8d40*/  S2R R10, SR_TID.X ;  /* 0x00000000000a7919 */ /* 0x000ee20000002100 */
[----:B------:R-:W-:-:S02]  /*8d50*/  ULDC.64 UR4, c[0x0][0x2d0] ;  /* 0x0000b40000047ab9 */ /* 0x000fc40000000a00 */
[----:B------:R-:W-:Y:S01]  /*8d60*/  IMAD.SHL.U32 R4, R0, 0x80, RZ ;  /* 0x0000008000047824 */ /* 0x000fe200078e00ff */
[----:B-1----:R-:W-:-:S04]  /*8d70*/  LOP3.LUT R5, R5, 0x7f, RZ, 0xc0, !PT ;  /* 0x0000007f05057812 */ /* 0x002fc800078ec0ff */
[----:B------:R-:W-:Y:S02]  /*8d80*/  SHF.R.U32.HI R9, RZ, 0x3, R5 ;  /* 0x00000003ff097819 */ /* 0x000fe40000011605 */
[----:B------:R-:W1:Y:S02]  /*8d90*/  S2R R5, SR_TID.X ;  /* 0x0000000000057919 */ /* 0x000e640000002100 */
[----:B-1----:R-:W-:-:S05]  /*8da0*/  IMAD.SHL.U32 R5, R5, 0x10, RZ ;  /* 0x0000001005057824 */ /* 0x002fca00078e00ff */
[----:B------:R-:W-:Y:S02]  /*8db0*/  LOP3.LUT R5, R9, 0x70, R5, 0xf8, !PT ;  /* 0x0000007009057812 */ /* 0x000fe400078ef805 */
[----:B------:R1:W5:Y:S02]  /*8dc0*/  LDL R9, [R1+0x14] ;  /* 0x0000140001097983 */ /* 0x0003640000100800 */
[----:B------:R-:W-:-:S05]  /*8dd0*/  LOP3.LUT R0, R5, R4, RZ, 0xfc, !PT ;  /* 0x0000000405007212 */ /* 0x000fca00078efcff */
[----:B0-----:R-:W-:-:S04]  /*8de0*/  @P0 IMAD.HI.U32 R6, R0, R6, RZ ;  /* 0x0000000600060227 */ /* 0x001fc800078e00ff */
[----:B------:R-:W-:Y:S01]  /*8df0*/  IMAD.MOV.U32 R5, RZ, RZ, R0 ;  /* 0x000000ffff057224 */ /* 0x000fe200078e0000 */
[----:B--2---:R-:W-:-:S05]  /*8e00*/  @P0 SHF.R.U32.HI R5, RZ, R7, R6 ;  /* 0x00000007ff050219 */ /* 0x004fca0000011606 */
[----:B------:R-:W-:-:S04]  /*8e10*/  IMAD.MOV R6, RZ, RZ, -R5 ;  /* 0x000000ffff067224 */ /* 0x000fc800078e0a05 */
[----:B------:R-:W-:Y:S01]  /*8e20*/  IMAD R0, R8, R6, R0 ;  /* 0x0000000608007224 */ /* 0x000fe200078e0200 */
[----:B------:R-:W-:Y:S01]  /*8e30*/  SHF.R.S32.HI R6, RZ, 0x1f, R5 ;  /* 0x0000001fff067819 */ /* 0x000fe20000011405 */
[----:B------:R-:W-:-:S04]  /*8e40*/  IMAD.WIDE.U32 R2, R5, UR4, R2 ;  /* 0x0000000405027c25 */ /* 0x000fc8000f8e0002 */
[----:B------:R-:W-:-:S04]  /*8e50*/  IMAD R6, R6, UR4, RZ ;  /* 0x0000000406067c24 */ /* 0x000fc8000f8e02ff */
[----:B------:R-:W-:Y:S01]  /*8e60*/  IMAD R6, R5, UR5, R6 ;  /* 0x0000000505067c24 */ /* 0x000fe2000f8e0206 */
[----:B------:R-:W-:Y:S01]  /*8e70*/  SHF.R.S32.HI R5, RZ, 0x1f, R0 ;  /* 0x0000001fff057819 */ /* 0x000fe20000011400 */
[----:B------:R-:W-:Y:S02]  /*8e80*/  ULDC.64 UR4, c[0x0][0x2c8] ;  /* 0x0000b20000047ab9 */ /* 0x000fe40000000a00 */
[----:B------:R-:W-:Y:S02]  /*8e90*/  IMAD.IADD R3, R3, 0x1, R6 ;  /* 0x0000000103037824 */ /* 0x000fe400078e0206 */
[----:B------:R-:W-:Y:S02]  /*8ea0*/  IMAD R5, R5, UR4, RZ ;  /* 0x0000000405057c24 */ /* 0x000fe4000f8e02ff */
[----:B------:R-:W-:-:S04]  /*8eb0*/  IMAD.WIDE.U32 R2, R0, UR4, R2 ;  /* 0x0000000400027c25 */ /* 0x000fc8000f8e0002 */
[----:B---3--:R-:W-:Y:S02]  /*8ec0*/  IMAD.SHL.U32 R10, R10, 0x8, RZ ;  /* 0x000000080a0a7824 */ /* 0x008fe400078e00ff */
[----:B------:R-:W-:Y:S01]  /*8ed0*/  IMAD R5, R0, UR5, R5 ;  /* 0x0000000500057c24 */ /* 0x000fe2000f8e0205 */
[----:B------:R-:W-:Y:S02]  /*8ee0*/  ULDC.64 UR4, c[0x0][0x280] ;  /* 0x0000a00000047ab9 */ /* 0x000fe40000000a00 */
[----:B------:R-:W-:Y:S01]  /*8ef0*/  LOP3.LUT R10, R10, 0x38, RZ, 0xc0, !PT ;  /* 0x000000380a0a7812 */ /* 0x000fe200078ec0ff */
[----:B------:R-:W-:Y:S01]  /*8f00*/  IMAD.IADD R5, R3, 0x1, R5 ;  /* 0x0000000103057824 */ /* 0x000fe200078e0205 */
[----:B------:R-:W-:Y:S01]  /*8f10*/  LEA R0, P1, R2, UR4, 0x1 ;  /* 0x0000000402007c11 */ /* 0x000fe2000f8208ff */
[----:B------:R-:W-:Y:S01]  /*8f20*/  UMOV UR4, 0xffffffff ;  /* 0xffffffff00047882 */ /* 0x000fe20000000000 */
[----:B------:R-:W-:Y:S02]  /*8f30*/  ISETP.GE.AND P0, PT, R10, UR6, PT ;  /* 0x000000060a007c0c */ /* 0x000fe4000bf06270 */
[----:B------:R-:W-:Y:S01]  /*8f40*/  LEA.HI.X R2, R2, UR5, R5, 0x1, P1 ;  /* 0x0000000502027c11 */ /* 0x000fe200088f0c05 */
[----:B-1----:R-:W-:Y:S10]  /*8f50*/  BRA.DIV UR4, `(.L_x_49) ;  /* 0x0000003204947947 */ /* 0x002ff4000b800000 */
[----:B------:R-:W0:Y:S01]  /*8f60*/  S2R R6, SR_TID.X ;  /* 0x0000000000067919 */ /* 0x000e220000002100 */
[----:B------:R-:W-:Y:S02]  /*8f70*/  ULDC UR4, c[0x0][0x288] ;  /* 0x0000a20000047ab9 */ /* 0x000fe40000000800 */
[----:B------:R-:W-:Y:S01]  /*8f80*/  IMAD R3, R8, UR4, RZ ;  /* 0x0000000408037c24 */ /* 0x000fe2000f8e02ff */
[----:B------:R-:W1:Y:S04]  /*8f90*/  SHFL.IDX PT, R7, R0, RZ, 0x181f ;  /* 0x00181fff00077589 */ /* 0x000e6800000e0000 */
[----:B------:R-:W-:Y:S01]  /*8fa0*/  SHFL.IDX PT, R8, R2, 0x1, 0x181f ;  /* 0x00381f0002087f89 */ /* 0x000fe200000e0000 */
[----:B0-----:R-:W-:-:S04]  /*8fb0*/  LOP3.LUT R6, R6, 0x7f, RZ, 0xc0, !PT ;  /* 0x0000007f06067812 */ /* 0x001fc800078ec0ff */
[----:B------:R-:W-:-:S05]  /*8fc0*/  SHF.R.U32.HI R6, RZ, 0x3, R6 ;  /* 0x00000003ff067819 */ /* 0x000fca0000011606 */
[----:B------:R-:W-:Y:S02]  /*8fd0*/  IMAD.IADD R4, R6, 0x1, R4 ;  /* 0x0000000106047824 */ /* 0x000fe400078e0204 */
[----:B------:R-:W0:Y:S02]  /*8fe0*/  SHFL.IDX PT, R6, R2, RZ, 0x181f ;  /* 0x00181fff02067589 */ /* 0x000e2400000e0000 */
[C---:B------:R-:W-:Y:S01]  /*8ff0*/  VIADD R5, R4.reuse, 0x10 ;  /* 0x0000001004057836 */ /* 0x040fe20000000000 */
[----:B------:R-:W-:-:S04]  /*9000*/  ISETP.GE.AND P1, PT, R4, R3, PT ;  /* 0x000000030400720c */ /* 0x000fc80003f26270 */
[----:B------:R-:W-:Y:S02]  /*9010*/  ISETP.GE.AND P2, PT, R5, R3, PT ;  /* 0x000000030500720c */ /* 0x000fe40003f46270 */
[----:B------:R-:W2:Y:S07]  /*9020*/  SHFL.IDX PT, R5, R0, 0x1, 0x181f ;  /* 0x00381f0000057f89 */ /* 0x000eae00000e0000 */
[----:B-1----:R-:W-:-:S05]  /*9030*/  @!P1 LEA R7, P3, R10, R7, 0x1 ;  /* 0x000000070a079211 */ /* 0x002fca00078608ff */
[----:B0-----:R-:W-:-:S05]  /*9040*/  @!P1 IMAD.X R6, RZ, RZ, R6, P3 ;  /* 0x000000ffff069224 */ /* 0x001fca00018e0606 */
[----:B------:R-:W-:-:S04]  /*9050*/  @!P1 LOP3.LUT R7, R7, R6, RZ, 0x3c, !PT ;  /* 0x0000000607079212 */ /* 0x000fc800078e3cff */
[----:B------:R-:W-:-:S04]  /*9060*/  @!P1 LOP3.LUT R6, R7, R6, RZ, 0x3c, !PT ;  /* 0x0000000607069212 */ /* 0x000fc800078e3cff */
[----:B------:R-:W-:-:S05]  /*9070*/  @!P1 LOP3.LUT R7, R7, R6, RZ, 0x3c, !PT ;  /* 0x0000000607079212 */ /* 0x000fca00078e3cff */
[----:B-----5:R2:W-:Y:S02]  /*9080*/  @!P1 LDGSTS.E.BYPASS.LTC128B.128 [R9+0x18400], desc[UR42][R6.64], !P0 ;  /* 0x1840000006099fae */ /* 0x0205e4000c101d6a */
[----:B--2---:R-:W-:Y:S01]  /*9090*/  @!P2 LEA R7, P1, R10, R5, 0x1 ;  /* 0x000000050a07a211 */ /* 0x004fe200078208ff */
[----:B------:R-:W-:-:S04]  /*90a0*/  VIADD R5, R4, 0x20 ;  /* 0x0000002004057836 */ /* 0x000fc80000000000 */
[----:B------:R-:W-:Y:S01]  /*90b0*/  @!P2 IMAD.X R6, RZ, RZ, R8, P1 ;  /* 0x000000ffff06a224 */ /* 0x000fe200008e0608 */
[----:B------:R-:W-:Y:S01]  /*90c0*/  ISETP.GE.AND P1, PT, R5, R3, PT ;  /* 0x000000030500720c */ /* 0x000fe20003f26270 */
[----:B------:R-:W-:-:S03]  /*90d0*/  VIADD R5, R4, 0x30 ;  /* 0x0000003004057836 */ /* 0x000fc60000000000 */
[----:B------:R-:W-:-:S04]  /*90e0*/  @!P2 LOP3.LUT R7, R7, R6, RZ, 0x3c, !PT ;  /* 0x000000060707a212 */ /* 0x000fc800078e3cff */
[----:B------:R-:W-:-:S04]  /*90f0*/  @!P2 LOP3.LUT R6, R7, R6, RZ, 0x3c, !PT ;  /* 0x000000060706a212 */ /* 0x000fc800078e3cff */
[----:B------:R-:W-:-:S05]  /*9100*/  @!P2 LOP3.LUT R7, R7, R6, RZ, 0x3c, !PT ;  /* 0x000000060707a212 */ /* 0x000fca00078e3cff */
[----:B------:R0:W-:Y:S04]  /*9110*/  @!P2 LDGSTS.E.BYPASS.LTC128B.128 [R9+0x18c00], desc[UR42][R6.64], !P0 ;  /* 0x18c000000609afae */ /* 0x0001e8000c101d6a */
[----:B0-----:R-:W0:Y:S04]  /*9120*/  SHFL.IDX PT, R7, R0, 0x2, 0x181f ;  /* 0x00581f0000077f89 */ /* 0x001e2800000e0000 */
[----:B------:R-:W1:Y:S01]  /*9130*/  SHFL.IDX PT, R6, R2, 0x2, 0x181f ;  /* 0x00581f0002067f89 */ /* 0x000e6200000e0000 */
[----:B0-----:R-:W-:-:S05]  /*9140*/  @!P1 LEA R7, P2, R10, R7, 0x1 ;  /* 0x000000070a079211 */ /* 0x001fca00078408ff */
[----:B-1----:R-:W-:-:S05]  /*9150*/  @!P1 IMAD.X R6, RZ, RZ, R6, P2 ;  /* 0x000000ffff069224 */ /* 0x002fca00010e0606 */
[----:B------:R-:W-:-:S04]  /*9160*/  @!P1 LOP3.LUT R7, R7, R6, RZ, 0x3c, !PT ;  /* 0x0000000607079212 */ /* 0x000fc800078e3cff */
[----:B------:R-:W-:-:S04]  /*9170*/  @!P1 LOP3.LUT R6, R7, R6, RZ, 0x3c, !PT ;  /* 0x0000000607069212 */ /* 0x000fc800078e3cff */
[----:B------:R-:W-:-:S05]  /*9180*/  @!P1 LOP3.LUT R7, R7, R6, RZ, 0x3c, !PT ;  /* 0x0000000607079212 */ /* 0x000fca00078e3cff */
[----:B------:R0:W-:Y:S01]  /*9190*/  @!P1 LDGSTS.E.BYPASS.LTC128B.128 [R9+0x19400], desc[UR42][R6.64], !P0 ;  /* 0x1940000006099fae */ /* 0x0001e2000c101d6a */
[----:B------:R-:W-:Y:S01]  /*91a0*/  ISETP.GE.AND P1, PT, R5, R3, PT ;  /* 0x000000030500720c */ /* 0x000fe20003f26270 */
[----:B------:R-:W-:Y:S02]  /*91b0*/  VIADD R5, R4, 0x40 ;  /* 0x0000004004057836 */ /* 0x000fe40000000000 */
[----:B0-----:R-:W0:Y:S04]  /*91c0*/  SHFL.IDX PT, R7, R0, 0x3, 0x181f ;  /* 0x00781f0000077f89 */ /* 0x001e2800000e0000 */
[----:B------:R-:W1:Y:S06]  /*91d0*/  SHFL.IDX PT, R6, R2, 0x3, 0x181f ;  /* 0x00781f0002067f89 */ /* 0x000e6c00000e0000 */
        /* <DEDUP_REMOVED lines=26> */
[----:B------:R-:W-:-:S03]  /*9380*/  ISETP.GE.AND P1, PT, R5, R3, PT ;  /* 0x000000030500720c */ /* 0x000fc60003f26270 */
[----:B------:R-:W-:Y:S04]  /*9390*/  SHFL.IDX PT, R5, R2, 0x7, 0x181f ;  /* 0x00f81f0002057f89 */ /* 0x000fe800000e0000 */
[----:B0-----:R-:W0:Y:S04]  /*93a0*/  SHFL.IDX PT, R7, R0, 0x6, 0x181f ;  /* 0x00d81f0000077f89 */ /* 0x001e2800000e0000 */
[----:B------:R-:W1:Y:S04]  /*93b0*/  SHFL.IDX PT, R6, R2, 0x6, 0x181f ;  /* 0x00d81f0002067f89 */ /* 0x000e6800000e0000 */
[----:B------:R-:W2:Y:S01]  /*93c0*/  SHFL.IDX PT, R0, R0, 0x7, 0x181f ;  /* 0x00f81f0000007f89 */ /* 0x000ea200000e0000 */
[----:B0-----:R-:W-:-:S05]  /*93d0*/  @!P1 LEA R7, P2, R10, R7, 0x1 ;  /* 0x000000070a079211 */ /* 0x001fca00078408ff */
[----:B-1----:R-:W-:-:S05]  /*93e0*/  @!P1 IMAD.X R6, RZ, RZ, R6, P2 ;  /* 0x000000ffff069224 */ /* 0x002fca00010e0606 */
[----:B------:R-:W-:-:S04]  /*93f0*/  @!P1 LOP3.LUT R7, R7, R6, RZ, 0x3c, !PT ;  /* 0x0000000607079212 */ /* 0x000fc800078e3cff */
[----:B------:R-:W-:-:S04]  /*9400*/  @!P1 LOP3.LUT R6, R7, R6, RZ, 0x3c, !PT ;  /* 0x0000000607069212 */ /* 0x000fc800078e3cff */
[----:B------:R-:W-:-:S05]  /*9410*/  @!P1 LOP3.LUT R7, R7, R6, RZ, 0x3c, !PT ;  /* 0x0000000607079212 */ /* 0x000fca00078e3cff */
[----:B--2---:R0:W-:Y:S02]  /*9420*/  @!P1 LDGSTS.E.BYPASS.LTC128B.128 [R9+0x1b400], desc[UR42][R6.64], !P0 ;  /* 0x1b40000006099fae */ /* 0x0041e4000c101d6a */
.L_x_151:
[----:B01----:R-:W2:Y:S01]  /*9430*/  LDL R6, [R1+0x30] ;  /* 0x0000300001067983 */ /* 0x003ea20000100800 */
[----:B------:R-:W-:-:S05]  /*9440*/  VIADD R4, R4, 0x70 ;  /* 0x0000007004047836 */ /* 0x000fca0000000000 */
[----:B------:R-:W-:-:S13]  /*9450*/  ISETP.GE.AND P1, PT, R4, R3, PT ;  /* 0x000000030400720c */ /* 0x000fda0003f26270 */
[----:B------:R-:W-:-:S05]  /*9460*/  @!P1 LEA R2, P2, R10, R0, 0x1 ;  /* 0x000000000a029211 */ /* 0x000fca00078408ff */
[----:B------:R-:W-:-:S05]  /*9470*/  @!P1 IMAD.X R3, RZ, RZ, R5, P2 ;  /* 0x000000ffff039224 */ /* 0x000fca00010e0605 */
[----:B------:R-:W-:Y:S01]  /*9480*/  @!PT LDS RZ, [RZ] ;  /* 0x00000000fffff984 */ /* 0x000fe20000000800 */
[----:B------:R-:W-:Y:S01]  /*9490*/  @!PT LDS RZ, [RZ] ;  /* 0x00000000fffff984 */ /* 0x000fe20000000800 */
[----:B------:R-:W-:Y:S01]  /*94a0*/  @!PT LDS RZ, [RZ] ;  /* 0x00000000fffff984 */ /* 0x000fe20000000800 */
[----:B------:R0:W-:Y:S01]  /*94b0*/  @!P1 LDGSTS.E.BYPASS.LTC128B.128 [R9+0x1bc00], desc[UR42][R2.64], !P0 ;  /* 0x1bc0000002099fae */ /* 0x0001e2000c101d6a */
[----:B------:R-:W-:Y:S01]  /*94c0*/  NOP ;  /* 0x0000000000007918 */ /* 0x000fe20000000000 */
[----:B------:R-:W-:Y:S02]  /*94d0*/  SYNCS.ARRIVE.TRANS64.RED.A0T1 RZ, [UR36+0x22800], RZ ;  /* 0x022800ffffff79a7 */ /* 0x000fe40008200424 */
[----:B------:R-:W-:Y:S01]  /*94e0*/  ARRIVES.LDGSTSBAR.64.TRANSCNT [UR36+0x22800] ;  /* 0x02280000ff0079b0 */ /* 0x000fe20008000aa4 */
[----:B--2---:R-:W-:-:S04]  /*94f0*/  LOP3.LUT R0, R6, 0x1, RZ, 0xc, !PT ;  /* 0x0000000106007812 */ /* 0x004fc800078e0cff */
[----:B------:R-:W-:Y:S01]  /*9500*/  SHF.L.U32 R0, R0, 0x1f, RZ ;  /* 0x0000001f00007819 */ /* 0x000fe200000006ff */
[----:B------:R-:W-:Y:S01]  /*9510*/  NOP ;  /* 0x0000000000007918 */ /* 0x000fe20000000000 */
[----:B------:R-:W-:Y:S01]  /*9520*/  SYNCS.ARRIVE.TRANS64.A1T0 RZ, [UR36+0x22800], RZ ;  /* 0x022800ffffff79a7 */ /* 0x000fe20008100024 */
[----:B------:R-:W-:Y:S01]  /*9530*/  BSSY B0, `(.L_x_50) ;  /* 0x0000003000007945 */ /* 0x000fe20003800000 */
[----:B------:R-:W1:Y:S03]  /*9540*/  SYNCS.PHASECHK.TRANS64.TRYWAIT P0, [UR36+0x22820], R0 ;  /* 0x02282000ff0075a7 */ /* 0x000e660008000164 */
[----:B01----:R-:W-:Y:S05]  /*9550*/  @!P0 BRA `(.L_x_51) ;  /* 0x0000003400c88947 */ /* 0x003fea0003800000 */
.L_x_152:
[----:B------:R-:W-:Y:S05]  /*9560*/  BSYNC B0 ;  /* 0x0000000000007941 */ /* 0x000fea0003800000 */
.L_x_50:
[----:B------:R-:W2:Y:S01]  /*9570*/  LDL R2, [R1+0x8] ;  /* 0x0000080001027983 */ /* 0x000ea20000100800 */
[----:B------:R-:W-:Y:S01]  /*9580*/  BSSY B0, `(.L_x_52) ;  /* 0x000005a000007945 */ /* 0x000fe20003800000 */
[----:B--2---:R-:W-:-:S13]  /*9590*/  ISETP.NE.AND P0, PT, R2, RZ, PT ;  /* 0x000000ff0200720c */ /* 0x004fda0003f05270 */
[----:B------:R-:W-:Y:S05]  /*95a0*/  @!P0 BRA `(.L_x_53) ;  /* 0x00000004005c8947 */ /* 0x000fea0003800000 */
[----:B------:R-:W2:Y:S01]  /*95b0*/  LDL R4, [R1] ;  /* 0x0000000001047983 */ /* 0x000ea20000100800 */
[----:B------:R-:W-:Y:S01]  /*95c0*/  LEA R2, R18, UR36, 0x3 ;  /* 0x0000002412027c11 */ /* 0x000fe2000f8e18ff */
[----:B------:R-:W-:Y:S01]  /*95d0*/  BSSY B1, `(.L_x_54) ;  /* 0x0000007000017945 */ /* 0x000fe20003800000 */
[----:B0-----:R-:W0:Y:S02]  /*95e0*/  S2R R3, SR_TID.X ;  /* 0x0000000000037919 */ /* 0x001e240000002100 */
[----:B0-----:R-:W-:-:S04]  /*95f0*/  LOP3.LUT R3, R3, 0x7f, RZ, 0xc0, !PT ;  /* 0x0000007f03037812 */ /* 0x001fc800078ec0ff */
[----:B------:R-:W-:Y:S02]  /*9600*/  ISETP.NE.AND P1, PT, R3, RZ, PT ;  /* 0x000000ff0300720c */ /* 0x000fe40003f25270 */
[----:B--2---:R-:W-:-:S04]  /*9610*/  SHF.L.U32 R0, R4, 0x1f, RZ ;  /* 0x0000001f04007819 */ /* 0x004fc800000006ff */
[----:B------:R-:W0:Y:S02]  /*9620*/  SYNCS.PHASECHK.TRANS64.TRYWAIT P0, [R2+URZ+0x22860], R0 ;  /* 0x02286000020075a7 */ /* 0x000e24000800017f */
[----:B0-----:R-:W-:Y:S05]  /*9630*/  @!P0 BRA `(.L_x_55) ;  /* 0x0000003400a88947 */ /* 0x001fea0003800000 */
.L_x_153:
[----:B------:R-:W-:Y:S05]  /*9640*/  BSYNC B1 ;  /* 0x0000000000017941 */ /* 0x000fea0003800000 */
.L_x_54:
[----:B------:R-:W-:Y:S04]  /*9650*/  BSSY B1, `(.L_x_56) ;  /* 0x0000009000017945 */ /* 0x000fe80003800000 */
[----:B------:R-:W-:Y:S05]  /*9660*/  @P1 BRA `(.L_x_57) ;  /* 0x00000000001c1947 */ /* 0x000fea0003800000 */
[----:B------:R-:W1:Y:S01]  /*9670*/  S2R R3, SR_TID.X ;  /* 0x0000000000037919 */ /* 0x000e620000002100 */
[----:B0-----:R-:W-:-:S04]  /*9680*/  IMAD.MOV.U32 R0, RZ, RZ, 0xc000 ;  /* 0x0000c000ff007424 */ /* 0x001fc800078e00ff */
[----:B------:R2:W-:Y:S01]  /*9690*/  SYNCS.ARRIVE.TRANS64 RZ, [R2+URZ+0x22850], R0 ;  /* 0x0228500002ff79a7 */ /* 0x0005e2000800003f */
[----:B-1----:R-:W-:-:S04]  /*96a0*/  LOP3.LUT R3, R3, 0x1f, RZ, 0xc0, !PT ;  /* 0x0000001f03037812 */ /* 0x002fc800078ec0ff */
[----:B------:R-:W-:-:S13]  /*96b0*/  ISETP.NE.AND P0, PT, R3, RZ, PT ;  /* 0x000000ff0300720c */ /* 0x000fda0003f05270 */
[----:B--2---:R-:W-:Y:S05]  /*96c0*/  @!P0 BRA `(.L_x_57) ;  /* 0x0000000000048947 */ /* 0x004fea0003800000 */
[----:B------:R-:W-:Y:S01]  /*96d0*/  BPT.TRAP 0x1 ;  /* 0x000000040000795c */ /* 0x000fe20000300000 */
.L_x_57:
[----:B------:R-:W-:Y:S05]  /*96e0*/  BSYNC B1 ;  /* 0x0000000000017941 */ /* 0x000fea0003800000 */
.L_x_56:
[----:B0-----:R-:W2:Y:S01]  /*96f0*/  LDL R0, [R1+0x28] ;  /* 0x0000280001007983 */ /* 0x001ea20000100800 */
[----:B------:R-:W-:Y:S01]  /*9700*/  IMAD.U32 R3, RZ, RZ, UR36 ;  /* 0x00000024ff037e24 */ /* 0x000fe2000f8e00ff */
[----:B------:R-:W-:Y:S01]  /*9710*/  UIADD3 UR4, UP0, UR40, 0x470, URZ ;  /* 0x0000047028047890 */ /* 0x000fe2000ff1e03f */
[----:B------:R-:W-:Y:S01]  /*9720*/  PLOP3.LUT P0, PT, PT, PT, PT, 0x80, 0x0 ;  /* 0x000000000000781c */ /* 0x000fe20003f0f070 */
[----:B------:R-:W-:Y:S01]  /*9730*/  VIADD R2, R2, 0x22850 ;  /* 0x0002285002027836 */ /* 0x000fe20000000000 */
[----:B------:R-:W-:Y:S01]  /*9740*/  UMOV UR6, 0x0 ;  /* 0x0000000000067882 */ /* 0x000fe20000000000 */
[----:B------:R-:W-:Y:S01]  /*9750*/  IMAD R3, R18, 0xc000, R3 ;  /* 0x0000c00012037824 */ /* 0x000fe200078e0203 */
[----:B------:R-:W-:Y:S01]  /*9760*/  UIADD3.X UR5, URZ, UR41, URZ, UP0, !UPT ;  /* 0x000000293f057290 */ /* 0x000fe200087fe43f */
[----:B------:R-:W-:Y:S02]  /*9770*/  UMOV UR7, 0x14f00000 ;  /* 0x14f0000000077882 */ /* 0x000fe40000000000 */
[----:B------:R-:W-:Y:S01]  /*9780*/  VIADD R4, R3, 0x400 ;  /* 0x0000040003047836 */ /* 0x000fe20000000000 */
[----:B------:R-:W-:Y:S01]  /*9790*/  UMOV UR10, URZ ;  /* 0x0000003f000a7c82 */ /* 0x000fe20008000000 */
[----:B--2---:R-:W-:-:S07]  /*97a0*/  IMAD R0, R0, 0x60, RZ ;  /* 0x0000006000007824 */ /* 0x004fce00078e02ff */
.L_x_58:
[----:B------:R-:W-:-:S13]  /*97b0*/  @P0 ELECT P1, URZ, PT ;  /* 0x00000000003f082f */ /* 0x000fda0003820000 */
[----:B------:R-:W-:Y:S02]  /*97c0*/  @P1 R2UR UR13, R16 ;  /* 0x00000000100d12ca */ /* 0x000fe400000e0000 */
[----:B------:R-:W-:Y:S02]  /*97d0*/  @P1 R2UR UR12, R17 ;  /* 0x00000000110c12ca */ /* 0x000fe400000e0000 */
[----:B------:R-:W-:Y:S02]  /*97e0*/  @P1 R2UR UR11, R0 ;  /* 0x00000000000b12ca */ /* 0x000fe400000e0000 */
[----:B------:R-:W-:Y:S02]  /*97f0*/  @P1 R2UR UR9, R2 ;  /* 0x00000000020912ca */ /* 0x000fe400000e0000 */
[----:B------:R-:W-:Y:S02]  /*9800*/  @P1 R2UR UR8, R4 ;  /* 0x00000000040812ca */ /* 0x000fe400000e0000 */
[----:B------:R-:W-:-:S02]  /*9810*/  @P1 PLOP3.LUT P0, PT, P1, PT, PT, 0x8, 0x0 ;  /* 0x000000000000181c */ /* 0x000fc40000f0e170 */
[----:B------:R-:W-:-:S09]  /*9820*/  PLOP3.LUT P1, PT, PT, PT, PT, 0x8, 0x0 ;  /* 0x000000000000781c */ /* 0x000fd20003f2e170 */
[----:B------:R0:W-:Y:S02]  /*9830*/  UTMALDG.4D [UR8], [UR4], desc[UR6] ;  /* 0x00000608040075b4 */ /* 0x0001e40008019000 */
[----:B0-----:R-:W-:Y:S05]  /*9840*/  @P0 BRA.U.ANY `(.L_x_58) ;  /* 0xfffffffd00d80947 */ /* 0x001fea000393ffff */
[----:B------:R-:W-:Y:S01]  /*9850*/  PLOP3.LUT P0, PT, PT, PT, PT, 0x80, 0x0 ;  /* 0x000000000000781c */ /* 0x000fe20003f0f070 */
[----:B------:R-:W-:Y:S01]  /*9860*/  VIADD R4, R3, 0x3400 ;  /* 0x0000340003047836 */ /* 0x000fe20000000000 */
[----:B------:R-:W-:Y:S01]  /*9870*/  UMOV UR6, 0x0 ;  /* 0x0000000000067882 */ /* 0x000fe20000000000 */
[----:B------:R-:W-:Y:S01]  /*9880*/  UMOV UR7, 0x14f00000 ;  /* 0x14f0000000077882 */ /* 0x000fe20000000000 */
[----:B------:R-:W-:-:S09]  /*9890*/  UMOV UR10, 0x40 ;  /* 0x00000040000a7882 */ /* 0x000fd20000000000 */
.L_x_59:
        /* <DEDUP_REMOVED lines=15> */
.L_x_60:
        /* <DEDUP_REMOVED lines=15> */
.L_x_61:
        /* <DEDUP_REMOVED lines=9> */
[----:B-1----:R-:W-:Y:S05]  /*9b10*/  @P0 BRA.U.ANY `(.L_x_61) ;  /* 0xfffffffd00d80947 */ /* 0x002fea000393ffff */
.L_x_53:
[----:B------:R-:W-:Y:S05]  /*9b20*/  BSYNC B0 ;  /* 0x0000000000007941 */ /* 0x000fea0003800000 */
.L_x_52:
[----:B------:R-:W2:Y:S04]  /*9b30*/  LDL.LU R4, [R1+0x2c] ;  /* 0x00002c0001047983 */ /* 0x000ea80000300800 */
[----:B------:R-:W3:Y:S01]  /*9b40*/  LDL.LU R7, [R1] ;  /* 0x0000000001077983 */ /* 0x000ee20000300800 */
[----:B------:R-:W-:-:S05]  /*9b50*/  VIADD R18, R18, 0x1 ;  /* 0x0000000112127836 */ /* 0x000fca0000000000 */
[----:B------:R-:W-:-:S04]  /*9b60*/  ISETP.NE.AND P0, PT, R18, 0x2, PT ;  /* 0x000000021200780c */ /* 0x000fc80003f05270 */
[----:B0-----:R-:W-:Y:S02]  /*9b70*/  SEL R0, RZ, 0x1, P0 ;  /* 0x00000001ff007807 */ /* 0x001fe40000000000 */
[----:B------:R-:W-:Y:S02]  /*9b80*/  SEL R18, R18, RZ, P0 ;  /* 0x000000ff12127207 */ /* 0x000fe40000000000 */
[----:B--2---:R-:W-:Y:S02]  /*9b90*/  ISETP.GE.AND P1, PT, R4, 0x61, PT ;  /* 0x000000610400780c */ /* 0x004fe40003f26270 */
[----:B---3--:R-:W-:-:S05]  /*9ba0*/  LOP3.LUT R7, R7, R0, RZ, 0x3c, !PT ;  /* 0x0000000007077212 */ /* 0x008fca00078e3cff */
[----:B------:R0:W-:Y:S06]  /*9bb0*/  STL [R1], R7 ;  /* 0x0000000701007387 */ /* 0x0001ec0000100800 */
[----:B------:R-:W-:Y:S05]  /*9bc0*/  @!P1 BRA `(.L_x_62) ;  /* 0x0000001c00989947 */ /* 0x000fea0003800000 */
[----:B------:R-:W2:Y:S01]  /*9bd0*/  LDL R4, [R1+0x20] ;  /* 0x0000200001047983 */ /* 0x000ea20000100800 */
[----:B------:R-:W-:Y:S02]  /*9be0*/  IMAD.MOV.U32 R0, RZ, RZ, 0x1 ;  /* 0x00000001ff007424 */ /* 0x000fe400078e00ff */
[----:B--2---:R-:W-:-:S05]  /*9bf0*/  IMAD.MOV R6, RZ, RZ, -R4 ;  /* 0x000000ffff067224 */ /* 0x004fca00078e0a04 */
[----:B------:R-:W-:-:S05]  /*9c00*/  VIADDMNMX R6, R6, R0, 0xffffffff, !PT ;  /* 0xffffffff06067446 */ /* 0x000fca0007800100 */
[----:B------:R-:W-:-:S05]  /*9c10*/  IMAD.IADD R0, R4, 0x1, R6 ;  /* 0x0000000104007824 */ /* 0x000fca00078e0206 */
[----:B------:R-:W-:-:S04]  /*9c20*/  LOP3.LUT R0, R0, 0x1, RZ, 0xc0, !PT ;  /* 0x0000000100007812 */ /* 0x000fc800078ec0ff */
[----:B------:R-:W-:Y:S01]  /*9c30*/  ISETP.NE.U32.AND P0, PT, R0, 0x1, PT ;  /* 0x000000010000780c */ /* 0x000fe20003f05070 */
[----:B------:R-:W-:-:S12]  /*9c40*/  VIADD R0, R4, 0xfffffffe ;  /* 0xfffffffe04007836 */ /* 0x000fd80000000000 */
[----:B------:R-:W-:Y:S05]  /*9c50*/  @P0 BRA `(.L_x_63) ;  /* 0x0000000800740947 */ /* 0x000fea0003800000 */
[----:B------:R-:W2:Y:S01]  /*9c60*/  LDL R4, [R1+0x8] ;  /* 0x0000080001047983 */ /* 0x000ea20000100800 */
[----:B------:R-:W-:Y:S01]  /*9c70*/  BSSY B0, `(.L_x_64) ;  /* 0x0000092000007945 */ /* 0x000fe20003800000 */
[----:B--2---:R-:W-:-:S13]  /*9c80*/  ISETP.NE.AND P2, PT, R4, RZ, PT ;  /* 0x000000ff0400720c */ /* 0x004fda0003f45270 */
[----:B------:R-:W-:Y:S05]  /*9c90*/  @!P2 BRA `(.L_x_65) ;  /* 0x00000008003ca947 */ /* 0x000fea0003800000 */
[----:B------:R-:W2:Y:S02]  /*9ca0*/  LDL R4, [R1+0xc] ;  /* 0x00000c0001047983 */ /* 0x000ea40000100800 */
[----:B--2---:R-:W-:-:S13]  /*9cb0*/  ISETP.NE.AND P2, PT, R4, RZ, PT ;  /* 0x000000ff0400720c */ /* 0x004fda0003f45270 */
[----:B------:R-:W-:Y:S05]  /*9cc0*/  @!P2 BRA `(.L_x_66) ;  /* 0x00000000004ca947 */ /* 0x000fea0003800000 */
[----:B------:R-:W2:Y:S01]  /*9cd0*/  LDL R8, [R1+0x4] ;  /* 0x0000040001087983 */ /* 0x000ea20000100800 */
[----:B------:R-:W1:Y:S01]  /*9ce0*/  LDC R5, c[0x0][0x43c] ;  /* 0x00010f00ff057b82 */ /* 0x000e620000000800 */
[----:B------:R-:W-:Y:S01]  /*9cf0*/  ULDC.64 UR4, c[0x0][0x428] ;  /* 0x00010a0000047ab9 */ /* 0x000fe20000000a00 */
[----:B-1----:R-:W-:-:S13]  /*9d00*/  ISETP.NE.AND P0, PT, R5, 0x1, PT ;  /* 0x000000010500780c */ /* 0x002fda0003f05270 */
[----:B------:R-:W1:Y:S02]  /*9d10*/  @P0 LDC.64 R2, c[0x0][0x440] ;  /* 0x00011000ff020b82 */ /* 0x000e640000000a00 */
[----:B-1----:R-:W-:-:S04]  /*9d20*/  @P0 IMAD.HI.U32 R4, R0, R2, RZ ;  /* 0x0000000200040227 */ /* 0x002fc800078e00ff */
[----:B------:R-:W-:Y:S01]  /*9d30*/  IMAD.MOV.U32 R2, RZ, RZ, R0 ;  /* 0x000000ffff027224 */ /* 0x000fe200078e0000 */
[----:B------:R-:W-:-:S05]  /*9d40*/  @P0 SHF.R.U32.HI R2, RZ, R3, R4 ;  /* 0x00000003ff020219 */ /* 0x000fca0000011604 */
[----:B------:R-:W-:-:S04]  /*9d50*/  IMAD.MOV R3, RZ, RZ, -R2 ;  /* 0x000000ffff037224 */ /* 0x000fc800078e0a02 */
[----:B------:R-:W-:Y:S01]  /*9d60*/  IMAD R0, R5, R3, R0 ;  /* 0x0000000305007224 */ /* 0x000fe200078e0200 */
[----:B------:R-:W-:-:S03]  /*9d70*/  SHF.R.S32.HI R3, RZ, 0x1f, R2 ;  /* 0x0000001fff037819 */ /* 0x000fc60000011402 */
[----:B------:R-:W-:-:S04]  /*9d80*/  IMAD.WIDE.U32 R2, R19, UR4, R2 ;  /* 0x0000000413027c25 */ /* 0x000fc8000f8e0002 */
[----:B--2---:R-:W-:-:S04]  /*9d90*/  IMAD R4, R8, UR4, RZ ;  /* 0x0000000408047c24 */ /* 0x004fc8000f8e02ff */
[----:B------:R-:W-:Y:S01]  /*9da0*/  IMAD R4, R19, UR5, R4 ;  /* 0x0000000513047c24 */ /* 0x000fe2000f8e0204 */
[----:B------:R-:W-:-:S03]  /*9db0*/  ULDC.64 UR4, c[0x0][0x418] ;  /* 0x0001060000047ab9 */ /* 0x000fc60000000a00 */
[----:B------:R-:W-:Y:S01]  /*9dc0*/  IMAD.IADD R3, R4, 0x1, R3 ;  /* 0x0000000104037824 */ /* 0x000fe200078e0203 */
[----:B------:R-:W-:-:S04]  /*9dd0*/  LEA R4, P0, R2, UR4, 0x2 ;  /* 0x0000000402047c11 */ /* 0x000fc8000f8010ff */
[----:B------:R-:W-:-:S05]  /*9de0*/  LEA.HI.X R5, R2, UR5, R3, 0x2, P0 ;  /* 0x0000000502057c11 */ /* 0x000fca00080f1403 */
[----:B------:R1:W5:Y:S04]  /*9df0*/  LDG.E R16, desc[UR42][R4.64] ;  /* 0x0000002a04107981 */ /* 0x000368000c1e1900 */
.L_x_66:
[----:B------:R-:W-:Y:S01]  /*9e00*/  LEA R3, R18, UR36, 0x3 ;  /* 0x0000002412037c11 */ /* 0x000fe2000f8e18ff */
[----:B-1----:R-:W1:Y:S01]  /*9e10*/  S2R R4, SR_TID.X ;  /* 0x0000000000047919 */ /* 0x002e620000002100 */
[----:B------:R-:W-:Y:S01]  /*9e20*/  SHF.L.U32 R2, R7, 0x1f, RZ ;  /* 0x0000001f07027819 */ /* 0x000fe200000006ff */
[----:B------:R-:W-:Y:S03]  /*9e30*/  BSSY B1, `(.L_x_67) ;  /* 0x0000005000017945 */ /* 0x000fe60003800000 */
[----:B------:R-:W2:Y:S01]  /*9e40*/  SYNCS.PHASECHK.TRANS64.TRYWAIT P0, [R3+URZ+0x22840], R2 ;  /* 0x02284002030075a7 */ /* 0x000ea2000800017f */
[----:B-1----:R-:W-:-:S04]  /*9e50*/  LOP3.LUT R4, R4, 0x7f, RZ, 0xc0, !PT ;  /* 0x0000007f04047812 */ /* 0x002fc800078ec0ff */
[----:B------:R-:W-:Y:S01]  /*9e60*/  ISETP.NE.AND P1, PT, R4, RZ, PT ;  /* 0x000000ff0400720c */ /* 0x000fe20003f25270 */
[----:B--2---:R-:W-:-:S12]  /*9e70*/  @!P0 BRA `(.L_x_68) ;  /* 0x0000002c00ac8947 */ /* 0x004fd80003800000 */
.L_x_154:
[----:B------:R-:W-:Y:S05]  /*9e80*/  BSYNC B1 ;  /* 0x0000000000017941 */ /* 0x000fea0003800000 */
.L_x_67:
[----:B------:R-:W-:Y:S04]  /*9e90*/  BSSY B1, `(.L_x_69) ;  /* 0x0000009000017945 */ /* 0x000fe80003800000 */
[----:B------:R-:W-:Y:S05]  /*9ea0*/  @P1 BRA `(.L_x_70) ;  /* 0x00000000001c1947 */ /* 0x000fea0003800000 */
[----:B------:R-:W2:Y:S01]  /*9eb0*/  S2R R5, SR_TID.X ;  /* 0x0000000000057919 */ /* 0x000ea20000002100 */
[----:B------:R-:W-:-:S04]  /*9ec0*/  IMAD.MOV.U32 R4, RZ, RZ, 0x3000 ;  /* 0x00003000ff047424 */ /* 0x000fc800078e00ff */
[----:B------:R3:W-:Y:S01]  /*9ed0*/  SYNCS.ARRIVE.TRANS64 RZ, [R3+URZ+0x22830], R4 ;  /* 0x0228300403ff79a7 */ /* 0x0007e2000800003f */
[----:B--2---:R-:W-:-:S04]  /*9ee0*/  LOP3.LUT R5, R5, 0x1f, RZ, 0xc0, !PT ;  /* 0x0000001f05057812 */ /* 0x004fc800078ec0ff */
[----:B------:R-:W-:-:S13]  /*9ef0*/  ISETP.NE.AND P0, PT, R5, RZ, PT ;  /* 0x000000ff0500720c */ /* 0x000fda0003f05270 */
[----:B---3--:R-:W-:Y:S05]  /*9f00*/  @!P0 BRA `(.L_x_70) ;  /* 0x0000000000048947 */ /* 0x008fea0003800000 */
[----:B------:R-:W-:Y:S01]  /*9f10*/  BPT.TRAP 0x1 ;  /* 0x000000040000795c */ /* 0x000fe20000300000 */
.L_x_70:
[----:B------:R-:W-:Y:S05]  /*9f20*/  BSYNC B1 ;  /* 0x0000000000017941 */ /* 0x000fea0003800000 */
.L_x_69:
[----:B------:R-:W-:Y:S01]  /*9f30*/  IMAD.MOV.U32 R10, RZ, RZ, RZ ;  /* 0x000000ffff0a7224 */ /* 0x000fe200078e00ff */
[----:B------:R-:W-:Y:S01]  /*9f40*/  UIADD3 UR4, UP0, UR40, 0x370, URZ ;  /* 0x0000037028047890 */ /* 0x000fe2000ff1e03f */
[----:B0-----:R-:W-:Y:S01]  /*9f50*/  IMAD.U32 R7, RZ, RZ, UR36 ;  /* 0x00000024ff077e24 */ /* 0x001fe2000f8e00ff */
[----:B------:R-:W-:Y:S01]  /*9f60*/  PLOP3.LUT P0, PT, PT, PT, PT, 0x80, 0x0 ;  /* 0x000000000000781c */ /* 0x000fe20003f0f070 */
[----:B------:R-:W-:Y:S01]  /*9f70*/  IMAD R0, R0, 0x60, RZ ;  /* 0x0000006000007824 */ /* 0x000fe200078e02ff */
[----:B------:R-:W-:Y:S01]  /*9f80*/  R2UR UR10, R10 ;  /* 0x000000000a0a72ca */ /* 0x000fe200000e0000 */
[----:B------:R-:W-:Y:S01]  /*9f90*/  IMAD R4, R18, 0x3000, R7 ;  /* 0x0000300012047824 */ /* 0x000fe200078e0207 */
[----:B------:R-:W-:Y:S01]  /*9fa0*/  UIADD3.X UR5, URZ, UR41, URZ, UP0, !UPT ;  /* 0x000000293f057290 */ /* 0x000fe200087fe43f */
[----:B------:R-:W-:Y:S01]  /*9fb0*/  VIADD R5, R3, 0x22830 ;  /* 0x0002283003057836 */ /* 0x000fe20000000000 */
[----:B------:R-:W-:Y:S01]  /*9fc0*/  UMOV UR6, 0x0 ;  /* 0x0000000000067882 */ /* 0x000fe20000000000 */
[----:B------:R-:W-:Y:S01]  /*9fd0*/  VIADD R4, R4, 0x1c400 ;  /* 0x0001c40004047836 */ /* 0x000fe20000000000 */
[----:B------:R-:W-:-:S09]  /*9fe0*/  UMOV UR7, 0x14f00000 ;  /* 0x14f0000000077882 */ /* 0x000fd20000000000 */
.L_x_71:
[----:B------:R-:W-:-:S13]  /*9ff0*/  @P0 ELECT P2, URZ, PT ;  /* 0x00000000003f082f */ /* 0x000fda0003840000 */
[----:B-----5:R-:W-:Y:S02]  /*a000*/  @P2 R2UR UR13, R16 ;  /* 0x00000000100d22ca */ /* 0x020fe400000e0000 */
        /* <DEDUP_REMOVED lines=8> */
[----:B------:R-:W0:Y:S01]  /*a090*/  SYNCS.PHASECHK.TRANS64.TRYWAIT P0, [R3+URZ+0x22860], R2 ;  /* 0x02286002030075a7 */ /* 0x000e22000800017f */
[----:B------:R-:W-:Y:S04]  /*a0a0*/  BSSY B1, `(.L_x_72) ;  /* 0x0000002000017945 */ /* 0x000fe80003800000 */
[----:B0-----:R-:W-:Y:S05]  /*a0b0*/  @!P0 BRA `(.L_x_73) ;  /* 0x0000002c00308947 */ /* 0x001fea0003800000 */
.L_x_155:
[----:B------:R-:W-:Y:S05]  /*a0c0*/  BSYNC B1 ;  /* 0x0000000000017941 */ /* 0x000fea0003800000 */
.L_x_72:
[----:B------:R-:W-:Y:S01]  /*a0d0*/  BSSY B1, `(.L_x_74) ;  /* 0x000000b000017945 */ /* 0x000fe20003800000 */
[----:B------:R-:W-:Y:S02]  /*a0e0*/  IMAD.MOV.U32 R8, RZ, RZ, 0x0 ;  /* 0x00000000ff087424 */ /* 0x000fe400078e00ff */
[----:B------:R-:W-:Y:S01]  /*a0f0*/  IMAD.MOV.U32 R9, RZ, RZ, 0x14f00000 ;  /* 0x14f00000ff097424 */ /* 0x000fe200078e00ff */
[----:B------:R-:W-:Y:S06]  /*a100*/  @P1 BRA `(.L_x_75) ;  /* 0x00000000001c1947 */ /* 0x000fec0003800000 */
[----:B------:R-:W2:Y:S01]  /*a110*/  S2R R4, SR_TID.X ;  /* 0x0000000000047919 */ /* 0x000ea20000002100 */
[----:B01----:R-:W-:-:S04]  /*a120*/  IMAD.MOV.U32 R2, RZ, RZ, 0xc000 ;  /* 0x0000c000ff027424 */ /* 0x003fc800078e00ff */
[----:B------:R3:W-:Y:S01]  /*a130*/  SYNCS.ARRIVE.TRANS64 RZ, [R3+URZ+0x22850], R2 ;  /* 0x0228500203ff79a7 */ /* 0x0007e2000800003f */
[----:B--2---:R-:W-:-:S04]  /*a140*/  LOP3.LUT R4, R4, 0x1f, RZ, 0xc0, !PT ;  /* 0x0000001f04047812 */ /* 0x004fc800078ec0ff */
[----:B------:R-:W-:-:S13]  /*a150*/  ISETP.NE.AND P0, PT, R4, RZ, PT ;  /* 0x000000ff0400720c */ /* 0x000fda0003f05270 */
[----:B---3--:R-:W-:Y:S05]  /*a160*/  @!P0 BRA `(.L_x_75) ;  /* 0x0000000000048947 */ /* 0x008fea0003800000 */
[----:B------:R-:W-:Y:S01]  /*a170*/  BPT.TRAP 0x1 ;  /* 0x000000040000795c */ /* 0x000fe20000300000 */
.L_x_75:
[----:B------:R-:W-:Y:S05]  /*a180*/  BSYNC B1 ;  /* 0x0000000000017941 */ /* 0x000fea0003800000 */
.L_x_74:
[----:B------:R-:W-:Y:S01]  /*a190*/  R2UR UR10, R10 ;  /* 0x000000000a0a72ca */ /* 0x000fe200000e0000 */
[----:B01----:R-:W-:Y:S01]  /*a1a0*/  IMAD R2, R18, 0xc000, R7 ;  /* 0x0000c00012027824 */ /* 0x003fe200078e0207 */
[----:B------:R-:W-:Y:S01]  /*a1b0*/  R2UR UR6, R8 ;  /* 0x00000000080672ca */ /* 0x000fe200000e0000 */
[----:B------:R-:W-:Y:S01]  /*a1c0*/  UIADD3 UR4, UP0, UR40, 0x470, URZ ;  /* 0x0000047028047890 */ /* 0x000fe2000ff1e03f */
[----:B------:R-:W-:Y:S01]  /*a1d0*/  R2UR UR7, R9 ;  /* 0x00000000090772ca */ /* 0x000fe200000e0000 */
[----:B------:R-:W-:Y:S01]  /*a1e0*/  VIADD R3, R3, 0x22850 ;  /* 0x0002285003037836 */ /* 0x000fe20000000000 */
[----:B------:R-:W-:Y:S01]  /*a1f0*/  PLOP3.LUT P0, PT, PT, PT, PT, 0x80, 0x0 ;  /* 0x000000000000781c */ /* 0x000fe20003f0f070 */
[----:B------:R-:W-:Y:S01]  /*a200*/  VIADD R4, R2, 0x400 ;  /* 0x0000040002047836 */ /* 0x000fe20000000000 */
[----:B------:R-:W-:-:S12]  /*a210*/  UIADD3.X UR5, URZ, UR41, URZ, UP0, !UPT ;  /* 0x000000293f057290 */ /* 0x000fd800087fe43f */
.L_x_76:
        /* <DEDUP_REMOVED lines=10> */
[----:B------:R-:W-:Y:S01]  /*a2c0*/  R2UR UR6, R8 ;  /* 0x00000000080672ca */ /* 0x000fe200000e0000 */
[----:B------:R-:W-:Y:S01]  /*a2d0*/  VIADD R4, R2, 0x3400 ;  /* 0x0000340002047836 */ /* 0x000fe20000000000 */
[----:B------:R-:W-:Y:S01]  /*a2e0*/  R2UR UR7, R9 ;  /* 0x00000000090772ca */ /* 0x000fe200000e0000 */
[----:B------:R-:W-:Y:S01]  /*a2f0*/  UMOV UR10, 0x40 ;  /* 0x00000040000a7882 */ /* 0x000fe20000000000 */
[----:B------:R-:W-:-:S13]  /*a300*/  PLOP3.LUT P0, PT, PT, PT, PT, 0x80, 0x0 ;  /* 0x000000000000781c */ /* 0x000fda0003f0f070 */
.L_x_77:
        /* <DEDUP_REMOVED lines=15> */
.L_x_78:
        /* <DEDUP_REMOVED lines=15> */
.L_x_79:
        /* <DEDUP_REMOVED lines=10> */
.L_x_65:
[----:B------:R-:W-:Y:S05]  /*a590*/  BSYNC B0 ;  /* 0x0000000000007941 */ /* 0x000fea0003800000 */
.L_x_64:
[----:B------:R-:W2:Y:S04]  /*a5a0*/  LDL.LU R5, [R1] ;  /* 0x0000000001057983 */ /* 0x000ea80000300800 */
[----:B------:R-:W3:Y:S01]  /*a5b0*/  LDL.LU R4, [R1+0x20] ;  /* 0x0000200001047983 */ /* 0x000ee20000300800 */
[----:B------:R-:W-:-:S05]  /*a5c0*/  VIADD R18, R18, 0x1 ;  /* 0x0000000112127836 */ /* 0x000fca0000000000 */
[----:B------:R-:W-:-:S04]  /*a5d0*/  ISETP.NE.AND P0, PT, R18, 0x2, PT ;  /* 0x000000021200780c */ /* 0x000fc80003f05270 */
[----:B------:R-:W-:Y:S02]  /*a5e0*/  SEL R0, RZ, 0x1, P0 ;  /* 0x00000001ff007807 */ /* 0x000fe40000000000 */
[----:B------:R-:W-:Y:S02]  /*a5f0*/  SEL R18, R18, RZ, P0 ;  /* 0x000000ff12127207 */ /* 0x000fe40000000000 */
[----:B--2---:R-:W-:Y:S01]  /*a600*/  LOP3.LUT R5, R5, R0, RZ, 0x3c, !PT ;  /* 0x0000000005057212 */ /* 0x004fe200078e3cff */
[----:B---3--:R-:W-:-:S04]  /*a610*/  VIADD R0, R4, 0xfffffffd ;  /* 0xfffffffd04007836 */ /* 0x008fc80000000000 */
[----:B------:R1:W-:Y:S03]  /*a620*/  STL [R1], R5 ;  /* 0x0000000501007387 */ /* 0x0003e60000100800 */
.L_x_63:
[----:B------:R-:W2:Y:S01]  /*a630*/  LDL.LU R2, [R1+0x18] ;  /* 0x0000180001027983 */ /* 0x000ea20000300800 */
[----:B------:R-:W-:Y:S01]  /*a640*/  IMAD.MOV R6, RZ, RZ, -R6 ;  /* 0x000000ffff067224 */ /* 0x000fe200078e0a06 */
[----:B------:R-:W-:Y:S04]  /*a650*/  BSSY B0, `(.L_x_62) ;  /* 0x000013d000007945 */ /* 0x000fe80003800000 */
[----:B--2---:R-:W-:-:S13]  /*a660*/  ISETP.NE.AND P0, PT, R2, R6, PT ;  /* 0x000000060200720c */ /* 0x004fda0003f05270 */
[----:B------:R-:W-:Y:S05]  /*a670*/  @!P0 BRA `(.L_x_80) ;  /* 0x0000001000e88947 */ /* 0x000fea0003800000 */
.L_x_113:
[----:B--2---:R-:W2:Y:S01]  /*a680*/  LDL R2, [R1+0x8] ;  /* 0x0000080001027983 */ /* 0x004ea20000100800 */
[----:B------:R-:W-:Y:S01]  /*a690*/  BSSY B1, `(.L_x_81) ;  /* 0x0000094000017945 */ /* 0x000fe20003800000 */
[----:B--2---:R-:W-:-:S13]  /*a6a0*/  ISETP.NE.AND P0, PT, R2, RZ, PT ;  /* 0x000000ff0200720c */ /* 0x004fda0003f05270 */
[----:B------:R-:W-:Y:S05]  /*a6b0*/  @!P0 BRA `(.L_x_82) ;  /* 0x0000000800448947 */ /* 0x000fea0003800000 */
[----:B------:R-:W2:Y:S01]  /*a6c0*/  LDL R2, [R1+0xc] ;  /* 0x00000c0001027983 */ /* 0x000ea20000100800 */
[----:B------:R-:W-:Y:S01]  /*a6d0*/  IMAD.MOV.U32 R6, RZ, RZ, R0 ;  /* 0x000000ffff067224 */ /* 0x000fe200078e0000 */
[----:B--2---:R-:W-:-:S13]  /*a6e0*/  ISETP.NE.AND P0, PT, R2, RZ, PT ;  /* 0x000000ff0200720c */ /* 0x004fda0003f05270 */
[----:B------:R-:W-:Y:S05]  /*a6f0*/  @!P0 BRA `(.L_x_83) ;  /* 0x00000000004c8947 */ /* 0x000fea0003800000 */
[----:B-1----:R-:W2:Y:S01]  /*a700*/  LDL R5, [R1+0x4] ;  /* 0x0000040001057983 */ /* 0x002ea20000100800 */
        /* <DEDUP_REMOVED lines=18> */
.L_x_83:
[----:B------:R-:W3:Y:S01]  /*a830*/  LDL R2, [R1] ;  /* 0x0000000001027983 */ /* 0x000ee20000100800 */
[----:B--2---:R-:W-:Y:S01]  /*a840*/  LEA R4, R18, UR36, 0x3 ;  /* 0x0000002412047c11 */ /* 0x004fe2000f8e18ff */
[----:B------:R-:W-:Y:S01]  /*a850*/  BSSY B2, `(.L_x_84) ;  /* 0x0000007000027945 */ /* 0x000fe20003800000 */
[----:B------:R-:W2:Y:S02]  /*a860*/  S2R R3, SR_TID.X ;  /* 0x0000000000037919 */ /* 0x000ea40000002100 */
[----:B--2---:R-:W-:-:S04]  /*a870*/  LOP3.LUT R3, R3, 0x7f, RZ, 0xc0, !PT ;  /* 0x0000007f03037812 */ /* 0x004fc800078ec0ff */
[----:B------:R-:W-:Y:S02]  /*a880*/  ISETP.NE.AND P1, PT, R3, RZ, PT ;  /* 0x000000ff0300720c */ /* 0x000fe40003f25270 */
[----:B---3--:R-:W-:-:S04]  /*a890*/  SHF.L.U32 R2, R2, 0x1f, RZ ;  /* 0x0000001f02027819 */ /* 0x008fc800000006ff */
[----:B------:R-:W2:Y:S02]  /*a8a0*/  SYNCS.PHASECHK.TRANS64.TRYWAIT P0, [R4+URZ+0x22840], R2 ;  /* 0x02284002040075a7 */ /* 0x000ea4000800017f */
[----:B--2---:R-:W-:Y:S05]  /*a8b0*/  @!P0 BRA `(.L_x_85) ;  /* 0x0000002400448947 */ /* 0x004fea0003800000 */
.L_x_156:
[----:B------:R-:W-:Y:S05]  /*a8c0*/  BSYNC B2 ;  /* 0x0000000000027941 */ /* 0x000fea0003800000 */
.L_x_84:
[----:B------:R-:W-:Y:S04]  /*a8d0*/  BSSY B2, `(.L_x_86) ;  /* 0x0000009000027945 */ /* 0x000fe80003800000 */
[----:B------:R-:W-:Y:S05]  /*a8e0*/  @P1 BRA `(.L_x_87) ;  /* 0x00000000001c1947 */ /* 0x000fea0003800000 */
[----:B-1----:R-:W1:Y:S01]  /*a8f0*/  S2R R5, SR_TID.X ;  /* 0x0000000000057919 */ /* 0x002e620000002100 */
[----:B------:R-:W-:-:S04]  /*a900*/  IMAD.MOV.U32 R3, RZ, RZ, 0x3000 ;  /* 0x00003000ff037424 */ /* 0x000fc800078e00ff */
[----:B------:R3:W-:Y:S01]  /*a910*/  SYNCS.ARRIVE.TRANS64 RZ, [R4+URZ+0x22830], R3 ;  /* 0x0228300304ff79a7 */ /* 0x0007e2000800003f */
[----:B-1----:R-:W-:-:S04]  /*a920*/  LOP3.LUT R5, R5, 0x1f, RZ, 0xc0, !PT ;  /* 0x0000001f05057812 */ /* 0x002fc800078ec0ff */
[----:B------:R-:W-:-:S13]  /*a930*/  ISETP.NE.AND P0, PT, R5, RZ, PT ;  /* 0x000000ff0500720c */ /* 0x000fda0003f05270 */
[----:B---3--:R-:W-:Y:S05]  /*a940*/  @!P0 BRA `(.L_x_87) ;  /* 0x0000000000048947 */ /* 0x008fea0003800000 */
[----:B------:R-:W-:Y:S01]  /*a950*/  BPT.TRAP 0x1 ;  /* 0x000000040000795c */ /* 0x000fe20000300000 */
.L_x_87:
[----:B------:R-:W-:Y:S05]  /*a960*/  BSYNC B2 ;  /* 0x0000000000027941 */ /* 0x000fea0003800000 */
.L_x_86:
[----:B------:R-:W-:Y:S01]  /*a970*/  IMAD.MOV.U32 R8, RZ, RZ, RZ ;  /* 0x000000ffff087224 */ /* 0x000fe200078e00ff */
[----:B------:R-:W-:Y:S01]  /*a980*/  UIADD3 UR4, UP0, UR40, 0x370, URZ ;  /* 0x0000037028047890 */ /* 0x000fe2000ff1e03f */
[----:B-1----:R-:W-:Y:S01]  /*a990*/  IMAD.U32 R5, RZ, RZ, UR36 ;  /* 0x00000024ff057e24 */ /* 0x002fe2000f8e00ff */
[----:B------:R-:W-:Y:S01]  /*a9a0*/  PLOP3.LUT P0, PT, PT, PT, PT, 0x80, 0x0 ;  /* 0x000000000000781c */ /* 0x000fe20003f0f070 */
[----:B------:R-:W-:Y:S01]  /*a9b0*/  IMAD R6, R6, 0x60, RZ ;  /* 0x0000006006067824 */ /* 0x000fe200078e02ff */
[----:B------:R-:W-:Y:S01]  /*a9c0*/  R2UR UR10, R8 ;  /* 0x00000000080a72ca */ /* 0x000fe200000e0000 */
[----:B------:R-:W-:Y:S01]  /*a9d0*/  IMAD R3, R18, 0x3000, R5 ;  /* 0x0000300012037824 */ /* 0x000fe200078e0205 */
[----:B------:R-:W-:Y:S01]  /*a9e0*/  UIADD3.X UR5, URZ, UR41, URZ, UP0, !UPT ;  /* 0x000000293f057290 */ /* 0x000fe200087fe43f */
[----:B0-----:R-:W-:Y:S01]  /*a9f0*/  VIADD R7, R4, 0x22830 ;  /* 0x0002283004077836 */ /* 0x001fe20000000000 */
[----:B------:R-:W-:Y:S01]  /*aa00*/  UMOV UR6, 0x0 ;  /* 0x0000000000067882 */ /* 0x000fe20000000000 */
[----:B------:R-:W-:Y:S01]  /*aa10*/  VIADD R3, R3, 0x1c400 ;  /* 0x0001c40003037836 */ /* 0x000fe20000000000 */
[----:B------:R-:W-:-:S09]  /*aa20*/  UMOV UR7, 0x14f00000 ;  /* 0x14f0000000077882 */ /* 0x000fd20000000000 */
.L_x_88:
        /* <DEDUP_REMOVED lines=13> */
.L_x_157:
[----:B------:R-:W-:Y:S05]  /*ab00*/  BSYNC B2 ;  /* 0x0000000000027941 */ /* 0x000fea0003800000 */
.L_x_89:
[----:B------:R-:W-:Y:S01]  /*ab10*/  BSSY B2, `(.L_x_91) ;  /* 0x000000b000027945 */ /* 0x000fe20003800000 */
[----:B0-2---:R-:W-:Y:S02]  /*ab20*/  IMAD.MOV.U32 R2, RZ, RZ, 0x0 ;  /* 0x00000000ff027424 */ /* 0x005fe400078e00ff */
[----:B------:R-:W-:Y:S01]  /*ab30*/  IMAD.MOV.U32 R3, RZ, RZ, 0x14f00000 ;  /* 0x14f00000ff037424 */ /* 0x000fe200078e00ff */
[----:B------:R-:W-:Y:S06]  /*ab40*/  @P1 BRA `(.L_x_92) ;  /* 0x00000000001c1947 */ /* 0x000fec0003800000 */
[----:B------:R-:W0:Y:S01]  /*ab50*/  S2R R9, SR_TID.X ;  /* 0x0000000000097919 */ /* 0x000e220000002100 */
[----:B------:R-:W-:-:S04]  /*ab60*/  IMAD.MOV.U32 R7, RZ, RZ, 0xc000 ;  /* 0x0000c000ff077424 */ /* 0x000fc800078e00ff */
[----:B------:R1:W-:Y:S01]  /*ab70*/  SYNCS.ARRIVE.TRANS64 RZ, [R4+URZ+0x22850], R7 ;  /* 0x0228500704ff79a7 */ /* 0x0003e2000800003f */
[----:B0-----:R-:W-:-:S04]  /*ab80*/  LOP3.LUT R9, R9, 0x1f, RZ, 0xc0, !PT ;  /* 0x0000001f09097812 */ /* 0x001fc800078ec0ff */
[----:B------:R-:W-:-:S13]  /*ab90*/  ISETP.NE.AND P0, PT, R9, RZ, PT ;  /* 0x000000ff0900720c */ /* 0x000fda0003f05270 */
[----:B-1----:R-:W-:Y:S05]  /*aba0*/  @!P0 BRA `(.L_x_92) ;  /* 0x0000000000048947 */ /* 0x002fea0003800000 */
[----:B------:R-:W-:Y:S01]  /*abb0*/  BPT.TRAP 0x1 ;  /* 0x000000040000795c */ /* 0x000fe20000300000 */
.L_x_92:
[----:B------:R-:W-:Y:S05]  /*abc0*/  BSYNC B2 ;  /* 0x0000000000027941 */ /* 0x000fea0003800000 */
.L_x_91:
[----:B------:R-:W-:Y:S01]  /*abd0*/  R2UR UR10, R8 ;  /* 0x00000000080a72ca */ /* 0x000fe200000e0000 */
[----:B------:R-:W-:Y:S01]  /*abe0*/  IMAD R5, R18, 0xc000, R5 ;  /* 0x0000c00012057824 */ /* 0x000fe200078e0205 */
[----:B------:R-:W-:Y:S01]  /*abf0*/  R2UR UR6, R2 ;  /* 0x00000000020672ca */ /* 0x000fe200000e0000 */
[----:B------:R-:W-:Y:S01]  /*ac00*/  UIADD3 UR4, UP0, UR40, 0x470, URZ ;  /* 0x0000047028047890 */ /* 0x000fe2000ff1e03f */
[----:B------:R-:W-:Y:S01]  /*ac10*/  R2UR UR7, R3 ;  /* 0x00000000030772ca */ /* 0x000fe200000e0000 */
[----:B------:R-:W-:Y:S01]  /*ac20*/  VIADD R4, R4, 0x22850 ;  /* 0x0002285004047836 */ /* 0x000fe20000000000 */
[----:B------:R-:W-:Y:S01]  /*ac30*/  PLOP3.LUT P0, PT, PT, PT, PT, 0x80, 0x0 ;  /* 0x000000000000781c */ /* 0x000fe20003f0f070 */
[----:B------:R-:W-:Y:S01]  /*ac40*/  VIADD R7, R5, 0x400 ;  /* 0x0000040005077836 */ /* 0x000fe20000000000 */
[----:B------:R-:W-:-:S12]  /*ac50*/  UIADD3.X UR5, URZ, UR41, URZ, UP0, !UPT ;  /* 0x000000293f057290 */ /* 0x000fd800087fe43f */
.L_x_93:
        /* <DEDUP_REMOVED lines=15> */
.L_x_94:
        /* <DEDUP_REMOVED lines=15> */
.L_x_95:
        /* <DEDUP_REMOVED lines=15> */
.L_x_96:
        /* <DEDUP_REMOVED lines=9> */
[----:B--2---:R-:W-:Y:S05]  /*afc0*/  @P0 BRA.U.ANY `(.L_x_96) ;  /* 0xfffffffd00d80947 */ /* 0x004fea000393ffff */
.L_x_82:
[----:B------:R-:W-:Y:S05]  /*afd0*/  BSYNC B1 ;  /* 0x0000000000017941 */ /* 0x000fea0003800000 */
.L_x_81:
[----:B------:R-:W2:Y:S04]  /*afe0*/  LDL R3, [R1+0x8] ;  /* 0x0000080001037983 */ /* 0x000ea80000100800 */
[----:B------:R-:W3:Y:S01]  /*aff0*/  LDL.LU R2, [R1] ;  /* 0x0000000001027983 */ /* 0x000ee20000300800 */
[----:B0-----:R-:W-:Y:S01]  /*b000*/  VIADD R7, R18, 0x1 ;  /* 0x0000000112077836 */ /* 0x001fe20000000000 */
[----:B------:R-:W-:Y:S04]  /*b010*/  BSSY B1, `(.L_x_97) ;  /* 0x0000097000017945 */ /* 0x000fe80003800000 */
[----:B------:R-:W-:-:S04]  /*b020*/  ISETP.NE.AND P0, PT, R7, 0x2, PT ;  /* 0x000000020700780c */ /* 0x000fc80003f05270 */
[----:B------:R-:W-:Y:S02]  /*b030*/  SEL R6, RZ, 0x1, P0 ;  /* 0x00000001ff067807 */ /* 0x000fe40000000000 */
[----:B------:R-:W-:Y:S02]  /*b040*/  SEL R7, R7, RZ, P0 ;  /* 0x000000ff07077207 */ /* 0x000fe40000000000 */
[----:B--2---:R-:W-:Y:S02]  /*b050*/  ISETP.NE.AND P2, PT, R3, RZ, PT ;  /* 0x000000ff0300720c */ /* 0x004fe40003f45270 */
[----:B---3--:R-:W-:-:S11]  /*b060*/  LOP3.LUT R6, R2, R6, RZ, 0x3c, !PT ;  /* 0x0000000602067212 */ /* 0x008fd600078e3cff */
[----:B------:R-:W-:Y:S05]  /*b070*/  @!P2 BRA `(.L_x_98) ;  /* 0x000000080040a947 */ /* 0x000fea0003800000 */
[----:B------:R-:W2:Y:S01]  /*b080*/  LDL R2, [R1+0xc] ;  /* 0x00000c0001027983 */ /* 0x000ea20000100800 */
[----:B------:R-:W-:Y:S01]  /*b090*/  VIADD R8, R0, 0xffffffff ;  /* 0xffffffff00087836 */ /* 0x000fe20000000000 */
[----:B--2---:R-:W-:-:S13]  /*b0a0*/  ISETP.NE.AND P2, PT, R2, RZ, PT ;  /* 0x000000ff0200720c */ /* 0x004fda0003f45270 */
[----:B------:R-:W-:Y:S05]  /*b0b0*/  @!P2 BRA `(.L_x_99) ;  /* 0x00000000004ca947 */ /* 0x000fea0003800000 */
[----:B------:R-:W2:Y:S01]  /*b0c0*/  LDL R9, [R1+0x4] ;  /* 0x0000040001097983 */ /* 0x000ea20000100800 */
[----:B------:R-:W0:Y:S01]  /*b0d0*/  LDC R4, c[0x0][0x43c] ;  /* 0x00010f00ff047b82 */ /* 0x000e220000000800 */
[----:B------:R-:W-:Y:S01]  /*b0e0*/  ULDC.64 UR4, c[0x0][0x428] ;  /* 0x00010a0000047ab9 */ /* 0x000fe20000000a00 */
[----:B0-----:R-:W-:-:S13]  /*b0f0*/  ISETP.NE.AND P0, PT, R4, 0x1, PT ;  /* 0x000000010400780c */ /* 0x001fda0003f05270 */
        /* <DEDUP_REMOVED lines=15> */
.L_x_99:
[----:B0-----:R-:W-:Y:S01]  /*b1f0*/  LEA R4, R7, UR36, 0x3 ;  /* 0x0000002407047c11 */ /* 0x001fe2000f8e18ff */
[----:B------:R-:W0:Y:S01]  /*b200*/  S2R R3, SR_TID.X ;  /* 0x0000000000037919 */ /* 0x000e220000002100 */
[----:B------:R-:W-:Y:S01]  /*b210*/  SHF.L.U32 R2, R6, 0x1f, RZ ;  /* 0x0000001f06027819 */ /* 0x000fe200000006ff */
[----:B------:R-:W-:Y:S03]  /*b220*/  BSSY B2, `(.L_x_100) ;  /* 0x0000005000027945 */ /* 0x000fe60003800000 */
[----:B------:R-:W2:Y:S01]  /*b230*/  SYNCS.PHASECHK.TRANS64.TRYWAIT P0, [R4+URZ+0x22840], R2 ;  /* 0x02284002040075a7 */ /* 0x000ea2000800017f */
[----:B0-----:R-:W-:-:S04]  /*b240*/  LOP3.LUT R3, R3, 0x7f, RZ, 0xc0, !PT ;  /* 0x0000007f03037812 */ /* 0x001fc800078ec0ff */
[----:B------:R-:W-:Y:S01]  /*b250*/  ISETP.NE.AND P1, PT, R3, RZ, PT ;  /* 0x000000ff0300720c */ /* 0x000fe20003f25270 */
[----:B--2---:R-:W-:-:S12]  /*b260*/  @!P0 BRA `(.L_x_101) ;  /* 0x0000001c00008947 */ /* 0x004fd80003800000 */
.L_x_158:
[----:B------:R-:W-:Y:S05]  /*b270*/  BSYNC B2 ;  /* 0x0000000000027941 */ /* 0x000fea0003800000 */
.L_x_100:
[----:B------:R-:W-:Y:S04]  /*b280*/  BSSY B2, `(.L_x_102) ;  /* 0x0000009000027945 */ /* 0x000fe80003800000 */
[----:B------:R-:W-:Y:S05]  /*b290*/  @P1 BRA `(.L_x_103) ;  /* 0x00000000001c1947 */ /* 0x000fea0003800000 */
[----:B-1----:R-:W1:Y:S01]  /*b2a0*/  S2R R5, SR_TID.X ;  /* 0x0000000000057919 */ /* 0x002e620000002100 */
[----:B------:R-:W-:-:S04]  /*b2b0*/  IMAD.MOV.U32 R3, RZ, RZ, 0x3000 ;  /* 0x00003000ff037424 */ /* 0x000fc800078e00ff */
[----:B------:R2:W-:Y:S01]  /*b2c0*/  SYNCS.ARRIVE.TRANS64 RZ, [R4+URZ+0x22830], R3 ;  /* 0x0228300304ff79a7 */ /* 0x0005e2000800003f */
[----:B-1----:R-:W-:-:S04]  /*b2d0*/  LOP3.LUT R5, R5, 0x1f, RZ, 0xc0, !PT ;  /* 0x0000001f05057812 */ /* 0x002fc800078ec0ff */
[----:B------:R-:W-:-:S13]  /*b2e0*/  ISETP.NE.AND P0, PT, R5, RZ, PT ;  /* 0x000000ff0500720c */ /* 0x000fda0003f05270 */
[----:B--2---:R-:W-:Y:S05]  /*b2f0*/  @!P0 BRA `(.L_x_103) ;  /* 0x0000000000048947 */ /* 0x004fea0003800000 */
[----:B------:R-:W-:Y:S01]  /*b300*/  BPT.TRAP 0x1 ;  /* 0x000000040000795c */ /* 0x000fe20000300000 */
.L_x_103:
[----:B------:R-:W-:Y:S05]  /*b310*/  BSYNC B2 ;  /* 0x0000000000027941 */ /* 0x000fea0003800000 */
.L_x_102:
        /* <DEDUP_REMOVED lines=12> */
.L_x_104:
        /* <DEDUP_REMOVED lines=10> */
[----:B------:R-:W1:Y:S01]  /*b480*/  SYNCS.PHASECHK.TRANS64.TRYWAIT P0, [R4+URZ+0x22860], R2 ;  /* 0x02286002040075a7 */ /* 0x000e62000800017f */
[----:B------:R-:W-:Y:S04]  /*b490*/  BSSY B2, `(.L_x_105) ;  /* 0x0000002000027945 */ /* 0x000fe80003800000 */
[----:B-1----:R-:W-:Y:S05]  /*b4a0*/  @!P0 BRA `(.L_x_106) ;  /* 0x0000001800848947 */ /* 0x002fea0003800000 */
.L_x_159:
[----:B------:R-:W-:Y:S05]  /*b4b0*/  BSYNC B2 ;  /* 0x0000000000027941 */ /* 0x000fea0003800000 */
.L_x_105:
[----:B------:R-:W-:Y:S01]  /*b4c0*/  BSSY B2, `(.L_x_107) ;  /* 0x000000b000027945 */ /* 0x000fe20003800000 */
[----:B01----:R-:W-:Y:S02]  /*b4d0*/  IMAD.MOV.U32 R2, RZ, RZ, 0x0 ;  /* 0x00000000ff027424 */ /* 0x003fe400078e00ff */
        /* <DEDUP_REMOVED lines=9> */
.L_x_108:
[----:B------:R-:W-:Y:S05]  /*b570*/  BSYNC B2 ;  /* 0x0000000000027941 */ /* 0x000fea0003800000 */
.L_x_107:
        /* <DEDUP_REMOVED lines=9> */
.L_x_109:
        /* <DEDUP_REMOVED lines=15> */
.L_x_110:
        /* <DEDUP_REMOVED lines=15> */
.L_x_111:
        /* <DEDUP_REMOVED lines=15> */
.L_x_112:
        /* <DEDUP_REMOVED lines=10> */
.L_x_98:
[----:B------:R-:W-:Y:S05]  /*b980*/  BSYNC B1 ;  /* 0x0000000000017941 */ /* 0x000fea0003800000 */
.L_x_97:
[----:B------:R-:W-:Y:S01]  /*b990*/  VIADD R7, R7, 0x1 ;  /* 0x0000000107077836 */ /* 0x000fe20000000000 */
[C---:B------:R-:W-:Y:S01]  /*b9a0*/  ISETP.GT.AND P1, PT, R0.reuse, 0x1, PT ;  /* 0x000000010000780c */ /* 0x040fe20003f24270 */
[----:B------:R-:W-:-:S03]  /*b9b0*/  VIADD R0, R0, 0xfffffffe ;  /* 0xfffffffe00007836 */ /* 0x000fc60000000000 */
[----:B------:R-:W-:-:S04]  /*b9c0*/  ISETP.NE.AND P0, PT, R7, 0x2, PT ;  /* 0x000000020700780c */ /* 0x000fc80003f05270 */
[----:B------:R-:W-:Y:S02]  /*b9d0*/  SEL R3, RZ, 0x1, P0 ;  /* 0x00000001ff037807 */ /* 0x000fe40000000000 */
[----:B------:R-:W-:Y:S02]  /*b9e0*/  SEL R18, R7, RZ, P0 ;  /* 0x000000ff07127207 */ /* 0x000fe40000000000 */
[----:B------:R-:W-:-:S05]  /*b9f0*/  LOP3.LUT R2, R6, R3, RZ, 0x3c, !PT ;  /* 0x0000000306027212 */ /* 0x000fca00078e3cff */
[----:B------:R2:W-:Y:S01]  /*ba00*/  STL [R1], R2 ;  /* 0x0000000201007387 */ /* 0x0005e20000100800 */
[----:B------:R-:W-:Y:S05]  /*ba10*/  @P1 BRA `(.L_x_113) ;  /* 0xffffffec00181947 */ /* 0x000fea000383ffff */
.L_x_80:
[----:B------:R-:W-:Y:S05]  /*ba20*/  BSYNC B0 ;  /* 0x0000000000007941 */ /* 0x000fea0003800000 */
.L_x_62:
[----:B--2---:R-:W2:Y:S01]  /*ba30*/  LDL.LU R2, [R1+0x24] ;  /* 0x0000240001027983 */ /* 0x004ea20000300800 */
[----:B------:R-:W-:-:S03]  /*ba40*/  ULDC UR4, c[0x0][0xc34] ;  /* 0x00030d0000047ab9 */ /* 0x000fc60000000800 */
[----:B------:R-:W3:Y:S01]  /*ba50*/  LDL.LU R0, [R1+0x30] ;  /* 0x0000300001007983 */ /* 0x000ee20000300800 */
[----:B--2---:R-:W-:Y:S02]  /*ba60*/  VIADD R2, R2, UR38 ;  /* 0x0000002602027c36 */ /* 0x004fe40008000000 */
[----:B---3--:R-:W-:-:S03]  /*ba70*/  VIADD R0, R0, 0x1 ;  /* 0x0000000100007836 */ /* 0x008fc60000000000 */
[----:B------:R2:W-:Y:S01]  /*ba80*/  STL [R1+0x24], R2 ;  /* 0x0000240201007387 */ /* 0x0005e20000100800 */
[----:B------:R-:W-:-:S03]  /*ba90*/  ISETP.GE.AND P0, PT, R2, UR4, PT ;  /* 0x0000000402007c0c */ /* 0x000fc6000bf06270 */
[----:B------:R2:W-:Y:S10]  /*baa0*/  STL [R1+0x30], R0 ;  /* 0x0000300001007387 */ /* 0x0005f40000100800 */
[----:B--2---:R-:W-:Y:S05]  /*bab0*/  @!P0 BRA `(.L_x_114) ;  /* 0xffffffc400288947 */ /* 0x004fea000383ffff */
[----:B------:R-:W-:-:S07]  /*bac0*/  LOP3.LUT R2, R0, 0x1, RZ, 0xc, !PT ;  /* 0x0000000100027812 */ /* 0x000fce00078e0cff */
.L_x_38:
[----:B0-----:R-:W0:Y:S01]  /*bad0*/  S2R R3, SR_CgaCtaId ;  /* 0x0000000000037919 */ /* 0x001e220000008800 */
[----:B------:R-:W-:Y:S01]  /*bae0*/  MOV R0, 0x400 ;  /* 0x0000040000007802 */ /* 0x000fe20000000f00 */
[----:B------:R-:W-:Y:S03]  /*baf0*/  BSSY B0, `(.L_x_115) ;  /* 0x0000005000007945 */ /* 0x000fe60003800000 */
[----:B0-----:R-:W-:Y:S02]  /*bb00*/  LEA R0, R3, R0, 0x18 ;  /* 0x0000000003007211 */ /* 0x001fe400078ec0ff */
[----:B------:R-:W-:-:S04]  /*bb10*/  SHF.L.U32 R3, R2, 0x1f, RZ ;  /* 0x0000001f02037819 */ /* 0x000fc800000006ff */
[----:B------:R-:W0:Y:S02]  /*bb20*/  SYNCS.PHASECHK.TRANS64.TRYWAIT P0, [R0+URZ+0x22820], R3 ;  /* 0x02282003000075a7 */ /* 0x000e24000800017f */
[----:B0-----:R-:W-:Y:S05]  /*bb30*/  @!P0 BRA `(.L_x_116) ;  /* 0x0000001000f48947 */ /* 0x001fea0003800000 */
.L_x_160:
[----:B------:R-:W-:Y:S05]  /*bb40*/  BSYNC B0 ;  /* 0x0000000000007941 */ /* 0x000fea0003800000 */
.L_x_115:
[----:B------:R-:W-:-:S03]  /*bb50*/  UMOV UR4, 0xffffffff ;  /* 0xffffffff00047882 */ /* 0x000fc60000000000 */
[----:B------:R-:W-:Y:S05]  /*bb60*/  BRA.DIV UR4, `(.L_x_117) ;  /* 0x0000001204fc7947 */ /* 0x000fea000b800000 */
[----:B------:R-:W2:Y:S02]  /*bb70*/  S2R R2, SR_TID.X ;  /* 0x0000000000027919 */ /* 0x000ea40000002100 */
[----:B--2---:R-:W-:-:S04]  /*bb80*/  SHF.R.U32.HI R2, RZ, 0x5, R2 ;  /* 0x00000005ff027819 */ /* 0x004fc80000011602 */
[----:B------:R-:W-:-:S05]  /*bb90*/  LOP3.LUT R2, R2, 0x3, RZ, 0xc0, !PT ;  /* 0x0000000302027812 */ /* 0x000fca00078ec0ff */
[----:B------:R2:W3:Y:S02]  /*bba0*/  SHFL.IDX PT, R14, R2, RZ, 0x1f ;  /* 0x00001fff020e7589 */ /* 0x0004e400000e0000 */
.L_x_163:
[----:B---3--:R-:W-:Y:S01]  /*bbb0*/  ISETP.NE.AND P0, PT, R14, RZ, PT ;  /* 0x000000ff0e00720c */ /* 0x008fe20003f05270 */
[----:B------:R-:W-:-:S12]  /*bbc0*/  BSSY B0, `(.L_x_118) ;  /* 0x0000025000007945 */ /* 0x000fd80003800000 */
[----:B------:R-:W-:Y:S05]  /*bbd0*/  @P0 BRA `(.L_x_119) ;  /* 0x00000000008c0947 */ /* 0x000fea0003800000 */
[----:B------:R-:W-:-:S03]  /*bbe0*/  UMOV UR4, 0xffffffff ;  /* 0xffffffff00047882 */ /* 0x000fc60000000000 */
[----:B------:R-:W-:Y:S05]  /*bbf0*/  BRA.DIV UR4, `(.L_x_120) ;  /* 0x00000016040c7947 */ /* 0x000fea000b800000 */
[----:B------:R-:W-:-:S13]  /*bc00*/  ELECT P6, URZ, PT ;  /* 0x00000000003f782f */ /* 0x000fda00038c0000 */
.L_x_166:
[----:B------:R-:W-:Y:S05]  /*bc10*/  @!P6 BRA `(.L_x_119) ;  /* 0x00000000007ce947 */ /* 0x000fea0003800000 */
[----:B------:R-:W-:-:S06]  /*bc20*/  ULOP3.LUT UR4, UR37, 0x2, URZ, 0xfc, !UPT ;  /* 0x0000000225047892 */ /* 0x000fcc000f8efc3f */
[----:B--2---:R-:W-:-:S05]  /*bc30*/  IMAD.U32 R2, RZ, RZ, UR4 ;  /* 0x00000004ff027e24 */ /* 0x004fca000f8e00ff */
[----:B------:R-:W-:-:S13]  /*bc40*/  ISETP.NE.AND P2, PT, R2, 0x3, PT ;  /* 0x000000030200780c */ /* 0x000fda0003f45270 */
[----:B------:R-:W-:Y:S05]  /*bc50*/  @!P2 BRA `(.L_x_121) ;  /* 0x000000000004a947 */ /* 0x000fea0003800000 */
[----:B------:R-:W-:Y:S01]  /*bc60*/  BPT.TRAP 0x1 ;  /* 0x000000040000795c */ /* 0x000fe20000300000 */
.L_x_121:
[----:B------:R-:W1:Y:S01]  /*bc70*/  LDL.LU R7, [R1] ;  /* 0x0000000001077983 */ /* 0x000e620000300800 */
[----:B0-----:R-:W-:Y:S02]  /*bc80*/  VIADD R3, R0, 0x22840 ;  /* 0x0002284000037836 */ /* 0x001fe40000000000 */
[C---:B------:R-:W-:Y:S02]  /*bc90*/  VIADD R2, R18.reuse, 0x1 ;  /* 0x0000000112027836 */ /* 0x040fe40000000000 */
[----:B------:R-:W-:-:S03]  /*bca0*/  IMAD R6, R18, 0x8, R3 ;  /* 0x0000000812067824 */ /* 0x000fc600078e0203 */
[----:B------:R-:W-:-:S04]  /*bcb0*/  ISETP.NE.AND P1, PT, R2, 0x2, PT ;  /* 0x000000020200780c */ /* 0x000fc80003f25270 */
[----:B------:R-:W-:Y:S02]  /*bcc0*/  SEL R4, RZ, 0x1, P1 ;  /* 0x00000001ff047807 */ /* 0x000fe40000800000 */
[C---:B-1----:R-:W-:Y:S02]  /*bcd0*/  SHF.L.U32 R5, R7.reuse, 0x1f, RZ ;  /* 0x0000001f07057819 */ /* 0x042fe400000006ff */
[----:B------:R-:W-:Y:S02]  /*bce0*/  LOP3.LUT R7, R7, R4, RZ, 0x3c, !PT ;  /* 0x0000000407077212 */ /* 0x000fe400078e3cff */
[----:B------:R-:W0:Y:S01]  /*bcf0*/  SYNCS.PHASECHK.TRANS64.TRYWAIT P0, [R6+URZ], R5 ;  /* 0x00000005060075a7 */ /* 0x000e22000800017f */
[----:B------:R-:W-:Y:S02]  /*bd00*/  SEL R4, R2, RZ, P1 ;  /* 0x000000ff02047207 */ /* 0x000fe40000800000 */
[----:B------:R-:W-:-:S03]  /*bd10*/  SHF.L.U32 R2, R7, 0x1f, RZ ;  /* 0x0000001f07027819 */ /* 0x000fc600000006ff */
[----:B------:R-:W-:Y:S01]  /*bd20*/  IMAD R3, R4, 0x8, R3 ;  /* 0x0000000804037824 */ /* 0x000fe200078e0203 */
[----:B0-----:R-:W-:Y:S06]  /*bd30*/  @!P0 BRA `(.L_x_122) ;  /* 0x0000001000dc8947 */ /* 0x001fec0003800000 */
.L_x_167:
[----:B------:R-:W1:Y:S02]  /*bd40*/  SYNCS.PHASECHK.TRANS64.TRYWAIT P0, [R3+URZ], R2 ;  /* 0x00000002030075a7 */ /* 0x000e64000800017f */
[----:B-1----:R-:W-:Y:S05]  /*bd50*/  @!P0 BRA `(.L_x_123) ;  /* 0x0000001000e88947 */ /* 0x002fea0003800000 */
.L_x_168:
[----:B------:R-:W-:Y:S05]  /*bd60*/  @!P2 BRA `(.L_x_124) ;  /* 0x000000000004a947 */ /* 0x000fea0003800000 */
[----:B------:R-:W-:Y:S01]  /*bd70*/  BPT.TRAP 0x1 ;  /* 0x000000040000795c */ /* 0x000fe20000300000 */
.L_x_124:
[----:B-1----:R-:W-:-:S04]  /*bd80*/  VIADD R3, R0, 0x22860 ;  /* 0x0002286000037836 */ /* 0x002fc80000000000 */
[----:B------:R-:W-:-:S04]  /*bd90*/  IMAD R18, R18, 0x8, R3 ;  /* 0x0000000812127824 */ /* 0x000fc800078e0203 */
[----:B------:R-:W1:Y:S02]  /*bda0*/  SYNCS.PHASECHK.TRANS64.TRYWAIT P0, [R18+URZ], R5 ;  /* 0x00000005120075a7 */ /* 0x000e64000800017f */
[----:B-1----:R-:W-:Y:S05]  /*bdb0*/  @!P0 BRA `(.L_x_125) ;  /* 0x0000001000e48947 */ /* 0x002fea0003800000 */
.L_x_169:
[----:B------:R-:W-:-:S07]  /*bdc0*/  IMAD R3, R4, 0x8, R3 ;  /* 0x0000000804037824 */ /* 0x000fce00078e0203 */
.L_x_126:
[----:B--2---:R2:W3:Y:S02]  /*bdd0*/  SYNCS.PHASECHK.TRANS64.TRYWAIT P0, [R3+URZ], R2 ;  /* 0x00000002030075a7 */ /* 0x0044e4000800017f */
[----:B---3--:R-:W-:Y:S05]  /*bde0*/  @!P0 NANOSLEEP.SYNCS 0x989680 ;  /* 0x009896800000895d */ /* 0x008fea0003900000 */
[----:B------:R-:W3:Y:S02]  /*bdf0*/  @!P0 SYNCS.PHASECHK.TRANS64 P0, [R3+URZ], R2 ;  /* 0x00000002030085a7 */ /* 0x000ee4000800007f */
[----:B---3--:R-:W-:Y:S05]  /*be00*/  @!P0 BRA `(.L_x_126) ;  /* 0xfffffffc00f08947 */ /* 0x008fea000383ffff */
.L_x_119:
[----:B------:R-:W-:Y:S05]  /*be10*/  BSYNC B0 ;  /* 0x0000000000007941 */ /* 0x000fea0003800000 */
.L_x_118:
[----:B------:R-:W-:Y:S05]  /*be20*/  EXIT ;  /* 0x000000000000794d */ /* 0x000fea0003800000 */
.L_x_10:
[----:B0-----:R-:W-:-:S04]  /*be30*/  IMAD.U32 R3, RZ, RZ, UR45 ;  /* 0x0000002dff037e24 */ /* 0x001fc8000f8e00ff */
[----:B------:R0:W1:Y:S03]  /*be40*/  SYNCS.PHASECHK.TRANS64.TRYWAIT P0, [R3+URZ+0x22800], R0 ;  /* 0x02280000030075a7 */ /* 0x000066000800017f */
[----:B-1----:R-:W-:Y:S05]  /*be50*/  @!P0 NANOSLEEP.SYNCS 0x989680 ;  /* 0x009896800000895d */ /* 0x002fea0003900000 */
[----:B------:R-:W1:Y:S02]  /*be60*/  @!P0 SYNCS.PHASECHK.TRANS64 P0, [R3+URZ+0x22800], R0 ;  /* 0x02280000030085a7 */ /* 0x000e64000800007f */
[----:B-1----:R-:W-:Y:S05]  /*be70*/  @!P0 BRA `(.L_x_10) ;  /* 0xfffffffc00ec8947 */ /* 0x002fea000383ffff */
[----:B------:R-:W-:Y:S05]  /*be80*/  BRA `(.L_x_127) ;  /* 0xffffff5000c47947 */ /* 0x000fea000383ffff */
.L_x_14:
[----:B-1----:R-:W-:-:S04]  /*be90*/  IMAD.U32 R3, RZ, RZ, UR21 ;  /* 0x00000015ff037e24 */ /* 0x002fc8000f8e00ff */
[----:B------:R1:W2:Y:S03]  /*bea0*/  SYNCS.PHASECHK.TRANS64.TRYWAIT P1, [R3+URZ+0x22830], R8 ;  /* 0x02283008030075a7 */ /* 0x0002a6000802017f */
[----:B--2---:R-:W-:Y:S05]  /*beb0*/  @!P1 NANOSLEEP.SYNCS 0x989680 ;  /* 0x009896800000995d */ /* 0x004fea0003900000 */
[----:B------:R-:W2:Y:S02]  /*bec0*/  @!P1 SYNCS.PHASECHK.TRANS64 P1, [R3+URZ+0x22830], R8 ;  /* 0x02283008030095a7 */ /* 0x000ea4000802007f */
[----:B--2---:R-:W-:Y:S05]  /*bed0*/  @!P1 BRA `(.L_x_14) ;  /* 0xfffffffc00ec9947 */ /* 0x004fea000383ffff */
[----:B------:R-:W-:Y:S05]  /*bee0*/  BRA `(.L_x_13) ;  /* 0xffffff5000e87947 */ /* 0x000fea000383ffff */
.L_x_18:
[----:B-1----:R1:W2:Y:S02]  /*bef0*/  SYNCS.PHASECHK.TRANS64.TRYWAIT P2, [R9+URZ+0x22850], R8 ;  /* 0x02285008090075a7 */ /* 0x0022a4000804017f */
[----:B--2---:R-:W-:Y:S05]  /*bf00*/  @!P2 NANOSLEEP.SYNCS 0x989680 ;  /* 0x009896800000a95d */ /* 0x004fea0003900000 */
[----:B------:R-:W2:Y:S02]  /*bf10*/  @!P2 SYNCS.PHASECHK.TRANS64 P2, [R9+URZ+0x22850], R8 ;  /* 0x022850080900a5a7 */ /* 0x000ea4000804007f */
[----:B--2---:R-:W-:Y:S05]  /*bf20*/  @!P2 BRA `(.L_x_18) ;  /* 0xfffffffc00f0a947 */ /* 0x004fea000383ffff */
[----:B------:R-:W-:Y:S05]  /*bf30*/  BRA `(.L_x_17) ;  /* 0xffffff6c00e87947 */ /* 0x000fea000383ffff */
.L_x_23:
[----:B-1----:R-:W-:Y:S02]  /*bf40*/  IMAD.U32 R0, RZ, RZ, UR23 ;  /* 0x00000017ff007e24 */ /* 0x002fe4000f8e00ff */
[----:B------:R-:W-:-:S04]  /*bf50*/  IMAD.U32 R9, RZ, RZ, UR25 ;  /* 0x00000019ff097e24 */ /* 0x000fc8000f8e00ff */
[----:B------:R1:W2:Y:S03]  /*bf60*/  SYNCS.PHASECHK.TRANS64.TRYWAIT P3, [R0+URZ+0x22830], R9 ;  /* 0x02283009000075a7 */ /* 0x0002a6000806017f */
[----:B--2---:R-:W-:Y:S05]  /*bf70*/  @!P3 NANOSLEEP.SYNCS 0x989680 ;  /* 0x009896800000b95d */ /* 0x004fea0003900000 */
[----:B------:R-:W2:Y:S02]  /*bf80*/  @!P3 SYNCS.PHASECHK.TRANS64 P3, [R0+URZ+0x22830], R9 ;  /* 0x022830090000b5a7 */ /* 0x000ea4000806007f */
[----:B--2---:R-:W-:Y:S05]  /*bf90*/  @!P3 BRA `(.L_x_23) ;  /* 0xfffffffc00e8b947 */ /* 0x004fea000383ffff */
[----:B------:R-:W-:Y:S05]  /*bfa0*/  BRA `(.L_x_22) ;  /* 0xffffff7400007947 */ /* 0x000fea000383ffff */
.L_x_27:
[----:B0-----:R-:W-:-:S04]  /*bfb0*/  IMAD.U32 R8, RZ, RZ, UR25 ;  /* 0x00000019ff087e24 */ /* 0x001fc8000f8e00ff */
[----:B------:R0:W1:Y:S03]  /*bfc0*/  SYNCS.PHASECHK.TRANS64.TRYWAIT P3, [R195+URZ+0x22850], R8 ;  /* 0x02285008c30075a7 */ /* 0x000066000806017f */
[----:B-1----:R-:W-:Y:S05]  /*bfd0*/  @!P3 NANOSLEEP.SYNCS 0x989680 ;  /* 0x009896800000b95d */ /* 0x002fea0003900000 */
[----:B------:R-:W1:Y:S02]  /*bfe0*/  @!P3 SYNCS.PHASECHK.TRANS64 P3, [R195+URZ+0x22850], R8 ;  /* 0x02285008c300b5a7 */ /* 0x000e64000806007f */
[----:B-1----:R-:W-:Y:S05]  /*bff0*/  @!P3 BRA `(.L_x_27) ;  /* 0xfffffffc00ecb947 */ /* 0x002fea000383ffff */
[----:B------:R-:W-:Y:S05]  /*c000*/  BRA `(.L_x_26) ;  /* 0xffffff9000a47947 */ /* 0x000fea000383ffff */
.L_x_42:
[----:B0-----:R-:W0:Y:S01]  /*c010*/  S2R R0, SR_TID.X ;  /* 0x0000000000007919 */ /* 0x001e220000002100 */
[----:B------:R-:W-:Y:S01]  /*c020*/  BSSY B0, `(.L_x_128) ;  /* 0x000000a000007945 */ /* 0x000fe20003800000 */
[----:B------:R-:W-:Y:S02]  /*c030*/  IMAD.MOV.U32 R12, RZ, RZ, RZ ;  /* 0x000000ffff0c7224 */ /* 0x000fe400078e00ff */
[----:B------:R-:W-:Y:S02]  /*c040*/  IMAD.MOV.U32 R11, RZ, RZ, 0x1f ;  /* 0x0000001fff0b7424 */ /* 0x000fe400078e00ff */
[----:B------:R-:W-:Y:S01]  /*c050*/  IMAD.MOV.U32 R15, RZ, RZ, -0x1 ;  /* 0xffffffffff0f7424 */ /* 0x000fe200078e00ff */
[----:B0-----:R-:W-:-:S04]  /*c060*/  SHF.R.U32.HI R0, RZ, 0x5, R0 ;  /* 0x00000005ff007819 */ /* 0x001fc80000011600 */
[----:B------:R-:W-:-:S05]  /*c070*/  LOP3.LUT R0, R0, 0x3, RZ, 0xc0, !PT ;  /* 0x0000000300007812 */ /* 0x000fca00078ec0ff */
[----:B------:R-:W-:-:S07]  /*c080*/  IMAD.MOV.U32 R13, RZ, RZ, R0 ;  /* 0x000000ffff0d7224 */ /* 0x000fce00078e0000 */
[----:B------:R-:W-:Y:S05]  /*c090*/  WARPSYNC.COLLECTIVE R15, `(.L_x_129) ;  /* 0x000000000f087348 */ /* 0x000fea0003c00000 */
[----:B------:R0:W1:Y:S02]  /*c0a0*/  SHFL.IDX P6, R14, R13, R12, R11 ;  /* 0x0000000c0d0e7389 */ /* 0x00006400000c000b */
[----:B01----:R-:W-:Y:S01]  /*c0b0*/  ENDCOLLECTIVE ;  /* 0x000000000000791b */ /* 0x003fe20003800000 */
.L_x_129:
[----:B------:R-:W-:Y:S05]  /*c0c0*/  BSYNC B0 ;  /* 0x0000000000007941 */ /* 0x000fea0003800000 */
.L_x_128:
[----:B------:R-:W-:Y:S05]  /*c0d0*/  BRA `(.L_x_130) ;  /* 0xffffffc400547947 */ /* 0x000fea000383ffff */
.L_x_44:
[----:B------:R-:W-:Y:S01]  /*c0e0*/  BSSY B0, `(.L_x_131) ;  /* 0x0000006000007945 */ /* 0x000fe20003800000 */
[----:B------:R-:W-:-:S07]  /*c0f0*/  IMAD.MOV.U32 R15, RZ, RZ, -0x1 ;  /* 0xffffffffff0f7424 */ /* 0x000fce00078e00ff */
[----:B0-----:R-:W-:Y:S05]  /*c100*/  WARPSYNC.COLLECTIVE R15, `(.L_x_132) ;  /* 0x000000000f0c7348 */ /* 0x001fea0003c00000 */
[----:B------:R-:W-:Y:S02]  /*c110*/  ELECT P6, UR62, PT ;  /* 0x00000000003e782f */ /* 0x000fe400038c0000 */
[----:B------:R-:W-:Y:S01]  /*c120*/  MOV R14, UR62 ;  /* 0x0000003e000e7c02 */ /* 0x000fe20008000f00 */
[----:B0-----:R-:W-:Y:S10]  /*c130*/  ENDCOLLECTIVE ;  /* 0x000000000000791b */ /* 0x001ff40003800000 */
.L_x_132:
[----:B------:R-:W-:Y:S05]  /*c140*/  BSYNC B0 ;  /* 0x0000000000007941 */ /* 0x000fea0003800000 */
.L_x_131:
[----:B------:R-:W-:Y:S05]  /*c150*/  BRA `(.L_x_133) ;  /* 0xffffffc400547947 */ /* 0x000fea000383ffff */
.L_x_46:
[----:B0-----:R0:W2:Y:S02]  /*c160*/  SYNCS.PHASECHK.TRANS64.TRYWAIT P0, [R0+URZ+0x22840], R2 ;  /* 0x02284002000075a7 */ /* 0x0010a4000800017f */
[----:B--2---:R-:W-:Y:S05]  /*c170*/  @!P0 NANOSLEEP.SYNCS 0x989680 ;  /* 0x009896800000895d */ /* 0x004fea0003900000 */
[----:B------:R-:W2:Y:S02]  /*c180*/  @!P0 SYNCS.PHASECHK.TRANS64 P0, [R0+URZ+0x22840], R2 ;  /* 0x02284002000085a7 */ /* 0x000ea4000800007f */
[----:B--2---:R-:W-:Y:S05]  /*c190*/  @!P0 BRA `(.L_x_46) ;  /* 0xfffffffc00f08947 */ /* 0x004fea000383ffff */
[----:B------:R-:W-:Y:S05]  /*c1a0*/  BRA `(.L_x_134) ;  /* 0xffffffc400b07947 */ /* 0x000fea000383ffff */
.L_x_49:
[----:B------:R-:W-:Y:S01]  /*c1b0*/  IMAD.MOV.U32 R13, RZ, RZ, R2 ;  /* 0x000000ffff0d7224 */ /* 0x000fe200078e0002 */
[----:B------:R-:W0:Y:S01]  /*c1c0*/  S2R R7, SR_TID.X ;  /* 0x0000000000077919 */ /* 0x000e220000002100 */
[----:B------:R-:W-:Y:S02]  /*c1d0*/  IMAD.MOV.U32 R12, RZ, RZ, RZ ;  /* 0x000000ffff0c7224 */ /* 0x000fe400078e00ff */
[----:B------:R-:W-:Y:S02]  /*c1e0*/  IMAD.MOV.U32 R11, RZ, RZ, 0x181f ;  /* 0x0000181fff0b7424 */ /* 0x000fe400078e00ff */
[----:B------:R-:W-:-:S07]  /*c1f0*/  IMAD.MOV.U32 R15, RZ, RZ, -0x1 ;  /* 0xffffffffff0f7424 */ /* 0x000fce00078e00ff */
[----:B0----5:R-:W-:Y:S05]  /*c200*/  WARPSYNC.COLLECTIVE R15, `(.L_x_135) ;  /* 0x000000000f087348 */ /* 0x021fea0003c00000 */
[----:B------:R1:W2:Y:S02]  /*c210*/  SHFL.IDX P6, R14, R13, R12, R11 ;  /* 0x0000000c0d0e7389 */ /* 0x0002a400000c000b */
[----:B012--5:R-:W-:Y:S01]  /*c220*/  ENDCOLLECTIVE ;  /* 0x000000000000791b */ /* 0x027fe20003800000 */
.L_x_135:
[----:B------:R-:W-:Y:S01]  /*c230*/  IMAD.MOV.U32 R13, RZ, RZ, R0 ;  /* 0x000000ffff0d7224 */ /* 0x000fe200078e0000 */
[----:B------:R-:W-:Y:S01]  /*c240*/  LOP3.LUT R7, R7, 0x7f, RZ, 0xc0, !PT ;  /* 0x0000007f07077812 */ /* 0x000fe200078ec0ff */
[----:B------:R-:W-:-:S07]  /*c250*/  IMAD.MOV.U32 R6, RZ, RZ, R14 ;  /* 0x000000ffff067224 */ /* 0x000fce00078e000e */
[----:B------:R-:W-:Y:S05]  /*c260*/  WARPSYNC.COLLECTIVE R15, `(.L_x_136) ;  /* 0x000000000f087348 */ /* 0x000fea0003c00000 */
[----:B------:R0:W1:Y:S02]  /*c270*/  SHFL.IDX P6, R14, R13, R12, R11 ;  /* 0x0000000c0d0e7389 */ /* 0x00006400000c000b */
[----:B01----:R-:W-:Y:S01]  /*c280*/  ENDCOLLECTIVE ;  /* 0x000000000000791b */ /* 0x003fe20003800000 */
.L_x_136:
[----:B------:R-:W-:Y:S01]  /*c290*/  ULDC UR4, c[0x0][0x288] ;  /* 0x0000a20000047ab9 */ /* 0x000fe20000000800 */
[----:B------:R-:W-:Y:S01]  /*c2a0*/  SHF.R.U32.HI R5, RZ, 0x3, R7 ;  /* 0x00000003ff057819 */ /* 0x000fe20000011607 */
[----:B------:R-:W-:-:S04]  /*c2b0*/  IMAD R3, R8, UR4, RZ ;  /* 0x0000000408037c24 */ /* 0x000fc8000f8e02ff */
[----:B------:R-:W-:-:S04]  /*c2c0*/  IMAD.IADD R4, R5, 0x1, R4 ;  /* 0x0000000105047824 */ /* 0x000fc800078e0204 */
[C---:B------:R-:W-:Y:S01]  /*c2d0*/  VIADD R5, R4.reuse, 0x10 ;  /* 0x0000001004057836 */ /* 0x040fe20000000000 */
[-C--:B------:R-:W-:Y:S01]  /*c2e0*/  ISETP.GE.AND P1, PT, R4, R3.reuse, PT ;  /* 0x000000030400720c */ /* 0x080fe20003f26270 */
[----:B------:R-:W-:Y:S02]  /*c2f0*/  IMAD.MOV.U32 R13, RZ, RZ, R2 ;  /* 0x000000ffff0d7224 */ /* 0x000fe400078e0002 */
[----:B------:R-:W-:Y:S01]  /*c300*/  IMAD.MOV.U32 R12, RZ, RZ, 0x1 ;  /* 0x00000001ff0c7424 */ /* 0x000fe200078e00ff */
[----:B------:R-:W-:Y:S01]  /*c310*/  ISETP.GE.AND P2, PT, R5, R3, PT ;  /* 0x000000030500720c */ /* 0x000fe20003f46270 */
[----:B------:R-:W-:-:S12]  /*c320*/  IMAD.MOV.U32 R7, RZ, RZ, R14 ;  /* 0x000000ffff077224 */ /* 0x000fd800078e000e */
[----:B------:R-:W-:Y:S05]  /*c330*/  WARPSYNC.COLLECTIVE R15, `(.L_x_137) ;  /* 0x000000000f087348 */ /* 0x000fea0003c00000 */
[----:B------:R0:W1:Y:S02]  /*c340*/  SHFL.IDX P6, R14, R13, R12, R11 ;  /* 0x0000000c0d0e7389 */ /* 0x00006400000c000b */
[----:B01----:R-:W-:Y:S01]  /*c350*/  ENDCOLLECTIVE ;  /* 0x000000000000791b */ /* 0x003fe20003800000 */
.L_x_137:
[----:B------:R-:W-:-:S05]  /*c360*/  @!P1 LEA R7, P3, R10, R7, 0x1 ;  /* 0x000000070a079211 */ /* 0x000fca00078608ff */
[----:B------:R-:W-:-:S05]  /*c370*/  @!P1 IMAD.X R6, RZ, RZ, R6, P3 ;  /* 0x000000ffff069224 */ /* 0x000fca00018e0606 */
[----:B------:R-:W-:Y:S01]  /*c380*/  @!P1 LOP3.LUT R7, R7, R6, RZ, 0x3c, !PT ;  /* 0x0000000607079212 */ /* 0x000fe200078e3cff */
[----:B------:R-:W-:-:S03]  /*c390*/  IMAD.MOV.U32 R13, RZ, RZ, R0 ;  /* 0x000000ffff0d7224 */ /* 0x000fc600078e0000 */
[----:B------:R-:W-:-:S04]  /*c3a0*/  @!P1 LOP3.LUT R6, R7, R6, RZ, 0x3c, !PT ;  /* 0x0000000607069212 */ /* 0x000fc800078e3cff */
[----:B------:R-:W-:Y:S01]  /*c3b0*/  @!P1 LOP3.LUT R7, R7, R6, RZ, 0x3c, !PT ;  /* 0x0000000607079212 */ /* 0x000fe200078e3cff */
[----:B------:R-:W-:-:S07]  /*c3c0*/  IMAD.MOV.U32 R8, RZ, RZ, R14 ;  /* 0x000000ffff087224 */ /* 0x000fce00078e000e */
[----:B------:R-:W-:Y:S05]  /*c3d0*/  WARPSYNC.COLLECTIVE R15, `(.L_x_138) ;  /* 0x000000000f087348 */ /* 0x000fea0003c00000 */
[----:B------:R0:W1:Y:S02]  /*c3e0*/  SHFL.IDX P6, R14, R13, R12, R11 ;  /* 0x0000000c0d0e7389 */ /* 0x00006400000c000b */
[----:B01----:R-:W-:Y:S01]  /*c3f0*/  ENDCOLLECTIVE ;  /* 0x000000000000791b */ /* 0x003fe20003800000 */
.L_x_138:
[----:B------:R-:W-:Y:S01]  /*c400*/  @!PT LDS RZ, [RZ] ;  /* 0x00000000fffff984 */ /* 0x000fe20000000800 */
[----:B------:R-:W-:Y:S01]  /*c410*/  @!PT LDS RZ, [RZ] ;  /* 0x00000000fffff984 */ /* 0x000fe20000000800 */
[----:B------:R-:W-:Y:S01]  /*c420*/  @!PT LDS RZ, [RZ] ;  /* 0x00000000fffff984 */ /* 0x000fe20000000800 */
[----:B------:R0:W-:Y:S01]  /*c430*/  @!P1 LDGSTS.E.BYPASS.LTC128B.128 [R9+0x18400], desc[UR42][R6.64], !P0 ;  /* 0x1840000006099fae */ /* 0x0001e2000c101d6a */
[----:B------:R-:W-:Y:S02]  /*c440*/  IMAD.MOV.U32 R13, RZ, RZ, R2 ;  /* 0x000000ffff0d7224 */ /* 0x000fe400078e0002 */
[----:B------:R-:W-:Y:S02]  /*c450*/  IMAD.MOV.U32 R12, RZ, RZ, 0x2 ;  /* 0x00000002ff0c7424 */ /* 0x000fe400078e00ff */
[----:B------:R-:W-:-:S07]  /*c460*/  IMAD.MOV.U32 R5, RZ, RZ, R14 ;  /* 0x000000ffff057224 */ /* 0x000fce00078e000e */
[----:B0-----:R-:W-:Y:S05]  /*c470*/  WARPSYNC.COLLECTIVE R15, `(.L_x_139) ;  /* 0x000000000f087348 */ /* 0x001fea0003c00000 */
[----:B------:R1:W2:Y:S02]  /*c480*/  SHFL.IDX P6, R14, R13, R12, R11 ;  /* 0x0000000c0d0e7389 */ /* 0x0002a400000c000b */
[----:B012---:R-:W-:Y:S01]  /*c490*/  ENDCOLLECTIVE ;  /* 0x000000000000791b */ /* 0x007fe20003800000 */
.L_x_139:
[----:B------:R-:W-:Y:S01]  /*c4a0*/  @!P2 LEA R7, P1, R10, R5, 0x1 ;  /* 0x000000050a07a211 */ /* 0x000fe200078208ff */
[----:B------:R-:W-:-:S04]  /*c4b0*/  VIADD R5, R4, 0x20 ;  /* 0x0000002004057836 */ /* 0x000fc80000000000 */
[----:B------:R-:W-:Y:S01]  /*c4c0*/  @!P2 IMAD.X R6, RZ, RZ, R8, P1 ;  /* 0x000000ffff06a224 */ /* 0x000fe200008e0608 */
[----:B------:R-:W-:Y:S01]  /*c4d0*/  ISETP.GE.AND P1, PT, R5, R3, PT ;  /* 0x000000030500720c */ /* 0x000fe20003f26270 */
[----:B------:R-:W-:-:S03]  /*c4e0*/  VIADD R5, R4, 0x30 ;  /* 0x0000003004057836 */ /* 0x000fc60000000000 */
[----:B------:R-:W-:Y:S01]  /*c4f0*/  @!P2 LOP3.LUT R7, R7, R6, RZ, 0x3c, !PT ;  /* 0x000000060707a212 */ /* 0x000fe200078e3cff */
[----:B------:R-:W-:-:S03]  /*c500*/  IMAD.MOV.U32 R13, RZ, RZ, R0 ;  /* 0x000000ffff0d7224 */ /* 0x000fc600078e0000 */
[----:B------:R-:W-:-:S04]  /*c510*/  @!P2 LOP3.LUT R6, R7, R6, RZ, 0x3c, !PT ;  /* 0x000000060706a212 */ /* 0x000fc800078e3cff */
[----:B------:R-:W-:-:S05]  /*c520*/  @!P2 LOP3.LUT R7, R7, R6, RZ, 0x3c, !PT ;  /* 0x000000060707a212 */ /* 0x000fca00078e3cff */
[----:B------:R-:W-:Y:S01]  /*c530*/  @!PT LDS RZ, [RZ] ;  /* 0x00000000fffff984 */ /* 0x000fe20000000800 */
[----:B------:R-:W-:Y:S01]  /*c540*/  @!PT LDS RZ, [RZ] ;  /* 0x00000000fffff984 */ /* 0x000fe20000000800 */
[----:B------:R-:W-:Y:S01]  /*c550*/  @!PT LDS RZ, [RZ] ;  /* 0x00000000fffff984 */ /* 0x000fe20000000800 */
[----:B------:R0:W-:Y:S02]  /*c560*/  @!P2 LDGSTS.E.BYPASS.LTC128B.128 [R9+0x18c00], desc[UR42][R6.64], !P0 ;  /* 0x18c000000609afae */ /* 0x0001e4000c101d6a */
[----:B0-----:R-:W-:-:S07]  /*c570*/  IMAD.MOV.U32 R6, RZ, RZ, R14 ;  /* 0x000000ffff067224 */ /* 0x001fce00078e000e */
[----:B------:R-:W-:Y:S05]  /*c580*/  WARPSYNC.COLLECTIVE R15, `(.L_x_140) ;  /* 0x000000000f087348 */ /* 0x000fea0003c00000 */
[----:B------:R0:W1:Y:S02]  /*c590*/  SHFL.IDX P6, R14, R13, R12, R11 ;  /* 0x0000000c0d0e7389 */ /* 0x00006400000c000b */
[----:B01----:R-:W-:Y:S01]  /*c5a0*/  ENDCOLLECTIVE ;  /* 0x000000000000791b */ /* 0x003fe20003800000 */
.L_x_140:
[----:B------:R-:W-:Y:S02]  /*c5b0*/  IMAD.MOV.U32 R13, RZ, RZ, R2 ;  /* 0x000000ffff0d7224 */ /* 0x000fe400078e0002 */
[----:B------:R-:W-:Y:S02]  /*c5c0*/  IMAD.MOV.U32 R12, RZ, RZ, 0x3 ;  /* 0x00000003ff0c7424 */ /* 0x000fe400078e00ff */
[----:B------:R-:W-:-:S07]  /*c5d0*/  IMAD.MOV.U32 R7, RZ, RZ, R14 ;  /* 0x000000ffff077224 */ /* 0x000fce00078e000e */
[----:B------:R-:W-:Y:S05]  /*c5e0*/  WARPSYNC.COLLECTIVE R15, `(.L_x_141) ;  /* 0x000000000f087348 */ /* 0x000fea0003c00000 */
[----:B------:R0:W1:Y:S02]  /*c5f0*/  SHFL.IDX P6, R14, R13, R12, R11 ;  /* 0x0000000c0d0e7389 */ /* 0x00006400000c000b */
[----:B01----:R-:W-:Y:S01]  /*c600*/  ENDCOLLECTIVE ;  /* 0x000000000000791b */ /* 0x003fe20003800000 */
.L_x_141:
[----:B------:R-:W-:-:S05]  /*c610*/  @!P1 LEA R7, P2, R10, R7, 0x1 ;  /* 0x000000070a079211 */ /* 0x000fca00078408ff */
[----:B------:R-:W-:-:S05]  /*c620*/  @!P1 IMAD.X R6, RZ, RZ, R6, P2 ;  /* 0x000000ffff069224 */ /* 0x000fca00010e0606 */
[----:B------:R-:W-:Y:S01]  /*c630*/  @!P1 LOP3.LUT R7, R7, R6, RZ, 0x3c, !PT ;  /* 0x0000000607079212 */ /* 0x000fe200078e3cff */
[----:B------:R-:W-:-:S03]  /*c640*/  IMAD.MOV.U32 R13, RZ, RZ, R0 ;  /* 0x000000ffff0d7224 */ /* 0x000fc600078e0000 */
[----:B------:R-:W-:-:S04]  /*c650*/  @!P1 LOP3.LUT R6, R7, R6, RZ, 0x3c, !PT ;  /* 0x0000000607069212 */ /* 0x000fc800078e3cff */
[----:B------:R-:W-:-:S05]  /*c660*/  @!P1 LOP3.LUT R7, R7, R6, RZ, 0x3c, !PT ;  /* 0x0000000607079212 */ /* 0x000fca00078e3cff */
[----:B------:R-:W-:Y:S01]  /*c670*/  @!PT LDS RZ, [RZ] ;  /* 0x00000000fffff984 */ /* 0x000fe20000000800 */
[----:B------:R-:W-:Y:S01]  /*c680*/  @!PT LDS RZ, [RZ] ;  /* 0x00000000fffff984 */ /* 0x000fe20000000800 */
[----:B------:R-:W-:Y:S01]  /*c690*/  @!PT LDS RZ, [RZ] ;  /* 0x00000000fffff984 */ /* 0x000fe20000000800 */
[----:B------:R0:W-:Y:S01]  /*c6a0*/  @!P1 LDGSTS.E.BYPASS.LTC128B.128 [R9+0x19400], desc[UR42][R6.64], !P0 ;  /* 0x1940000006099fae */ /* 0x0001e2000c101d6a */
[----:B------:R-:W-:Y:S01]  /*c6b0*/  ISETP.GE.AND P1, PT, R5, R3, PT ;  /* 0x000000030500720c */ /* 0x000fe20003f26270 */
[----:B------:R-:W-:Y:S02]  /*c6c0*/  VIADD R5, R4, 0x40 ;  /* 0x0000004004057836 */ /* 0x000fe40000000000 */
[----:B0-----:R-:W-:-:S10]  /*c6d0*/  IMAD.MOV.U32 R6, RZ, RZ, R14 ;  /* 0x000000ffff067224 */ /* 0x001fd400078e000e */
[----:B------:R-:W-:Y:S05]  /*c6e0*/  WARPSYNC.COLLECTIVE R15, `(.L_x_142) ;  /* 0x000000000f087348 */ /* 0x000fea0003c00000 */
[----:B------:R0:W1:Y:S02]  /*c6f0*/  SHFL.IDX P6, R14, R13, R12, R11 ;  /* 0x0000000c0d0e7389 */ /* 0x00006400000c000b */
[----:B01----:R-:W-:Y:S01]  /*c700*/  ENDCOLLECTIVE ;  /* 0x000000000000791b */ /* 0x003fe20003800000 */
.L_x_142:
[----:B------:R-:W-:Y:S02]  /*c710*/  IMAD.MOV.U32 R13, RZ, RZ, R2 ;  /* 0x000000ffff0d7224 */ /* 0x000fe400078e0002 */
[----:B------:R-:W-:Y:S02]  /*c720*/  IMAD.MOV.U32 R12, RZ, RZ, 0x4 ;  /* 0x00000004ff0c7424 */ /* 0x000fe400078e00ff */
[----:B------:R-:W-:-:S07]  /*c730*/  IMAD.MOV.U32 R7, RZ, RZ, R14 ;  /* 0x000000ffff077224 */ /* 0x000fce00078e000e */
[----:B------:R-:W-:Y:S05]  /*c740*/  WARPSYNC.COLLECTIVE R15, `(.L_x_143) ;  /* 0x000000000f087348 */ /* 0x000fea0003c00000 */
[----:B------:R0:W1:Y:S02]  /*c750*/  SHFL.IDX P6, R14, R13, R12, R11 ;  /* 0x0000000c0d0e7389 */ /* 0x00006400000c000b */
[----:B01----:R-:W-:Y:S01]  /*c760*/  ENDCOLLECTIVE ;  /* 0x000000000000791b */ /* 0x003fe20003800000 */
.L_x_143:
        /* <DEDUP_REMOVED lines=16> */
.L_x_144:
[----:B------:R-:W-:Y:S02]  /*c870*/  IMAD.MOV.U32 R13, RZ, RZ, R2 ;  /* 0x000000ffff0d7224 */ /* 0x000fe400078e0002 */
[----:B------:R-:W-:Y:S02]  /*c880*/  IMAD.MOV.U32 R12, RZ, RZ, 0x5 ;  /* 0x00000005ff0c7424 */ /* 0x000fe400078e00ff */
[----:B------:R-:W-:-:S07]  /*c890*/  IMAD.MOV.U32 R7, RZ, RZ, R14 ;  /* 0x000000ffff077224 */ /* 0x000fce00078e000e */
[----:B------:R-:W-:Y:S05]  /*c8a0*/  WARPSYNC.COLLECTIVE R15, `(.L_x_145) ;  /* 0x000000000f087348 */ /* 0x000fea0003c00000 */
[----:B------:R0:W1:Y:S02]  /*c8b0*/  SHFL.IDX P6, R14, R13, R12, R11 ;  /* 0x0000000c0d0e7389 */ /* 0x00006400000c000b */
[----:B01----:R-:W-:Y:S01]  /*c8c0*/  ENDCOLLECTIVE ;  /* 0x000000000000791b */ /* 0x003fe20003800000 */
.L_x_145:
        /* <DEDUP_REMOVED lines=16> */
.L_x_146:
[----:B------:R-:W-:Y:S02]  /*c9d0*/  IMAD.MOV.U32 R13, RZ, RZ, R2 ;  /* 0x000000ffff0d7224 */ /* 0x000fe400078e0002 */
[----:B------:R-:W-:Y:S02]  /*c9e0*/  IMAD.MOV.U32 R12, RZ, RZ, 0x6 ;  /* 0x00000006ff0c7424 */ /* 0x000fe400078e00ff */
[----:B------:R-:W-:-:S07]  /*c9f0*/  IMAD.MOV.U32 R7, RZ, RZ, R14 ;  /* 0x000000ffff077224 */ /* 0x000fce00078e000e */
[----:B------:R-:W-:Y:S05]  /*ca00*/  WARPSYNC.COLLECTIVE R15, `(.L_x_147) ;  /* 0x000000000f087348 */ /* 0x000fea0003c00000 */
[----:B------:R0:W1:Y:S02]  /*ca10*/  SHFL.IDX P6, R14, R13, R12, R11 ;  /* 0x0000000c0d0e7389 */ /* 0x00006400000c000b */
[----:B01----:R-:W-:Y:S01]  /*ca20*/  ENDCOLLECTIVE ;  /* 0x000000000000791b */ /* 0x003fe20003800000 */
.L_x_147:
        /* <DEDUP_REMOVED lines=11> */
[----:B0-----:R-:W-:-:S12]  /*cae0*/  IMAD.MOV.U32 R6, RZ, RZ, R14 ;  /* 0x000000ffff067224 */ /* 0x001fd800078e000e */
[----:B------:R-:W-:Y:S05]  /*caf0*/  WARPSYNC.COLLECTIVE R15, `(.L_x_148) ;  /* 0x000000000f087348 */ /* 0x000fea0003c00000 */
[----:B------:R0:W1:Y:S02]  /*cb00*/  SHFL.IDX P6, R14, R13, R12, R11 ;  /* 0x0000000c0d0e7389 */ /* 0x00006400000c000b */
[----:B01----:R-:W-:Y:S01]  /*cb10*/  ENDCOLLECTIVE ;  /* 0x000000000000791b */ /* 0x003fe20003800000 */
.L_x_148:
[----:B------:R-:W-:Y:S02]  /*cb20*/  IMAD.MOV.U32 R13, RZ, RZ, R2 ;  /* 0x000000ffff0d7224 */ /* 0x000fe400078e0002 */
[----:B------:R-:W-:Y:S02]  /*cb30*/  IMAD.MOV.U32 R12, RZ, RZ, 0x7 ;  /* 0x00000007ff0c7424 */ /* 0x000fe400078e00ff */
[----:B------:R-:W-:-:S07]  /*cb40*/  IMAD.MOV.U32 R7, RZ, RZ, R14 ;  /* 0x000000ffff077224 */ /* 0x000fce00078e000e */
[----:B------:R-:W-:Y:S05]  /*cb50*/  WARPSYNC.COLLECTIVE R15, `(.L_x_149) ;  /* 0x000000000f087348 */ /* 0x000fea0003c00000 */
[----:B------:R0:W1:Y:S02]  /*cb60*/  SHFL.IDX P6, R14, R13, R12, R11 ;  /* 0x0000000c0d0e7389 */ /* 0x00006400000c000b */
[----:B01----:R-:W-:Y:S01]  /*cb70*/  ENDCOLLECTIVE ;  /* 0x000000000000791b */ /* 0x003fe20003800000 */
.L_x_149:
        /* <DEDUP_REMOVED lines=10> */
.L_x_150:
[----:B------:R-:W-:Y:S01]  /*cc20*/  @!PT LDS RZ, [RZ] ;  /* 0x00000000fffff984 */ /* 0x000fe20000000800 */
[----:B------:R-:W-:Y:S01]  /*cc30*/  @!PT LDS RZ, [RZ] ;  /* 0x00000000fffff984 */ /* 0x000fe20000000800 */
[----:B------:R-:W-:Y:S01]  /*cc40*/  @!PT LDS RZ, [RZ] ;  /* 0x00000000fffff984 */ /* 0x000fe20000000800 */
[----:B------:R1:W-:Y:S01]  /*cc50*/  @!P1 LDGSTS.E.BYPASS.LTC128B.128 [R9+0x1b400], desc[UR42][R6.64], !P0 ;  /* 0x1b40000006099fae */ /* 0x0003e2000c101d6a */
[----:B------:R-:W-:Y:S01]  /*cc60*/  IMAD.MOV.U32 R0, RZ, RZ, R14 ;  /* 0x000000ffff007224 */ /* 0x000fe200078e000e */
[----:B------:R-:W-:Y:S06]  /*cc70*/  BRA `(.L_x_151) ;  /* 0xffffffc400ec7947 */ /* 0x000fec000383ffff */
.L_x_51:
[----:B0-----:R-:W-:-:S04]  /*cc80*/  IMAD.U32 R3, RZ, RZ, UR36 ;  /* 0x00000024ff037e24 */ /* 0x001fc8000f8e00ff */
[----:B------:R0:W1:Y:S03]  /*cc90*/  SYNCS.PHASECHK.TRANS64.TRYWAIT P0, [R3+URZ+0x22820], R0 ;  /* 0x02282000030075a7 */ /* 0x000066000800017f */
[----:B-1----:R-:W-:Y:S05]  /*cca0*/  @!P0 NANOSLEEP.SYNCS 0x989680 ;  /* 0x009896800000895d */ /* 0x002fea0003900000 */
[----:B------:R-:W1:Y:S02]  /*ccb0*/  @!P0 SYNCS.PHASECHK.TRANS64 P0, [R3+URZ+0x22820], R0 ;  /* 0x02282000030085a7 */ /* 0x000e64000800007f */
[----:B-1----:R-:W-:Y:S05]  /*ccc0*/  @!P0 BRA `(.L_x_51) ;  /* 0xfffffffc00ec8947 */ /* 0x002fea000383ffff */
[----:B------:R-:W-:Y:S05]  /*ccd0*/  BRA `(.L_x_152) ;  /* 0xffffffc800207947 */ /* 0x000fea000383ffff */
.L_x_55:
[----:B0-----:R0:W1:Y:S02]  /*cce0*/  SYNCS.PHASECHK.TRANS64.TRYWAIT P0, [R2+URZ+0x22860], R0 ;  /* 0x02286000020075a7 */ /* 0x001064000800017f */
[----:B-1----:R-:W-:Y:S05]  /*ccf0*/  @!P0 NANOSLEEP.SYNCS 0x989680 ;  /* 0x009896800000895d */ /* 0x002fea0003900000 */
[----:B------:R-:W1:Y:S02]  /*cd00*/  @!P0 SYNCS.PHASECHK.TRANS64 P0, [R2+URZ+0x22860], R0 ;  /* 0x02286000020085a7 */ /* 0x000e64000800007f */
[----:B-1----:R-:W-:Y:S05]  /*cd10*/  @!P0 BRA `(.L_x_55) ;  /* 0xfffffffc00f08947 */ /* 0x002fea000383ffff */
[----:B------:R-:W-:Y:S05]  /*cd20*/  BRA `(.L_x_153) ;  /* 0xffffffc800447947 */ /* 0x000fea000383ffff */
.L_x_68:
[----:B-1----:R1:W2:Y:S02]  /*cd30*/  SYNCS.PHASECHK.TRANS64.TRYWAIT P0, [R3+URZ+0x22840], R2 ;  /* 0x02284002030075a7 */ /* 0x0022a4000800017f */
[----:B--2---:R-:W-:Y:S05]  /*cd40*/  @!P0 NANOSLEEP.SYNCS 0x989680 ;  /* 0x009896800000895d */ /* 0x004fea0003900000 */
[----:B------:R-:W2:Y:S02]  /*cd50*/  @!P0 SYNCS.PHASECHK.TRANS64 P0, [R3+URZ+0x22840], R2 ;  /* 0x02284002030085a7 */ /* 0x000ea4000800007f */
[----:B--2---:R-:W-:Y:S05]  /*cd60*/  @!P0 BRA `(.L_x_68) ;  /* 0xfffffffc00f08947 */ /* 0x004fea000383ffff */
[----:B------:R-:W-:Y:S05]  /*cd70*/  BRA `(.L_x_154) ;  /* 0xffffffd000407947 */ /* 0x000fea000383ffff */
.L_x_73:
[----:B0-----:R0:W2:Y:S02]  /*cd80*/  SYNCS.PHASECHK.TRANS64.TRYWAIT P0, [R3+URZ+0x22860], R2 ;  /* 0x02286002030075a7 */ /* 0x0010a4000800017f */
[----:B--2---:R-:W-:Y:S05]  /*cd90*/  @!P0 NANOSLEEP.SYNCS 0x989680 ;  /* 0x009896800000895d */ /* 0x004fea0003900000 */
[----:B------:R-:W2:Y:S02]  /*cda0*/  @!P0 SYNCS.PHASECHK.TRANS64 P0, [R3+URZ+0x22860], R2 ;  /* 0x02286002030085a7 */ /* 0x000ea4000800007f */
[----:B--2---:R-:W-:Y:S05]  /*cdb0*/  @!P0 BRA `(.L_x_73) ;  /* 0xfffffffc00f08947 */ /* 0x004fea000383ffff */
[----:B------:R-:W-:Y:S05]  /*cdc0*/  BRA `(.L_x_155) ;  /* 0xffffffd000bc7947 */ /* 0x000fea000383ffff */
.L_x_85:
[----:B--2---:R2:W3:Y:S02]  /*cdd0*/  SYNCS.PHASECHK.TRANS64.TRYWAIT P0, [R4+URZ+0x22840], R2 ;  /* 0x02284002040075a7 */ /* 0x0044e4000800017f */
[----:B---3--:R-:W-:Y:S05]  /*cde0*/  @!P0 NANOSLEEP.SYNCS 0x989680 ;  /* 0x009896800000895d */ /* 0x008fea0003900000 */
[----:B------:R-:W3:Y:S02]  /*cdf0*/  @!P0 SYNCS.PHASECHK.TRANS64 P0, [R4+URZ+0x22840], R2 ;  /* 0x02284002040085a7 */ /* 0x000ee4000800007f */
[----:B---3--:R-:W-:Y:S05]  /*ce00*/  @!P0 BRA `(.L_x_85) ;  /* 0xfffffffc00f08947 */ /* 0x008fea000383ffff */
[----:B------:R-:W-:Y:S05]  /*ce10*/  BRA `(.L_x_156) ;  /* 0xffffffd800a87947 */ /* 0x000fea000383ffff */
.L_x_90:
[----:B0-----:R0:W1:Y:S02]  /*ce20*/  SYNCS.PHASECHK.TRANS64.TRYWAIT P0, [R4+URZ+0x22860], R2 ;  /* 0x02286002040075a7 */ /* 0x001064000800017f */
[----:B-1----:R-:W-:Y:S05]  /*ce30*/  @!P0 NANOSLEEP.SYNCS 0x989680 ;  /* 0x009896800000895d */ /* 0x002fea0003900000 */
[----:B------:R-:W1:Y:S02]  /*ce40*/  @!P0 SYNCS.PHASECHK.TRANS64 P0, [R4+URZ+0x22860], R2 ;  /* 0x02286002040085a7 */ /* 0x000e64000800007f */
[----:B-1----:R-:W-:Y:S05]  /*ce50*/  @!P0 BRA `(.L_x_90) ;  /* 0xfffffffc00f08947 */ /* 0x002fea000383ffff */
[----:B------:R-:W-:Y:S05]  /*ce60*/  BRA `(.L_x_157) ;  /* 0xffffffdc00247947 */ /* 0x000fea000383ffff */
.L_x_101:
[----:B0-----:R0:W2:Y:S02]  /*ce70*/  SYNCS.PHASECHK.TRANS64.TRYWAIT P0, [R4+URZ+0x22840], R2 ;  /* 0x02284002040075a7 */ /* 0x0010a4000800017f */
[----:B--2---:R-:W-:Y:S05]  /*ce80*/  @!P0 NANOSLEEP.SYNCS 0x989680 ;  /* 0x009896800000895d */ /* 0x004fea0003900000 */
[----:B------:R-:W2:Y:S02]  /*ce90*/  @!P0 SYNCS.PHASECHK.TRANS64 P0, [R4+URZ+0x22840], R2 ;  /* 0x02284002040085a7 */ /* 0x000ea4000800007f */
[----:B--2---:R-:W-:Y:S05]  /*cea0*/  @!P0 BRA `(.L_x_101) ;  /* 0xfffffffc00f08947 */ /* 0x004fea000383ffff */
[----:B------:R-:W-:Y:S05]  /*ceb0*/  BRA `(.L_x_158) ;  /* 0xffffffe000ec7947 */ /* 0x000fea000383ffff */
.L_x_106:
[----:B-1----:R1:W2:Y:S02]  /*cec0*/  SYNCS.PHASECHK.TRANS64.TRYWAIT P0, [R4+URZ+0x22860], R2 ;  /* 0x02286002040075a7 */ /* 0x0022a4000800017f */
[----:B--2---:R-:W-:Y:S05]  /*ced0*/  @!P0 NANOSLEEP.SYNCS 0x989680 ;  /* 0x009896800000895d */ /* 0x004fea0003900000 */
[----:B------:R-:W2:Y:S02]  /*cee0*/  @!P0 SYNCS.PHASECHK.TRANS64 P0, [R4+URZ+0x22860], R2 ;  /* 0x02286002040085a7 */ /* 0x000ea4000800007f */
[----:B--2---:R-:W-:Y:S05]  /*cef0*/  @!P0 BRA `(.L_x_106) ;  /* 0xfffffffc00f08947 */ /* 0x004fea000383ffff */
[----:B------:R-:W-:Y:S05]  /*cf00*/  BRA `(.L_x_159) ;  /* 0xffffffe400687947 */ /* 0x000fea000383ffff */
.L_x_116:
[----:B0-----:R0:W2:Y:S02]  /*cf10*/  SYNCS.PHASECHK.TRANS64.TRYWAIT P0, [R0+URZ+0x22820], R3 ;  /* 0x02282003000075a7 */ /* 0x0010a4000800017f */
[----:B--2---:R-:W-:Y:S05]  /*cf20*/  @!P0 NANOSLEEP.SYNCS 0x989680 ;  /* 0x009896800000895d */ /* 0x004fea0003900000 */
[----:B------:R-:W2:Y:S02]  /*cf30*/  @!P0 SYNCS.PHASECHK.TRANS64 P0, [R0+URZ+0x22820], R3 ;  /* 0x02282003000085a7 */ /* 0x000ea4000800007f */
[----:B--2---:R-:W-:Y:S05]  /*cf40*/  @!P0 BRA `(.L_x_116) ;  /* 0xfffffffc00f08947 */ /* 0x004fea000383ffff */
[----:B------:R-:W-:Y:S05]  /*cf50*/  BRA `(.L_x_160) ;  /* 0xffffffe800f87947 */ /* 0x000fea000383ffff */
.L_x_117:
[----:B------:R-:W2:Y:S01]  /*cf60*/  S2R R2, SR_TID.X ;  /* 0x0000000000027919 */ /* 0x000ea20000002100 */
[----:B------:R-:W-:Y:S01]  /*cf70*/  BSSY B0, `(.L_x_161) ;  /* 0x000000a000007945 */ /* 0x000fe20003800000 */
[----:B------:R-:W-:Y:S02]  /*cf80*/  IMAD.MOV.U32 R12, RZ, RZ, RZ ;  /* 0x000000ffff0c7224 */ /* 0x000fe400078e00ff */
[----:B------:R-:W-:Y:S02]  /*cf90*/  IMAD.MOV.U32 R11, RZ, RZ, 0x1f ;  /* 0x0000001fff0b7424 */ /* 0x000fe400078e00ff */
[----:B------:R-:W-:Y:S01]  /*cfa0*/  IMAD.MOV.U32 R15, RZ, RZ, -0x1 ;  /* 0xffffffffff0f7424 */ /* 0x000fe200078e00ff */
[----:B--2---:R-:W-:-:S04]  /*cfb0*/  SHF.R.U32.HI R2, RZ, 0x5, R2 ;  /* 0x00000005ff027819 */ /* 0x004fc80000011602 */
[----:B------:R-:W-:-:S05]  /*cfc0*/  LOP3.LUT R2, R2, 0x3, RZ, 0xc0, !PT ;  /* 0x0000000302027812 */ /* 0x000fca00078ec0ff */
[----:B------:R-:W-:-:S07]  /*cfd0*/  IMAD.MOV.U32 R13, RZ, RZ, R2 ;  /* 0x000000ffff0d7224 */ /* 0x000fce00078e0002 */
[----:B01----:R-:W-:Y:S05]  /*cfe0*/  WARPSYNC.COLLECTIVE R15, `(.L_x_162) ;  /* 0x000000000f087348 */ /* 0x003fea0003c00000 */
[----:B------:R2:W3:Y:S02]  /*cff0*/  SHFL.IDX P6, R14, R13, R12, R11 ;  /* 0x0000000c0d0e7389 */ /* 0x0004e400000c000b */
[----:B0123--:R-:W-:Y:S01]  /*d000*/  ENDCOLLECTIVE ;  /* 0x000000000000791b */ /* 0x00ffe20003800000 */
.L_x_162:
[----:B------:R-:W-:Y:S05]  /*d010*/  BSYNC B0 ;  /* 0x0000000000007941 */ /* 0x000fea0003800000 */
.L_x_161:
[----:B------:R-:W-:Y:S05]  /*d020*/  BRA `(.L_x_163) ;  /* 0xffffffe800e07947 */ /* 0x000fea000383ffff */
.L_x_120:
[----:B------:R-:W-:Y:S01]  /*d030*/  BSSY B1, `(.L_x_164) ;  /* 0x0000006000017945 */ /* 0x000fe20003800000 */
[----:B------:R-:W-:-:S07]  /*d040*/  IMAD.MOV.U32 R15, RZ, RZ, -0x1 ;  /* 0xffffffffff0f7424 */ /* 0x000fce00078e00ff */
[----:B012---:R-:W-:Y:S05]  /*d050*/  WARPSYNC.COLLECTIVE R15, `(.L_x_165) ;  /* 0x000000000f0c7348 */ /* 0x007fea0003c00000 */
[----:B------:R-:W-:Y:S02]  /*d060*/  ELECT P6, UR62, PT ;  /* 0x00000000003e782f */ /* 0x000fe400038c0000 */
[----:B------:R-:W-:Y:S01]  /*d070*/  MOV R14, UR62 ;  /* 0x0000003e000e7c02 */ /* 0x000fe20008000f00 */
[----:B012---:R-:W-:Y:S10]  /*d080*/  ENDCOLLECTIVE ;  /* 0x000000000000791b */ /* 0x007ff40003800000 */
.L_x_165:
[----:B------:R-:W-:Y:S05]  /*d090*/  BSYNC B1 ;  /* 0x0000000000017941 */ /* 0x000fea0003800000 */
.L_x_164:
[----:B------:R-:W-:Y:S05]  /*d0a0*/  BRA `(.L_x_166) ;  /* 0xffffffe800d87947 */ /* 0x000fea000383ffff */
.L_x_122:
[----:B0-----:R0:W1:Y:S02]  /*d0b0*/  SYNCS.PHASECHK.TRANS64.TRYWAIT P0, [R6+URZ], R5 ;  /* 0x00000005060075a7 */ /* 0x001064000800017f */
[----:B-1----:R-:W-:Y:S05]  /*d0c0*/  @!P0 NANOSLEEP.SYNCS 0x989680 ;  /* 0x009896800000895d */ /* 0x002fea0003900000 */
[----:B------:R-:W1:Y:S02]  /*d0d0*/  @!P0 SYNCS.PHASECHK.TRANS64 P0, [R6+URZ], R5 ;  /* 0x00000005060085a7 */ /* 0x000e64000800007f */
[----:B-1----:R-:W-:Y:S05]  /*d0e0*/  @!P0 BRA `(.L_x_122) ;  /* 0xfffffffc00f08947 */ /* 0x002fea000383ffff */
[----:B------:R-:W-:Y:S05]  /*d0f0*/  BRA `(.L_x_167) ;  /* 0xffffffec00107947 */ /* 0x000fea000383ffff */
.L_x_123:
[----:B-1----:R1:W2:Y:S02]  /*d100*/  SYNCS.PHASECHK.TRANS64.TRYWAIT P0, [R3+URZ], R2 ;  /* 0x00000002030075a7 */ /* 0x0022a4000800017f */
[----:B--2---:R-:W-:Y:S05]  /*d110*/  @!P0 NANOSLEEP.SYNCS 0x989680 ;  /* 0x009896800000895d */ /* 0x004fea0003900000 */
[----:B------:R-:W2:Y:S02]  /*d120*/  @!P0 SYNCS.PHASECHK.TRANS64 P0, [R3+URZ], R2 ;  /* 0x00000002030085a7 */ /* 0x000ea4000800007f */
[----:B--2---:R-:W-:Y:S05]  /*d130*/  @!P0 BRA `(.L_x_123) ;  /* 0xfffffffc00f08947 */ /* 0x004fea000383ffff */
[----:B------:R-:W-:Y:S05]  /*d140*/  BRA `(.L_x_168) ;  /* 0xffffffec00047947 */ /* 0x000fea000383ffff */
.L_x_125:
[----:B-1----:R1:W2:Y:S02]  /*d150*/  SYNCS.PHASECHK.TRANS64.TRYWAIT P0, [R18+URZ], R5 ;  /* 0x00000005120075a7 */ /* 0x0022a4000800017f */
[----:B--2---:R-:W-:Y:S05]  /*d160*/  @!P0 NANOSLEEP.SYNCS 0x989680 ;  /* 0x009896800000895d */ /* 0x004fea0003900000 */
[----:B------:R-:W2:Y:S02]  /*d170*/  @!P0 SYNCS.PHASECHK.TRANS64 P0, [R18+URZ], R5 ;  /* 0x00000005120085a7 */ /* 0x000ea4000800007f */
[----:B--2---:R-:W-:Y:S05]  /*d180*/  @!P0 BRA `(.L_x_125) ;  /* 0xfffffffc00f08947 */ /* 0x004fea000383ffff */
[----:B------:R-:W-:Y:S05]  /*d190*/  BRA `(.L_x_169) ;  /* 0xffffffec00087947 */ /* 0x000fea000383ffff */
.L_x_170:
[----:B------:R-:W-:-:S00]  /*d1a0*/  BRA `(.L_x_170) ;  /* 0xfffffffc00fc7947 */ /* 0x000fc0000383ffff */
[----:B------:R-:W-:-:S00]  /*d1b0*/  NOP ;  /* 0x0000000000007918 */ /* 0x000fc00000000000 */
        /* <DEDUP_REMOVED lines=12> */
.L_x_6030:


//--------------------- .text._ZN7cutlass13device_kernelIN5flash11enable_sm90INS1_16FlashAttnFwdSm90INS1_25CollectiveMainloopFwdSm90ILi2EN4cute5tupleIJNS5_1CILi1EEES8_S8_EEENS6_IJNS7_ILi128EEENS7_ILi96EEENS7_ILi64EEEEEELi256ENS_6half_tEfNS_4arch4Sm90ELb0ELb0ELb1ELb0ELb0ELb0ELb1ELb1ELb0ELb1ELb0ELb0EEENS1_21CollectiveEpilogueFwdINS6_IJSA_NS7_ILi256EEESB_EEES9_SE_SG_Li256ELb0ELb1ELb0ELb0EEENS1_29StaticPersistentTileSchedulerILb0EEEEEEEEEvNT_6ParamsE --------------------------
	.section	.text._ZN7cutlass13device_kernelIN5flash11enable_sm90INS1_16FlashAttnFwdSm90INS1_25CollectiveMainloopFwdSm90ILi2EN4cute5tupleIJNS5_1CILi1EEES8_S8_EEENS6_IJNS7_ILi128EEENS7_ILi96EEENS7_ILi64EEEEEELi256ENS_6half_tEfNS_4arch4Sm90ELb0ELb0ELb1ELb0ELb0ELb0ELb1ELb1ELb0ELb1ELb0ELb0EEENS1_21CollectiveEpilogueFwdINS6_IJSA_NS7_ILi256EEESB_EEES9_SE_SG_Li256ELb0ELb1ELb0ELb0EEENS1_29StaticPersistentTileSchedulerILb0EEEEEEEEEvNT_6ParamsE,"ax",@progbits
	.align	128
.text._ZN7cutlass13device_kernelIN5flash11enable_sm90INS1_16FlashAttnFwdSm90INS1_25CollectiveMainloopFwdSm90ILi2EN4cute5tupleIJNS5_1CILi1EEES8_S8_EEENS6_IJNS7_ILi128EEENS7_ILi96EEENS7_ILi64EEEEEELi256ENS_6half_tEfNS_4arch4Sm90ELb0ELb0ELb1ELb0ELb0ELb0ELb1ELb1ELb0ELb1ELb0ELb0EEENS1_21CollectiveEpilogueFwdINS6_IJSA_NS7_ILi256EEESB_EEES9_SE_SG_Li256ELb0ELb1ELb0ELb0EEENS1_29StaticPersistentTileSchedulerILb0EEEEEEEEEvNT_6ParamsE:
        .type           _ZN7cutlass13device_kernelIN5flash11enable_sm90INS1_16FlashAttnFwdSm90INS1_25CollectiveMainloopFwdSm90ILi2EN4cute5tupleIJNS5_1CILi1EEES8_S8_EEENS6_IJNS7_ILi128EEENS7_ILi96EEENS7_ILi64EEEEEELi256ENS_6half_tEfNS_4arch4Sm90ELb0ELb0ELb1ELb0ELb0ELb0ELb1ELb1ELb0ELb1ELb0ELb0EEENS1_21CollectiveEpilogueFwdINS6_IJSA_NS7_ILi256EEESB_EEES9_SE_SG_Li256ELb0ELb1ELb0ELb0EEENS1_29StaticPersistentTileSchedulerILb0EEEEEEEEEvNT_6ParamsE,@function
        .size           _ZN7cutlass13device_kernelIN5flash11enable_sm90INS1_16FlashAttnFwdSm90INS1_25CollectiveMainloopFwdSm90ILi2EN4cute5tupleIJNS5_1CILi1EEES8_S8_EEENS6_IJNS7_ILi128EEENS7_ILi96EEENS7_ILi64EEEEEELi256ENS_6half_tEfNS_4arch4Sm90ELb0ELb0ELb1ELb0ELb0ELb0ELb1ELb1ELb0ELb1ELb0ELb0EEENS1_21CollectiveEpilogueFwdINS6_IJSA_NS7_ILi256EEESB_EEES9_SE_SG_Li256ELb0ELb1ELb0ELb0EEENS1_29StaticPersistentTileSchedulerILb0EEEEEEEEEvNT_6ParamsE,(.L_x_6031 - _ZN7cutlass13device_kernelIN5flash11enable_sm90INS1_16FlashAttnFwdSm90INS1_25CollectiveMainloopFwdSm90ILi2EN4cute5tupleIJNS5_1CILi1EEES8_S8_EEENS6_IJNS7_ILi128EEENS7_ILi96EEENS7_ILi64EEEEEELi256ENS_6half_tEfNS_4arch4Sm90ELb0ELb0ELb1ELb0ELb0ELb0ELb1ELb1ELb0ELb1ELb0ELb0EEENS1_21CollectiveEpilogueFwdINS6_IJSA_NS7_ILi256EEESB_EEES9_SE_SG_Li256ELb0ELb1ELb0ELb0EEENS1_29StaticPersistentTileSchedulerILb0EEEEEEEEEvNT_6ParamsE)
        .other          _ZN7cutlass13device_kernelIN5flash11enable_sm90INS1_16FlashAttnFwdSm90INS1_25CollectiveMainloopFwdSm90ILi2EN4cute5tupleIJNS5_1CILi1EEES8_S8_EEENS6_IJNS7_ILi128EEENS7_ILi96EEENS7_ILi64EEEEEELi256ENS_6half_tEfNS_4arch4Sm90ELb0ELb0ELb1ELb0ELb0ELb0ELb1ELb1ELb0ELb1ELb0ELb0EEENS1_21CollectiveEpilogueFwdINS6_IJSA_NS7_ILi256EEESB_EEES9_SE_SG_Li256ELb0ELb1ELb0ELb0EEENS1_29StaticPersistentTileSchedulerILb0EEEEEEEEEvNT_6ParamsE,@"STO_CUDA_ENTRY STV_DEFAULT"
_ZN7cutlass13device_kernelIN5flash11enable_sm90INS1_16FlashAttnFwdSm90INS1_25CollectiveMainloopFwdSm90ILi2EN4cute5tupleIJNS5_1CILi1EEES8_S8_EEENS6_IJNS7_ILi128EEENS7_ILi96EEENS7_ILi64EEEEEELi256ENS_6half_tEfNS_4arch4Sm90ELb0ELb0ELb1ELb0ELb0ELb0ELb1ELb1ELb0ELb1ELb0ELb0EEENS1_21CollectiveEpilogueFwdINS6_IJSA_NS7_ILi256EEESB_EEES9_SE_SG_Li256ELb0ELb1ELb0ELb0EEENS1_29StaticPersistentTileSchedulerILb0EEEEEEEEEvNT_6ParamsE:
        /* <DEDUP_REMOVED lines=18> */
.L_x_172:
[----:B------:R-:W-:Y:S05]  /*0120*/  BSYNC B0 ;  /* 0x0000000000007941 */ /* 0x000fea0003800000 */
.L_x_171:
        /* <DEDUP_REMOVED lines=21> */
[----:B0-----:R0:W1:Y:S01]  /*0280*/  @UP1 SYNCS.EXCH.64 URZ, [UR8+0x32400], UR4 ;  /* 0x03240004083f15b2 */ /* 0x0010620008000100 */
[----:B------:R0:W2:Y:S04]  /*0290*/  @UP2 SYNCS.EXCH.64 URZ, [UR8+0x32410], UR4 ;  /* 0x03241004083f25b2 */ /* 0x0000a80008000100 */
[----:B------:R0:W3:Y:S01]  /*02a0*/  @UP3 SYNCS.EXCH.64 URZ, [UR8+0x32420], UR6 ;  /* 0x03242006083f35b2 */ /* 0x0000e20008000100 */
        /* <DEDUP_REMOVED lines=18> */
[----:B----4-:R-:W-:Y:S01]  /*03d0*/  NOP ;  /* 0x0000000000007918 */ /* 0x010fe20000000000 */
.L_x_173:
[----:B------:R-:W4:Y:S01]  /*03e0*/  SHFL.IDX PT, R3, R2, RZ, 0x1f ;  /* 0x00001fff02037589 */ /* 0x000f2200000e0000 */
[----:B------:R-:W-:Y:S01]  /*03f0*/  NOP ;  /* 0x0000000000007918 */ /* 0x000fe20000000000 */
[----:B----4-:R-:W-:-:S13]  /*0400*/  ISETP.NE.AND P0, PT, R3, RZ, PT ;  /* 0x000000ff0300720c */ /* 0x010fda0003f05270 */
        /* <DEDUP_REMOVED lines=19> */
.L_x_174:
[----:B------:R-:W4:Y:S01]  /*0540*/  SHFL.IDX PT, R3, R2, RZ, 0x1f ;  /* 0x00001fff02037589 */ /* 0x000f2200000e0000 */
[----:B------:R-:W-:Y:S01]  /*0550*/  NOP ;  /* 0x0000000000007918 */ /* 0x000fe20000000000 */
[----:B----4-:R-:W-:-:S13]  /*0560*/  ISETP.NE.AND P0, PT, R3, RZ, PT ;  /* 0x000000ff0300720c */ /* 0x010fda0003f05270 */
        /* <DEDUP_REMOVED lines=14> */
[----:B----4-:R-:W-:Y:S01]  /*0650*/  NOP ;  /* 0x0000000000007918 */ /* 0x010fe20000000000 */
.L_x_175:
        /* <DEDUP_REMOVED lines=22> */
.L_x_176:
        /* <DEDUP_REMOVED lines=22> */
.L_x_177:
[----:B------:R-:W-:Y:S01]  /*0920*/  PLOP3.LUT P0, PT, PT, PT, UP0, 0x80, 0x0 ;  /* 0x000000000000781c */ /* 0x000fe20003f0f008 */
[----:B------:R-:W-:Y:S01]  /*0930*/  UMOV UR36, 0x1 ;  /* 0x0000000100247882 */ /* 0x000fe20000000000 */
[----:B------:R-:W-:Y:S01]  /*0940*/  NOP ;  /* 0x0000000000007918 */ /* 0x000fe20000000000 */
[----:B------:R-:W-:Y:S01]  /*0950*/  USEL UR36, UR36, 0x2, !UP0 ;  /* 0x0000000224247887 */ /* 0x000fe2000c000000 */
[----:B------:R-:W-:Y:S01]  /*0960*/  ULDC.64 UR46, c[0x0][0x208] ;  /* 0x00008200002e7ab9 */ /* 0x000fe20000000a00 */
[----:B0123--:R-:W-:Y:S08]  /*0970*/  BAR.SYNC.DEFER_BLOCKING 0x0 ;  /* 0x0000000000007b1d */ /* 0x00fff00000010000 */
[----:B------:R-:W-:Y:S05]  /*0980*/  @!P0 BRA `(.L_x_178) ;  /* 0x00000080006c8947 */ /* 0x000fea0003800000 */
.L_x_179:
        /* <DEDUP_REMOVED lines=68> */
.L_x_209:
[----:B0-----:R-:W0:Y:S01]  /*0dd0*/  SHFL.IDX PT, R0, R207, RZ, 0x1f ;  /* 0x00001fffcf007589 */ /* 0x001e2200000e0000 */
[----:B-1----:R-:W1:Y:S01]  /*0de0*/  S2UR UR4, SR_CgaCtaId ;  /* 0x00000000000479c3 */ /* 0x002e620000008800 */
[----:B------:R-:W-:Y:S01]  /*0df0*/  ULDC UR5, c[0x0][0xd38] ;  /* 0x00034e0000057ab9 */ /* 0x000fe20000000800 */
[----:B------:R-:W-:Y:S01]  /*0e00*/  ULDC.64 UR6, c[0x0][0x418] ;  /* 0x0001060000067ab9 */ /* 0x000fe20000000a00 */
[----:B------:R-:W-:Y:S02]  /*0e10*/  UISETP.NE.AND UP1, UPT, UR5, 0x1, UPT ;  /* 0x000000010500788c */ /* 0x000fe4000bf25270 */
[----:B------:R-:W-:Y:S01]  /*0e20*/  UISETP.NE.U32.AND UP0, UPT, UR6, URZ, UPT ;  /* 0x0000003f0600728c */ /* 0x000fe2000bf05070 */
[----:B------:R-:W-:Y:S01]  /*0e30*/  UMOV UR50, 0x400 ;  /* 0x0000040000327882 */ /* 0x000fe20000000000 */
[----:B------:R-:W-:Y:S02]  /*0e40*/  ULDC UR48, c[0x0][0x424] ;  /* 0x0001090000307ab9 */ /* 0x000fe40000000800 */
[----:B------:R-:W-:Y:S01]  /*0e50*/  UISETP.NE.AND.EX UP0, UPT, UR7, URZ, UPT, UP0 ;  /* 0x0000003f0700728c */ /* 0x000fe2000bf05300 */
[----:B------:R-:W-:-:S02]  /*0e60*/  ULDC UR5, c[0x0][0xd44] ;  /* 0x0003510000057ab9 */ /* 0x000fc40000000800 */
[----:B------:R-:W-:Y:S01]  /*0e70*/  ULDC UR7, c[0x0][0x2f0] ;  /* 0x0000bc0000077ab9 */ /* 0x000fe20000000800 */
[----:B------:R-:W-:Y:S02]  /*0e80*/  USEL UR48, UR48, 0x1, UP0 ;  /* 0x0000000130307887 */ /* 0x000fe40008000000 */
[----:B------:R-:W-:Y:S02]  /*0e90*/  UISETP.NE.AND UP2, UPT, UR5, 0x1, UPT ;  /* 0x000000010500788c */ /* 0x000fe4000bf45270 */
[----:B------:R-:W-:Y:S01]  /*0ea0*/  UIMAD UR48, UR48, UR7, URZ ;  /* 0x00000007303072a4 */ /* 0x000fe2000f8e023f */
[----:B------:R-:W-:Y:S01]  /*0eb0*/  @UP1 ULDC UR8, c[0x0][0xd40] ;  /* 0x0003500000081ab9 */ /* 0x000fe20000000800 */
[----:B------:R-:W-:Y:S01]  /*0ec0*/  UMOV UR41, UR44 ;  /* 0x0000002c00297c82 */ /* 0x000fe20008000000 */
[----:B0-----:R-:W-:Y:S01]  /*0ed0*/  R2UR UR42, R0 ;  /* 0x00000000002a72ca */ /* 0x001fe200000e0000 */
[----:B-1----:R-:W-:-:S05]  /*0ee0*/  ULEA UR50, UR4, UR50, 0x18 ;  /* 0x0000003204327291 */ /* 0x002fca000f8ec03f */
[----:B------:R-:W-:Y:S01]  /*0ef0*/  @UP2 ULDC.64 UR10, c[0x0][0xd48] ;  /* 0x00035200000a2ab9 */ /* 0x000fe20000000a00 */
[----:B------:R-:W-:Y:S01]  /*0f00*/  @UP1 ULDC UR4, c[0x0][0xd3c] ;  /* 0x00034f0000041ab9 */ /* 0x000fe20000000800 */
[----:B------:R-:W-:Y:S02]  /*0f10*/  UIADD3 UR9, UR50, 0x18400, URZ ;  /* 0x0001840032097890 */ /* 0x000fe4000fffe03f */
[----:B------:R-:W-:Y:S02]  /*0f20*/  UIMAD.WIDE.U32 UR4, UR44, UR4, URZ ;  /* 0x000000042c0472a5 */ /* 0x000fe4000f8e003f */
[----:B------:R-:W-:Y:S02]  /*0f30*/  ULOP3.LUT UP0, URZ, UR9, 0x1bf, URZ, 0xc0, !UPT ;  /* 0x000001bf093f7892 */ /* 0x000fe4000f80c03f */
[----:B------:R-:W-:Y:S02]  /*0f40*/  @UP1 USHF.R.U32.HI UR41, URZ, UR8, UR5 ;  /* 0x000000083f291299 */ /* 0x000fe40008011605 */
[----:B------:R-:W-:-:S02]  /*0f50*/  ULEA.HI UR6, UR42, UR42, URZ, 0x1 ;  /* 0x0000002a2a067291 */ /* 0x000fc4000f8f083f */
[----:B------:R-:W-:Y:S01]  /*0f60*/  PLOP3.LUT P0, PT, PT, PT, UP0, 0x80, 0x0 ;  /* 0x000000000000781c */ /* 0x000fe20003f0f008 */
[----:B------:R-:W-:Y:S02]  /*0f70*/  UIMAD.WIDE.U32 UR4, UR41, UR10, URZ ;  /* 0x0000000a290472a5 */ /* 0x000fe4000f8e003f */
[----:B------:R-:W-:Y:S01]  /*0f80*/  ULOP3.LUT UR6, UR6, 0xfffffffe, URZ, 0xc0, !UPT ;  /* 0xfffffffe06067892 */ /* 0x000fe2000f8ec03f */
[----:B------:R-:W-:Y:S01]  /*0f90*/  UMOV UR43, UR41 ;  /* 0x00000029002b7c82 */ /* 0x000fe20008000000 */
[----:B------:R-:W-:Y:S02]  /*0fa0*/  @UP2 USHF.R.U32.HI UR43, URZ, UR11, UR5 ;  /* 0x0000000b3f2b2299 */ /* 0x000fe40008011605 */
[----:B------:R-:W-:Y:S02]  /*0fb0*/  UIADD3 UR42, UR42, -UR6, URZ ;  /* 0x800000062a2a7290 */ /* 0x000fe4000fffe03f */
[----:B------:R-:W-:Y:S02]  /*0fc0*/  UIADD3 UR6, UR48, 0x5f, URZ ;  /* 0x0000005f30067890 */ /* 0x000fe4000fffe03f */
[----:B------:R-:W-:-:S02]  /*0fd0*/  ULEA UR8, UR42, UR50, 0xd ;  /* 0x000000322a087291 */ /* 0x000fc4000f8e683f */
[----:B------:R-:W-:Y:S02]  /*0fe0*/  UIMAD.WIDE UR6, UR6, 0x2aaaaaab, URZ ;  /* 0x2aaaaaab060678a5 */ /* 0x000fe4000f8e023f */
[----:B------:R-:W-:Y:S02]  /*0ff0*/  UIADD3 UR8, UR8, 0x22400, URZ ;  /* 0x0002240008087890 */ /* 0x000fe4000fffe03f */
[----:B------:R-:W-:Y:S02]  /*1000*/  USHF.R.U32.HI UR45, URZ, 0x1f, UR7 ;  /* 0x0000001f3f2d7899 */ /* 0x000fe40008011607 */
[----:B------:R-:W-:Y:S02]  /*1010*/  USHF.R.U32.HI UR8, URZ, 0x4, UR8 ;  /* 0x000000043f087899 */ /* 0x000fe40008011608 */
[----:B------:R-:W-:Y:S02]  /*1020*/  ULEA.HI.SX32 UR45, UR7, UR45, 0x1c ;  /* 0x0000002d072d7291 */ /* 0x000fe4000f8fe23f */
[----:B------:R-:W-:Y:S01]  /*1030*/  ULOP3.LUT UR49, UR8, 0x3fff, URZ, 0xc0, !UPT ;  /* 0x00003fff08317892 */ /* 0x000fe2000f8ec03f */
        /* <DEDUP_REMOVED lines=17> */
.L_x_180:
        /* <DEDUP_REMOVED lines=8> */
.L_x_303:
[----:B0-----:R-:W-:Y:S01]  /*11d0*/  IMAD.U32 R3, RZ, RZ, UR40 ;  /* 0x00000028ff037e24 */ /* 0x001fe2000f8e00ff */
[----:B------:R-:W-:Y:S05]  /*11e0*/  WARPSYNC.ALL ;  /* 0x0000000000007948 */ /* 0x000fea0003800000 */
[----:B------:R0:W-:Y:S01]  /*11f0*/  BAR.SYNC.DEFER_BLOCKING R168, 0x100 ;  /* 0x000400a80000751d */ /* 0x0001e20000010000 */
[----:B------:R-:W-:-:S13]  /*1200*/  ISETP.NE.AND P0, PT, R3, 0x3, PT ;  /* 0x000000030300780c */ /* 0x000fda0003f05270 */
[----:B0-----:R-:W-:Y:S05]  /*1210*/  @!P0 BRA `(.L_x_182) ;  /* 0x0000000000048947 */ /* 0x001fea0003800000 */
[----:B------:R-:W-:Y:S01]  /*1220*/  BPT.TRAP 0x1 ;  /* 0x000000040000795c */ /* 0x000fe20000300000 */
.L_x_182:
[----:B------:R-:W-:Y:S01]  /*1230*/  ULEA UR26, UR38, UR50, 0x3 ;  /* 0x00000032261a7291 */ /* 0x000fe2000f8e183f */
[----:B------:R-:W-:-:S05]  /*1240*/  IMAD.U32 R3, RZ, RZ, UR37 ;  /* 0x00000025ff037e24 */ /* 0x000fca000f8e00ff */
[----:B------:R-:W-:-:S04]  /*1250*/  SHF.L.U32 R3, R3, 0x1f, RZ ;  /* 0x0000001f03037819 */ /* 0x000fc800000006ff */
[----:B------:R0:W1:Y:S01]  /*1260*/  SYNCS.PHASECHK.TRANS64.TRYWAIT P1, [UR26+0x32430], R3 ;  /* 0x03243003ff0075a7 */ /* 0x000062000802015a */
[----:B------:R-:W-:Y:S05]  /*1270*/  @!P0 BRA `(.L_x_183) ;  /* 0x0000000000048947 */ /* 0x000fea0003800000 */
[----:B------:R-:W-:Y:S01]  /*1280*/  BPT.TRAP 0x1 ;  /* 0x000000040000795c */ /* 0x000fe20000300000 */
.L_x_183:
[----:B-1----:R-:W-:Y:S05]  /*1290*/  @P1 BRA `(.L_x_184) ;  /* 0x0000000000081947 */ /* 0x002fea0003800000 */
[----:B------:R-:W1:Y:S02]  /*12a0*/  SYNCS.PHASECHK.TRANS64.TRYWAIT P1, [UR26+0x32430], R3 ;  /* 0x03243003ff0075a7 */ /* 0x000e64000802015a */
[----:B-1----:R-:W-:Y:S05]  /*12b0*/  @!P1 BRA `(.L_x_185) ;  /* 0x000000c400989947 */ /* 0x002fea0003800000 */
.L_x_184:
[----:B------:R-:W-:Y:S01]  /*12c0*/  ULEA UR4, UR42, UR50, 0xd ;  /* 0x000000322a047291 */ /* 0x000fe2000f8e683f */
[----:B------:R-:W-:Y:S01]  /*12d0*/  WARPGROUP.ARRIVE ;  /* 0x00000000000079c5 */ /* 0x000fe20000000000 */
[----:B------:R-:W-:Y:S02]  /*12e0*/  UIADD3 UR5, UR50, 0x1c400, URZ ;  /* 0x0001c40032057890 */ /* 0x000fe4000fffe03f */
[----:B------:R-:W-:Y:S02]  /*12f0*/  UIADD3 UR4, UR4, 0x18400, URZ ;  /* 0x0001840004047890 */ /* 0x000fe4000fffe03f */
[----:B------:R-:W-:Y:S02]  /*1300*/  USHF.R.U32.HI UR5, URZ, 0x4, UR5 ;  /* 0x000000043f057899 */ /* 0x000fe40008011605 */
[----:B------:R-:W-:Y:S02]  /*1310*/  USHF.R.U32.HI UR4, URZ, 0x4, UR4 ;  /* 0x000000043f047899 */ /* 0x000fe40008011604 */
[----:B------:R-:W-:-:S02]  /*1320*/  ULOP3.LUT UR5, UR5, 0x3fff, URZ, 0xc0, !UPT ;  /* 0x00003fff05057892 */ /* 0x000fc4000f8ec03f */
[----:B------:R-:W-:Y:S02]  /*1330*/  ULOP3.LUT UR4, UR4, 0x3fff, URZ, 0xc0, !UPT ;  /* 0x00003fff04047892 */ /* 0x000fe4000f8ec03f */
[----:B------:R-:W-:Y:S02]  /*1340*/  ULOP3.LUT UR24, UR5, 0x10000, URZ, 0xfc, !UPT ;  /* 0x0001000005187892 */ /* 0x000fe4000f8efc3f */
[----:B------:R-:W-:Y:S02]  /*1350*/  ULOP3.LUT UR4, UR4, 0x10000, URZ, 0xfc, !UPT ;  /* 0x0001000004047892 */ /* 0x000fe4000f8efc3f */
[----:B------:R-:W-:Y:S01]  /*1360*/  UIMAD UR6, UR38, 0x300, UR24 ;  /* 0x00000300260678a4 */ /* 0x000fe2000f8e0218 */
[----:B------:R-:W-:Y:S01]  /*1370*/  UMOV UR5, 0x40000040 ;  /* 0x4000004000057882 */ /* 0x000fe20000000000 */
[----:B------:R-:W-:Y:S01]  /*1380*/  UMOV UR7, 0x40000040 ;  /* 0x4000004000077882 */ /* 0x000fe20000000000 */
[----:B------:R-:W-:Y:S02]  /*1390*/  UIADD3 UR8, UR4, 0x2, URZ ;  /* 0x0000000204087890 */ /* 0x000fe4000fffe03f */
[----:B------:R-:W-:Y:S01]  /*13a0*/  UIADD3 UR10, UR6, 0x2, URZ ;  /* 0x00000002060a7890 */ /* 0x000fe2000fffe03f */
[----:B------:R-:W-:-:S03]  /*13b0*/  UMOV UR9, 0x40000040 ;  /* 0x4000004000097882 */ /* 0x000fc60000000000 */
[----:B------:R-:W-:Y:S01]  /*13c0*/  HGMMA.64x96x16.F32 R24, gdesc[UR4], RZ, !UPT, gsb0 ;  /* 0x01600000041879f0 */ /* 0x000fe2000c0008ff */
[----:B------:R-:W-:Y:S01]  /*13d0*/  UMOV UR11, 0x40000040 ;  /* 0x40000040000b7882 */ /* 0x000fe20000000000 */
[----:B------:R-:W-:Y:S02]  /*13e0*/  UIADD3 UR12, UR4, 0x4, URZ ;  /* 0x00000004040c7890 */ /* 0x000fe4000fffe03f */
[----:B------:R-:W-:Y:S01]  /*13f0*/  UIADD3 UR14, UR6, 0x4, URZ ;  /* 0x00000004060e7890 */ /* 0x000fe2000fffe03f */
[----:B------:R-:W-:Y:S01]  /*1400*/  UMOV UR13, 0x40000040 ;  /* 0x40000040000d7882 */ /* 0x000fe20000000000 */
[----:B------:R-:W-:Y:S01]  /*1410*/  UMOV UR15, 0x40000040 ;  /* 0x40000040000f7882 */ /* 0x000fe20000000000 */
[----:B------:R-:W-:Y:S02]  /*1420*/  UIADD3 UR16, UR4, 0x6, URZ ;  /* 0x0000000604107890 */ /* 0x000fe4000fffe03f */
[----:B------:R-:W-:Y:S01]  /*1430*/  UIADD3 UR18, UR6, 0x6, URZ ;  /* 0x0000000606127890 */ /* 0x000fe2000fffe03f */
[----:B------:R-:W-:Y:S01]  /*1440*/  UMOV UR17, 0x40000040 ;  /* 0x4000004000117882 */ /* 0x000fe20000000000 */
[----:B------:R-:W-:Y:S01]  /*1450*/  UMOV UR19, 0x40000040 ;  /* 0x4000004000137882 */ /* 0x000fe20000000000 */
[----:B------:R-:W-:-:S02]  /*1460*/  WARPGROUP.DEPBAR.LE gsb0, 0x0 ;  /* 0x00008000000079c5 */ /* 0x000fc40000010000 */
[----:B------:R-:W-:-:S06]  /*1470*/  WARPGROUP.ARRIVE ;  /* 0x00000000000079c5 */ /* 0x000fcc0000000000 */
[----:B------:R-:W-:Y:S03]  /*1480*/  HGMMA.64x96x16.F32 R24, gdesc[UR8], R24, gsb0 ;  /* 0x01600000081879f0 */ /* 0x000fe60008000818 */
[----:B------:R-:W-:Y:S02]  /*1490*/  WARPGROUP.DEPBAR.LE gsb0, 0x0 ;  /* 0x00008000000079c5 */ /* 0x000fe40000010000 */
[----:B------:R-:W-:-:S06]  /*14a0*/  WARPGROUP.ARRIVE ;  /* 0x00000000000079c5 */ /* 0x000fcc0000000000 */
[----:B------:R-:W-:Y:S03]  /*14b0*/  HGMMA.64x96x16.F32 R24, gdesc[UR12], R24, gsb0 ;  /* 0x016000000c1879f0 */ /* 0x000fe60008000818 */
[----:B------:R-:W-:Y:S02]  /*14c0*/  WARPGROUP.DEPBAR.LE gsb0, 0x0 ;  /* 0x00008000000079c5 */ /* 0x000fe40000010000 */
[----:B------:R-:W-:-:S06]  /*14d0*/  WARPGROUP.ARRIVE ;  /* 0x00000000000079c5 */ /* 0x000fcc0000000000 */
[----:B------:R-:W-:Y:S03]  /*14e0*/  HGMMA.64x96x16.F32 R24, gdesc[UR16], R24, gsb0 ;  /* 0x01600000101879f0 */ /* 0x000fe60008000818 */
[----:B------:R-:W-:Y:S02]  /*14f0*/  WARPGROUP.DEPBAR.LE gsb0, 0x0 ;  /* 0x00008000000079c5 */ /* 0x000fe40000010000 */
[----:B------:R-:W2:Y:S02]  /*1500*/  SYNCS.PHASECHK.TRANS64.TRYWAIT P1, [UR50+0x32410], R0 ;  /* 0x03241000ff0075a7 */ /* 0x000ea40008020172 */
[----:B--2---:R-:W-:Y:S05]  /*1510*/  @!P1 BRA `(.L_x_186) ;  /* 0x000000c400189947 */ /* 0x004fea0003800000 */
.L_x_304:
[----:B------:R-:W-:Y:S05]  /*1520*/  @!P0 BRA `(.L_x_187) ;  /* 0x0000000000048947 */ /* 0x000fea0003800000 */
[----:B------:R-:W-:Y:S01]  /*1530*/  BPT.TRAP 0x1 ;  /* 0x000000040000795c */ /* 0x000fe20000300000 */
.L_x_187:
[----:B------:R3:W4:Y:S01]  /*1540*/  SYNCS.PHASECHK.TRANS64.TRYWAIT P1, [UR26+0x32450], R3 ;  /* 0x03245003ff0075a7 */ /* 0x000722000802015a */
[----:B------:R-:W-:Y:S05]  /*1550*/  @!P0 BRA `(.L_x_188) ;  /* 0x0000000000048947 */ /* 0x000fea0003800000 */
[----:B------:R-:W-:Y:S01]  /*1560*/  BPT.TRAP 0x1 ;  /* 0x000000040000795c */ /* 0x000fe20000300000 */
.L_x_188:
[----:B----4-:R-:W-:Y:S05]  /*1570*/  @P1 BRA `(.L_x_189) ;  /* 0x0000000000081947 */ /* 0x010fea0003800000 */
[----:B------:R-:W4:Y:S02]  /*1580*/  SYNCS.PHASECHK.TRANS64.TRYWAIT P1, [UR26+0x32450], R3 ;  /* 0x03245003ff0075a7 */ /* 0x000f24000802015a */
[----:B----4-:R-:W-:Y:S05]  /*1590*/  @!P1 BRA `(.L_x_190) ;  /* 0x000000c400109947 */ /* 0x010fea0003800000 */
.L_x_189:
[----:B------:R-:W-:Y:S01]  /*15a0*/  UIADD3 UR50, UR50, 0x400, URZ ;  /* 0x0000040032327890 */ /* 0x000fe2000fffe03f */
[----:B------:R-:W-:Y:S01]  /*15b0*/  WARPGROUP.ARRIVE ;  /* 0x00000000000079c5 */ /* 0x000fe20000000000 */
[----:B------:R-:W-:-:S05]  /*15c0*/  ULOP3.LUT UR7, UR49, 0x10000, URZ, 0xfc, !UPT ;  /* 0x0001000031077892 */ /* 0x000fca000f8efc3f */
[----:B------:R-:W4:Y:S01]  /*15d0*/  S2R R12, SR_TID.X ;  /* 0x00000000000c7919 */ /* 0x000f220000002100 */
[----:B------:R-:W-:Y:S01]  /*15e0*/  USHF.R.U32.HI UR6, URZ, 0x4, UR50 ;  /* 0x000000043f067899 */ /* 0x000fe20008011632 */
[----:B------:R-:W-:Y:S01]  /*15f0*/  UMOV UR21, 0x40000040 ;  /* 0x4000004000157882 */ /* 0x000fe20000000000 */
[----:B------:R-:W-:Y:S02]  /*1600*/  UMOV UR23, 0x40000040 ;  /* 0x4000004000177882 */ /* 0x000fe40000000000 */
[----:B------:R-:W-:Y:S01]  /*1610*/  ULOP3.LUT UR6, UR6, 0x3fff, URZ, 0xc0, !UPT ;  /* 0x00003fff06067892 */ /* 0x000fe2000f8ec03f */
[----:B------:R-:W5:Y:S01]  /*1620*/  S2R R72, SR_TID.X ;  /* 0x0000000000487919 */ /* 0x000f620000002100 */
[----:B------:R-:W-:Y:S01]  /*1630*/  UMOV UR20, UR7 ;  /* 0x0000000700147c82 */ /* 0x000fe20008000000 */
[----:B------:R-:W-:Y:S01]  /*1640*/  ULDC UR27, c[0x0][0xa80] ;  /* 0x0002a000001b7ab9 */ /* 0x000fe20000000800 */
[----:B------:R-:W-:Y:S02]  /*1650*/  ULOP3.LUT UR25, UR6, 0x10000, URZ, 0xfc, !UPT ;  /* 0x0001000006197892 */ /* 0x000fe4000f8efc3f */
[----:B------:R-:W-:-:S02]  /*1660*/  UISETP.GE.AND UP0, UPT, UR48, 0x61, UPT ;  /* 0x000000613000788c */ /* 0x000fc4000bf06270 */
[----:B------:R-:W-:-:S07]  /*1670*/  UIMAD UR10, UR38, 0xc00, UR25 ;  /* 0x00000c00260a78a4 */ /* 0x000fce000f8e0219 */
[----:B------:R-:W-:Y:S02]  /*1680*/  UMOV UR22, UR10 ;  /* 0x0000000a00167c82 */ /* 0x000fe40008000000 */
[----:B------:R-:W-:Y:S01]  /*1690*/  HGMMA.64x96x16.F32 R24, gdesc[UR20], R24, gsb0 ;  /* 0x01600000141879f0 */ /* 0x000fe20008000818 */
[----:B------:R-:W-:Y:S02]  /*16a0*/  UIADD3 UR20, UR7, 0x2, URZ ;  /* 0x0000000207147890 */ /* 0x000fe4000fffe03f */
[----:B------:R-:W-:Y:S01]  /*16b0*/  UIADD3 UR22, UR10, 0x2, URZ ;  /* 0x000000020a167890 */ /* 0x000fe2000fffe03f */
[----:B------:R-:W-:Y:S01]  /*16c0*/  UMOV UR21, 0x40000040 ;  /* 0x4000004000157882 */ /* 0x000fe20000000000 */
[----:B------:R-:W-:Y:S01]  /*16d0*/  UMOV UR23, 0x40000040 ;  /* 0x4000004000177882 */ /* 0x000fe20000000000 */
[----:B----4-:R-:W-:Y:S02]  /*16e0*/  LOP3.LUT R12, R12, 0x7f, RZ, 0xc0, !PT ;  /* 0x0000007f0c0c7812 */ /* 0x010fe400078ec0ff */
[----:B-----5:R-:W-:Y:S01]  /*16f0*/  SHF.R.U32.HI R72, RZ, 0x7, R72 ;  /* 0x00000007ff487819 */ /* 0x020fe20000011648 */
[----:B------:R-:W-:-:S02]  /*1700*/  WARPGROUP.DEPBAR.LE gsb0, 0x0 ;  /* 0x00008000000079c5 */ /* 0x000fc40000010000 */
[----:B------:R-:W-:-:S06]  /*1710*/  WARPGROUP.ARRIVE ;  /* 0x00000000000079c5 */ /* 0x000fcc0000000000 */
[----:B------:R-:W-:Y:S01]  /*1720*/  HGMMA.64x96x16.F32 R24, gdesc[UR20], R24, gsb0 ;  /* 0x01600000141879f0 */ /* 0x000fe20008000818 */
[----:B------:R-:W-:Y:S02]  /*1730*/  UIADD3 UR20, UR7, 0x4, URZ ;  /* 0x0000000407147890 */ /* 0x000fe4000fffe03f */
[----:B------:R-:W-:Y:S01]  /*1740*/  UIADD3 UR22, UR10, 0x4, URZ ;  /* 0x000000040a167890 */ /* 0x000fe2000fffe03f */
[----:B------:R-:W-:Y:S01]  /*1750*/  UMOV UR21, 0x40000040 ;  /* 0x4000004000157882 */ /* 0x000fe20000000000 */
[----:B------:R-:W-:Y:S01]  /*1760*/  UMOV UR23, 0x40000040 ;  /* 0x4000004000177882 */ /* 0x000fe20000000000 */
[----:B------:R-:W-:Y:S02]  /*1770*/  WARPGROUP.DEPBAR.LE gsb0, 0x0 ;  /* 0x00008000000079c5 */ /* 0x000fe40000010000 */
        /* <DEDUP_REMOVED lines=90> */
[----:B------:R-:W-:Y:S01]  /*1d20*/  ULDC UR10, c[0x0][0xad0] ;  /* 0x0002b400000a7ab9 */ /* 0x000fe20000000800 */
[----:B------:R-:W-:-:S04]  /*1d30*/  UIMAD UR7, UR45, -0x60, UR48 ;  /* 0xffffffa02d0778a4 */ /* 0x000fc8000f8e0230 */
[----:B------:R-:W-:-:S06]  /*1d40*/  UIADD3 UR7, UR7, 0x60, URZ ;  /* 0x0000006007077890 */ /* 0x000fcc000fffe03f */
[----:B--2---:R-:W-:Y:S01]  /*1d50*/  IMAD.U32 R0, RZ, RZ, UR7 ;  /* 0x00000007ff007e24 */ /* 0x004fe2000f8e00ff */
[----:B------:R-:W-:-:S03]  /*1d60*/  UMOV UR7, 0x40000040 ;  /* 0x4000004000077882 */ /* 0x000fc60000000000 */
        /* <DEDUP_REMOVED lines=34> */
[----:B01-3--:R-:W-:Y:S01]  /*1f90*/  FSEL R3, R24, -INF , P4 ;  /* 0xff80000018037808 */ /* 0x00bfe20002000000 */
[----:B------:R-:W-:Y:S01]  /*1fa0*/  FMUL.FTZ R42, R42, UR10 ;  /* 0x0000000a2a2a7c20 */ /* 0x000fe20008410000 */
[----:B------:R-:W-:Y:S01]  /*1fb0*/  FMUL.FTZ R48, R48, UR10 ;  /* 0x0000000a30307c20 */ /* 0x000fe20008410000 */
[----:B------:R-:W-:Y:S01]  /*1fc0*/  FMUL.FTZ R43, R43, UR10 ;  /* 0x0000000a2b2b7c20 */ /* 0x000fe20008410000 */
[----:B------:R-:W-:Y:S01]  /*1fd0*/  FMUL.FTZ R49, R49, UR10 ;  /* 0x0000000a31317c20 */ /* 0x000fe20008410000 */
[----:B------:R-:W-:Y:S01]  /*1fe0*/  FMUL.FTZ R46, R46, UR10 ;  /* 0x0000000a2e2e7c20 */ /* 0x000fe20008410000 */
[----:B------:R-:W-:Y:S01]  /*1ff0*/  FMUL.FTZ R52, R52, UR10 ;  /* 0x0000000a34347c20 */ /* 0x000fe20008410000 */
[----:B------:R-:W0:Y:S01]  /*2000*/  MUFU.TANH R29, R29 ;  /* 0x0000001d001d7308 */ /* 0x000e220000002400 */
[----:B--2---:R-:W-:Y:S01]  /*2010*/  FSEL R25, R25, -INF , P5 ;  /* 0xff80000019197808 */ /* 0x004fe20002800000 */
[----:B------:R-:W-:Y:S01]  /*2020*/  FMUL.FTZ R47, R47, UR10 ;  /* 0x0000000a2f2f7c20 */ /* 0x000fe20008410000 */
[----:B------:R-:W-:Y:S01]  /*2030*/  FMUL.FTZ R53, R53, UR10 ;  /* 0x0000000a35357c20 */ /* 0x000fe20008410000 */
[----:B------:R-:W-:Y:S01]  /*2040*/  FMUL.FTZ R56, R56, UR10 ;  /* 0x0000000a38387c20 */ /* 0x000fe20008410000 */
[----:B------:R-:W-:Y:S01]  /*2050*/  FMNMX.FTZ R4, R3, R25, !PT ;  /* 0x0000001903047209 */ /* 0x000fe20007810000 */
[----:B------:R-:W-:Y:S01]  /*2060*/  FMUL.FTZ R50, R50, UR10 ;  /* 0x0000000a32327c20 */ /* 0x000fe20008410000 */
[----:B------:R-:W-:Y:S01]  /*2070*/  FMUL.FTZ R54, R54, UR10 ;  /* 0x0000000a36367c20 */ /* 0x000fe20008410000 */
[----:B------:R-:W1:Y:S01]  /*2080*/  MUFU.TANH R32, R32 ;  /* 0x0000002000207308 */ /* 0x000e620000002400 */
[----:B----4-:R-:W-:Y:S01]  /*2090*/  FSEL R7, R28, -INF , P6 ;  /* 0xff8000001c077808 */ /* 0x010fe20003000000 */
[----:B------:R-:W-:Y:S01]  /*20a0*/  FMUL.FTZ R55, R55, UR10 ;  /* 0x0000000a37377c20 */ /* 0x000fe20008410000 */
[----:B------:R-:W-:Y:S01]  /*20b0*/  FMUL.FTZ R58, R58, UR10 ;  /* 0x0000000a3a3a7c20 */ /* 0x000fe20008410000 */
[----:B------:R-:W-:Y:S01]  /*20c0*/  FMUL.FTZ R51, R51, UR10 ;  /* 0x0000000a33337c20 */ /* 0x000fe20008410000 */
[----:B------:R-:W-:Y:S01]  /*20d0*/  FMNMX.FTZ R4, R7, R4, !PT ;  /* 0x0000000407047209 */ /* 0x000fe20007810000 */
[----:B------:R-:W-:Y:S01]  /*20e0*/  FMUL.FTZ R57, R57, UR10 ;  /* 0x0000000a39397c20 */ /* 0x000fe20008410000 */
[----:B------:R-:W-:Y:S01]  /*20f0*/  FMUL.FTZ R59, R59, UR10 ;  /* 0x0000000a3b3b7c20 */ /* 0x000fe20008410000 */
[----:B------:R-:W2:Y:S01]  /*2100*/  MUFU.TANH R26, R26 ;  /* 0x0000001a001a7308 */ /* 0x000ea20000002400 */
[----:B0-----:R-:W-:Y:S01]  /*2110*/  FSEL R29, R29, -INF , P1 ;  /* 0xff8000001d1d7808 */ /* 0x001fe20000800000 */
[----:B------:R-:W-:Y:S01]  /*2120*/  FMUL.FTZ R60, R60, UR10 ;  /* 0x0000000a3c3c7c20 */ /* 0x000fe20008410000 */
[----:B------:R-:W-:Y:S01]  /*2130*/  FMUL.FTZ R61, R61, UR10 ;  /* 0x0000000a3d3d7c20 */ /* 0x000fe20008410000 */
[----:B------:R-:W-:Y:S01]  /*2140*/  FMUL.FTZ R64, R64, UR10 ;  /* 0x0000000a40407c20 */ /* 0x000fe20008410000 */
[----:B------:R-:W-:Y:S01]  /*2150*/  FMNMX.FTZ R4, R29, R4, !PT ;  /* 0x000000041d047209 */ /* 0x000fe20007810000 */
[----:B------:R-:W-:Y:S01]  /*2160*/  FMUL.FTZ R65, R65, UR10 ;  /* 0x0000000a41417c20 */ /* 0x000fe20008410000 */
[----:B------:R-:W-:Y:S01]  /*2170*/  FMUL.FTZ R62, R62, UR10 ;  /* 0x0000000a3e3e7c20 */ /* 0x000fe20008410000 */
[----:B------:R-:W0:Y:S01]  /*2180*/  MUFU.TANH R33, R33 ;  /* 0x0000002100217308 */ /* 0x000e220000002400 */
[----:B-1----:R-:W-:Y:S01]  /*2190*/  FSEL R175, R32, -INF , P2 ;  /* 0xff80000020af7808 */ /* 0x002fe20001000000 */
[----:B------:R-:W-:Y:S01]  /*21a0*/  FMUL.FTZ R68, R68, UR10 ;  /* 0x0000000a44447c20 */ /* 0x000fe20008410000 */
[----:B------:R-:W-:Y:S01]  /*21b0*/  FMUL.FTZ R63, R63, UR10 ;  /* 0x0000000a3f3f7c20 */ /* 0x000fe20008410000 */
[----:B------:R-:W-:Y:S01]  /*21c0*/  FMUL.FTZ R69, R69, UR10 ;  /* 0x0000000a45457c20 */ /* 0x000fe20008410000 */
[----:B------:R-:W-:Y:S01]  /*21d0*/  FMNMX.FTZ R4, R175, R4, !PT ;  /* 0x00000004af047209 */ /* 0x000fe20007810000 */
[----:B------:R-:W-:Y:S01]  /*21e0*/  FMUL.FTZ R66, R66, UR10 ;  /* 0x0000000a42427c20 */ /* 0x000fe20008410000 */
[----:B------:R-:W-:Y:S01]  /*21f0*/  FMUL.FTZ R67, R67, UR10 ;  /* 0x0000000a43437c20 */ /* 0x000fe20008410000 */
[----:B------:R-:W1:Y:S01]  /*2200*/  MUFU.TANH R27, R27 ;  /* 0x0000001b001b7308 */ /* 0x000e620000002400 */
[----:B--2---:R-:W-:Y:S01]  /*2210*/  FSEL R9, R26, -INF , P4 ;  /* 0xff8000001a097808 */ /* 0x004fe20002000000 */
[----:B------:R-:W-:Y:S01]  /*2220*/  FMUL.FTZ R70, R70, UR10 ;  /* 0x0000000a46467c20 */ /* 0x000fe20008410000 */
[----:B------:R-:W-:Y:S01]  /*2230*/  ISETP.GT.AND P4, PT, R0, 0x18, PT ;  /* 0x000000180000780c */ /* 0x000fe20003f84270 */
[----:B------:R-:W-:-:S04]  /*2240*/  FMUL.FTZ R71, R71, UR10 ;  /* 0x0000000a47477c20 */ /* 0x000fc80008410000 */
[----:B------:R-:W2:Y:S01]  /*2250*/  MUFU.TANH R30, R30 ;  /* 0x0000001e001e7308 */ /* 0x000ea20000002400 */
[----:B0-----:R-:W-:-:S04]  /*2260*/  FSEL R183, R33, -INF , P3 ;  /* 0xff80000021b77808 */ /* 0x001fc80001800000 */
[----:B------:R-:W-:-:S03]  /*2270*/  FMNMX.FTZ R6, R183, R4, !PT ;  /* 0x00000004b7067209 */ /* 0x000fc60007810000 */
[----:B------:R-:W0:Y:S01]  /*2280*/  MUFU.TANH R36, R36 ;  /* 0x0000002400247308 */ /* 0x000e220000002400 */
[----:B-1----:R-:W-:Y:S02]  /*2290*/  FSEL R27, R27, -INF , P5 ;  /* 0xff8000001b1b7808 */ /* 0x002fe40002800000 */
[----:B------:R-:W-:Y:S02]  /*22a0*/  ISETP.GT.AND P5, PT, R0, 0x19, PT ;  /* 0x000000190000780c */ /* 0x000fe40003fa4270 */
[----:B------:R-:W-:-:S03]  /*22b0*/  FMNMX.FTZ R4, R9, R27, !PT ;  /* 0x0000001b09047209 */ /* 0x000fc60007810000 */
[----:B------:R-:W1:Y:S01]  /*22c0*/  MUFU.TANH R31, R31 ;  /* 0x0000001f001f7308 */ /* 0x000e620000002400 */
[----:B--2---:R-:W-:Y:S02]  /*22d0*/  FSEL R11, R30, -INF , P6 ;  /* 0xff8000001e0b7808 */ /* 0x004fe40003000000 */
[----:B------:R-:W-:Y:S02]  /*22e0*/  ISETP.GT.AND P6, PT, R0, 0x20, PT ;  /* 0x000000200000780c */ /* 0x000fe40003fc4270 */
[----:B------:R-:W-:-:S03]  /*22f0*/  FMNMX.FTZ R4, R11, R4, !PT ;  /* 0x000000040b047209 */ /* 0x000fc60007810000 */
        /* <DEDUP_REMOVED lines=8> */
[----:B--2---:R-:W-:-:S04]  /*2380*/  FSEL R229, R37, -INF , P5 ;  /* 0xff80000025e57808 */ /* 0x004fc80002800000 */
[----:B------:R-:W-:-:S03]  /*2390*/  FMNMX.FTZ R6, R229, R6, !PT ;  /* 0x00000006e5067209 */ /* 0x000fc60007810000 */
[----:B------:R-:W2:Y:S01]  /*23a0*/  MUFU.TANH R35, R35 ;  /* 0x0000002300237308 */ /* 0x000ea20000002400 */
[----:B0-----:R-:W-:Y:S02]  /*23b0*/  FSEL R185, R34, -INF , P2 ;  /* 0xff80000022b97808 */ /* 0x001fe40001000000 */
[----:B------:R-:W-:Y:S02]  /*23c0*/  ISETP.GT.AND P2, PT, R0, 0x28, PT ;  /* 0x000000280000780c */ /* 0x000fe40003f44270 */
[----:B------:R-:W-:-:S03]  /*23d0*/  FMNMX.FTZ R4, R185, R4, !PT ;  /* 0x00000004b9047209 */ /* 0x000fc60007810000 */
[----:B------:R-:W0:Y:S01]  /*23e0*/  MUFU.TANH R41, R41 ;  /* 0x0000002900297308 */ /* 0x000e220000002400 */
[----:B-1----:R-:W-:-:S04]  /*23f0*/  FSEL R191, R40, -INF , P6 ;  /* 0xff80000028bf7808 */ /* 0x002fc80003000000 */
        /* <DEDUP_REMOVED lines=52> */
[----:B------:R-:W-:-:S05]  /*2740*/  ISETP.GT.AND P4, PT, R0, 0x48, PT ;  /* 0x000000480000780c */ /* 0x000fca0003f84270 */
[----:B------:R-:W1:Y:S01]  /*2750*/  MUFU.TANH R54, R54 ;  /* 0x0000003600367308 */ /* 0x000e620000002400 */
[----:B--2---:R-:W-:-:S04]  /*2760*/  FSEL R157, R56, -INF , P2 ;  /* 0xff800000389d7808 */ /* 0x004fc80001000000 */
[----:B------:R-:W-:-:S03]  /*2770*/  FMNMX.FTZ R6, R157, R6, !PT ;  /* 0x000000069d067209 */ /* 0x000fc60007810000 */
[----:B------:R-:W2:Y:S01]  /*2780*/  MUFU.TANH R55, R55 ;  /* 0x0000003700377308 */ /* 0x000ea20000002400 */
[----:B0-----:R-:W-:Y:S02]  /*2790*/  FSEL R15, R15, -INF , P5 ;  /* 0xff8000000f0f7808 */ /* 0x001fe40002800000 */
[----:B------:R-:W-:-:S05]  /*27a0*/  ISETP.GT.AND P5, PT, R0, 0x49, PT ;  /* 0x000000490000780c */ /* 0x000fca0003fa4270 */
[----:B------:R-:W0:Y:S01]  /*27b0*/  MUFU.TANH R21, R57 ;  /* 0x0000003900157308 */ /* 0x000e220000002400 */
[----:B-1----:R-:W-:Y:S02]  /*27c0*/  FSEL R169, R54, -INF , P6 ;  /* 0xff80000036a97808 */ /* 0x002fe40003000000 */
[----:B------:R-:W-:-:S05]  /*27d0*/  ISETP.GT.AND P6, PT, R0, 0x50, PT ;  /* 0x000000500000780c */ /* 0x000fca0003fc4270 */
[----:B------:R-:W1:Y:S01]  /*27e0*/  MUFU.TANH R58, R58 ;  /* 0x0000003a003a7308 */ /* 0x000e620000002400 */
[----:B--2---:R-:W-:Y:S02]  /*27f0*/  FSEL R171, R55, -INF , P1 ;  /* 0xff80000037ab7808 */ /* 0x004fe40000800000 */
[----:B------:R-:W-:-:S05]  /*2800*/  ISETP.GT.AND P1, PT, R0, 0x51, PT ;  /* 0x000000510000780c */ /* 0x000fca0003f24270 */
[----:B------:R-:W2:Y:S01]  /*2810*/  MUFU.TANH R23, R59 ;  /* 0x0000003b00177308 */ /* 0x000ea20000002400 */
[----:B0-----:R-:W-:-:S04]  /*2820*/  FSEL R21, R21, -INF , P3 ;  /* 0xff80000015157808 */ /* 0x001fc80001800000 */
[----:B------:R-:W-:-:S03]  /*2830*/  FMNMX.FTZ R6, R21, R6, !PT ;  /* 0x0000000615067209 */ /* 0x000fc60007810000 */
[----:B------:R-:W0:Y:S01]  /*2840*/  MUFU.TANH R60, R60 ;  /* 0x0000003c003c7308 */ /* 0x000e220000002400 */
[----:B-1----:R-:W-:Y:S02]  /*2850*/  FSEL R156, R58, -INF , P2 ;  /* 0xff8000003a9c7808 */ /* 0x002fe40001000000 */
[----:B------:R-:W-:-:S05]  /*2860*/  ISETP.GT.AND P2, PT, R0, 0x58, PT ;  /* 0x000000580000780c */ /* 0x000fca0003f44270 */
[----:B------:R-:W1:Y:S01]  /*2870*/  MUFU.TANH R61, R61 ;  /* 0x0000003d003d7308 */ /* 0x000e620000002400 */
[----:B--2---:R-:W-:Y:S02]  /*2880*/  FSEL R23, R23, -INF , P3 ;  /* 0xff80000017177808 */ /* 0x004fe40001800000 */
[----:B------:R-:W-:Y:S02]  /*2890*/  ISETP.GT.AND P3, PT, R0, 0x59, PT ;  /* 0x000000590000780c */ /* 0x000fe40003f64270 */
[----:B------:R-:W-:-:S03]  /*28a0*/  FMNMX.FTZ R0, R20, R5, !PT ;  /* 0x0000000514007209 */ /* 0x000fc60007810000 */
[----:B------:R-:W2:Y:S01]  /*28b0*/  MUFU.TANH R13, R64 ;  /* 0x00000040000d7308 */ /* 0x000ea20000002400 */
[----:B0-----:R-:W-:Y:S02]  /*28c0*/  FSEL R173, R60, -INF , P4 ;  /* 0xff8000003cad7808 */ /* 0x001fe40002000000 */
[----:B------:R-:W-:Y:S02]  /*28d0*/  FMNMX.FTZ R0, R15, R0, !PT ;  /* 0x000000000f007209 */ /* 0x000fe40007810000 */
[----:B------:R-:W-:Y:S02]  /*28e0*/  FMNMX.FTZ R6, R173, R6, !PT ;  /* 0x00000006ad067209 */ /* 0x000fe40007810000 */
[----:B------:R-:W-:Y:S01]  /*28f0*/  FMNMX.FTZ R0, R169, R0, !PT ;  /* 0x00000000a9007209 */ /* 0x000fe20007810000 */
[----:B------:R-:W0:Y:S01]  /*2900*/  MUFU.TANH R65, R65 ;  /* 0x0000004100417308 */ /* 0x000e220000002400 */
[----:B-1----:R-:W-:Y:S02]  /*2910*/  FSEL R177, R61, -INF , P5 ;  /* 0xff8000003db17808 */ /* 0x002fe40002800000 */
[----:B------:R-:W-:-:S02]  /*2920*/  FMNMX.FTZ R5, R171, R0, !PT ;  /* 0x00000000ab057209 */ /* 0x000fc40007810000 */
[----:B------:R-:W-:Y:S02]  /*2930*/  FMNMX.FTZ R6, R177, R6, !PT ;  /* 0x00000006b1067209 */ /* 0x000fe40007810000 */
[----:B------:R-:W-:Y:S01]  /*2940*/  FMNMX.FTZ R0, R156, R5, !PT ;  /* 0x000000059c007209 */ /* 0x000fe20007810000 */
[----:B------:R-:W1:Y:S01]  /*2950*/  MUFU.TANH R62, R62 ;  /* 0x0000003e003e7308 */ /* 0x000e620000002400 */
[----:B--2---:R-:W-:Y:S02]  /*2960*/  FSEL R13, R13, -INF , P6 ;  /* 0xff8000000d0d7808 */ /* 0x004fe40003000000 */
[----:B------:R-:W-:Y:S02]  /*2970*/  FMNMX.FTZ R0, R23, R0, !PT ;  /* 0x0000000017007209 */ /* 0x000fe40007810000 */
[----:B------:R-:W-:-:S03]  /*2980*/  FMNMX.FTZ R33, R13, R6, !PT ;  /* 0x000000060d217209 */ /* 0x000fc60007810000 */
[----:B------:R-:W2:Y:S01]  /*2990*/  MUFU.TANH R68, R68 ;  /* 0x0000004400447308 */ /* 0x000ea20000002400 */
[----:B0-----:R-:W-:-:S04]  /*29a0*/  FSEL R158, R65, -INF , P1 ;  /* 0xff800000419e7808 */ /* 0x001fc80000800000 */
[----:B------:R-:W-:-:S03]  /*29b0*/  FMNMX.FTZ R33, R158, R33, !PT ;  /* 0x000000219e217209 */ /* 0x000fc60007810000 */
[----:B------:R-:W0:Y:S01]  /*29c0*/  MUFU.TANH R63, R63 ;  /* 0x0000003f003f7308 */ /* 0x000e220000002400 */
[----:B-1----:R-:W-:-:S04]  /*29d0*/  FSEL R179, R62, -INF , P4 ;  /* 0xff8000003eb37808 */ /* 0x002fc80002000000 */
[----:B------:R-:W-:-:S03]  /*29e0*/  FMNMX.FTZ R0, R179, R0, !PT ;  /* 0x00000000b3007209 */ /* 0x000fc60007810000 */
[----:B------:R-:W1:Y:S01]  /*29f0*/  MUFU.TANH R69, R69 ;  /* 0x0000004500457308 */ /* 0x000e620000002400 */
[----:B--2---:R-:W-:-:S04]  /*2a00*/  FSEL R160, R68, -INF , P2 ;  /* 0xff80000044a07808 */ /* 0x004fc80001000000 */
        /* <DEDUP_REMOVED lines=8> */
[----:B--2---:R-:W-:Y:S01]  /*2a90*/  FSEL R163, R66, -INF , P6 ;  /* 0xff80000042a37808 */ /* 0x004fe20003000000 */
[----:B------:R-:W2:Y:S03]  /*2aa0*/  SHFL.BFLY PT, R5, R4, 0x2, 0x1f ;  /* 0x0c401f0004057f89 */ /* 0x000ea600000e0000 */
[----:B------:R-:W-:-:S03]  /*2ab0*/  FMNMX.FTZ R0, R163, R0, !PT ;  /* 0x00000000a3007209 */ /* 0x000fc60007810000 */
[----:B------:R-:W3:Y:S01]  /*2ac0*/  MUFU.TANH R71, R71 ;  /* 0x0000004700477308 */ /* 0x000ee20000002400 */
[----:B0-----:R-:W-:-:S04]  /*2ad0*/  FSEL R159, R67, -INF , P1 ;  /* 0xff800000439f7808 */ /* 0x001fc80000800000 */
[----:B------:R-:W-:Y:S02]  /*2ae0*/  FMNMX.FTZ R0, R159, R0, !PT ;  /* 0x000000009f007209 */ /* 0x000fe40007810000 */
[----:B-1----:R-:W-:Y:S02]  /*2af0*/  FSEL R161, R70, -INF , P2 ;  /* 0xff80000046a17808 */ /* 0x002fe40001000000 */
[----:B------:R-:W-:Y:S02]  /*2b00*/  PLOP3.LUT P2, PT, PT, PT, UP0, 0x80, 0x0 ;  /* 0x000000000000781c */ /* 0x000fe40003f4f008 */
[----:B------:R-:W-:Y:S02]  /*2b10*/  FMNMX.FTZ R0, R161, R0, !PT ;  /* 0x00000000a1007209 */ /* 0x000fe40007810000 */
[----:B---3--:R-:W-:Y:S02]  /*2b20*/  FSEL R165, R71, -INF , P3 ;  /* 0xff80000047a57808 */ /* 0x008fe40001800000 */
[----:B--2---:R-:W-:-:S02]  /*2b30*/  FMNMX.FTZ R5, R4, R5, !PT ;  /* 0x0000000504057209 */ /* 0x004fc40007810000 */
[----:B------:R-:W-:-:S03]  /*2b40*/  FMNMX.FTZ R0, R165, R0, !PT ;  /* 0x00000000a5007209 */ /* 0x000fc60007810000 */
[----:B------:R-:W0:Y:S04]  /*2b50*/  SHFL.BFLY PT, R6, R5, 0x1, 0x1f ;  /* 0x0c201f0005067f89 */ /* 0x000e2800000e0000 */
[----:B------:R-:W1:Y:S01]  /*2b60*/  SHFL.BFLY PT, R33, R0, 0x2, 0x1f ;  /* 0x0c401f0000217f89 */ /* 0x000e6200000e0000 */
[----:B0-----:R-:W-:Y:S02]  /*2b70*/  FMNMX.FTZ R4, R5, R6, !PT ;  /* 0x0000000605047209 */ /* 0x001fe40007810000 */
[----:B-1----:R-:W-:-:S03]  /*2b80*/  FMNMX.FTZ R33, R0, R33, !PT ;  /* 0x0000002100217209 */ /* 0x002fc60007810000 */
[C---:B------:R-:W-:Y:S01]  /*2b90*/  FMUL.FTZ R162, R4.reuse, UR27 ;  /* 0x0000001b04a27c20 */ /* 0x040fe20008410000 */
[----:B------:R-:W-:Y:S01]  /*2ba0*/  FSETP.NEU.FTZ.AND P1, PT, R4, -INF , PT ;  /* 0xff8000000400780b */ /* 0x000fe20003f3d000 */
[----:B------:R-:W0:Y:S03]  /*2bb0*/  SHFL.BFLY PT, R8, R33, 0x1, 0x1f ;  /* 0x0c201f0021087f89 */ /* 0x000e2600000e0000 */
[----:B------:R-:W-:-:S05]  /*2bc0*/  FSEL R162, R162, RZ, P1 ;  /* 0x000000ffa2a27208 */ /* 0x000fca0000800000 */
        /* <DEDUP_REMOVED lines=12> */
[----:B------:R-:W2:Y:S01]  /*2c90*/  MUFU.EX2 R5, R5 ;  /* 0x0000000500057308 */ /* 0x000ea20000000800 */
[--C-:B------:R-:W-:Y:S01]  /*2ca0*/  FFMA.FTZ R197, R197, UR27, -R162.reuse ;  /* 0x0000001bc5c57c23 */ /* 0x100fe200080108a2 */
[--C-:B------:R-:W-:Y:S01]  /*2cb0*/  FFMA.FTZ R184, R201, UR27, -R162.reuse ;  /* 0x0000001bc9b87c23 */ /* 0x100fe200080108a2 */
[--C-:B------:R-:W-:Y:S01]  /*2cc0*/  FFMA.FTZ R199, R199, UR27, -R162.reuse ;  /* 0x0000001bc7c77c23 */ /* 0x100fe200080108a2 */
[--C-:B------:R-:W-:Y:S01]  /*2cd0*/  FFMA.FTZ R188, R21, UR27, -R162.reuse ;  /* 0x0000001b15bc7c23 */ /* 0x100fe200080108a2 */
[--C-:B------:R-:W-:Y:S01]  /*2ce0*/  FFMA.FTZ R157, R157, UR27, -R162.reuse ;  /* 0x0000001b9d9d7c23 */ /* 0x100fe200080108a2 */
[----:B0-----:R-:W-:Y:S01]  /*2cf0*/  FMNMX.FTZ R3, R33, R8, !PT ;  /* 0x0000000821037209 */ /* 0x001fe20007810000 */
[--C-:B------:R-:W-:Y:S01]  /*2d00*/  FFMA.FTZ R21, R173, UR27, -R162.reuse ;  /* 0x0000001bad157c23 */ /* 0x100fe200080108a2 */
[----:B------:R-:W-:Y:S01]  /*2d10*/  IADD3 R8, -R72, 0xb, RZ ;  /* 0x0000000b48087810 */ /* 0x000fe20007ffe1ff */
[----:B------:R-:W-:Y:S01]  /*2d20*/  MUFU.EX2 R6, R6 ;  /* 0x0000000600067308 */ /* 0x000fe20000000800 */
[C---:B------:R-:W-:Y:S01]  /*2d30*/  FSETP.NEU.FTZ.AND P1, PT, R3.reuse, -INF , PT ;  /* 0xff8000000300780b */ /* 0x040fe20003f3d000 */
[----:B------:R-:W-:Y:S01]  /*2d40*/  FMUL.FTZ R164, R3, UR27 ;  /* 0x0000001b03a47c20 */ /* 0x000fe20008410000 */
[--C-:B------:R-:W-:Y:S01]  /*2d50*/  FFMA.FTZ R190, R177, UR27, -R162.reuse ;  /* 0x0000001bb1be7c23 */ /* 0x100fe200080108a2 */
[--C-:B------:R-:W-:Y:S01]  /*2d60*/  FFMA.FTZ R13, R13, UR27, -R162.reuse ;  /* 0x0000001b0d0d7c23 */ /* 0x100fe200080108a2 */
[--C-:B------:R-:W-:Y:S01]  /*2d70*/  FFMA.FTZ R158, R158, UR27, -R162.reuse ;  /* 0x0000001b9e9e7c23 */ /* 0x100fe200080108a2 */
[----:B------:R-:W-:Y:S01]  /*2d80*/  FFMA.FTZ R160, R160, UR27, -R162 ;  /* 0x0000001ba0a07c23 */ /* 0x000fe200080108a2 */
[----:B------:R-:W-:Y:S01]  /*2d90*/  FSEL R164, R164, RZ, P1 ;  /* 0x000000ffa4a47208 */ /* 0x000fe20000800000 */
[----:B------:R-:W0:Y:S01]  /*2da0*/  MUFU.EX2 R7, R7 ;  /* 0x0000000700077308 */ /* 0x000e220000000800 */
[----:B------:R-:W-:Y:S01]  /*2db0*/  ISETP.NE.AND P1, PT, R12, RZ, PT ;  /* 0x000000ff0c00720c */ /* 0x000fe20003f25270 */
[----:B------:R-:W-:Y:S01]  /*2dc0*/  IMAD.U32 R12, RZ, RZ, UR26 ;  /* 0x0000001aff0c7e24 */ /* 0x000fe2000f8e00ff */
[----:B------:R-:W-:Y:S01]  /*2dd0*/  ULOP3.LUT UR26, UR6, 0x3000000, URZ, 0xfc, !UPT ;  /* 0x03000000061a7892 */ /* 0x000fe2000f8efc3f */
[--C-:B------:R-:W-:Y:S01]  /*2de0*/  FFMA.FTZ R9, R9, UR27, -R164.reuse ;  /* 0x0000001b09097c23 */ /* 0x100fe200080108a4 */
[--C-:B-1----:R-:W-:Y:S01]  /*2df0*/  FFMA.FTZ R10, R27, UR27, -R164.reuse ;  /* 0x0000001b1b0a7c23 */ /* 0x102fe200080108a4 */
[--C-:B------:R-:W-:Y:S01]  /*2e00*/  FFMA.FTZ R11, R11, UR27, -R164.reuse ;  /* 0x0000001b0b0b7c23 */ /* 0x100fe200080108a4 */
[--C-:B------:R-:W-:Y:S01]  /*2e10*/  FFMA.FTZ R14, R31, UR27, -R164.reuse ;  /* 0x0000001b1f0e7c23 */ /* 0x100fe200080108a4 */
[----:B--2---:R-:W-:Y:S01]  /*2e20*/  F2FP.F16.F32.PACK_AB R152, R5, R0 ;  /* 0x000000000598723e */ /* 0x004fe200000000ff */
[----:B------:R-:W-:Y:S01]  /*2e30*/  UIMAD UR10, UR38, 0xc00, UR26 ;  /* 0x00000c00260a78a4 */ /* 0x000fe2000f8e021a */
[----:B------:R-:W-:Y:S01]  /*2e40*/  MUFU.EX2 R9, R9 ;  /* 0x0000000900097308 */ /* 0x000fe20000000800 */
[--C-:B------:R-:W-:Y:S01]  /*2e50*/  FFMA.FTZ R170, R185, UR27, -R164.reuse ;  /* 0x0000001bb9aa7c23 */ /* 0x100fe200080108a4 */
[--C-:B------:R-:W-:Y:S01]  /*2e60*/  FFMA.FTZ R185, R187, UR27, -R164.reuse ;  /* 0x0000001bbbb97c23 */ /* 0x100fe200080108a4 */
[----:B------:R-:W-:Y:S01]  /*2e70*/  FFMA.FTZ R172, R189, UR27, -R164 ;  /* 0x0000001bbdac7c23 */ /* 0x000fe200080108a4 */
[----:B------:R-:W-:-:S02]  /*2e80*/  @!P1 VIADD R24, R12, 0x32440 ;  /* 0x000324400c189836 */ /* 0x000fc40000000000 */
[----:B------:R-:W-:Y:S01]  /*2e90*/  FFMA.FTZ R187, R219, UR27, -R164 ;  /* 0x0000001bdbbb7c23 */ /* 0x000fe200080108a4 */
[----:B------:R-:W-:Y:S01]  /*2ea0*/  UMOV UR6, UR10 ;  /* 0x0000000a00067c82 */ /* 0x000fe20008000000 */
[----:B0-----:R-:W-:Y:S01]  /*2eb0*/  F2FP.F16.F32.PACK_AB R154, R7, R6 ;  /* 0x00000006079a723e */ /* 0x001fe200000000ff */
[----:B------:R-:W0:Y:S01]  /*2ec0*/  MUFU.EX2 R10, R10 ;  /* 0x0000000a000a7308 */ /* 0x000e220000000800 */
[----:B------:R-:W-:Y:S01]  /*2ed0*/  @!P1 PRMT R24, RZ, 0x654, R24 ;  /* 0x00000654ff189816 */ /* 0x000fe20000000018 */
[----:B------:R1:W-:Y:S06]  /*2ee0*/  BAR.ARV R8, 0x100 ;  /* 0x000400080000751d */ /* 0x0003ec0000002000 */
[----:B------:R2:W-:Y:S01]  /*2ef0*/  @!P1 SYNCS.ARRIVE.TRANS64.RED.A1T0 RZ, [R24+URZ], RZ ;  /* 0x000000ff18ff99a7 */ /* 0x0005e2000810043f */
[----:B------:R-:W-:Y:S01]  /*2f00*/  MUFU.EX2 R11, R11 ;  /* 0x0000000b000b7308 */ /* 0x000fe20000000800 */
[----:B------:R3:W-:Y:S01]  /*2f10*/  BAR.SYNC.DEFER_BLOCKING R168, 0x100 ;  /* 0x000400a80000751d */ /* 0x0007e20000010000 */
[--C-:B------:R-:W-:Y:S01]  /*2f20*/  FFMA.FTZ R178, R193, UR27, -R164.reuse ;  /* 0x0000001bc1b27c23 */ /* 0x100fe200080108a4 */
[----:B------:R-:W-:Y:S01]  /*2f30*/  FFMA.FTZ R193, R195, UR27, -R164 ;  /* 0x0000001bc3c17c23 */ /* 0x000fe200080108a4 */
[----:B------:R-:W-:Y:S01]  /*2f40*/  FFMA.FTZ R189, R221, UR27, -R162 ;  /* 0x0000001bddbd7c23 */ /* 0x000fe200080108a2 */
[--C-:B------:R-:W-:Y:S01]  /*2f50*/  FFMA.FTZ R180, R215, UR27, -R164.reuse ;  /* 0x0000001bd7b47c23 */ /* 0x100fe200080108a4 */
[--C-:B------:R-:W-:Y:S01]  /*2f60*/  FFMA.FTZ R195, R217, UR27, -R164.reuse ;  /* 0x0000001bd9c37c23 */ /* 0x100fe200080108a4 */
[----:B------:R-:W-:Y:S01]  /*2f70*/  FFMA.FTZ R20, R20, UR27, -R164 ;  /* 0x0000001b14147c23 */ /* 0x000fe200080108a4 */
[----:B------:R-:W4:Y:S01]  /*2f80*/  MUFU.EX2 R14, R14 ;  /* 0x0000000e000e7308 */ /* 0x000f220000000800 */
[----:B0-----:R-:W-:Y:S01]  /*2f90*/  F2FP.F16.F32.PACK_AB R153, R10, R9 ;  /* 0x000000090a99723e */ /* 0x001fe200000000ff */
[----:B---3--:R-:W-:Y:S01]  /*2fa0*/  FFMA.FTZ R168, R227, UR27, -R162 ;  /* 0x0000001be3a87c23 */ /* 0x008fe200080108a2 */
[--C-:B------:R-:W-:Y:S01]  /*2fb0*/  FFMA.FTZ R15, R15, UR27, -R164.reuse ;  /* 0x0000001b0f0f7c23 */ /* 0x100fe200080108a4 */
[--C-:B------:R-:W-:Y:S01]  /*2fc0*/  FFMA.FTZ R169, R169, UR27, -R164.reuse ;  /* 0x0000001ba9a97c23 */ /* 0x100fe200080108a4 */
[--C-:B------:R-:W-:Y:S01]  /*2fd0*/  FFMA.FTZ R186, R171, UR27, -R164.reuse ;  /* 0x0000001babba7c23 */ /* 0x100fe200080108a4 */
[--C-:B------:R-:W-:Y:S01]  /*2fe0*/  FFMA.FTZ R156, R156, UR27, -R164.reuse ;  /* 0x0000001b9c9c7c23 */ /* 0x100fe200080108a4 */
[--C-:B------:R-:W-:Y:S01]  /*2ff0*/  FFMA.FTZ R23, R23, UR27, -R164.reuse ;  /* 0x0000001b17177c23 */ /* 0x100fe200080108a4 */
[----:B------:R-:W-:Y:S01]  /*3000*/  MUFU.EX2 R166, R166 ;  /* 0x000000a600a67308 */ /* 0x000fe20000000800 */
[--C-:B------:R-:W-:Y:S01]  /*3010*/  FFMA.FTZ R171, R179, UR27, -R164.reuse ;  /* 0x0000001bb3ab7c23 */ /* 0x100fe200080108a4 */
[----:B------:R-:W-:Y:S01]  /*3020*/  FFMA.FTZ R192, R181, UR27, -R164 ;  /* 0x0000001bb5c07c23 */ /* 0x000fe200080108a4 */
[----:B------:R-:W-:Y:S01]  /*3030*/  FFMA.FTZ R167, R167, UR27, -R162 ;  /* 0x0000001ba7a77c23 */ /* 0x000fe200080108a2 */
[--C-:B------:R-:W-:Y:S01]  /*3040*/  FFMA.FTZ R162, R163, UR27, -R164.reuse ;  /* 0x0000001ba3a27c23 */ /* 0x100fe200080108a4 */
[--C-:B------:R-:W-:Y:S01]  /*3050*/  FFMA.FTZ R159, R159, UR27, -R164.reuse ;  /* 0x0000001b9f9f7c23 */ /* 0x100fe200080108a4 */
[--C-:B------:R-:W-:Y:S01]  /*3060*/  FFMA.FTZ R161, R161, UR27, -R164.reuse ;  /* 0x0000001ba1a17c23 */ /* 0x100fe200080108a4 */
[----:B------:R-:W-:Y:S01]  /*3070*/  FFMA.FTZ R164, R165, UR27, -R164 ;  /* 0x0000001ba5a47c23 */ /* 0x000fe200080108a4 */
[----:B------:R-:W0:Y:S01]  /*3080*/  MUFU.EX2 R175, R175 ;  /* 0x000000af00af7308 */ /* 0x000e220000000800 */
[----:B----4-:R-:W-:Y:S01]  /*3090*/  F2FP.F16.F32.PACK_AB R155, R14, R11 ;  /* 0x0000000b0e9b723e */ /* 0x010fe200000000ff */
[----:B------:R-:W-:Y:S01]  /*30a0*/  FADD.FTZ R5, R0, R5 ;  /* 0x0000000500057221 */ /* 0x000fe20000010000 */
[----:B------:R-:W-:Y:S01]  /*30b0*/  FADD.FTZ R10, R9, R10 ;  /* 0x0000000a090a7221 */ /* 0x000fe20000010000 */
[----:B------:R-:W-:Y:S01]  /*30c0*/  @!P1 VIADD R12, R12, 0x32460 ;  /* 0x000324600c0c9836 */ /* 0x000fe20000000000 */
[----:B--2---:R-:W-:Y:S01]  /*30d0*/  WARPGROUP.ARRIVE ;  /* 0x00000000000079c5 */ /* 0x004fe20000000000 */
[----:B------:R-:W-:Y:S01]  /*30e0*/  FADD.FTZ R6, R6, R5 ;  /* 0x0000000506067221 */ /* 0x000fe20000010000 */
[----:B------:R-:W-:Y:S01]  /*30f0*/  FADD.FTZ R11, R11, R10 ;  /* 0x0000000a0b0b7221 */ /* 0x000fe20000010000 */
[----:B------:R-:W-:Y:S01]  /*3100*/  MUFU.EX2 R168, R168 ;  /* 0x000000a800a87308 */ /* 0x000fe20000000800 */
[----:B------:R-:W-:Y:S01]  /*3110*/  @!P1 PRMT R12, RZ, 0x654, R12 ;  /* 0x00000654ff0c9816 */ /* 0x000fe2000000000c */
[----:B------:R-:W-:Y:S01]  /*3120*/  FADD.FTZ R7, R7, R6 ;  /* 0x0000000607077221 */ /* 0x000fe20000010000 */
[----:B------:R-:W-:Y:S01]  /*3130*/  HGMMA.64x256x16.F32 R24, R152, gdesc[UR4].tnspB, RZ, !UPT, gsb0 ;  /* 0x43e0000498187df0 */ /* 0x000fe2000c0008ff */
[----:B------:R-:W-:Y:S01]  /*3140*/  UIADD3 UR6, UR10, 0x80, URZ ;  /* 0x000000800a067890 */ /* 0x000fe2000fffe03f */
[----:B------:R-:W-:Y:S01]  /*3150*/  FADD.FTZ R11, R14, R11 ;  /* 0x0000000b0e0b7221 */ /* 0x000fe20000010000 */
[----:B------:R-:W-:-:S02]  /*3160*/  UMOV UR7, 0x40000040 ;  /* 0x4000004000077882 */ /* 0x000fc40000000000 */
[----:B------:R-:W-:Y:S08]  /*3170*/  MUFU.EX2 R183, R183 ;  /* 0x000000b700b77308 */ /* 0x000ff00000000800 */
[----:B------:R-:W-:Y:S08]  /*3180*/  MUFU.EX2 R170, R170 ;  /* 0x000000aa00aa7308 */ /* 0x000ff00000000800 */
[----:B------:R-:W2:Y:S08]  /*3190*/  MUFU.EX2 R185, R185 ;  /* 0x000000b900b97308 */ /* 0x000eb00000000800 */
[----:B------:R-:W-:Y:S08]  /*31a0*/  MUFU.EX2 R172, R172 ;  /* 0x000000ac00ac7308 */ /* 0x000ff00000000800 */
[----:B------:R-:W3:Y:S08]  /*31b0*/  MUFU.EX2 R187, R187 ;  /* 0x000000bb00bb7308 */ /* 0x000ef00000000800 */
[----:B------:R-:W-:Y:S08]  /*31c0*/  MUFU.EX2 R174, R174 ;  /* 0x000000ae00ae7308 */ /* 0x000ff00000000800 */
[----:B------:R-:W4:Y:S08]  /*31d0*/  MUFU.EX2 R189, R189 ;  /* 0x000000bd00bd7308 */ /* 0x000f300000000800 */
[----:B------:R-:W-:Y:S08]  /*31e0*/  MUFU.EX2 R176, R176 ;  /* 0x000000b000b07308 */ /* 0x000ff00000000800 */
[----:B------:R-:W-:Y:S08]  /*31f0*/  MUFU.EX2 R191, R191 ;  /* 0x000000bf00bf7308 */ /* 0x000ff00000000800 */
[----:B------:R-:W-:Y:S08]  /*3200*/  MUFU.EX2 R178, R178 ;  /* 0x000000b200b27308 */ /* 0x000ff00000000800 */
[----:B------:R-:W5:Y:S08]  /*3210*/  MUFU.EX2 R193, R193 ;  /* 0x000000c100c17308 */ /* 0x000f700000000800 */
[----:B------:R-:W-:Y:S08]  /*3220*/  MUFU.EX2 R180, R180 ;  /* 0x000000b400b47308 */ /* 0x000ff00000000800 */
[----:B------:R-:W1:Y:S08]  /*3230*/  MUFU.EX2 R195, R195 ;  /* 0x000000c300c37308 */ /* 0x000e700000000800 */
[----:B------:R-:W-:Y:S08]  /*3240*/  MUFU.EX2 R182, R182 ;  /* 0x000000b600b67308 */ /* 0x000ff00000000800 */
[----:B------:R-:W1:Y:S08]  /*3250*/  MUFU.EX2 R197, R197 ;  /* 0x000000c500c57308 */ /* 0x000e700000000800 */
[----:B------:R-:W-:Y:S08]  /*3260*/  MUFU.EX2 R184, R184 ;  /* 0x000000b800b87308 */ /* 0x000ff00000000800 */
[----:B------:R-:W-:Y:S08]  /*3270*/  MUFU.EX2 R199, R199 ;  /* 0x000000c700c77308 */ /* 0x000ff00000000800 */
[----:B------:R-:W-:Y:S08]  /*3280*/  MUFU.EX2 R20, R20 ;  /* 0x0000001400147308 */ /* 0x000ff00000000800 */
[----:B------:R-:W1:Y:S08]  /*3290*/  MUFU.EX2 R15, R15 ;  /* 0x0000000f000f7308 */ /* 0x000e700000000800 */
        /* <DEDUP_REMOVED lines=14> */
[----:B------:R-:W-:Y:S01]  /*3380*/  MUFU.EX2 R162, R162 ;  /* 0x000000a200a27308 */ /* 0x000fe20000000800 */
[----:B------:R-:W-:-:S02]  /*3390*/  WARPGROUP.DEPBAR.LE gsb0, 0x0 ;  /* 0x00008000000079c5 */ /* 0x000fc40000010000 */
[----:B0-----:R-:W-:Y:S01]  /*33a0*/  F2FP.F16.F32.PACK_AB R152, R175, R166 ;  /* 0x000000a6af98723e */ /* 0x001fe200000000ff */
[----:B------:R-:W-:Y:S01]  /*33b0*/  FADD.FTZ R166, R166, R7 ;  /* 0x00000007a6a67221 */ /* 0x000fe20000010000 */
[----:B--2---:R-:W-:Y:S01]  /*33c0*/  F2FP.F16.F32.PACK_AB R153, R185, R170 ;  /* 0x000000aab999723e */ /* 0x004fe200000000ff */
[----:B------:R-:W-:Y:S01]  /*33d0*/  FADD.FTZ R170, R170, R11 ;  /* 0x0000000baaaa7221 */ /* 0x000fe20000010000 */
[----:B------:R-:W-:Y:S01]  /*33e0*/  F2FP.F16.F32.PACK_AB R154, R183, R168 ;  /* 0x000000a8b79a723e */ /* 0x000fe200000000ff */
[----:B------:R-:W0:Y:S01]  /*33f0*/  MUFU.EX2 R159, R159 ;  /* 0x0000009f009f7308 */ /* 0x000e220000000800 */
[----:B---3--:R-:W-:Y:S01]  /*3400*/  F2FP.F16.F32.PACK_AB R155, R187, R172 ;  /* 0x000000acbb9b723e */ /* 0x008fe200000000ff */
[----:B------:R-:W-:Y:S01]  /*3410*/  FADD.FTZ R175, R175, R166 ;  /* 0x000000a6afaf7221 */ /* 0x000fe20000010000 */
[----:B------:R-:W-:Y:S02]  /*3420*/  FADD.FTZ R185, R185, R170 ;  /* 0x000000aab9b97221 */ /* 0x000fe40000010000 */
[----:B------:R-:W-:Y:S01]  /*3430*/  WARPGROUP.ARRIVE ;  /* 0x00000000000079c5 */ /* 0x000fe20000000000 */
[----:B------:R-:W-:Y:S01]  /*3440*/  FADD.FTZ R168, R168, R175 ;  /* 0x000000afa8a87221 */ /* 0x000fe20000010000 */
[----:B------:R-:W-:Y:S01]  /*3450*/  FADD.FTZ R172, R172, R185 ;  /* 0x000000b9acac7221 */ /* 0x000fe20000010000 */
[----:B------:R-:W-:Y:S02]  /*3460*/  MUFU.EX2 R161, R161 ;  /* 0x000000a100a17308 */ /* 0x000fe40000000800 */
[----:B------:R-:W-:Y:S01]  /*3470*/  FADD.FTZ R183, R183, R168 ;  /* 0x000000a8b7b77221 */ /* 0x000fe20000010000 */
[----:B------:R-:W-:Y:S01]  /*3480*/  HGMMA.64x256x16.F32 R24, R152, gdesc[UR4].tnspB, R24, gsb0 ;  /* 0x43e0000498187df0 */ /* 0x000fe20008000818 */
[----:B------:R-:W-:Y:S01]  /*3490*/  UIADD3 UR6, UR10, 0x100, URZ ;  /* 0x000001000a067890 */ /* 0x000fe2000fffe03f */
[----:B------:R-:W-:Y:S01]  /*34a0*/  FADD.FTZ R187, R187, R172 ;  /* 0x000000acbbbb7221 */ /* 0x000fe20000010000 */
[----:B------:R-:W-:-:S02]  /*34b0*/  UMOV UR7, 0x40000040 ;  /* 0x4000004000077882 */ /* 0x000fc40000000000 */
[----:B------:R-:W2:Y:S01]  /*34c0*/  MUFU.EX2 R164, R164 ;  /* 0x000000a400a47308 */ /* 0x000ea20000000800 */
[----:B------:R-:W-:Y:S02]  /*34d0*/  WARPGROUP.DEPBAR.LE gsb0, 0x0 ;  /* 0x00008000000079c5 */ /* 0x000fe40000010000 */
[----:B----4-:R-:W-:Y:S01]  /*34e0*/  F2FP.F16.F32.PACK_AB R152, R189, R174 ;  /* 0x000000aebd98723e */ /* 0x010fe200000000ff */
[----:B------:R-:W-:Y:S01]  /*34f0*/  FADD.FTZ R174, R174, R183 ;  /* 0x000000b7aeae7221 */ /* 0x000fe20000010000 */
[----:B-----5:R-:W-:Y:S01]  /*3500*/  F2FP.F16.F32.PACK_AB R153, R193, R178 ;  /* 0x000000b2c199723e */ /* 0x020fe200000000ff */
[----:B------:R-:W-:Y:S01]  /*3510*/  FADD.FTZ R178, R178, R187 ;  /* 0x000000bbb2b27221 */ /* 0x000fe20000010000 */
[----:B------:R-:W-:Y:S01]  /*3520*/  F2FP.F16.F32.PACK_AB R154, R191, R176 ;  /* 0x000000b0bf9a723e */ /* 0x000fe200000000ff */
[----:B------:R-:W-:Y:S01]  /*3530*/  FADD.FTZ R189, R189, R174 ;  /* 0x000000aebdbd7221 */ /* 0x000fe20000010000 */
[----:B-1----:R-:W-:Y:S01]  /*3540*/  F2FP.F16.F32.PACK_AB R155, R195, R180 ;  /* 0x000000b4c39b723e */ /* 0x002fe200000000ff */
[----:B------:R-:W-:-:S02]  /*3550*/  FADD.FTZ R193, R193, R178 ;  /* 0x000000b2c1c17221 */ /* 0x000fc40000010000 */
[----:B------:R-:W-:Y:S01]  /*3560*/  FADD.FTZ R176, R176, R189 ;  /* 0x000000bdb0b07221 */ /* 0x000fe20000010000 */
[----:B------:R-:W-:Y:S01]  /*3570*/  WARPGROUP.ARRIVE ;  /* 0x00000000000079c5 */ /* 0x000fe20000000000 */
[----:B------:R-:W-:Y:S02]  /*3580*/  FADD.FTZ R180, R180, R193 ;  /* 0x000000c1b4b47221 */ /* 0x000fe40000010000 */
[----:B------:R-:W-:Y:S02]  /*3590*/  FADD.FTZ R191, R191, R176 ;  /* 0x000000b0bfbf7221 */ /* 0x000fe40000010000 */
[----:B------:R-:W-:-:S05]  /*35a0*/  FADD.FTZ R195, R195, R180 ;  /* 0x000000b4c3c37221 */ /* 0x000fca0000010000 */
[----:B------:R-:W-:Y:S01]  /*35b0*/  HGMMA.64x256x16.F32 R24, R152, gdesc[UR4].tnspB, R24, gsb0 ;  /* 0x43e0000498187df0 */ /* 0x000fe20008000818 */
[----:B------:R-:W-:Y:S01]  /*35c0*/  UIADD3 UR6, UR10, 0x180, URZ ;  /* 0x000001800a067890 */ /* 0x000fe2000fffe03f */
[----:B------:R-:W-:Y:S01]  /*35d0*/  UMOV UR7, 0x40000040 ;  /* 0x4000004000077882 */ /* 0x000fe20000000000 */
[----:B------:R-:W-:Y:S02]  /*35e0*/  WARPGROUP.DEPBAR.LE gsb0, 0x0 ;  /* 0x00008000000079c5 */ /* 0x000fe40000010000 */
[----:B------:R-:W-:Y:S01]  /*35f0*/  F2FP.F16.F32.PACK_AB R152, R197, R182 ;  /* 0x000000b6c598723e */ /* 0x000fe200000000ff */
[----:B------:R-:W-:Y:S01]  /*3600*/  FADD.FTZ R182, R182, R191 ;  /* 0x000000bfb6b67221 */ /* 0x000fe20000010000 */
[----:B------:R-:W-:Y:S01]  /*3610*/  F2FP.F16.F32.PACK_AB R153, R15, R20 ;  /* 0x000000140f99723e */ /* 0x000fe200000000ff */
[----:B------:R-:W-:Y:S01]  /*3620*/  FADD.FTZ R20, R20, R195 ;  /* 0x000000c314147221 */ /* 0x000fe20000010000 */
[----:B------:R-:W-:Y:S01]  /*3630*/  F2FP.F16.F32.PACK_AB R154, R199, R184 ;  /* 0x000000b8c79a723e */ /* 0x000fe200000000ff */
[----:B------:R-:W-:Y:S01]  /*3640*/  FADD.FTZ R197, R197, R182 ;  /* 0x000000b6c5c57221 */ /* 0x000fe20000010000 */
[----:B------:R-:W-:Y:S01]  /*3650*/  F2FP.F16.F32.PACK_AB R155, R186, R169 ;  /* 0x000000a9ba9b723e */ /* 0x000fe200000000ff */
[----:B------:R-:W-:-:S02]  /*3660*/  FADD.FTZ R20, R15, R20 ;  /* 0x000000140f147221 */ /* 0x000fc40000010000 */
[----:B------:R-:W-:Y:S01]  /*3670*/  FADD.FTZ R184, R184, R197 ;  /* 0x000000c5b8b87221 */ /* 0x000fe20000010000 */
[----:B------:R-:W-:Y:S01]  /*3680*/  WARPGROUP.ARRIVE ;  /* 0x00000000000079c5 */ /* 0x000fe20000000000 */
[----:B------:R-:W-:Y:S02]  /*3690*/  FADD.FTZ R169, R169, R20 ;  /* 0x00000014a9a97221 */ /* 0x000fe40000010000 */
[----:B------:R-:W-:Y:S02]  /*36a0*/  FADD.FTZ R184, R199, R184 ;  /* 0x000000b8c7b87221 */ /* 0x000fe40000010000 */
[----:B------:R-:W-:-:S08]  /*36b0*/  FADD.FTZ R169, R186, R169 ;  /* 0x000000a9baa97221 */ /* 0x000fd00000010000 */
[----:B------:R-:W-:Y:S01]  /*36c0*/  HGMMA.64x256x16.F32 R24, R152, gdesc[UR4].tnspB, R24, gsb0 ;  /* 0x43e0000498187df0 */ /* 0x000fe20008000818 */
[----:B------:R-:W-:Y:S01]  /*36d0*/  UIADD3 UR6, UR10, 0x200, URZ ;  /* 0x000002000a067890 */ /* 0x000fe2000fffe03f */
[----:B------:R-:W-:Y:S01]  /*36e0*/  UMOV UR7, 0x40000040 ;  /* 0x4000004000077882 */ /* 0x000fe20000000000 */
[----:B------:R-:W-:Y:S02]  /*36f0*/  WARPGROUP.DEPBAR.LE gsb0, 0x0 ;  /* 0x00008000000079c5 */ /* 0x000fe40000010000 */
[----:B------:R-:W-:Y:S01]  /*3700*/  F2FP.F16.F32.PACK_AB R152, R188, R157 ;  /* 0x0000009dbc98723e */ /* 0x000fe200000000ff */
[----:B------:R-:W-:Y:S01]  /*3710*/  FADD.FTZ R157, R157, R184 ;  /* 0x000000b89d9d7221 */ /* 0x000fe20000010000 */
[C---:B------:R-:W-:Y:S01]  /*3720*/  F2FP.F16.F32.PACK_AB R153, R23.reuse, R156 ;  /* 0x0000009c1799723e */ /* 0x040fe200000000ff */
        /* <DEDUP_REMOVED lines=16> */
[----:B0-----:R-:W-:Y:S01]  /*3830*/  F2FP.F16.F32.PACK_AB R153, R159, R162 ;  /* 0x000000a29f99723e */ /* 0x001fe200000000ff */
[----:B------:R-:W-:Y:S01]  /*3840*/  FADD.FTZ R162, R162, R171 ;  /* 0x000000aba2a27221 */ /* 0x000fe20000010000 */
[----:B------:R-:W-:Y:S01]  /*3850*/  F2FP.F16.F32.PACK_AB R154, R167, R160 ;  /* 0x000000a0a79a723e */ /* 0x000fe200000000ff */
[----:B------:R-:W-:Y:S01]  /*3860*/  FADD.FTZ R13, R158, R13 ;  /* 0x0000000d9e0d7221 */ /* 0x000fe20000010000 */
[----:B--2---:R-:W-:Y:S01]  /*3870*/  F2FP.F16.F32.PACK_AB R155, R164, R161 ;  /* 0x000000a1a49b723e */ /* 0x004fe200000000ff */
[----:B------:R-:W-:-:S02]  /*3880*/  FADD.FTZ R162, R159, R162 ;  /* 0x000000a29fa27221 */ /* 0x000fc40000010000 */
[----:B------:R-:W-:Y:S01]  /*3890*/  FADD.FTZ R0, R160, R13 ;  /* 0x0000000da0007221 */ /* 0x000fe20000010000 */
[----:B------:R-:W-:Y:S01]  /*38a0*/  WARPGROUP.ARRIVE ;  /* 0x00000000000079c5 */ /* 0x000fe20000000000 */
[----:B------:R-:W-:Y:S02]  /*38b0*/  FADD.FTZ R5, R161, R162 ;  /* 0x000000a2a1057221 */ /* 0x000fe40000010000 */
[----:B------:R-:W-:Y:S02]  /*38c0*/  FADD.FTZ R0, R167, R0 ;  /* 0x00000000a7007221 */ /* 0x000fe40000010000 */
[----:B------:R-:W-:-:S08]  /*38d0*/  FADD.FTZ R5, R164, R5 ;  /* 0x00000005a4057221 */ /* 0x000fd00000010000 */
[----:B------:R-:W-:Y:S03]  /*38e0*/  HGMMA.64x256x16.F32 R24, R152, gdesc[UR4].tnspB, R24, gsb0 ;  /* 0x43e0000498187df0 */ /* 0x000fe60008000818 */
[----:B------:R-:W-:Y:S02]  /*38f0*/  WARPGROUP.DEPBAR.LE gsb0, 0x0 ;  /* 0x00008000000079c5 */ /* 0x000fe40000010000 */
[----:B------:R0:W-:Y:S01]  /*3900*/  @!P1 SYNCS.ARRIVE.TRANS64.RED.A1T0 RZ, [R12+URZ], RZ ;  /* 0x000000ff0cff99a7 */ /* 0x0001e2000810043f */
[----:B------:R-:W-:Y:S05]  /*3910*/  @!P2 BRA `(.L_x_191) ;  /* 0x000000280090a947 */ /* 0x000fea0003800000 */
[----:B------:R-:W-:Y:S01]  /*3920*/  IMAD.MOV.U32 R6, RZ, RZ, R3 ;  /* 0x000000ffff067224 */ /* 0x000fe200078e0003 */
[----:B------:R-:W-:Y:S01]  /*3930*/  UIADD3 UR45, UR45, -0x2, URZ ;  /* 0xfffffffe2d2d7890 */ /* 0x000fe2000fffe03f */
[----:B------:R-:W-:Y:S01]  /*3940*/  IMAD.MOV.U32 R7, RZ, RZ, R4 ;  /* 0x000000ffff077224 */ /* 0x000fe200078e0004 */
[----:B------:R-:W-:Y:S01]  /*3950*/  ULDC UR28, c[0x0][0xad0] ;  /* 0x0002b400001c7ab9 */ /* 0x000fe20000000800 */
[----:B------:R-:W-:-:S09]  /*3960*/  ULDC UR27, c[0x0][0xa80] ;  /* 0x0002a000001b7ab9 */ /* 0x000fd20000000800 */
.L_x_200:
        /* <DEDUP_REMOVED lines=10> */
.L_x_192:
[----:B------:R-:W1:Y:S01]  /*3a10*/  S2UR UR7, SR_CgaCtaId ;  /* 0x00000000000779c3 */ /* 0x000e620000008800 */
[----:B------:R-:W-:Y:S01]  /*3a20*/  UMOV UR6, 0x400 ;  /* 0x0000040000067882 */ /* 0x000fe20000000000 */
[----:B------:R-:W-:-:S05]  /*3a30*/  IMAD.U32 R3, RZ, RZ, UR37 ;  /* 0x00000025ff037e24 */ /* 0x000fca000f8e00ff */
[----:B------:R-:W-:Y:S01]  /*3a40*/  SHF.L.U32 R3, R3, 0x1f, RZ ;  /* 0x0000001f03037819 */ /* 0x000fe200000006ff */
[----:B-1----:R-:W-:-:S04]  /*3a50*/  ULEA UR20, UR7, UR6, 0x18 ;  /* 0x0000000607147291 */ /* 0x002fc8000f8ec03f */
[----:B------:R-:W-:-:S09]  /*3a60*/  ULEA UR29, UR38, UR20, 0x3 ;  /* 0x00000014261d7291 */ /* 0x000fd2000f8e183f */
[----:B------:R1:W2:Y:S01]  /*3a70*/  SYNCS.PHASECHK.TRANS64.TRYWAIT P3, [UR29+0x32430], R3 ;  /* 0x03243003ff0075a7 */ /* 0x0002a2000806015d */
[----:B------:R-:W-:Y:S05]  /*3a80*/  @!P0 BRA `(.L_x_193) ;  /* 0x0000000000048947 */ /* 0x000fea0003800000 */
[----:B------:R-:W-:Y:S01]  /*3a90*/  BPT.TRAP 0x1 ;  /* 0x000000040000795c */ /* 0x000fe20000300000 */
.L_x_193:
[----:B--2---:R-:W-:Y:S05]  /*3aa0*/  @P3 BRA `(.L_x_194) ;  /* 0x0000000000083947 */ /* 0x004fea0003800000 */
[----:B------:R-:W2:Y:S02]  /*3ab0*/  SYNCS.PHASECHK.TRANS64.TRYWAIT P3, [UR29+0x32430], R3 ;  /* 0x03243003ff0075a7 */ /* 0x000ea4000806015d */
[----:B--2---:R-:W-:Y:S05]  /*3ac0*/  @!P3 BRA `(.L_x_195) ;  /* 0x0000009c00dcb947 */ /* 0x004fea0003800000 */
.L_x_194:
[----:B------:R-:W-:Y:S01]  /*3ad0*/  UIMAD UR6, UR38, 0x300, UR24 ;  /* 0x00000300260678a4 */ /* 0x000fe2000f8e0218 */
[----:B------:R-:W-:Y:S01]  /*3ae0*/  WARPGROUP.ARRIVE ;  /* 0x00000000000079c5 */ /* 0x000fe20000000000 */
[----:B------:R-:W-:Y:S01]  /*3af0*/  UMOV UR7, 0x40000040 ;  /* 0x4000004000077882 */ /* 0x000fe20000000000 */
[----:B------:R-:W-:Y:S01]  /*3b00*/  UMOV UR11, 0x40000040 ;  /* 0x40000040000b7882 */ /* 0x000fe20000000000 */
[----:B------:R-:W-:Y:S02]  /*3b10*/  UIADD3 UR10, UR6, 0x2, URZ ;  /* 0x00000002060a7890 */ /* 0x000fe4000fffe03f */
[----:B------:R-:W-:Y:S01]  /*3b20*/  UIADD3 UR14, UR6, 0x4, URZ ;  /* 0x00000004060e7890 */ /* 0x000fe2000fffe03f */
[----:B------:R-:W-:Y:S02]  /*3b30*/  UMOV UR15, 0x40000040 ;  /* 0x40000040000f7882 */ /* 0x000fe40000000000 */
[----:B------:R-:W-:Y:S01]  /*3b40*/  HGMMA.64x96x16.F32 R152, gdesc[UR4], RZ, !UPT, gsb0 ;  /* 0x01600000049879f0 */ /* 0x000fe2000c0008ff */
[----:B------:R-:W-:Y:S01]  /*3b50*/  UIADD3 UR18, UR6, 0x6, URZ ;  /* 0x0000000606127890 */ /* 0x000fe2000fffe03f */
        /* <DEDUP_REMOVED lines=11> */
[----:B------:R-:W-:Y:S05]  /*3c10*/  @!P0 BRA `(.L_x_196) ;  /* 0x0000000000048947 */ /* 0x000fea0003800000 */
[----:B------:R-:W-:Y:S01]  /*3c20*/  BPT.TRAP 0x1 ;  /* 0x000000040000795c */ /* 0x000fe20000300000 */
.L_x_196:
[----:B------:R3:W4:Y:S01]  /*3c30*/  SYNCS.PHASECHK.TRANS64.TRYWAIT P3, [UR29+0x32450], R3 ;  /* 0x03245003ff0075a7 */ /* 0x000722000806015d */
[----:B------:R-:W-:Y:S05]  /*3c40*/  @!P0 BRA `(.L_x_197) ;  /* 0x0000000000048947 */ /* 0x000fea0003800000 */
[----:B------:R-:W-:Y:S01]  /*3c50*/  BPT.TRAP 0x1 ;  /* 0x000000040000795c */ /* 0x000fe20000300000 */
.L_x_197:
[----:B----4-:R-:W-:Y:S05]  /*3c60*/  @P3 BRA `(.L_x_198) ;  /* 0x0000000000083947 */ /* 0x010fea0003800000 */
[----:B------:R-:W4:Y:S02]  /*3c70*/  SYNCS.PHASECHK.TRANS64.TRYWAIT P3, [UR29+0x32450], R3 ;  /* 0x03245003ff0075a7 */ /* 0x000f24000806015d */
[----:B----4-:R-:W-:Y:S05]  /*3c80*/  @!P3 BRA `(.L_x_199) ;  /* 0x0000009c0084b947 */ /* 0x010fea0003800000 */
.L_x_198:
[----:B------:R-:W-:Y:S01]  /*3c90*/  ULEA UR20, UR42, UR20, 0xd ;  /* 0x000000142a147291 */ /* 0x000fe2000f8e683f */
[----:B------:R-:W-:Y:S01]  /*3ca0*/  WARPGROUP.ARRIVE ;  /* 0x00000000000079c5 */ /* 0x000fe20000000000 */
[----:B------:R-:W-:-:S05]  /*3cb0*/  UIMAD UR7, UR38, 0xc00, UR25 ;  /* 0x00000c00260778a4 */ /* 0x000fca000f8e0219 */
[----:B------:R-:W4:Y:S01]  /*3cc0*/  S2R R200, SR_TID.X ;  /* 0x0000000000c87919 */ /* 0x000f220000002100 */
[----:B------:R-:W-:Y:S01]  /*3cd0*/  UIADD3 UR20, UR20, 0x22400, URZ ;  /* 0x0002240014147890 */ /* 0x000fe2000fffe03f */
[----:B------:R-:W-:Y:S01]  /*3ce0*/  UMOV UR23, 0x40000040 ;  /* 0x4000004000177882 */ /* 0x000fe20000000000 */
[----:B------:R-:W-:Y:S02]  /*3cf0*/  UMOV UR21, 0x40000040 ;  /* 0x4000004000157882 */ /* 0x000fe40000000000 */
[----:B------:R-:W-:Y:S01]  /*3d00*/  USHF.R.U32.HI UR20, URZ, 0x4, UR20 ;  /* 0x000000043f147899 */ /* 0x000fe20008011614 */
[----:B------:R-:W-:Y:S01]  /*3d10*/  UMOV UR22, UR7 ;  /* 0x0000000700167c82 */ /* 0x000fe20008000000 */
[----:B------:R-:W-:Y:S02]  /*3d20*/  UIMAD UR10, UR38, 0xc00, UR26 ;  /* 0x00000c00260a78a4 */ /* 0x000fe4000f8e021a */
[----:B------:R-:W-:-:S04]  /*3d30*/  ULOP3.LUT UR6, UR20, 0x3fff, URZ, 0xc0, !UPT ;  /* 0x00003fff14067892 */ /* 0x000fc8000f8ec03f */
[----:B------:R-:W-:-:S07]  /*3d40*/  ULOP3.LUT UR6, UR6, 0x10000, URZ, 0xfc, !UPT ;  /* 0x0001000006067892 */ /* 0x000fce000f8efc3f */
[----:B------:R-:W-:Y:S02]  /*3d50*/  UMOV UR20, UR6 ;  /* 0x0000000600147c82 */ /* 0x000fe40008000000 */
[----:B------:R-:W-:Y:S01]  /*3d60*/  HGMMA.64x96x16.F32 R152, gdesc[UR20], R152, gsb0 ;  /* 0x01600000149879f0 */ /* 0x000fe20008000898 */
[----:B------:R-:W-:Y:S02]  /*3d70*/  UIADD3 UR22, UR7, 0x2, URZ ;  /* 0x0000000207167890 */ /* 0x000fe4000fffe03f */
[----:B------:R-:W-:Y:S01]  /*3d80*/  UIADD3 UR20, UR6, 0x2, URZ ;  /* 0x0000000206147890 */ /* 0x000fe2000fffe03f */
[----:B------:R-:W-:Y:S01]  /*3d90*/  UMOV UR23, 0x40000040 ;  /* 0x4000004000177882 */ /* 0x000fe20000000000 */
[----:B------:R-:W-:Y:S01]  /*3da0*/  UMOV UR21, 0x40000040 ;  /* 0x4000004000157882 */ /* 0x000fe20000000000 */
[----:B----4-:R-:W-:Y:S01]  /*3db0*/  SHF.R.U32.HI R200, RZ, 0x7, R200 ;  /* 0x00000007ffc87819 */ /* 0x010fe200000116c8 */
        /* <DEDUP_REMOVED lines=98> */
[----:B------:R-:W-:Y:S01]  /*43e0*/  UMOV UR6, UR10 ;  /* 0x0000000a00067c82 */ /* 0x000fe20008000000 */
[----:B------:R-:W-:Y:S01]  /*43f0*/  UMOV UR7, 0x40000040 ;  /* 0x4000004000077882 */ /* 0x000fe20000000000 */
[----:B------:R-:W-:Y:S02]  /*4400*/  WARPGROUP.DEPBAR.LE gsb0, 0x0 ;  /* 0x00008000000079c5 */ /* 0x000fe40000010000 */
[----:B------:R-:W-:-:S06]  /*4410*/  WARPGROUP.ARRIVE ;  /* 0x00000000000079c5 */ /* 0x000fcc0000000000 */
[----:B------:R-:W-:Y:S03]  /*4420*/  HGMMA.64x96x16.F32 R152, gdesc[UR20], R152, gsb0 ;  /* 0x01600000149879f0 */ /* 0x000fe60008000898 */
[----:B------:R-:W-:Y:S02]  /*4430*/  WARPGROUP.DEPBAR.LE gsb0, 0x0 ;  /* 0x00008000000079c5 */ /* 0x000fe40000010000 */
[----:B------:R-:W-:Y:S01]  /*4440*/  FMUL.FTZ R8, R152, UR28 ;  /* 0x0000001c98087c20 */ /* 0x000fe20008410000 */
[----:B-123--:R-:W-:Y:S01]  /*4450*/  FMUL.FTZ R3, R153, UR28 ;  /* 0x0000001c99037c20 */ /* 0x00efe20008410000 */
[----:B0-----:R-:W-:Y:S01]  /*4460*/  FMUL.FTZ R12, R156, UR28 ;  /* 0x0000001c9c0c7c20 */ /* 0x001fe20008410000 */
        /* <DEDUP_REMOVED lines=56> */
[----:B------:R-:W-:-:S03]  /*47f0*/  FMUL.FTZ R193, R199, UR28 ;  /* 0x0000001cc7c17c20 */ /* 0x000fc60008410000 */
        /* <DEDUP_REMOVED lines=79> */
[----:B--2---:R-:W-:-:S05]  /*4cf0*/  FMNMX.FTZ R155, R188, R155, !PT ;  /* 0x0000009bbc9b7209 */ /* 0x004fca0007810000 */
[----:B------:R-:W2:Y:S02]  /*4d00*/  SHFL.BFLY PT, R154, R155, 0x2, 0x1f ;  /* 0x0c401f009b9a7f89 */ /* 0x000ea400000e0000 */
[----:B------:R-:W3:Y:S01]  /*4d10*/  MUFU.TANH R193, R193 ;  /* 0x000000c100c17308 */ /* 0x000ee20000002400 */
[----:B0-----:R-:W-:-:S04]  /*4d20*/  FMNMX.FTZ R153, R189, R4, !PT ;  /* 0x00000004bd997209 */ /* 0x001fc80007810000 */
[----:B-1----:R-:W-:-:S04]  /*4d30*/  FMNMX.FTZ R4, R192, R153, !PT ;  /* 0x00000099c0047209 */ /* 0x002fc80007810000 */
[----:B---3--:R-:W-:-:S05]  /*4d40*/  FMNMX.FTZ R152, R193, R4, !PT ;  /* 0x00000004c1987209 */ /* 0x008fca0007810000 */
[----:B------:R-:W0:Y:S01]  /*4d50*/  SHFL.BFLY PT, R191, R152, 0x2, 0x1f ;  /* 0x0c401f0098bf7f89 */ /* 0x000e2200000e0000 */
[----:B--2---:R-:W-:-:S05]  /*4d60*/  FMNMX.FTZ R154, R155, R154, !PT ;  /* 0x0000009a9b9a7209 */ /* 0x004fca0007810000 */
[----:B------:R-:W1:Y:S01]  /*4d70*/  SHFL.BFLY PT, R153, R154, 0x1, 0x1f ;  /* 0x0c201f009a997f89 */ /* 0x000e6200000e0000 */
[----:B0-----:R-:W-:-:S05]  /*4d80*/  FMNMX.FTZ R195, R152, R191, !PT ;  /* 0x000000bf98c37209 */ /* 0x001fca0007810000 */
[----:B------:R-:W0:Y:S01]  /*4d90*/  SHFL.BFLY PT, R196, R195, 0x1, 0x1f ;  /* 0x0c201f00c3c47f89 */ /* 0x000e2200000e0000 */
[----:B-1----:R-:W-:Y:S01]  /*4da0*/  FMNMX.FTZ R4, R154, R153, !PT ;  /* 0x000000999a047209 */ /* 0x002fe20007810000 */
[----:B------:R-:W-:-:S04]  /*4db0*/  VIADD R153, R200, 0x8 ;  /* 0x00000008c8997836 */ /* 0x000fc80000000000 */
[C---:B------:R-:W-:Y:S01]  /*4dc0*/  FMUL.FTZ R194, R4.reuse, UR27 ;  /* 0x0000001b04c27c20 */ /* 0x040fe20008410000 */
[----:B------:R-:W-:-:S03]  /*4dd0*/  FADD.FTZ R7, -R4, R7 ;  /* 0x0000000704077221 */ /* 0x000fc60000010100 */
[--C-:B------:R-:W-:Y:S01]  /*4de0*/  FFMA.FTZ R191, R3, UR27, -R194.reuse ;  /* 0x0000001b03bf7c23 */ /* 0x100fe200080108c2 */
[--C-:B------:R-:W-:Y:S01]  /*4df0*/  FFMA.FTZ R190, R8, UR27, -R194.reuse ;  /* 0x0000001b08be7c23 */ /* 0x100fe200080108c2 */
[----:B------:R-:W-:Y:S01]  /*4e00*/  IADD3 R8, -R200, 0xb, RZ ;  /* 0x0000000bc8087810 */ /* 0x000fe20007ffe1ff */
[----:B------:R-:W-:Y:S01]  /*4e10*/  FMUL.FTZ R7, R7, UR27 ;  /* 0x0000001b07077c20 */ /* 0x000fe20008410000 */
[--C-:B------:R-:W-:Y:S01]  /*4e20*/  FFMA.FTZ R12, R12, UR27, -R194.reuse ;  /* 0x0000001b0c0c7c23 */ /* 0x100fe200080108c2 */
[--C-:B------:R-:W-:Y:S01]  /*4e30*/  FFMA.FTZ R13, R13, UR27, -R194.reuse ;  /* 0x0000001b0d0d7c23 */ /* 0x100fe200080108c2 */
[----:B------:R-:W-:Y:S01]  /*4e40*/  MUFU.EX2 R191, R191 ;  /* 0x000000bf00bf7308 */ /* 0x000fe20000000800 */
[--C-:B------:R-:W-:Y:S01]  /*4e50*/  FFMA.FTZ R11, R11, UR27, -R194.reuse ;  /* 0x0000001b0b0b7c23 */ /* 0x100fe200080108c2 */
[--C-:B------:R-:W-:Y:S01]  /*4e60*/  FFMA.FTZ R14, R14, UR27, -R194.reuse ;  /* 0x0000001b0e0e7c23 */ /* 0x100fe200080108c2 */
[--C-:B------:R-:W-:Y:S01]  /*4e70*/  FFMA.FTZ R157, R157, UR27, -R194.reuse ;  /* 0x0000001b9d9d7c23 */ /* 0x100fe200080108c2 */
[--C-:B------:R-:W-:Y:S01]  /*4e80*/  FFMA.FTZ R165, R165, UR27, -R194.reuse ;  /* 0x0000001ba5a57c23 */ /* 0x100fe200080108c2 */
[--C-:B------:R-:W-:Y:S01]  /*4e90*/  FFMA.FTZ R173, R173, UR27, -R194.reuse ;  /* 0x0000001badad7c23 */ /* 0x100fe200080108c2 */
[----:B------:R-:W-:Y:S01]  /*4ea0*/  FFMA.FTZ R181, R181, UR27, -R194 ;  /* 0x0000001bb5b57c23 */ /* 0x000fe200080108c2 */
[----:B0-----:R-:W-:Y:S01]  /*4eb0*/  FMNMX.FTZ R3, R195, R196, !PT ;  /* 0x000000c4c3037209 */ /* 0x001fe20007810000 */
[----:B------:R-:W-:Y:S01]  /*4ec0*/  IMAD.U32 R195, RZ, RZ, UR29 ;  /* 0x0000001dffc37e24 */ /* 0x000fe2000f8e00ff */
[----:B------:R-:W0:Y:S03]  /*4ed0*/  MUFU.EX2 R7, R7 ;  /* 0x0000000700077308 */ /* 0x000e260000000800 */
[----:B------:R-:W-:-:S02]  /*4ee0*/  @!P1 VIADD R152, R195, 0x32440 ;  /* 0x00032440c3989836 */ /* 0x000fc40000000000 */
[C---:B------:R-:W-:Y:S01]  /*4ef0*/  FADD.FTZ R6, -R3.reuse, R6 ;  /* 0x0000000603067221 */ /* 0x040fe20000010100 */
[----:B------:R-:W-:Y:S01]  /*4f00*/  FMUL.FTZ R198, R3, UR27 ;  /* 0x0000001b03c67c20 */ /* 0x000fe20008410000 */
[----:B------:R-:W-:Y:S02]  /*4f10*/  @!P1 VIADD R195, R195, 0x32460 ;  /* 0x00032460c3c39836 */ /* 0x000fe40000000000 */
[----:B------:R-:W-:Y:S01]  /*4f20*/  FMUL.FTZ R6, R6, UR27 ;  /* 0x0000001b06067c20 */ /* 0x000fe20008410000 */
[----:B------:R-:W-:Y:S01]  /*4f30*/  @!P1 PRMT R152, RZ, 0x654, R152 ;  /* 0x00000654ff989816 */ /* 0x000fe20000000098 */
[--C-:B------:R-:W-:Y:S01]  /*4f40*/  FFMA.FTZ R9, R9, UR27, -R198.reuse ;  /* 0x0000001b09097c23 */ /* 0x100fe200080108c6 */
[--C-:B------:R-:W-:Y:S01]  /*4f50*/  FFMA.FTZ R10, R10, UR27, -R198.reuse ;  /* 0x0000001b0a0a7c23 */ /* 0x100fe200080108c6 */
[--C-:B------:R-:W-:Y:S01]  /*4f60*/  FFMA.FTZ R15, R15, UR27, -R198.reuse ;  /* 0x0000001b0f0f7c23 */ /* 0x100fe200080108c6 */
[----:B------:R-:W-:Y:S01]  /*4f70*/  FFMA.FTZ R196, R21, UR27, -R198 ;  /* 0x0000001b15c47c23 */ /* 0x000fe200080108c6 */
[----:B------:R1:W-:Y:S06]  /*4f80*/  BAR.ARV R8, 0x100 ;  /* 0x000400080000751d */ /* 0x0003ec0000002000 */
[----:B------:R2:W-:Y:S01]  /*4f90*/  @!P1 SYNCS.ARRIVE.TRANS64.RED.A1T0 RZ, [R152+URZ], RZ ;  /* 0x000000ff98ff99a7 */ /* 0x0005e2000810043f */
[----:B------:R-:W3:Y:S01]  /*4fa0*/  MUFU.EX2 R6, R6 ;  /* 0x0000000600067308 */ /* 0x000ee20000000800 */
[-C--:B0-----:R-:W-:Y:S01]  /*4fb0*/  FMUL.FTZ R24, R24, R7.reuse ;  /* 0x0000000718187220 */ /* 0x081fe20000410000 */
[-C--:B------:R-:W-:Y:S01]  /*4fc0*/  FMUL.FTZ R25, R25, R7.reuse ;  /* 0x0000000719197220 */ /* 0x080fe20000410000 */
[-C--:B------:R-:W-:Y:S01]  /*4fd0*/  FMUL.FTZ R28, R28, R7.reuse ;  /* 0x000000071c1c7220 */ /* 0x080fe20000410000 */
[-C--:B------:R-:W-:Y:S01]  /*4fe0*/  FMUL.FTZ R29, R29, R7.reuse ;  /* 0x000000071d1d7220 */ /* 0x080fe20000410000 */
[-C--:B------:R-:W-:Y:S01]  /*4ff0*/  FMUL.FTZ R32, R32, R7.reuse ;  /* 0x0000000720207220 */ /* 0x080fe20000410000 */
[-C--:B------:R-:W-:Y:S01]  /*5000*/  FMUL.FTZ R33, R33, R7.reuse ;  /* 0x0000000721217220 */ /* 0x080fe20000410000 */
[-C--:B------:R-:W-:Y:S01]  /*5010*/  FMUL.FTZ R36, R36, R7.reuse ;  /* 0x0000000724247220 */ /* 0x080fe20000410000 */
[----:B------:R-:W2:Y:S01]  /*5020*/  MUFU.EX2 R190, R190 ;  /* 0x000000be00be7308 */ /* 0x000ea20000000800 */
[-C--:B------:R-:W-:Y:S01]  /*5030*/  FMUL.FTZ R37, R37, R7.reuse ;  /* 0x0000000725257220 */ /* 0x080fe20000410000 */
[-C--:B------:R-:W-:Y:S01]  /*5040*/  FMUL.FTZ R40, R40, R7.reuse ;  /* 0x0000000728287220 */ /* 0x080fe20000410000 */
[-C--:B------:R-:W-:Y:S01]  /*5050*/  FMUL.FTZ R41, R41, R7.reuse ;  /* 0x0000000729297220 */ /* 0x080fe20000410000 */
[-C--:B------:R-:W-:Y:S01]  /*5060*/  FMUL.FTZ R44, R44, R7.reuse ;  /* 0x000000072c2c7220 */ /* 0x080fe20000410000 */
[-C--:B------:R-:W-:Y:S01]  /*5070*/  FMUL.FTZ R45, R45, R7.reuse ;  /* 0x000000072d2d7220 */ /* 0x080fe20000410000 */
[-C--:B------:R-:W-:Y:S01]  /*5080*/  FMUL.FTZ R48, R48, R7.reuse ;  /* 0x0000000730307220 */ /* 0x080fe20000410000 */
[-C--:B------:R-:W-:Y:S01]  /*5090*/  FMUL.FTZ R49, R49, R7.reuse ;  /* 0x0000000731317220 */ /* 0x080fe20000410000 */
[----:B------:R-:W-:Y:S01]  /*50a0*/  MUFU.EX2 R12, R12 ;  /* 0x0000000c000c7308 */ /* 0x000fe20000000800 */
[-C--:B------:R-:W-:Y:S01]  /*50b0*/  FMUL.FTZ R52, R52, R7.reuse ;  /* 0x0000000734347220 */ /* 0x080fe20000410000 */
        /* <DEDUP_REMOVED lines=22> */
[----:B------:R-:W4:Y:S01]  /*5220*/  MUFU.EX2 R10, R10 ;  /* 0x0000000a000a7308 */ /* 0x000f220000000800 */
[----:B------:R4:W-:Y:S01]  /*5230*/  BAR.SYNC.DEFER_BLOCKING R153, 0x100 ;  /* 0x000400990000751d */ /* 0x0009e20000010000 */
        /* <DEDUP_REMOVED lines=31> */
[-C--:B---3--:R-:W-:Y:S01]  /*5430*/  FMUL.FTZ R26, R26, R6.reuse ;  /* 0x000000061a1a7220 */ /* 0x088fe20000410000 */
        /* <DEDUP_REMOVED lines=63> */
[----:B--2---:R-:W-:Y:S01]  /*5830*/  F2FP.F16.F32.PACK_AB R152, R191, R190 ;  /* 0x000000bebf98723e */ /* 0x004fe200000000ff */
[--C-:B------:R-:W-:Y:S01]  /*5840*/  FFMA.FTZ R21, R156, UR27, -R194.reuse ;  /* 0x0000001b9c157c23 */ /* 0x100fe200080108c2 */
[----:B0-----:R-:W-:Y:S01]  /*5850*/  F2FP.F16.F32.PACK_AB R154, R13, R12 ;  /* 0x0000000c0d9a723e */ /* 0x001fe200000000ff */
[----:B------:R-:W-:Y:S01]  /*5860*/  FFMA.FTZ R156, R158, UR27, -R194 ;  /* 0x0000001b9e9c7c23 */ /* 0x000fe200080108c2 */
[----:B----4-:R-:W-:Y:S01]  /*5870*/  F2FP.F16.F32.PACK_AB R153, R10, R9 ;  /* 0x000000090a99723e */ /* 0x010fe200000000ff */
[--C-:B------:R-:W-:Y:S01]  /*5880*/  FFMA.FTZ R20, R20, UR27, -R198.reuse ;  /* 0x0000001b14147c23 */ /* 0x100fe200080108c6 */
[----:B-----5:R-:W-:Y:S01]  /*5890*/  F2FP.F16.F32.PACK_AB R155, R196, R15 ;  /* 0x0000000fc49b723e */ /* 0x020fe200000000ff */
[--C-:B------:R-:W-:Y:S01]  /*58a0*/  FFMA.FTZ R23, R23, UR27, -R198.reuse ;  /* 0x0000001b17177c23 */ /* 0x100fe200080108c6 */
[--C-:B------:R-:W-:Y:S01]  /*58b0*/  FFMA.FTZ R158, R160, UR27, -R198.reuse ;  /* 0x0000001ba09e7c23 */ /* 0x100fe200080108c6 */
[----:B------:R-:W-:Y:S01]  /*58c0*/  FFMA.FTZ R197, R162, UR27, -R198 ;  /* 0x0000001ba2c57c23 */ /* 0x000fe200080108c6 */
[----:B------:R-:W-:Y:S01]  /*58d0*/  WARPGROUP.ARRIVE ;  /* 0x00000000000079c5 */ /* 0x000fe20000000000 */
[----:B------:R-:W-:Y:S01]  /*58e0*/  MUFU.EX2 R11, R11 ;  /* 0x0000000b000b7308 */ /* 0x000fe20000000800 */
[--C-:B------:R-:W-:Y:S01]  /*58f0*/  FFMA.FTZ R160, R159, UR27, -R194.reuse ;  /* 0x0000001b9fa07c23 */ /* 0x100fe200080108c2 */
[--C-:B------:R-:W-:Y:S01]  /*5900*/  FFMA.FTZ R159, R164, UR27, -R194.reuse ;  /* 0x0000001ba49f7c23 */ /* 0x100fe200080108c2 */
[----:B------:R-:W-:Y:S01]  /*5910*/  FFMA.FTZ R162, R166, UR27, -R194 ;  /* 0x0000001ba6a27c23 */ /* 0x000fe200080108c2 */
[--C-:B------:R-:W-:Y:S01]  /*5920*/  FFMA.FTZ R164, R163, UR27, -R198.reuse ;  /* 0x0000001ba3a47c23 */ /* 0x100fe200080108c6 */
[----:B------:R-:W-:Y:S01]  /*5930*/  HGMMA.64x256x16.F32 R24, R152, gdesc[UR4].tnspB, R24, gsb0 ;  /* 0x43e0000498187df0 */ /* 0x000fe20008000818 */
[----:B------:R-:W-:Y:S01]  /*5940*/  UIADD3 UR6, UR10, 0x80, URZ ;  /* 0x000000800a067890 */ /* 0x000fe2000fffe03f */
[--C-:B------:R-:W-:Y:S01]  /*5950*/  FFMA.FTZ R161, R161, UR27, -R198.reuse ;  /* 0x0000001ba1a17c23 */ /* 0x100fe200080108c6 */
[----:B------:R-:W0:Y:S01]  /*5960*/  MUFU.EX2 R14, R14 ;  /* 0x0000000e000e7308 */ /* 0x000e220000000800 */
[----:B------:R-:W-:Y:S01]  /*5970*/  UMOV UR7, 0x40000040 ;  /* 0x4000004000077882 */ /* 0x000fe20000000000 */
[--C-:B------:R-:W-:Y:S01]  /*5980*/  FFMA.FTZ R163, R168, UR27, -R198.reuse ;  /* 0x0000001ba8a37c23 */ /* 0x100fe200080108c6 */
[----:B------:R-:W-:Y:S01]  /*5990*/  FFMA.FTZ R166, R170, UR27, -R198 ;  /* 0x0000001baaa67c23 */ /* 0x000fe200080108c6 */
[--C-:B------:R-:W-:Y:S01]  /*59a0*/  FFMA.FTZ R168, R167, UR27, -R194.reuse ;  /* 0x0000001ba7a87c23 */ /* 0x100fe200080108c2 */
[--C-:B------:R-:W-:Y:S01]  /*59b0*/  FFMA.FTZ R167, R172, UR27, -R194.reuse ;  /* 0x0000001baca77c23 */ /* 0x100fe200080108c2 */
[----:B------:R-:W-:Y:S01]  /*59c0*/  FFMA.FTZ R170, R174, UR27, -R194 ;  /* 0x0000001baeaa7c23 */ /* 0x000fe200080108c2 */
[--C-:B------:R-:W-:Y:S01]  /*59d0*/  FFMA.FTZ R172, R171, UR27, -R198.reuse ;  /* 0x0000001babac7c23 */ /* 0x100fe200080108c6 */
[----:B------:R-:W-:Y:S01]  /*59e0*/  MUFU.EX2 R21, R21 ;  /* 0x0000001500157308 */ /* 0x000fe20000000800 */
[--C-:B------:R-:W-:Y:S01]  /*59f0*/  FFMA.FTZ R169, R169, UR27, -R198.reuse ;  /* 0x0000001ba9a97c23 */ /* 0x100fe200080108c6 */
        /* <DEDUP_REMOVED lines=18> */
[----:B------:R-:W-:Y:S01]  /*5b20*/  FFMA.FTZ R0, R7, R0, R190 ;  /* 0x0000000007007223 */ /* 0x000fe200000100be */
[----:B------:R-:W-:Y:S01]  /*5b30*/  FFMA.FTZ R5, R6, R5, R9 ;  /* 0x0000000506057223 */ /* 0x000fe20000010009 */
[----:B------:R-:W-:Y:S01]  /*5b40*/  @!P1 PRMT R195, RZ, 0x654, R195 ;  /* 0x00000654ffc39816 */ /* 0x000fe200000000c3 */
[----:B------:R-:W-:Y:S01]  /*5b50*/  IMAD.MOV.U32 R6, RZ, RZ, R3 ;  /* 0x000000ffff067224 */ /* 0x000fe200078e0003 */
[----:B------:R-:W2:Y:S01]  /*5b60*/  MUFU.EX2 R23, R23 ;  /* 0x0000001700177308 */ /* 0x000ea20000000800 */
[----:B------:R-:W-:Y:S01]  /*5b70*/  FADD.FTZ R191, R191, R0 ;  /* 0x00000000bfbf7221 */ /* 0x000fe20000010000 */
[----:B------:R-:W-:Y:S01]  /*5b80*/  FADD.FTZ R10, R10, R5 ;  /* 0x000000050a0a7221 */ /* 0x000fe20000010000 */
[----:B------:R-:W-:-:S02]  /*5b90*/  IMAD.MOV.U32 R7, RZ, RZ, R4 ;  /* 0x000000ffff077224 */ /* 0x000fc400078e0004 */
[----:B------:R-:W-:Y:S01]  /*5ba0*/  FADD.FTZ R12, R12, R191 ;  /* 0x000000bf0c0c7221 */ /* 0x000fe20000010000 */
[----:B------:R-:W-:Y:S02]  /*5bb0*/  FADD.FTZ R15, R15, R10 ;  /* 0x0000000a0f0f7221 */ /* 0x000fe40000010000 */
[----:B------:R-:W-:Y:S01]  /*5bc0*/  MUFU.EX2 R158, R158 ;  /* 0x0000009e009e7308 */ /* 0x000fe20000000800 */
[----:B------:R-:W-:Y:S01]  /*5bd0*/  FADD.FTZ R12, R13, R12 ;  /* 0x0000000c0d0c7221 */ /* 0x000fe20000010000 */
[----:B------:R-:W-:-:S06]  /*5be0*/  FADD.FTZ R15, R196, R15 ;  /* 0x0000000fc40f7221 */ /* 0x000fcc0000010000 */
        /* <DEDUP_REMOVED lines=27> */
[----:B------:R-:W-:Y:S01]  /*5da0*/  MUFU.EX2 R183, R183 ;  /* 0x000000b700b77308 */ /* 0x000fe20000000800 */
[----:B------:R-:W-:-:S02]  /*5db0*/  WARPGROUP.DEPBAR.LE gsb0, 0x0 ;  /* 0x00008000000079c5 */ /* 0x000fc40000010000 */
[----:B0-----:R-:W-:Y:S01]  /*5dc0*/  F2FP.F16.F32.PACK_AB R152, R14, R11 ;  /* 0x0000000b0e98723e */ /* 0x001fe200000000ff */
[----:B------:R-:W-:Y:S01]  /*5dd0*/  FADD.FTZ R11, R11, R12 ;  /* 0x0000000c0b0b7221 */ /* 0x000fe20000010000 */
[----:B--2---:R-:W-:-:S03]  /*5de0*/  F2FP.F16.F32.PACK_AB R153, R23, R20 ;  /* 0x000000141799723e */ /* 0x004fc600000000ff */
[----:B------:R-:W-:Y:S01]  /*5df0*/  MUFU.EX2 R186, R186 ;  /* 0x000000ba00ba7308 */ /* 0x000fe20000000800 */
[----:B------:R-:W-:Y:S01]  /*5e00*/  F2FP.F16.F32.PACK_AB R154, R156, R21 ;  /* 0x000000159c9a723e */ /* 0x000fe200000000ff */
[----:B------:R-:W-:Y:S01]  /*5e10*/  FADD.FTZ R20, R20, R15 ;  /* 0x0000000f14147221 */ /* 0x000fe20000010000 */
[----:B---3--:R-:W-:Y:S01]  /*5e20*/  F2FP.F16.F32.PACK_AB R155, R197, R158 ;  /* 0x0000009ec59b723e */ /* 0x008fe200000000ff */
[----:B------:R-:W-:Y:S02]  /*5e30*/  FADD.FTZ R14, R14, R11 ;  /* 0x0000000b0e0e7221 */ /* 0x000fe40000010000 */
[----:B------:R-:W-:Y:S01]  /*5e40*/  FADD.FTZ R23, R23, R20 ;  /* 0x0000001417177221 */ /* 0x000fe20000010000 */
[----:B------:R-:W-:Y:S01]  /*5e50*/  WARPGROUP.ARRIVE ;  /* 0x00000000000079c5 */ /* 0x000fe20000000000 */
[----:B------:R-:W-:Y:S01]  /*5e60*/  MUFU.EX2 R185, R185 ;  /* 0x000000b900b97308 */ /* 0x000fe20000000800 */
[----:B------:R-:W-:Y:S01]  /*5e70*/  FADD.FTZ R21, R21, R14 ;  /* 0x0000000e15157221 */ /* 0x000fe20000010000 */
[----:B------:R-:W-:-:S03]  /*5e80*/  FADD.FTZ R158, R158, R23 ;  /* 0x000000179e9e7221 */ /* 0x000fc60000010000 */
[----:B------:R-:W-:Y:S01]  /*5e90*/  HGMMA.64x256x16.F32 R24, R152, gdesc[UR4].tnspB, R24, gsb0 ;  /* 0x43e0000498187df0 */ /* 0x000fe20008000818 */
[----:B------:R-:W-:Y:S01]  /*5ea0*/  UIADD3 UR6, UR10, 0x100, URZ ;  /* 0x000001000a067890 */ /* 0x000fe2000fffe03f */
[----:B------:R-:W-:Y:S01]  /*5eb0*/  FADD.FTZ R156, R156, R21 ;  /* 0x000000159c9c7221 */ /* 0x000fe20000010000 */
[----:B------:R-:W-:Y:S01]  /*5ec0*/  UMOV UR7, 0x40000040 ;  /* 0x4000004000077882 */ /* 0x000fe20000000000 */
[----:B------:R-:W0:Y:S01]  /*5ed0*/  MUFU.EX2 R188, R188 ;  /* 0x000000bc00bc7308 */ /* 0x000e220000000800 */
[----:B------:R-:W-:-:S07]  /*5ee0*/  FADD.FTZ R158, R197, R158 ;  /* 0x0000009ec59e7221 */ /* 0x000fce0000010000 */
[----:B------:R-:W-:Y:S08]  /*5ef0*/  MUFU.EX2 R187, R187 ;  /* 0x000000bb00bb7308 */ /* 0x000ff00000000800 */
        /* <DEDUP_REMOVED lines=14> */
[----:B------:R-:W-:Y:S01]  /*5fe0*/  FADD.FTZ R166, R166, R163 ;  /* 0x000000a3a6a67221 */ /* 0x000fe20000010000 */
[----:B------:R-:W-:Y:S01]  /*5ff0*/  HGMMA.64x256x16.F32 R24, R152, gdesc[UR4].tnspB, R24, gsb0 ;  /* 0x43e0000498187df0 */ /* 0x000fe20008000818 */
[----:B------:R-:W-:Y:S01]  /*6000*/  UIADD3 UR6, UR10, 0x180, URZ ;  /* 0x000001800a067890 */ /* 0x000fe2000fffe03f */
[----:B------:R-:W-:Y:S01]  /*6010*/  UMOV UR7, 0x40000040 ;  /* 0x4000004000077882 */ /* 0x000fe20000000000 */
[----:B------:R-:W-:-:S02]  /*6020*/  WARPGROUP.DEPBAR.LE gsb0, 0x0 ;  /* 0x00008000000079c5 */ /* 0x000fc40000010000 */
[----:B------:R-:W-:Y:S01]  /*6030*/  F2FP.F16.F32.PACK_AB R152, R168, R165 ;  /* 0x000000a5a898723e */ /* 0x000fe200000000ff */
[----:B------:R-:W-:Y:S01]  /*6040*/  FADD.FTZ R165, R165, R162 ;  /* 0x000000a2a5a57221 */ /* 0x000fe20000010000 */
[----:B------:R-:W-:Y:S01]  /*6050*/  F2FP.F16.F32.PACK_AB R153, R172, R169 ;  /* 0x000000a9ac99723e */ /* 0x000fe200000000ff */
[----:B------:R-:W-:Y:S01]  /*6060*/  FADD.FTZ R169, R169, R166 ;  /* 0x000000a6a9a97221 */ /* 0x000fe20000010000 */
[----:B------:R-:W-:Y:S01]  /*6070*/  F2FP.F16.F32.PACK_AB R154, R170, R167 ;  /* 0x000000a7aa9a723e */ /* 0x000fe200000000ff */
[----:B------:R-:W-:Y:S01]  /*6080*/  FADD.FTZ R168, R168, R165 ;  /* 0x000000a5a8a87221 */ /* 0x000fe20000010000 */
[----:B------:R-:W-:Y:S01]  /*6090*/  F2FP.F16.F32.PACK_AB R155, R174, R171 ;  /* 0x000000abae9b723e */ /* 0x000fe200000000ff */
[----:B------:R-:W-:Y:S02]  /*60a0*/  FADD.FTZ R172, R172, R169 ;  /* 0x000000a9acac7221 */ /* 0x000fe40000010000 */
[----:B------:R-:W-:Y:S01]  /*60b0*/  FADD.FTZ R167, R167, R168 ;  /* 0x000000a8a7a77221 */ /* 0x000fe20000010000 */
[----:B------:R-:W-:Y:S01]  /*60c0*/  WARPGROUP.ARRIVE ;  /* 0x00000000000079c5 */ /* 0x000fe20000000000 */
[----:B------:R-:W-:-:S02]  /*60d0*/  FADD.FTZ R171, R171, R172 ;  /* 0x000000acabab7221 */ /* 0x000fc40000010000 */
        /* <DEDUP_REMOVED lines=39> */
[----:B------:R-:W-:Y:S05]  /*6350*/  @P2 BRA `(.L_x_200) ;  /* 0xffffffd400842947 */ /* 0x000fea000383ffff */
.L_x_191:
[----:B------:R-:W2:Y:S01]  /*6360*/  SHFL.BFLY PT, R7, R0, 0x2, 0x1f ;  /* 0x0c401f0000077f89 */ /* 0x000ea200000e0000 */
[----:B------:R-:W-:Y:S01]  /*6370*/  MOV R206, 0x400 ;  /* 0x0000040000ce7802 */ /* 0x000fe20000000f00 */
[----:B------:R-:W-:Y:S02]  /*6380*/  UIADD3 UR4, -UR43, URZ, URZ ;  /* 0x0000003f2b047290 */ /* 0x000fe4000fffe13f */
[----:B------:R-:W3:Y:S01]  /*6390*/  SHFL.BFLY PT, R10, R5, 0x2, 0x1f ;  /* 0x0c401f00050a7f89 */ /* 0x000ee200000e0000 */
[----:B------:R-:W-:Y:S01]  /*63a0*/  ULDC UR10, c[0x0][0xd44] ;  /* 0x00035100000a7ab9 */ /* 0x000fe20000000800 */
[----:B------:R-:W-:Y:S01]  /*63b0*/  ULDC.64 UR6, c[0x0][0xc90] ;  /* 0x0003240000067ab9 */ /* 0x000fe20000000a00 */
[----:B------:R-:W-:Y:S01]  /*63c0*/  UIMAD UR10, UR10, UR4, UR41 ;  /* 0x000000040a0a72a4 */ /* 0x000fe2000f8e0229 */
[----:B------:R-:W4:Y:S01]  /*63d0*/  S2R R11, SR_CgaCtaId ;  /* 0x00000000000b7919 */ /* 0x000f220000008800 */
[----:B------:R-:W-:Y:S02]  /*63e0*/  ULDC.64 UR8, c[0x0][0xbe8] ;  /* 0x0002fa0000087ab9 */ /* 0x000fe40000000a00 */
[----:B------:R-:W-:Y:S01]  /*63f0*/  USHF.R.S32.HI UR11, URZ, 0x1f, UR10 ;  /* 0x0000001f3f0b7899 */ /* 0x000fe2000801140a */
[----:B------:R-:W1:Y:S01]  /*6400*/  S2R R13, SR_SWINHI ;  /* 0x00000000000d7919 */ /* 0x000e620000002f00 */
[----:B------:R-:W-:-:S02]  /*6410*/  UIMAD.WIDE.U32 UR4, UR10, UR6, URZ ;  /* 0x000000060a0472a5 */ /* 0x000fc4000f8e003f */
[----:B------:R-:W-:-:S04]  /*6420*/  UIMAD UR6, UR11, UR6, URZ ;  /* 0x000000060b0672a4 */ /* 0x000fc8000f8e023f */
[----:B------:R-:W-:Y:S02]  /*6430*/  UIMAD UR6, UR10, UR7, UR6 ;  /* 0x000000070a0672a4 */ /* 0x000fe4000f8e0206 */
[----:B------:R-:W-:Y:S01]  /*6440*/  USHF.R.S32.HI UR7, URZ, 0x1f, UR43 ;  /* 0x0000001f3f077899 */ /* 0x000fe2000801142b */
[----:B--2---:R-:W-:Y:S01]  /*6450*/  FADD.FTZ R7, R7, R0 ;  /* 0x0000000007077221 */ /* 0x004fe20000010000 */
[----:B------:R-:W-:Y:S02]  /*6460*/  IMAD.MOV.U32 R0, RZ, RZ, RZ ;  /* 0x000000ffff007224 */ /* 0x000fe400078e00ff */
[----:B---3--:R-:W-:Y:S02]  /*6470*/  FADD.FTZ R10, R10, R5 ;  /* 0x000000050a0a7221 */ /* 0x008fe40000010000 */
[----:B------:R-:W0:Y:S01]  /*6480*/  SHFL.BFLY PT, R6, R7, 0x1, 0x1f ;  /* 0x0c201f0007067f89 */ /* 0x000e2200000e0000 */
[----:B------:R-:W-:-:S03]  /*6490*/  IMAD.MOV.U32 R5, RZ, RZ, -0x800000 ;  /* 0xff800000ff057424 */ /* 0x000fc600078e00ff */
[----:B------:R-:W2:Y:S01]  /*64a0*/  SHFL.BFLY PT, R9, R10, 0x1, 0x1f ;  /* 0x0c201f000a097f89 */ /* 0x000ea200000e0000 */
[----:B----4-:R-:W-:Y:S01]  /*64b0*/  LEA R206, R11, R206, 0x18 ;  /* 0x000000ce0bce7211 */ /* 0x010fe200078ec0ff */
[----:B0-----:R-:W-:Y:S01]  /*64c0*/  FADD.FTZ R12, R7, R6 ;  /* 0x00000006070c7221 */ /* 0x001fe20000010000 */
[----:B------:R-:W-:Y:S02]  /*64d0*/  IMAD.MOV.U32 R6, RZ, RZ, RZ ;  /* 0x000000ffff067224 */ /* 0x000fe400078e00ff */
[----:B--2---:R-:W-:Y:S01]  /*64e0*/  FADD.FTZ R14, R10, R9 ;  /* 0x000000090a0e7221 */ /* 0x004fe20000010000 */
[----:B------:R0:W-:Y:S08]  /*64f0*/  BAR.ARV R8, 0x100 ;  /* 0x000400080000751d */ /* 0x0001f00000002000 */
[----:B------:R-:W-:Y:S08]  /*6500*/  BAR.ARV 0x8, 0x180 ;  /* 0x0206000000007b1d */ /* 0x000ff00000002000 */
[----:B------:R-:W-:Y:S01]  /*6510*/  BAR.SYNC.DEFER_BLOCKING 0x1, 0x100 ;  /* 0x0044000000007b1d */ /* 0x000fe20000010000 */
[----:B------:R-:W-:Y:S01]  /*6520*/  FSETP.NE.FTZ.AND P0, PT, R12, RZ, PT ;  /* 0x000000ff0c00720b */ /* 0x000fe20003f15000 */
[----:B------:R-:W-:Y:S01]  /*6530*/  IMAD R9, R22, 0x40, R2 ;  /* 0x0000004016097824 */ /* 0x000fe200078e0202 */
[----:B------:R-:W-:-:S02]  /*6540*/  FSETP.NE.FTZ.AND P1, PT, R14, RZ, PT ;  /* 0x000000ff0e00720b */ /* 0x000fc40003f35000 */
[----:B------:R-:W-:Y:S02]  /*6550*/  MOV R10, R206 ;  /* 0x000000ce000a7202 */ /* 0x000fe40000000f00 */
[----:B-1----:R-:W-:Y:S01]  /*6560*/  MOV R11, R13 ;  /* 0x0000000d000b7202 */ /* 0x002fe20000000f00 */
[----:B------:R-:W-:Y:S02]  /*6570*/  IMAD.U32 R13, RZ, RZ, UR27 ;  /* 0x0000001bff0d7e24 */ /* 0x000fe4000f8e00ff */
[----:B0-----:R-:W-:-:S04]  /*6580*/  IMAD.WIDE R8, R9, 0x2, R10 ;  /* 0x0000000209087825 */ /* 0x001fc800078e020a */
[----:B------:R-:W0:Y:S01]  /*6590*/  @P0 MUFU.RCP R6, R12 ;  /* 0x0000000c00060308 */ /* 0x000e220000001000 */
[----:B------:R-:W-:-:S04]  /*65a0*/  IMAD.WIDE R10, R211, 0x2, R10 ;  /* 0x00000002d30a7825 */ /* 0x000fc800078e020a */
[----:B------:R-:W-:Y:S01]  /*65b0*/  @P0 FMUL.FTZ R13, R13, 0.69314718246459960938 ;  /* 0x3f3172180d0d0820 */ /* 0x000fe20000410000 */
[C---:B------:R-:W-:Y:S02]  /*65c0*/  IADD3 R21, P3, R10.reuse, 0xc060, RZ ;  /* 0x0000c0600a157810 */ /* 0x040fe40007f7e0ff */
[----:B------:R-:W-:Y:S01]  /*65d0*/  @P1 MUFU.RCP R0, R14 ;  /* 0x0000000e00001308 */ /* 0x000fe20000001000 */
[----:B------:R-:W-:Y:S02]  /*65e0*/  LOP3.LUT R171, R10, 0x380, RZ, 0xc0, !PT ;  /* 0x000003800aab7812 */ /* 0x000fe400078ec0ff */
[----:B------:R-:W-:Y:S02]  /*65f0*/  LOP3.LUT R15, R21, 0x380, RZ, 0xc0, !PT ;  /* 0x00000380150f7812 */ /* 0x000fe400078ec0ff */
[----:B------:R-:W-:-:S03]  /*6600*/  SHF.R.U64 R171, R171, 0x3, RZ ;  /* 0x00000003abab7819 */ /* 0x000fc600000012ff */
[----:B------:R-:W1:Y:S01]  /*6610*/  @P0 MUFU.LG2 R12, R12 ;  /* 0x0000000c000c0308 */ /* 0x000e620000000c00 */
        /* <DEDUP_REMOVED lines=16> */
[----:B-1----:R-:W-:Y:S01]  /*6720*/  @P0 FMUL.FTZ R12, R12, 0.69314718246459960938 ;  /* 0x3f3172180c0c0820 */ /* 0x002fe20000410000 */
[-C--:B------:R-:W-:Y:S01]  /*6730*/  FMUL.FTZ R49, R49, R6.reuse ;  /* 0x0000000631317220 */ /* 0x080fe20000410000 */
[-C--:B------:R-:W-:Y:S01]  /*6740*/  FMUL.FTZ R48, R48, R6.reuse ;  /* 0x0000000630307220 */ /* 0x080fe20000410000 */
[-C--:B------:R-:W-:Y:S01]  /*6750*/  FMUL.FTZ R189, R52, R6.reuse ;  /* 0x0000000634bd7220 */ /* 0x080fe20000410000 */
[-C--:B------:R-:W-:Y:S01]  /*6760*/  FMUL.FTZ R203, R57, R6.reuse ;  /* 0x0000000639cb7220 */ /* 0x080fe20000410000 */
[-C--:B------:R-:W-:Y:S01]  /*6770*/  FMUL.FTZ R188, R56, R6.reuse ;  /* 0x0000000638bc7220 */ /* 0x080fe20000410000 */
[-C--:B------:R-:W-:Y:S01]  /*6780*/  FMUL.FTZ R202, R61, R6.reuse ;  /* 0x000000063dca7220 */ /* 0x080fe20000410000 */
[-C--:B------:R-:W-:Y:S01]  /*6790*/  FMUL.FTZ R60, R60, R6.reuse ;  /* 0x000000063c3c7220 */ /* 0x080fe20000410000 */
[----:B0-----:R-:W-:Y:S01]  /*67a0*/  @P1 FMUL.FTZ R14, R14, 0.69314718246459960938 ;  /* 0x3f3172180e0e1820 */ /* 0x001fe20000410000 */
        /* <DEDUP_REMOVED lines=44> */
[----:B------:R-:W-:-:S02]  /*6a70*/  IMAD.MOV.U32 R6, RZ, RZ, -0x800000 ;  /* 0xff800000ff067424 */ /* 0x000fc400078e00ff */
[-C--:B------:R-:W-:Y:S01]  /*6a80*/  FMUL.FTZ R176, R131, R0.reuse ;  /* 0x0000000083b07220 */ /* 0x080fe20000410000 */
[-C--:B------:R-:W-:Y:S01]  /*6a90*/  FMUL.FTZ R29, R95, R0.reuse ;  /* 0x000000005f1d7220 */ /* 0x080fe20000410000 */
[-C--:B------:R-:W-:Y:S01]  /*6aa0*/  FMUL.FTZ R69, R99, R0.reuse ;  /* 0x0000000063457220 */ /* 0x080fe20000410000 */
[-C--:B------:R-:W-:Y:S01]  /*6ab0*/  FMUL.FTZ R85, R103, R0.reuse ;  /* 0x0000000067557220 */ /* 0x080fe20000410000 */
[-C--:B------:R-:W-:Y:S01]  /*6ac0*/  FMUL.FTZ R93, R107, R0.reuse ;  /* 0x000000006b5d7220 */ /* 0x080fe20000410000 */
[----:B------:R-:W-:Y:S01]  /*6ad0*/  FMUL.FTZ R101, R111, R0 ;  /* 0x000000006f657220 */ /* 0x000fe20000410000 */
[----:B------:R-:W-:Y:S01]  /*6ae0*/  @P0 FFMA.FTZ R6, R13, R4, R12 ;  /* 0x000000040d060223 */ /* 0x000fe2000001000c */
[----:B------:R-:W-:Y:S01]  /*6af0*/  @P1 FFMA.FTZ R5, R53, R3, R14 ;  /* 0x0000000335051223 */ /* 0x000fe2000001000e */
[--C-:B------:R-:W-:Y:S02]  /*6b00*/  IMAD.X R131, RZ, RZ, R11.reuse, P3 ;  /* 0x000000ffff837224 */ /* 0x100fe400018e060b */
[-C--:B------:R-:W-:Y:S01]  /*6b10*/  FMUL.FTZ R177, R130, R0.reuse ;  /* 0x0000000082b17220 */ /* 0x080fe20000410000 */
[C---:B------:R-:W-:Y:S01]  /*6b20*/  IADD3 R111, P4, R10.reuse, 0xc040, RZ ;  /* 0x0000c0400a6f7810 */ /* 0x040fe20007f9e0ff */
        /* <DEDUP_REMOVED lines=10> */
[----:B------:R-:W-:Y:S01]  /*6bd0*/  FMUL.FTZ R7, R91, R0 ;  /* 0x000000005b077220 */ /* 0x000fe20000410000 */
[C---:B------:R-:W-:Y:S01]  /*6be0*/  IADD3 R14, P3, R10.reuse, 0x8020, RZ ;  /* 0x000080200a0e7810 */ /* 0x040fe20007f7e0ff */
[--C-:B------:R-:W-:Y:S01]  /*6bf0*/  IMAD.X R135, RZ, RZ, R11.reuse, P4 ;  /* 0x000000ffff877224 */ /* 0x100fe200020e060b */
[----:B------:R-:W-:Y:S01]  /*6c00*/  SHF.R.U64 R130, R15, 0x3, RZ ;  /* 0x000000030f827819 */ /* 0x000fe200000012ff */
[--C-:B------:R-:W-:Y:S01]  /*6c10*/  IMAD.X R139, RZ, RZ, R11.reuse, P5 ;  /* 0x000000ffff8b7224 */ /* 0x100fe200028e060b */
[----:B------:R-:W-:Y:S01]  /*6c20*/  IADD3 R91, P4, R10, 0x8000, RZ ;  /* 0x000080000a5b7810 */ /* 0x000fe20007f9e0ff */
[--C-:B------:R-:W-:Y:S01]  /*6c30*/  IMAD.X R143, RZ, RZ, R11.reuse, P6 ;  /* 0x000000ffff8f7224 */ /* 0x100fe200030e060b */
        /* <DEDUP_REMOVED lines=16> */
[----:B------:R-:W-:Y:S01]  /*6d40*/  LOP3.LUT R170, R171, R10, RZ, 0x3c, !PT ;  /* 0x0000000aabaa7212 */ /* 0x000fe200078e3cff */
[--C-:B------:R-:W-:Y:S01]  /*6d50*/  IMAD.X R165, RZ, RZ, R11.reuse, P1 ;  /* 0x000000ffffa57224 */ /* 0x100fe200008e060b */
[----:B------:R-:W-:Y:S01]  /*6d60*/  SHF.R.U64 R4, R4, 0x3, RZ ;  /* 0x0000000304047819 */ /* 0x000fe200000012ff */
[----:B------:R-:W-:-:S02]  /*6d70*/  IMAD.X R167, RZ, RZ, R11, P2 ;  /* 0x000000ffffa77224 */ /* 0x000fc400010e060b */
[-C--:B------:R-:W-:Y:S01]  /*6d80*/  FMUL.FTZ R183, R142, R0.reuse ;  /* 0x000000008eb77220 */ /* 0x080fe20000410000 */
[--C-:B------:R-:W-:Y:S01]  /*6d90*/  IMAD.X R169, RZ, RZ, R11.reuse, P3 ;  /* 0x000000ffffa97224 */ /* 0x100fe200018e060b */
[----:B------:R-:W-:Y:S01]  /*6da0*/  LOP3.LUT R142, R4, R103, RZ, 0x3c, !PT ;  /* 0x00000067048e7212 */ /* 0x000fe200078e3cff */
[----:B------:R-:W-:Y:S01]  /*6db0*/  IMAD.MOV.U32 R171, RZ, RZ, R11 ;  /* 0x000000ffffab7224 */ /* 0x000fe200078e000b */
[----:B------:R-:W-:Y:S01]  /*6dc0*/  LOP3.LUT R11, R14, 0x380, RZ, 0xc0, !PT ;  /* 0x000003800e0b7812 */ /* 0x000fe200078ec0ff */
[-C--:B------:R-:W-:Y:S01]  /*6dd0*/  FMUL.FTZ R27, R27, R0.reuse ;  /* 0x000000001b1b7220 */ /* 0x080fe20000410000 */
[----:B------:R-:W-:Y:S01]  /*6de0*/  LOP3.LUT R4, R13, 0x380, RZ, 0xc0, !PT ;  /* 0x000003800d047812 */ /* 0x000fe200078ec0ff */
[-C--:B------:R-:W-:Y:S01]  /*6df0*/  FMUL.FTZ R26, R26, R0.reuse ;  /* 0x000000001a1a7220 */ /* 0x080fe20000410000 */
[----:B------:R-:W-:Y:S01]  /*6e00*/  SHF.R.U64 R11, R11, 0x3, RZ ;  /* 0x000000030b0b7819 */ /* 0x000fe200000012ff */
[-C--:B------:R-:W-:Y:S01]  /*6e10*/  FMUL.FTZ R31, R31, R0.reuse ;  /* 0x000000001f1f7220 */ /* 0x080fe20000410000 */
[----:B------:R-:W-:Y:S01]  /*6e20*/  SHF.R.U64 R4, R4, 0x3, RZ ;  /* 0x0000000304047819 */ /* 0x000fe200000012ff */
[----:B------:R-:W-:Y:S01]  /*6e30*/  FMUL.FTZ R30, R30, R0 ;  /* 0x000000001e1e7220 */ /* 0x000fe20000410000 */
[----:B------:R-:W-:Y:S01]  /*6e40*/  LOP3.LUT R154, R11, R14, RZ, 0x3c, !PT ;  /* 0x0000000e0b9a7212 */ /* 0x000fe200078e3cff */
        /* <DEDUP_REMOVED lines=47> */
[----:B------:R-:W-:-:S02]  /*7140*/  LOP3.LUT R150, R4, R13, RZ, 0x3c, !PT ;  /* 0x0000000d04967212 */ /* 0x000fc400078e3cff */
[----:B------:R-:W-:Y:S02]  /*7150*/  SHF.R.U64 R11, R11, 0x3, RZ ;  /* 0x000000030b0b7819 */ /* 0x000fe400000012ff */
[----:B------:R-:W-:Y:S02]  /*7160*/  LOP3.LUT R20, R107, 0x380, RZ, 0xc0, !PT ;  /* 0x000003806b147812 */ /* 0x000fe400078ec0ff */
[----:B------:R-:W-:Y:S02]  /*7170*/  IADD3 R13, P3, R8, 0x1000, RZ ;  /* 0x00001000080d7810 */ /* 0x000fe40007f7e0ff */
[----:B------:R-:W-:Y:S02]  /*7180*/  LOP3.LUT R4, R57, 0x380, RZ, 0xc0, !PT ;  /* 0x0000038039047812 */ /* 0x000fe400078ec0ff */
[----:B------:R-:W-:Y:S01]  /*7190*/  LOP3.LUT R162, R11, R12, RZ, 0x3c, !PT ;  /* 0x0000000c0ba27212 */ /* 0x000fe200078e3cff */
[----:B------:R-:W-:Y:S01]  /*71a0*/  IMAD.U32 R11, RZ, RZ, UR5 ;  /* 0x00000005ff0b7e24 */ /* 0x000fe2000f8e00ff */
[----:B------:R-:W-:-:S02]  /*71b0*/  SHF.R.U64 R10, R20, 0x3, RZ ;  /* 0x00000003140a7819 */ /* 0x000fc400000012ff */
[----:B------:R-:W-:Y:S02]  /*71c0*/  LOP3.LUT R12, R13, 0x380, RZ, 0xc0, !PT ;  /* 0x000003800d0c7812 */ /* 0x000fe400078ec0ff */
[----:B------:R-:W-:Y:S02]  /*71d0*/  LOP3.LUT R20, R99, 0x380, RZ, 0xc0, !PT ;  /* 0x0000038063147812 */ /* 0x000fe400078ec0ff */
[----:B------:R-:W-:Y:S02]  /*71e0*/  SHF.R.U64 R4, R4, 0x3, RZ ;  /* 0x0000000304047819 */ /* 0x000fe400000012ff */
[----:B------:R-:W-:Y:S02]  /*71f0*/  SHF.R.U64 R12, R12, 0x3, RZ ;  /* 0x000000030c0c7819 */ /* 0x000fe400000012ff */
[----:B------:R-:W-:Y:S02]  /*7200*/  SHF.R.U64 R20, R20, 0x3, RZ ;  /* 0x0000000314147819 */ /* 0x000fe400000012ff */
[----:B------:R-:W-:-:S02]  /*7210*/  LOP3.LUT R158, R4, R57, RZ, 0x3c, !PT ;  /* 0x00000039049e7212 */ /* 0x000fc400078e3cff */
[----:B------:R-:W-:Y:S02]  /*7220*/  LOP3.LUT R4, R15, 0x380, RZ, 0xc0, !PT ;  /* 0x000003800f047812 */ /* 0x000fe400078ec0ff */
[----:B------:R-:W-:Y:S01]  /*7230*/  LOP3.LUT R12, R12, R13, RZ, 0x3c, !PT ;  /* 0x0000000d0c0c7212 */ /* 0x000fe200078e3cff */
[----:B------:R-:W-:Y:S01]  /*7240*/  IMAD.X R13, RZ, RZ, R9, P3 ;  /* 0x000000ffff0d7224 */ /* 0x000fe200018e0609 */
[----:B------:R-:W-:Y:S02]  /*7250*/  LOP3.LUT R146, R20, R99, RZ, 0x3c, !PT ;  /* 0x0000006314927212 */ /* 0x000fe400078e3cff */
[----:B------:R-:W-:Y:S02]  /*7260*/  SHF.R.U64 R4, R4, 0x3, RZ ;  /* 0x0000000304047819 */ /* 0x000fe400000012ff */
[----:B------:R-:W-:Y:S02]  /*7270*/  IADD3 R99, P3, R8, 0x8000, RZ ;  /* 0x0000800008637810 */ /* 0x000fe40007f7e0ff */
[----:B------:R-:W-:-:S02]  /*7280*/  LOP3.LUT R160, R4, R15, RZ, 0x3c, !PT ;  /* 0x0000000f04a07212 */ /* 0x000fc400078e3cff */
[----:B------:R-:W-:Y:S02]  /*7290*/  LOP3.LUT R98, R99, 0x380, RZ, 0xc0, !PT ;  /* 0x0000038063627812 */ /* 0x000fe400078ec0ff */
[----:B------:R-:W-:Y:S02]  /*72a0*/  LOP3.LUT R4, R3, 0x380, RZ, 0xc0, !PT ;  /* 0x0000038003047812 */ /* 0x000fe400078ec0ff */
[----:B------:R-:W-:Y:S02]  /*72b0*/  SHF.R.U64 R98, R98, 0x3, RZ ;  /* 0x0000000362627819 */ /* 0x000fe400000012ff */
[----:B------:R-:W-:Y:S02]  /*72c0*/  SHF.R.U64 R4, R4, 0x3, RZ ;  /* 0x0000000304047819 */ /* 0x000fe400000012ff */
[----:B------:R-:W-:Y:S01]  /*72d0*/  LOP3.LUT R98, R98, R99, RZ, 0x3c, !PT ;  /* 0x0000006362627212 */ /* 0x000fe200078e3cff */
[----:B------:R-:W-:Y:S01]  /*72e0*/  IMAD.X R99, RZ, RZ, R9, P3 ;  /* 0x000000ffff637224 */ /* 0x000fe200018e0609 */
[----:B------:R-:W-:-:S02]  /*72f0*/  LOP3.LUT R168, R4, R3, RZ, 0x3c, !PT ;  /* 0x0000000304a87212 */ /* 0x000fc400078e3cff */
[----:B------:R-:W-:Y:S02]  /*7300*/  LOP3.LUT R138, R10, R107, RZ, 0x3c, !PT ;  /* 0x0000006b0a8a7212 */ /* 0x000fe400078e3cff */
[----:B------:R-:W-:Y:S02]  /*7310*/  IADD3 R4, P3, R8, 0xf000, RZ ;  /* 0x0000f00008047810 */ /* 0x000fe40007f7e0ff */
[----:B------:R-:W-:Y:S02]  /*7320*/  LOP3.LUT R10, R95, 0x380, RZ, 0xc0, !PT ;  /* 0x000003805f0a7812 */ /* 0x000fe400078ec0ff */
[----:B------:R-:W-:Y:S01]  /*7330*/  LOP3.LUT R3, R4, 0x380, RZ, 0xc0, !PT ;  /* 0x0000038004037812 */ /* 0x000fe200078ec0ff */
[----:B------:R-:W-:Y:S01]  /*7340*/  IMAD.X R127, RZ, RZ, R9, P3 ;  /* 0x000000ffff7f7224 */ /* 0x000fe200018e0609 */
[----:B------:R-:W-:Y:S02]  /*7350*/  SHF.R.U64 R10, R10, 0x3, RZ ;  /* 0x000000030a0a7819 */ /* 0x000fe400000012ff */
[----:B------:R-:W-:-:S02]  /*7360*/  SHF.R.U64 R3, R3, 0x3, RZ ;  /* 0x0000000303037819 */ /* 0x000fc400000012ff */
[----:B------:R-:W-:Y:S02]  /*7370*/  LOP3.LUT R152, R10, R95, RZ, 0x3c, !PT ;  /* 0x0000005f0a987212 */ /* 0x000fe400078e3cff */
[----:B------:R-:W-:Y:S02]  /*7380*/  IADD3 R95, P2, R8, 0x7000, RZ ;  /* 0x00007000085f7810 */ /* 0x000fe40007f5e0ff */
[----:B------:R-:W-:Y:S01]  /*7390*/  LOP3.LUT R126, R3, R4, RZ, 0x3c, !PT ;  /* 0x00000004037e7212 */ /* 0x000fe200078e3cff */
[----:B------:R-:W-:Y:S01]  /*73a0*/  IMAD R4, RZ, RZ, -UR41 ;  /* 0x80000029ff047e24 */ /* 0x000fe2000f8e02ff */
[----:B------:R-:W-:Y:S01]  /*73b0*/  LOP3.LUT R94, R95, 0x380, RZ, 0xc0, !PT ;  /* 0x000003805f5e7812 */ /* 0x000fe200078ec0ff */
[----:B------:R-:W0:Y:S01]  /*73c0*/  LDC R3, c[0x0][0xce8] ;  /* 0x00033a00ff037b82 */ /* 0x000e220000000800 */
[----:B------:R-:W-:Y:S02]  /*73d0*/  F2FP.F16.F32.PACK_AB R24, R25, R24 ;  /* 0x000000181918723e */ /* 0x000fe400000000ff */
[----:B------:R-:W-:-:S02]  /*73e0*/  SHF.R.U64 R94, R94, 0x3, RZ ;  /* 0x000000035e5e7819 */ /* 0x000fc400000012ff */
[----:B------:R-:W-:Y:S02]  /*73f0*/  F2FP.F16.F32.PACK_AB R25, R27, R26 ;  /* 0x0000001a1b19723e */ /* 0x000fe400000000ff */
[----:B------:R-:W-:Y:S01]  /*7400*/  LOP3.LUT R94, R94, R95, RZ, 0x3c, !PT ;  /* 0x0000005f5e5e7212 */ /* 0x000fe200078e3cff */
[----:B------:R-:W-:Y:S01]  /*7410*/  IMAD.X R95, RZ, RZ, R9, P2 ;  /* 0x000000ffff5f7224 */ /* 0x000fe200010e0609 */
[----:B------:R-:W-:Y:S02]  /*7420*/  IADD3 R123, P2, R8, 0xe000, RZ ;  /* 0x0000e000087b7810 */ /* 0x000fe40007f5e0ff */
[----:B------:R-:W-:Y:S02]  /*7430*/  F2FP.F16.F32.PACK_AB R27, R31, R30 ;  /* 0x0000001e1f1b723e */ /* 0x000fe400000000ff */
[----:B------:R-:W-:Y:S01]  /*7440*/  LOP3.LUT R122, R123, 0x380, RZ, 0xc0, !PT ;  /* 0x000003807b7a7812 */ /* 0x000fe200078ec0ff */
[----:B------:R-:W1:Y:S01]  /*7450*/  LDC R31, c[0x0][0xd38] ;  /* 0x00034e00ff1f7b82 */ /* 0x000e620000000800 */
[----:B------:R-:W-:-:S02]  /*7460*/  MOV R170, R170 ;  /* 0x000000aa00aa7202 */ /* 0x000fc40000000f00 */
[----:B------:R-:W-:Y:S02]  /*7470*/  SHF.R.U64 R122, R122, 0x3, RZ ;  /* 0x000000037a7a7819 */ /* 0x000fe400000012ff */
[----:B------:R-:W-:Y:S02]  /*7480*/  F2FP.F16.F32.PACK_AB R26, R187, R28 ;  /* 0x0000001cbb1a723e */ /* 0x000fe400000000ff */
[----:B------:R-:W-:Y:S01]  /*7490*/  LOP3.LUT R122, R122, R123, RZ, 0x3c, !PT ;  /* 0x0000007b7a7a7212 */ /* 0x000fe200078e3cff */
[----:B------:R-:W-:Y:S01]  /*74a0*/  IMAD.X R123, RZ, RZ, R9, P2 ;  /* 0x000000ffff7b7224 */ /* 0x000fe200010e0609 */
[----:B------:R-:W-:Y:S01]  /*74b0*/  LOP3.LUT R10, R91, 0x380, RZ, 0xc0, !PT ;  /* 0x000003805b0a7812 */ /* 0x000fe200078ec0ff */
[----:B------:R2:W-:Y:S01]  /*74c0*/  STSM.16.M88.4 [R170], R24 ;  /* 0x00000018aa007844 */ /* 0x0005e20000000200 */
[----:B0-----:R-:W-:Y:S02]  /*74d0*/  ISETP.NE.AND P2, PT, R3, 0x1, PT ;  /* 0x000000010300780c */ /* 0x001fe40003f45270 */
[----:B------:R-:W-:-:S02]  /*74e0*/  SHF.R.U64 R10, R10, 0x3, RZ ;  /* 0x000000030a0a7819 */ /* 0x000fc400000012ff */
[----:B------:R-:W-:Y:S02]  /*74f0*/  IADD3 R57, P0, R8, 0x5000, RZ ;  /* 0x0000500008397810 */ /* 0x000fe40007f1e0ff */
[----:B------:R-:W-:Y:S02]  /*7500*/  LOP3.LUT R156, R10, R91, RZ, 0x3c, !PT ;  /* 0x0000005b0a9c7212 */ /* 0x000fe400078e3cff */
[----:B------:R-:W-:Y:S02]  /*7510*/  F2FP.F16.F32.PACK_AB R32, R33, R32 ;  /* 0x000000202120723e */ /* 0x000fe400000000ff */
[----:B------:R-:W-:Y:S02]  /*7520*/  LOP3.LUT R10, R53, 0x380, RZ, 0xc0, !PT ;  /* 0x00000380350a7812 */ /* 0x000fe400078ec0ff */
[----:B------:R-:W-:Y:S01]  /*7530*/  F2FP.F16.F32.PACK_AB R33, R35, R34 ;  /* 0x000000222321723e */ /* 0x000fe200000000ff */
[----:B-1----:R-:W-:Y:S01]  /*7540*/  IMAD R4, R31, R4, UR44 ;  /* 0x0000002c1f047e24 */ /* 0x002fe2000f8e0204 */
[----:B------:R-:W-:Y:S01]  /*7550*/  IADD3 R91, P1, R8, 0x6000, RZ ;  /* 0x00006000085b7810 */ /* 0x000fe20007f3e0ff */
[----:B--2---:R-:W0:Y:S01]  /*7560*/  @P2 LDC R24, c[0x0][0xcec] ;  /* 0x00033b00ff182b82 */ /* 0x004e220000000800 */
[----:B------:R-:W-:-:S02]  /*7570*/  LOP3.LUT R56, R57, 0x380, RZ, 0xc0, !PT ;  /* 0x0000038039387812 */ /* 0x000fc400078ec0ff */
[----:B------:R-:W-:Y:S01]  /*7580*/  F2FP.F16.F32.PACK_AB R35, R39, R38 ;  /* 0x000000262723723e */ /* 0x000fe200000000ff */
[----:B------:R-:W-:Y:S01]  /*7590*/  IMAD R39, R4, 0x80, R210 ;  /* 0x0000008004277824 */ /* 0x000fe200078e02d2 */
[----:B------:R-:W-:Y:S02]  /*75a0*/  SHF.R.U64 R10, R10, 0x3, RZ ;  /* 0x000000030a0a7819 */ /* 0x000fe400000012ff */
[----:B------:R-:W-:Y:S01]  /*75b0*/  LOP3.LUT R90, R91, 0x380, RZ, 0xc0, !PT ;  /* 0x000003805b5a7812 */ /* 0x000fe200078ec0ff */
[----:B------:R-:W1:Y:S01]  /*75c0*/  @P2 LDC R25, c[0x0][0xcf0] ;  /* 0x00033c00ff192b82 */ /* 0x000e620000000800 */
[----:B------:R-:W-:Y:S02]  /*75d0*/  SHF.R.U64 R56, R56, 0x3, RZ ;  /* 0x0000000338387819 */ /* 0x000fe400000012ff */
[----:B------:R-:W-:Y:S02]  /*75e0*/  LOP3.LUT R20, R21, 0x380, RZ, 0xc0, !PT ;  /* 0x0000038015147812 */ /* 0x000fe400078ec0ff */
[----:B------:R-:W-:Y:S01]  /*75f0*/  LOP3.LUT R164, R10, R53, RZ, 0x3c, !PT ;  /* 0x000000350aa47212 */ /* 0x000fe200078e3cff */
[----:B------:R-:W-:Y:S01]  /*7600*/  IMAD.U32 R10, RZ, RZ, UR4 ;  /* 0x00000004ff0a7e24 */ /* 0x000fe2000f8e00ff */
[----:B------:R-:W-:Y:S01]  /*7610*/  SHF.R.U64 R90, R90, 0x3, RZ ;  /* 0x000000035a5a7819 */ /* 0x000fe200000012ff */
[----:B------:R-:W2:Y:S01]  /*7620*/  LDC.64 R30, c[0x0][0xc98] ;  /* 0x00032600ff1e7b82 */ /* 0x000ea20000000a00 */
[----:B------:R-:W-:Y:S01]  /*7630*/  LOP3.LUT R56, R56, R57, RZ, 0x3c, !PT ;  /* 0x0000003938387212 */ /* 0x000fe200078e3cff */
[----:B------:R-:W-:Y:S01]  /*7640*/  UIADD3 UR4, UR5, UR6, URZ ;  /* 0x0000000605047290 */ /* 0x000fe2000fffe03f */
[----:B------:R-:W-:Y:S01]  /*7650*/  F2FP.F16.F32.PACK_AB R34, R37, R36 ;  /* 0x000000242522723e */ /* 0x000fe200000000ff */
[----:B------:R-:W-:Y:S01]  /*7660*/  IMAD.X R57, RZ, RZ, R9, P0 ;  /* 0x000000ffff397224 */ /* 0x000fe200000e0609 */
[----:B------:R-:W-:Y:S01]  /*7670*/  SHF.R.U64 R20, R20, 0x3, RZ ;  /* 0x0000000314147819 */ /* 0x000fe200000012ff */
[----:B------:R-:W-:Y:S01]  /*7680*/  IMAD.MOV.U32 R37, RZ, RZ, R39 ;  /* 0x000000ffff257224 */ /* 0x000fe200078e0027 */
[----:B------:R-:W-:Y:S01]  /*7690*/  MOV R150, R150 ;  /* 0x0000009600967202 */ /* 0x000fe20000000f00 */
[----:B0-----:R-:W-:Y:S01]  /*76a0*/  @P2 IMAD.HI.U32 R24, R39, R24, RZ ;  /* 0x0000001827182227 */ /* 0x001fe200078e00ff */
[----:B------:R-:W-:Y:S01]  /*76b0*/  IADD3 R115, P0, R8, 0xc000, RZ ;  /* 0x0000c00008737810 */ /* 0x000fe20007f1e0ff */
[----:B------:R-:W-:Y:S01]  /*76c0*/  ULDC UR6, c[0x0][0xb88] ;  /* 0x0002e20000067ab9 */ /* 0x000fe20000000800 */
[----:B------:R-:W-:Y:S01]  /*76d0*/  LOP3.LUT R90, R90, R91, RZ, 0x3c, !PT ;  /* 0x0000005b5a5a7212 */ /* 0x000fe200078e3cff */
[----:B------:R-:W-:Y:S01]  /*76e0*/  IMAD.X R91, RZ, RZ, R9, P1 ;  /* 0x000000ffff5b7224 */ /* 0x000fe200008e0609 */
[----:B------:R-:W-:Y:S01]  /*76f0*/  LOP3.LUT R166, R20, R21, RZ, 0x3c, !PT ;  /* 0x0000001514a67212 */ /* 0x000fe200078e3cff */
[----:B------:R0:W-:Y:S01]  /*7700*/  STSM.16.M88.4 [R150], R32 ;  /* 0x0000002096007844 */ /* 0x0001e20000000200 */
[----:B------:R-:W-:Y:S01]  /*7710*/  F2FP.F16.F32.PACK_AB R40, R41, R40 ;  /* 0x000000282928723e */ /* 0x000fe200000000ff */
[----:B------:R-:W-:Y:S01]  /*7720*/  IMAD.U32 R11, RZ, RZ, UR4 ;  /* 0x00000004ff0b7e24 */ /* 0x000fe2000f8e00ff */
[----:B-1----:R-:W-:Y:S01]  /*7730*/  @P2 SHF.R.U32.HI R37, RZ, R25, R24 ;  /* 0x00000019ff252219 */ /* 0x002fe20000011618 */
[----:B------:R-:W-:Y:S01]  /*7740*/  ULDC.64 UR4, c[0x0][0xc88] ;  /* 0x0003220000047ab9 */ /* 0x000fe20000000a00 */
[----:B------:R-:W-:-:S02]  /*7750*/  IADD3 R119, P1, R8, 0xd000, RZ ;  /* 0x0000d00008777810 */ /* 0x000fc40007f3e0ff */
[----:B------:R-:W-:Y:S02]  /*7760*/  LOP3.LUT R114, R115, 0x380, RZ, 0xc0, !PT ;  /* 0x0000038073727812 */ /* 0x000fe400078ec0ff */
[----:B------:R-:W-:Y:S01]  /*7770*/  F2FP.F16.F32.PACK_AB R41, R43, R42 ;  /* 0x0000002a2b29723e */ /* 0x000fe200000000ff */
[C---:B--2---:R-:W-:Y:S01]  /*7780*/  IMAD R28, R30.reuse, UR7, RZ ;  /* 0x000000071e1c7c24 */ /* 0x044fe2000f8e02ff */
[----:B------:R-:W-:Y:S01]  /*7790*/  F2FP.F16.F32.PACK_AB R48, R49, R48 ;  /* 0x000000303130723e */ /* 0x000fe200000000ff */
[----:B------:R-:W-:Y:S01]  /*77a0*/  IMAD.WIDE.U32 R10, R30, UR43, R10 ;  /* 0x0000002b1e0a7c25 */ /* 0x000fe2000f8e000a */
[----:B------:R-:W-:Y:S02]  /*77b0*/  LOP3.LUT R52, R111, 0x380, RZ, 0xc0, !PT ;  /* 0x000003806f347812 */ /* 0x000fe400078ec0ff */
[----:B------:R-:W-:Y:S01]  /*77c0*/  MOV R160, R160 ;  /* 0x000000a000a07202 */ /* 0x000fe20000000f00 */
[----:B0-----:R-:W-:Y:S01]  /*77d0*/  IMAD.MOV R32, RZ, RZ, -R37 ;  /* 0x000000ffff207224 */ /* 0x001fe200078e0a25 */
[----:B------:R-:W-:Y:S01]  /*77e0*/  F2FP.F16.F32.PACK_AB R42, R45, R44 ;  /* 0x0000002c2d2a723e */ /* 0x000fe200000000ff */
[----:B------:R-:W-:Y:S01]  /*77f0*/  IMAD R28, R31, UR43, R28 ;  /* 0x0000002b1f1c7c24 */ /* 0x000fe2000f8e021c */
[----:B------:R-:W-:Y:S01]  /*7800*/  F2FP.F16.F32.PACK_AB R43, R47, R46 ;  /* 0x0000002e2f2b723e */ /* 0x000fe200000000ff */
[----:B------:R-:W-:Y:S01]  /*7810*/  IMAD R33, R3, R32, R39 ;  /* 0x0000002003217224 */ /* 0x000fe200078e0227 */
[----:B------:R-:W-:Y:S01]  /*7820*/  F2FP.F16.F32.PACK_AB R49, R51, R50 ;  /* 0x000000323331723e */ /* 0x000fe200000000ff */
[----:B------:R-:W-:Y:S01]  /*7830*/  IMAD R32, R4, 0x80, R208 ;  /* 0x0000008004207824 */ /* 0x000fe200078e02d0 */
[----:B------:R-:W-:Y:S01]  /*7840*/  MOV R168, R168 ;  /* 0x000000a800a87202 */ /* 0x000fe20000000f00 */
[----:B------:R-:W-:Y:S01]  /*7850*/  STSM.16.M88.4 [R160], R40 ;  /* 0x00000028a0007844 */ /* 0x000fe20000000200 */
        /* <DEDUP_REMOVED lines=8> */
[----:B------:R-:W-:Y:S02]  /*78e0*/  LOP3.LUT R118, R119, 0x380, RZ, 0xc0, !PT ;  /* 0x0000038077767812 */ /* 0x000fe400078ec0ff */
[----:B------:R-:W-:Y:S01]  /*78f0*/  SHF.R.U64 R114, R114, 0x3, RZ ;  /* 0x0000000372727819 */ /* 0x000fe200000012ff */
[----:B------:R0:W-:Y:S01]  /*7900*/  STSM.16.M88.4 [R166], R24 ;  /* 0x00000018a6007844 */ /* 0x0001e20000000200 */
[----:B------:R-:W-:Y:S02]  /*7910*/  SHF.R.U64 R52, R52, 0x3, RZ ;  /* 0x0000000334347819 */ /* 0x000fe400000012ff */
[C---:B------:R-:W-:Y:S02]  /*7920*/  IADD3 R15, P4, R8.reuse, 0x2000, RZ ;  /* 0x00002000080f7810 */ /* 0x040fe40007f9e0ff */
[C---:B------:R-:W-:Y:S02]  /*7930*/  IADD3 R21, P5, R8.reuse, 0x3000, RZ ;  /* 0x0000300008157810 */ /* 0x040fe40007fbe0ff */
[----:B------:R-:W-:-:S02]  /*7940*/  IADD3 R53, P6, R8, 0x4000, RZ ;  /* 0x0000400008357810 */ /* 0x000fc40007fde0ff */
[----:B------:R-:W-:Y:S02]  /*7950*/  SHF.R.U64 R118, R118, 0x3, RZ ;  /* 0x0000000376767819 */ /* 0x000fe400000012ff */
[----:B------:R-:W-:Y:S01]  /*7960*/  LOP3.LUT R114, R114, R115, RZ, 0x3c, !PT ;  /* 0x0000007372727212 */ /* 0x000fe200078e3cff */
[----:B------:R-:W-:Y:S01]  /*7970*/  IMAD.X R115, RZ, RZ, R9, P0 ;  /* 0x000000ffff737224 */ /* 0x000fe200000e0609 */
[----:B------:R-:W-:Y:S02]  /*7980*/  F2FP.F16.F32.PACK_AB R64, R65, R64 ;  /* 0x000000404140723e */ /* 0x000fe400000000ff */
[----:B------:R-:W-:Y:S02]  /*7990*/  LOP3.LUT R134, R52, R111, RZ, 0x3c, !PT ;  /* 0x0000006f34867212 */ /* 0x000fe400078e3cff */
[----:B------:R-:W-:Y:S02]  /*79a0*/  F2FP.F16.F32.PACK_AB R65, R67, R66 ;  /* 0x000000424341723e */ /* 0x000fe400000000ff */
[----:B------:R-:W-:-:S02]  /*79b0*/  F2FP.F16.F32.PACK_AB R72, R73, R72 ;  /* 0x000000484948723e */ /* 0x000fc400000000ff */
[----:B0-----:R-:W-:Y:S02]  /*79c0*/  F2FP.F16.F32.PACK_AB R25, R7, R23 ;  /* 0x000000170719723e */ /* 0x001fe400000000ff */
[----:B------:R-:W-:Y:S02]  /*79d0*/  LOP3.LUT R14, R15, 0x380, RZ, 0xc0, !PT ;  /* 0x000003800f0e7812 */ /* 0x000fe400078ec0ff */
[----:B------:R-:W-:Y:S02]  /*79e0*/  LOP3.LUT R20, R21, 0x380, RZ, 0xc0, !PT ;  /* 0x0000038015147812 */ /* 0x000fe400078ec0ff */
[----:B------:R-:W-:Y:S02]  /*79f0*/  LOP3.LUT R52, R53, 0x380, RZ, 0xc0, !PT ;  /* 0x0000038035347812 */ /* 0x000fe400078ec0ff */
[----:B------:R-:W-:Y:S02]  /*7a00*/  MOV R164, R164 ;  /* 0x000000a400a47202 */ /* 0x000fe40000000f00 */
[----:B------:R-:W-:-:S02]  /*7a10*/  F2FP.F16.F32.PACK_AB R66, R201, R68 ;  /* 0x00000044c942723e */ /* 0x000fc400000000ff */
[----:B------:R-:W-:Y:S02]  /*7a20*/  F2FP.F16.F32.PACK_AB R67, R71, R70 ;  /* 0x000000464743723e */ /* 0x000fe400000000ff */
[----:B------:R-:W-:Y:S02]  /*7a30*/  F2FP.F16.F32.PACK_AB R73, R75, R74 ;  /* 0x0000004a4b49723e */ /* 0x000fe400000000ff */
[----:B------:R-:W-:Y:S01]  /*7a40*/  F2FP.F16.F32.PACK_AB R80, R81, R80 ;  /* 0x000000505150723e */ /* 0x000fe200000000ff */
[----:B------:R-:W-:Y:S01]  /*7a50*/  STSM.16.M88.4 [R164], R64 ;  /* 0x00000040a4007844 */ /* 0x000fe20000000200 */
[----:B------:R-:W-:Y:S02]  /*7a60*/  SHF.R.S32.HI R23, RZ, 0x1f, R37 ;  /* 0x0000001fff177819 */ /* 0x000fe40000011425 */
[----:B------:R-:W-:Y:S02]  /*7a70*/  SHF.R.S32.HI R7, RZ, 0x1f, R33 ;  /* 0x0000001fff077819 */ /* 0x000fe40000011421 */
[----:B------:R-:W-:-:S02]  /*7a80*/  IADD3 R10, P0, R37, R10, RZ ;  /* 0x0000000a250a7210 */ /* 0x000fc40007f1e0ff */
[----:B------:R-:W-:Y:S02]  /*7a90*/  MOV R162, R162 ;  /* 0x000000a200a27202 */ /* 0x000fe40000000f00 */
[----:B------:R-:W-:Y:S02]  /*7aa0*/  F2FP.F16.F32.PACK_AB R74, R200, R76 ;  /* 0x0000004cc84a723e */ /* 0x000fe400000000ff */
[----:B------:R-:W-:Y:S02]  /*7ab0*/  F2FP.F16.F32.PACK_AB R75, R79, R78 ;  /* 0x0000004e4f4b723e */ /* 0x000fe400000000ff */
[----:B------:R-:W-:Y:S02]  /*7ac0*/  F2FP.F16.F32.PACK_AB R81, R83, R82 ;  /* 0x000000525351723e */ /* 0x000fe400000000ff */
[----:B------:R-:W-:Y:S01]  /*7ad0*/  LOP3.LUT R118, R118, R119, RZ, 0x3c, !PT ;  /* 0x0000007776767212 */ /* 0x000fe200078e3cff */
[----:B------:R-:W-:Y:S01]  /*7ae0*/  STSM.16.M88.4 [R162], R72 ;  /* 0x00000048a2007844 */ /* 0x000fe20000000200 */
[----:B------:R-:W-:-:S02]  /*7af0*/  MOV R158, R158 ;  /* 0x0000009e009e7202 */ /* 0x000fc40000000f00 */
[----:B------:R-:W-:Y:S02]  /*7b00*/  F2FP.F16.F32.PACK_AB R82, R199, R84 ;  /* 0x00000054c752723e */ /* 0x000fe400000000ff */
[----:B------:R-:W-:Y:S02]  /*7b10*/  F2FP.F16.F32.PACK_AB R83, R87, R86 ;  /* 0x000000565753723e */ /* 0x000fe400000000ff */
[----:B------:R-:W-:Y:S02]  /*7b20*/  LOP3.LUT R119, R8, 0x380, RZ, 0xc0, !PT ;  /* 0x0000038008777812 */ /* 0x000fe400078ec0ff */
[----:B------:R-:W-:Y:S01]  /*7b30*/  MOV R156, R156 ;  /* 0x0000009c009c7202 */ /* 0x000fe20000000f00 */
[----:B------:R-:W-:Y:S01]  /*7b40*/  STSM.16.M88.4 [R158], R80 ;  /* 0x000000509e007844 */ /* 0x000fe20000000200 */
[----:B------:R-:W-:Y:S02]  /*7b50*/  F2FP.F16.F32.PACK_AB R24, R198, R88 ;  /* 0x00000058c618723e */ /* 0x000fe400000000ff */
[----:B------:R-:W-:-:S02]  /*7b60*/  F2FP.F16.F32.PACK_AB R26, R197, R92 ;  /* 0x0000005cc51a723e */ /* 0x000fc400000000ff */
        /* <DEDUP_REMOVED lines=99> */
[--C-:B------:R-:W-:Y:S02]  /*81a0*/  IMAD.X R107, RZ, RZ, R9.reuse, P5 ;  /* 0x000000ffff6b7224 */ /* 0x100fe400028e0609 */
[--C-:B-1----:R-:W-:Y:S01]  /*81b0*/  IMAD R5, R19, 0x20, R22.reuse ;  /* 0x0000002013057824 */ /* 0x102fe200078e0216 */
[----:B------:R-:W-:Y:S01]  /*81c0*/  UIMAD.WIDE.U32 UR4, UR43, UR8, UR4 ;  /* 0x000000082b0472a5 */ /* 0x000fe2000f8e0004 */
[----:B------:R-:W-:Y:S01]  /*81d0*/  IMAD.X R111, RZ, RZ, R9, P6 ;  /* 0x000000ffff6f7224 */ /* 0x000fe200030e0609 */
[----:B--2---:R-:W1:Y:S01]  /*81e0*/  @P2 LDC R15, c[0x0][0xcec] ;  /* 0x00033b00ff0f2b82 */ /* 0x004e620000000800 */
[C---:B------:R-:W-:Y:S01]  /*81f0*/  IMAD R14, R4.reuse, 0x80, R5 ;  /* 0x00000080040e7824 */ /* 0x040fe200078e0205 */
[----:B------:R2:W5:Y:S01]  /*8200*/  LD.E.128 R24, desc[UR46][R20.64] ;  /* 0x0000002e14187980 */ /* 0x000562000c101d00 */
[----:B------:R-:W-:Y:S01]  /*8210*/  IMAD R30, R4, 0x80, R22 ;  /* 0x00000080041e7824 */ /* 0x000fe200078e0216 */
[----:B------:R-:W-:-:S02]  /*8220*/  UIADD3 UR38, UR38, 0x1, URZ ;  /* 0x0000000126267890 */ /* 0x000fc4000fffe03f */
[----:B------:R-:W5:Y:S02]  /*8230*/  LD.E.128 R52, desc[UR46][R52.64] ;  /* 0x0000002e34347980 */ /* 0x000f64000c101d00 */
[----:B---3--:R-:W3:Y:S01]  /*8240*/  LDC.64 R12, c[0x0][0xbe0] ;  /* 0x0002f800ff0c7b82 */ /* 0x008ee20000000a00 */
[----:B------:R-:W-:Y:S01]  /*8250*/  IMAD.MOV.U32 R0, RZ, RZ, R14 ;  /* 0x000000ffff007224 */ /* 0x000fe200078e000e */
[----:B------:R-:W-:Y:S01]  /*8260*/  UIADD3 UR5, UR5, UR7, URZ ;  /* 0x0000000705057290 */ /* 0x000fe2000fffe03f */
[----:B------:R-:W5:Y:S01]  /*8270*/  LD.E.128 R8, desc[UR46][R8.64] ;  /* 0x0000002e08087980 */ /* 0x000f62000c101d00 */
[----:B------:R-:W-:Y:S01]  /*8280*/  ULDC.64 UR8, c[0x0][0xb80] ;  /* 0x0002e00000087ab9 */ /* 0x000fe20000000a00 */
[----:B------:R-:W-:Y:S02]  /*8290*/  ULDC.64 UR6, c[0x0][0xbd8] ;  /* 0x0002f60000067ab9 */ /* 0x000fe40000000a00 */
[----:B------:R-:W5:Y:S04]  /*82a0*/  LD.E.128 R56, desc[UR46][R56.64] ;  /* 0x0000002e38387980 */ /* 0x000f68000c101d00 */
[----:B------:R-:W5:Y:S04]  /*82b0*/  LD.E.128 R88, desc[UR46][R90.64] ;  /* 0x0000002e5a587980 */ /* 0x000f68000c101d00 */
[----:B------:R-:W5:Y:S01]  /*82c0*/  LD.E.128 R92, desc[UR46][R94.64] ;  /* 0x0000002e5e5c7980 */ /* 0x000f62000c101d00 */
[----:B-1----:R-:W-:-:S03]  /*82d0*/  @P2 IMAD.HI.U32 R5, R14, R15, RZ ;  /* 0x0000000f0e052227 */ /* 0x002fc600078e00ff */
[----:B------:R-:W5:Y:S02]  /*82e0*/  LD.E.128 R96, desc[UR46][R98.64] ;  /* 0x0000002e62607980 */ /* 0x000f64000c101d00 */
[----:B0-----:R-:W-:Y:S02]  /*82f0*/  @P2 SHF.R.U32.HI R0, RZ, R6, R5 ;  /* 0x00000006ff002219 */ /* 0x001fe40000011605 */
[----:B------:R-:W5:Y:S02]  /*8300*/  LD.E.128 R100, desc[UR46][R102.64] ;  /* 0x0000002e66647980 */ /* 0x000f64000c101d00 */
[--C-:B------:R-:W-:Y:S01]  /*8310*/  SHF.R.S32.HI R5, RZ, 0x1f, R0.reuse ;  /* 0x0000001fff057819 */ /* 0x100fe20000011400 */
[----:B------:R-:W-:Y:S01]  /*8320*/  IMAD.MOV R6, RZ, RZ, -R0 ;  /* 0x000000ffff067224 */ /* 0x000fe200078e0a00 */
[----:B------:R-:W5:Y:S03]  /*8330*/  LD.E.128 R104, desc[UR46][R106.64] ;  /* 0x0000002e6a687980 */ /* 0x000f66000c101d00 */
[----:B------:R-:W-:Y:S01]  /*8340*/  IMAD R3, R3, R6, R14 ;  /* 0x0000000603037224 */ /* 0x000fe200078e020e */
[----:B------:R-:W5:Y:S01]  /*8350*/  LD.E.128 R108, desc[UR46][R110.64] ;  /* 0x0000002e6e6c7980 */ /* 0x000f62000c101d00 */
[----:B---3--:R-:W-:-:S03]  /*8360*/  IMAD R5, R5, R12, RZ ;  /* 0x0000000c05057224 */ /* 0x008fc600078e02ff */
[----:B------:R-:W5:Y:S01]  /*8370*/  LD.E.128 R112, desc[UR46][R114.64] ;  /* 0x0000002e72707980 */ /* 0x000f62000c101d00 */
[----:B------:R-:W-:Y:S01]  /*8380*/  SHF.R.S32.HI R4, RZ, 0x1f, R3 ;  /* 0x0000001fff047819 */ /* 0x000fe20000011403 */
[C---:B------:R-:W-:Y:S02]  /*8390*/  IMAD R5, R0.reuse, R13, R5 ;  /* 0x0000000d00057224 */ /* 0x040fe400078e0205 */
[----:B------:R-:W5:Y:S01]  /*83a0*/  LD.E.128 R116, desc[UR46][R118.64] ;  /* 0x0000002e76747980 */ /* 0x000f62000c101d00 */
[----:B------:R-:W-:-:S03]  /*83b0*/  IMAD.WIDE.U32 R12, R0, R12, UR4 ;  /* 0x00000004000c7e25 */ /* 0x000fc6000f8e000c */
[----:B------:R-:W5:Y:S04]  /*83c0*/  LD.E.128 R120, desc[UR46][R122.64] ;  /* 0x0000002e7a787980 */ /* 0x000f68000c101d00 */
        /* <DEDUP_REMOVED lines=27> */
[----:B------:R2:W0:Y:S01]  /*8580*/  SHFL.IDX PT, R12, R6, RZ, 0x181f ;  /* 0x00181fff060c7589 */ /* 0x00042200000e0000 */
[----:B------:R-:W-:Y:S03]  /*8590*/  BSSY B0, `(.L_x_201) ;  /* 0x0000014000007945 */ /* 0x000fe60003800000 */
[----:B------:R2:W1:Y:S01]  /*85a0*/  SHFL.IDX PT, R13, R3, RZ, 0x181f ;  /* 0x00181fff030d7589 */ /* 0x00046200000e0000 */
[----:B------:R-:W-:Y:S01]  /*85b0*/  ISETP.GE.AND P0, PT, R0, R7, PT ;  /* 0x000000070000720c */ /* 0x000fe20003f06270 */
[----:B------:R-:W-:-:S12]  /*85c0*/  @P2 BRA `(.L_x_202) ;  /* 0x0000000000402947 */ /* 0x000fd80003800000 */
[----:B------:R-:W-:Y:S02]  /*85d0*/  ULDC UR4, c[0x0][0xbc8] ;  /* 0x0002f20000047ab9 */ /* 0x000fe40000000800 */
[----:B------:R-:W-:Y:S02]  /*85e0*/  ISETP.GE.AND P4, PT, R18, UR4, PT ;  /* 0x0000000412007c0c */ /* 0x000fe4000bf86270 */
[----:B------:R-:W-:Y:S02]  /*85f0*/  ISETP.GE.AND P3, PT, R17, UR4, PT ;  /* 0x0000000411007c0c */ /* 0x000fe4000bf66270 */
[----:B------:R-:W-:Y:S02]  /*8600*/  ISETP.GE.AND P2, PT, R16, UR4, PT ;  /* 0x0000000410007c0c */ /* 0x000fe4000bf46270 */
[----:B------:R-:W-:-:S07]  /*8610*/  ISETP.GE.AND P5, PT, R2, UR4, PT ;  /* 0x0000000402007c0c */ /* 0x000fce000bfa6270 */
[----:B0-----:R-:W-:-:S04]  /*8620*/  @!P4 LEA R14, P6, R18, R12, 0x1 ;  /* 0x0000000c120ec211 */ /* 0x001fc800078c08ff */
[----:B-1----:R-:W-:Y:S02]  /*8630*/  @!P4 LEA.HI.X R15, R18, R13, R214, 0x1, P6 ;  /* 0x0000000d120fc211 */ /* 0x002fe400030f0cd6 */
[----:B--2---:R-:W-:Y:S01]  /*8640*/  @!P3 LEA R20, P6, R17, R12, 0x1 ;  /* 0x0000000c1114b211 */ /* 0x004fe200078c08ff */
        /* <DEDUP_REMOVED lines=8> */
.L_x_202:
[----:B------:R-:W-:Y:S05]  /*86d0*/  BSYNC B0 ;  /* 0x0000000000007941 */ /* 0x000fea0003800000 */
.L_x_201:
        /* <DEDUP_REMOVED lines=10> */
[CC--:B------:R-:W-:Y:S02]  /*8780*/  @!P2 LEA R12, P5, R17.reuse, R8.reuse, 0x1 ;  /* 0x00000008110ca211 */ /* 0x0c0fe400078a08ff */
[-C--:B----4-:R-:W-:Y:S02]  /*8790*/  @!P3 LEA.HI.X R11, R18, R9.reuse, R214, 0x1, P6 ;  /* 0x00000009120bb211 */ /* 0x090fe400030f0cd6 */
[----:B------:R-:W-:Y:S01]  /*87a0*/  @!P1 LEA R14, P6, R16, R8, 0x1 ;  /* 0x00000008100e9211 */ /* 0x000fe200078c08ff */
[----:B------:R-:W-:Y:S01]  /*87b0*/  @!P4 IMAD.WIDE R4, R2, 0x2, R8 ;  /* 0x000000020204c825 */ /* 0x000fe200078e0208 */
[-C--:B-1----:R-:W-:Y:S02]  /*87c0*/  @!P2 LEA.HI.X R13, R17, R9.reuse, R213, 0x1, P5 ;  /* 0x00000009110da211 */ /* 0x082fe400028f0cd5 */
[----:B------:R-:W-:-:S02]  /*87d0*/  @!P1 LEA.HI.X R15, R16, R9, R212, 0x1, P6 ;  /* 0x00000009100f9211 */ /* 0x000fc400030f0cd4 */
[----:B------:R0:W-:Y:S04]  /*87e0*/  @!P4 ST.E.128 desc[UR46][R4.64], R40 ;  /* 0x000000280400c985 */ /* 0x0001e8000c101d2e */
[----:B------:R0:W-:Y:S04]  /*87f0*/  @!P3 ST.E.128 desc[UR46][R10.64], R56 ;  /* 0x000000380a00b985 */ /* 0x0001e8000c101d2e */
[----:B------:R0:W-:Y:S04]  /*8800*/  @!P2 ST.E.128 desc[UR46][R12.64], R100 ;  /* 0x000000640c00a985 */ /* 0x0001e8000c101d2e */
[----:B------:R0:W-:Y:S02]  /*8810*/  @!P1 ST.E.128 desc[UR46][R14.64], R116 ;  /* 0x000000740e009985 */ /* 0x0001e4000c101d2e */
.L_x_204:
[----:B------:R-:W-:Y:S05]  /*8820*/  BSYNC B0 ;  /* 0x0000000000007941 */ /* 0x000fea0003800000 */
.L_x_203:
        /* <DEDUP_REMOVED lines=10> */
[CC--:B------:R-:W-:Y:S02]  /*88d0*/  @!P5 LEA R12, P1, R17.reuse, R8.reuse, 0x1 ;  /* 0x00000008110cd211 */ /* 0x0c0fe400078208ff */
[----:B------:R-:W-:Y:S02]  /*88e0*/  @!P6 LEA R14, P2, R16, R8, 0x1 ;  /* 0x00000008100ee211 */ /* 0x000fe400078408ff */
[----:B-1----:R-:W-:Y:S01]  /*88f0*/  @!P3 IMAD.WIDE R4, R2, 0x2, R8 ;  /* 0x000000020204b825 */ /* 0x002fe200078e0208 */
[-C--:B------:R-:W-:Y:S02]  /*8900*/  @!P4 LEA.HI.X R11, R18, R9.reuse, R214, 0x1, P0 ;  /* 0x00000009120bc211 */ /* 0x080fe400000f0cd6 */
[-C--:B------:R-:W-:Y:S02]  /*8910*/  @!P5 LEA.HI.X R13, R17, R9.reuse, R213, 0x1, P1 ;  /* 0x00000009110dd211 */ /* 0x080fe400008f0cd5 */
[----:B------:R-:W-:Y:S01]  /*8920*/  @!P6 LEA.HI.X R15, R16, R9, R212, 0x1, P2 ;  /* 0x00000009100fe211 */ /* 0x000fe200010f0cd4 */
[----:B------:R0:W-:Y:S04]  /*8930*/  @!P3 ST.E.128 desc[UR46][R4.64], R44 ;  /* 0x0000002c0400b985 */ /* 0x0001e8000c101d2e */
[----:B------:R0:W-:Y:S04]  /*8940*/  @!P4 ST.E.128 desc[UR46][R10.64], R88 ;  /* 0x000000580a00c985 */ /* 0x0001e8000c101d2e */
[----:B------:R0:W-:Y:S04]  /*8950*/  @!P5 ST.E.128 desc[UR46][R12.64], R104 ;  /* 0x000000680c00d985 */ /* 0x0001e8000c101d2e */
[----:B------:R0:W-:Y:S02]  /*8960*/  @!P6 ST.E.128 desc[UR46][R14.64], R120 ;  /* 0x000000780e00e985 */ /* 0x0001e4000c101d2e */
.L_x_206:
[----:B------:R-:W-:Y:S05]  /*8970*/  BSYNC B0 ;  /* 0x0000000000007941 */ /* 0x000fea0003800000 */
.L_x_205:
        /* <DEDUP_REMOVED lines=12> */
[-C--:B0-234-:R-:W-:Y:S02]  /*8a40*/  @!P4 LEA R6, P0, R18, R8.reuse, 0x1 ;  /* 0x000000081206c211 */ /* 0x09dfe400078008ff */
        /* <DEDUP_REMOVED lines=10> */
.L_x_208:
[----:B------:R-:W-:Y:S05]  /*8af0*/  BSYNC B0 ;  /* 0x0000000000007941 */ /* 0x000fea0003800000 */
.L_x_207:
[----:B------:R-:W5:Y:S02]  /*8b00*/  LDC R0, c[0x0][0xd34] ;  /* 0x00034d00ff007b82 */ /* 0x000f640000000800 */
[----:B-----5:R-:W-:-:S13]  /*8b10*/  ISETP.LE.AND P0, PT, R0, UR44, PT ;  /* 0x0000002c00007c0c */ /* 0x020fda000bf03270 */
[----:B------:R-:W-:Y:S05]  /*8b20*/  @!P0 BRA `(.L_x_209) ;  /* 0xffffff8000a88947 */ /* 0x000fea000383ffff */
[----:B------:R-:W-:Y:S05]  /*8b30*/  EXIT ;  /* 0x000000000000794d */ /* 0x000fea0003800000 */
.L_x_178:
        /* <DEDUP_REMOVED lines=8> */
[----:B------:R0:W-:Y:S07]  /*8bc0*/  STL [R1+0x8], R3 ;  /* 0x0000080301007387 */ /* 0x0001ee0000100800 */
[----:B------:R-:W-:Y:S05]  /*8bd0*/  @P0 BRA `(.L_x_210) ;  /* 0x0000004800600947 */ /* 0x000fea0003800000 */
[----:B------:R-:W1:Y:S01]  /*8be0*/  S2UR UR4, SR_CgaCtaId ;  /* 0x00000000000479c3 */ /* 0x000e620000008800 */
[C---:B------:R-:W-:Y:S01]  /*8bf0*/  IMAD.SHL.U32 R2, R0.reuse, 0x8, RZ ;  /* 0x0000000800027824 */ /* 0x040fe200078e00ff */
[----:B------:R-:W-:Y:S01]  /*8c00*/  LOP3.LUT R5, R0, 0x7f, RZ, 0xc0, !PT ;  /* 0x0000007f00057812 */ /* 0x000fe200078ec0ff */
[----:B------:R-:W-:Y:S01]  /*8c10*/  UMOV UR37, 0x400 ;  /* 0x0000040000257882 */ /* 0x000fe20000000000 */
[----:B------:R-:W-:Y:S01]  /*8c20*/  IMAD.MOV.U32 R19, RZ, RZ, RZ ;  /* 0x000000ffff137224 */ /* 0x000fe200078e00ff */
[----:B------:R-:W-:Y:S01]  /*8c30*/  ULDC.64 UR40, c[0x0][0x198] ;  /* 0x0000660000287ab9 */ /* 0x000fe20000000a00 */
[C---:B0-----:R-:W-:Y:S01]  /*8c40*/  LOP3.LUT R3, R2.reuse, 0x1f8, RZ, 0xc0, !PT ;  /* 0x000001f802037812 */ /* 0x041fe200078ec0ff */
[----:B------:R-:W-:Y:S01]  /*8c50*/  ULDC UR38, c[0x0][0xc] ;  /* 0x0000030000267ab9 */ /* 0x000fe20000000800 */
[----:B------:R-:W-:Y:S02]  /*8c60*/  LOP3.LUT R2, R2, 0x38, RZ, 0xc0, !PT ;  /* 0x0000003802027812 */ /* 0x000fe400078ec0ff */
        /* <DEDUP_REMOVED lines=8> */
[----:B------:R-:W-:Y:S01]  /*8cf0*/  LEA R4, R3, UR37, 0x1 ;  /* 0x0000002503047c11 */ /* 0x000fe2000f8e08ff */
[----:B------:R-:W-:-:S04]  /*8d00*/  IMAD.U32 R3, RZ, RZ, UR5 ;  /* 0x00000005ff037e24 */ /* 0x000fc8000f8e00ff */
[----:B------:R0:W-:Y:S04]  /*8d10*/  STL [R1+0x4], R4 ;  /* 0x0000040401007387 */ /* 0x0001e80000100800 */
[----:B------:R1:W-:Y:S04]  /*8d20*/  STL [R1+0x24], R3 ;  /* 0x0000240301007387 */ /* 0x0003e80000100800 */
[----:B------:R2:W-:Y:S01]  /*8d30*/  STL [R1+0x8], R0 ;  /* 0x0000080001007387 */ /* 0x0005e20000100800 */
[----:B0-----:R-:W-:-:S03]  /*8d40*/  LOP3.LUT R4, R2, 0x40, RZ, 0xfc, !PT ;  /* 0x0000004002047812 */ /* 0x001fc600078efcff */
[----:B------:R0:W-:Y:S01]  /*8d50*/  STL [R1+0x5c], RZ ;  /* 0x00005cff01007387 */ /* 0x0001e20000100800 */
[C---:B-1----:R-:W-:Y:S02]  /*8d60*/  LOP3.LUT R3, R2.reuse, 0x80, RZ, 0xfc, !PT ;  /* 0x0000008002037812 */ /* 0x042fe400078efcff */
[----:B--2---:R-:W-:-:S07]  /*8d70*/  LOP3.LUT R0, R2, 0xc0, RZ, 0xfc, !PT ;  /* 0x000000c002007812 */ /* 0x004fce00078efcff */
.L_x_290:
[----:B------:R-:W2:Y:S01]  /*8d80*/  LDL R2, [R1+0x24] ;  /* 0x0000240001027983 */ /* 0x000ea20000100800 */
[----:B-1----:R-:W1:Y:S01]  /*8d90*/  LDC R0, c[0x0][0xd38] ;  /* 0x00034e00ff007b82 */ /* 0x002e620000000800 */
[----:B------:R-:W-:Y:S05]  /*8da0*/  YIELD ;  /* 0x0000000000007946 */ /* 0x000fea0003800000 */
[----:B------:R-:W-:Y:S02]  /*8db0*/  ULDC.64 UR4, c[0x0][0x418] ;  /* 0x0001060000047ab9 */ /* 0x000fe40000000a00 */
[----:B------:R-:W3:Y:S01]  /*8dc0*/  LDC R17, c[0x0][0xd44] ;  /* 0x00035100ff117b82 */ /* 0x000ee20000000800 */
[----:B------:R-:W-:-:S03]  /*8dd0*/  UISETP.NE.U32.AND UP0, UPT, UR4, URZ, UPT ;  /* 0x0000003f0400728c */ /* 0x000fc6000bf05070 */
[----:B------:R-:W-:Y:S01]  /*8de0*/  ULDC UR4, c[0x0][0x424] ;  /* 0x0001090000047ab9 */ /* 0x000fe20000000800 */
[----:B------:R-:W-:-:S04]  /*8df0*/  UISETP.NE.AND.EX UP0, UPT, UR5, URZ, UPT, UP0 ;  /* 0x0000003f0500728c */ /* 0x000fc8000bf05300 */
[----:B------:R-:W-:Y:S01]  /*8e00*/  USEL UR4, UR4, 0x1, UP0 ;  /* 0x0000000104047887 */ /* 0x000fe20008000000 */
[----:B-1----:R-:W-:-:S13]  /*8e10*/  ISETP.NE.AND P0, PT, R0, 0x1, PT ;  /* 0x000000010000780c */ /* 0x002fda0003f05270 */
[----:B------:R-:W2:Y:S08]  /*8e20*/  @P0 LDC R0, c[0x0][0xd3c] ;  /* 0x00034f00ff000b82 */ /* 0x000eb00000000800 */
[----:B------:R-:W1:Y:S01]  /*8e30*/  @P0 LDC R3, c[0x0][0xd40] ;  /* 0x00035000ff030b82 */ /* 0x000e620000000800 */
[----:B--2---:R-:W-:-:S04]  /*8e40*/  @P0 IMAD.HI.U32 R0, R2, R0, RZ ;  /* 0x0000000002000227 */ /* 0x004fc800078e00ff */
[----:B------:R-:W-:Y:S01]  /*8e50*/  IMAD.MOV.U32 R4, RZ, RZ, R2 ;  /* 0x000000ffff047224 */ /* 0x000fe200078e0002 */
[----:B-1----:R-:W-:Y:S02]  /*8e60*/  @P0 SHF.R.U32.HI R4, RZ, R3, R0 ;  /* 0x00000003ff040219 */ /* 0x002fe40000011600 */
[----:B---3--:R-:W-:-:S03]  /*8e70*/  ISETP.NE.AND P0, PT, R17, 0x1, PT ;  /* 0x000000011100780c */ /* 0x008fc60003f05270 */
[----:B------:R-:W-:Y:S01]  /*8e80*/  IMAD.MOV.U32 R5, RZ, RZ, R4 ;  /* 0x000000ffff057224 */ /* 0x000fe200078e0004 */
[----:B------:R-:W-:Y:S09]  /*8e90*/  STL [R1+0x10], R4 ;  /* 0x0000100401007387 */ /* 0x000ff20000100800 */
[----:B------:R-:W1:Y:S02]  /*8ea0*/  @P0 LDC.64 R2, c[0x0][0xd48] ;  /* 0x00035200ff020b82 */ /* 0x000e640000000a00 */
[----:B-1----:R-:W-:-:S05]  /*8eb0*/  @P0 IMAD.HI.U32 R2, R4, R2, RZ ;  /* 0x0000000204020227 */ /* 0x002fca00078e00ff */
[----:B------:R-:W-:-:S05]  /*8ec0*/  @P0 SHF.R.U32.HI R5, RZ, R3, R2 ;  /* 0x00000003ff050219 */ /* 0x000fca0000011602 */
[----:B------:R-:W-:Y:S01]  /*8ed0*/  IMAD.MOV R0, RZ, RZ, -R5 ;  /* 0x000000ffff007224 */ /* 0x000fe200078e0a05 */
[----:B------:R-:W-:Y:S03]  /*8ee0*/  STL [R1+0x14], R5 ;  /* 0x0000140501007387 */ /* 0x000fe60000100800 */
[----:B------:R-:W-:Y:S02]  /*8ef0*/  IMAD R17, R17, R0, R4 ;  /* 0x0000000011117224 */ /* 0x000fe400078e0204 */
[----:B------:R-:W1:Y:S02]  /*8f00*/  LDC R0, c[0x0][0x2f0] ;  /* 0x0000bc00ff007b82 */ /* 0x000e640000000800 */
[----:B-1----:R-:W-:Y:S01]  /*8f10*/  IMAD R2, R0, UR4, RZ ;  /* 0x0000000400027c24 */ /* 0x002fe2000f8e02ff */
[----:B------:R-:W-:-:S03]  /*8f20*/  UIADD3 UR4, UR37, 0x1c400, URZ ;  /* 0x0001c40025047890 */ /* 0x000fc6000fffe03f */
[----:B------:R-:W-:Y:S01]  /*8f30*/  VIADD R0, R2, 0x5f ;  /* 0x0000005f02007836 */ /* 0x000fe20000000000 */
[----:B------:R1:W-:Y:S01]  /*8f40*/  STL [R1+0x58], R2 ;  /* 0x0000580201007387 */ /* 0x0003e20000100800 */
[----:B------:R-:W-:Y:S02]  /*8f50*/  ULOP3.LUT UP0, URZ, UR4, 0x3ff, URZ, 0xc0, !UPT ;  /* 0x000003ff043f7892 */ /* 0x000fe4000f80c03f */
[----:B------:R-:W-:-:S04]  /*8f60*/  IMAD.HI R0, R0, 0x2aaaaaab, RZ ;  /* 0x2aaaaaab00007827 */ /* 0x000fc800078e02ff */
[----:B------:R-:W-:Y:S02]  /*8f70*/  PLOP3.LUT P0, PT, PT, PT, UP0, 0x80, 0x0 ;  /* 0x000000000000781c */ /* 0x000fe40003f0f008 */
[----:B-1----:R-:W-:-:S04]  /*8f80*/  SHF.R.U32.HI R2, RZ, 0x1f, R0 ;  /* 0x0000001fff027819 */ /* 0x002fc80000011600 */
[----:B------:R-:W-:-:S05]  /*8f90*/  LEA.HI.SX32 R0, R0, R2, 0x1c ;  /* 0x0000000200007211 */ /* 0x000fca00078fe2ff */
[----:B------:R1:W-:Y:S02]  /*8fa0*/  STL [R1+0x20], R0 ;  /* 0x0000200001007387 */ /* 0x0003e40000100800 */
[----:B0-----:R-:W-:Y:S05]  /*8fb0*/  @!P0 BRA `(.L_x_211) ;  /* 0x0000000000408947 */ /* 0x001fea0003800000 */
        /* <DEDUP_REMOVED lines=15> */
[----:B012---:R-:W-:Y:S05]  /*90b0*/  CALL.ABS.NOINC R2 ;  /* 0x0000000002007343 */ /* 0x007fea0003c00000 */
.L_x_211:
        /* <DEDUP_REMOVED lines=8> */
[----:B------:R2:W3:Y:S01]  /*9140*/  LDC.64 R2, c[0x4][R16] ;  /* 0x0100000010027b82 */ /* 0x0004e20000000a00 */
        /* <DEDUP_REMOVED lines=8> */
[----:B--2---:R-:W-:-:S07]  /*91d0*/  IMAD.MOV.U32 R13, RZ, RZ, RZ ;  /* 0x000000ffff0d7224 */ /* 0x004fce00078e00ff */
[----:B------:R-:W-:-:S07]  /*91e0*/  LEPC R20, `(.L_x_213) ;  /* 0x000000001014794e */ /* 0x000fce0000000000 */
[----:B01-3--:R-:W-:Y:S05]  /*91f0*/  CALL.ABS.NOINC R2 ;  /* 0x0000000002007343 */ /* 0x00bfea0003c00000 */
.L_x_213:
        /* <DEDUP_REMOVED lines=15> */
.L_x_212:
[----:B------:R-:W2:Y:S01]  /*92f0*/  LDL R2, [R1+0x20] ;  /* 0x0000200001027983 */ /* 0x000ea20000100800 */
[----:B------:R-:W-:-:S03]  /*9300*/  ULDC.64 UR4, c[0x0][0xaf0] ;  /* 0x0002bc0000047ab9 */ /* 0x000fc60000000a00 */
[----:B-1----:R-:W3:Y:S01]  /*9310*/  LDL R0, [R1+0x14] ;  /* 0x0000140001007983 */ /* 0x002ee20000100800 */
[----:B------:R-:W-:-:S04]  /*9320*/  ISETP.NE.U32.AND P0, PT, RZ, UR4, PT ;  /* 0x00000004ff007c0c */ /* 0x000fc8000bf05070 */
[----:B------:R-:W-:Y:S01]  /*9330*/  ISETP.NE.AND.EX P0, PT, RZ, UR5, PT, P0 ;  /* 0x00000005ff007c0c */ /* 0x000fe2000bf05300 */
[----:B--2---:R-:W-:-:S12]  /*9340*/  IMAD.MOV.U32 R16, RZ, RZ, R2 ;  /* 0x000000ffff107224 */ /* 0x004fd800078e0002 */
[----:B------:R-:W1:Y:S01]  /*9350*/  @P0 LDC.64 R2, c[0x0][0xaf0] ;  /* 0x0002bc00ff020b82 */ /* 0x000e620000000a00 */
[----:B---3--:R-:W-:Y:S02]  /*9360*/  IMAD.MOV.U32 R7, RZ, RZ, R0 ;  /* 0x000000ffff077224 */ /* 0x008fe400078e0000 */
[----:B-1----:R-:W-:-:S05]  /*9370*/  @P0 IMAD.WIDE R2, R0, 0x4, R2 ;  /* 0x0000000400020825 */ /* 0x002fca00078e0202 */
[----:B------:R1:W2:Y:S01]  /*9380*/  @P0 LDG.E R7, desc[UR46][R2.64] ;  /* 0x0000002e02070981 */ /* 0x0002a2000c1e1900 */
[----:B------:R-:W-:Y:S01]  /*9390*/  VIADD R9, R16, 0xffffffff ;  /* 0xffffffff10097836 */ /* 0x000fe20000000000 */
[----:B------:R-:W-:Y:S01]  /*93a0*/  UMOV UR4, 0xffffffff ;  /* 0xffffffff00047882 */ /* 0x000fe20000000000 */
[----:B------:R-:W-:Y:S01]  /*93b0*/  LOP3.LUT R18, R18, 0xfffffffe, RZ, 0xc0, !PT ;  /* 0xfffffffe12127812 */ /* 0x000fe200078ec0ff */
[----:B-1----:R-:W1:Y:S02]  /*93c0*/  LDC.64 R2, c[0x0][0x418] ;  /* 0x00010600ff027b82 */ /* 0x002e640000000a00 */
[----:B-1----:R-:W-:-:S04]  /*93d0*/  ISETP.NE.U32.AND P0, PT, R2, RZ, PT ;  /* 0x000000ff0200720c */ /* 0x002fc80003f05070 */
[----:B------:R-:W-:-:S13]  /*93e0*/  ISETP.NE.AND.EX P1, PT, R3, RZ, PT, P0 ;  /* 0x000000ff0300720c */ /* 0x000fda0003f25300 */
[----:B------:R-:W-:Y:S02]  /*93f0*/  @P1 LOP3.LUT R18, R18, 0x1, RZ, 0xfc, !PT ;  /* 0x0000000112121812 */ /* 0x000fe400078efcff */
[----:B--2---:R-:W-:Y:S01]  /*9400*/  SHF.R.S32.HI R8, RZ, 0x1f, R7 ;  /* 0x0000001fff087819 */ /* 0x004fe20000011407 */
[----:B------:R1:W-:Y:S01]  /*9410*/  STL [R1], R7 ;  /* 0x0000000701007387 */ /* 0x0003e20000100800 */
[----:B------:R-:W-:-:S03]  /*9420*/  SEL R16, R7, RZ, !P1 ;  /* 0x000000ff07107207 */ /* 0x000fc60004800000 */
[----:B------:R1:W-:Y:S04]  /*9430*/  STL [R1+0x1c], R9 ;  /* 0x00001c0901007387 */ /* 0x0003e80000100800 */
[----:B------:R1:W-:Y:S01]  /*9440*/  STL [R1+0xc], R8 ;  /* 0x00000c0801007387 */ /* 0x0003e20000100800 */
[----:B------:R-:W-:Y:S05]  /*9450*/  BRA.DIV UR4, `(.L_x_214) ;  /* 0x0000004604a87947 */ /* 0x000fea000b800000 */
[----:B------:R-:W2:Y:S02]  /*9460*/  S2R R0, SR_TID.X ;  /* 0x0000000000007919 */ /* 0x000ea40000002100 */
[----:B--2---:R-:W-:-:S04]  /*9470*/  SHF.R.U32.HI R0, RZ, 0x5, R0 ;  /* 0x00000005ff007819 */ /* 0x004fc80000011600 */
[----:B------:R-:W-:-:S05]  /*9480*/  LOP3.LUT R0, R0, 0x3, RZ, 0xc0, !PT ;  /* 0x0000000300007812 */ /* 0x000fca00078ec0ff */
[----:B------:R2:W3:Y:S02]  /*9490*/  SHFL.IDX PT, R14, R0, RZ, 0x1f ;  /* 0x00001fff000e7589 */ /* 0x0004e400000e0000 */
.L_x_307:
[----:B---3--:R-:W-:Y:S02]  /*94a0*/  ISETP.NE.AND P0, PT, R14, RZ, PT ;  /* 0x000000ff0e00720c */ /* 0x008fe40003f05270 */
[----:B------:R-:W-:Y:S02]  /*94b0*/  PLOP3.LUT P2, PT, PT, PT, PT, 0x8, 0x0 ;  /* 0x000000000000781c */ /* 0x000fe40003f4e170 */
[----:B------:R-:W-:-:S11]  /*94c0*/  LOP3.LUT R18, R18, 0xfffffffd, RZ, 0xc0, !PT ;  /* 0xfffffffd12127812 */ /* 0x000fd600078ec0ff */
[----:B------:R-:W-:Y:S01]  /*94d0*/  @P2 LOP3.LUT R18, R18, 0x2, RZ, 0xfc, !PT ;  /* 0x0000000212122812 */ /* 0x000fe200078efcff */
[----:B------:R-:W-:Y:S06]  /*94e0*/  @P0 BRA `(.L_x_215) ;  /* 0x0000000000f80947 */ /* 0x000fec0003800000 */
[----:B------:R-:W-:-:S03]  /*94f0*/  UMOV UR4, 0xffffffff ;  /* 0xffffffff00047882 */ /* 0x000fc60000000000 */
[----:B------:R-:W-:Y:S05]  /*9500*/  BRA.DIV UR4, `(.L_x_216) ;  /* 0x0000004604b07947 */ /* 0x000fea000b800000 */
[----:B------:R-:W-:-:S13]  /*9510*/  ELECT P6, URZ, PT ;  /* 0x00000000003f782f */ /* 0x000fda00038c0000 */
.L_x_310:
[----:B------:R-:W-:Y:S05]  /*9520*/  @!P6 BRA `(.L_x_215) ;  /* 0x0000000000e8e947 */ /* 0x000fea0003800000 */
[----:B------:R3:W-:Y:S01]  /*9530*/  STL [R1+0x4c], R9 ;  /* 0x00004c0901007387 */ /* 0x0007e20000100800 */
[----:B------:R-:W-:Y:S01]  /*9540*/  IMAD.MOV.U32 R16, RZ, RZ, R7 ;  /* 0x000000ffff107224 */ /* 0x000fe200078e0007 */
[----:B------:R-:W-:Y:S06]  /*9550*/  @!P1 BRA `(.L_x_217) ;  /* 0x00000000004c9947 */ /* 0x000fec0003800000 */
[----:B------:R-:W4:Y:S01]  /*9560*/  LDC R6, c[0x0][0x43c] ;  /* 0x00010f00ff067b82 */ /* 0x000f220000000800 */
[----:B--2---:R-:W-:Y:S01]  /*9570*/  IMAD.MOV.U32 R0, RZ, RZ, R9 ;  /* 0x000000ffff007224 */ /* 0x004fe200078e0009 */
[----:B------:R-:W-:Y:S01]  /*9580*/  ULDC.64 UR4, c[0x0][0x428] ;  /* 0x00010a0000047ab9 */ /* 0x000fe20000000a00 */
[----:B----4-:R-:W-:-:S13]  /*9590*/  ISETP.NE.AND P0, PT, R6, 0x1, PT ;  /* 0x000000010600780c */ /* 0x010fda0003f05270 */
[----:B------:R-:W2:Y:S02]  /*95a0*/  @P0 LDC.64 R4, c[0x0][0x440] ;  /* 0x00011000ff040b82 */ /* 0x000ea40000000a00 */
[----:B--2---:R-:W-:-:S05]  /*95b0*/  @P0 IMAD.HI.U32 R4, R9, R4, RZ ;  /* 0x0000000409040227 */ /* 0x004fca00078e00ff */
        /* <DEDUP_REMOVED lines=8> */
[----:B--2---:R-:W-:-:S04]  /*9640*/  IMAD R6, R8, UR4, RZ ;  /* 0x0000000408067c24 */ /* 0x004fc8000f8e02ff */
[----:B------:R-:W-:-:S04]  /*9650*/  IMAD R0, R7, UR5, R6 ;  /* 0x0000000507007c24 */ /* 0x000fc8000f8e0206 */
[----:B------:R-:W-:-:S05]  /*9660*/  IMAD.IADD R0, R5, 0x1, R0 ;  /* 0x0000000105007824 */ /* 0x000fca00078e0200 */
[----:B------:R-:W-:-:S05]  /*9670*/  LEA.HI.X R3, R4, R3, R0, 0x2, P0 ;  /* 0x0000000304037211 */ /* 0x000fca00000f1400 */
[----:B------:R4:W5:Y:S02]  /*9680*/  LDG.E R16, desc[UR46][R2.64] ;  /* 0x0000002e02107981 */ /* 0x000964000c1e1900 */
.L_x_217:
[----:B----4-:R-:W4:Y:S01]  /*9690*/  LDL R2, [R1+0x8] ;  /* 0x0000080001027983 */ /* 0x010f220000100800 */
[----:B--2---:R-:W-:Y:S02]  /*96a0*/  LEA R0, R19, UR37, 0x3 ;  /* 0x0000002513007c11 */ /* 0x004fe4000f8e18ff */
[----:B----4-:R-:W-:-:S04]  /*96b0*/  SHF.L.U32 R2, R2, 0x1f, RZ ;  /* 0x0000001f02027819 */ /* 0x010fc800000006ff */
[----:B------:R-:W2:Y:S02]  /*96c0*/  SYNCS.PHASECHK.TRANS64.TRYWAIT P0, [R0+URZ+0x32440], R2 ;  /* 0x03244002000075a7 */ /* 0x000ea4000800017f */
[----:B--2---:R-:W-:Y:S05]  /*96d0*/  @!P0 BRA `(.L_x_218) ;  /* 0x00000044005c8947 */ /* 0x004fea0003800000 */
.L_x_311:
[----:B------:R-:W4:Y:S02]  /*96e0*/  S2R R3, SR_TID.X ;  /* 0x0000000000037919 */ /* 0x000f240000002100 */
[----:B----4-:R-:W-:-:S04]  /*96f0*/  LOP3.LUT R3, R3, 0x7f, RZ, 0xc0, !PT ;  /* 0x0000007f03037812 */ /* 0x010fc800078ec0ff */
[----:B------:R-:W-:-:S13]  /*9700*/  ISETP.NE.AND P0, PT, R3, RZ, PT ;  /* 0x000000ff0300720c */ /* 0x000fda0003f05270 */
[----:B------:R-:W-:Y:S05]  /*9710*/  @P0 BRA `(.L_x_219) ;  /* 0x00000000001c0947 */ /* 0x000fea0003800000 */
[----:B------:R-:W4:Y:S01]  /*9720*/  S2R R3, SR_TID.X ;  /* 0x0000000000037919 */ /* 0x000f220000002100 */
[----:B--2---:R-:W-:-:S04]  /*9730*/  IMAD.MOV.U32 R2, RZ, RZ, 0x3000 ;  /* 0x00003000ff027424 */ /* 0x004fc800078e00ff */
[----:B------:R2:W-:Y:S01]  /*9740*/  SYNCS.ARRIVE.TRANS64 RZ, [R0+URZ+0x32430], R2 ;  /* 0x0324300200ff79a7 */ /* 0x0005e2000800003f */
[----:B----4-:R-:W-:-:S04]  /*9750*/  LOP3.LUT R3, R3, 0x1f, RZ, 0xc0, !PT ;  /* 0x0000001f03037812 */ /* 0x010fc800078ec0ff */
[----:B------:R-:W-:-:S13]  /*9760*/  ISETP.NE.AND P0, PT, R3, RZ, PT ;  /* 0x000000ff0300720c */ /* 0x000fda0003f05270 */
[----:B--2---:R-:W-:Y:S05]  /*9770*/  @!P0 BRA `(.L_x_219) ;  /* 0x0000000000048947 */ /* 0x004fea0003800000 */
[----:B------:R-:W-:Y:S01]  /*9780*/  BPT.TRAP 0x1 ;  /* 0x000000040000795c */ /* 0x000fe20000300000 */
.L_x_219:
[----:B--2---:R-:W2:Y:S01]  /*9790*/  LDL R2, [R1+0x4c] ;  /* 0x00004c0001027983 */ /* 0x004ea20000100800 */
        /* <DEDUP_REMOVED lines=8> */
[----:B------:R-:W-:Y:S01]  /*9820*/  UMOV UR10, URZ ;  /* 0x0000003f000a7c82 */ /* 0x000fe20008000000 */
[----:B------:R-:W-:-:S02]  /*9830*/  PLOP3.LUT P0, PT, PT, PT, PT, 0x80, 0x0 ;  /* 0x000000000000781c */ /* 0x000fc40003f0f070 */
[----:B------:R-:W-:Y:S02]  /*9840*/  LOP3.LUT R18, R18, 0xfffffffd, RZ, 0xc0, !PT ;  /* 0xfffffffd12127812 */ /* 0x000fe400078ec0ff */
[----:B------:R-:W-:Y:S02]  /*9850*/  UIMAD UR8, UR8, 0x3000, UR37 ;  /* 0x00003000080878a4 */ /* 0x000fe4000f8e0225 */
[----:B------:R-:W-:Y:S02]  /*9860*/  UIADD3 UR9, UR9, 0x32430, URZ ;  /* 0x0003243009097890 */ /* 0x000fe4000fffe03f */
[----:B------:R-:W-:-:S05]  /*9870*/  UIADD3 UR8, UR8, 0x1c400, URZ ;  /* 0x0001c40008087890 */ /* 0x000fca000fffe03f */
[----:B------:R-:W-:Y:S02]  /*9880*/  @P0 LOP3.LUT R18, R18, 0x2, RZ, 0xfc, !PT ;  /* 0x0000000212120812 */ /* 0x000fe400078efcff */
[----:B--2---:R-:W-:-:S13]  /*9890*/  R2UR UR11, R2 ;  /* 0x00000000020b72ca */ /* 0x004fda00000e0000 */
[----:B------:R-:W-:-:S09]  /*98a0*/  UIMAD UR11, UR11, 0x60, URZ ;  /* 0x000000600b0b78a4 */ /* 0x000fd2000f8e023f */
[----:B------:R4:W-:Y:S02]  /*98b0*/  UTMALDG.4D [UR8], [UR4], desc[UR6] ;  /* 0x00000608040075b4 */ /* 0x0009e40008019000 */
[----:B----4-:R-:W-:Y:S01]  /*98c0*/  NOP ;  /* 0x0000000000007918 */ /* 0x010fe20000000000 */
.L_x_215:
[----:B--2---:R-:W2:Y:S01]  /*98d0*/  LDL R0, [R1+0x14] ;  /* 0x0000140001007983 */ /* 0x004ea20000100800 */
[----:B------:R-:W-:Y:S05]  /*98e0*/  WARPSYNC.ALL ;  /* 0x0000000000007948 */ /* 0x000fea0003800000 */
[----:B------:R-:W-:Y:S01]  /*98f0*/  UIADD3 UR4, UR37, 0x18400, URZ ;  /* 0x0001840025047890 */ /* 0x000fe2000fffe03f */
[----:B------:R-:W-:-:S03]  /*9900*/  SHF.R.S32.HI R2, RZ, 0x1f, R17 ;  /* 0x0000001fff027819 */ /* 0x000fc60000011411 */
[----:B------:R-:W-:Y:S01]  /*9910*/  ULOP3.LUT UP0, URZ, UR4, 0x3ff, URZ, 0xc0, !UPT ;  /* 0x000003ff043f7892 */ /* 0x000fe2000f80c03f */
[----:B------:R-:W-:Y:S05]  /*9920*/  BAR.SYNC.DEFER_BLOCKING 0x8, 0x180 ;  /* 0x0206000000007b1d */ /* 0x000fea0000010000 */
[----:B------:R-:W-:Y:S02]  /*9930*/  PLOP3.LUT P0, PT, PT, PT, UP0, 0x80, 0x0 ;  /* 0x000000000000781c */ /* 0x000fe40003f0f008 */
[----:B--2---:R-:W-:-:S05]  /*9940*/  SHF.R.S32.HI R0, RZ, 0x1f, R0 ;  /* 0x0000001fff007819 */ /* 0x004fca0000011400 */
[----:B------:R2:W-:Y:S04]  /*9950*/  STL [R1+0x48], R0 ;  /* 0x0000480001007387 */ /* 0x0005e80000100800 */
[----:B------:R2:W-:Y:S02]  /*9960*/  STL [R1+0x40], R2 ;  /* 0x0000400201007387 */ /* 0x0005e40000100800 */
[----:B------:R-:W-:Y:S05]  /*9970*/  @!P0 BRA `(.L_x_220) ;  /* 0x0000000000408947 */ /* 0x000fea0003800000 */
[----:B--2---:R-:W-:Y:S01]  /*9980*/  MOV R2, 0x0 ;  /* 0x0000000000027802 */ /* 0x004fe20000000f00 */
[----:B------:R-:W-:Y:S01]  /*9990*/  ULDC.64 UR6, c[0x4][0x98] ;  /* 0x0100260000067ab9 */ /* 0x000fe20000000a00 */
[----:B------:R-:W-:Y:S01]  /*99a0*/  ULDC.64 UR8, c[0x4][0xa0] ;  /* 0x0100280000087ab9 */ /* 0x000fe20000000a00 */
[----:B------:R-:W-:Y:S01]  /*99b0*/  ULDC.64 UR4, c[0x4][0x20] ;  /* 0x0100080000047ab9 */ /* 0x000fe20000000a00 */
[----:B------:R-:W-:Y:S02]  /*99c0*/  IMAD.U32 R4, RZ, RZ, UR6 ;  /* 0x00000006ff047e24 */ /* 0x000fe4000f8e00ff */
[----:B------:R-:W2:Y:S01]  /*99d0*/  LDC.64 R2, c[0x4][R2] ;  /* 0x0100000002027b82 */ /* 0x000ea20000000a00 */
[----:B------:R-:W-:Y:S02]  /*99e0*/  IMAD.U32 R5, RZ, RZ, UR7 ;  /* 0x00000007ff057e24 */ /* 0x000fe4000f8e00ff */
[----:B------:R-:W-:Y:S02]  /*99f0*/  IMAD.U32 R6, RZ, RZ, UR8 ;  /* 0x00000008ff067e24 */ /* 0x000fe4000f8e00ff */
[----:B-1----:R-:W-:-:S02]  /*9a00*/  IMAD.U32 R7, RZ, RZ, UR9 ;  /* 0x00000009ff077e24 */ /* 0x002fc4000f8e00ff */
[----:B------:R-:W-:Y:S02]  /*9a10*/  IMAD.U32 R10, RZ, RZ, UR4 ;  /* 0x00000004ff0a7e24 */ /* 0x000fe4000f8e00ff */
[----:B------:R-:W-:Y:S02]  /*9a20*/  IMAD.U32 R11, RZ, RZ, UR5 ;  /* 0x00000005ff0b7e24 */ /* 0x000fe4000f8e00ff */
[----:B------:R-:W-:Y:S02]  /*9a30*/  IMAD.MOV.U32 R8, RZ, RZ, 0x70 ;  /* 0x00000070ff087424 */ /* 0x000fe400078e00ff */
[----:B------:R-:W-:Y:S02]  /*9a40*/  IMAD.MOV.U32 R12, RZ, RZ, 0x1 ;  /* 0x00000001ff0c7424 */ /* 0x000fe400078e00ff */
[----:B------:R-:W-:-:S07]  /*9a50*/  IMAD.MOV.U32 R13, RZ, RZ, RZ ;  /* 0x000000ffff0d7224 */ /* 0x000fce00078e00ff */
[----:B------:R-:W-:-:S07]  /*9a60*/  LEPC R20, `(.L_x_220) ;  /* 0x000000001014794e */ /* 0x000fce0000000000 */
[----:B0-23--:R-:W-:Y:S05]  /*9a70*/  CALL.ABS.NOINC R2 ;  /* 0x0000000002007343 */ /* 0x00dfea0003c00000 */
.L_x_220:
[----:B--2---:R-:W3:Y:S01]  /*9a80*/  LDL R2, [R1+0x40] ;  /* 0x0000400001027983 */ /* 0x004ee20000100800 */
[----:B------:R-:W2:Y:S01]  /*9a90*/  LDC R6, c[0x0][0x448] ;  /* 0x00011200ff067b82 */ /* 0x000ea20000000800 */
[----:B------:R-:W-:Y:S01]  /*9aa0*/  ULDC UR4, c[0x0][0xd38] ;  /* 0x00034e0000047ab9 */ /* 0x000fe20000000800 */
[----:B------:R-:W-:Y:S01]  /*9ab0*/  ULDC.64 UR6, c[0x0][0x280] ;  /* 0x0000a00000067ab9 */ /* 0x000fe20000000a00 */
[----:B------:R-:W4:Y:S04]  /*9ac0*/  LDL.LU R0, [R1+0x10] ;  /* 0x0000100001007983 */ /* 0x000f280000300800 */
[----:B------:R-:W4:Y:S04]  /*9ad0*/  LDL R4, [R1+0x24] ;  /* 0x0000240001047983 */ /* 0x000f280000100800 */
[----:B------:R-:W4:Y:S01]  /*9ae0*/  LDL R10, [R1+0x48] ;  /* 0x00004800010a7983 */ /* 0x000f220000100800 */
[----:B------:R-:W0:Y:S01]  /*9af0*/  S2R R3, SR_TID.X ;  /* 0x0000000000037919 */ /* 0x000e220000002100 */
[----:B------:R-:W0:Y:S02]  /*9b00*/  S2R R5, SR_TID.X ;  /* 0x0000000000057919 */ /* 0x000e240000002100 */
[----:B-1----:R-:W4:Y:S01]  /*9b10*/  LDL R8, [R1+0x14] ;  /* 0x0000140001087983 */ /* 0x002f220000100800 */
[----:B--2---:R-:W-:-:S02]  /*9b20*/  ISETP.NE.AND P0, PT, R6, 0x1, PT ;  /* 0x000000010600780c */ /* 0x004fc40003f05270 */
[----:B0-----:R-:W-:-:S04]  /*9b30*/  LOP3.LUT R3, R3, 0x7f, RZ, 0xc0, !PT ;  /* 0x0000007f03037812 */ /* 0x001fc800078ec0ff */
[----:B------:R-:W-:Y:S01]  /*9b40*/  SHF.R.U32.HI R7, RZ, 0x3, R3 ;  /* 0x00000003ff077819 */ /* 0x000fe20000011603 */
[----:B------:R-:W-:-:S06]  /*9b50*/  IMAD.SHL.U32 R5, R5, 0x10, RZ ;  /* 0x0000001005057824 */ /* 0x000fcc00078e00ff */
[----:B------:R-:W0:Y:S01]  /*9b60*/  @P0 LDC R3, c[0x0][0x450] ;  /* 0x00011400ff030b82 */ /* 0x000e220000000800 */
[----:B------:R-:W-:Y:S01]  /*9b70*/  LOP3.LUT R5, R7, 0x70, R5, 0xf8, !PT ;  /* 0x0000007007057812 */ /* 0x000fe200078ef805 */
[----:B---3--:R-:W-:-:S06]  /*9b80*/  IMAD.MOV.U32 R9, RZ, RZ, R2 ;  /* 0x000000ffff097224 */ /* 0x008fcc00078e0002 */
[----:B------:R-:W1:Y:S01]  /*9b90*/  @P0 LDC R2, c[0x0][0x44c] ;  /* 0x00011300ff020b82 */ /* 0x000e620000000800 */
[----:B----4-:R-:W-:-:S04]  /*9ba0*/  IMAD.MOV R0, RZ, RZ, -R0 ;  /* 0x000000ffff007224 */ /* 0x010fc800078e0a00 */
[----:B------:R-:W-:Y:S01]  /*9bb0*/  IMAD R0, R0, UR4, R4 ;  /* 0x0000000400007c24 */ /* 0x000fe2000f8e0204 */
[----:B------:R-:W-:-:S03]  /*9bc0*/  ULDC.64 UR4, c[0x0][0x2d8] ;  /* 0x0000b60000047ab9 */ /* 0x000fc60000000a00 */
[----:B------:R-:W-:-:S05]  /*9bd0*/  IMAD.SHL.U32 R4, R0, 0x80, RZ ;  /* 0x0000008000047824 */ /* 0x000fca00078e00ff */
[----:B------:R-:W-:Y:S01]  /*9be0*/  LOP3.LUT R7, R5, R4, RZ, 0xfc, !PT ;  /* 0x0000000405077212 */ /* 0x000fe200078efcff */
[----:B------:R-:W-:-:S04]  /*9bf0*/  IMAD R5, R9, UR4, RZ ;  /* 0x0000000409057c24 */ /* 0x000fc8000f8e02ff */
[----:B------:R-:W-:Y:S01]  /*9c00*/  IMAD.MOV.U32 R0, RZ, RZ, R7 ;  /* 0x000000ffff007224 */ /* 0x000fe200078e0007 */
[----:B------:R2:W-:Y:S01]  /*9c10*/  STL [R1+0x18], R7 ;  /* 0x0000180701007387 */ /* 0x0005e20000100800 */
[----:B------:R-:W-:Y:S02]  /*9c20*/  IMAD R5, R17, UR5, R5 ;  /* 0x0000000511057c24 */ /* 0x000fe4000f8e0205 */
[----:B-1----:R-:W-:-:S05]  /*9c30*/  @P0 IMAD.HI.U32 R2, R7, R2, RZ ;  /* 0x0000000207020227 */ /* 0x002fca00078e00ff */
[----:B0-----:R-:W-:Y:S01]  /*9c40*/  @P0 SHF.R.U32.HI R0, RZ, R3, R2 ;  /* 0x00000003ff000219 */ /* 0x001fe20000011602 */
[----:B------:R-:W-:Y:S01]  /*9c50*/  IMAD.WIDE.U32 R2, R17, UR4, RZ ;  /* 0x0000000411027c25 */ /* 0x000fe2000f8e00ff */
[----:B------:R-:W-:-:S03]  /*9c60*/  ULDC.64 UR4, c[0x0][0x2e0] ;  /* 0x0000b80000047ab9 */ /* 0x000fc60000000a00 */
[----:B------:R-:W-:Y:S02]  /*9c70*/  IMAD.IADD R3, R3, 0x1, R5 ;  /* 0x0000000103037824 */ /* 0x000fe400078e0205 */
[----:B------:R-:W-:Y:S02]  /*9c80*/  IMAD R5, R10, UR4, RZ ;  /* 0x000000040a057c24 */ /* 0x000fe4000f8e02ff */
[----:B------:R2:W5:Y:S01]  /*9c90*/  LDL R10, [R1+0x4] ;  /* 0x00000400010a7983 */ /* 0x0005620000100800 */
[----:B------:R-:W-:-:S04]  /*9ca0*/  IMAD.WIDE.U32 R2, R8, UR4, R2 ;  /* 0x0000000408027c25 */ /* 0x000fc8000f8e0002 */
[----:B------:R-:W-:Y:S01]  /*9cb0*/  IMAD R5, R8, UR5, R5 ;  /* 0x0000000508057c24 */ /* 0x000fe2000f8e0205 */
[----:B------:R-:W-:Y:S01]  /*9cc0*/  ULDC.64 UR4, c[0x0][0x2d0] ;  /* 0x0000b40000047ab9 */ /* 0x000fe20000000a00 */
[----:B------:R-:W0:Y:S02]  /*9cd0*/  S2R R8, SR_TID.X ;  /* 0x0000000000087919 */ /* 0x000e240000002100 */
[----:B------:R-:W-:Y:S01]  /*9ce0*/  IMAD.IADD R3, R3, 0x1, R5 ;  /* 0x0000000103037824 */ /* 0x000fe200078e0205 */
[----:B------:R-:W-:Y:S01]  /*9cf0*/  SHF.R.S32.HI R5, RZ, 0x1f, R0 ;  /* 0x0000001fff057819 */ /* 0x000fe20000011400 */
[----:B------:R-:W-:-:S04]  /*9d00*/  IMAD.WIDE.U32 R2, R0, UR4, R2 ;  /* 0x0000000400027c25 */ /* 0x000fc8000f8e0002 */
[----:B------:R-:W-:-:S04]  /*9d10*/  IMAD R5, R5, UR4, RZ ;  /* 0x0000000405057c24 */ /* 0x000fc8000f8e02ff */
[----:B------:R-:W-:Y:S01]  /*9d20*/  IMAD R5, R0, UR5, R5 ;  /* 0x0000000500057c24 */ /* 0x000fe2000f8e0205 */
[----:B------:R-:W-:Y:S01]  /*9d30*/  ULDC.64 UR4, c[0x0][0x2c8] ;  /* 0x0000b20000047ab9 */ /* 0x000fe20000000a00 */
[----:B------:R-:W-:Y:S02]  /*9d40*/  IMAD.MOV R0, RZ, RZ, -R0 ;  /* 0x000000ffff007224 */ /* 0x000fe400078e0a00 */
[----:B------:R-:W-:Y:S02]  /*9d50*/  IMAD.IADD R3, R3, 0x1, R5 ;  /* 0x0000000103037824 */ /* 0x000fe400078e0205 */
[----:B------:R-:W-:-:S05]  /*9d60*/  IMAD R0, R6, R0, R7 ;  /* 0x0000000006007224 */ /* 0x000fca00078e0207 */
[----:B------:R-:W-:Y:S01]  /*9d70*/  SHF.R.S32.HI R5, RZ, 0x1f, R0 ;  /* 0x0000001fff057819 */ /* 0x000fe20000011400 */
[----:B------:R-:W-:-:S04]  /*9d80*/  IMAD.WIDE.U32 R2, R0, UR4, R2 ;  /* 0x0000000400027c25 */ /* 0x000fc8000f8e0002 */
[----:B------:R-:W-:Y:S01]  /*9d90*/  IMAD R5, R5, UR4, RZ ;  /* 0x0000000405057c24 */ /* 0x000fe2000f8e02ff */
[----:B------:R-:W-:Y:S01]  /*9da0*/  ULDC UR4, c[0x0][0x2b8] ;  /* 0x0000ae0000047ab9 */ /* 0x000fe20000000800 */
[----:B0-----:R-:W-:Y:S02]  /*9db0*/  IMAD.SHL.U32 R8, R8, 0x8, RZ ;  /* 0x0000000808087824 */ /* 0x001fe400078e00ff */
[----:B------:R-:W-:-:S03]  /*9dc0*/  IMAD R5, R0, UR5, R5 ;  /* 0x0000000500057c24 */ /* 0x000fc6000f8e0205 */
[----:B------:R-:W-:Y:S01]  /*9dd0*/  LOP3.LUT R8, R8, 0x38, RZ, 0xc0, !PT ;  /* 0x0000003808087812 */ /* 0x000fe200078ec0ff */
[----:B------:R-:W-:Y:S01]  /*9de0*/  IMAD.IADD R5, R3, 0x1, R5 ;  /* 0x0000000103057824 */ /* 0x000fe200078e0205 */
[----:B------:R-:W-:Y:S02]  /*9df0*/  LEA R0, P1, R2, UR6, 0x1 ;  /* 0x0000000602007c11 */ /* 0x000fe4000f8208ff */
[----:B------:R-:W-:Y:S01]  /*9e00*/  ISETP.GE.AND P0, PT, R8, UR4, PT ;  /* 0x0000000408007c0c */ /* 0x000fe2000bf06270 */
[----:B------:R-:W-:Y:S01]  /*9e10*/  UMOV UR4, 0xffffffff ;  /* 0xffffffff00047882 */ /* 0x000fe20000000000 */
[----:B------:R-:W-:Y:S02]  /*9e20*/  LEA.HI.X R2, R2, UR7, R5, 0x1, P1 ;  /* 0x0000000702027c11 */ /* 0x000fe400088f0c05 */
[----:B--2---:R-:W-:Y:S09]  /*9e30*/  BRA.DIV UR4, `(.L_x_221) ;  /* 0x0000003e04987947 */ /* 0x004ff2000b800000 */
[----:B------:R-:W0:Y:S01]  /*9e40*/  S2R R5, SR_TID.X ;  /* 0x0000000000057919 */ /* 0x000e220000002100 */
[----:B------:R-:W-:Y:S02]  /*9e50*/  ULDC UR4, c[0x0][0x288] ;  /* 0x0000a20000047ab9 */ /* 0x000fe40000000800 */
[----:B------:R-:W-:Y:S01]  /*9e60*/  IMAD R3, R6, UR4, RZ ;  /* 0x0000000406037c24 */ /* 0x000fe2000f8e02ff */
[----:B------:R-:W1:Y:S01]  /*9e70*/  S2R R11, SR_TID.X ;  /* 0x00000000000b7919 */ /* 0x000e620000002100 */
[----:B------:R-:W-:Y:S04]  /*9e80*/  SHFL.IDX PT, R7, R2, RZ, 0x181f ;  /* 0x00181fff02077589 */ /* 0x000fe800000e0000 */
[----:B------:R-:W-:Y:S01]  /*9e90*/  SHFL.IDX PT, R6, R0, 0x1, 0x181f ;  /* 0x00381f0000067f89 */ /* 0x000fe200000e0000 */
[----:B0-----:R-:W-:-:S04]  /*9ea0*/  LOP3.LUT R5, R5, 0x7f, RZ, 0xc0, !PT ;  /* 0x0000007f05057812 */ /* 0x001fc800078ec0ff */
[----:B------:R-:W-:Y:S01]  /*9eb0*/  SHF.R.U32.HI R8, RZ, 0x3, R5 ;  /* 0x00000003ff087819 */ /* 0x000fe20000011605 */
[----:B-1----:R-:W-:Y:S01]  /*9ec0*/  IMAD.SHL.U32 R11, R11, 0x8, RZ ;  /* 0x000000080b0b7824 */ /* 0x002fe200078e00ff */
[----:B------:R-:W0:Y:S03]  /*9ed0*/  SHFL.IDX PT, R5, R0, RZ, 0x181f ;  /* 0x00181fff00057589 */ /* 0x000e2600000e0000 */
[----:B------:R-:W-:Y:S01]  /*9ee0*/  IMAD.IADD R12, R8, 0x1, R4 ;  /* 0x00000001080c7824 */ /* 0x000fe200078e0204 */
[----:B------:R-:W-:Y:S01]  /*9ef0*/  LOP3.LUT R11, R11, 0x38, RZ, 0xc0, !PT ;  /* 0x000000380b0b7812 */ /* 0x000fe200078ec0ff */
[----:B------:R-:W1:Y:S02]  /*9f00*/  SHFL.IDX PT, R8, R2, 0x1, 0x181f ;  /* 0x00381f0002087f89 */ /* 0x000e6400000e0000 */
[C---:B------:R-:W-:Y:S01]  /*9f10*/  VIADD R13, R12.reuse, 0x10 ;  /* 0x000000100c0d7836 */ /* 0x040fe20000000000 */
[CC--:B------:R-:W-:Y:S01]  /*9f20*/  ISETP.GE.AND P1, PT, R12.reuse, R3.reuse, PT ;  /* 0x000000030c00720c */ /* 0x0c0fe20003f26270 */
[----:B------:R-:W-:Y:S03]  /*9f30*/  STL [R1+0x10], R12 ;  /* 0x0000100c01007387 */ /* 0x000fe60000100800 */
[----:B------:R-:W-:Y:S01]  /*9f40*/  ISETP.GE.AND P2, PT, R13, R3, PT ;  /* 0x000000030d00720c */ /* 0x000fe20003f46270 */
[----:B------:R2:W-:Y:S02]  /*9f50*/  STL [R1+0x28], R13 ;  /* 0x0000280d01007387 */ /* 0x0005e40000100800 */
[----:B--2---:R-:W-:-:S06]  /*9f60*/  VIADD R13, R12, 0x20 ;  /* 0x000000200c0d7836 */ /* 0x004fcc0000000000 */
[----:B0-----:R-:W-:Y:S01]  /*9f70*/  @!P1 LEA R5, P3, R11, R5, 0x1 ;  /* 0x000000050b059211 */ /* 0x001fe200078608ff */
[----:B------:R-:W-:Y:S04]  /*9f80*/  STL [R1+0x2c], R13 ;  /* 0x00002c0d01007387 */ /* 0x000fe80000100800 */
[----:B------:R-:W-:Y:S02]  /*9f90*/  @!P1 IMAD.X R4, RZ, RZ, R7, P3 ;  /* 0x000000ffff049224 */ /* 0x000fe400018e0607 */
[----:B------:R-:W-:-:S03]  /*9fa0*/  VIADD R7, R12, 0x30 ;  /* 0x000000300c077836 */ /* 0x000fc60000000000 */
[-C--:B------:R-:W-:Y:S02]  /*9fb0*/  @!P1 LOP3.LUT R5, R5, R4.reuse, RZ, 0x3c, !PT ;  /* 0x0000000405059212 */ /* 0x080fe400078e3cff */
[----:B------:R-:W-:Y:S02]  /*9fc0*/  STL [R1+0x30], R7 ;  /* 0x0000300701007387 */ /* 0x000fe40000100800 */
[----:B------:R-:W-:-:S04]  /*9fd0*/  @!P1 LOP3.LUT R4, R5, R4, RZ, 0x3c, !PT ;  /* 0x0000000405049212 */ /* 0x000fc800078e3cff */
[----:B------:R-:W-:-:S05]  /*9fe0*/  @!P1 LOP3.LUT R5, R5, R4, RZ, 0x3c, !PT ;  /* 0x0000000405059212 */ /* 0x000fca00078e3cff */
[----:B-----5:R0:W-:Y:S02]  /*9ff0*/  @!P1 LDGSTS.E.BYPASS.LTC128B.128 [R10+0x18400], desc[UR46][R4.64], !P0 ;  /* 0x18400000040a9fae */ /* 0x0201e4000c101d6e */
[----:B0-----:R-:W-:Y:S02]  /*a000*/  @!P2 LEA R5, P1, R11, R6, 0x1 ;  /* 0x000000060b05a211 */ /* 0x001fe400078208ff */
[----:B------:R-:W-:Y:S03]  /*a010*/  SHFL.IDX PT, R6, R2, 0x2, 0x181f ;  /* 0x00581f0002067f89 */ /* 0x000fe600000e0000 */
[----:B-1----:R-:W-:Y:S01]  /*a020*/  @!P2 IMAD.X R4, RZ, RZ, R8, P1 ;  /* 0x000000ffff04a224 */ /* 0x002fe200008e0608 */
[----:B------:R-:W-:-:S04]  /*a030*/  ISETP.GE.AND P1, PT, R13, R3, PT ;  /* 0x000000030d00720c */ /* 0x000fc80003f26270 */
[----:B------:R-:W-:-:S04]  /*a040*/  @!P2 LOP3.LUT R5, R5, R4, RZ, 0x3c, !PT ;  /* 0x000000040505a212 */ /* 0x000fc800078e3cff */
[----:B------:R-:W-:-:S04]  /*a050*/  @!P2 LOP3.LUT R4, R5, R4, RZ, 0x3c, !PT ;  /* 0x000000040504a212 */ /* 0x000fc800078e3cff */
[----:B------:R-:W-:-:S05]  /*a060*/  @!P2 LOP3.LUT R5, R5, R4, RZ, 0x3c, !PT ;  /* 0x000000040505a212 */ /* 0x000fca00078e3cff */
[----:B------:R0:W-:Y:S04]  /*a070*/  @!P2 LDGSTS.E.BYPASS.LTC128B.128 [R10+0x18c00], desc[UR46][R4.64], !P0 ;  /* 0x18c00000040aafae */ /* 0x0001e8000c101d6e */
[----:B0-----:R-:W0:Y:S02]  /*a080*/  SHFL.IDX PT, R4, R0, 0x2, 0x181f ;  /* 0x00581f0000047f89 */ /* 0x001e2400000e0000 */
[----:B0-----:R-:W-:-:S05]  /*a090*/  @!P1 LEA R5, P2, R11, R4, 0x1 ;  /* 0x000000040b059211 */ /* 0x001fca00078408ff */
[----:B------:R-:W-:Y:S02]  /*a0a0*/  @!P1 IMAD.X R4, RZ, RZ, R6, P2 ;  /* 0x000000ffff049224 */ /* 0x000fe400010e0606 */
[----:B------:R-:W-:Y:S03]  /*a0b0*/  SHFL.IDX PT, R6, R2, 0x3, 0x181f ;  /* 0x00781f0002067f89 */ /* 0x000fe600000e0000 */
[----:B------:R-:W-:-:S04]  /*a0c0*/  @!P1 LOP3.LUT R5, R5, R4, RZ, 0x3c, !PT ;  /* 0x0000000405059212 */ /* 0x000fc800078e3cff */
[----:B------:R-:W-:-:S04]  /*a0d0*/  @!P1 LOP3.LUT R4, R5, R4, RZ, 0x3c, !PT ;  /* 0x0000000405049212 */ /* 0x000fc800078e3cff */
[----:B------:R-:W-:-:S05]  /*a0e0*/  @!P1 LOP3.LUT R5, R5, R4, RZ, 0x3c, !PT ;  /* 0x0000000405059212 */ /* 0x000fca00078e3cff */
[----:B------:R0:W-:Y:S01]  /*a0f0*/  @!P1 LDGSTS.E.BYPASS.LTC128B.128 [R10+0x19400], desc[UR46][R4.64], !P0 ;  /* 0x19400000040a9fae */ /* 0x0001e2000c101d6e */
[----:B------:R-:W-:Y:S01]  /*a100*/  ISETP.GE.AND P1, PT, R7, R3, PT ;  /* 0x000000030700720c */ /* 0x000fe20003f26270 */
[----:B------:R-:W-:-:S05]  /*a110*/  VIADD R7, R12, 0x40 ;  /* 0x000000400c077836 */ /* 0x000fca0000000000 */
[----:B------:R-:W-:Y:S04]  /*a120*/  STL [R1+0x34], R7 ;  /* 0x0000340701007387 */ /* 0x000fe80000100800 */
[----:B0-----:R-:W0:Y:S03]  /*a130*/  SHFL.IDX PT, R4, R0, 0x3, 0x181f ;  /* 0x00781f0000047f89 */ /* 0x001e2600000e0000 */
        /* <DEDUP_REMOVED lines=29> */
[----:B------:R-:W-:-:S03]  /*a310*/  ISETP.GE.AND P1, PT, R7, R3, PT ;  /* 0x000000030700720c */ /* 0x000fc60003f26270 */
[----:B0-----:R-:W0:Y:S04]  /*a320*/  SHFL.IDX PT, R4, R0, 0x6, 0x181f ;  /* 0x00d81f0000047f89 */ /* 0x001e2800000e0000 */
[----:B------:R-:W1:Y:S06]  /*a330*/  SHFL.IDX PT, R0, R0, 0x7, 0x181f ;  /* 0x00f81f0000007f89 */ /* 0x000e6c00000e0000 */
[----:B0-----:R-:W-:-:S05]  /*a340*/  @!P1 LEA R5, P2, R11, R4, 0x1 ;  /* 0x000000040b059211 */ /* 0x001fca00078408ff */
[----:B------:R-:W-:-:S05]  /*a350*/  @!P1 IMAD.X R4, RZ, RZ, R6, P2 ;  /* 0x000000ffff049224 */ /* 0x000fca00010e0606 */
[----:B------:R-:W-:-:S04]  /*a360*/  @!P1 LOP3.LUT R5, R5, R4, RZ, 0x3c, !PT ;  /* 0x0000000405059212 */ /* 0x000fc800078e3cff */
[----:B------:R-:W-:-:S04]  /*a370*/  @!P1 LOP3.LUT R4, R5, R4, RZ, 0x3c, !PT ;  /* 0x0000000405049212 */ /* 0x000fc800078e3cff */
[----:B------:R-:W-:-:S05]  /*a380*/  @!P1 LOP3.LUT R5, R5, R4, RZ, 0x3c, !PT ;  /* 0x0000000405059212 */ /* 0x000fca00078e3cff */
[----:B------:R0:W-:Y:S04]  /*a390*/  @!P1 LDGSTS.E.BYPASS.LTC128B.128 [R10+0x1b400], desc[UR46][R4.64], !P0 ;  /* 0x1b400000040a9fae */ /* 0x0001e8000c101d6e */
[----:B01----:R0:W2:Y:S02]  /*a3a0*/  SHFL.IDX PT, R4, R2, 0x7, 0x181f ;  /* 0x00f81f0002047f89 */ /* 0x0030a400000e0000 */
.L_x_328:
[----:B------:R-:W3:Y:S01]  /*a3b0*/  LDL R5, [R1+0x10] ;  /* 0x0000100001057983 */ /* 0x000ee20000100800 */
[----:B0-----:R-:W0:Y:S02]  /*a3c0*/  S2R R2, SR_TID.X ;  /* 0x0000000000027919 */ /* 0x001e240000002100 */
[----:B0-----:R-:W-:-:S05]  /*a3d0*/  IMAD.SHL.U32 R2, R2, 0x8, RZ ;  /* 0x0000000802027824 */ /* 0x001fca00078e00ff */
[----:B------:R-:W-:Y:S01]  /*a3e0*/  LOP3.LUT R2, R2, 0x38, RZ, 0xc0, !PT ;  /* 0x0000003802027812 */ /* 0x000fe200078ec0ff */
[----:B---3--:R-:W-:-:S05]  /*a3f0*/  VIADD R5, R5, 0x70 ;  /* 0x0000007005057836 */ /* 0x008fca0000000000 */
[----:B------:R-:W-:Y:S01]  /*a400*/  ISETP.GE.AND P1, PT, R5, R3, PT ;  /* 0x000000030500720c */ /* 0x000fe20003f26270 */
[----:B------:R0:W-:-:S12]  /*a410*/  STL [R1+0x50], R5 ;  /* 0x0000500501007387 */ /* 0x0001d80000100800 */
[----:B------:R-:W-:-:S05]  /*a420*/  @!P1 LEA R2, P2, R2, R0, 0x1 ;  /* 0x0000000002029211 */ /* 0x000fca00078408ff */
[----:B--2---:R-:W-:-:S05]  /*a430*/  @!P1 IMAD.X R3, RZ, RZ, R4, P2 ;  /* 0x000000ffff039224 */ /* 0x004fca00010e0604 */
[----:B------:R-:W-:Y:S01]  /*a440*/  @!PT LDS RZ, [RZ] ;  /* 0x00000000fffff984 */ /* 0x000fe20000000800 */
[----:B------:R-:W-:Y:S01]  /*a450*/  @!PT LDS RZ, [RZ] ;  /* 0x00000000fffff984 */ /* 0x000fe20000000800 */
[----:B------:R-:W-:Y:S01]  /*a460*/  @!PT LDS RZ, [RZ] ;  /* 0x00000000fffff984 */ /* 0x000fe20000000800 */
[----:B------:R1:W-:Y:S01]  /*a470*/  @!P1 LDGSTS.E.BYPASS.LTC128B.128 [R10+0x1bc00], desc[UR46][R2.64], !P0 ;  /* 0x1bc00000020a9fae */ /* 0x0003e2000c101d6e */
[----:B------:R-:W-:Y:S01]  /*a480*/  NOP ;  /* 0x0000000000007918 */ /* 0x000fe20000000000 */
[----:B------:R-:W-:Y:S02]  /*a490*/  SYNCS.ARRIVE.TRANS64.RED.A0T1 RZ, [UR37+0x32400], RZ ;  /* 0x032400ffffff79a7 */ /* 0x000fe40008200425 */
[----:B------:R-:W-:Y:S01]  /*a4a0*/  ARRIVES.LDGSTSBAR.64.TRANSCNT [UR37+0x32400] ;  /* 0x03240000ff0079b0 */ /* 0x000fe20008000aa5 */
[----:B------:R-:W-:Y:S01]  /*a4b0*/  NOP ;  /* 0x0000000000007918 */ /* 0x000fe20000000000 */
[----:B------:R-:W-:Y:S01]  /*a4c0*/  ULDC.64 UR6, c[0x0][0x3d8] ;  /* 0x0000f60000067ab9 */ /* 0x000fe20000000a00 */
[----:B------:R-:W-:Y:S01]  /*a4d0*/  UIADD3 UR4, UR37, 0x22400, URZ ;  /* 0x0002240025047890 */ /* 0x000fe2000fffe03f */
[----:B------:R-:W-:Y:S01]  /*a4e0*/  IMAD R0, R9, UR6, RZ ;  /* 0x0000000609007c24 */ /* 0x000fe2000f8e02ff */
[----:B------:R-:W-:Y:S01]  /*a4f0*/  SYNCS.ARRIVE.TRANS64.A1T0 RZ, [UR37+0x32400], RZ ;  /* 0x032400ffffff79a7 */ /* 0x000fe20008100025 */
[----:B-1----:R-:W-:Y:S01]  /*a500*/  IMAD.WIDE.U32 R2, R17, UR6, RZ ;  /* 0x0000000611027c25 */ /* 0x002fe2000f8e00ff */
[----:B------:R-:W-:-:S03]  /*a510*/  ULOP3.LUT UP0, URZ, UR4, 0x3ff, URZ, 0xc0, !UPT ;  /* 0x000003ff043f7892 */ /* 0x000fc6000f80c03f */
[----:B------:R-:W-:Y:S01]  /*a520*/  IMAD R0, R17, UR7, R0 ;  /* 0x0000000711007c24 */ /* 0x000fe2000f8e0200 */
[----:B------:R0:W-:Y:S02]  /*a530*/  STL.64 [R1+0x40], R2 ;  /* 0x0000400201007387 */ /* 0x0001e40000100a00 */
[----:B------:R-:W-:Y:S01]  /*a540*/  PLOP3.LUT P0, PT, PT, PT, UP0, 0x80, 0x0 ;  /* 0x000000000000781c */ /* 0x000fe20003f0f008 */
[----:B------:R-:W-:-:S05]  /*a550*/  IMAD.IADD R0, R3, 0x1, R0 ;  /* 0x0000000103007824 */ /* 0x000fca00078e0200 */
[----:B------:R0:W-:Y:S07]  /*a560*/  STL [R1+0x54], R0 ;  /* 0x0000540001007387 */ /* 0x0001ee0000100800 */
[----:B------:R-:W-:Y:S05]  /*a570*/  @!P0 BRA `(.L_x_222) ;  /* 0x0000000000408947 */ /* 0x000fea0003800000 */
[----:B0-----:R-:W-:Y:S01]  /*a580*/  MOV R2, 0x0 ;  /* 0x0000000000027802 */ /* 0x001fe20000000f00 */
[----:B------:R-:W-:Y:S01]  /*a590*/  ULDC.64 UR6, c[0x4][0x98] ;  /* 0x0100260000067ab9 */ /* 0x000fe20000000a00 */
[----:B------:R-:W-:Y:S01]  /*a5a0*/  ULDC.64 UR8, c[0x4][0xa0] ;  /* 0x0100280000087ab9 */ /* 0x000fe20000000a00 */
[----:B------:R-:W-:Y:S01]  /*a5b0*/  ULDC.64 UR4, c[0x4][0x28] ;  /* 0x01000a0000047ab9 */ /* 0x000fe20000000a00 */
[----:B------:R-:W-:Y:S02]  /*a5c0*/  IMAD.U32 R4, RZ, RZ, UR6 ;  /* 0x00000006ff047e24 */ /* 0x000fe4000f8e00ff */
        /* <DEDUP_REMOVED lines=11> */
.L_x_222:
[----:B0-----:R-:W2:Y:S01]  /*a680*/  LDL.LU R5, [R1+0x54] ;  /* 0x0000540001057983 */ /* 0x001ea20000300800 */
[----:B------:R-:W0:Y:S01]  /*a690*/  LDC R6, c[0x0][0x448] ;  /* 0x00011200ff067b82 */ /* 0x000e220000000800 */
[----:B------:R-:W-:Y:S01]  /*a6a0*/  ULDC.64 UR4, c[0x0][0x3e0] ;  /* 0x0000f80000047ab9 */ /* 0x000fe20000000a00 */
[----:B------:R-:W-:Y:S01]  /*a6b0*/  ULDC.64 UR6, c[0x0][0x390] ;  /* 0x0000e40000067ab9 */ /* 0x000fe20000000a00 */
[----:B------:R-:W2:Y:S04]  /*a6c0*/  LDL.LU.64 R2, [R1+0x40] ;  /* 0x0000400001027983 */ /* 0x000ea80000300a00 */
[----:B------:R-:W3:Y:S04]  /*a6d0*/  LDL.LU R0, [R1+0x48] ;  /* 0x0000480001007983 */ /* 0x000ee80000300800 */
[----:B------:R-:W4:Y:S04]  /*a6e0*/  LDL.LU R4, [R1+0x14] ;  /* 0x0000140001047983 */ /* 0x000f280000300800 */
[----:B------:R-:W5:Y:S01]  /*a6f0*/  LDL.LU R7, [R1+0x18] ;  /* 0x0000180001077983 */ /* 0x000f620000300800 */
[----:B------:R-:W1:Y:S01]  /*a700*/  S2R R8, SR_TID.X ;  /* 0x0000000000087919 */ /* 0x000e620000002100 */
[----:B0-----:R-:W-:Y:S01]  /*a710*/  ISETP.NE.AND P0, PT, R6, 0x1, PT ;  /* 0x000000010600780c */ /* 0x001fe20003f05270 */
[----:B-1----:R-:W-:-:S05]  /*a720*/  IMAD.SHL.U32 R8, R8, 0x8, RZ ;  /* 0x0000000808087824 */ /* 0x002fca00078e00ff */
[----:B------:R-:W-:Y:S01]  /*a730*/  LOP3.LUT R8, R8, 0x38, RZ, 0xc0, !PT ;  /* 0x0000003808087812 */ /* 0x000fe200078ec0ff */
[----:B--2---:R-:W-:-:S06]  /*a740*/  IMAD.MOV.U32 R3, RZ, RZ, R5 ;  /* 0x000000ffff037224 */ /* 0x004fcc00078e0005 */
[----:B------:R-:W0:Y:S01]  /*a750*/  @P0 LDC R5, c[0x0][0x450] ;  /* 0x00011400ff050b82 */ /* 0x000e220000000800 */
[----:B---3--:R-:W-:-:S04]  /*a760*/  IMAD R0, R0, UR4, RZ ;  /* 0x0000000400007c24 */ /* 0x008fc8000f8e02ff */
[C---:B----4-:R-:W-:Y:S02]  /*a770*/  IMAD R0, R4.reuse, UR5, R0 ;  /* 0x0000000504007c24 */ /* 0x050fe4000f8e0200 */
[----:B------:R-:W-:Y:S01]  /*a780*/  IMAD.WIDE.U32 R2, R4, UR4, R2 ;  /* 0x0000000404027c25 */ /* 0x000fe2000f8e0002 */
[----:B------:R-:W-:-:S03]  /*a790*/  ULDC.64 UR4, c[0x0][0x3d0] ;  /* 0x0000f40000047ab9 */ /* 0x000fc60000000a00 */
[----:B------:R-:W-:Y:S02]  /*a7a0*/  IMAD.IADD R3, R3, 0x1, R0 ;  /* 0x0000000103037824 */ /* 0x000fe400078e0200 */
[----:B------:R-:W1:Y:S01]  /*a7b0*/  @P0 LDC R0, c[0x0][0x44c] ;  /* 0x00011300ff000b82 */ /* 0x000e620000000800 */
[----:B-----5:R-:W-:Y:S02]  /*a7c0*/  IMAD.MOV.U32 R4, RZ, RZ, R7 ;  /* 0x000000ffff047224 */ /* 0x020fe400078e0007 */
[----:B-1----:R-:W-:-:S05]  /*a7d0*/  @P0 IMAD.HI.U32 R0, R7, R0, RZ ;  /* 0x0000000007000227 */ /* 0x002fca00078e00ff */
[----:B0-----:R-:W-:-:S04]  /*a7e0*/  @P0 SHF.R.U32.HI R4, RZ, R5, R0 ;  /* 0x00000005ff040219 */ /* 0x001fc80000011600 */
[--C-:B------:R-:W-:Y:S01]  /*a7f0*/  SHF.R.S32.HI R5, RZ, 0x1f, R4.reuse ;  /* 0x0000001fff057819 */ /* 0x100fe20000011404 */
[----:B------:R-:W-:Y:S02]  /*a800*/  IMAD.MOV R0, RZ, RZ, -R4 ;  /* 0x000000ffff007224 */ /* 0x000fe400078e0a04 */
[----:B------:R-:W-:-:S04]  /*a810*/  IMAD.WIDE.U32 R2, R4, UR4, R2 ;  /* 0x0000000404027c25 */ /* 0x000fc8000f8e0002 */
[----:B------:R-:W-:Y:S02]  /*a820*/  IMAD R0, R6, R0, R7 ;  /* 0x0000000006007224 */ /* 0x000fe400078e0207 */
[----:B------:R-:W0:Y:S01]  /*a830*/  S2R R7, SR_TID.X ;  /* 0x0000000000077919 */ /* 0x000e220000002100 */
[----:B------:R-:W-:-:S04]  /*a840*/  IMAD R5, R5, UR4, RZ ;  /* 0x0000000405057c24 */ /* 0x000fc8000f8e02ff */
[----:B------:R-:W-:Y:S01]  /*a850*/  IMAD R4, R4, UR5, R5 ;  /* 0x0000000504047c24 */ /* 0x000fe2000f8e0205 */
[----:B------:R-:W-:-:S03]  /*a860*/  ULDC.64 UR4, c[0x0][0x3c8] ;  /* 0x0000f20000047ab9 */ /* 0x000fc60000000a00 */
[----:B------:R-:W-:Y:S01]  /*a870*/  IMAD.IADD R3, R3, 0x1, R4 ;  /* 0x0000000103037824 */ /* 0x000fe200078e0204 */
[----:B------:R-:W-:Y:S01]  /*a880*/  SHF.R.S32.HI R4, RZ, 0x1f, R0 ;  /* 0x0000001fff047819 */ /* 0x000fe20000011400 */
[----:B------:R-:W-:-:S04]  /*a890*/  IMAD.WIDE.U32 R2, R0, UR4, R2 ;  /* 0x0000000400027c25 */ /* 0x000fc8000f8e0002 */
[----:B------:R-:W-:Y:S01]  /*a8a0*/  IMAD R4, R4, UR4, RZ ;  /* 0x0000000404047c24 */ /* 0x000fe2000f8e02ff */
[----:B------:R-:W-:Y:S01]  /*a8b0*/  ULDC UR4, c[0x0][0x3b8] ;  /* 0x0000ee0000047ab9 */ /* 0x000fe20000000800 */
[----:B------:R-:W-:Y:S02]  /*a8c0*/  LEA R5, P4, R2, UR6, 0x1 ;  /* 0x0000000602057c11 */ /* 0x000fe4000f8808ff */
[----:B------:R-:W-:Y:S01]  /*a8d0*/  IMAD R0, R0, UR5, R4 ;  /* 0x0000000500007c24 */ /* 0x000fe2000f8e0204 */
[----:B------:R-:W-:-:S03]  /*a8e0*/  ISETP.GE.AND P0, PT, R8, UR4, PT ;  /* 0x0000000408007c0c */ /* 0x000fc6000bf06270 */
[----:B------:R-:W-:-:S05]  /*a8f0*/  IMAD.IADD R0, R3, 0x1, R0 ;  /* 0x0000000103007824 */ /* 0x000fca00078e0200 */
[----:B------:R-:W-:Y:S01]  /*a900*/  LEA.HI.X R4, R2, UR7, R0, 0x1, P4 ;  /* 0x0000000702047c11 */ /* 0x000fe2000a0f0c00 */
[----:B0-----:R-:W-:-:S05]  /*a910*/  IMAD.SHL.U32 R7, R7, 0x8, RZ ;  /* 0x0000000807077824 */ /* 0x001fca00078e00ff */
[----:B------:R-:W-:-:S04]  /*a920*/  LOP3.LUT R7, R7, 0x38, RZ, 0xc0, !PT ;  /* 0x0000003807077812 */ /* 0x000fc800078ec0ff */
[C---:B------:R-:W-:Y:S02]  /*a930*/  LOP3.LUT R10, R7.reuse, 0x40, RZ, 0xfc, !PT ;  /* 0x00000040070a7812 */ /* 0x040fe400078efcff */
[C---:B------:R-:W-:Y:S02]  /*a940*/  LOP3.LUT R9, R7.reuse, 0x80, RZ, 0xfc, !PT ;  /* 0x0000008007097812 */ /* 0x040fe400078efcff */
[----:B------:R-:W-:Y:S02]  /*a950*/  LOP3.LUT R7, R7, 0xc0, RZ, 0xfc, !PT ;  /* 0x000000c007077812 */ /* 0x000fe400078efcff */
[----:B------:R-:W-:Y:S02]  /*a960*/  ISETP.GE.AND P1, PT, R10, UR4, PT ;  /* 0x000000040a007c0c */ /* 0x000fe4000bf26270 */
[----:B------:R-:W-:Y:S02]  /*a970*/  ISETP.GE.AND P2, PT, R9, UR4, PT ;  /* 0x0000000409007c0c */ /* 0x000fe4000bf46270 */
[----:B------:R-:W-:Y:S01]  /*a980*/  ISETP.GE.AND P3, PT, R7, UR4, PT ;  /* 0x0000000407007c0c */ /* 0x000fe2000bf66270 */
[----:B------:R-:W-:-:S03]  /*a990*/  UMOV UR4, 0xffffffff ;  /* 0xffffffff00047882 */ /* 0x000fc60000000000 */
[----:B------:R-:W-:Y:S09]  /*a9a0*/  BRA.DIV UR4, `(.L_x_223) ;  /* 0x0000003e04a07947 */ /* 0x000ff2000b800000 */
[----:B------:R-:W2:Y:S01]  /*a9b0*/  LDL.LU R3, [R1+0x10] ;  /* 0x0000100001037983 */ /* 0x000ea20000300800 */
[----:B------:R-:W-:-:S03]  /*a9c0*/  ULDC UR4, c[0x0][0x288] ;  /* 0x0000a20000047ab9 */ /* 0x000fc60000000800 */
[----:B------:R-:W3:Y:S04]  /*a9d0*/  LDL.LU R9, [R1+0x28] ;  /* 0x0000280001097983 */ /* 0x000ee80000300800 */
[----:B------:R-:W4:Y:S04]  /*a9e0*/  LDL.LU R10, [R1+0x2c] ;  /* 0x00002c00010a7983 */ /* 0x000f280000300800 */
[----:B------:R-:W5:Y:S01]  /*a9f0*/  LDL R7, [R1+0x4] ;  /* 0x0000040001077983 */ /* 0x000f620000100800 */
[----:B------:R-:W-:-:S03]  /*aa00*/  IMAD R0, R6, UR4, RZ ;  /* 0x0000000406007c24 */ /* 0x000fc6000f8e02ff */
[----:B------:R-:W-:Y:S04]  /*aa10*/  SHFL.IDX PT, R2, R4, RZ, 0x181f ;  /* 0x00181fff04027589 */ /* 0x000fe800000e0000 */
[----:B------:R-:W-:Y:S01]  /*aa20*/  SHFL.IDX PT, R6, R4, 0x1, 0x181f ;  /* 0x00381f0004067f89 */ /* 0x000fe200000e0000 */
[-C--:B--2---:R-:W-:Y:S02]  /*aa30*/  ISETP.GE.AND P5, PT, R3, R0.reuse, PT ;  /* 0x000000000300720c */ /* 0x084fe40003fa6270 */
[----:B---3--:R-:W-:Y:S02]  /*aa40*/  ISETP.GE.AND P4, PT, R9, R0, PT ;  /* 0x000000000900720c */ /* 0x008fe40003f86270 */
[----:B------:R-:W2:Y:S04]  /*aa50*/  LDL.LU R9, [R1+0x30] ;  /* 0x0000300001097983 */ /* 0x000ea80000300800 */
[----:B------:R-:W0:Y:S04]  /*aa60*/  SHFL.IDX PT, R3, R5, RZ, 0x181f ;  /* 0x00181fff05037589 */ /* 0x000e2800000e0000 */
[----:B------:R-:W3:Y:S01]  /*aa70*/  LDL.LU R11, [R1+0x34] ;  /* 0x00003400010b7983 */ /* 0x000ee20000300800 */
[----:B0-----:R-:W-:-:S05]  /*aa80*/  @!P5 LEA R3, P6, R8, R3, 0x1 ;  /* 0x000000030803d211 */ /* 0x001fca00078c08ff */
[----:B------:R-:W-:-:S05]  /*aa90*/  @!P5 IMAD.X R2, RZ, RZ, R2, P6 ;  /* 0x000000ffff02d224 */ /* 0x000fca00030e0602 */
[----:B------:R-:W-:-:S04]  /*aaa0*/  @!P5 LOP3.LUT R3, R3, R2, RZ, 0x3c, !PT ;  /* 0x000000020303d212 */ /* 0x000fc800078e3cff */
[----:B------:R-:W-:-:S04]  /*aab0*/  @!P5 LOP3.LUT R2, R3, R2, RZ, 0x3c, !PT ;  /* 0x000000020302d212 */ /* 0x000fc800078e3cff */
[----:B------:R-:W-:-:S05]  /*aac0*/  @!P5 LOP3.LUT R3, R3, R2, RZ, 0x3c, !PT ;  /* 0x000000020303d212 */ /* 0x000fca00078e3cff */
[----:B-----5:R-:W-:Y:S04]  /*aad0*/  @!P5 LDGSTS.E.BYPASS.LTC128B.128 [R7+0x22400], desc[UR46][R2.64], !P0 ;  /* 0x224000000207dfae */ /* 0x020fe8000c101d6e */
[----:B------:R-:W-:Y:S04]  /*aae0*/  @!P5 LDGSTS.E.BYPASS.LTC128B.128 [R7+0x26400], desc[UR46][R2.64+0x80], !P1 ;  /* 0x264000800207dfae */ /* 0x000fe8000c901d6e */
[----:B------:R-:W-:Y:S04]  /*aaf0*/  @!P5 LDGSTS.E.BYPASS.LTC128B.128 [R7+0x2a400], desc[UR46][R2.64+0x100], !P2 ;  /* 0x2a4001000207dfae */ /* 0x000fe8000d101d6e */
[----:B------:R0:W-:Y:S04]  /*ab00*/  @!P5 LDGSTS.E.BYPASS.LTC128B.128 [R7+0x2e400], desc[UR46][R2.64+0x180], !P3 ;  /* 0x2e4001800207dfae */ /* 0x0001e8000d901d6e */
[----:B0-----:R-:W0:Y:S02]  /*ab10*/  SHFL.IDX PT, R2, R5, 0x1, 0x181f ;  /* 0x00381f0005027f89 */ /* 0x001e2400000e0000 */
[----:B0-----:R-:W-:-:S05]  /*ab20*/  @!P4 LEA R2, P6, R8, R2, 0x1 ;  /* 0x000000020802c211 */ /* 0x001fca00078c08ff */
[----:B------:R-:W-:-:S05]  /*ab30*/  @!P4 IMAD.X R3, RZ, RZ, R6, P6 ;  /* 0x000000ffff03c224 */ /* 0x000fca00030e0606 */
[----:B------:R-:W-:Y:S04]  /*ab40*/  @!P4 LDGSTS.E.BYPASS.LTC128B.128 [R7+0x22c00], desc[UR46][R2.64], !P0 ;  /* 0x22c000000207cfae */ /* 0x000fe8000c101d6e */
[----:B------:R-:W-:Y:S04]  /*ab50*/  @!P4 LDGSTS.E.BYPASS.LTC128B.128 [R7+0x26c00], desc[UR46][R2.64+0x80], !P1 ;  /* 0x26c000800207cfae */ /* 0x000fe8000c901d6e */
[----:B------:R-:W-:Y:S04]  /*ab60*/  @!P4 LDGSTS.E.BYPASS.LTC128B.128 [R7+0x2ac00], desc[UR46][R2.64+0x100], !P2 ;  /* 0x2ac001000207cfae */ /* 0x000fe8000d101d6e */
[----:B------:R0:W-:Y:S01]  /*ab70*/  @!P4 LDGSTS.E.BYPASS.LTC128B.128 [R7+0x2ec00], desc[UR46][R2.64+0x180], !P3 ;  /* 0x2ec001800207cfae */ /* 0x0001e2000d901d6e */
[----:B----4-:R-:W-:-:S03]  /*ab80*/  ISETP.GE.AND P4, PT, R10, R0, PT ;  /* 0x000000000a00720c */ /* 0x010fc60003f86270 */
[----:B------:R-:W4:Y:S04]  /*ab90*/  LDL.LU R10, [R1+0x38] ;  /* 0x00003800010a7983 */ /* 0x000f280000300800 */
[----:B------:R-:W-:Y:S04]  /*aba0*/  SHFL.IDX PT, R6, R4, 0x2, 0x181f ;  /* 0x00581f0004067f89 */ /* 0x000fe800000e0000 */
[----:B0-----:R-:W0:Y:S02]  /*abb0*/  SHFL.IDX PT, R2, R5, 0x2, 0x181f ;  /* 0x00581f0005027f89 */ /* 0x001e2400000e0000 */
[----:B0-----:R-:W-:-:S05]  /*abc0*/  @!P4 LEA R2, P6, R8, R2, 0x1 ;  /* 0x000000020802c211 */ /* 0x001fca00078c08ff */
[----:B------:R-:W-:-:S05]  /*abd0*/  @!P4 IMAD.X R3, RZ, RZ, R6, P6 ;  /* 0x000000ffff03c224 */ /* 0x000fca00030e0606 */
[----:B------:R-:W-:Y:S04]  /*abe0*/  @!P4 LDGSTS.E.BYPASS.LTC128B.128 [R7+0x23400], desc[UR46][R2.64], !P0 ;  /* 0x234000000207cfae */ /* 0x000fe8000c101d6e */
[----:B------:R-:W-:Y:S04]  /*abf0*/  @!P4 LDGSTS.E.BYPASS.LTC128B.128 [R7+0x27400], desc[UR46][R2.64+0x80], !P1 ;  /* 0x274000800207cfae */ /* 0x000fe8000c901d6e */
[----:B------:R-:W-:Y:S04]  /*ac00*/  @!P4 LDGSTS.E.BYPASS.LTC128B.128 [R7+0x2b400], desc[UR46][R2.64+0x100], !P2 ;  /* 0x2b4001000207cfae */ /* 0x000fe8000d101d6e */
[----:B------:R0:W-:Y:S01]  /*ac10*/  @!P4 LDGSTS.E.BYPASS.LTC128B.128 [R7+0x2f400], desc[UR46][R2.64+0x180], !P3 ;  /* 0x2f4001800207cfae */ /* 0x0001e2000d901d6e */
[----:B--2---:R-:W-:-:S03]  /*ac20*/  ISETP.GE.AND P4, PT, R9, R0, PT ;  /* 0x000000000900720c */ /* 0x004fc60003f86270 */
[----:B------:R-:W2:Y:S04]  /*ac30*/  LDL.LU R9, [R1+0x3c] ;  /* 0x00003c0001097983 */ /* 0x000ea80000300800 */
[----:B0-----:R-:W0:Y:S04]  /*ac40*/  SHFL.IDX PT, R2, R5, 0x3, 0x181f ;  /* 0x00781f0005027f89 */ /* 0x001e2800000e0000 */
[----:B------:R-:W1:Y:S02]  /*ac50*/  SHFL.IDX PT, R6, R4, 0x3, 0x181f ;  /* 0x00781f0004067f89 */ /* 0x000e6400000e0000 */
[----:B0-----:R-:W-:-:S05]  /*ac60*/  @!P4 LEA R2, P6, R8, R2, 0x1 ;  /* 0x000000020802c211 */ /* 0x001fca00078c08ff */
[----:B-1----:R-:W-:Y:S02]  /*ac70*/  @!P4 IMAD.X R3, RZ, RZ, R6, P6 ;  /* 0x000000ffff03c224 */ /* 0x002fe400030e0606 */
[----:B------:R-:W-:Y:S04]  /*ac80*/  SHFL.IDX PT, R6, R4, 0x4, 0x181f ;  /* 0x00981f0004067f89 */ /* 0x000fe800000e0000 */
[----:B------:R-:W-:Y:S04]  /*ac90*/  @!P4 LDGSTS.E.BYPASS.LTC128B.128 [R7+0x23c00], desc[UR46][R2.64], !P0 ;  /* 0x23c000000207cfae */ /* 0x000fe8000c101d6e */
[----:B------:R-:W-:Y:S04]  /*aca0*/  @!P4 LDGSTS.E.BYPASS.LTC128B.128 [R7+0x27c00], desc[UR46][R2.64+0x80], !P1 ;  /* 0x27c000800207cfae */ /* 0x000fe8000c901d6e */
[----:B------:R-:W-:Y:S04]  /*acb0*/  @!P4 LDGSTS.E.BYPASS.LTC128B.128 [R7+0x2bc00], desc[UR46][R2.64+0x100], !P2 ;  /* 0x2bc001000207cfae */ /* 0x000fe8000d101d6e */
[----:B------:R0:W-:Y:S01]  /*acc0*/  @!P4 LDGSTS.E.BYPASS.LTC128B.128 [R7+0x2fc00], desc[UR46][R2.64+0x180], !P3 ;  /* 0x2fc001800207cfae */ /* 0x0001e2000d901d6e */
[----:B---3--:R-:W-:-:S03]  /*acd0*/  ISETP.GE.AND P4, PT, R11, R0, PT ;  /* 0x000000000b00720c */ /* 0x008fc60003f86270 */
[----:B0-----:R-:W0:Y:S10]  /*ace0*/  SHFL.IDX PT, R2, R5, 0x4, 0x181f ;  /* 0x00981f0005027f89 */ /* 0x001e3400000e0000 */
[----:B0-----:R-:W-:-:S05]  /*acf0*/  @!P4 LEA R2, P6, R8, R2, 0x1 ;  /* 0x000000020802c211 */ /* 0x001fca00078c08ff */
[----:B------:R-:W-:Y:S02]  /*ad00*/  @!P4 IMAD.X R3, RZ, RZ, R6, P6 ;  /* 0x000000ffff03c224 */ /* 0x000fe400030e0606 */
[----:B------:R-:W-:Y:S04]  /*ad10*/  SHFL.IDX PT, R6, R4, 0x5, 0x181f ;  /* 0x00b81f0004067f89 */ /* 0x000fe800000e0000 */
[----:B------:R-:W-:Y:S04]  /*ad20*/  @!P4 LDGSTS.E.BYPASS.LTC128B.128 [R7+0x24400], desc[UR46][R2.64], !P0 ;  /* 0x244000000207cfae */ /* 0x000fe8000c101d6e */
[----:B------:R-:W-:Y:S04]  /*ad30*/  @!P4 LDGSTS.E.BYPASS.LTC128B.128 [R7+0x28400], desc[UR46][R2.64+0x80], !P1 ;  /* 0x284000800207cfae */ /* 0x000fe8000c901d6e */
[----:B------:R-:W-:Y:S04]  /*ad40*/  @!P4 LDGSTS.E.BYPASS.LTC128B.128 [R7+0x2c400], desc[UR46][R2.64+0x100], !P2 ;  /* 0x2c4001000207cfae */ /* 0x000fe8000d101d6e */
[----:B------:R0:W-:Y:S04]  /*ad50*/  @!P4 LDGSTS.E.BYPASS.LTC128B.128 [R7+0x30400], desc[UR46][R2.64+0x180], !P3 ;  /* 0x304001800207cfae */ /* 0x0001e8000d901d6e */
[----:B0-----:R-:W0:Y:S01]  /*ad60*/  SHFL.IDX PT, R2, R5, 0x5, 0x181f ;  /* 0x00b81f0005027f89 */ /* 0x001e2200000e0000 */
[----:B----4-:R-:W-:-:S13]  /*ad70*/  ISETP.GE.AND P4, PT, R10, R0, PT ;  /* 0x000000000a00720c */ /* 0x010fda0003f86270 */
        /* <DEDUP_REMOVED lines=8> */
[----:B--2---:R-:W-:-:S13]  /*ae00*/  ISETP.GE.AND P4, PT, R9, R0, PT ;  /* 0x000000000900720c */ /* 0x004fda0003f86270 */
[----:B0-----:R-:W-:-:S05]  /*ae10*/  @!P4 LEA R2, P6, R8, R2, 0x1 ;  /* 0x000000020802c211 */ /* 0x001fca00078c08ff */
[----:B------:R-:W-:Y:S02]  /*ae20*/  @!P4 IMAD.X R3, RZ, RZ, R6, P6 ;  /* 0x000000ffff03c224 */ /* 0x000fe400030e0606 */
[----:B------:R0:W1:Y:S04]  /*ae30*/  SHFL.IDX PT, R6, R4, 0x7, 0x181f ;  /* 0x00f81f0004067f89 */ /* 0x00006800000e0000 */
[----:B------:R-:W-:Y:S04]  /*ae40*/  @!P4 LDGSTS.E.BYPASS.LTC128B.128 [R7+0x25400], desc[UR46][R2.64], !P0 ;  /* 0x254000000207cfae */ /* 0x000fe8000c101d6e */
[----:B------:R-:W-:Y:S04]  /*ae50*/  @!P4 LDGSTS.E.BYPASS.LTC128B.128 [R7+0x29400], desc[UR46][R2.64+0x80], !P1 ;  /* 0x294000800207cfae */ /* 0x000fe8000c901d6e */
[----:B------:R-:W-:Y:S04]  /*ae60*/  @!P4 LDGSTS.E.BYPASS.LTC128B.128 [R7+0x2d400], desc[UR46][R2.64+0x100], !P2 ;  /* 0x2d4001000207cfae */ /* 0x000fe8000d101d6e */
[----:B------:R2:W-:Y:S04]  /*ae70*/  @!P4 LDGSTS.E.BYPASS.LTC128B.128 [R7+0x31400], desc[UR46][R2.64+0x180], !P3 ;  /* 0x314001800207cfae */ /* 0x0005e8000d901d6e */
[----:B-12---:R0:W2:Y:S02]  /*ae80*/  SHFL.IDX PT, R2, R5, 0x7, 0x181f ;  /* 0x00f81f0005027f89 */ /* 0x0060a400000e0000 */
.L_x_346:
[----:B------:R-:W3:Y:S01]  /*ae90*/  LDL.LU R7, [R1+0x50] ;  /* 0x0000500001077983 */ /* 0x000ee20000300800 */
[----:B------:R-:W-:Y:S01]  /*aea0*/  BSSY B0, `(.L_x_224) ;  /* 0x000000d000007945 */ /* 0x000fe20003800000 */
[----:B---3--:R-:W-:-:S13]  /*aeb0*/  ISETP.GE.AND P4, PT, R7, R0, PT ;  /* 0x000000000700720c */ /* 0x008fda0003f86270 */
[----:B------:R-:W-:Y:S05]  /*aec0*/  @P4 BRA `(.L_x_225) ;  /* 0x0000000000284947 */ /* 0x000fea0003800000 */
[----:B------:R-:W3:Y:S01]  /*aed0*/  LDL R7, [R1+0x4] ;  /* 0x0000040001077983 */ /* 0x000ee20000100800 */
[----:B--2---:R-:W-:-:S05]  /*aee0*/  LEA R2, P4, R8, R2, 0x1 ;  /* 0x0000000208027211 */ /* 0x004fca00078808ff */
[----:B------:R-:W-:-:S05]  /*aef0*/  IMAD.X R3, RZ, RZ, R6, P4 ;  /* 0x000000ffff037224 */ /* 0x000fca00020e0606 */
[----:B------:R-:W-:Y:S01]  /*af00*/  @!PT LDS RZ, [RZ] ;  /* 0x00000000fffff984 */ /* 0x000fe20000000800 */
[----:B------:R-:W-:Y:S01]  /*af10*/  @!PT LDS RZ, [RZ] ;  /* 0x00000000fffff984 */ /* 0x000fe20000000800 */
[----:B------:R-:W-:Y:S01]  /*af20*/  @!PT LDS RZ, [RZ] ;  /* 0x00000000fffff984 */ /* 0x000fe20000000800 */
[----:B---3--:R1:W-:Y:S04]  /*af30*/  LDGSTS.E.BYPASS.LTC128B.128 [R7+0x25c00], desc[UR46][R2.64], !P0 ;  /* 0x25c0000002077fae */ /* 0x0083e8000c101d6e */
[----:B------:R1:W-:Y:S04]  /*af40*/  LDGSTS.E.BYPASS.LTC128B.128 [R7+0x29c00], desc[UR46][R2.64+0x80], !P1 ;  /* 0x29c0008002077fae */ /* 0x0003e8000c901d6e */
[----:B------:R1:W-:Y:S04]  /*af50*/  LDGSTS.E.BYPASS.LTC128B.128 [R7+0x2dc00], desc[UR46][R2.64+0x100], !P2 ;  /* 0x2dc0010002077fae */ /* 0x0003e8000d101d6e */
[----:B------:R1:W-:Y:S02]  /*af60*/  LDGSTS.E.BYPASS.LTC128B.128 [R7+0x31c00], desc[UR46][R2.64+0x180], !P3 ;  /* 0x31c0018002077fae */ /* 0x0003e4000d901d6e */
.L_x_225:
[----:B------:R-:W-:Y:S05]  /*af70*/  BSYNC B0 ;  /* 0x0000000000007941 */ /* 0x000fea0003800000 */
.L_x_224:
[----:B-12---:R-:W2:Y:S01]  /*af80*/  LDL R2, [R1+0x5c] ;  /* 0x00005c0001027983 */ /* 0x006ea20000100800 */
        /* <DEDUP_REMOVED lines=9> */
[----:B-1----:R-:W-:Y:S05]  /*b020*/  @!P0 BRA `(.L_x_227) ;  /* 0x00000044005c8947 */ /* 0x002fea0003800000 */
.L_x_347:
[----:B------:R-:W-:Y:S05]  /*b030*/  BSYNC B0 ;  /* 0x0000000000007941 */ /* 0x000fea0003800000 */
.L_x_226:
[----:B------:R-:W-:Y:S01]  /*b040*/  LOP3.LUT P0, RZ, R18, 0x2, RZ, 0xc0, !PT ;  /* 0x0000000212ff7812 */ /* 0x000fe2000780c0ff */
[----:B------:R-:W-:-:S12]  /*b050*/  BSSY B0, `(.L_x_228) ;  /* 0x0000059000007945 */ /* 0x000fd80003800000 */
[----:B------:R-:W-:Y:S05]  /*b060*/  @!P0 BRA `(.L_x_229) ;  /* 0x00000004005c8947 */ /* 0x000fea0003800000 */
[----:B0-----:R-:W2:Y:S01]  /*b070*/  LDL R4, [R1+0x8] ;  /* 0x0000080001047983 */ /* 0x001ea20000100800 */
[----:B------:R-:W-:Y:S01]  /*b080*/  LEA R2, R19, UR37, 0x3 ;  /* 0x0000002513027c11 */ /* 0x000fe2000f8e18ff */
[----:B------:R-:W-:Y:S01]  /*b090*/  BSSY B1, `(.L_x_230) ;  /* 0x0000007000017945 */ /* 0x000fe20003800000 */
[----:B-1----:R-:W0:Y:S02]  /*b0a0*/  S2R R3, SR_TID.X ;  /* 0x0000000000037919 */ /* 0x002e240000002100 */
[----:B0-----:R-:W-:-:S04]  /*b0b0*/  LOP3.LUT R3, R3, 0x7f, RZ, 0xc0, !PT ;  /* 0x0000007f03037812 */ /* 0x001fc800078ec0ff */
[----:B------:R-:W-:Y:S02]  /*b0c0*/  ISETP.NE.AND P1, PT, R3, RZ, PT ;  /* 0x000000ff0300720c */ /* 0x000fe40003f25270 */
[----:B--2---:R-:W-:-:S04]  /*b0d0*/  SHF.L.U32 R0, R4, 0x1f, RZ ;  /* 0x0000001f04007819 */ /* 0x004fc800000006ff */
[----:B------:R-:W0:Y:S02]  /*b0e0*/  SYNCS.PHASECHK.TRANS64.TRYWAIT P0, [R2+URZ+0x32460], R0 ;  /* 0x03246000020075a7 */ /* 0x000e24000800017f */
[----:B0-----:R-:W-:Y:S05]  /*b0f0*/  @!P0 BRA `(.L_x_231) ;  /* 0x0000004400408947 */ /* 0x001fea0003800000 */
.L_x_348:
[----:B------:R-:W-:Y:S05]  /*b100*/  BSYNC B1 ;  /* 0x0000000000017941 */ /* 0x000fea0003800000 */
.L_x_230:
        /* <DEDUP_REMOVED lines=9> */
.L_x_233:
[----:B------:R-:W-:Y:S05]  /*b1a0*/  BSYNC B1 ;  /* 0x0000000000017941 */ /* 0x000fea0003800000 */
.L_x_232:
        /* <DEDUP_REMOVED lines=12> */
.L_x_234:
        /* <DEDUP_REMOVED lines=15> */
.L_x_235:
        /* <DEDUP_REMOVED lines=15> */
.L_x_236:
        /* <DEDUP_REMOVED lines=15> */
.L_x_237:
        /* <DEDUP_REMOVED lines=10> */
.L_x_229:
[----:B------:R-:W-:Y:S05]  /*b5e0*/  BSYNC B0 ;  /* 0x0000000000007941 */ /* 0x000fea0003800000 */
.L_x_228:
[----:B0-----:R-:W2:Y:S04]  /*b5f0*/  LDL.LU R4, [R1+0x58] ;  /* 0x0000580001047983 */ /* 0x001ea80000300800 */
[----:B------:R-:W3:Y:S01]  /*b600*/  LDL.LU R7, [R1+0x8] ;  /* 0x0000080001077983 */ /* 0x000ee20000300800 */
[----:B------:R-:W-:-:S05]  /*b610*/  VIADD R19, R19, 0x1 ;  /* 0x0000000113137836 */ /* 0x000fca0000000000 */
[----:B------:R-:W-:-:S04]  /*b620*/  ISETP.NE.AND P0, PT, R19, 0x2, PT ;  /* 0x000000021300780c */ /* 0x000fc80003f05270 */
[----:B-1----:R-:W-:Y:S02]  /*b630*/  SEL R0, RZ, 0x1, P0 ;  /* 0x00000001ff007807 */ /* 0x002fe40000000000 */
[----:B------:R-:W-:Y:S02]  /*b640*/  SEL R19, R19, RZ, P0 ;  /* 0x000000ff13137207 */ /* 0x000fe40000000000 */
[----:B--2---:R-:W-:Y:S02]  /*b650*/  ISETP.GE.AND P1, PT, R4, 0x61, PT ;  /* 0x000000610400780c */ /* 0x004fe40003f26270 */
[----:B---3--:R-:W-:-:S05]  /*b660*/  LOP3.LUT R7, R7, R0, RZ, 0x3c, !PT ;  /* 0x0000000007077212 */ /* 0x008fca00078e3cff */
[----:B------:R0:W-:Y:S06]  /*b670*/  STL [R1+0x8], R7 ;  /* 0x0000080701007387 */ /* 0x0001ec0000100800 */
        /* <DEDUP_REMOVED lines=10> */
[----:B------:R-:W-:Y:S01]  /*b720*/  LOP3.LUT P2, RZ, R18, 0x2, RZ, 0xc0, !PT ;  /* 0x0000000212ff7812 */ /* 0x000fe2000784c0ff */
[----:B------:R-:W-:-:S12]  /*b730*/  BSSY B0, `(.L_x_240) ;  /* 0x0000091000007945 */ /* 0x000fd80003800000 */
[----:B------:R-:W-:Y:S05]  /*b740*/  @!P2 BRA `(.L_x_241) ;  /* 0x00000008003ca947 */ /* 0x000fea0003800000 */
[----:B------:R-:W-:-:S13]  /*b750*/  LOP3.LUT P2, RZ, R18, 0x1, RZ, 0xc0, !PT ;  /* 0x0000000112ff7812 */ /* 0x000fda000784c0ff */
[----:B------:R-:W-:Y:S05]  /*b760*/  @!P2 BRA `(.L_x_242) ;  /* 0x000000000050a947 */ /* 0x000fea0003800000 */
[----:B------:R-:W2:Y:S01]  /*b770*/  LDL R9, [R1+0xc] ;  /* 0x00000c0001097983 */ /* 0x000ea20000100800 */
[----:B------:R-:W1:Y:S01]  /*b780*/  LDC R5, c[0x0][0x43c] ;  /* 0x00010f00ff057b82 */ /* 0x000e620000000800 */
[----:B------:R-:W-:Y:S02]  /*b790*/  ULDC.64 UR4, c[0x0][0x428] ;  /* 0x00010a0000047ab9 */ /* 0x000fe40000000a00 */
[----:B------:R-:W3:Y:S01]  /*b7a0*/  LDL R8, [R1] ;  /* 0x0000000001087983 */ /* 0x000ee20000100800 */
[----:B-1----:R-:W-:-:S13]  /*b7b0*/  ISETP.NE.AND P0, PT, R5, 0x1, PT ;  /* 0x000000010500780c */ /* 0x002fda0003f05270 */
[----:B------:R-:W1:Y:S02]  /*b7c0*/  @P0 LDC.64 R2, c[0x0][0x440] ;  /* 0x00011000ff020b82 */ /* 0x000e640000000a00 */
[----:B-1----:R-:W-:-:S04]  /*b7d0*/  @P0 IMAD.HI.U32 R4, R0, R2, RZ ;  /* 0x0000000200040227 */ /* 0x002fc800078e00ff */
[----:B------:R-:W-:Y:S01]  /*b7e0*/  IMAD.MOV.U32 R2, RZ, RZ, R0 ;  /* 0x000000ffff027224 */ /* 0x000fe200078e0000 */
[----:B------:R-:W-:-:S05]  /*b7f0*/  @P0 SHF.R.U32.HI R2, RZ, R3, R4 ;  /* 0x00000003ff020219 */ /* 0x000fca0000011604 */
[----:B------:R-:W-:-:S04]  /*b800*/  IMAD.MOV R3, RZ, RZ, -R2 ;  /* 0x000000ffff037224 */ /* 0x000fc800078e0a02 */
[----:B------:R-:W-:Y:S01]  /*b810*/  IMAD R0, R5, R3, R0 ;  /* 0x0000000305007224 */ /* 0x000fe200078e0200 */
[----:B------:R-:W-:Y:S01]  /*b820*/  SHF.R.S32.HI R3, RZ, 0x1f, R2 ;  /* 0x0000001fff037819 */ /* 0x000fe20000011402 */
[----:B--2---:R-:W-:-:S04]  /*b830*/  IMAD R4, R9, UR4, RZ ;  /* 0x0000000409047c24 */ /* 0x004fc8000f8e02ff */
[C---:B---3--:R-:W-:Y:S02]  /*b840*/  IMAD R4, R8.reuse, UR5, R4 ;  /* 0x0000000508047c24 */ /* 0x048fe4000f8e0204 */
[----:B------:R-:W-:Y:S01]  /*b850*/  IMAD.WIDE.U32 R2, R8, UR4, R2 ;  /* 0x0000000408027c25 */ /* 0x000fe2000f8e0002 */
[----:B------:R-:W-:-:S03]  /*b860*/  ULDC.64 UR4, c[0x0][0x418] ;  /* 0x0001060000047ab9 */ /* 0x000fc60000000a00 */
[----:B------:R-:W-:Y:S01]  /*b870*/  IMAD.IADD R3, R4, 0x1, R3 ;  /* 0x0000000104037824 */ /* 0x000fe200078e0203 */
[----:B------:R-:W-:-:S04]  /*b880*/  LEA R4, P0, R2, UR4, 0x2 ;  /* 0x0000000402047c11 */ /* 0x000fc8000f8010ff */
[----:B------:R-:W-:-:S05]  /*b890*/  LEA.HI.X R5, R2, UR5, R3, 0x2, P0 ;  /* 0x0000000502057c11 */ /* 0x000fca00080f1403 */
[----:B------:R1:W5:Y:S04]  /*b8a0*/  LDG.E R16, desc[UR46][R4.64] ;  /* 0x0000002e04107981 */ /* 0x000368000c1e1900 */
.L_x_242:
        /* <DEDUP_REMOVED lines=8> */
.L_x_349:
[----:B------:R-:W-:Y:S05]  /*b930*/  BSYNC B1 ;  /* 0x0000000000017941 */ /* 0x000fea0003800000 */
.L_x_243:
        /* <DEDUP_REMOVED lines=9> */
.L_x_246:
[----:B------:R-:W-:Y:S05]  /*b9d0*/  BSYNC B1 ;  /* 0x0000000000017941 */ /* 0x000fea0003800000 */
.L_x_245:
        /* <DEDUP_REMOVED lines=12> */
.L_x_247:
        /* <DEDUP_REMOVED lines=13> */
.L_x_350:
[----:B------:R-:W-:Y:S05]  /*bb70*/  BSYNC B1 ;  /* 0x0000000000017941 */ /* 0x000fea0003800000 */
.L_x_248:
        /* <DEDUP_REMOVED lines=11> */
.L_x_251:
[----:B------:R-:W-:Y:S05]  /*bc30*/  BSYNC B1 ;  /* 0x0000000000017941 */ /* 0x000fea0003800000 */
.L_x_250:
        /* <DEDUP_REMOVED lines=9> */
.L_x_252:
        /* <DEDUP_REMOVED lines=15> */
.L_x_253:
        /* <DEDUP_REMOVED lines=15> */
.L_x_254:
        /* <DEDUP_REMOVED lines=15> */
.L_x_255:
        /* <DEDUP_REMOVED lines=10> */
.L_x_241:
[----:B------:R-:W-:Y:S05]  /*c040*/  BSYNC B0 ;  /* 0x0000000000007941 */ /* 0x000fea0003800000 */
.L_x_240:
[----:B------:R-:W2:Y:S04]  /*c050*/  LDL.LU R5, [R1+0x8] ;  /* 0x0000080001057983 */ /* 0x000ea80000300800 */
[----:B------:R-:W3:Y:S01]  /*c060*/  LDL.LU R4, [R1+0x20] ;  /* 0x0000200001047983 */ /* 0x000ee20000300800 */
[----:B------:R-:W-:-:S05]  /*c070*/  VIADD R19, R19, 0x1 ;  /* 0x0000000113137836 */ /* 0x000fca0000000000 */
[----:B------:R-:W-:-:S04]  /*c080*/  ISETP.NE.AND P0, PT, R19, 0x2, PT ;  /* 0x000000021300780c */ /* 0x000fc80003f05270 */
[----:B------:R-:W-:Y:S02]  /*c090*/  SEL R0, RZ, 0x1, P0 ;  /* 0x00000001ff007807 */ /* 0x000fe40000000000 */
[----:B------:R-:W-:Y:S02]  /*c0a0*/  SEL R19, R19, RZ, P0 ;  /* 0x000000ff13137207 */ /* 0x000fe40000000000 */
[----:B--2---:R-:W-:Y:S01]  /*c0b0*/  LOP3.LUT R5, R5, R0, RZ, 0x3c, !PT ;  /* 0x0000000005057212 */ /* 0x004fe200078e3cff */
[----:B---3--:R-:W-:-:S04]  /*c0c0*/  VIADD R0, R4, 0xfffffffd ;  /* 0xfffffffd04007836 */ /* 0x008fc80000000000 */
[----:B------:R1:W-:Y:S03]  /*c0d0*/  STL [R1+0x8], R5 ;  /* 0x0000080501007387 */ /* 0x0003e60000100800 */
.L_x_239:
[----:B------:R-:W2:Y:S01]  /*c0e0*/  LDL.LU R2, [R1+0x1c] ;  /* 0x00001c0001027983 */ /* 0x000ea20000300800 */
[----:B------:R-:W-:Y:S01]  /*c0f0*/  IMAD.MOV R6, RZ, RZ, -R6 ;  /* 0x000000ffff067224 */ /* 0x000fe200078e0a06 */
[----:B------:R-:W-:Y:S04]  /*c100*/  BSSY B0, `(.L_x_238) ;  /* 0x000013b000007945 */ /* 0x000fe80003800000 */
[----:B--2---:R-:W-:-:S13]  /*c110*/  ISETP.NE.AND P0, PT, R2, R6, PT ;  /* 0x000000060200720c */ /* 0x004fda0003f05270 */
[----:B------:R-:W-:Y:S05]  /*c120*/  @!P0 BRA `(.L_x_256) ;  /* 0x0000001000e08947 */ /* 0x000fea0003800000 */
.L_x_289:
[----:B------:R-:W-:Y:S01]  /*c130*/  LOP3.LUT P0, RZ, R18, 0x2, RZ, 0xc0, !PT ;  /* 0x0000000212ff7812 */ /* 0x000fe2000780c0ff */
[----:B------:R-:W-:-:S12]  /*c140*/  BSSY B1, `(.L_x_257) ;  /* 0x0000093000017945 */ /* 0x000fd80003800000 */
[----:B--2---:R-:W-:Y:S05]  /*c150*/  @!P0 BRA `(.L_x_258) ;  /* 0x0000000800448947 */ /* 0x004fea0003800000 */
[----:B------:R-:W-:Y:S01]  /*c160*/  LOP3.LUT P0, RZ, R18, 0x1, RZ, 0xc0, !PT ;  /* 0x0000000112ff7812 */ /* 0x000fe2000780c0ff */
[----:B------:R-:W-:-:S12]  /*c170*/  IMAD.MOV.U32 R6, RZ, RZ, R0 ;  /* 0x000000ffff067224 */ /* 0x000fd800078e0000 */
[----:B------:R-:W-:Y:S05]  /*c180*/  @!P0 BRA `(.L_x_259) ;  /* 0x0000000000508947 */ /* 0x000fea0003800000 */
[----:B0-----:R-:W2:Y:S01]  /*c190*/  LDL R7, [R1+0xc] ;  /* 0x00000c0001077983 */ /* 0x001ea20000100800 */
[----:B------:R-:W0:Y:S01]  /*c1a0*/  LDC R6, c[0x0][0x43c] ;  /* 0x00010f00ff067b82 */ /* 0x000e220000000800 */
[----:B------:R-:W-:Y:S02]  /*c1b0*/  ULDC.64 UR4, c[0x0][0x428] ;  /* 0x00010a0000047ab9 */ /* 0x000fe40000000a00 */
[----:B-1----:R-:W3:Y:S01]  /*c1c0*/  LDL R5, [R1] ;  /* 0x0000000001057983 */ /* 0x002ee20000100800 */
[----:B0-----:R-:W-:-:S13]  /*c1d0*/  ISETP.NE.AND P0, PT, R6, 0x1, PT ;  /* 0x000000010600780c */ /* 0x001fda0003f05270 */
[----:B------:R-:W0:Y:S02]  /*c1e0*/  @P0 LDC.64 R2, c[0x0][0x440] ;  /* 0x00011000ff020b82 */ /* 0x000e240000000a00 */
[----:B0-----:R-:W-:-:S04]  /*c1f0*/  @P0 IMAD.HI.U32 R4, R0, R2, RZ ;  /* 0x0000000200040227 */ /* 0x001fc800078e00ff */
        /* <DEDUP_REMOVED lines=13> */
.L_x_259:
[----:B------:R-:W3:Y:S01]  /*c2d0*/  LDL R2, [R1+0x8] ;  /* 0x0000080001027983 */ /* 0x000ee20000100800 */
        /* <DEDUP_REMOVED lines=8> */
.L_x_351:
[----:B------:R-:W-:Y:S05]  /*c360*/  BSYNC B2 ;  /* 0x0000000000027941 */ /* 0x000fea0003800000 */
.L_x_260:
        /* <DEDUP_REMOVED lines=9> */
.L_x_263:
[----:B------:R-:W-:Y:S05]  /*c400*/  BSYNC B2 ;  /* 0x0000000000027941 */ /* 0x000fea0003800000 */
.L_x_262:
        /* <DEDUP_REMOVED lines=8> */
[----:B-1----:R-:W-:Y:S01]  /*c490*/  VIADD R5, R4, 0x32430 ;  /* 0x0003243004057836 */ /* 0x002fe20000000000 */
[----:B------:R-:W-:Y:S01]  /*c4a0*/  UMOV UR6, 0x0 ;  /* 0x0000000000067882 */ /* 0x000fe20000000000 */
[----:B------:R-:W-:Y:S01]  /*c4b0*/  VIADD R3, R3, 0x1c400 ;  /* 0x0001c40003037836 */ /* 0x000fe20000000000 */
[----:B------:R-:W-:-:S09]  /*c4c0*/  UMOV UR7, 0x14f00000 ;  /* 0x14f0000000077882 */ /* 0x000fd20000000000 */
.L_x_264:
        /* <DEDUP_REMOVED lines=13> */
.L_x_352:
[----:B------:R-:W-:Y:S05]  /*c5a0*/  BSYNC B2 ;  /* 0x0000000000027941 */ /* 0x000fea0003800000 */
.L_x_265:
        /* <DEDUP_REMOVED lines=11> */
.L_x_268:
[----:B------:R-:W-:Y:S05]  /*c660*/  BSYNC B2 ;  /* 0x0000000000027941 */ /* 0x000fea0003800000 */
.L_x_267:
        /* <DEDUP_REMOVED lines=9> */
.L_x_269:
        /* <DEDUP_REMOVED lines=15> */
.L_x_270:
        /* <DEDUP_REMOVED lines=15> */
.L_x_271:
        /* <DEDUP_REMOVED lines=15> */
.L_x_272:
        /* <DEDUP_REMOVED lines=10> */
.L_x_258:
[----:B------:R-:W-:Y:S05]  /*ca70*/  BSYNC B1 ;  /* 0x0000000000017941 */ /* 0x000fea0003800000 */
.L_x_257:
[----:B------:R-:W2:Y:S01]  /*ca80*/  LDL.LU R2, [R1+0x8] ;  /* 0x0000080001027983 */ /* 0x000ea20000300800 */
[----:B------:R-:W-:Y:S01]  /*ca90*/  LOP3.LUT P2, RZ, R18, 0x2, RZ, 0xc0, !PT ;  /* 0x0000000212ff7812 */ /* 0x000fe2000784c0ff */
[----:B0-----:R-:W-:Y:S01]  /*caa0*/  VIADD R7, R19, 0x1 ;  /* 0x0000000113077836 */ /* 0x001fe20000000000 */
[----:B------:R-:W-:Y:S04]  /*cab0*/  BSSY B1, `(.L_x_273) ;  /* 0x0000096000017945 */ /* 0x000fe80003800000 */
[----:B------:R-:W-:-:S04]  /*cac0*/  ISETP.NE.AND P0, PT, R7, 0x2, PT ;  /* 0x000000020700780c */ /* 0x000fc80003f05270 */
[----:B------:R-:W-:Y:S02]  /*cad0*/  SEL R6, RZ, 0x1, P0 ;  /* 0x00000001ff067807 */ /* 0x000fe40000000000 */
[----:B------:R-:W-:Y:S02]  /*cae0*/  SEL R7, R7, RZ, P0 ;  /* 0x000000ff07077207 */ /* 0x000fe40000000000 */
[----:B--2---:R-:W-:Y:S01]  /*caf0*/  LOP3.LUT R6, R2, R6, RZ, 0x3c, !PT ;  /* 0x0000000602067212 */ /* 0x004fe200078e3cff */
[----:B------:R-:W-:Y:S06]  /*cb00*/  @!P2 BRA `(.L_x_274) ;  /* 0x000000080040a947 */ /* 0x000fec0003800000 */
[----:B------:R-:W-:Y:S01]  /*cb10*/  LOP3.LUT P2, RZ, R18, 0x1, RZ, 0xc0, !PT ;  /* 0x0000000112ff7812 */ /* 0x000fe2000784c0ff */
[----:B------:R-:W-:-:S12]  /*cb20*/  VIADD R8, R0, 0xffffffff ;  /* 0xffffffff00087836 */ /* 0x000fd80000000000 */
[----:B------:R-:W-:Y:S05]  /*cb30*/  @!P2 BRA `(.L_x_275) ;  /* 0x000000000050a947 */ /* 0x000fea0003800000 */
[----:B------:R-:W2:Y:S01]  /*cb40*/  LDL R10, [R1+0xc] ;  /* 0x00000c00010a7983 */ /* 0x000ea20000100800 */
[----:B------:R-:W0:Y:S01]  /*cb50*/  LDC R4, c[0x0][0x43c] ;  /* 0x00010f00ff047b82 */ /* 0x000e220000000800 */
[----:B------:R-:W-:Y:S02]  /*cb60*/  ULDC.64 UR4, c[0x0][0x428] ;  /* 0x00010a0000047ab9 */ /* 0x000fe40000000a00 */
[----:B------:R-:W3:Y:S01]  /*cb70*/  LDL R9, [R1] ;  /* 0x0000000001097983 */ /* 0x000ee20000100800 */
[----:B0-----:R-:W-:-:S13]  /*cb80*/  ISETP.NE.AND P0, PT, R4, 0x1, PT ;  /* 0x000000010400780c */ /* 0x001fda0003f05270 */
        /* <DEDUP_REMOVED lines=15> */
.L_x_275:
        /* <DEDUP_REMOVED lines=8> */
.L_x_353:
[----:B------:R-:W-:Y:S05]  /*cd00*/  BSYNC B2 ;  /* 0x0000000000027941 */ /* 0x000fea0003800000 */
.L_x_276:
        /* <DEDUP_REMOVED lines=9> */
.L_x_279:
[----:B------:R-:W-:Y:S05]  /*cda0*/  BSYNC B2 ;  /* 0x0000000000027941 */ /* 0x000fea0003800000 */
.L_x_278:
[----:B------:R-:W-:Y:S01]  /*cdb0*/  IMAD.MOV.U32 R10, RZ, RZ, RZ ;  /* 0x000000ffff0a7224 */ /* 0x000fe200078e00ff */
[----:B------:R-:W-:Y:S01]  /*cdc0*/  UIADD3 UR4, UP0, UR40, 0x370, URZ ;  /* 0x0000037028047890 */ /* 0x000fe2000ff1e03f */
[----:B------:R-:W-:Y:S01]  /*cdd0*/  IMAD.U32 R9, RZ, RZ, UR37 ;  /* 0x00000025ff097e24 */ /* 0x000fe2000f8e00ff */
        /* <DEDUP_REMOVED lines=9> */
.L_x_280:
        /* <DEDUP_REMOVED lines=13> */
.L_x_354:
[----:B------:R-:W-:Y:S05]  /*cf40*/  BSYNC B2 ;  /* 0x0000000000027941 */ /* 0x000fea0003800000 */
.L_x_281:
        /* <DEDUP_REMOVED lines=11> */
.L_x_284:
[----:B------:R-:W-:Y:S05]  /*d000*/  BSYNC B2 ;  /* 0x0000000000027941 */ /* 0x000fea0003800000 */
.L_x_283:
        /* <DEDUP_REMOVED lines=9> */
.L_x_285:
        /* <DEDUP_REMOVED lines=15> */
.L_x_286:
        /* <DEDUP_REMOVED lines=15> */
.L_x_287:
        /* <DEDUP_REMOVED lines=15> */
.L_x_288:
        /* <DEDUP_REMOVED lines=10> */
.L_x_274:
[----:B------:R-:W-:Y:S05]  /*d410*/  BSYNC B1 ;  /* 0x0000000000017941 */ /* 0x000fea0003800000 */
.L_x_273:
[----:B------:R-:W-:Y:S01]  /*d420*/  VIADD R7, R7, 0x1 ;  /* 0x0000000107077836 */ /* 0x000fe20000000000 */
[C---:B------:R-:W-:Y:S01]  /*d430*/  ISETP.GT.AND P1, PT, R0.reuse, 0x1, PT ;  /* 0x000000010000780c */ /* 0x040fe20003f24270 */
[----:B------:R-:W-:-:S03]  /*d440*/  VIADD R0, R0, 0xfffffffe ;  /* 0xfffffffe00007836 */ /* 0x000fc60000000000 */
[----:B------:R-:W-:-:S04]  /*d450*/  ISETP.NE.AND P0, PT, R7, 0x2, PT ;  /* 0x000000020700780c */ /* 0x000fc80003f05270 */
[----:B------:R-:W-:Y:S02]  /*d460*/  SEL R2, RZ, 0x1, P0 ;  /* 0x00000001ff027807 */ /* 0x000fe40000000000 */
[----:B------:R-:W-:Y:S02]  /*d470*/  SEL R19, R7, RZ, P0 ;  /* 0x000000ff07137207 */ /* 0x000fe40000000000 */
[----:B------:R-:W-:-:S05]  /*d480*/  LOP3.LUT R2, R6, R2, RZ, 0x3c, !PT ;  /* 0x0000000206027212 */ /* 0x000fca00078e3cff */
[----:B------:R2:W-:Y:S01]  /*d490*/  STL [R1+0x8], R2 ;  /* 0x0000080201007387 */ /* 0x0005e20000100800 */
[----:B------:R-:W-:Y:S05]  /*d4a0*/  @P1 BRA `(.L_x_289) ;  /* 0xffffffec00201947 */ /* 0x000fea000383ffff */
.L_x_256:
[----:B------:R-:W-:Y:S05]  /*d4b0*/  BSYNC B0 ;  /* 0x0000000000007941 */ /* 0x000fea0003800000 */
.L_x_238:
        /* <DEDUP_REMOVED lines=10> */
.L_x_210:
[----:B0-----:R-:W0:Y:S01]  /*d560*/  S2R R3, SR_CgaCtaId ;  /* 0x0000000000037919 */ /* 0x001e220000008800 */
[----:B------:R-:W-:Y:S01]  /*d570*/  MOV R0, 0x400 ;  /* 0x0000040000007802 */ /* 0x000fe20000000f00 */
[----:B------:R-:W-:Y:S03]  /*d580*/  BSSY B0, `(.L_x_291) ;  /* 0x0000005000007945 */ /* 0x000fe60003800000 */
[----:B0-----:R-:W-:Y:S02]  /*d590*/  LEA R0, R3, R0, 0x18 ;  /* 0x0000000003007211 */ /* 0x001fe400078ec0ff */
[----:B------:R-:W-:-:S04]  /*d5a0*/  SHF.L.U32 R3, R2, 0x1f, RZ ;  /* 0x0000001f02037819 */ /* 0x000fc800000006ff */
[----:B------:R-:W0:Y:S02]  /*d5b0*/  SYNCS.PHASECHK.TRANS64.TRYWAIT P0, [R0+URZ+0x32420], R3 ;  /* 0x03242003000075a7 */ /* 0x000e24000800017f */
[----:B0-----:R-:W-:Y:S05]  /*d5c0*/  @!P0 BRA `(.L_x_292) ;  /* 0x0000002000988947 */ /* 0x001fea0003800000 */
.L_x_355:
[----:B------:R-:W-:Y:S05]  /*d5d0*/  BSYNC B0 ;  /* 0x0000000000007941 */ /* 0x000fea0003800000 */
.L_x_291:
[----:B------:R-:W-:-:S03]  /*d5e0*/  UMOV UR4, 0xffffffff ;  /* 0xffffffff00047882 */ /* 0x000fc60000000000 */
[----:B------:R-:W-:Y:S05]  /*d5f0*/  BRA.DIV UR4, `(.L_x_293) ;  /* 0x0000002204a07947 */ /* 0x000fea000b800000 */
[----:B------:R-:W2:Y:S02]  /*d600*/  S2R R2, SR_TID.X ;  /* 0x0000000000027919 */ /* 0x000ea40000002100 */
[----:B--2---:R-:W-:-:S04]  /*d610*/  SHF.R.U32.HI R2, RZ, 0x5, R2 ;  /* 0x00000005ff027819 */ /* 0x004fc80000011602 */
[----:B------:R-:W-:-:S05]  /*d620*/  LOP3.LUT R2, R2, 0x3, RZ, 0xc0, !PT ;  /* 0x0000000302027812 */ /* 0x000fca00078ec0ff */
[----:B------:R2:W3:Y:S02]  /*d630*/  SHFL.IDX PT, R14, R2, RZ, 0x1f ;  /* 0x00001fff020e7589 */ /* 0x0004e400000e0000 */
.L_x_358:
[----:B---3--:R-:W-:Y:S01]  /*d640*/  ISETP.NE.AND P0, PT, R14, RZ, PT ;  /* 0x000000ff0e00720c */ /* 0x008fe20003f05270 */
[----:B------:R-:W-:-:S12]  /*d650*/  BSSY B0, `(.L_x_294) ;  /* 0x0000025000007945 */ /* 0x000fd80003800000 */
[----:B------:R-:W-:Y:S05]  /*d660*/  @P0 BRA `(.L_x_295) ;  /* 0x00000000008c0947 */ /* 0x000fea0003800000 */
[----:B------:R-:W-:-:S03]  /*d670*/  UMOV UR4, 0xffffffff ;  /* 0xffffffff00047882 */ /* 0x000fc60000000000 */
[----:B------:R-:W-:Y:S05]  /*d680*/  BRA.DIV UR4, `(.L_x_296) ;  /* 0x0000002204b07947 */ /* 0x000fea000b800000 */
[----:B------:R-:W-:-:S13]  /*d690*/  ELECT P6, URZ, PT ;  /* 0x00000000003f782f */ /* 0x000fda00038c0000 */
.L_x_361:
[----:B------:R-:W-:Y:S05]  /*d6a0*/  @!P6 BRA `(.L_x_295) ;  /* 0x00000000007ce947 */ /* 0x000fea0003800000 */
[----:B------:R-:W-:-:S06]  /*d6b0*/  ULOP3.LUT UR4, UR36, 0x2, URZ, 0xfc, !UPT ;  /* 0x0000000224047892 */ /* 0x000fcc000f8efc3f */
[----:B--2---:R-:W-:-:S05]  /*d6c0*/  IMAD.U32 R2, RZ, RZ, UR4 ;  /* 0x00000004ff027e24 */ /* 0x004fca000f8e00ff */
[----:B------:R-:W-:-:S13]  /*d6d0*/  ISETP.NE.AND P2, PT, R2, 0x3, PT ;  /* 0x000000030200780c */ /* 0x000fda0003f45270 */
[----:B------:R-:W-:Y:S05]  /*d6e0*/  @!P2 BRA `(.L_x_297) ;  /* 0x000000000004a947 */ /* 0x000fea0003800000 */
[----:B------:R-:W-:Y:S01]  /*d6f0*/  BPT.TRAP 0x1 ;  /* 0x000000040000795c */ /* 0x000fe20000300000 */
.L_x_297:
[----:B------:R-:W1:Y:S01]  /*d700*/  LDL.LU R7, [R1+0x8] ;  /* 0x0000080001077983 */ /* 0x000e620000300800 */
[----:B------:R-:W-:Y:S02]  /*d710*/  VIADD R2, R0, 0x32440 ;  /* 0x0003244000027836 */ /* 0x000fe40000000000 */
[C---:B0-----:R-:W-:Y:S02]  /*d720*/  VIADD R3, R19.reuse, 0x1 ;  /* 0x0000000113037836 */ /* 0x041fe40000000000 */
[----:B------:R-:W-:-:S03]  /*d730*/  IMAD R6, R19, 0x8, R2 ;  /* 0x0000000813067824 */ /* 0x000fc600078e0202 */
[----:B------:R-:W-:-:S04]  /*d740*/  ISETP.NE.AND P1, PT, R3, 0x2, PT ;  /* 0x000000020300780c */ /* 0x000fc80003f25270 */
[----:B------:R-:W-:Y:S02]  /*d750*/  SEL R4, RZ, 0x1, P1 ;  /* 0x00000001ff047807 */ /* 0x000fe40000800000 */
[----:B------:R-:W-:Y:S02]  /*d760*/  SEL R3, R3, RZ, P1 ;  /* 0x000000ff03037207 */ /* 0x000fe40000800000 */
[C---:B-1----:R-:W-:Y:S02]  /*d770*/  SHF.L.U32 R5, R7.reuse, 0x1f, RZ ;  /* 0x0000001f07057819 */ /* 0x042fe400000006ff */
[----:B------:R-:W-:Y:S01]  /*d780*/  LOP3.LUT R4, R7, R4, RZ, 0x3c, !PT ;  /* 0x0000000407047212 */ /* 0x000fe200078e3cff */
[----:B------:R-:W-:Y:S01]  /*d790*/  IMAD R7, R3, 0x8, R2 ;  /* 0x0000000803077824 */ /* 0x000fe200078e0202 */
[----:B------:R-:W0:Y:S02]  /*d7a0*/  SYNCS.PHASECHK.TRANS64.TRYWAIT P0, [R6+URZ], R5 ;  /* 0x00000005060075a7 */ /* 0x000e24000800017f */
[----:B------:R-:W-:Y:S01]  /*d7b0*/  SHF.L.U32 R2, R4, 0x1f, RZ ;  /* 0x0000001f04027819 */ /* 0x000fe200000006ff */
[----:B0-----:R-:W-:Y:S06]  /*d7c0*/  @!P0 BRA `(.L_x_298) ;  /* 0x0000002000808947 */ /* 0x001fec0003800000 */
.L_x_362:
[----:B------:R-:W1:Y:S02]  /*d7d0*/  SYNCS.PHASECHK.TRANS64.TRYWAIT P0, [R7+URZ], R2 ;  /* 0x00000002070075a7 */ /* 0x000e64000800017f */
[----:B-1----:R-:W-:Y:S05]  /*d7e0*/  @!P0 BRA `(.L_x_299) ;  /* 0x00000020008c8947 */ /* 0x002fea0003800000 */
.L_x_363:
[----:B------:R-:W-:Y:S05]  /*d7f0*/  @!P2 BRA `(.L_x_300) ;  /* 0x000000000004a947 */ /* 0x000fea0003800000 */
[----:B------:R-:W-:Y:S01]  /*d800*/  BPT.TRAP 0x1 ;  /* 0x000000040000795c */ /* 0x000fe20000300000 */
.L_x_300:
[----:B------:R-:W-:-:S04]  /*d810*/  VIADD R0, R0, 0x32460 ;  /* 0x0003246000007836 */ /* 0x000fc80000000000 */
[----:B------:R-:W-:-:S04]  /*d820*/  IMAD R4, R19, 0x8, R0 ;  /* 0x0000000813047824 */ /* 0x000fc800078e0200 */
[----:B------:R-:W2:Y:S02]  /*d830*/  SYNCS.PHASECHK.TRANS64.TRYWAIT P0, [R4+URZ], R5 ;  /* 0x00000005040075a7 */ /* 0x000ea4000800017f */
[----:B--2---:R-:W-:Y:S05]  /*d840*/  @!P0 BRA `(.L_x_301) ;  /* 0x0000002000888947 */ /* 0x004fea0003800000 */
.L_x_364:
[----:B------:R-:W-:-:S07]  /*d850*/  IMAD R3, R3, 0x8, R0 ;  /* 0x0000000803037824 */ /* 0x000fce00078e0200 */
.L_x_302:
[----:B---3--:R3:W4:Y:S02]  /*d860*/  SYNCS.PHASECHK.TRANS64.TRYWAIT P0, [R3+URZ], R2 ;  /* 0x00000002030075a7 */ /* 0x008724000800017f */
[----:B----4-:R-:W-:Y:S05]  /*d870*/  @!P0 NANOSLEEP.SYNCS 0x989680 ;  /* 0x009896800000895d */ /* 0x010fea0003900000 */
[----:B------:R-:W4:Y:S02]  /*d880*/  @!P0 SYNCS.PHASECHK.TRANS64 P0, [R3+URZ], R2 ;  /* 0x00000002030085a7 */ /* 0x000f24000800007f */
[----:B----4-:R-:W-:Y:S05]  /*d890*/  @!P0 BRA `(.L_x_302) ;  /* 0xfffffffc00f08947 */ /* 0x010fea000383ffff */
.L_x_295:
[----:B------:R-:W-:Y:S05]  /*d8a0*/  BSYNC B0 ;  /* 0x0000000000007941 */ /* 0x000fea0003800000 */
.L_x_294:
[----:B------:R-:W-:Y:S05]  /*d8b0*/  EXIT ;  /* 0x000000000000794d */ /* 0x000fea0003800000 */
.L_x_181:
[----:B0-----:R-:W-:-:S04]  /*d8c0*/  IMAD.U32 R3, RZ, RZ, UR50 ;  /* 0x00000032ff037e24 */ /* 0x001fc8000f8e00ff */
[----:B------:R0:W1:Y:S03]  /*d8d0*/  SYNCS.PHASECHK.TRANS64.TRYWAIT P0, [R3+URZ+0x32400], R0 ;  /* 0x03240000030075a7 */ /* 0x000066000800017f */
[----:B-1----:R-:W-:Y:S05]  /*d8e0*/  @!P0 NANOSLEEP.SYNCS 0x989680 ;  /* 0x009896800000895d */ /* 0x002fea0003900000 */
[----:B------:R-:W1:Y:S02]  /*d8f0*/  @!P0 SYNCS.PHASECHK.TRANS64 P0, [R3+URZ+0x32400], R0 ;  /* 0x03240000030085a7 */ /* 0x000e64000800007f */
[----:B-1----:R-:W-:Y:S05]  /*d900*/  @!P0 BRA `(.L_x_181) ;  /* 0xfffffffc00ec8947 */ /* 0x002fea000383ffff */
[----:B------:R-:W-:Y:S05]  /*d910*/  BRA `(.L_x_303) ;  /* 0xffffff38002c7947 */ /* 0x000fea000383ffff */
.L_x_185:
[----:B-1----:R-:W-:-:S04]  /*d920*/  IMAD.U32 R4, RZ, RZ, UR26 ;  /* 0x0000001aff047e24 */ /* 0x002fc8000f8e00ff */
[----:B------:R1:W2:Y:S03]  /*d930*/  SYNCS.PHASECHK.TRANS64.TRYWAIT P1, [R4+URZ+0x32430], R3 ;  /* 0x03243003040075a7 */ /* 0x0002a6000802017f */
[----:B--2---:R-:W-:Y:S05]  /*d940*/  @!P1 NANOSLEEP.SYNCS 0x989680 ;  /* 0x009896800000995d */ /* 0x004fea0003900000 */
[----:B------:R-:W2:Y:S02]  /*d950*/  @!P1 SYNCS.PHASECHK.TRANS64 P1, [R4+URZ+0x32430], R3 ;  /* 0x03243003040095a7 */ /* 0x000ea4000802007f */
[----:B--2---:R-:W-:Y:S05]  /*d960*/  @!P1 BRA `(.L_x_185) ;  /* 0xfffffffc00ec9947 */ /* 0x004fea000383ffff */
[----:B------:R-:W-:Y:S05]  /*d970*/  BRA `(.L_x_184) ;  /* 0xffffff3800507947 */ /* 0x000fea000383ffff */
.L_x_186:
[----:B--2---:R-:W-:-:S04]  /*d980*/  IMAD.U32 R5, RZ, RZ, UR50 ;  /* 0x00000032ff057e24 */ /* 0x004fc8000f8e00ff */
[----:B------:R2:W3:Y:S03]  /*d990*/  SYNCS.PHASECHK.TRANS64.TRYWAIT P1, [R5+URZ+0x32410], R0 ;  /* 0x03241000050075a7 */ /* 0x0004e6000802017f */
[----:B---3--:R-:W-:Y:S05]  /*d9a0*/  @!P1 NANOSLEEP.SYNCS 0x989680 ;  /* 0x009896800000995d */ /* 0x008fea0003900000 */
[----:B------:R-:W3:Y:S02]  /*d9b0*/  @!P1 SYNCS.PHASECHK.TRANS64 P1, [R5+URZ+0x32410], R0 ;  /* 0x03241000050095a7 */ /* 0x000ee4000802007f */
[----:B---3--:R-:W-:Y:S05]  /*d9c0*/  @!P1 BRA `(.L_x_186) ;  /* 0xfffffffc00ec9947 */ /* 0x008fea000383ffff */
[----:B------:R-:W-:Y:S05]  /*d9d0*/  BRA `(.L_x_304) ;  /* 0xffffff3800d07947 */ /* 0x000fea000383ffff */
.L_x_190:
[----:B--2---:R-:W-:-:S04]  /*d9e0*/  IMAD.U32 R0, RZ, RZ, UR26 ;  /* 0x0000001aff007e24 */ /* 0x004fc8000f8e00ff */
[----:B------:R2:W4:Y:S03]  /*d9f0*/  SYNCS.PHASECHK.TRANS64.TRYWAIT P1, [R0+URZ+0x32450], R3 ;  /* 0x03245003000075a7 */ /* 0x000526000802017f */
[----:B----4-:R-:W-:Y:S05]  /*da00*/  @!P1 NANOSLEEP.SYNCS 0x989680 ;  /* 0x009896800000995d */ /* 0x010fea0003900000 */
[----:B------:R-:W4:Y:S02]  /*da10*/  @!P1 SYNCS.PHASECHK.TRANS64 P1, [R0+URZ+0x32450], R3 ;  /* 0x03245003000095a7 */ /* 0x000f24000802007f */
[----:B----4-:R-:W-:Y:S05]  /*da20*/  @!P1 BRA `(.L_x_190) ;  /* 0xfffffffc00ec9947 */ /* 0x010fea000383ffff */
[----:B------:R-:W-:Y:S05]  /*da30*/  BRA `(.L_x_189) ;  /* 0xffffff3800d87947 */ /* 0x000fea000383ffff */
.L_x_195:
[----:B--2---:R-:W-:-:S04]  /*da40*/  IMAD.U32 R4, RZ, RZ, UR29 ;  /* 0x0000001dff047e24 */ /* 0x004fc8000f8e00ff */
[----:B------:R2:W3:Y:S03]  /*da50*/  SYNCS.PHASECHK.TRANS64.TRYWAIT P3, [R4+URZ+0x32430], R3 ;  /* 0x03243003040075a7 */ /* 0x0004e6000806017f */
[----:B---3--:R-:W-:Y:S05]  /*da60*/  @!P3 NANOSLEEP.SYNCS 0x989680 ;  /* 0x009896800000b95d */ /* 0x008fea0003900000 */
[----:B------:R-:W3:Y:S02]  /*da70*/  @!P3 SYNCS.PHASECHK.TRANS64 P3, [R4+URZ+0x32430], R3 ;  /* 0x032430030400b5a7 */ /* 0x000ee4000806007f */
[----:B---3--:R-:W-:Y:S05]  /*da80*/  @!P3 BRA `(.L_x_195) ;  /* 0xfffffffc00ecb947 */ /* 0x008fea000383ffff */
[----:B------:R-:W-:Y:S05]  /*da90*/  BRA `(.L_x_194) ;  /* 0xffffff60000c7947 */ /* 0x000fea000383ffff */
.L_x_199:
[----:B--2---:R-:W-:-:S04]  /*daa0*/  IMAD.U32 R4, RZ, RZ, UR29 ;  /* 0x0000001dff047e24 */ /* 0x004fc8000f8e00ff */
[----:B------:R2:W4:Y:S03]  /*dab0*/  SYNCS.PHASECHK.TRANS64.TRYWAIT P3, [R4+URZ+0x32450], R3 ;  /* 0x03245003040075a7 */ /* 0x000526000806017f */
[----:B----4-:R-:W-:Y:S05]  /*dac0*/  @!P3 NANOSLEEP.SYNCS 0x989680 ;  /* 0x009896800000b95d */ /* 0x010fea0003900000 */
[----:B------:R-:W4:Y:S02]  /*dad0*/  @!P3 SYNCS.PHASECHK.TRANS64 P3, [R4+URZ+0x32450], R3 ;  /* 0x032450030400b5a7 */ /* 0x000f24000806007f */
[----:B----4-:R-:W-:Y:S05]  /*dae0*/  @!P3 BRA `(.L_x_199) ;  /* 0xfffffffc00ecb947 */ /* 0x010fea000383ffff */
[----:B------:R-:W-:Y:S05]  /*daf0*/  BRA `(.L_x_198) ;  /* 0xffffff6000647947 */ /* 0x000fea000383ffff */
.L_x_214:
        /* <DEDUP_REMOVED lines=11> */
.L_x_306:
[----:B------:R-:W-:Y:S05]  /*dbb0*/  BSYNC B0 ;  /* 0x0000000000007941 */ /* 0x000fea0003800000 */
.L_x_305:
[----:B------:R-:W-:Y:S05]  /*dbc0*/  BRA `(.L_x_307) ;  /* 0xffffffb800347947 */ /* 0x000fea000383ffff */
.L_x_216:
[----:B------:R-:W-:Y:S01]  /*dbd0*/  BSSY B0, `(.L_x_308) ;  /* 0x0000006000007945 */ /* 0x000fe20003800000 */
[----:B------:R-:W-:-:S07]  /*dbe0*/  IMAD.MOV.U32 R15, RZ, RZ, -0x1 ;  /* 0xffffffffff0f7424 */ /* 0x000fce00078e00ff */
[----:B012---:R-:W-:Y:S05]  /*dbf0*/  WARPSYNC.COLLECTIVE R15, `(.L_x_309) ;  /* 0x000000000f0c7348 */ /* 0x007fea0003c00000 */
[----:B------:R-:W-:Y:S02]  /*dc00*/  ELECT P6, UR62, PT ;  /* 0x00000000003e782f */ /* 0x000fe400038c0000 */
[----:B------:R-:W-:Y:S01]  /*dc10*/  MOV R14, UR62 ;  /* 0x0000003e000e7c02 */ /* 0x000fe20008000f00 */
[----:B012---:R-:W-:Y:S10]  /*dc20*/  ENDCOLLECTIVE ;  /* 0x000000000000791b */ /* 0x007ff40003800000 */
.L_x_309:
[----:B------:R-:W-:Y:S05]  /*dc30*/  BSYNC B0 ;  /* 0x0000000000007941 */ /* 0x000fea0003800000 */
.L_x_308:
[----:B------:R-:W-:Y:S05]  /*dc40*/  BRA `(.L_x_310) ;  /* 0xffffffb800347947 */ /* 0x000fea000383ffff */
.L_x_218:
[----:B--2---:R2:W4:Y:S02]  /*dc50*/  SYNCS.PHASECHK.TRANS64.TRYWAIT P0, [R0+URZ+0x32440], R2 ;  /* 0x03244002000075a7 */ /* 0x004524000800017f */
[----:B----4-:R-:W-:Y:S05]  /*dc60*/  @!P0 NANOSLEEP.SYNCS 0x989680 ;  /* 0x009896800000895d */ /* 0x010fea0003900000 */
[----:B------:R-:W4:Y:S02]  /*dc70*/  @!P0 SYNCS.PHASECHK.TRANS64 P0, [R0+URZ+0x32440], R2 ;  /* 0x03244002000085a7 */ /* 0x000f24000800007f */
[----:B----4-:R-:W-:Y:S05]  /*dc80*/  @!P0 BRA `(.L_x_218) ;  /* 0xfffffffc00f08947 */ /* 0x010fea000383ffff */
[----:B------:R-:W-:Y:S05]  /*dc90*/  BRA `(.L_x_311) ;  /* 0xffffffb800907947 */ /* 0x000fea000383ffff */
.L_x_221:
[----:B------:R-:W-:Y:S01]  /*dca0*/  IMAD.MOV.U32 R13, RZ, RZ, R2 ;  /* 0x000000ffff0d7224 */ /* 0x000fe200078e0002 */
[----:B------:R-:W0:Y:S01]  /*dcb0*/  S2R R5, SR_TID.X ;  /* 0x0000000000057919 */ /* 0x000e220000002100 */
[----:B------:R-:W-:Y:S02]  /*dcc0*/  IMAD.MOV.U32 R12, RZ, RZ, RZ ;  /* 0x000000ffff0c7224 */ /* 0x000fe400078e00ff */
[----:B------:R-:W-:Y:S01]  /*dcd0*/  IMAD.MOV.U32 R11, RZ, RZ, 0x181f ;  /* 0x0000181fff0b7424 */ /* 0x000fe200078e00ff */
[----:B------:R1:W-:Y:S01]  /*dce0*/  STL [R1+0x60], R9 ;  /* 0x0000600901007387 */ /* 0x0003e20000100800 */
[----:B------:R-:W-:-:S07]  /*dcf0*/  IMAD.MOV.U32 R15, RZ, RZ, -0x1 ;  /* 0xffffffffff0f7424 */ /* 0x000fce00078e00ff */
[----:B01---5:R-:W-:Y:S05]  /*dd00*/  WARPSYNC.COLLECTIVE R15, `(.L_x_312) ;  /* 0x000000000f087348 */ /* 0x023fea0003c00000 */
[----:B------:R2:W3:Y:S02]  /*dd10*/  SHFL.IDX P6, R14, R13, R12, R11 ;  /* 0x0000000c0d0e7389 */ /* 0x0004e400000c000b */
[----:B0123-5:R-:W-:Y:S01]  /*dd20*/  ENDCOLLECTIVE ;  /* 0x000000000000791b */ /* 0x02ffe20003800000 */
.L_x_312:
[----:B------:R-:W-:Y:S01]  /*dd30*/  IMAD.MOV.U32 R13, RZ, RZ, R0 ;  /* 0x000000ffff0d7224 */ /* 0x000fe200078e0000 */
[----:B------:R-:W-:Y:S01]  /*dd40*/  LOP3.LUT R5, R5, 0x7f, RZ, 0xc0, !PT ;  /* 0x0000007f05057812 */ /* 0x000fe200078ec0ff */
[----:B------:R-:W-:-:S07]  /*dd50*/  IMAD.MOV.U32 R7, RZ, RZ, R14 ;  /* 0x000000ffff077224 */ /* 0x000fce00078e000e */
[----:B------:R-:W-:Y:S05]  /*dd60*/  WARPSYNC.COLLECTIVE R15, `(.L_x_313) ;  /* 0x000000000f087348 */ /* 0x000fea0003c00000 */
[----:B------:R0:W1:Y:S02]  /*dd70*/  SHFL.IDX P6, R14, R13, R12, R11 ;  /* 0x0000000c0d0e7389 */ /* 0x00006400000c000b */
[----:B01----:R-:W-:Y:S01]  /*dd80*/  ENDCOLLECTIVE ;  /* 0x000000000000791b */ /* 0x003fe20003800000 */
.L_x_313:
[----:B------:R-:W-:Y:S01]  /*dd90*/  ULDC UR4, c[0x0][0x288] ;  /* 0x0000a20000047ab9 */ /* 0x000fe20000000800 */
[----:B------:R-:W-:Y:S01]  /*dda0*/  SHF.R.U32.HI R9, RZ, 0x3, R5 ;  /* 0x00000003ff097819 */ /* 0x000fe20000011605 */
[----:B------:R-:W-:-:S04]  /*ddb0*/  IMAD R3, R6, UR4, RZ ;  /* 0x0000000406037c24 */ /* 0x000fc8000f8e02ff */
[----:B------:R-:W-:-:S05]  /*ddc0*/  IMAD.IADD R9, R9, 0x1, R4 ;  /* 0x0000000109097824 */ /* 0x000fca00078e0204 */
[----:B------:R-:W-:Y:S01]  /*ddd0*/  ISETP.GE.AND P1, PT, R9, R3, PT ;  /* 0x000000030900720c */ /* 0x000fe20003f26270 */
[----:B------:R0:W-:Y:S01]  /*dde0*/  STL [R1+0x10], R9 ;  /* 0x0000100901007387 */ /* 0x0001e20000100800 */
[----:B------:R-:W-:Y:S02]  /*ddf0*/  IMAD.MOV.U32 R13, RZ, RZ, R2 ;  /* 0x000000ffff0d7224 */ /* 0x000fe400078e0002 */
[----:B------:R-:W-:Y:S02]  /*de00*/  IMAD.MOV.U32 R12, RZ, RZ, 0x1 ;  /* 0x00000001ff0c7424 */ /* 0x000fe400078e00ff */
[----:B------:R-:W-:-:S07]  /*de10*/  IMAD.MOV.U32 R5, RZ, RZ, R14 ;  /* 0x000000ffff057224 */ /* 0x000fce00078e000e */
[----:B0-----:R-:W-:Y:S05]  /*de20*/  WARPSYNC.COLLECTIVE R15, `(.L_x_314) ;  /* 0x000000000f087348 */ /* 0x001fea0003c00000 */
[----:B------:R1:W2:Y:S02]  /*de30*/  SHFL.IDX P6, R14, R13, R12, R11 ;  /* 0x0000000c0d0e7389 */ /* 0x0002a400000c000b */
[----:B012---:R-:W-:Y:S01]  /*de40*/  ENDCOLLECTIVE ;  /* 0x000000000000791b */ /* 0x007fe20003800000 */
.L_x_314:
[----:B------:R-:W-:-:S05]  /*de50*/  @!P1 LEA R5, P3, R8, R5, 0x1 ;  /* 0x0000000508059211 */ /* 0x000fca00078608ff */
[----:B------:R-:W-:Y:S02]  /*de60*/  @!P1 IMAD.X R4, RZ, RZ, R7, P3 ;  /* 0x000000ffff049224 */ /* 0x000fe400018e0607 */
[----:B------:R-:W0:Y:S03]  /*de70*/  S2R R7, SR_TID.X ;  /* 0x0000000000077919 */ /* 0x000e260000002100 */
[----:B------:R-:W-:Y:S01]  /*de80*/  @!P1 LOP3.LUT R5, R5, R4, RZ, 0x3c, !PT ;  /* 0x0000000405059212 */ /* 0x000fe200078e3cff */
[----:B------:R-:W-:-:S03]  /*de90*/  IMAD.MOV.U32 R13, RZ, RZ, R0 ;  /* 0x000000ffff0d7224 */ /* 0x000fc600078e0000 */
[----:B------:R-:W-:-:S04]  /*dea0*/  @!P1 LOP3.LUT R4, R5, R4, RZ, 0x3c, !PT ;  /* 0x0000000405049212 */ /* 0x000fc800078e3cff */
[----:B------:R-:W-:Y:S01]  /*deb0*/  @!P1 LOP3.LUT R5, R5, R4, RZ, 0x3c, !PT ;  /* 0x0000000405059212 */ /* 0x000fe200078e3cff */
[----:B------:R-:W-:-:S07]  /*dec0*/  IMAD.MOV.U32 R8, RZ, RZ, R14 ;  /* 0x000000ffff087224 */ /* 0x000fce00078e000e */
[----:B0-----:R-:W-:Y:S05]  /*ded0*/  WARPSYNC.COLLECTIVE R15, `(.L_x_315) ;  /* 0x000000000f087348 */ /* 0x001fea0003c00000 */
[----:B------:R1:W2:Y:S02]  /*dee0*/  SHFL.IDX P6, R14, R13, R12, R11 ;  /* 0x0000000c0d0e7389 */ /* 0x0002a400000c000b */
[----:B012---:R-:W-:Y:S01]  /*def0*/  ENDCOLLECTIVE ;  /* 0x000000000000791b */ /* 0x007fe20003800000 */
.L_x_315:
[----:B------:R-:W-:Y:S01]  /*df00*/  @!PT LDS RZ, [RZ] ;  /* 0x00000000fffff984 */ /* 0x000fe20000000800 */
[----:B------:R-:W-:Y:S01]  /*df10*/  @!PT LDS RZ, [RZ] ;  /* 0x00000000fffff984 */ /* 0x000fe20000000800 */
[----:B------:R-:W-:Y:S01]  /*df20*/  @!PT LDS RZ, [RZ] ;  /* 0x00000000fffff984 */ /* 0x000fe20000000800 */
[----:B------:R0:W-:Y:S01]  /*df30*/  @!P1 LDGSTS.E.BYPASS.LTC128B.128 [R10+0x18400], desc[UR46][R4.64], !P0 ;  /* 0x18400000040a9fae */ /* 0x0001e2000c101d6e */
[----:B------:R-:W-:Y:S02]  /*df40*/  IMAD.MOV.U32 R13, RZ, RZ, R2 ;  /* 0x000000ffff0d7224 */ /* 0x000fe400078e0002 */
[----:B------:R-:W-:Y:S02]  /*df50*/  IMAD.MOV.U32 R12, RZ, RZ, 0x2 ;  /* 0x00000002ff0c7424 */ /* 0x000fe400078e00ff */
[----:B0-----:R-:W-:Y:S02]  /*df60*/  VIADD R5, R9, 0x10 ;  /* 0x0000001009057836 */ /* 0x001fe40000000000 */
[----:B------:R-:W-:-:S03]  /*df70*/  IMAD.SHL.U32 R7, R7, 0x8, RZ ;  /* 0x0000000807077824 */ /* 0x000fc600078e00ff */
[----:B------:R-:W-:Y:S01]  /*df80*/  ISETP.GE.AND P2, PT, R5, R3, PT ;  /* 0x000000030500720c */ /* 0x000fe20003f46270 */
[----:B------:R-:W-:Y:S01]  /*df90*/  IMAD.MOV.U32 R6, RZ, RZ, R14 ;  /* 0x000000ffff067224 */ /* 0x000fe200078e000e */
[----:B------:R-:W-:-:S11]  /*dfa0*/  LOP3.LUT R7, R7, 0x38, RZ, 0xc0, !PT ;  /* 0x0000003807077812 */ /* 0x000fd600078ec0ff */
[----:B------:R-:W-:Y:S05]  /*dfb0*/  WARPSYNC.COLLECTIVE R15, `(.L_x_316) ;  /* 0x000000000f087348 */ /* 0x000fea0003c00000 */
[----:B------:R0:W1:Y:S02]  /*dfc0*/  SHFL.IDX P6, R14, R13, R12, R11 ;  /* 0x0000000c0d0e7389 */ /* 0x00006400000c000b */
[----:B01----:R-:W-:Y:S01]  /*dfd0*/  ENDCOLLECTIVE ;  /* 0x000000000000791b */ /* 0x003fe20003800000 */
.L_x_316:
[----:B------:R0:W-:Y:S01]  /*dfe0*/  STL [R1+0x28], R5 ;  /* 0x0000280501007387 */ /* 0x0001e20000100800 */
[----:B------:R-:W-:Y:S01]  /*dff0*/  IMAD.MOV.U32 R13, RZ, RZ, R0 ;  /* 0x000000ffff0d7224 */ /* 0x000fe200078e0000 */
[----:B0-----:R-:W-:-:S05]  /*e000*/  @!P2 LEA R5, P1, R7, R6, 0x1 ;  /* 0x000000060705a211 */ /* 0x001fca00078208ff */
[----:B------:R-:W-:Y:S02]  /*e010*/  @!P2 IMAD.X R4, RZ, RZ, R8, P1 ;  /* 0x000000ffff04a224 */ /* 0x000fe400008e0608 */
[----:B------:R-:W-:Y:S02]  /*e020*/  VIADD R8, R9, 0x20 ;  /* 0x0000002009087836 */ /* 0x000fe40000000000 */
[----:B------:R-:W-:Y:S01]  /*e030*/  IMAD.MOV.U32 R6, RZ, RZ, R14 ;  /* 0x000000ffff067224 */ /* 0x000fe200078e000e */
[----:B------:R-:W-:-:S07]  /*e040*/  @!P2 LOP3.LUT R5, R5, R4, RZ, 0x3c, !PT ;  /* 0x000000040505a212 */ /* 0x000fce00078e3cff */
[----:B------:R-:W-:Y:S05]  /*e050*/  WARPSYNC.COLLECTIVE R15, `(.L_x_317) ;  /* 0x000000000f087348 */ /* 0x000fea0003c00000 */
[----:B------:R0:W1:Y:S02]  /*e060*/  SHFL.IDX P6, R14, R13, R12, R11 ;  /* 0x0000000c0d0e7389 */ /* 0x00006400000c000b */
[----:B01----:R-:W-:Y:S01]  /*e070*/  ENDCOLLECTIVE ;  /* 0x000000000000791b */ /* 0x003fe20003800000 */
.L_x_317:
[----:B------:R-:W-:Y:S02]  /*e080*/  ISETP.GE.AND P1, PT, R8, R3, PT ;  /* 0x000000030800720c */ /* 0x000fe40003f26270 */
[C---:B------:R-:W-:Y:S01]  /*e090*/  @!P2 LOP3.LUT R4, R5.reuse, R4, RZ, 0x3c, !PT ;  /* 0x000000040504a212 */ /* 0x040fe200078e3cff */
[----:B------:R0:W-:Y:S03]  /*e0a0*/  STL [R1+0x2c], R8 ;  /* 0x00002c0801007387 */ /* 0x0001e60000100800 */
[----:B------:R-:W-:-:S05]  /*e0b0*/  @!P2 LOP3.LUT R5, R5, R4, RZ, 0x3c, !PT ;  /* 0x000000040505a212 */ /* 0x000fca00078e3cff */
[----:B------:R-:W-:Y:S01]  /*e0c0*/  @!PT LDS RZ, [RZ] ;  /* 0x00000000fffff984 */ /* 0x000fe20000000800 */
[----:B------:R-:W-:Y:S01]  /*e0d0*/  @!PT LDS RZ, [RZ] ;  /* 0x00000000fffff984 */ /* 0x000fe20000000800 */
[----:B------:R-:W-:Y:S01]  /*e0e0*/  @!PT LDS RZ, [RZ] ;  /* 0x00000000fffff984 */ /* 0x000fe20000000800 */
[----:B------:R1:W-:Y:S01]  /*e0f0*/  @!P2 LDGSTS.E.BYPASS.LTC128B.128 [R10+0x18c00], desc[UR46][R4.64], !P0 ;  /* 0x18c00000040aafae */ /* 0x0003e2000c101d6e */
[----:B------:R-:W-:Y:S02]  /*e100*/  IMAD.MOV.U32 R13, RZ, RZ, R2 ;  /* 0x000000ffff0d7224 */ /* 0x000fe400078e0002 */
[----:B------:R-:W-:Y:S02]  /*e110*/  IMAD.MOV.U32 R12, RZ, RZ, 0x3 ;  /* 0x00000003ff0c7424 */ /* 0x000fe400078e00ff */
[----:B0-----:R-:W-:-:S05]  /*e120*/  VIADD R8, R9, 0x30 ;  /* 0x0000003009087836 */ /* 0x001fca0000000000 */
[----:B------:R0:W-:Y:S01]  /*e130*/  STL [R1+0x30], R8 ;  /* 0x0000300801007387 */ /* 0x0001e20000100800 */
[----:B-1----:R-:W-:-:S07]  /*e140*/  IMAD.MOV.U32 R4, RZ, RZ, R14 ;  /* 0x000000ffff047224 */ /* 0x002fce00078e000e */
[----:B0-----:R-:W-:Y:S05]  /*e150*/  WARPSYNC.COLLECTIVE R15, `(.L_x_318) ;  /* 0x000000000f087348 */ /* 0x001fea0003c00000 */
[----:B------:R1:W2:Y:S02]  /*e160*/  SHFL.IDX P6, R14, R13, R12, R11 ;  /* 0x0000000c0d0e7389 */ /* 0x0002a400000c000b */
[----:B012---:R-:W-:Y:S01]  /*e170*/  ENDCOLLECTIVE ;  /* 0x000000000000791b */ /* 0x007fe20003800000 */
.L_x_318:
[----:B------:R-:W-:-:S05]  /*e180*/  @!P1 LEA R5, P2, R7, R4, 0x1 ;  /* 0x0000000407059211 */ /* 0x000fca00078408ff */
[----:B------:R-:W-:-:S05]  /*e190*/  @!P1 IMAD.X R4, RZ, RZ, R6, P2 ;  /* 0x000000ffff049224 */ /* 0x000fca00010e0606 */
[----:B------:R-:W-:Y:S01]  /*e1a0*/  @!P1 LOP3.LUT R5, R5, R4, RZ, 0x3c, !PT ;  /* 0x0000000405059212 */ /* 0x000fe200078e3cff */
[----:B------:R-:W-:-:S03]  /*e1b0*/  IMAD.MOV.U32 R13, RZ, RZ, R0 ;  /* 0x000000ffff0d7224 */ /* 0x000fc600078e0000 */
[----:B------:R-:W-:-:S04]  /*e1c0*/  @!P1 LOP3.LUT R4, R5, R4, RZ, 0x3c, !PT ;  /* 0x0000000405049212 */ /* 0x000fc800078e3cff */
[----:B------:R-:W-:Y:S01]  /*e1d0*/  @!P1 LOP3.LUT R5, R5, R4, RZ, 0x3c, !PT ;  /* 0x0000000405059212 */ /* 0x000fe200078e3cff */
[----:B------:R-:W-:-:S04]  /*e1e0*/  IMAD.MOV.U32 R6, RZ, RZ, R14 ;  /* 0x000000ffff067224 */ /* 0x000fc800078e000e */
[----:B------:R-:W-:Y:S01]  /*e1f0*/  @!PT LDS RZ, [RZ] ;  /* 0x00000000fffff984 */ /* 0x000fe20000000800 */
[----:B------:R-:W-:Y:S01]  /*e200*/  @!PT LDS RZ, [RZ] ;  /* 0x00000000fffff984 */ /* 0x000fe20000000800 */
[----:B------:R-:W-:Y:S01]  /*e210*/  @!PT LDS RZ, [RZ] ;  /* 0x00000000fffff984 */ /* 0x000fe20000000800 */
[----:B------:R0:W-:Y:S01]  /*e220*/  @!P1 LDGSTS.E.BYPASS.LTC128B.128 [R10+0x19400], desc[UR46][R4.64], !P0 ;  /* 0x19400000040a9fae */ /* 0x0001e2000c101d6e */
[----:B------:R-:W-:Y:S01]  /*e230*/  ISETP.GE.AND P1, PT, R8, R3, PT ;  /* 0x000000030800720c */ /* 0x000fe20003f26270 */
[----:B------:R-:W-:-:S12]  /*e240*/  VIADD R8, R9, 0x40 ;  /* 0x0000004009087836 */ /* 0x000fd80000000000 */
[----:B0-----:R-:W-:Y:S05]  /*e250*/  WARPSYNC.COLLECTIVE R15, `(.L_x_319) ;  /* 0x000000000f087348 */ /* 0x001fea0003c00000 */
[----:B------:R1:W2:Y:S02]  /*e260*/  SHFL.IDX P6, R14, R13, R12, R11 ;  /* 0x0000000c0d0e7389 */ /* 0x0002a400000c000b */
[----:B012---:R-:W-:Y:S01]  /*e270*/  ENDCOLLECTIVE ;  /* 0x000000000000791b */ /* 0x007fe20003800000 */
.L_x_319:
[----:B------:R0:W-:Y:S01]  /*e280*/  STL [R1+0x34], R8 ;  /* 0x0000340801007387 */ /* 0x0001e20000100800 */
[----:B------:R-:W-:Y:S02]  /*e290*/  IMAD.MOV.U32 R13, RZ, RZ, R2 ;  /* 0x000000ffff0d7224 */ /* 0x000fe400078e0002 */
[----:B------:R-:W-:Y:S02]  /*e2a0*/  IMAD.MOV.U32 R12, RZ, RZ, 0x4 ;  /* 0x00000004ff0c7424 */ /* 0x000fe400078e00ff */
[----:B------:R-:W-:-:S07]  /*e2b0*/  IMAD.MOV.U32 R4, RZ, RZ, R14 ;  /* 0x000000ffff047224 */ /* 0x000fce00078e000e */
[----:B0-----:R-:W-:Y:S05]  /*e2c0*/  WARPSYNC.COLLECTIVE R15, `(.L_x_320) ;  /* 0x000000000f087348 */ /* 0x001fea0003c00000 */
[----:B------:R1:W2:Y:S02]  /*e2d0*/  SHFL.IDX P6, R14, R13, R12, R11 ;  /* 0x0000000c0d0e7389 */ /* 0x0002a400000c000b */
[----:B012---:R-:W-:Y:S01]  /*e2e0*/  ENDCOLLECTIVE ;  /* 0x000000000000791b */ /* 0x007fe20003800000 */
.L_x_320:
        /* <DEDUP_REMOVED lines=10> */
.L_x_321:
[----:B------:R-:W-:Y:S01]  /*e390*/  @!PT LDS RZ, [RZ] ;  /* 0x00000000fffff984 */ /* 0x000fe20000000800 */
[----:B------:R-:W-:Y:S01]  /*e3a0*/  @!PT LDS RZ, [RZ] ;  /* 0x00000000fffff984 */ /* 0x000fe20000000800 */
[----:B------:R-:W-:Y:S01]  /*e3b0*/  @!PT LDS RZ, [RZ] ;  /* 0x00000000fffff984 */ /* 0x000fe20000000800 */
[----:B------:R0:W-:Y:S01]  /*e3c0*/  @!P1 LDGSTS.E.BYPASS.LTC128B.128 [R10+0x19c00], desc[UR46][R4.64], !P0 ;  /* 0x19c00000040a9fae */ /* 0x0001e2000c101d6e */
[----:B------:R-:W-:Y:S01]  /*e3d0*/  ISETP.GE.AND P1, PT, R8, R3, PT ;  /* 0x000000030800720c */ /* 0x000fe20003f26270 */
[----:B------:R-:W-:-:S05]  /*e3e0*/  VIADD R8, R9, 0x50 ;  /* 0x0000005009087836 */ /* 0x000fca0000000000 */
[----:B------:R1:W-:Y:S01]  /*e3f0*/  STL [R1+0x38], R8 ;  /* 0x0000380801007387 */ /* 0x0003e20000100800 */
[----:B------:R-:W-:Y:S02]  /*e400*/  IMAD.MOV.U32 R13, RZ, RZ, R2 ;  /* 0x000000ffff0d7224 */ /* 0x000fe400078e0002 */
[----:B------:R-:W-:Y:S02]  /*e410*/  IMAD.MOV.U32 R12, RZ, RZ, 0x5 ;  /* 0x00000005ff0c7424 */ /* 0x000fe400078e00ff */
[----:B0-----:R-:W-:-:S07]  /*e420*/  IMAD.MOV.U32 R4, RZ, RZ, R14 ;  /* 0x000000ffff047224 */ /* 0x001fce00078e000e */
[----:B-1----:R-:W-:Y:S05]  /*e430*/  WARPSYNC.COLLECTIVE R15, `(.L_x_322) ;  /* 0x000000000f087348 */ /* 0x002fea0003c00000 */
[----:B------:R0:W2:Y:S02]  /*e440*/  SHFL.IDX P6, R14, R13, R12, R11 ;  /* 0x0000000c0d0e7389 */ /* 0x0000a400000c000b */
[----:B012---:R-:W-:Y:S01]  /*e450*/  ENDCOLLECTIVE ;  /* 0x000000000000791b */ /* 0x007fe20003800000 */
.L_x_322:
        /* <DEDUP_REMOVED lines=10> */
.L_x_323:
[----:B------:R-:W-:Y:S01]  /*e500*/  @!PT LDS RZ, [RZ] ;  /* 0x00000000fffff984 */ /* 0x000fe20000000800 */
[----:B------:R-:W-:Y:S01]  /*e510*/  @!PT LDS RZ, [RZ] ;  /* 0x00000000fffff984 */ /* 0x000fe20000000800 */
[----:B------:R-:W-:Y:S01]  /*e520*/  @!PT LDS RZ, [RZ] ;  /* 0x00000000fffff984 */ /* 0x000fe20000000800 */
[----:B------:R0:W-:Y:S01]  /*e530*/  @!P1 LDGSTS.E.BYPASS.LTC128B.128 [R10+0x1a400], desc[UR46][R4.64], !P0 ;  /* 0x1a400000040a9fae */ /* 0x0001e2000c101d6e */
[----:B------:R-:W-:Y:S01]  /*e540*/  ISETP.GE.AND P1, PT, R8, R3, PT ;  /* 0x000000030800720c */ /* 0x000fe20003f26270 */
[----:B------:R-:W-:Y:S02]  /*e550*/  VIADD R8, R9, 0x60 ;  /* 0x0000006009087836 */ /* 0x000fe40000000000 */
[----:B------:R1:W5:Y:S01]  /*e560*/  LDL.LU R9, [R1+0x60] ;  /* 0x0000600001097983 */ /* 0x0003620000300800 */
[----:B------:R-:W-:Y:S02]  /*e570*/  IMAD.MOV.U32 R13, RZ, RZ, R2 ;  /* 0x000000ffff0d7224 */ /* 0x000fe400078e0002 */
[----:B------:R-:W-:Y:S02]  /*e580*/  IMAD.MOV.U32 R12, RZ, RZ, 0x6 ;  /* 0x00000006ff0c7424 */ /* 0x000fe400078e00ff */
[----:B01----:R-:W-:-:S07]  /*e590*/  IMAD.MOV.U32 R4, RZ, RZ, R14 ;  /* 0x000000ffff047224 */ /* 0x003fce00078e000e */
[----:B-----5:R-:W-:Y:S05]  /*e5a0*/  WARPSYNC.COLLECTIVE R15, `(.L_x_324) ;  /* 0x000000000f087348 */ /* 0x020fea0003c00000 */
[----:B------:R0:W1:Y:S02]  /*e5b0*/  SHFL.IDX P6, R14, R13, R12, R11 ;  /* 0x0000000c0d0e7389 */ /* 0x00006400000c000b */
[----:B01---5:R-:W-:Y:S01]  /*e5c0*/  ENDCOLLECTIVE ;  /* 0x000000000000791b */ /* 0x023fe20003800000 */
.L_x_324:
        /* <DEDUP_REMOVED lines=10> */
.L_x_325:
[----:B------:R-:W-:Y:S01]  /*e670*/  @!PT LDS RZ, [RZ] ;  /* 0x00000000fffff984 */ /* 0x000fe20000000800 */
[----:B------:R-:W-:Y:S01]  /*e680*/  @!PT LDS RZ, [RZ] ;  /* 0x00000000fffff984 */ /* 0x000fe20000000800 */
[----:B------:R-:W-:Y:S01]  /*e690*/  @!PT LDS RZ, [RZ] ;  /* 0x00000000fffff984 */ /* 0x000fe20000000800 */
[----:B------:R0:W-:Y:S01]  /*e6a0*/  @!P1 LDGSTS.E.BYPASS.LTC128B.128 [R10+0x1ac00], desc[UR46][R4.64], !P0 ;  /* 0x1ac00000040a9fae */ /* 0x0001e2000c101d6e */
[----:B------:R-:W-:Y:S01]  /*e6b0*/  ISETP.GE.AND P1, PT, R8, R3, PT ;  /* 0x000000030800720c */ /* 0x000fe20003f26270 */
[----:B------:R-:W-:Y:S02]  /*e6c0*/  IMAD.MOV.U32 R13, RZ, RZ, R2 ;  /* 0x000000ffff0d7224 */ /* 0x000fe400078e0002 */
[----:B------:R-:W-:Y:S02]  /*e6d0*/  IMAD.MOV.U32 R12, RZ, RZ, 0x7 ;  /* 0x00000007ff0c7424 */ /* 0x000fe400078e00ff */
[----:B0-----:R-:W-:-:S08]  /*e6e0*/  IMAD.MOV.U32 R4, RZ, RZ, R14 ;  /* 0x000000ffff047224 */ /* 0x001fd000078e000e */
[----:B------:R-:W-:Y:S05]  /*e6f0*/  WARPSYNC.COLLECTIVE R15, `(.L_x_326) ;  /* 0x000000000f087348 */ /* 0x000fea0003c00000 */
[----:B------:R0:W1:Y:S02]  /*e700*/  SHFL.IDX P6, R14, R13, R12, R11 ;  /* 0x0000000c0d0e7389 */ /* 0x00006400000c000b */
[----:B01----:R-:W-:Y:S01]  /*e710*/  ENDCOLLECTIVE ;  /* 0x000000000000791b */ /* 0x003fe20003800000 */
.L_x_326:
[----:B------:R-:W-:-:S05]  /*e720*/  @!P1 LEA R5, P2, R7, R4, 0x1 ;  /* 0x0000000407059211 */ /* 0x000fca00078408ff */
[----:B------:R-:W-:-:S05]  /*e730*/  @!P1 IMAD.X R4, RZ, RZ, R6, P2 ;  /* 0x000000ffff049224 */ /* 0x000fca00010e0606 */
[----:B------:R-:W-:-:S04]  /*e740*/  @!P1 LOP3.LUT R5, R5, R4, RZ, 0x3c, !PT ;  /* 0x0000000405059212 */ /* 0x000fc800078e3cff */
[----:B------:R-:W-:Y:S01]  /*e750*/  @!P1 LOP3.LUT R4, R5, R4, RZ, 0x3c, !PT ;  /* 0x0000000405049212 */ /* 0x000fe200078e3cff */
[----:B------:R-:W-:-:S03]  /*e760*/  IMAD.MOV.U32 R13, RZ, RZ, R0 ;  /* 0x000000ffff0d7224 */ /* 0x000fc600078e0000 */
[----:B------:R-:W-:-:S05]  /*e770*/  @!P1 LOP3.LUT R5, R5, R4, RZ, 0x3c, !PT ;  /* 0x0000000405059212 */ /* 0x000fca00078e3cff */
[----:B------:R-:W-:Y:S01]  /*e780*/  @!PT LDS RZ, [RZ] ;  /* 0x00000000fffff984 */ /* 0x000fe20000000800 */
[----:B------:R-:W-:Y:S01]  /*e790*/  @!PT LDS RZ, [RZ] ;  /* 0x00000000fffff984 */ /* 0x000fe20000000800 */
[----:B------:R-:W-:Y:S01]  /*e7a0*/  @!PT LDS RZ, [RZ] ;  /* 0x00000000fffff984 */ /* 0x000fe20000000800 */
[----:B------:R0:W-:Y:S04]  /*e7b0*/  @!P1 LDGSTS.E.BYPASS.LTC128B.128 [R10+0x1b400], desc[UR46][R4.64], !P0 ;  /* 0x1b400000040a9fae */ /* 0x0001e8000c101d6e */
[----:B------:R1:W-:Y:S01]  /*e7c0*/  STL [R1+0x3c], R8 ;  /* 0x00003c0801007387 */ /* 0x0003e20000100800 */
[----:B0-----:R-:W-:-:S07]  /*e7d0*/  IMAD.MOV.U32 R4, RZ, RZ, R14 ;  /* 0x000000ffff047224 */ /* 0x001fce00078e000e */
[----:B-1----:R-:W-:Y:S05]  /*e7e0*/  WARPSYNC.COLLECTIVE R15, `(.L_x_327) ;  /* 0x000000000f087348 */ /* 0x002fea0003c00000 */
[----:B------:R0:W2:Y:S02]  /*e7f0*/  SHFL.IDX P6, R14, R13, R12, R11 ;  /* 0x0000000c0d0e7389 */ /* 0x0000a400000c000b */
[----:B012---:R-:W-:Y:S01]  /*e800*/  ENDCOLLECTIVE ;  /* 0x000000000000791b */ /* 0x007fe20003800000 */
.L_x_327:
[----:B------:R-:W-:Y:S01]  /*e810*/  IMAD.MOV.U32 R0, RZ, RZ, R14 ;  /* 0x000000ffff007224 */ /* 0x000fe200078e000e */
[----:B------:R-:W-:Y:S06]  /*e820*/  BRA `(.L_x_328) ;  /* 0xffffffb800e07947 */ /* 0x000fec000383ffff */
.L_x_223:
[----:B------:R-:W-:Y:S01]  /*e830*/  BSSY B0, `(.L_x_329) ;  /* 0x0000008000007945 */ /* 0x000fe20003800000 */
[----:B------:R-:W-:Y:S02]  /*e840*/  IMAD.MOV.U32 R13, RZ, RZ, R4 ;  /* 0x000000ffff0d7224 */ /* 0x000fe400078e0004 */
[----:B------:R-:W-:Y:S02]  /*e850*/  IMAD.MOV.U32 R12, RZ, RZ, RZ ;  /* 0x000000ffff0c7224 */ /* 0x000fe400078e00ff */
[----:B------:R-:W-:Y:S02]  /*e860*/  IMAD.MOV.U32 R11, RZ, RZ, 0x181f ;  /* 0x0000181fff0b7424 */ /* 0x000fe400078e00ff */
[----:B------:R-:W-:-:S07]  /*e870*/  IMAD.MOV.U32 R15, RZ, RZ, -0x1 ;  /* 0xffffffffff0f7424 */ /* 0x000fce00078e00ff */
[----:B------:R-:W-:Y:S05]  /*e880*/  WARPSYNC.COLLECTIVE R15, `(.L_x_330) ;  /* 0x000000000f087348 */ /* 0x000fea0003c00000 */
[----:B------:R0:W1:Y:S02]  /*e890*/  SHFL.IDX P6, R14, R13, R12, R11 ;  /* 0x0000000c0d0e7389 */ /* 0x00006400000c000b */
[----:B01----:R-:W-:Y:S01]  /*e8a0*/  ENDCOLLECTIVE ;  /* 0x000000000000791b */ /* 0x003fe20003800000 */
.L_x_330:
[----:B------:R-:W-:Y:S05]  /*e8b0*/  BSYNC B0 ;  /* 0x0000000000007941 */ /* 0x000fea0003800000 */
.L_x_329:
[----:B------:R-:W-:Y:S01]  /*e8c0*/  IMAD.MOV.U32 R13, RZ, RZ, R5 ;  /* 0x000000ffff0d7224 */ /* 0x000fe200078e0005 */
[----:B------:R0:W5:Y:S01]  /*e8d0*/  LDL.LU R10, [R1+0x38] ;  /* 0x00003800010a7983 */ /* 0x0001620000300800 */
[----:B------:R-:W-:Y:S02]  /*e8e0*/  IMAD.MOV.U32 R12, RZ, RZ, RZ ;  /* 0x000000ffff0c7224 */ /* 0x000fe400078e00ff */
[----:B------:R-:W-:Y:S01]  /*e8f0*/  IMAD.MOV.U32 R11, RZ, RZ, 0x181f ;  /* 0x0000181fff0b7424 */ /* 0x000fe200078e00ff */
[----:B------:R0:W5:Y:S01]  /*e900*/  LDL.LU R9, [R1+0x3c] ;  /* 0x00003c0001097983 */ /* 0x0001620000300800 */
[----:B------:R-:W-:Y:S02]  /*e910*/  IMAD.MOV.U32 R15, RZ, RZ, -0x1 ;  /* 0xffffffffff0f7424 */ /* 0x000fe400078e00ff */
[----:B------:R-:W-:Y:S01]  /*e920*/  IMAD.MOV.U32 R2, RZ, RZ, R14 ;  /* 0x000000ffff027224 */ /* 0x000fe200078e000e */
[----:B------:R0:W5:Y:S06]  /*e930*/  LDL R7, [R1+0x4] ;  /* 0x0000040001077983 */ /* 0x00016c0000100800 */
[----:B0----5:R-:W-:Y:S05]  /*e940*/  WARPSYNC.COLLECTIVE R15, `(.L_x_331) ;  /* 0x000000000f087348 */ /* 0x021fea0003c00000 */
[----:B------:R1:W2:Y:S02]  /*e950*/  SHFL.IDX P6, R14, R13, R12, R11 ;  /* 0x0000000c0d0e7389 */ /* 0x0002a400000c000b */
[----:B012--5:R-:W-:Y:S01]  /*e960*/  ENDCOLLECTIVE ;  /* 0x000000000000791b */ /* 0x027fe20003800000 */
.L_x_331:
[----:B------:R-:W-:Y:S01]  /*e970*/  ULDC UR4, c[0x0][0x288] ;  /* 0x0000a20000047ab9 */ /* 0x000fe20000000800 */
[----:B------:R-:W2:Y:S04]  /*e980*/  LDL.LU R13, [R1+0x28] ;  /* 0x00002800010d7983 */ /* 0x000ea80000300800 */
[----:B------:R-:W3:Y:S04]  /*e990*/  LDL.LU R12, [R1+0x2c] ;  /* 0x00002c00010c7983 */ /* 0x000ee80000300800 */
[----:B------:R-:W4:Y:S04]  /*e9a0*/  LDL.LU R11, [R1+0x30] ;  /* 0x00003000010b7983 */ /* 0x000f280000300800 */
[----:B------:R-:W5:Y:S01]  /*e9b0*/  LDL.LU R15, [R1+0x34] ;  /* 0x00003400010f7983 */ /* 0x000f620000300800 */
[----:B------:R-:W-:-:S03]  /*e9c0*/  IMAD.MOV.U32 R3, RZ, RZ, R14 ;  /* 0x000000ffff037224 */ /* 0x000fc600078e000e */
[----:B------:R-:W5:Y:S01]  /*e9d0*/  LDL.LU R14, [R1+0x10] ;  /* 0x00001000010e7983 */ /* 0x000f620000300800 */
[----:B------:R-:W-:Y:S01]  /*e9e0*/  IMAD R0, R6, UR4, RZ ;  /* 0x0000000406007c24 */ /* 0x000fe2000f8e02ff */
[----:B------:R-:W-:-:S04]  /*e9f0*/  LOP3.LUT R18, R18, 0xffffffbf, RZ, 0xc0, !PT ;  /* 0xffffffbf12127812 */ /* 0x000fc800078ec0ff */
[-C--:B--2---:R-:W-:Y:S01]  /*ea00*/  ISETP.GE.AND P6, PT, R13, R0.reuse, PT ;  /* 0x000000000d00720c */ /* 0x084fe20003fc6270 */
[----:B------:R-:W-:Y:S01]  /*ea10*/  IMAD.MOV.U32 R13, RZ, RZ, R4 ;  /* 0x000000ffff0d7224 */ /* 0x000fe200078e0004 */
[----:B---3--:R-:W-:Y:S01]  /*ea20*/  ISETP.GE.AND P5, PT, R12, R0, PT ;  /* 0x000000000c00720c */ /* 0x008fe20003fa6270 */
[----:B------:R-:W-:-:S10]  /*ea30*/  IMAD.MOV.U32 R12, RZ, RZ, 0x1 ;  /* 0x00000001ff0c7424 */ /* 0x000fd400078e00ff */
[----:B------:R-:W-:Y:S02]  /*ea40*/  @P6 LOP3.LUT R18, R18, 0x40, RZ, 0xfc, !PT ;  /* 0x0000004012126812 */ /* 0x000fe400078efcff */
[-C--:B----4-:R-:W-:Y:S01]  /*ea50*/  ISETP.GE.AND P6, PT, R11, R0.reuse, PT ;  /* 0x000000000b00720c */ /* 0x090fe20003fc6270 */
[----:B------:R-:W-:Y:S01]  /*ea60*/  IMAD.MOV.U32 R11, RZ, RZ, 0x181f ;  /* 0x0000181fff0b7424 */ /* 0x000fe200078e00ff */
[----:B------:R-:W-:Y:S02]  /*ea70*/  LOP3.LUT R18, R18, 0xffffffdf, RZ, 0xc0, !PT ;  /* 0xffffffdf12127812 */ /* 0x000fe400078ec0ff */
[-C--:B-----5:R-:W-:Y:S02]  /*ea80*/  ISETP.GE.AND P4, PT, R14, R0.reuse, PT ;  /* 0x000000000e00720c */ /* 0x0a0fe40003f86270 */
[----:B------:R-:W-:Y:S02]  /*ea90*/  @P5 LOP3.LUT R18, R18, 0x20, RZ, 0xfc, !PT ;  /* 0x0000002012125812 */ /* 0x000fe400078efcff */
[----:B------:R-:W-:Y:S01]  /*eaa0*/  ISETP.GE.AND P5, PT, R15, R0, PT ;  /* 0x000000000f00720c */ /* 0x000fe20003fa6270 */
[----:B------:R-:W-:Y:S01]  /*eab0*/  IMAD.MOV.U32 R15, RZ, RZ, -0x1 ;  /* 0xffffffffff0f7424 */ /* 0x000fe200078e00ff */
[----:B------:R-:W-:-:S04]  /*eac0*/  LOP3.LUT R18, R18, 0xffffffef, RZ, 0xc0, !PT ;  /* 0xffffffef12127812 */ /* 0x000fc800078ec0ff */
[----:B------:R-:W-:Y:S02]  /*ead0*/  @P6 LOP3.LUT R18, R18, 0x10, RZ, 0xfc, !PT ;  /* 0x0000001012126812 */ /* 0x000fe400078efcff */
[----:B------:R-:W-:Y:S02]  /*eae0*/  ISETP.GE.AND P6, PT, R10, R0, PT ;  /* 0x000000000a00720c */ /* 0x000fe40003fc6270 */
[----:B------:R-:W-:-:S04]  /*eaf0*/  LOP3.LUT R18, R18, 0xfffffff7, RZ, 0xc0, !PT ;  /* 0xfffffff712127812 */ /* 0x000fc800078ec0ff */
[----:B------:R-:W-:Y:S02]  /*eb00*/  @P5 LOP3.LUT R18, R18, 0x8, RZ, 0xfc, !PT ;  /* 0x0000000812125812 */ /* 0x000fe400078efcff */
[----:B------:R-:W-:Y:S02]  /*eb10*/  ISETP.GE.AND P5, PT, R9, R0, PT ;  /* 0x000000000900720c */ /* 0x000fe40003fa6270 */
[----:B------:R-:W-:-:S04]  /*eb20*/  LOP3.LUT R18, R18, 0xffffff7f, RZ, 0xc0, !PT ;  /* 0xffffff7f12127812 */ /* 0x000fc800078ec0ff */
[----:B------:R-:W-:-:S04]  /*eb30*/  LOP3.LUT R18, R18, 0xfffffffb, RZ, 0xc0, !PT ;  /* 0xfffffffb12127812 */ /* 0x000fc800078ec0ff */
[----:B------:R-:W-:Y:S02]  /*eb40*/  @P6 LOP3.LUT R18, R18, 0x4, RZ, 0xfc, !PT ;  /* 0x0000000412126812 */ /* 0x000fe400078efcff */
[----:B------:R-:W-:Y:S02]  /*eb50*/  @!P4 LEA R3, P6, R8, R3, 0x1 ;  /* 0x000000030803c211 */ /* 0x000fe400078c08ff */
[----:B------:R-:W-:-:S03]  /*eb60*/  @P5 LOP3.LUT R18, R18, 0x80, RZ, 0xfc, !PT ;  /* 0x0000008012125812 */ /* 0x000fc600078efcff */
[----:B------:R-:W-:Y:S01]  /*eb70*/  @!P4 IMAD.X R2, RZ, RZ, R2, P6 ;  /* 0x000000ffff02c224 */ /* 0x000fe200030e0602 */
[----:B------:R-:W-:-:S04]  /*eb80*/  LOP3.LUT P5, RZ, R18, 0x20, RZ, 0xc0, !PT ;  /* 0x0000002012ff7812 */ /* 0x000fc800078ac0ff */
[----:B------:R-:W-:-:S09]  /*eb90*/  @!P4 LOP3.LUT R3, R3, R2, RZ, 0x3c, !PT ;  /* 0x000000020303c212 */ /* 0x000fd200078e3cff */
[----:B------:R-:W-:Y:S05]  /*eba0*/  WARPSYNC.COLLECTIVE R15, `(.L_x_332) ;  /* 0x000000000f087348 */ /* 0x000fea0003c00000 */
[----:B------:R0:W1:Y:S02]  /*ebb0*/  SHFL.IDX P6, R14, R13, R12, R11 ;  /* 0x0000000c0d0e7389 */ /* 0x00006400000c000b */
[----:B01----:R-:W-:Y:S01]  /*ebc0*/  ENDCOLLECTIVE ;  /* 0x000000000000791b */ /* 0x003fe20003800000 */
.L_x_332:
[----:B------:R-:W-:-:S04]  /*ebd0*/  @!P4 LOP3.LUT R2, R3, R2, RZ, 0x3c, !PT ;  /* 0x000000020302c212 */ /* 0x000fc800078e3cff */
[----:B------:R-:W-:-:S05]  /*ebe0*/  @!P4 LOP3.LUT R3, R3, R2, RZ, 0x3c, !PT ;  /* 0x000000020303c212 */ /* 0x000fca00078e3cff */
[----:B------:R-:W-:Y:S01]  /*ebf0*/  @!PT LDS RZ, [RZ] ;  /* 0x00000000fffff984 */ /* 0x000fe20000000800 */
[----:B------:R-:W-:Y:S01]  /*ec00*/  @!PT LDS RZ, [RZ] ;  /* 0x00000000fffff984 */ /* 0x000fe20000000800 */
[----:B------:R-:W-:Y:S01]  /*ec10*/  @!PT LDS RZ, [RZ] ;  /* 0x00000000fffff984 */ /* 0x000fe20000000800 */
[----:B------:R0:W-:Y:S01]  /*ec20*/  @!P4 LDGSTS.E.BYPASS.LTC128B.128 [R7+0x22400], desc[UR46][R2.64], !P0 ;  /* 0x224000000207cfae */ /* 0x0001e2000c101d6e */
[----:B------:R-:W-:-:S03]  /*ec30*/  IMAD.MOV.U32 R13, RZ, RZ, R5 ;  /* 0x000000ffff0d7224 */ /* 0x000fc600078e0005 */
[----:B------:R0:W-:Y:S04]  /*ec40*/  @!P4 LDGSTS.E.BYPASS.LTC128B.128 [R7+0x26400], desc[UR46][R2.64+0x80], !P1 ;  /* 0x264000800207cfae */ /* 0x0001e8000c901d6e */
[----:B------:R0:W-:Y:S04]  /*ec50*/  @!P4 LDGSTS.E.BYPASS.LTC128B.128 [R7+0x2a400], desc[UR46][R2.64+0x100], !P2 ;  /* 0x2a4001000207cfae */ /* 0x0001e8000d101d6e */
[----:B------:R0:W-:Y:S01]  /*ec60*/  @!P4 LDGSTS.E.BYPASS.LTC128B.128 [R7+0x2e400], desc[UR46][R2.64+0x180], !P3 ;  /* 0x2e4001800207cfae */ /* 0x0001e2000d901d6e */
[----:B------:R-:W-:Y:S01]  /*ec70*/  IMAD.MOV.U32 R6, RZ, RZ, R14 ;  /* 0x000000ffff067224 */ /* 0x000fe200078e000e */
[----:B------:R-:W-:-:S13]  /*ec80*/  LOP3.LUT P4, RZ, R18, 0x40, RZ, 0xc0, !PT ;  /* 0x0000004012ff7812 */ /* 0x000fda000788c0ff */
[----:B0-----:R-:W-:Y:S05]  /*ec90*/  WARPSYNC.COLLECTIVE R15, `(.L_x_333) ;  /* 0x000000000f087348 */ /* 0x001fea0003c00000 */
[----:B------:R1:W2:Y:S02]  /*eca0*/  SHFL.IDX P6, R14, R13, R12, R11 ;  /* 0x0000000c0d0e7389 */ /* 0x0002a400000c000b */
[----:B012---:R-:W-:Y:S01]  /*ecb0*/  ENDCOLLECTIVE ;  /* 0x000000000000791b */ /* 0x007fe20003800000 */
.L_x_333:
[----:B------:R-:W-:Y:S02]  /*ecc0*/  IMAD.MOV.U32 R13, RZ, RZ, R4 ;  /* 0x000000ffff0d7224 */ /* 0x000fe400078e0004 */
[----:B------:R-:W-:Y:S02]  /*ecd0*/  IMAD.MOV.U32 R12, RZ, RZ, 0x2 ;  /* 0x00000002ff0c7424 */ /* 0x000fe400078e00ff */
[----:B------:R-:W-:-:S05]  /*ece0*/  IMAD.MOV.U32 R2, RZ, RZ, R14 ;  /* 0x000000ffff027224 */ /* 0x000fca00078e000e */
[----:B------:R-:W-:-:S05]  /*ecf0*/  @!P4 LEA R2, P6, R8, R2, 0x1 ;  /* 0x000000020802c211 */ /* 0x000fca00078c08ff */
[----:B------:R-:W-:-:S05]  /*ed00*/  @!P4 IMAD.X R3, RZ, RZ, R6, P6 ;  /* 0x000000ffff03c224 */ /* 0x000fca00030e0606 */
[----:B------:R-:W-:Y:S01]  /*ed10*/  @!PT LDS RZ, [RZ] ;  /* 0x00000000fffff984 */ /* 0x000fe20000000800 */
[----:B------:R-:W-:Y:S01]  /*ed20*/  @!PT LDS RZ, [RZ] ;  /* 0x00000000fffff984 */ /* 0x000fe20000000800 */
[----:B------:R-:W-:Y:S01]  /*ed30*/  @!PT LDS RZ, [RZ] ;  /* 0x00000000fffff984 */ /* 0x000fe20000000800 */
[----:B------:R0:W-:Y:S03]  /*ed40*/  @!P4 LDGSTS.E.BYPASS.LTC128B.128 [R7+0x22c00], desc[UR46][R2.64], !P0 ;  /* 0x22c000000207cfae */ /* 0x0001e6000c101d6e */
[----:B0-----:R-:W-:Y:S05]  /*ed50*/  WARPSYNC.COLLECTIVE R15, `(.L_x_334) ;  /* 0x000000000f087348 */ /* 0x001fea0003c00000 */
[----:B------:R1:W2:Y:S02]  /*ed60*/  SHFL.IDX P6, R14, R13, R12, R11 ;  /* 0x0000000c0d0e7389 */ /* 0x0002a400000c000b */
[----:B012---:R-:W-:Y:S01]  /*ed70*/  ENDCOLLECTIVE ;  /* 0x000000000000791b */ /* 0x007fe20003800000 */
.L_x_334:
[----:B------:R-:W-:Y:S01]  /*ed80*/  @!PT LDS RZ, [RZ] ;  /* 0x00000000fffff984 */ /* 0x000fe20000000800 */
[----:B------:R-:W-:Y:S01]  /*ed90*/  @!PT LDS RZ, [RZ] ;  /* 0x00000000fffff984 */ /* 0x000fe20000000800 */
[----:B------:R-:W-:Y:S01]  /*eda0*/  @!PT LDS RZ, [RZ] ;  /* 0x00000000fffff984 */ /* 0x000fe20000000800 */
[----:B------:R0:W-:Y:S04]  /*edb0*/  @!P4 LDGSTS.E.BYPASS.LTC128B.128 [R7+0x26c00], desc[UR46][R2.64+0x80], !P1 ;  /* 0x26c000800207cfae */ /* 0x0001e8000c901d6e */
[----:B------:R0:W-:Y:S04]  /*edc0*/  @!P4 LDGSTS.E.BYPASS.LTC128B.128 [R7+0x2ac00], desc[UR46][R2.64+0x100], !P2 ;  /* 0x2ac001000207cfae */ /* 0x0001e8000d101d6e */
[----:B------:R0:W-:Y:S01]  /*edd0*/  @!P4 LDGSTS.E.BYPASS.LTC128B.128 [R7+0x2ec00], desc[UR46][R2.64+0x180], !P3 ;  /* 0x2ec001800207cfae */ /* 0x0001e2000d901d6e */
[----:B------:R-:W-:Y:S01]  /*ede0*/  LOP3.LUT P4, RZ, R18, 0x10, RZ, 0xc0, !PT ;  /* 0x0000001012ff7812 */ /* 0x000fe2000788c0ff */
[----:B------:R-:W-:-:S02]  /*edf0*/  IMAD.MOV.U32 R13, RZ, RZ, R5 ;  /* 0x000000ffff0d7224 */ /* 0x000fc400078e0005 */
[----:B------:R-:W-:-:S10]  /*ee00*/  IMAD.MOV.U32 R6, RZ, RZ, R14 ;  /* 0x000000ffff067224 */ /* 0x000fd400078e000e */
[----:B0-----:R-:W-:Y:S05]  /*ee10*/  WARPSYNC.COLLECTIVE R15, `(.L_x_335) ;  /* 0x000000000f087348 */ /* 0x001fea0003c00000 */
[----:B------:R1:W2:Y:S02]  /*ee20*/  SHFL.IDX P6, R14, R13, R12, R11 ;  /* 0x0000000c0d0e7389 */ /* 0x0002a400000c000b */
[----:B012---:R-:W-:Y:S01]  /*ee30*/  ENDCOLLECTIVE ;  /* 0x000000000000791b */ /* 0x007fe20003800000 */
.L_x_335:
        /* <DEDUP_REMOVED lines=12> */
.L_x_336:
        /* <DEDUP_REMOVED lines=12> */
.L_x_337:
        /* <DEDUP_REMOVED lines=12> */
.L_x_338:
        /* <DEDUP_REMOVED lines=12> */
.L_x_339:
[----:B------:R-:W-:Y:S02]  /*f140*/  IMAD.MOV.U32 R13, RZ, RZ, R4 ;  /* 0x000000ffff0d7224 */ /* 0x000fe400078e0004 */
[----:B------:R-:W-:Y:S02]  /*f150*/  IMAD.MOV.U32 R12, RZ, RZ, 0x5 ;  /* 0x00000005ff0c7424 */ /* 0x000fe400078e00ff */
[----:B------:R-:W-:-:S05]  /*f160*/  IMAD.MOV.U32 R2, RZ, RZ, R14 ;  /* 0x000000ffff027224 */ /* 0x000fca00078e000e */
[----:B------:R-:W-:-:S05]  /*f170*/  @!P5 LEA R2, P6, R8, R2, 0x1 ;  /* 0x000000020802d211 */ /* 0x000fca00078c08ff */
[----:B------:R-:W-:Y:S01]  /*f180*/  @!P5 IMAD.X R3, RZ, RZ, R6, P6 ;  /* 0x000000ffff03d224 */ /* 0x000fe200030e0606 */
[C---:B------:R-:W-:Y:S02]  /*f190*/  LOP3.LUT P6, RZ, R18.reuse, 0x8, RZ, 0xc0, !PT ;  /* 0x0000000812ff7812 */ /* 0x040fe400078cc0ff */
[----:B------:R-:W-:-:S11]  /*f1a0*/  LOP3.LUT P5, RZ, R18, 0x80, RZ, 0xc0, !PT ;  /* 0x0000008012ff7812 */ /* 0x000fd600078ac0ff */
[----:B------:R-:W-:Y:S01]  /*f1b0*/  @!PT LDS RZ, [RZ] ;  /* 0x00000000fffff984 */ /* 0x000fe20000000800 */
[----:B------:R-:W-:Y:S01]  /*f1c0*/  @!PT LDS RZ, [RZ] ;  /* 0x00000000fffff984 */ /* 0x000fe20000000800 */
[----:B------:R-:W-:Y:S01]  /*f1d0*/  @!PT LDS RZ, [RZ] ;  /* 0x00000000fffff984 */ /* 0x000fe20000000800 */
[----:B------:R0:W-:Y:S04]  /*f1e0*/  @!P6 LDGSTS.E.BYPASS.LTC128B.128 [R7+0x24400], desc[UR46][R2.64], !P0 ;  /* 0x244000000207efae */ /* 0x0001e8000c101d6e */
[----:B------:R0:W-:Y:S04]  /*f1f0*/  @!P6 LDGSTS.E.BYPASS.LTC128B.128 [R7+0x28400], desc[UR46][R2.64+0x80], !P1 ;  /* 0x284000800207efae */ /* 0x0001e8000c901d6e */
[----:B------:R0:W-:Y:S04]  /*f200*/  @!P6 LDGSTS.E.BYPASS.LTC128B.128 [R7+0x2c400], desc[UR46][R2.64+0x100], !P2 ;  /* 0x2c4001000207efae */ /* 0x0001e8000d101d6e */
[----:B------:R0:W-:Y:S02]  /*f210*/  @!P6 LDGSTS.E.BYPASS.LTC128B.128 [R7+0x30400], desc[UR46][R2.64+0x180], !P3 ;  /* 0x304001800207efae */ /* 0x0001e4000d901d6e */
[----:B0-----:R-:W-:Y:S05]  /*f220*/  WARPSYNC.COLLECTIVE R15, `(.L_x_340) ;  /* 0x000000000f087348 */ /* 0x001fea0003c00000 */
[----:B------:R1:W2:Y:S02]  /*f230*/  SHFL.IDX P6, R14, R13, R12, R11 ;  /* 0x0000000c0d0e7389 */ /* 0x0002a400000c000b */
[----:B012---:R-:W-:Y:S01]  /*f240*/  ENDCOLLECTIVE ;  /* 0x000000000000791b */ /* 0x007fe20003800000 */
.L_x_340:
[----:B------:R-:W-:Y:S02]  /*f250*/  IMAD.MOV.U32 R13, RZ, RZ, R5 ;  /* 0x000000ffff0d7224 */ /* 0x000fe400078e0005 */
[----:B------:R-:W-:-:S07]  /*f260*/  IMAD.MOV.U32 R6, RZ, RZ, R14 ;  /* 0x000000ffff067224 */ /* 0x000fce00078e000e */
[----:B------:R-:W-:Y:S05]  /*f270*/  WARPSYNC.COLLECTIVE R15, `(.L_x_341) ;  /* 0x000000000f087348 */ /* 0x000fea0003c00000 */
[----:B------:R0:W1:Y:S02]  /*f280*/  SHFL.IDX P6, R14, R13, R12, R11 ;  /* 0x0000000c0d0e7389 */ /* 0x00006400000c000b */
[----:B01----:R-:W-:Y:S01]  /*f290*/  ENDCOLLECTIVE ;  /* 0x000000000000791b */ /* 0x003fe20003800000 */
.L_x_341:
        /* <DEDUP_REMOVED lines=12> */
.L_x_342:
[----:B------:R-:W-:Y:S01]  /*f360*/  @!PT LDS RZ, [RZ] ;  /* 0x00000000fffff984 */ /* 0x000fe20000000800 */
[----:B------:R-:W-:Y:S01]  /*f370*/  @!PT LDS RZ, [RZ] ;  /* 0x00000000fffff984 */ /* 0x000fe20000000800 */
[----:B------:R-:W-:Y:S01]  /*f380*/  @!PT LDS RZ, [RZ] ;  /* 0x00000000fffff984 */ /* 0x000fe20000000800 */
[----:B------:R0:W-:Y:S04]  /*f390*/  @!P4 LDGSTS.E.BYPASS.LTC128B.128 [R7+0x28c00], desc[UR46][R2.64+0x80], !P1 ;  /* 0x28c000800207cfae */ /* 0x0001e8000c901d6e */
[----:B------:R0:W-:Y:S04]  /*f3a0*/  @!P4 LDGSTS.E.BYPASS.LTC128B.128 [R7+0x2cc00], desc[UR46][R2.64+0x100], !P2 ;  /* 0x2cc001000207cfae */ /* 0x0001e8000d101d6e */
[----:B------:R0:W-:Y:S01]  /*f3b0*/  @!P4 LDGSTS.E.BYPASS.LTC128B.128 [R7+0x30c00], desc[UR46][R2.64+0x180], !P3 ;  /* 0x30c001800207cfae */ /* 0x0001e2000d901d6e */
[----:B------:R-:W-:Y:S02]  /*f3c0*/  IMAD.MOV.U32 R13, RZ, RZ, R5 ;  /* 0x000000ffff0d7224 */ /* 0x000fe400078e0005 */
[----:B------:R-:W-:-:S07]  /*f3d0*/  IMAD.MOV.U32 R6, RZ, RZ, R14 ;  /* 0x000000ffff067224 */ /* 0x000fce00078e000e */
[----:B0-----:R-:W-:Y:S05]  /*f3e0*/  WARPSYNC.COLLECTIVE R15, `(.L_x_343) ;  /* 0x000000000f087348 */ /* 0x001fea0003c00000 */
[----:B------:R1:W2:Y:S02]  /*f3f0*/  SHFL.IDX P6, R14, R13, R12, R11 ;  /* 0x0000000c0d0e7389 */ /* 0x0002a400000c000b */
[----:B012---:R-:W-:Y:S01]  /*f400*/  ENDCOLLECTIVE ;  /* 0x000000000000791b */ /* 0x007fe20003800000 */
.L_x_343:
        /* <DEDUP_REMOVED lines=12> */
.L_x_344:
        /* <DEDUP_REMOVED lines=11> */
.L_x_345:
[----:B------:R-:W-:Y:S01]  /*f580*/  IMAD.MOV.U32 R2, RZ, RZ, R14 ;  /* 0x000000ffff027224 */ /* 0x000fe200078e000e */
[----:B------:R-:W-:Y:S06]  /*f590*/  BRA `(.L_x_346) ;  /* 0xffffffb8003c7947 */ /* 0x000fec000383ffff */
.L_x_227:
[----:B-1----:R-:W-:-:S04]  /*f5a0*/  IMAD.U32 R3, RZ, RZ, UR37 ;  /* 0x00000025ff037e24 */ /* 0x002fc8000f8e00ff */
[----:B------:R1:W2:Y:S03]  /*f5b0*/  SYNCS.PHASECHK.TRANS64.TRYWAIT P0, [R3+URZ+0x32420], R0 ;  /* 0x03242000030075a7 */ /* 0x0002a6000800017f */
[----:B--2---:R-:W-:Y:S05]  /*f5c0*/  @!P0 NANOSLEEP.SYNCS 0x989680 ;  /* 0x009896800000895d */ /* 0x004fea0003900000 */
[----:B------:R-:W2:Y:S02]  /*f5d0*/  @!P0 SYNCS.PHASECHK.TRANS64 P0, [R3+URZ+0x32420], R0 ;  /* 0x03242000030085a7 */ /* 0x000ea4000800007f */
[----:B--2---:R-:W-:Y:S05]  /*f5e0*/  @!P0 BRA `(.L_x_227) ;  /* 0xfffffffc00ec8947 */ /* 0x004fea000383ffff */
[----:B------:R-:W-:Y:S05]  /*f5f0*/  BRA `(.L_x_347) ;  /* 0xffffffb8008c7947 */ /* 0x000fea000383ffff */
.L_x_231:
[----:B0-----:R0:W1:Y:S02]  /*f600*/  SYNCS.PHASECHK.TRANS64.TRYWAIT P0, [R2+URZ+0x32460], R0 ;  /* 0x03246000020075a7 */ /* 0x001064000800017f */
[----:B-1----:R-:W-:Y:S05]  /*f610*/  @!P0 NANOSLEEP.SYNCS 0x989680 ;  /* 0x009896800000895d */ /* 0x002fea0003900000 */
[----:B------:R-:W1:Y:S02]  /*f620*/  @!P0 SYNCS.PHASECHK.TRANS64 P0, [R2+URZ+0x32460], R0 ;  /* 0x03246000020085a7 */ /* 0x000e64000800007f */
[----:B-1----:R-:W-:Y:S05]  /*f630*/  @!P0 BRA `(.L_x_231) ;  /* 0xfffffffc00f08947 */ /* 0x002fea000383ffff */
[----:B------:R-:W-:Y:S05]  /*f640*/  BRA `(.L_x_348) ;  /* 0xffffffb800ac7947 */ /* 0x000fea000383ffff */
.L_x_244:
[----:B-1----:R1:W2:Y:S02]  /*f650*/  SYNCS.PHASECHK.TRANS64.TRYWAIT P0, [R3+URZ+0x32440], R2 ;  /* 0x03244002030075a7 */ /* 0x0022a4000800017f */
[----:B--2---:R-:W-:Y:S05]  /*f660*/  @!P0 NANOSLEEP.SYNCS 0x989680 ;  /* 0x009896800000895d */ /* 0x004fea0003900000 */
[----:B------:R-:W2:Y:S02]  /*f670*/  @!P0 SYNCS.PHASECHK.TRANS64 P0, [R3+URZ+0x32440], R2 ;  /* 0x03244002030085a7 */ /* 0x000ea4000800007f */
[----:B--2---:R-:W-:Y:S05]  /*f680*/  @!P0 BRA `(.L_x_244) ;  /* 0xfffffffc00f08947 */ /* 0x004fea000383ffff */
[----:B------:R-:W-:Y:S05]  /*f690*/  BRA `(.L_x_349) ;  /* 0xffffffc000a47947 */ /* 0x000fea000383ffff */
.L_x_249:
[----:B0-----:R0:W2:Y:S02]  /*f6a0*/  SYNCS.PHASECHK.TRANS64.TRYWAIT P0, [R3+URZ+0x32460], R2 ;  /* 0x03246002030075a7 */ /* 0x0010a4000800017f */
[----:B--2---:R-:W-:Y:S05]  /*f6b0*/  @!P0 NANOSLEEP.SYNCS 0x989680 ;  /* 0x009896800000895d */ /* 0x004fea0003900000 */
[----:B------:R-:W2:Y:S02]  /*f6c0*/  @!P0 SYNCS.PHASECHK.TRANS64 P0, [R3+URZ+0x32460], R2 ;  /* 0x03246002030085a7 */ /* 0x000ea4000800007f */
[----:B--2---:R-:W-:Y:S05]  /*f6d0*/  @!P0 BRA `(.L_x_249) ;  /* 0xfffffffc00f08947 */ /* 0x004fea000383ffff */
[----:B------:R-:W-:Y:S05]  /*f6e0*/  BRA `(.L_x_350) ;  /* 0xffffffc400207947 */ /* 0x000fea000383ffff */
.L_x_261:
[----:B--2---:R2:W3:Y:S02]  /*f6f0*/  SYNCS.PHASECHK.TRANS64.TRYWAIT P0, [R4+URZ+0x32440], R2 ;  /* 0x03244002040075a7 */ /* 0x0044e4000800017f */
[----:B---3--:R-:W-:Y:S05]  /*f700*/  @!P0 NANOSLEEP.SYNCS 0x989680 ;  /* 0x009896800000895d */ /* 0x008fea0003900000 */
[----:B------:R-:W3:Y:S02]  /*f710*/  @!P0 SYNCS.PHASECHK.TRANS64 P0, [R4+URZ+0x32440], R2 ;  /* 0x03244002040085a7 */ /* 0x000ee4000800007f */
[----:B---3--:R-:W-:Y:S05]  /*f720*/  @!P0 BRA `(.L_x_261) ;  /* 0xfffffffc00f08947 */ /* 0x008fea000383ffff */
[----:B------:R-:W-:Y:S05]  /*f730*/  BRA `(.L_x_351) ;  /* 0xffffffcc00087947 */ /* 0x000fea000383ffff */
.L_x_266:
[----:B0-----:R0:W1:Y:S02]  /*f740*/  SYNCS.PHASECHK.TRANS64.TRYWAIT P0, [R4+URZ+0x32460], R2 ;  /* 0x03246002040075a7 */ /* 0x001064000800017f */
[----:B-1----:R-:W-:Y:S05]  /*f750*/  @!P0 NANOSLEEP.SYNCS 0x989680 ;  /* 0x009896800000895d */ /* 0x002fea0003900000 */
[----:B------:R-:W1:Y:S02]  /*f760*/  @!P0 SYNCS.PHASECHK.TRANS64 P0, [R4+URZ+0x32460], R2 ;  /* 0x03246002040085a7 */ /* 0x000e64000800007f */
[----:B-1----:R-:W-:Y:S05]  /*f770*/  @!P0 BRA `(.L_x_266) ;  /* 0xfffffffc00f08947 */ /* 0x002fea000383ffff */
[----:B------:R-:W-:Y:S05]  /*f780*/  BRA `(.L_x_352) ;  /* 0xffffffcc00847947 */ /* 0x000fea000383ffff */
.L_x_277:
[----:B0-----:R0:W2:Y:S02]  /*f790*/  SYNCS.PHASECHK.TRANS64.TRYWAIT P0, [R4+URZ+0x32440], R2 ;  /* 0x03244002040075a7 */ /* 0x0010a4000800017f */
[----:B--2---:R-:W-:Y:S05]  /*f7a0*/  @!P0 NANOSLEEP.SYNCS 0x989680 ;  /* 0x009896800000895d */ /* 0x004fea0003900000 */
[----:B------:R-:W2:Y:S02]  /*f7b0*/  @!P0 SYNCS.PHASECHK.TRANS64 P0, [R4+URZ+0x32440], R2 ;  /* 0x03244002040085a7 */ /* 0x000ea4000800007f */
[----:B--2---:R-:W-:Y:S05]  /*f7c0*/  @!P0 BRA `(.L_x_277) ;  /* 0xfffffffc00f08947 */ /* 0x004fea000383ffff */
[----:B------:R-:W-:Y:S05]  /*f7d0*/  BRA `(.L_x_353) ;  /* 0xffffffd400487947 */ /* 0x000fea000383ffff */
.L_x_282:
[----:B-1----:R1:W2:Y:S02]  /*f7e0*/  SYNCS.PHASECHK.TRANS64.TRYWAIT P0, [R4+URZ+0x32460], R2 ;  /* 0x03246002040075a7 */ /* 0x0022a4000800017f */
[----:B--2---:R-:W-:Y:S05]  /*f7f0*/  @!P0 NANOSLEEP.SYNCS 0x989680 ;  /* 0x009896800000895d */ /* 0x004fea0003900000 */
[----:B------:R-:W2:Y:S02]  /*f800*/  @!P0 SYNCS.PHASECHK.TRANS64 P0, [R4+URZ+0x32460], R2 ;  /* 0x03246002040085a7 */ /* 0x000ea4000800007f */
[----:B--2---:R-:W-:Y:S05]  /*f810*/  @!P0 BRA `(.L_x_282) ;  /* 0xfffffffc00f08947 */ /* 0x004fea000383ffff */
[----:B------:R-:W-:Y:S05]  /*f820*/  BRA `(.L_x_354) ;  /* 0xffffffd400c47947 */ /* 0x000fea000383ffff */
.L_x_292:
[----:B0-----:R0:W2:Y:S02]  /*f830*/  SYNCS.PHASECHK.TRANS64.TRYWAIT P0, [R0+URZ+0x32420], R3 ;  /* 0x03242003000075a7 */ /* 0x0010a4000800017f */
[----:B--2---:R-:W-:Y:S05]  /*f840*/  @!P0 NANOSLEEP.SYNCS 0x989680 ;  /* 0x009896800000895d */ /* 0x004fea0003900000 */
[----:B------:R-:W2:Y:S02]  /*f850*/  @!P0 SYNCS.PHASECHK.TRANS64 P0, [R0+URZ+0x32420], R3 ;  /* 0x03242003000085a7 */ /* 0x000ea4000800007f */
[----:B--2---:R-:W-:Y:S05]  /*f860*/  @!P0 BRA `(.L_x_292) ;  /* 0xfffffffc00f08947 */ /* 0x004fea000383ffff */
[----:B------:R-:W-:Y:S05]  /*f870*/  BRA `(.L_x_355) ;  /* 0xffffffdc00547947 */ /* 0x000fea000383ffff */
.L_x_293:
        /* <DEDUP_REMOVED lines=11> */
.L_x_357:
[----:B------:R-:W-:Y:S05]  /*f930*/  BSYNC B0 ;  /* 0x0000000000007941 */ /* 0x000fea0003800000 */
.L_x_356:
[----:B------:R-:W-:Y:S05]  /*f940*/  BRA `(.L_x_358) ;  /* 0xffffffdc003c7947 */ /* 0x000fea000383ffff */
.L_x_296:
[----:B------:R-:W-:Y:S01]  /*f950*/  BSSY B1, `(.L_x_359) ;  /* 0x0000006000017945 */ /* 0x000fe20003800000 */
[----:B------:R-:W-:-:S07]  /*f960*/  IMAD.MOV.U32 R15, RZ, RZ, -0x1 ;  /* 0xffffffffff0f7424 */ /* 0x000fce00078e00ff */
[----:B012---:R-:W-:Y:S05]  /*f970*/  WARPSYNC.COLLECTIVE R15, `(.L_x_360) ;  /* 0x000000000f0c7348 */ /* 0x007fea0003c00000 */
[----:B------:R-:W-:Y:S02]  /*f980*/  ELECT P6, UR62, PT ;  /* 0x00000000003e782f */ /* 0x000fe400038c0000 */
[----:B------:R-:W-:Y:S01]  /*f990*/  MOV R14, UR62 ;  /* 0x0000003e000e7c02 */ /* 0x000fe20008000f00 */
[----:B012---:R-:W-:Y:S10]  /*f9a0*/  ENDCOLLECTIVE ;  /* 0x000000000000791b */ /* 0x007ff40003800000 */
.L_x_360:
[----:B------:R-:W-:Y:S05]  /*f9b0*/  BSYNC B1 ;  /* 0x0000000000017941 */ /* 0x000fea0003800000 */
.L_x_359:
[----:B------:R-:W-:Y:S05]  /*f9c0*/  BRA `(.L_x_361) ;  /* 0xffffffdc00347947 */ /* 0x000fea000383ffff */
.L_x_298:
[----:B0-----:R0:W1:Y:S02]  /*f9d0*/  SYNCS.PHASECHK.TRANS64.TRYWAIT P0, [R6+URZ], R5 ;  /* 0x00000005060075a7 */ /* 0x001064000800017f */
[----:B-1----:R-:W-:Y:S05]  /*f9e0*/  @!P0 NANOSLEEP.SYNCS 0x989680 ;  /* 0x009896800000895d */ /* 0x002fea0003900000 */
[----:B------:R-:W1:Y:S02]  /*f9f0*/  @!P0 SYNCS.PHASECHK.TRANS64 P0, [R6+URZ], R5 ;  /* 0x00000005060085a7 */ /* 0x000e64000800007f */
[----:B-1----:R-:W-:Y:S05]  /*fa00*/  @!P0 BRA `(.L_x_298) ;  /* 0xfffffffc00f08947 */ /* 0x002fea000383ffff */
[----:B------:R-:W-:Y:S05]  /*fa10*/  BRA `(.L_x_362) ;  /* 0xffffffdc006c7947 */ /* 0x000fea000383ffff */
.L_x_299:
[----:B-1----:R1:W2:Y:S02]  /*fa20*/  SYNCS.PHASECHK.TRANS64.TRYWAIT P0, [R7+URZ], R2 ;  /* 0x00000002070075a7 */ /* 0x0022a4000800017f */
[----:B--2---:R-:W-:Y:S05]  /*fa30*/  @!P0 NANOSLEEP.SYNCS 0x989680 ;  /* 0x009896800000895d */ /* 0x004fea0003900000 */
[----:B------:R-:W2:Y:S02]  /*fa40*/  @!P0 SYNCS.PHASECHK.TRANS64 P0, [R7+URZ], R2 ;  /* 0x00000002070085a7 */ /* 0x000ea4000800007f */
[----:B--2---:R-:W-:Y:S05]  /*fa50*/  @!P0 BRA `(.L_x_299) ;  /* 0xfffffffc00f08947 */ /* 0x004fea000383ffff */
[----:B------:R-:W-:Y:S05]  /*fa60*/  BRA `(.L_x_363) ;  /* 0xffffffdc00607947 */ /* 0x000fea000383ffff */
.L_x_301:
[----:B--2---:R2:W3:Y:S02]  /*fa70*/  SYNCS.PHASECHK.TRANS64.TRYWAIT P0, [R4+URZ], R5 ;  /* 0x00000005040075a7 */ /* 0x0044e4000800017f */
[----:B---3--:R-:W-:Y:S05]  /*fa80*/  @!P0 NANOSLEEP.SYNCS 0x989680 ;  /* 0x009896800000895d */ /* 0x008fea0003900000 */
[----:B------:R-:W3:Y:S02]  /*fa90*/  @!P0 SYNCS.PHASECHK.TRANS64 P0, [R4+URZ], R5 ;  /* 0x00000005040085a7 */ /* 0x000ee4000800007f */
[----:B---3--:R-:W-:Y:S05]  /*faa0*/  @!P0 BRA `(.L_x_301) ;  /* 0xfffffffc00f08947 */ /* 0x008fea000383ffff */
[----:B------:R-:W-:Y:S05]  /*fab0*/  BRA `(.L_x_364) ;  /* 0xffffffdc00647947 */ /* 0x000fea000383ffff */
.L_x_365:
        /* <DEDUP_REMOVED lines=12> */
.L_x_6031:


//--------------------- .text._ZN7cutlass13device_kernelIN5flash11enable_sm90INS1_16FlashAttnFwdSm90INS1_25CollectiveMainloopFwdSm90ILi2EN4cute5tupleIJNS5_1CILi1EEES8_S8_EEENS6_IJNS7_ILi128EEENS7_ILi96EEENS7_ILi64EEEEEELi256ENS_6half_tEfNS_4arch4Sm90ELb0ELb0ELb1ELb1ELb0ELb0ELb0ELb1ELb0ELb1ELb0ELb0EEENS1_21CollectiveEpilogueFwdINS6_IJSA_NS7_ILi256EEESB_EEES9_SE_SG_Li256ELb1ELb1ELb0ELb0EEENS1_36VarlenDynamicPersistentTileSchedulerILi128ELi96ELi256ELi128ELb0ELb1ELb1ELb0ELb1ELb1EEEEEEEEEvNT_6ParamsE --------------------------
	.section	.text._ZN7cutlass13device_kernelIN5flash11enable_sm90INS1_16FlashAttnFwdSm90INS1_25CollectiveMainloopFwdSm90ILi2EN4cute5tupleIJNS5_1CILi1EEES8_S8_EEENS6_IJNS7_ILi128EEENS7_ILi96EEENS7_ILi64EEEEEELi256ENS_6half_tEfNS_4arch4Sm90ELb0ELb0ELb1ELb1ELb0ELb0ELb0ELb1ELb0ELb1ELb0ELb0EEENS1_21CollectiveEpilogueFwdINS6_IJSA_NS7_ILi256EEESB_EEES9_SE_SG_Li256ELb1ELb1ELb0ELb0EEENS1_36VarlenDynamicPersistentTileSchedulerILi128ELi96ELi256ELi128ELb0ELb1ELb1ELb0ELb1ELb1EEEEEEEEEvNT_6ParamsE,"ax",@progbits
	.align	128
.text._ZN7cutlass13device_kernelIN5flash11enable_sm90INS1_16FlashAttnFwdSm90INS1_25CollectiveMainloopFwdSm90ILi2EN4cute5tupleIJNS5_1CILi1EEES8_S8_EEENS6_IJNS7_ILi128EEENS7_ILi96EEENS7_ILi64EEEEEELi256ENS_6half_tEfNS_4arch4Sm90ELb0ELb0ELb1ELb1ELb0ELb0ELb0ELb1ELb0ELb1ELb0ELb0EEENS1_21CollectiveEpilogueFwdINS6_IJSA_NS7_ILi256EEESB_EEES9_SE_SG_Li256ELb1ELb1ELb0ELb0EEENS1_36VarlenDynamicPersistentTileSchedulerILi128ELi96ELi256ELi128ELb0ELb1ELb1ELb0ELb1ELb1EEEEEEEEEvNT_6ParamsE:
        .type           _ZN7cutlass13device_kernelIN5flash11enable_sm90INS1_16FlashAttnFwdSm90INS1_25CollectiveMainloopFwdSm90ILi2EN4cute5tupleIJNS5_1CILi1EEES8_S8_EEENS6_IJNS7_ILi128EEENS7_ILi96EEENS7_ILi64EEEEEELi256ENS_6half_tEfNS_4arch4Sm90ELb0ELb0ELb1ELb1ELb0ELb0ELb0ELb1ELb0ELb1ELb0ELb0EEENS1_21CollectiveEpilogueFwdINS6_IJSA_NS7_ILi256EEESB_EEES9_SE_SG_Li256ELb1ELb1ELb0ELb0EEENS1_36VarlenDynamicPersistentTileSchedulerILi128ELi96ELi256ELi128ELb0ELb1ELb1ELb0ELb1ELb1EEEEEEEEEvNT_6ParamsE,@function
        .size           _ZN7cutlass13device_kernelIN5flash11enable_sm90INS1_16FlashAttnFwdSm90INS1_25CollectiveMainloopFwdSm90ILi2EN4cute5tupleIJNS5_1CILi1EEES8_S8_EEENS6_IJNS7_ILi128EEENS7_ILi96EEENS7_ILi64EEEEEELi256ENS_6half_tEfNS_4arch4Sm90ELb0ELb0ELb1ELb1ELb0ELb0ELb0ELb1ELb0ELb1ELb0ELb0EEENS1_21CollectiveEpilogueFwdINS6_IJSA_NS7_ILi256EEESB_EEES9_SE_SG_Li256ELb1ELb1ELb0ELb0EEENS1_36VarlenDynamicPersistentTileSchedulerILi128ELi96ELi256ELi128ELb0ELb1ELb1ELb0ELb1ELb1EEEEEEEEEvNT_6ParamsE,(.L_x_6032 - _ZN7cutlass13device_kernelIN5flash11enable_sm90INS1_16FlashAttnFwdSm90INS1_25CollectiveMainloopFwdSm90ILi2EN4cute5tupleIJNS5_1CILi1EEES8_S8_EEENS6_IJNS7_ILi128EEENS7_ILi96EEENS7_ILi64EEEEEELi256ENS_6half_tEfNS_4arch4Sm90ELb0ELb0ELb1ELb1ELb0ELb0ELb0ELb1ELb0ELb1ELb0ELb0EEENS1_21CollectiveEpilogueFwdINS6_IJSA_NS7_ILi256EEESB_EEES9_SE_SG_Li256ELb1ELb1ELb0ELb0EEENS1_36VarlenDynamicPersistentTileSchedulerILi128ELi96ELi256ELi128ELb0ELb1ELb1ELb0ELb1ELb1EEEEEEEEEvNT_6ParamsE)
        .other          _ZN7cutlass13device_kernelIN5flash11enable_sm90INS1_16FlashAttnFwdSm90INS1_25CollectiveMainloopFwdSm90ILi2EN4cute5tupleIJNS5_1CILi1EEES8_S8_EEENS6_IJNS7_ILi128EEENS7_ILi96EEENS7_ILi64EEEEEELi256ENS_6half_tEfNS_4arch4Sm90ELb0ELb0ELb1ELb1ELb0ELb0ELb0ELb1ELb0ELb1ELb0ELb0EEENS1_21CollectiveEpilogueFwdINS6_IJSA_NS7_ILi256EEESB_EEES9_SE_SG_Li256ELb1ELb1ELb0ELb0EEENS1_36VarlenDynamicPersistentTileSchedulerILi128ELi96ELi256ELi128ELb0ELb1ELb1ELb0ELb1ELb1EEEEEEEEEvNT_6ParamsE,@"STO_CUDA_ENTRY STV_DEFAULT"
_ZN7cutlass13device_kernelIN5flash11enable_sm90INS1_16FlashAttnFwdSm90INS1_25CollectiveMainloopFwdSm90ILi2EN4cute5tupleIJNS5_1CILi1EEES8_S8_EEENS6_IJNS7_ILi128EEENS7_ILi96EEENS7_ILi64EEEEEELi256ENS_6half_tEfNS_4arch4Sm90ELb0ELb0ELb1ELb1ELb0ELb0ELb0ELb1ELb0ELb1ELb0ELb0EEENS1_21CollectiveEpilogueFwdINS6_IJSA_NS7_ILi256EEESB_EEES9_SE_SG_Li256ELb1ELb1ELb0ELb0EEENS1_36VarlenDynamicPersistentTileSchedulerILi128ELi96ELi256ELi128ELb0ELb1ELb1ELb0ELb1ELb1EEEEEEEEEvNT_6ParamsE:
        /* <DEDUP_REMOVED lines=18> */
.L_x_367:
[----:B------:R-:W-:Y:S05]  /*0120*/  BSYNC B0 ;  /* 0x0000000000007941 */ /* 0x000fea0003800000 */
.L_x_366:
        /* <DEDUP_REMOVED lines=41> */
.L_x_368:
        /* <DEDUP_REMOVED lines=22> */
.L_x_369:
        /* <DEDUP_REMOVED lines=18> */
.L_x_370:
        /* <DEDUP_REMOVED lines=22> */
.L_x_371:
        /* <DEDUP_REMOVED lines=22> */
.L_x_372:
[----:B------:R-:W-:Y:S01]  /*0900*/  PLOP3.LUT P0, PT, PT, PT, UP0, 0x80, 0x0 ;  /* 0x000000000000781c */ /* 0x000fe20003f0f008 */
[----:B------:R-:W-:Y:S01]  /*0910*/  UMOV UR36, 0x1 ;  /* 0x0000000100247882 */ /* 0x000fe20000000000 */
[----:B------:R-:W-:Y:S01]  /*0920*/  NOP ;  /* 0x0000000000007918 */ /* 0x000fe20000000000 */
[----:B------:R-:W-:Y:S01]  /*0930*/  USEL UR36, UR36, 0x2, !UP0 ;  /* 0x0000000224247887 */ /* 0x000fe2000c000000 */
[----:B------:R-:W-:Y:S01]  /*0940*/  ULDC.64 UR40, c[0x0][0x208] ;  /* 0x0000820000287ab9 */ /* 0x000fe20000000a00 */
[----:B012-4-:R-:W-:Y:S08]  /*0950*/  BAR.SYNC.DEFER_BLOCKING 0x0 ;  /* 0x0000000000007b1d */ /* 0x017ff00000010000 */
[----:B------:R-:W-:Y:S05]  /*0960*/  @!P0 BRA `(.L_x_373) ;  /* 0x0000008800dc8947 */ /* 0x000fea0003800000 */
.L_x_374:
[----:B------:R-:W-:-:S08]  /*0970*/  NOP ;  /* 0x0000000000007918 */ /* 0x000fd00000000000 */
[----:B------:R-:W0:Y:S02]  /*0980*/  USETMAXREG.TRY_ALLOC.CTAPOOL UP0, 0xf0 ;  /* 0x000000f0000079c8 */ /* 0x000e240008000600 */
[----:B0-----:R-:W-:-:S13]  /*0990*/  PLOP3.LUT P0, PT, PT, PT, UP0, 0x80, 0x0 ;  /* 0x000000000000781c */ /* 0x001fda0003f0f008 */
[----:B------:R-:W-:Y:S05]  /*09a0*/  @!P0 BRA `(.L_x_374) ;  /* 0xfffffffc00f08947 */ /* 0x000fea000383ffff */
[----:B------:R-:W0:Y:S01]  /*09b0*/  S2R R0, SR_TID.X ;  /* 0x0000000000007919 */ /* 0x000e220000002100 */
[----:B------:R-:W1:Y:S01]  /*09c0*/  S2UR UR5, SR_CgaCtaId ;  /* 0x00000000000579c3 */ /* 0x000e620000008800 */
[----:B------:R-:W-:-:S07]  /*09d0*/  UMOV UR4, 0x400 ;  /* 0x0000040000047882 */ /* 0x000fce0000000000 */
[----:B------:R-:W-:Y:S06]  /*09e0*/  BAR.ARV 0x8, 0x180 ;  /* 0x0206000000007b1d */ /* 0x000fec0000002000 */
[----:B-1----:R-:W-:Y:S01]  /*09f0*/  ULEA UR4, UR5, UR4, 0x18 ;  /* 0x0000000405047291 */ /* 0x002fe2000f8ec03f */
[----:B0-----:R-:W-:-:S04]  /*0a00*/  SHF.R.U32.HI R0, RZ, 0x7, R0 ;  /* 0x00000007ff007819 */ /* 0x001fc80000011600 */
[----:B------:R-:W-:-:S13]  /*0a10*/  ISETP.NE.AND P0, PT, R0, 0x1, PT ;  /* 0x000000010000780c */ /* 0x000fda0003f05270 */
[----:B------:R-:W-:Y:S08]  /*0a20*/  @!P0 BAR.ARV 0x9, 0x100 ;  /* 0x0244000000008b1d */ /* 0x000ff00000002000 */
[----:B------:R-:W-:Y:S06]  /*0a30*/  BAR.SYNC.DEFER_BLOCKING 0x5, 0x180 ;  /* 0x0146000000007b1d */ /* 0x000fec0000010000 */
[----:B------:R-:W0:Y:S01]  /*0a40*/  LDS.128 R12, [UR4+0x228d0] ;  /* 0x0228d004ff0c7984 */ /* 0x000e220008000c00 */
[----:B------:R-:W-:Y:S01]  /*0a50*/  ULDC UR4, c[0x0][0xc3c] ;  /* 0x00030f0000047ab9 */ /* 0x000fe20000000800 */
[----:B------:R-:W-:Y:S06]  /*0a60*/  BAR.ARV 0x4, 0x180 ;  /* 0x0106000000007b1d */ /* 0x000fec0000002000 */
[----:B0-----:R-:W-:-:S13]  /*0a70*/  ISETP.GE.AND P0, PT, R15, UR4, PT ;  /* 0x000000040f007c0c */ /* 0x001fda000bf06270 */
[----:B------:R-:W-:Y:S05]  /*0a80*/  @P0 EXIT ;  /* 0x000000000000094d */ /* 0x000fea0003800000 */
[----:B------:R-:W0:Y:S01]  /*0a90*/  S2R R0, SR_TID.X ;  /* 0x0000000000007919 */ /* 0x000e220000002100 */
[----:B------:R-:W-:Y:S01]  /*0aa0*/  R2UR UR5, R13 ;  /* 0x000000000d0572ca */ /* 0x000fe200000e0000 */
[----:B------:R-:W-:Y:S01]  /*0ab0*/  ULOP3.LUT UR48, UR36, 0x1, URZ, 0xfc, !UPT ;  /* 0x0000000124307892 */ /* 0x000fe2000f8efc3f */
[----:B------:R-:W-:Y:S01]  /*0ac0*/  R2UR UR6, R14 ;  /* 0x000000000e0672ca */ /* 0x000fe200000e0000 */
[----:B------:R-:W-:Y:S01]  /*0ad0*/  UMOV UR47, URZ ;  /* 0x0000003f002f7c82 */ /* 0x000fe20008000000 */
[----:B------:R-:W-:Y:S01]  /*0ae0*/  UMOV UR38, URZ ;  /* 0x0000003f00267c82 */ /* 0x000fe20008000000 */
[----:B------:R-:W-:Y:S01]  /*0af0*/  UMOV UR37, URZ ;  /* 0x0000003f00257c82 */ /* 0x000fe20008000000 */
[----:B0-----:R-:W-:-:S05]  /*0b00*/  VIADD R209, R0, 0xffffff80 ;  /* 0xffffff8000d17836 */ /* 0x001fca0000000000 */
[----:B------:R-:W-:-:S04]  /*0b10*/  SHF.R.S32.HI R0, RZ, 0x1f, R209 ;  /* 0x0000001fff007819 */ /* 0x000fc800000114d1 */
[CC--:B------:R-:W-:Y:S02]  /*0b20*/  LEA.HI R3, R0.reuse, R209.reuse, RZ, 0x7 ;  /* 0x000000d100037211 */ /* 0x0c0fe400078f38ff */
[-C--:B------:R-:W-:Y:S02]  /*0b30*/  LEA.HI R4, R0, R209.reuse, RZ, 0x5 ;  /* 0x000000d100047211 */ /* 0x080fe400078f28ff */
[----:B------:R-:W-:Y:S02]  /*0b40*/  LOP3.LUT R2, R3, 0xffffff80, RZ, 0xc0, !PT ;  /* 0xffffff8003027812 */ /* 0x000fe400078ec0ff */
[----:B------:R-:W-:Y:S01]  /*0b50*/  SHF.R.S32.HI R200, RZ, 0x7, R3 ;  /* 0x00000007ffc87819 */ /* 0x000fe20000011403 */
[----:B------:R-:W-:Y:S02]  /*0b60*/  IMAD.SHL.U32 R6, R4, 0x20, RZ ;  /* 0x0000002004067824 */ /* 0x000fe400078e00ff */
[----:B------:R-:W-:Y:S01]  /*0b70*/  IMAD.IADD R23, R209, 0x1, -R2 ;  /* 0x00000001d1177824 */ /* 0x000fe200078e0a02 */
[----:B------:R-:W-:-:S02]  /*0b80*/  LEA.HI R2, R0, R209, RZ, 0x4 ;  /* 0x000000d100027211 */ /* 0x000fc400078f20ff */
[----:B------:R-:W-:Y:S02]  /*0b90*/  LOP3.LUT R7, R6, 0xfffffc00, RZ, 0xc0, !PT ;  /* 0xfffffc0006077812 */ /* 0x000fe400078ec0ff */
[----:B------:R-:W-:Y:S02]  /*0ba0*/  SHF.R.S32.HI R8, RZ, 0x1f, R23 ;  /* 0x0000001fff087819 */ /* 0x000fe40000011417 */
[----:B------:R-:W-:Y:S02]  /*0bb0*/  LOP3.LUT R4, R2, 0x3fffff0, RZ, 0xc0, !PT ;  /* 0x03fffff002047812 */ /* 0x000fe400078ec0ff */
[----:B------:R-:W-:Y:S02]  /*0bc0*/  LEA.HI R9, R8, R23, RZ, 0x2 ;  /* 0x0000001708097211 */ /* 0x000fe400078f10ff */
[----:B------:R-:W-:Y:S01]  /*0bd0*/  SHF.R.S32.HI R5, RZ, 0x4, R2 ;  /* 0x00000004ff057819 */ /* 0x000fe20000011402 */
[----:B------:R-:W-:Y:S01]  /*0be0*/  IMAD.IADD R4, R209, 0x1, -R4 ;  /* 0x00000001d1047824 */ /* 0x000fe200078e0a04 */
[----:B------:R-:W-:-:S02]  /*0bf0*/  LEA.HI R6, R0, R209, RZ, 0x2 ;  /* 0x000000d100067211 */ /* 0x000fc400078f10ff */
[----:B------:R-:W-:Y:S01]  /*0c00*/  SHF.R.S32.HI R10, RZ, 0x2, R9 ;  /* 0x00000002ff0a7819 */ /* 0x000fe20000011409 */
[----:B------:R-:W-:Y:S01]  /*0c10*/  IMAD R7, R4, 0x40, R7 ;  /* 0x0000004004077824 */ /* 0x000fe200078e0207 */
[----:B------:R-:W-:Y:S02]  /*0c20*/  SHF.R.S32.HI R11, RZ, 0x1f, R9 ;  /* 0x0000001fff0b7819 */ /* 0x000fe40000011409 */
[----:B------:R-:W-:Y:S02]  /*0c30*/  LEA.HI R2, R2, R5, RZ, 0x1 ;  /* 0x0000000502027211 */ /* 0x000fe400078f08ff */
[----:B------:R-:W-:Y:S02]  /*0c40*/  LOP3.LUT R6, R6, 0xfffffffc, RZ, 0xc0, !PT ;  /* 0xfffffffc06067812 */ /* 0x000fe400078ec0ff */
[----:B------:R-:W-:Y:S02]  /*0c50*/  LEA.HI R0, R0, R209, RZ, 0x3 ;  /* 0x000000d100007211 */ /* 0x000fe400078f18ff */
[----:B------:R-:W-:Y:S01]  /*0c60*/  LEA.HI R11, R11, R10, RZ, 0x3 ;  /* 0x0000000a0b0b7211 */ /* 0x000fe200078f18ff */
[----:B------:R-:W-:Y:S01]  /*0c70*/  IMAD.IADD R6, R209, 0x1, -R6 ;  /* 0x00000001d1067824 */ /* 0x000fe200078e0a06 */
[----:B------:R-:W-:-:S02]  /*0c80*/  LOP3.LUT R2, R2, 0x1ffffffe, RZ, 0xc0, !PT ;  /* 0x1ffffffe02027812 */ /* 0x000fc400078ec0ff */
[----:B------:R-:W-:Y:S02]  /*0c90*/  LOP3.LUT R4, R0, 0xfffffff8, RZ, 0xc0, !PT ;  /* 0xfffffff800047812 */ /* 0x000fe400078ec0ff */
[----:B------:R-:W-:Y:S01]  /*0ca0*/  LOP3.LUT R11, R11, 0xfffffff8, RZ, 0xc0, !PT ;  /* 0xfffffff80b0b7812 */ /* 0x000fe200078ec0ff */
[----:B------:R-:W-:Y:S01]  /*0cb0*/  IMAD.IADD R2, R5, 0x1, -R2 ;  /* 0x0000000105027824 */ /* 0x000fe200078e0a02 */
[----:B------:R-:W-:Y:S01]  /*0cc0*/  LEA.HI R8, R8, R23, RZ, 0x5 ;  /* 0x0000001708087211 */ /* 0x000fe200078f28ff */
[----:B------:R-:W-:Y:S01]  /*0cd0*/  IMAD.IADD R19, R209, 0x1, -R4 ;  /* 0x00000001d1137824 */ /* 0x000fe200078e0a04 */
[----:B------:R-:W-:Y:S01]  /*0ce0*/  LEA.HI R3, R3, R200, RZ, 0x1 ;  /* 0x000000c803037211 */ /* 0x000fe200078f08ff */
[----:B------:R-:W-:Y:S01]  /*0cf0*/  IMAD.IADD R11, R10, 0x1, -R11 ;  /* 0x000000010a0b7824 */ /* 0x000fe200078e0a0b */
[----:B------:R-:W-:Y:S01]  /*0d00*/  SHF.R.S32.HI R8, RZ, 0x5, R8 ;  /* 0x00000005ff087819 */ /* 0x000fe20000011408 */
[----:B------:R-:W-:Y:S01]  /*0d10*/  IMAD R204, R2, 0x8, R7 ;  /* 0x0000000802cc7824 */ /* 0x000fe200078e0207 */
[----:B------:R-:W-:Y:S01]  /*0d20*/  LEA.HI R5, R6, R6, RZ, 0x1 ;  /* 0x0000000606057211 */ /* 0x000fe200078f08ff */
[----:B------:R-:W-:Y:S01]  /*0d30*/  IMAD.SHL.U32 R2, R19, 0x8, RZ ;  /* 0x0000000813027824 */ /* 0x000fe200078e00ff */
[----:B------:R-:W-:Y:S01]  /*0d40*/  LOP3.LUT R3, R3, 0x3fffffe, RZ, 0xc0, !PT ;  /* 0x03fffffe03037812 */ /* 0x000fe200078ec0ff */
[----:B------:R-:W-:Y:S01]  /*0d50*/  IMAD R8, R8, 0x10, R11 ;  /* 0x0000001008087824 */ /* 0x000fe200078e020b */
[----:B------:R-:W-:Y:S01]  /*0d60*/  LOP3.LUT R5, R5, 0x1ffffffe, RZ, 0xc0, !PT ;  /* 0x1ffffffe05057812 */ /* 0x000fe200078ec0ff */
[----:B------:R-:W-:Y:S01]  /*0d70*/  VIADD R17, R2, 0x40 ;  /* 0x0000004002117836 */ /* 0x000fe20000000000 */
[----:B------:R-:W-:Y:S01]  /*0d80*/  LOP3.LUT R202, R9, 0x7ffffffc, RZ, 0xc0, !PT ;  /* 0x7ffffffc09ca7812 */ /* 0x000fe200078ec0ff */
[----:B------:R-:W-:Y:S01]  /*0d90*/  IMAD.IADD R3, R200, 0x1, -R3 ;  /* 0x00000001c8037824 */ /* 0x000fe200078e0a03 */
[----:B------:R-:W-:Y:S01]  /*0da0*/  SHF.R.S32.HI R22, RZ, 0x3, R0 ;  /* 0x00000003ff167819 */ /* 0x000fe20000011400 */
[C---:B------:R-:W-:Y:S01]  /*0db0*/  VIADD R16, R2.reuse, 0x80 ;  /* 0x0000008002107836 */ /* 0x040fe20000000000 */
[----:B------:R-:W-:Y:S01]  /*0dc0*/  SHF.R.S32.HI R208, RZ, 0x1f, R2 ;  /* 0x0000001fffd07819 */ /* 0x000fe20000011402 */
[----:B------:R-:W-:Y:S01]  /*0dd0*/  VIADD R18, R2, 0xc0 ;  /* 0x000000c002127836 */ /* 0x000fe20000000000 */
[----:B------:R-:W-:Y:S01]  /*0de0*/  SHF.R.S32.HI R207, RZ, 0x1f, R17 ;  /* 0x0000001fffcf7819 */ /* 0x000fe20000011411 */
[----:B------:R-:W-:Y:S01]  /*0df0*/  IMAD.IADD R6, R6, 0x1, -R5 ;  /* 0x0000000106067824 */ /* 0x000fe200078e0a05 */
[----:B------:R-:W-:Y:S01]  /*0e00*/  SHF.R.S32.HI R206, RZ, 0x1f, R16 ;  /* 0x0000001fffce7819 */ /* 0x000fe20000011410 */
[----:B------:R-:W-:Y:S01]  /*0e10*/  IMAD R201, R3, 0x40, R8 ;  /* 0x0000004003c97824 */ /* 0x000fe200078e0208 */
[----:B------:R-:W-:Y:S01]  /*0e20*/  SHF.R.S32.HI R205, RZ, 0x1f, R18 ;  /* 0x0000001fffcd7819 */ /* 0x000fe20000011412 */
[----:B------:R-:W-:-:S02]  /*0e30*/  IMAD.MOV.U32 R7, RZ, RZ, R15 ;  /* 0x000000ffff077224 */ /* 0x000fc400078e000f */
[----:B------:R-:W-:Y:S02]  /*0e40*/  IMAD.IADD R202, R23, 0x1, -R202 ;  /* 0x0000000117ca7824 */ /* 0x000fe400078e0aca */
[----:B------:R-:W-:-:S07]  /*0e50*/  IMAD R203, R6, 0x8, R201 ;  /* 0x0000000806cb7824 */ /* 0x000fce00078e02c9 */
.L_x_416:
[----:B012-4-:R-:W0:Y:S01]  /*0e60*/  LDC.64 R4, c[0x0][0xc88] ;  /* 0x00032200ff047b82 */ /* 0x017e220000000a00 */
[----:B------:R-:W-:Y:S01]  /*0e70*/  ULDC.64 UR8, c[0x0][0xa28] ;  /* 0x00028a0000087ab9 */ /* 0x000fe20000000a00 */
[----:B------:R-:W-:Y:S01]  /*0e80*/  ULDC.64 UR10, c[0x0][0xa20] ;  /* 0x00028800000a7ab9 */ /* 0x000fe20000000a00 */
[----:B------:R-:W-:Y:S01]  /*0e90*/  ULDC UR4, c[0x0][0x424] ;  /* 0x0001090000047ab9 */ /* 0x000fe20000000800 */
[----:B0-----:R-:W-:-:S06]  /*0ea0*/  IMAD.WIDE R4, R7, 0x4, R4 ;  /* 0x0000000407047825 */ /* 0x001fcc00078e0204 */
[----:B------:R-:W2:Y:S01]  /*0eb0*/  LDG.E R4, desc[UR40][R4.64] ;  /* 0x0000002804047981 */ /* 0x000ea2000c1e1900 */
[----:B------:R-:W-:Y:S02]  /*0ec0*/  UISETP.NE.U32.AND UP0, UPT, UR8, URZ, UPT ;  /* 0x0000003f0800728c */ /* 0x000fe4000bf05070 */
[----:B------:R-:W-:Y:S02]  /*0ed0*/  UISETP.NE.U32.AND UP1, UPT, UR10, URZ, UPT ;  /* 0x0000003f0a00728c */ /* 0x000fe4000bf25070 */
[----:B------:R-:W-:Y:S02]  /*0ee0*/  UISETP.NE.AND.EX UP0, UPT, UR9, URZ, UPT, UP0 ;  /* 0x0000003f0900728c */ /* 0x000fe4000bf05300 */
[----:B------:R-:W-:-:S04]  /*0ef0*/  UISETP.NE.AND.EX UP1, UPT, UR11, URZ, UPT, UP1 ;  /* 0x0000003f0b00728c */ /* 0x000fc8000bf25310 */
[----:B------:R-:W-:Y:S02]  /*0f00*/  PLOP3.LUT P0, PT, PT, PT, UP0, 0x80, 0x0 ;  /* 0x000000000000781c */ /* 0x000fe40003f0f008 */
[----:B------:R-:W-:Y:S02]  /*0f10*/  PLOP3.LUT P1, PT, PT, PT, UP1, 0x80, 0x0 ;  /* 0x000000000000781c */ /* 0x000fe40003f2f018 */
[----:B--2---:R-:W-:-:S13]  /*0f20*/  R2UR UR46, R4 ;  /* 0x00000000042e72ca */ /* 0x004fda00000e0000 */
[----:B------:R-:W-:Y:S02]  /*0f30*/  USHF.R.S32.HI UR45, URZ, 0x1f, UR46 ;  /* 0x0000001f3f2d7899 */ /* 0x000fe4000801142e */
[----:B------:R-:W-:Y:S02]  /*0f40*/  @UP0 ULEA UR8, UP2, UR46, UR8, 0x2 ;  /* 0x000000082e080291 */ /* 0x000fe4000f84103f */
[----:B------:R-:W-:Y:S02]  /*0f50*/  @UP1 ULEA UR10, UP3, UR46, UR10, 0x2 ;  /* 0x0000000a2e0a1291 */ /* 0x000fe4000f86103f */
[----:B------:R-:W-:Y:S02]  /*0f60*/  @UP0 ULEA.HI.X UR9, UR46, UR9, UR45, 0x2, UP2 ;  /* 0x000000092e090291 */ /* 0x000fe400090f142d */
[----:B------:R-:W-:Y:S01]  /*0f70*/  @UP1 ULEA.HI.X UR11, UR46, UR11, UR45, 0x2, UP3 ;  /* 0x0000000b2e0b1291 */ /* 0x000fe200098f142d */
[----:B------:R-:W-:Y:S02]  /*0f80*/  IMAD.U32 R4, RZ, RZ, UR8 ;  /* 0x00000008ff047e24 */ /* 0x000fe4000f8e00ff */
[----:B------:R-:W-:-:S02]  /*0f90*/  IMAD.U32 R6, RZ, RZ, UR10 ;  /* 0x0000000aff067e24 */ /* 0x000fc4000f8e00ff */
[----:B------:R-:W-:Y:S01]  /*0fa0*/  IMAD.U32 R5, RZ, RZ, UR9 ;  /* 0x00000009ff057e24 */ /* 0x000fe2000f8e00ff */
[----:B------:R-:W-:Y:S01]  /*0fb0*/  ULDC.64 UR8, c[0x0][0x418] ;  /* 0x0001060000087ab9 */ /* 0x000fe20000000a00 */
[----:B------:R-:W-:-:S03]  /*0fc0*/  IMAD.U32 R7, RZ, RZ, UR11 ;  /* 0x0000000bff077e24 */ /* 0x000fc6000f8e00ff */
[----:B------:R-:W2:Y:S04]  /*0fd0*/  @P0 LDG.E R4, desc[UR40][R4.64] ;  /* 0x0000002804040981 */ /* 0x000ea8000c1e1900 */
[----:B---3--:R-:W3:Y:S01]  /*0fe0*/  @P1 LDG.E R6, desc[UR40][R6.64] ;  /* 0x0000002806061981 */ /* 0x008ee2000c1e1900 */
[----:B------:R-:W-:Y:S01]  /*0ff0*/  UISETP.NE.U32.AND UP0, UPT, UR8, URZ, UPT ;  /* 0x0000003f0800728c */ /* 0x000fe2000bf05070 */
[----:B------:R-:W-:Y:S01]  /*1000*/  CS2R R8, SRZ ;  /* 0x0000000000087805 */ /* 0x000fe2000001ff00 */
[----:B------:R-:W-:Y:S01]  /*1010*/  UMOV UR44, UR5 ;  /* 0x00000005002c7c82 */ /* 0x000fe20008000000 */
[----:B------:R-:W-:Y:S01]  /*1020*/  ULDC UR5, c[0x0][0x2f0] ;  /* 0x0000bc0000057ab9 */ /* 0x000fe20000000800 */
[----:B------:R-:W-:Y:S01]  /*1030*/  UISETP.NE.AND.EX UP0, UPT, UR9, URZ, UPT, UP0 ;  /* 0x0000003f0900728c */ /* 0x000fe2000bf05300 */
[----:B------:R-:W-:Y:S01]  /*1040*/  CS2R R150, SRZ ;  /* 0x0000000000967805 */ /* 0x000fe2000001ff00 */
[----:B------:R-:W-:Y:S01]  /*1050*/  UMOV UR42, URZ ;  /* 0x0000003f002a7c82 */ /* 0x000fe20008000000 */
[----:B------:R-:W-:Y:S01]  /*1060*/  UMOV UR43, UR6 ;  /* 0x00000006002b7c82 */ /* 0x000fe20008000000 */
[----:B------:R-:W-:Y:S01]  /*1070*/  USEL UR4, UR4, 0x1, UP0 ;  /* 0x0000000104047887 */ /* 0x000fe20008000000 */
[----:B------:R-:W-:-:S02]  /*1080*/  CS2R R148, SRZ ;  /* 0x0000000000947805 */ /* 0x000fc4000001ff00 */
[----:B------:R-:W-:Y:S02]  /*1090*/  CS2R R146, SRZ ;  /* 0x0000000000927805 */ /* 0x000fe4000001ff00 */
[----:B------:R-:W-:Y:S01]  /*10a0*/  CS2R R144, SRZ ;  /* 0x0000000000907805 */ /* 0x000fe2000001ff00 */
[----:B------:R-:W-:Y:S01]  /*10b0*/  UIMAD UR4, UR4, UR5, URZ ;  /* 0x00000005040472a4 */ /* 0x000fe2000f8e023f */
[----:B------:R-:W-:Y:S02]  /*10c0*/  CS2R R142, SRZ ;  /* 0x00000000008e7805 */ /* 0x000fe4000001ff00 */
[----:B------:R-:W-:Y:S02]  /*10d0*/  CS2R R140, SRZ ;  /* 0x00000000008c7805 */ /* 0x000fe4000001ff00 */
[----:B------:R-:W-:Y:S02]  /*10e0*/  CS2R R138, SRZ ;  /* 0x00000000008a7805 */ /* 0x000fe4000001ff00 */
[----:B------:R-:W-:-:S02]  /*10f0*/  CS2R R136, SRZ ;  /* 0x0000000000887805 */ /* 0x000fc4000001ff00 */
[----:B------:R-:W-:Y:S02]  /*1100*/  CS2R R134, SRZ ;  /* 0x0000000000867805 */ /* 0x000fe4000001ff00 */
[----:B------:R-:W-:Y:S02]  /*1110*/  CS2R R132, SRZ ;  /* 0x0000000000847805 */ /* 0x000fe4000001ff00 */
[----:B------:R-:W-:Y:S02]  /*1120*/  CS2R R130, SRZ ;  /* 0x0000000000827805 */ /* 0x000fe4000001ff00 */
[----:B------:R-:W-:Y:S02]  /*1130*/  CS2R R128, SRZ ;  /* 0x0000000000807805 */ /* 0x000fe4000001ff00 */
[----:B------:R-:W-:Y:S02]  /*1140*/  CS2R R126, SRZ ;  /* 0x00000000007e7805 */ /* 0x000fe4000001ff00 */
[----:B------:R-:W-:-:S02]  /*1150*/  CS2R R124, SRZ ;  /* 0x00000000007c7805 */ /* 0x000fc4000001ff00 */
[----:B------:R-:W-:Y:S02]  /*1160*/  CS2R R122, SRZ ;  /* 0x00000000007a7805 */ /* 0x000fe4000001ff00 */
[----:B------:R-:W-:Y:S02]  /*1170*/  CS2R R120, SRZ ;  /* 0x0000000000787805 */ /* 0x000fe4000001ff00 */
[----:B------:R-:W-:Y:S02]  /*1180*/  CS2R R118, SRZ ;  /* 0x0000000000767805 */ /* 0x000fe4000001ff00 */
[----:B------:R-:W-:Y:S01]  /*1190*/  CS2R R116, SRZ ;  /* 0x0000000000747805 */ /* 0x000fe2000001ff00 */
[----:B------:R-:W-:Y:S01]  /*11a0*/  IMAD.MOV.U32 R174, RZ, RZ, RZ ;  /* 0x000000ffffae7224 */ /* 0x000fe200078e00ff */
        /* <DEDUP_REMOVED lines=36> */
[----:B------:R-:W-:Y:S02]  /*13f0*/  IMAD.MOV.U32 R160, RZ, RZ, RZ ;  /* 0x000000ffffa07224 */ /* 0x000fe400078e00ff */
[----:B------:R-:W-:Y:S01]  /*1400*/  IMAD.MOV.U32 R41, RZ, RZ, RZ ;  /* 0x000000ffff297224 */ /* 0x000fe200078e00ff */
[----:B--2---:R-:W-:-:S02]  /*1410*/  @P0 R2UR UR42, R4 ;  /* 0x00000000042a02ca */ /* 0x004fc400000e0000 */
[----:B------:R-:W-:Y:S02]  /*1420*/  PLOP3.LUT P0, PT, PT, PT, PT, 0x80, 0x0 ;  /* 0x000000000000781c */ /* 0x000fe40003f0f070 */
[----:B---3--:R-:W-:Y:S01]  /*1430*/  @P1 R2UR UR4, R6 ;  /* 0x00000000060412ca */ /* 0x008fe200000e0000 */
[----:B------:R-:W-:-:S14]  /*1440*/  @P1 BRA `(.L_x_375) ;  /* 0x0000000000341947 */ /* 0x000fdc0003800000 */
[----:B------:R-:W-:Y:S02]  /*1450*/  ULDC.64 UR6, c[0x0][0xa08] ;  /* 0x0002820000067ab9 */ /* 0x000fe40000000a00 */
[----:B------:R-:W-:-:S04]  /*1460*/  ISETP.NE.U32.AND P1, PT, RZ, UR6, PT ;  /* 0x00000006ff007c0c */ /* 0x000fc8000bf25070 */
[----:B------:R-:W-:-:S13]  /*1470*/  ISETP.NE.AND.EX P1, PT, RZ, UR7, PT, P1 ;  /* 0x00000007ff007c0c */ /* 0x000fda000bf25310 */
[----:B------:R-:W-:Y:S05]  /*1480*/  @!P1 BRA `(.L_x_375) ;  /* 0x0000000000249947 */ /* 0x000fea0003800000 */
[----:B------:R-:W-:Y:S02]  /*1490*/  ULDC.64 UR4, c[0x0][0xa08] ;  /* 0x0002820000047ab9 */ /* 0x000fe40000000a00 */
[----:B------:R-:W-:-:S06]  /*14a0*/  UIMAD.WIDE UR4, UR46, 0x4, UR4 ;  /* 0x000000042e0478a5 */ /* 0x000fcc000f8e0204 */
[----:B------:R-:W-:Y:S02]  /*14b0*/  IMAD.U32 R4, RZ, RZ, UR4 ;  /* 0x00000004ff047e24 */ /* 0x000fe4000f8e00ff */
[----:B------:R-:W-:-:S05]  /*14c0*/  IMAD.U32 R5, RZ, RZ, UR5 ;  /* 0x00000005ff057e24 */ /* 0x000fca000f8e00ff */
[----:B------:R-:W2:Y:S04]  /*14d0*/  LDG.E R3, desc[UR40][R4.64] ;  /* 0x0000002804037981 */ /* 0x000ea8000c1e1900 */
[----:B------:R-:W3:Y:S01]  /*14e0*/  LDG.E R0, desc[UR40][R4.64+0x4] ;  /* 0x0000042804007981 */ /* 0x000ee2000c1e1900 */
[----:B--2---:R-:W-:Y:S02]  /*14f0*/  R2UR UR4, R3 ;  /* 0x00000000030472ca */ /* 0x004fe400000e0000 */
[----:B---3--:R-:W-:-:S13]  /*1500*/  R2UR UR5, R0 ;  /* 0x00000000000572ca */ /* 0x008fda00000e0000 */
[----:B------:R-:W-:-:S12]  /*1510*/  UIADD3 UR4, -UR4, UR5, URZ ;  /* 0x0000000504047290 */ /* 0x000fd8000fffe13f */
.L_x_375:
[----:B------:R-:W-:Y:S01]  /*1520*/  UIADD3 UR42, -UR42, UR4, URZ ;  /* 0x000000042a2a7290 */ /* 0x000fe2000fffe13f */
[----:B------:R-:W-:Y:S01]  /*1530*/  IMAD.MOV.U32 R40, RZ, RZ, RZ ;  /* 0x000000ffff287224 */ /* 0x000fe200078e00ff */
[----:B------:R-:W-:Y:S01]  /*1540*/  CS2R R34, SRZ ;  /* 0x0000000000227805 */ /* 0x000fe2000001ff00 */
[----:B------:R-:W-:Y:S01]  /*1550*/  IMAD.MOV.U32 R161, RZ, RZ, RZ ;  /* 0x000000ffffa17224 */ /* 0x000fe200078e00ff */
[----:B------:R-:W-:Y:S01]  /*1560*/  UISETP.GE.AND UP0, UPT, UR42, 0x1, UPT ;  /* 0x000000012a00788c */ /* 0x000fe2000bf06270 */
[----:B------:R-:W-:Y:S01]  /*1570*/  CS2R R36, SRZ ;  /* 0x0000000000247805 */ /* 0x000fe2000001ff00 */
[----:B------:R-:W-:Y:S01]  /*1580*/  UIADD3 UR4, UR42, 0x5f, URZ ;  /* 0x0000005f2a047890 */ /* 0x000fe2000fffe03f */
[----:B------:R-:W-:Y:S02]  /*1590*/  CS2R R162, SRZ ;  /* 0x0000000000a27805 */ /* 0x000fe4000001ff00 */
[----:B------:R-:W-:Y:S01]  /*15a0*/  CS2R R32, SRZ ;  /* 0x0000000000207805 */ /* 0x000fe2000001ff00 */
[----:B------:R-:W-:Y:S01]  /*15b0*/  IMAD.MOV.U32 R12, RZ, RZ, RZ ;  /* 0x000000ffff0c7224 */ /* 0x000fe200078e00ff */
[----:B------:R-:W-:Y:S01]  /*15c0*/  PLOP3.LUT P1, PT, PT, PT, UP0, 0x80, 0x0 ;  /* 0x000000000000781c */ /* 0x000fe20003f2f008 */
[----:B------:R-:W-:Y:S01]  /*15d0*/  UIMAD.WIDE UR4, UR4, 0x2aaaaaab, URZ ;  /* 0x2aaaaaab040478a5 */ /* 0x000fe2000f8e023f */
[----:B------:R-:W-:-:S02]  /*15e0*/  CS2R R26, SRZ ;  /* 0x00000000001a7805 */ /* 0x000fc4000001ff00 */
[----:B------:R-:W-:Y:S02]  /*15f0*/  CS2R R28, SRZ ;  /* 0x00000000001c7805 */ /* 0x000fe4000001ff00 */
[----:B------:R-:W-:Y:S01]  /*1600*/  CS2R R24, SRZ ;  /* 0x0000000000187805 */ /* 0x000fe2000001ff00 */
[----:B------:R-:W-:-:S04]  /*1610*/  USHF.R.U32.HI UR39, URZ, 0x1f, UR5 ;  /* 0x0000001f3f277899 */ /* 0x000fc80008011605 */
[----:B------:R-:W-:Y:S02]  /*1620*/  ULEA.HI.SX32 UR39, UR5, UR39, 0x1c ;  /* 0x0000002705277291 */ /* 0x000fe4000f8fe23f */
[----:B------:R-:W-:Y:S10]  /*1630*/  @!P1 BRA `(.L_x_376) ;  /* 0x0000005000209947 */ /* 0x000ff40003800000 */
[----:B------:R-:W0:Y:S01]  /*1640*/  SHFL.IDX PT, R0, R200, RZ, 0x1f ;  /* 0x00001fffc8007589 */ /* 0x000e2200000e0000 */
[----:B------:R-:W1:Y:S01]  /*1650*/  S2UR UR7, SR_CgaCtaId ;  /* 0x00000000000779c3 */ /* 0x000e620000008800 */
[----:B------:R-:W-:Y:S01]  /*1660*/  UMOV UR6, 0x400 ;  /* 0x0000040000067882 */ /* 0x000fe20000000000 */
[----:B0-----:R-:W-:Y:S01]  /*1670*/  R2UR UR4, R0 ;  /* 0x00000000000472ca */ /* 0x001fe200000e0000 */
[----:B-1----:R-:W-:-:S04]  /*1680*/  ULEA UR6, UR7, UR6, 0x18 ;  /* 0x0000000607067291 */ /* 0x002fc8000f8ec03f */
[----:B------:R-:W-:-:S04]  /*1690*/  UIADD3 UR6, UR6, 0x18400, URZ ;  /* 0x0001840006067890 */ /* 0x000fc8000fffe03f */
[----:B------:R-:W-:-:S04]  /*16a0*/  ULOP3.LUT UP0, URZ, UR6, 0x1bf, URZ, 0xc0, !UPT ;  /* 0x000001bf063f7892 */ /* 0x000fc8000f80c03f */
[----:B------:R-:W-:Y:S02]  /*16b0*/  ULEA.HI UR5, UR4, UR4, URZ, 0x1 ;  /* 0x0000000404057291 */ /* 0x000fe4000f8f083f */
[----:B------:R-:W-:Y:S02]  /*16c0*/  PLOP3.LUT P0, PT, PT, PT, UP0, 0x80, 0x0 ;  /* 0x000000000000781c */ /* 0x000fe40003f0f008 */
[----:B------:R-:W-:-:S04]  /*16d0*/  ULOP3.LUT UR5, UR5, 0x1e, URZ, 0xc0, !UPT ;  /* 0x0000001e05057892 */ /* 0x000fc8000f8ec03f */
[----:B------:R-:W-:-:S04]  /*16e0*/  UIADD3 UR5, UR4, -UR5, URZ ;  /* 0x8000000504057290 */ /* 0x000fc8000fffe03f */
[----:B------:R-:W-:-:S04]  /*16f0*/  ULEA UR5, UR5, UR6, 0xd ;  /* 0x0000000605057291 */ /* 0x000fc8000f8e683f */
[----:B------:R-:W-:-:S04]  /*1700*/  USHF.R.U32.HI UR5, URZ, 0x4, UR5 ;  /* 0x000000043f057899 */ /* 0x000fc80008011605 */
[----:B------:R-:W-:Y:S01]  /*1710*/  ULOP3.LUT UR49, UR5, 0x3fff, URZ, 0xc0, !UPT ;  /* 0x00003fff05317892 */ /* 0x000fe2000f8ec03f */
[----:B------:R-:W-:Y:S11]  /*1720*/  @!P0 BRA `(.L_x_377) ;  /* 0x0000000000408947 */ /* 0x000ff60003800000 */
        /* <DEDUP_REMOVED lines=16> */
.L_x_377:
[----:B------:R-:W0:Y:S01]  /*1830*/  S2R R0, SR_CgaCtaId ;  /* 0x0000000000007919 */ /* 0x000e220000008800 */
[----:B------:R-:W-:Y:S01]  /*1840*/  ULEA.HI UR4, UR47, UR47, URZ, 0x1 ;  /* 0x0000002f2f047291 */ /* 0x000fe2000f8f083f */
[----:B------:R-:W-:Y:S01]  /*1850*/  MOV R7, 0x400 ;  /* 0x0000040000077802 */ /* 0x000fe20000000f00 */
[----:B------:R-:W1:Y:S02]  /*1860*/  S2R R20, SR_TID.X ;  /* 0x0000000000147919 */ /* 0x000e640000002100 */
[----:B------:R-:W-:-:S04]  /*1870*/  ULOP3.LUT UR4, UR4, 0xfffffffe, URZ, 0xc0, !UPT ;  /* 0xfffffffe04047892 */ /* 0x000fc8000f8ec03f */
[----:B------:R-:W-:-:S06]  /*1880*/  UIADD3 UR4, UR47, -UR4, URZ ;  /* 0x800000042f047290 */ /* 0x000fcc000fffe03f */
[----:B------:R-:W-:Y:S01]  /*1890*/  IMAD.U32 R3, RZ, RZ, UR4 ;  /* 0x00000004ff037e24 */ /* 0x000fe2000f8e00ff */
[----:B0-----:R-:W-:-:S04]  /*18a0*/  LEA R7, R0, R7, 0x18 ;  /* 0x0000000700077211 */ /* 0x001fc800078ec0ff */
[----:B------:R-:W-:Y:S02]  /*18b0*/  SHF.L.U32 R0, R3, 0x1f, RZ ;  /* 0x0000001f03007819 */ /* 0x000fe400000006ff */
[----:B-1----:R-:W-:Y:S02]  /*18c0*/  SHF.R.U32.HI R20, RZ, 0x7, R20 ;  /* 0x00000007ff147819 */ /* 0x002fe40000011614 */
[----:B------:R-:W0:Y:S03]  /*18d0*/  SYNCS.PHASECHK.TRANS64.TRYWAIT P0, [R7+URZ+0x22800], R0 ;  /* 0x02280000070075a7 */ /* 0x000e26000800017f */
[----:B------:R-:W-:Y:S01]  /*18e0*/  VIADD R8, R20, 0x8 ;  /* 0x0000000814087836 */ /* 0x000fe20000000000 */
[----:B0-----:R-:W-:Y:S06]  /*18f0*/  @!P0 BRA `(.L_x_378) ;  /* 0x000000d800b48947 */ /* 0x001fec0003800000 */
.L_x_541:
[----:B0-----:R-:W-:Y:S01]  /*1900*/  IMAD.U32 R0, RZ, RZ, UR48 ;  /* 0x00000030ff007e24 */ /* 0x001fe2000f8e00ff */
[----:B------:R-:W-:Y:S05]  /*1910*/  WARPSYNC.ALL ;  /* 0x0000000000007948 */ /* 0x000fea0003800000 */
[----:B------:R0:W-:Y:S01]  /*1920*/  BAR.SYNC.DEFER_BLOCKING R8, 0x100 ;  /* 0x000400080000751d */ /* 0x0001e20000010000 */
[----:B------:R-:W-:-:S13]  /*1930*/  ISETP.NE.AND P0, PT, R0, 0x3, PT ;  /* 0x000000030000780c */ /* 0x000fda0003f05270 */
[----:B0-----:R-:W-:Y:S05]  /*1940*/  @!P0 BRA `(.L_x_379) ;  /* 0x0000000000048947 */ /* 0x001fea0003800000 */
[----:B------:R-:W-:Y:S01]  /*1950*/  BPT.TRAP 0x1 ;  /* 0x000000040000795c */ /* 0x000fe20000300000 */
.L_x_379:
[----:B------:R-:W-:Y:S02]  /*1960*/  IMAD.U32 R10, RZ, RZ, UR38 ;  /* 0x00000026ff0a7e24 */ /* 0x000fe4000f8e00ff */
[----:B------:R-:W-:-:S03]  /*1970*/  IMAD.U32 R0, RZ, RZ, UR37 ;  /* 0x00000025ff007e24 */ /* 0x000fc6000f8e00ff */
[----:B------:R-:W-:Y:S01]  /*1980*/  SHF.L.U32 R10, R10, 0x1f, RZ ;  /* 0x0000001f0a0a7819 */ /* 0x000fe200000006ff */
[----:B------:R-:W-:-:S04]  /*1990*/  IMAD R5, R0, 0x8, R7 ;  /* 0x0000000800057824 */ /* 0x000fc800078e0207 */
[----:B------:R0:W1:Y:S01]  /*19a0*/  SYNCS.PHASECHK.TRANS64.TRYWAIT P1, [R5+URZ+0x22830], R10 ;  /* 0x0228300a050075a7 */ /* 0x000062000802017f */
[----:B------:R-:W-:Y:S05]  /*19b0*/  @!P0 BRA `(.L_x_380) ;  /* 0x0000000000048947 */ /* 0x000fea0003800000 */
[----:B------:R-:W-:Y:S01]  /*19c0*/  BPT.TRAP 0x1 ;  /* 0x000000040000795c */ /* 0x000fe20000300000 */
.L_x_380:
[----:B-1----:R-:W-:Y:S05]  /*19d0*/  @P1 BRA `(.L_x_381) ;  /* 0x0000000000081947 */ /* 0x002fea0003800000 */
[----:B------:R-:W1:Y:S02]  /*19e0*/  SYNCS.PHASECHK.TRANS64.TRYWAIT P1, [R5+URZ+0x22830], R10 ;  /* 0x0228300a050075a7 */ /* 0x000e64000802017f */
[----:B-1----:R-:W-:Y:S05]  /*19f0*/  @!P1 BRA `(.L_x_382) ;  /* 0x000000d800889947 */ /* 0x002fea0003800000 */
.L_x_381:
[----:B------:R-:W-:Y:S01]  /*1a00*/  R2UR UR4, R7 ;  /* 0x00000000070472ca */ /* 0x000fe200000e0000 */
[----:B------:R-:W-:Y:S01]  /*1a10*/  WARPGROUP.ARRIVE ;  /* 0x00000000000079c5 */ /* 0x000fe20000000000 */
[----:B------:R-:W-:Y:S01]  /*1a20*/  UMOV UR5, 0x40000040 ;  /* 0x4000004000057882 */ /* 0x000fe20000000000 */
[----:B------:R-:W-:Y:S01]  /*1a30*/  UMOV UR7, 0x40000040 ;  /* 0x4000004000077882 */ /* 0x000fe20000000000 */
[----:B------:R-:W-:Y:S01]  /*1a40*/  UMOV UR9, 0x40000040 ;  /* 0x4000004000097882 */ /* 0x000fe20000000000 */
[----:B------:R-:W-:Y:S01]  /*1a50*/  UMOV UR11, 0x40000040 ;  /* 0x40000040000b7882 */ /* 0x000fe20000000000 */
[----:B------:R-:W-:Y:S01]  /*1a60*/  UMOV UR13, 0x40000040 ;  /* 0x40000040000d7882 */ /* 0x000fe20000000000 */
[----:B------:R-:W-:Y:S01]  /*1a70*/  UMOV UR15, 0x40000040 ;  /* 0x40000040000f7882 */ /* 0x000fe20000000000 */
[----:B------:R-:W-:Y:S01]  /*1a80*/  UMOV UR17, 0x40000040 ;  /* 0x4000004000117882 */ /* 0x000fe20000000000 */
[----:B------:R-:W-:Y:S01]  /*1a90*/  UMOV UR19, 0x40000040 ;  /* 0x4000004000137882 */ /* 0x000fe20000000000 */
[----:B------:R-:W-:Y:S01]  /*1aa0*/  P2R R72, PR, RZ, 0x1 ;  /* 0x00000001ff487803 */ /* 0x000fe20000000000 */
[----:B------:R-:W2:Y:S02]  /*1ab0*/  S2R R73, SR_TID.X ;  /* 0x0000000000497919 */ /* 0x000ea40000002100 */
[----:B------:R-:W-:-:S04]  /*1ac0*/  UIADD3 UR4, UR4, 0x1c400, URZ ;  /* 0x0001c40004047890 */ /* 0x000fc8000fffe03f */
[----:B------:R-:W-:-:S04]  /*1ad0*/  USHF.R.U32.HI UR4, URZ, 0x4, UR4 ;  /* 0x000000043f047899 */ /* 0x000fc80008011604 */
[----:B------:R-:W-:-:S04]  /*1ae0*/  ULOP3.LUT UR4, UR4, 0x3fff, URZ, 0xc0, !UPT ;  /* 0x00003fff04047892 */ /* 0x000fc8000f8ec03f */
[----:B------:R-:W-:Y:S02]  /*1af0*/  ULOP3.LUT UR20, UR4, 0x10000, URZ, 0xfc, !UPT ;  /* 0x0001000004147892 */ /* 0x000fe4000f8efc3f */
[----:B------:R-:W-:Y:S02]  /*1b00*/  ULOP3.LUT UR4, UR49, 0x10000, URZ, 0xfc, !UPT ;  /* 0x0001000031047892 */ /* 0x000fe4000f8efc3f */
[----:B------:R-:W-:Y:S02]  /*1b10*/  UIMAD UR6, UR37, 0x300, UR20 ;  /* 0x00000300250678a4 */ /* 0x000fe4000f8e0214 */
[----:B------:R-:W-:Y:S02]  /*1b20*/  UIADD3 UR8, UR4, 0x2, URZ ;  /* 0x0000000204087890 */ /* 0x000fe4000fffe03f */
[----:B------:R-:W-:Y:S02]  /*1b30*/  UIADD3 UR10, UR6, 0x2, URZ ;  /* 0x00000002060a7890 */ /* 0x000fe4000fffe03f */
[----:B------:R-:W-:-:S02]  /*1b40*/  UIADD3 UR12, UR4, 0x4, URZ ;  /* 0x00000004040c7890 */ /* 0x000fc4000fffe03f */
[----:B------:R-:W-:Y:S02]  /*1b50*/  UIADD3 UR14, UR6, 0x4, URZ ;  /* 0x00000004060e7890 */ /* 0x000fe4000fffe03f */
[----:B------:R-:W-:Y:S01]  /*1b60*/  HGMMA.64x96x16.F32 R24, gdesc[UR4], RZ, !UPT, gsb0 ;  /* 0x01600000041879f0 */ /* 0x000fe2000c0008ff */
[----:B------:R-:W-:Y:S02]  /*1b70*/  UIADD3 UR16, UR4, 0x6, URZ ;  /* 0x0000000604107890 */ /* 0x000fe4000fffe03f */
[----:B------:R-:W-:Y:S01]  /*1b80*/  UIADD3 UR18, UR6, 0x6, URZ ;  /* 0x0000000606127890 */ /* 0x000fe2000fffe03f */
[----:B------:R-:W-:Y:S01]  /*1b90*/  ULDC UR7, c[0x0][0x9d8] ;  /* 0x0002760000077ab9 */ /* 0x000fe20000000800 */
[----:B------:R-:W-:-:S04]  /*1ba0*/  UIMAD UR6, UR39, -0x60, UR42 ;  /* 0xffffffa0270678a4 */ /* 0x000fc8000f8e022a */
[----:B------:R-:W-:-:S06]  /*1bb0*/  UIADD3 UR6, UR6, 0x60, URZ ;  /* 0x0000006006067890 */ /* 0x000fcc000fffe03f */
        /* <DEDUP_REMOVED lines=33> */
[----:B------:R-:W-:Y:S01]  /*1dd0*/  MUFU.TANH R25, R25 ;  /* 0x0000001900197308 */ /* 0x000fe20000002400 */
        /* <DEDUP_REMOVED lines=8> */
[----:B---3--:R-:W-:Y:S01]  /*1e60*/  FSEL R3, R24, -INF , P6 ;  /* 0xff80000018037808 */ /* 0x008fe20003000000 */
        /* <DEDUP_REMOVED lines=14> */
[----:B------:R-:W5:Y:S01]  /*1f50*/  MUFU.TANH R32, R32 ;  /* 0x0000002000207308 */ /* 0x000f620000002400 */
[----:B----4-:R-:W-:Y:S01]  /*1f60*/  FSEL R28, R28, -INF , P4 ;  /* 0xff8000001c1c7808 */ /* 0x010fe20002000000 */
[----:B------:R-:W-:Y:S01]  /*1f70*/  FMUL.FTZ R54, R54, UR7 ;  /* 0x0000000736367c20 */ /* 0x000fe20008410000 */
[----:B------:R-:W-:Y:S01]  /*1f80*/  FMUL.FTZ R61, R61, UR7 ;  /* 0x000000073d3d7c20 */ /* 0x000fe20008410000 */
[----:B------:R-:W-:Y:S01]  /*1f90*/  FMUL.FTZ R55, R55, UR7 ;  /* 0x0000000737377c20 */ /* 0x000fe20008410000 */
[----:B------:R-:W-:Y:S01]  /*1fa0*/  FMUL.FTZ R64, R64, UR7 ;  /* 0x0000000740407c20 */ /* 0x000fe20008410000 */
[----:B------:R-:W-:Y:S01]  /*1fb0*/  FMUL.FTZ R58, R58, UR7 ;  /* 0x000000073a3a7c20 */ /* 0x000fe20008410000 */
[----:B------:R-:W-:Y:S01]  /*1fc0*/  FMUL.FTZ R65, R65, UR7 ;  /* 0x0000000741417c20 */ /* 0x000fe20008410000 */
[----:B------:R4:W0:Y:S01]  /*1fd0*/  MUFU.TANH R4, R26 ;  /* 0x0000001a00047308 */ /* 0x0008220000002400 */
        /* <DEDUP_REMOVED lines=8> */
[----:B----4-:R-:W-:Y:S01]  /*2060*/  FSEL R26, R25, -INF , P5 ;  /* 0xff800000191a7808 */ /* 0x010fe20002800000 */
[----:B------:R-:W-:Y:S01]  /*2070*/  FMUL.FTZ R67, R67, UR7 ;  /* 0x0000000743437c20 */ /* 0x000fe20008410000 */
[----:B-----5:R-:W-:Y:S01]  /*2080*/  FSEL R32, R32, -INF , P1 ;  /* 0xff80000020207808 */ /* 0x020fe20000800000 */
[----:B------:R-:W-:Y:S01]  /*2090*/  FMUL.FTZ R70, R70, UR7 ;  /* 0x0000000746467c20 */ /* 0x000fe20008410000 */
[----:B------:R-:W-:Y:S01]  /*20a0*/  FMNMX.FTZ R25, R3, R26, !PT ;  /* 0x0000001a03197209 */ /* 0x000fe20007810000 */
[----:B------:R-:W-:-:S02]  /*20b0*/  FMUL.FTZ R71, R71, UR7 ;  /* 0x0000000747477c20 */ /* 0x000fc40008410000 */
[----:B------:R-:W4:Y:S01]  /*20c0*/  MUFU.TANH R9, R27 ;  /* 0x0000001b00097308 */ /* 0x000f220000002400 */
[----:B------:R-:W-:Y:S02]  /*20d0*/  FMNMX.FTZ R24, R28, R25, !PT ;  /* 0x000000191c187209 */ /* 0x000fe40007810000 */
[----:B0-----:R-:W-:Y:S02]  /*20e0*/  FSEL R4, R4, -INF , P6 ;  /* 0xff80000004047808 */ /* 0x001fe40003000000 */
[----:B------:R-:W-:Y:S02]  /*20f0*/  FMNMX.FTZ R25, R29, R24, !PT ;  /* 0x000000181d197209 */ /* 0x000fe40007810000 */
[----:B------:R-:W-:Y:S01]  /*2100*/  ISETP.GT.AND P6, PT, R0, 0x18, PT ;  /* 0x000000180000780c */ /* 0x000fe20003fc4270 */
[----:B------:R-:W0:Y:S01]  /*2110*/  MUFU.TANH R36, R36 ;  /* 0x0000002400247308 */ /* 0x000e220000002400 */
[----:B---3--:R-:W-:Y:S02]  /*2120*/  FSEL R33, R33, -INF , P2 ;  /* 0xff80000021217808 */ /* 0x008fe40001000000 */
[----:B------:R-:W-:-:S04]  /*2130*/  FMNMX.FTZ R24, R32, R25, !PT ;  /* 0x0000001920187209 */ /* 0x000fc80007810000 */
[----:B------:R-:W-:Y:S01]  /*2140*/  FMNMX.FTZ R25, R33, R24, !PT ;  /* 0x0000001821197209 */ /* 0x000fe20007810000 */
[----:B------:R-:W3:Y:S01]  /*2150*/  MUFU.TANH R6, R30 ;  /* 0x0000001e00067308 */ /* 0x000ee20000002400 */
[----:B----4-:R-:W-:Y:S02]  /*2160*/  FSEL R9, R9, -INF , P5 ;  /* 0xff80000009097808 */ /* 0x010fe40002800000 */
[----:B------:R-:W-:-:S05]  /*2170*/  ISETP.GT.AND P5, PT, R0, 0x19, PT ;  /* 0x000000190000780c */ /* 0x000fca0003fa4270 */
[----:B------:R-:W4:Y:S01]  /*2180*/  MUFU.TANH R37, R37 ;  /* 0x0000002500257308 */ /* 0x000f220000002400 */
[----:B0-----:R-:W-:-:S04]  /*2190*/  FSEL R36, R36, -INF , P6 ;  /* 0xff80000024247808 */ /* 0x001fc80003000000 */
[----:B------:R-:W-:-:S03]  /*21a0*/  FMNMX.FTZ R24, R36, R25, !PT ;  /* 0x0000001924187209 */ /* 0x000fc60007810000 */
[----:B------:R-:W0:Y:S01]  /*21b0*/  MUFU.TANH R11, R31 ;  /* 0x0000001f000b7308 */ /* 0x000e220000002400 */
[----:B---3--:R-:W-:Y:S02]  /*21c0*/  FSEL R6, R6, -INF , P4 ;  /* 0xff80000006067808 */ /* 0x008fe40002000000 */
[----:B------:R-:W-:-:S05]  /*21d0*/  ISETP.GT.AND P4, PT, R0, 0x20, PT ;  /* 0x000000200000780c */ /* 0x000fca0003f84270 */
[----:B------:R-:W3:Y:S01]  /*21e0*/  MUFU.TANH R40, R40 ;  /* 0x0000002800287308 */ /* 0x000ee20000002400 */
[----:B----4-:R-:W-:-:S04]  /*21f0*/  FSEL R37, R37, -INF , P5 ;  /* 0xff80000025257808 */ /* 0x010fc80002800000 */
[----:B------:R-:W-:-:S03]  /*2200*/  FMNMX.FTZ R25, R37, R24, !PT ;  /* 0x0000001825197209 */ /* 0x000fc60007810000 */
[----:B------:R-:W4:Y:S01]  /*2210*/  MUFU.TANH R12, R34 ;  /* 0x00000022000c7308 */ /* 0x000f220000002400 */
[----:B0-----:R-:W-:Y:S02]  /*2220*/  FSEL R11, R11, -INF , P3 ;  /* 0xff8000000b0b7808 */ /* 0x001fe40001800000 */
[----:B------:R-:W-:-:S05]  /*2230*/  ISETP.GT.AND P3, PT, R0, 0x21, PT ;  /* 0x000000210000780c */ /* 0x000fca0003f64270 */
[----:B------:R-:W0:Y:S01]  /*2240*/  MUFU.TANH R41, R41 ;  /* 0x0000002900297308 */ /* 0x000e220000002400 */
[----:B---3--:R-:W-:-:S04]  /*2250*/  FSEL R40, R40, -INF , P4 ;  /* 0xff80000028287808 */ /* 0x008fc80002000000 */
[----:B------:R-:W-:-:S03]  /*2260*/  FMNMX.FTZ R30, R40, R25, !PT ;  /* 0x00000019281e7209 */ /* 0x000fc60007810000 */
        /* <DEDUP_REMOVED lines=85> */
[----:B0-----:R-:W-:-:S04]  /*27c0*/  FSEL R69, R69, -INF , P1 ;  /* 0xff80000045457808 */ /* 0x001fc80000800000 */
[----:B------:R-:W-:-:S03]  /*27d0*/  FMNMX.FTZ R27, R69, R0, !PT ;  /* 0x00000000451b7209 */ /* 0x000fc60007810000 */
[----:B------:R-:W0:Y:S01]  /*27e0*/  MUFU.TANH R66, R66 ;  /* 0x0000004200427308 */ /* 0x000e220000002400 */
[----:B---3--:R-:W-:Y:S01]  /*27f0*/  FSEL R62, R62, -INF , P6 ;  /* 0xff8000003e3e7808 */ /* 0x008fe20003000000 */
[----:B------:R-:W3:Y:S06]  /*2800*/  SHFL.BFLY PT, R0, R27, 0x2, 0x1f ;  /* 0x0c401f001b007f89 */ /* 0x000eec00000e0000 */
[----:B------:R-:W5:Y:S01]  /*2810*/  MUFU.TANH R67, R67 ;  /* 0x0000004300437308 */ /* 0x000f620000002400 */
[----:B----4-:R-:W-:-:S07]  /*2820*/  FSEL R63, R63, -INF , P5 ;  /* 0xff8000003f3f7808 */ /* 0x010fce0002800000 */
[----:B------:R-:W4:Y:S01]  /*2830*/  MUFU.TANH R70, R70 ;  /* 0x0000004600467308 */ /* 0x000f220000002400 */
[----:B0-----:R-:W-:-:S07]  /*2840*/  FSEL R66, R66, -INF , P4 ;  /* 0xff80000042427808 */ /* 0x001fce0002000000 */
[----:B------:R-:W0:Y:S01]  /*2850*/  MUFU.TANH R71, R71 ;  /* 0x0000004700477308 */ /* 0x000e220000002400 */
[----:B-----5:R-:W-:Y:S02]  /*2860*/  FSEL R67, R67, -INF , P3 ;  /* 0xff80000043437808 */ /* 0x020fe40001800000 */
[----:B---3--:R-:W-:Y:S02]  /*2870*/  FMNMX.FTZ R30, R27, R0, !PT ;  /* 0x000000001b1e7209 */ /* 0x008fe40007810000 */
[----:B------:R-:W-:-:S03]  /*2880*/  FMNMX.FTZ R27, R4, R9, !PT ;  /* 0x00000009041b7209 */ /* 0x000fc60007810000 */
[----:B------:R-:W3:Y:S01]  /*2890*/  SHFL.BFLY PT, R31, R30, 0x1, 0x1f ;  /* 0x0c201f001e1f7f89 */ /* 0x000ee200000e0000 */
[----:B----4-:R-:W-:Y:S02]  /*28a0*/  FSEL R70, R70, -INF , P2 ;  /* 0xff80000046467808 */ /* 0x010fe40001000000 */
[----:B0-----:R-:W-:Y:S02]  /*28b0*/  FSEL R71, R71, -INF , P1 ;  /* 0xff80000047477808 */ /* 0x001fe40000800000 */
[----:B---3--:R-:W-:Y:S02]  /*28c0*/  FMNMX.FTZ R0, R30, R31, !PT ;  /* 0x0000001f1e007209 */ /* 0x008fe40007810000 */
[----:B------:R-:W-:Y:S02]  /*28d0*/  FMNMX.FTZ R30, R6, R27, !PT ;  /* 0x0000001b061e7209 */ /* 0x000fe40007810000 */
[C---:B------:R-:W-:Y:S01]  /*28e0*/  FSETP.NEU.FTZ.AND P0, PT, R0.reuse, -INF , PT ;  /* 0xff8000000000780b */ /* 0x040fe20003f1d000 */
[----:B------:R-:W-:-:S05]  /*28f0*/  FMUL.FTZ R31, R0, UR10 ;  /* 0x0000000a001f7c20 */ /* 0x000fca0008410000 */
[----:B------:R-:W-:Y:S02]  /*2900*/  FSEL R31, R31, RZ, P0 ;  /* 0x000000ff1f1f7208 */ /* 0x000fe40000000000 */
[----:B------:R-:W-:-:S03]  /*2910*/  ISETP.NE.AND P0, PT, R72, RZ, PT ;  /* 0x000000ff4800720c */ /* 0x000fc60003f05270 */
[--C-:B------:R-:W-:Y:S01]  /*2920*/  FFMA.FTZ R27, R3, UR10, -R31.reuse ;  /* 0x0000000a031b7c23 */ /* 0x100fe2000801081f */
[----:B------:R-:W-:Y:S01]  /*2930*/  FMNMX.FTZ R3, R11, R30, !PT ;  /* 0x0000001e0b037209 */ /* 0x000fe20007810000 */
[--C-:B------:R-:W-:Y:S01]  /*2940*/  FFMA.FTZ R34, R26, UR10, -R31.reuse ;  /* 0x0000000a1a227c23 */ /* 0x100fe2000801081f */
[--C-:B------:R-:W-:Y:S01]  /*2950*/  FFMA.FTZ R28, R28, UR10, -R31.reuse ;  /* 0x0000000a1c1c7c23 */ /* 0x100fe2000801081f */
[----:B------:R-:W-:Y:S01]  /*2960*/  MUFU.EX2 R152, R27 ;  /* 0x0000001b00987308 */ /* 0x000fe20000000800 */
[----:B------:R-:W-:Y:S01]  /*2970*/  FMNMX.FTZ R30, R12, R3, !PT ;  /* 0x000000030c1e7209 */ /* 0x000fe20007810000 */
[--C-:B------:R-:W-:Y:S01]  /*2980*/  FFMA.FTZ R29, R29, UR10, -R31.reuse ;  /* 0x0000000a1d1d7c23 */ /* 0x100fe2000801081f */
[--C-:B------:R-:W-:Y:S01]  /*2990*/  FFMA.FTZ R32, R32, UR10, -R31.reuse ;  /* 0x0000000a20207c23 */ /* 0x100fe2000801081f */
        /* <DEDUP_REMOVED lines=20> */
[----:B------:R-:W0:Y:S01]  /*2ae0*/  MUFU.EX2 R29, R29 ;  /* 0x0000001d001d7308 */ /* 0x000e220000000800 */
        /* <DEDUP_REMOVED lines=9> */
[----:B------:R-:W-:-:S03]  /*2b80*/  FFMA.FTZ R31, R69, UR10, -R31 ;  /* 0x0000000a451f7c23 */ /* 0x000fc6000801081f */
[----:B------:R-:W-:-:S03]  /*2b90*/  FMNMX.FTZ R3, R51, R26, !PT ;  /* 0x0000001a33037209 */ /* 0x000fc60007810000 */
[----:B------:R-:W3:Y:S01]  /*2ba0*/  MUFU.EX2 R33, R33 ;  /* 0x0000002100217308 */ /* 0x000ee20000000800 */
[----:B------:R-:W-:Y:S02]  /*2bb0*/  FMNMX.FTZ R26, R54, R3, !PT ;  /* 0x00000003361a7209 */ /* 0x000fe40007810000 */
[----:B0-----:R-:W-:Y:S02]  /*2bc0*/  F2FP.F16.F32.PACK_AB R154, R29, R28 ;  /* 0x0000001c1d9a723e */ /* 0x001fe400000000ff */
[----:B------:R-:W-:-:S03]  /*2bd0*/  FMNMX.FTZ R3, R55, R26, !PT ;  /* 0x0000001a37037209 */ /* 0x000fc60007810000 */
[----:B------:R-:W-:Y:S01]  /*2be0*/  MUFU.EX2 R36, R36 ;  /* 0x0000002400247308 */ /* 0x000fe20000000800 */
[----:B------:R-:W-:-:S04]  /*2bf0*/  FMNMX.FTZ R26, R58, R3, !PT ;  /* 0x000000033a1a7209 */ /* 0x000fc80007810000 */
[----:B------:R-:W-:-:S03]  /*2c00*/  FMNMX.FTZ R3, R59, R26, !PT ;  /* 0x0000001a3b037209 */ /* 0x000fc60007810000 */
[----:B------:R-:W0:Y:S01]  /*2c10*/  MUFU.EX2 R37, R37 ;  /* 0x0000002500257308 */ /* 0x000e220000000800 */
[----:B------:R-:W-:Y:S02]  /*2c20*/  FMNMX.FTZ R26, R62, R3, !PT ;  /* 0x000000033e1a7209 */ /* 0x000fe40007810000 */
[----:B---3--:R-:W-:Y:S02]  /*2c30*/  F2FP.F16.F32.PACK_AB R156, R33, R32 ;  /* 0x00000020219c723e */ /* 0x008fe400000000ff */
[----:B------:R-:W-:-:S03]  /*2c40*/  FMNMX.FTZ R3, R63, R26, !PT ;  /* 0x0000001a3f037209 */ /* 0x000fc60007810000 */
[----:B------:R-:W-:Y:S01]  /*2c50*/  MUFU.EX2 R40, R40 ;  /* 0x0000002800287308 */ /* 0x000fe20000000800 */
[----:B------:R-:W-:-:S04]  /*2c60*/  FMNMX.FTZ R26, R66, R3, !PT ;  /* 0x00000003421a7209 */ /* 0x000fc80007810000 */
[----:B------:R-:W-:-:S03]  /*2c70*/  FMNMX.FTZ R3, R67, R26, !PT ;  /* 0x0000001a43037209 */ /* 0x000fc60007810000 */
[----:B------:R-:W3:Y:S01]  /*2c80*/  MUFU.EX2 R41, R41 ;  /* 0x0000002900297308 */ /* 0x000ee20000000800 */
[----:B------:R-:W-:Y:S02]  /*2c90*/  FMNMX.FTZ R26, R70, R3, !PT ;  /* 0x00000003461a7209 */ /* 0x000fe40007810000 */
[----:B0-----:R-:W-:Y:S02]  /*2ca0*/  F2FP.F16.F32.PACK_AB R158, R37, R36 ;  /* 0x00000024259e723e */ /* 0x001fe400000000ff */
[----:B------:R-:W-:-:S03]  /*2cb0*/  FMNMX.FTZ R26, R71, R26, !PT ;  /* 0x0000001a471a7209 */ /* 0x000fc60007810000 */
[----:B------:R-:W-:Y:S02]  /*2cc0*/  MUFU.EX2 R44, R44 ;  /* 0x0000002c002c7308 */ /* 0x000fe40000000800 */
[----:B------:R-:W0:Y:S06]  /*2cd0*/  SHFL.BFLY PT, R3, R26, 0x2, 0x1f ;  /* 0x0c401f001a037f89 */ /* 0x000e2c00000e0000 */
[----:B------:R-:W4:Y:S01]  /*2ce0*/  MUFU.EX2 R45, R45 ;  /* 0x0000002d002d7308 */ /* 0x000f220000000800 */
[----:B---3--:R-:W-:-:S07]  /*2cf0*/  F2FP.F16.F32.PACK_AB R160, R41, R40 ;  /* 0x0000002829a0723e */ /* 0x008fce00000000ff */
[----:B------:R-:W-:Y:S08]  /*2d00*/  MUFU.EX2 R48, R48 ;  /* 0x0000003000307308 */ /* 0x000ff00000000800 */
[----:B------:R-:W3:Y:S01]  /*2d10*/  MUFU.EX2 R49, R49 ;  /* 0x0000003100317308 */ /* 0x000ee20000000800 */
[----:B----4-:R-:W-:Y:S02]  /*2d20*/  F2FP.F16.F32.PACK_AB R162, R45, R44 ;  /* 0x0000002c2da2723e */ /* 0x010fe400000000ff */
[----:B0-----:R-:W-:-:S05]  /*2d30*/  FMNMX.FTZ R27, R26, R3, !PT ;  /* 0x000000031a1b7209 */ /* 0x001fca0007810000 */
[----:B------:R-:W0:Y:S01]  /*2d40*/  SHFL.BFLY PT, R26, R27, 0x1, 0x1f ;  /* 0x0c201f001b1a7f89 */ /* 0x000e2200000e0000 */
[----:B------:R-:W-:Y:S08]  /*2d50*/  MUFU.EX2 R52, R52 ;  /* 0x0000003400347308 */ /* 0x000ff00000000800 */
[----:B------:R-:W4:Y:S01]  /*2d60*/  MUFU.EX2 R53, R53 ;  /* 0x0000003500357308 */ /* 0x000f220000000800 */
[----:B---3--:R-:W-:-:S07]  /*2d70*/  F2FP.F16.F32.PACK_AB R164, R49, R48 ;  /* 0x0000003031a4723e */ /* 0x008fce00000000ff */
[----:B------:R-:W-:Y:S01]  /*2d80*/  MUFU.EX2 R56, R56 ;  /* 0x0000003800387308 */ /* 0x000fe20000000800 */
[----:B0-----:R-:W-:-:S07]  /*2d90*/  FMNMX.FTZ R3, R27, R26, !PT ;  /* 0x0000001a1b037209 */ /* 0x001fce0007810000 */
[----:B------:R-:W-:Y:S01]  /*2da0*/  MUFU.EX2 R57, R57 ;  /* 0x0000003900397308 */ /* 0x000fe20000000800 */
[----:B----4-:R-:W-:Y:S02]  /*2db0*/  F2FP.F16.F32.PACK_AB R166, R53, R52 ;  /* 0x0000003435a6723e */ /* 0x010fe400000000ff */
[C---:B------:R-:W-:Y:S01]  /*2dc0*/  FSETP.NEU.FTZ.AND P1, PT, R3.reuse, -INF , PT ;  /* 0xff8000000300780b */ /* 0x040fe20003f3d000 */
[----:B------:R-:W-:-:S04]  /*2dd0*/  FMUL.FTZ R26, R3, UR10 ;  /* 0x0000000a031a7c20 */ /* 0x000fc80008410000 */
[----:B------:R-:W-:Y:S01]  /*2de0*/  MUFU.EX2 R60, R60 ;  /* 0x0000003c003c7308 */ /* 0x000fe20000000800 */
[----:B------:R-:W-:Y:S02]  /*2df0*/  FSEL R26, R26, RZ, P1 ;  /* 0x000000ff1a1a7208 */ /* 0x000fe40000800000 */
[----:B--2---:R-:W-:Y:S02]  /*2e00*/  LOP3.LUT P1, RZ, R73, 0x7f, RZ, 0xc0, !PT ;  /* 0x0000007f49ff7812 */ /* 0x004fe4000782c0ff */
[----:B------:R-:W-:Y:S01]  /*2e10*/  SHF.R.U32.HI R73, RZ, 0x7, R73 ;  /* 0x00000007ff497819 */ /* 0x000fe20000011649 */
[--C-:B------:R-:W-:Y:S01]  /*2e20*/  FFMA.FTZ R4, R4, UR10, -R26.reuse ;  /* 0x0000000a04047c23 */ /* 0x100fe2000801081a */
[--C-:B------:R-:W-:Y:S01]  /*2e30*/  FFMA.FTZ R9, R9, UR10, -R26.reuse ;  /* 0x0000000a09097c23 */ /* 0x100fe2000801081a */
        /* <DEDUP_REMOVED lines=8> */
[--C-:B------:R-:W-:Y:S01]  /*2ec0*/  FFMA.FTZ R21, R21, UR10, -R26.reuse ;  /* 0x0000000a15157c23 */ /* 0x100fe2000801081a */
[--C-:B------:R-:W-:Y:S01]  /*2ed0*/  FFMA.FTZ R24, R24, UR10, -R26.reuse ;  /* 0x0000000a18187c23 */ /* 0x100fe2000801081a */
[----:B------:R0:W2:Y:S01]  /*2ee0*/  MUFU.EX2 R30, R9 ;  /* 0x00000009001e7308 */ /* 0x0000a20000000800 */
[--C-:B------:R-:W-:Y:S01]  /*2ef0*/  FFMA.FTZ R25, R25, UR10, -R26.reuse ;  /* 0x0000000a19197c23 */ /* 0x100fe2000801081a */
[--C-:B------:R-:W-:Y:S01]  /*2f00*/  FFMA.FTZ R50, R50, UR10, -R26.reuse ;  /* 0x0000000a32327c23 */ /* 0x100fe2000801081a */
[--C-:B------:R-:W-:Y:S01]  /*2f10*/  FFMA.FTZ R51, R51, UR10, -R26.reuse ;  /* 0x0000000a33337c23 */ /* 0x100fe2000801081a */
[--C-:B------:R-:W-:Y:S01]  /*2f20*/  FFMA.FTZ R54, R54, UR10, -R26.reuse ;  /* 0x0000000a36367c23 */ /* 0x100fe2000801081a */
[--C-:B------:R-:W-:Y:S01]  /*2f30*/  FFMA.FTZ R55, R55, UR10, -R26.reuse ;  /* 0x0000000a37377c23 */ /* 0x100fe2000801081a */
[--C-:B------:R-:W-:Y:S01]  /*2f40*/  FFMA.FTZ R58, R58, UR10, -R26.reuse ;  /* 0x0000000a3a3a7c23 */ /* 0x100fe2000801081a */
[--C-:B------:R-:W-:Y:S01]  /*2f50*/  FFMA.FTZ R59, R59, UR10, -R26.reuse ;  /* 0x0000000a3b3b7c23 */ /* 0x100fe2000801081a */
[----:B------:R3:W4:Y:S01]  /*2f60*/  MUFU.EX2 R155, R6 ;  /* 0x00000006009b7308 */ /* 0x0007220000000800 */
[----:B0-----:R-:W-:Y:S01]  /*2f70*/  FADD.FTZ R9, R152, R35 ;  /* 0x0000002398097221 */ /* 0x001fe20000010000 */
[--C-:B------:R-:W-:Y:S01]  /*2f80*/  FFMA.FTZ R62, R62, UR10, -R26.reuse ;  /* 0x0000000a3e3e7c23 */ /* 0x100fe2000801081a */
[--C-:B------:R-:W-:Y:S01]  /*2f90*/  FFMA.FTZ R63, R63, UR10, -R26.reuse ;  /* 0x0000000a3f3f7c23 */ /* 0x100fe2000801081a */
[--C-:B------:R-:W-:Y:S01]  /*2fa0*/  FFMA.FTZ R66, R66, UR10, -R26.reuse ;  /* 0x0000000a42427c23 */ /* 0x100fe2000801081a */
[----:B------:R-:W-:Y:S01]  /*2fb0*/  FADD.FTZ R4, R28, R9 ;  /* 0x000000091c047221 */ /* 0x000fe20000010000 */
[--C-:B------:R-:W-:Y:S01]  /*2fc0*/  FFMA.FTZ R67, R67, UR10, -R26.reuse ;  /* 0x0000000a43437c23 */ /* 0x100fe2000801081a */
[----:B------:R-:W-:Y:S01]  /*2fd0*/  FFMA.FTZ R70, R70, UR10, -R26 ;  /* 0x0000000a46467c23 */ /* 0x000fe2000801081a */
[----:B------:R4:W0:Y:S01]  /*2fe0*/  MUFU.EX2 R34, R11 ;  /* 0x0000000b00227308 */ /* 0x0008220000000800 */
[----:B------:R-:W-:Y:S01]  /*2ff0*/  FADD.FTZ R9, R29, R4 ;  /* 0x000000041d097221 */ /* 0x000fe20000010000 */
[----:B--2---:R-:W-:Y:S01]  /*3000*/  FADD.FTZ R4, R153, R30 ;  /* 0x0000001e99047221 */ /* 0x004fe20000010000 */
[----:B------:R-:W-:Y:S01]  /*3010*/  FFMA.FTZ R26, R71, UR10, -R26 ;  /* 0x0000000a471a7c23 */ /* 0x000fe2000801081a */
[----:B------:R-:W-:Y:S01]  /*3020*/  F2FP.F16.F32.PACK_AB R152, R35, R152 ;  /* 0x000000982398723e */ /* 0x000fe200000000ff */
[----:B---3--:R-:W-:Y:S01]  /*3030*/  FADD.FTZ R6, R32, R9 ;  /* 0x0000000920067221 */ /* 0x008fe20000010000 */
[----:B------:R-:W-:-:S02]  /*3040*/  F2FP.F16.F32.PACK_AB R168, R57, R56 ;  /* 0x0000003839a8723e */ /* 0x000fc400000000ff */
[----:B------:R-:W2:Y:S01]  /*3050*/  MUFU.EX2 R12, R12 ;  /* 0x0000000c000c7308 */ /* 0x000ea20000000800 */
[----:B----4-:R-:W-:Y:S01]  /*3060*/  FADD.FTZ R11, R155, R4 ;  /* 0x000000049b0b7221 */ /* 0x010fe20000010000 */
[----:B------:R-:W-:Y:S01]  /*3070*/  FADD.FTZ R9, R33, R6 ;  /* 0x0000000621097221 */ /* 0x000fe20000010000 */
[----:B------:R-:W-:-:S03]  /*3080*/  F2FP.F16.F32.PACK_AB R153, R30, R153 ;  /* 0x000000991e99723e */ /* 0x000fc600000000ff */
[----:B------:R-:W-:Y:S01]  /*3090*/  FADD.FTZ R4, R36, R9 ;  /* 0x0000000924047221 */ /* 0x000fe20000010000 */
[----:B------:R-:W-:Y:S01]  /*30a0*/  IADD3 R9, -R73, 0xb, RZ ;  /* 0x0000000b49097810 */ /* 0x000fe20007ffe1ff */
[----:B------:R-:W3:Y:S01]  /*30b0*/  MUFU.EX2 R13, R13 ;  /* 0x0000000d000d7308 */ /* 0x000ee20000000800 */
[C---:B0-----:R-:W-:Y:S01]  /*30c0*/  FADD.FTZ R11, R34.reuse, R11 ;  /* 0x0000000b220b7221 */ /* 0x041fe20000010000 */
[----:B------:R-:W-:Y:S01]  /*30d0*/  FADD.FTZ R27, R37, R4 ;  /* 0x00000004251b7221 */ /* 0x000fe20000010000 */
[----:B------:R-:W-:Y:S01]  /*30e0*/  @!P1 VIADD R4, R5, 0x22840 ;  /* 0x0002284005049836 */ /* 0x000fe20000000000 */
[----:B------:R-:W-:Y:S02]  /*30f0*/  F2FP.F16.F32.PACK_AB R155, R34, R155 ;  /* 0x0000009b229b723e */ /* 0x000fe400000000ff */
[----:B------:R-:W-:Y:S02]  /*3100*/  FADD.FTZ R38, R40, R27 ;  /* 0x0000001b28267221 */ /* 0x000fe40000010000 */
[----:B------:R-:W0:Y:S01]  /*3110*/  MUFU.EX2 R14, R14 ;  /* 0x0000000e000e7308 */ /* 0x000e220000000800 */
[----:B--2---:R-:W-:Y:S01]  /*3120*/  FADD.FTZ R6, R12, R11 ;  /* 0x0000000b0c067221 */ /* 0x004fe20000010000 */
[----:B------:R-:W-:Y:S01]  /*3130*/  @!P1 PRMT R4, RZ, 0x654, R4 ;  /* 0x00000654ff049816 */ /* 0x000fe20000000004 */
[----:B------:R2:W-:Y:S06]  /*3140*/  BAR.ARV R9, 0x100 ;  /* 0x000400090000751d */ /* 0x0005ec0000002000 */
[----:B------:R-:W4:Y:S01]  /*3150*/  MUFU.EX2 R15, R15 ;  /* 0x0000000f000f7308 */ /* 0x000f220000000800 */
[----:B---3--:R-:W-:Y:S01]  /*3160*/  FADD.FTZ R11, R13, R6 ;  /* 0x000000060d0b7221 */ /* 0x008fe20000010000 */
[----:B------:R3:W-:Y:S01]  /*3170*/  @!P1 SYNCS.ARRIVE.TRANS64.RED.A1T0 RZ, [R4+URZ], RZ ;  /* 0x000000ff04ff99a7 */ /* 0x0007e2000810043f */
[----:B------:R-:W-:Y:S01]  /*3180*/  FADD.FTZ R27, R41, R38 ;  /* 0x00000026291b7221 */ /* 0x000fe20000010000 */
[----:B------:R-:W-:-:S03]  /*3190*/  F2FP.F16.F32.PACK_AB R157, R13, R12 ;  /* 0x0000000c0d9d723e */ /* 0x000fc600000000ff */
[----:B------:R-:W-:Y:S01]  /*31a0*/  FADD.FTZ R38, R44, R27 ;  /* 0x0000001b2c267221 */ /* 0x000fe20000010000 */
[----:B------:R-:W3:Y:S01]  /*31b0*/  MUFU.EX2 R20, R20 ;  /* 0x0000001400147308 */ /* 0x000ee20000000800 */
[----:B0-----:R-:W-:Y:S02]  /*31c0*/  FADD.FTZ R6, R14, R11 ;  /* 0x0000000b0e067221 */ /* 0x001fe40000010000 */
[----:B------:R-:W-:-:S05]  /*31d0*/  FADD.FTZ R27, R45, R38 ;  /* 0x000000262d1b7221 */ /* 0x000fca0000010000 */
[----:B------:R-:W0:Y:S01]  /*31e0*/  MUFU.EX2 R21, R21 ;  /* 0x0000001500157308 */ /* 0x000e220000000800 */
[C---:B----4-:R-:W-:Y:S01]  /*31f0*/  FADD.FTZ R11, R15.reuse, R6 ;  /* 0x000000060f0b7221 */ /* 0x050fe20000010000 */
[----:B------:R-:W-:Y:S01]  /*3200*/  FADD.FTZ R6, R48, R27 ;  /* 0x0000001b30067221 */ /* 0x000fe20000010000 */
[----:B------:R-:W-:-:S03]  /*3210*/  F2FP.F16.F32.PACK_AB R159, R15, R14 ;  /* 0x0000000e0f9f723e */ /* 0x000fc600000000ff */
[----:B------:R-:W-:Y:S02]  /*3220*/  FADD.FTZ R27, R49, R6 ;  /* 0x00000006311b7221 */ /* 0x000fe40000010000 */
[----:B------:R-:W4:Y:S01]  /*3230*/  MUFU.EX2 R24, R24 ;  /* 0x0000001800187308 */ /* 0x000f220000000800 */
[----:B---3--:R-:W-:Y:S01]  /*3240*/  FADD.FTZ R4, R20, R11 ;  /* 0x0000000b14047221 */ /* 0x008fe20000010000 */
[----:B------:R-:W-:-:S04]  /*3250*/  FADD.FTZ R6, R52, R27 ;  /* 0x0000001b34067221 */ /* 0x000fc80000010000 */
[----:B------:R-:W-:Y:S02]  /*3260*/  FADD.FTZ R27, R53, R6 ;  /* 0x00000006351b7221 */ /* 0x000fe40000010000 */
[----:B------:R-:W3:Y:S01]  /*3270*/  MUFU.EX2 R25, R25 ;  /* 0x0000001900197308 */ /* 0x000ee20000000800 */
[C---:B0-----:R-:W-:Y:S01]  /*3280*/  FADD.FTZ R11, R21.reuse, R4 ;  /* 0x00000004150b7221 */ /* 0x041fe20000010000 */
[----:B------:R-:W-:Y:S01]  /*3290*/  FADD.FTZ R6, R56, R27 ;  /* 0x0000001b38067221 */ /* 0x000fe20000010000 */
[----:B------:R-:W-:-:S03]  /*32a0*/  F2FP.F16.F32.PACK_AB R161, R21, R20 ;  /* 0x0000001415a1723e */ /* 0x000fc600000000ff */
[----:B------:R-:W-:Y:S02]  /*32b0*/  FADD.FTZ R27, R57, R6 ;  /* 0x00000006391b7221 */ /* 0x000fe40000010000 */
[----:B------:R-:W0:Y:S01]  /*32c0*/  MUFU.EX2 R50, R50 ;  /* 0x0000003200327308 */ /* 0x000e220000000800 */
[----:B----4-:R-:W-:Y:S01]  /*32d0*/  FADD.FTZ R4, R24, R11 ;  /* 0x0000000b18047221 */ /* 0x010fe20000010000 */
[----:B------:R-:W-:-:S06]  /*32e0*/  FADD.FTZ R6, R60, R27 ;  /* 0x0000001b3c067221 */ /* 0x000fcc0000010000 */
[----:B------:R-:W4:Y:S01]  /*32f0*/  MUFU.EX2 R51, R51 ;  /* 0x0000003300337308 */ /* 0x000f220000000800 */
[C---:B---3--:R-:W-:Y:S01]  /*3300*/  FADD.FTZ R11, R25.reuse, R4 ;  /* 0x00000004190b7221 */ /* 0x048fe20000010000 */
[----:B------:R-:W-:-:S06]  /*3310*/  F2FP.F16.F32.PACK_AB R163, R25, R24 ;  /* 0x0000001819a3723e */ /* 0x000fcc00000000ff */
[----:B------:R-:W3:Y:S01]  /*3320*/  MUFU.EX2 R54, R54 ;  /* 0x0000003600367308 */ /* 0x000ee20000000800 */
[----:B0-----:R-:W-:-:S07]  /*3330*/  FADD.FTZ R4, R50, R11 ;  /* 0x0000000b32047221 */ /* 0x001fce0000010000 */
[----:B------:R-:W0:Y:S01]  /*3340*/  MUFU.EX2 R55, R55 ;  /* 0x0000003700377308 */ /* 0x000e220000000800 */
[C---:B----4-:R-:W-:Y:S01]  /*3350*/  FADD.FTZ R11, R51.reuse, R4 ;  /* 0x00000004330b7221 */ /* 0x050fe20000010000 */
[----:B------:R-:W-:-:S06]  /*3360*/  F2FP.F16.F32.PACK_AB R165, R51, R50 ;  /* 0x0000003233a5723e */ /* 0x000fcc00000000ff */
[----:B------:R-:W4:Y:S01]  /*3370*/  MUFU.EX2 R58, R58 ;  /* 0x0000003a003a7308 */ /* 0x000f220000000800 */
[----:B---3--:R-:W-:-:S07]  /*3380*/  FADD.FTZ R4, R54, R11 ;  /* 0x0000000b36047221 */ /* 0x008fce0000010000 */
[----:B------:R-:W3:Y:S01]  /*3390*/  MUFU.EX2 R59, R59 ;  /* 0x0000003b003b7308 */ /* 0x000ee20000000800 */
[C---:B0-----:R-:W-:Y:S01]  /*33a0*/  FADD.FTZ R11, R55.reuse, R4 ;  /* 0x00000004370b7221 */ /* 0x041fe20000010000 */
[----:B------:R-:W-:-:S06]  /*33b0*/  F2FP.F16.F32.PACK_AB R167, R55, R54 ;  /* 0x0000003637a7723e */ /* 0x000fcc00000000ff */
[----:B------:R-:W0:Y:S01]  /*33c0*/  MUFU.EX2 R62, R62 ;  /* 0x0000003e003e7308 */ /* 0x000e220000000800 */
[----:B----4-:R-:W-:-:S07]  /*33d0*/  FADD.FTZ R4, R58, R11 ;  /* 0x0000000b3a047221 */ /* 0x010fce0000010000 */
        /* <DEDUP_REMOVED lines=9> */
[C---:B---3--:R-:W-:Y:S01]  /*3470*/  FADD.FTZ R27, R61.reuse, R6 ;  /* 0x000000063d1b7221 */ /* 0x048fe20000010000 */
[----:B------:R-:W-:-:S06]  /*3480*/  F2FP.F16.F32.PACK_AB R170, R61, R60 ;  /* 0x0000003c3daa723e */ /* 0x000fcc00000000ff */
[----:B------:R-:W3:Y:S01]  /*3490*/  MUFU.EX2 R67, R67 ;  /* 0x0000004300437308 */ /* 0x000ee20000000800 */
[----:B0-----:R-:W-:-:S07]  /*34a0*/  FADD.FTZ R4, R66, R11 ;  /* 0x0000000b42047221 */ /* 0x001fce0000010000 */
[----:B------:R-:W0:Y:S01]  /*34b0*/  MUFU.EX2 R65, R65 ;  /* 0x0000004100417308 */ /* 0x000e220000000800 */
[----:B----4-:R-:W-:-:S07]  /*34c0*/  FADD.FTZ R6, R64, R27 ;  /* 0x0000001b40067221 */ /* 0x010fce0000010000 */
[----:B------:R-:W4:Y:S01]  /*34d0*/  MUFU.EX2 R70, R70 ;  /* 0x0000004600467308 */ /* 0x000f220000000800 */
[C---:B---3--:R-:W-:Y:S01]  /*34e0*/  FADD.FTZ R11, R67.reuse, R4 ;  /* 0x00000004430b7221 */ /* 0x048fe20000010000 */
[----:B------:R-:W-:-:S06]  /*34f0*/  F2FP.F16.F32.PACK_AB R173, R67, R66 ;  /* 0x0000004243ad723e */ /* 0x000fcc00000000ff */
[----:B------:R-:W3:Y:S01]  /*3500*/  MUFU.EX2 R68, R68 ;  /* 0x0000004400447308 */ /* 0x000ee20000000800 */
[C---:B0-----:R-:W-:Y:S01]  /*3510*/  FADD.FTZ R27, R65.reuse, R6 ;  /* 0x00000006411b7221 */ /* 0x041fe20000010000 */
[----:B------:R-:W-:-:S06]  /*3520*/  F2FP.F16.F32.PACK_AB R172, R65, R64 ;  /* 0x0000004041ac723e */ /* 0x000fcc00000000ff */
[----:B------:R-:W0:Y:S01]  /*3530*/  MUFU.EX2 R175, R26 ;  /* 0x0000001a00af7308 */ /* 0x000e220000000800 */
[----:B----4-:R-:W-:-:S07]  /*3540*/  FADD.FTZ R4, R70, R11 ;  /* 0x0000000b46047221 */ /* 0x010fce0000010000 */
[----:B------:R-:W4:Y:S01]  /*3550*/  MUFU.EX2 R31, R31 ;  /* 0x0000001f001f7308 */ /* 0x000f220000000800 */
[----:B---3--:R-:W-:Y:S01]  /*3560*/  FADD.FTZ R6, R68, R27 ;  /* 0x0000001b44067221 */ /* 0x008fe20000010000 */
[C---:B0-----:R-:W-:Y:S01]  /*3570*/  FADD.FTZ R4, R175.reuse, R4 ;  /* 0x00000004af047221 */ /* 0x041fe20000010000 */
[----:B------:R-:W-:Y:S02]  /*3580*/  F2FP.F16.F32.PACK_AB R175, R175, R70 ;  /* 0x00000046afaf723e */ /* 0x000fe400000000ff */
[C---:B----4-:R-:W-:Y:S01]  /*3590*/  FADD.FTZ R6, R31.reuse, R6 ;  /* 0x000000061f067221 */ /* 0x050fe20000010000 */
[----:B------:R-:W-:Y:S01]  /*35a0*/  F2FP.F16.F32.PACK_AB R174, R31, R68 ;  /* 0x000000441fae723e */ /* 0x000fe200000000ff */
[----:B--2---:R-:W-:Y:S06]  /*35b0*/  @!P0 BRA `(.L_x_383) ;  /* 0x0000000000048947 */ /* 0x004fec0003800000 */
[----:B------:R-:W-:Y:S01]  /*35c0*/  BPT.TRAP 0x1 ;  /* 0x000000040000795c */ /* 0x000fe20000300000 */
.L_x_383:
[----:B------:R0:W2:Y:S01]  /*35d0*/  SYNCS.PHASECHK.TRANS64.TRYWAIT P2, [R5+URZ+0x22850], R10 ;  /* 0x0228500a050075a7 */ /* 0x0000a2000804017f */
[----:B------:R-:W-:Y:S05]  /*35e0*/  @!P0 BRA `(.L_x_384) ;  /* 0x0000000000048947 */ /* 0x000fea0003800000 */
[----:B------:R-:W-:Y:S01]  /*35f0*/  BPT.TRAP 0x1 ;  /* 0x000000040000795c */ /* 0x000fe20000300000 */
.L_x_384:
[----:B--2---:R-:W-:Y:S05]  /*3600*/  @P2 BRA `(.L_x_385) ;  /* 0x0000000000082947 */ /* 0x004fea0003800000 */
[----:B------:R-:W2:Y:S02]  /*3610*/  SYNCS.PHASECHK.TRANS64.TRYWAIT P2, [R5+URZ+0x22850], R10 ;  /* 0x0228500a050075a7 */ /* 0x000ea4000804017f */
[----:B--2---:R-:W-:Y:S05]  /*3620*/  @!P2 BRA `(.L_x_386) ;  /* 0x000000bc0090a947 */ /* 0x004fea0003800000 */
.L_x_385:
[----:B------:R-:W-:Y:S01]  /*3630*/  R2UR UR6, R7 ;  /* 0x00000000070672ca */ /* 0x000fe200000e0000 */
[----:B------:R3:W-:Y:S01]  /*3640*/  BAR.SYNC.DEFER_BLOCKING R8, 0x100 ;  /* 0x000400080000751d */ /* 0x0007e20000010000 */
[----:B------:R-:W-:Y:S01]  /*3650*/  UISETP.GE.AND UP0, UPT, UR42, 0x61, UPT ;  /* 0x000000612a00788c */ /* 0x000fe2000bf06270 */
[----:B012---:R-:W-:-:S04]  /*3660*/  @!P1 VIADD R5, R5, 0x22860 ;  /* 0x0002286005059836 */ /* 0x007fc80000000000 */
[----:B------:R-:W-:Y:S01]  /*3670*/  UMOV UR7, 0x40000040 ;  /* 0x4000004000077882 */ /* 0x000fe20000000000 */
[----:B------:R-:W-:Y:S02]  /*3680*/  PLOP3.LUT P2, PT, PT, PT, UP0, 0x80, 0x0 ;  /* 0x000000000000781c */ /* 0x000fe40003f4f008 */
[----:B------:R-:W-:-:S03]  /*3690*/  @!P1 PRMT R5, RZ, 0x654, R5 ;  /* 0x00000654ff059816 */ /* 0x000fc60000000005 */
[----:B------:R-:W-:-:S04]  /*36a0*/  UIADD3 UR6, UR6, 0x400, URZ ;  /* 0x0000040006067890 */ /* 0x000fc8000fffe03f */
[----:B------:R-:W-:-:S04]  /*36b0*/  USHF.R.U32.HI UR6, URZ, 0x4, UR6 ;  /* 0x000000043f067899 */ /* 0x000fc80008011606 */
[----:B------:R-:W-:-:S04]  /*36c0*/  ULOP3.LUT UR6, UR6, 0x3fff, URZ, 0xc0, !UPT ;  /* 0x00003fff06067892 */ /* 0x000fc8000f8ec03f */
[----:B------:R-:W-:Y:S01]  /*36d0*/  ULOP3.LUT UR21, UR6, 0x3000000, URZ, 0xfc, !UPT ;  /* 0x0300000006157892 */ /* 0x000fe2000f8efc3f */
[----:B------:R-:W-:-:S03]  /*36e0*/  WARPGROUP.ARRIVE ;  /* 0x00000000000079c5 */ /* 0x000fc60000000000 */
[----:B------:R-:W-:-:S07]  /*36f0*/  UIMAD UR11, UR37, 0xc00, UR21 ;  /* 0x00000c00250b78a4 */ /* 0x000fce000f8e0215 */
        /* <DEDUP_REMOVED lines=35> */
[----:B---3--:R-:W-:Y:S01]  /*3930*/  IMAD.MOV.U32 R8, RZ, RZ, R3 ;  /* 0x000000ffff087224 */ /* 0x008fe200078e0003 */
[----:B------:R-:W-:Y:S01]  /*3940*/  UIADD3 UR39, UR39, -0x2, URZ ;  /* 0xfffffffe27277890 */ /* 0x000fe2000fffe03f */
[----:B------:R-:W-:Y:S01]  /*3950*/  IMAD.MOV.U32 R7, RZ, RZ, R0 ;  /* 0x000000ffff077224 */ /* 0x000fe200078e0000 */
[----:B------:R-:W-:Y:S01]  /*3960*/  ULDC UR24, c[0x0][0x9d8] ;  /* 0x0002760000187ab9 */ /* 0x000fe20000000800 */
[----:B------:R-:W-:-:S09]  /*3970*/  ULDC UR22, c[0x0][0x988] ;  /* 0x0002620000167ab9 */ /* 0x000fd20000000800 */
.L_x_396:
        /* <DEDUP_REMOVED lines=8> */
[----:B0-----:R-:W-:Y:S11]  /*3a00*/  @!P0 BRA `(.L_x_388) ;  /* 0x0000000000048947 */ /* 0x001ff60003800000 */
[----:B------:R-:W-:Y:S01]  /*3a10*/  BPT.TRAP 0x1 ;  /* 0x000000040000795c */ /* 0x000fe20000300000 */
.L_x_388:
[----:B------:R-:W0:Y:S01]  /*3a20*/  S2UR UR7, SR_CgaCtaId ;  /* 0x00000000000779c3 */ /* 0x000e220000008800 */
[----:B------:R-:W-:Y:S01]  /*3a30*/  UMOV UR6, 0x400 ;  /* 0x0000040000067882 */ /* 0x000fe20000000000 */
[----:B------:R-:W-:-:S05]  /*3a40*/  IMAD.U32 R5, RZ, RZ, UR38 ;  /* 0x00000026ff057e24 */ /* 0x000fca000f8e00ff */
[----:B------:R-:W-:Y:S01]  /*3a50*/  SHF.L.U32 R5, R5, 0x1f, RZ ;  /* 0x0000001f05057819 */ /* 0x000fe200000006ff */
[----:B0-----:R-:W-:-:S04]  /*3a60*/  ULEA UR6, UR7, UR6, 0x18 ;  /* 0x0000000607067291 */ /* 0x001fc8000f8ec03f */
[----:B------:R-:W-:-:S09]  /*3a70*/  ULEA UR23, UR37, UR6, 0x3 ;  /* 0x0000000625177291 */ /* 0x000fd2000f8e183f */
[----:B------:R0:W1:Y:S01]  /*3a80*/  SYNCS.PHASECHK.TRANS64.TRYWAIT P3, [UR23+0x22830], R5 ;  /* 0x02283005ff0075a7 */ /* 0x0000620008060157 */
[----:B------:R-:W-:Y:S05]  /*3a90*/  @!P0 BRA `(.L_x_389) ;  /* 0x0000000000048947 */ /* 0x000fea0003800000 */
[----:B------:R-:W-:Y:S01]  /*3aa0*/  BPT.TRAP 0x1 ;  /* 0x000000040000795c */ /* 0x000fe20000300000 */
.L_x_389:
[----:B-1----:R-:W-:Y:S05]  /*3ab0*/  @P3 BRA `(.L_x_390) ;  /* 0x0000000000083947 */ /* 0x002fea0003800000 */
[----:B------:R-:W1:Y:S02]  /*3ac0*/  SYNCS.PHASECHK.TRANS64.TRYWAIT P3, [UR23+0x22830], R5 ;  /* 0x02283005ff0075a7 */ /* 0x000e640008060157 */
[----:B-1----:R-:W-:Y:S05]  /*3ad0*/  @!P3 BRA `(.L_x_391) ;  /* 0x000000b80078b947 */ /* 0x002fea0003800000 */
.L_x_390:
        /* <DEDUP_REMOVED lines=62> */
[----:B---3--:R-:W-:Y:S01]  /*3ec0*/  FMNMX.FTZ R0, R12, R169, !PT ;  /* 0x000000a90c007209 */ /* 0x008fe20007810000 */
        /* <DEDUP_REMOVED lines=9> */
[----:B------:R-:W-:-:S05]  /*3f60*/  FMUL.FTZ R189, R199, UR24 ;  /* 0x00000018c7bd7c20 */ /* 0x000fca0008410000 */
[----:B------:R-:W1:Y:S01]  /*3f70*/  MUFU.TANH R154, R154 ;  /* 0x0000009a009a7308 */ /* 0x000e620000002400 */
[----:B--2---:R-:W-:-:S07]  /*3f80*/  FMNMX.FTZ R171, R20, R171, !PT ;  /* 0x000000ab14ab7209 */ /* 0x004fce0007810000 */
[----:B------:R-:W2:Y:S01]  /*3f90*/  MUFU.TANH R155, R155 ;  /* 0x0000009b009b7308 */ /* 0x000ea20000002400 */
[----:B---3--:R-:W-:-:S07]  /*3fa0*/  FMNMX.FTZ R171, R152, R171, !PT ;  /* 0x000000ab98ab7209 */ /* 0x008fce0007810000 */
        /* <DEDUP_REMOVED lines=9> */
[----:B-1----:R-:W-:-:S07]  /*4040*/  FMNMX.FTZ R173, R159, R0, !PT ;  /* 0x000000009fad7209 */ /* 0x002fce0007810000 */
[----:B------:R-:W1:Y:S01]  /*4050*/  MUFU.TANH R165, R165 ;  /* 0x000000a500a57308 */ /* 0x000e620000002400 */
[----:B--2---:R-:W-:Y:S01]  /*4060*/  FMNMX.FTZ R177, R162, R173, !PT ;  /* 0x000000ada2b17209 */ /* 0x004fe20007810000 */
[----:B------:R-:W-:-:S06]  /*4070*/  FMUL.FTZ R173, R192, UR24 ;  /* 0x00000018c0ad7c20 */ /* 0x000fcc0008410000 */
        /* <DEDUP_REMOVED lines=12> */
[----:B--2---:R-:W-:-:S07]  /*4140*/  FMNMX.FTZ R181, R169, R0, !PT ;  /* 0x00000000a9b57209 */ /* 0x004fce0007810000 */
        /* <DEDUP_REMOVED lines=13> */
[----:B---3--:R-:W-:Y:S01]  /*4220*/  FMNMX.FTZ R0, R176, R181, !PT ;  /* 0x000000b5b0007209 */ /* 0x008fe20007810000 */
[----:B------:R-:W-:Y:S01]  /*4230*/  FMUL.FTZ R181, R183, UR24 ;  /* 0x00000018b7b57c20 */ /* 0x000fe20008410000 */
[----:B------:R-:W-:Y:S01]  /*4240*/  FMUL.FTZ R183, R187, UR24 ;  /* 0x00000018bbb77c20 */ /* 0x000fe20008410000 */
[----:B------:R-:W-:Y:S02]  /*4250*/  FMUL.FTZ R187, R195, UR24 ;  /* 0x00000018c3bb7c20 */ /* 0x000fe40008410000 */
[----:B------:R-:W3:Y:S02]  /*4260*/  SHFL.BFLY PT, R185, R0, 0x2, 0x1f ;  /* 0x0c401f0000b97f89 */ /* 0x000ee400000e0000 */
[----:B------:R-:W4:Y:S01]  /*4270*/  MUFU.TANH R14, R14 ;  /* 0x0000000e000e7308 */ /* 0x000f220000002400 */
[----:B-1----:R-:W-:-:S07]  /*4280*/  FMNMX.FTZ R190, R9, R8, !PT ;  /* 0x0000000809be7209 */ /* 0x002fce0007810000 */
[----:B------:R-:W1:Y:S08]  /*4290*/  MUFU.TANH R15, R15 ;  /* 0x0000000f000f7308 */ /* 0x000e700000002400 */
[----:B------:R-:W5:Y:S01]  /*42a0*/  MUFU.TANH R21, R21 ;  /* 0x0000001500157308 */ /* 0x000f620000002400 */
[----:B---3--:R-:W-:Y:S01]  /*42b0*/  FMNMX.FTZ R192, R0, R185, !PT ;  /* 0x000000b900c07209 */ /* 0x008fe20007810000 */
[----:B------:R-:W-:-:S06]  /*42c0*/  FMUL.FTZ R185, R191, UR24 ;  /* 0x00000018bfb97c20 */ /* 0x000fcc0008410000 */
[----:B------:R-:W3:Y:S01]  /*42d0*/  MUFU.TANH R153, R153 ;  /* 0x0000009900997308 */ /* 0x000ee20000002400 */
[----:B--2---:R-:W-:Y:S01]  /*42e0*/  FMNMX.FTZ R191, R11, R190, !PT ;  /* 0x000000be0bbf7209 */ /* 0x004fe20007810000 */
[----:B------:R-:W2:Y:S03]  /*42f0*/  SHFL.BFLY PT, R193, R192, 0x1, 0x1f ;  /* 0x0c201f00c0c17f89 */ /* 0x000ea600000e0000 */
[----:B----4-:R-:W-:-:S03]  /*4300*/  FMNMX.FTZ R190, R14, R191, !PT ;  /* 0x000000bf0ebe7209 */ /* 0x010fc60007810000 */
[----:B------:R-:W4:Y:S01]  /*4310*/  MUFU.TANH R156, R156 ;  /* 0x0000009c009c7308 */ /* 0x000f220000002400 */
[----:B-1----:R-:W-:-:S04]  /*4320*/  FMNMX.FTZ R190, R15, R190, !PT ;  /* 0x000000be0fbe7209 */ /* 0x002fc80007810000 */
[----:B-----5:R-:W-:-:S03]  /*4330*/  FMNMX.FTZ R190, R21, R190, !PT ;  /* 0x000000be15be7209 */ /* 0x020fc60007810000 */
[----:B------:R-:W1:Y:S08]  /*4340*/  MUFU.TANH R157, R157 ;  /* 0x0000009d009d7308 */ /* 0x000e700000002400 */
[----:B------:R-:W5:Y:S01]  /*4350*/  MUFU.TANH R160, R160 ;  /* 0x000000a000a07308 */ /* 0x000f620000002400 */
[----:B--2---:R-:W-:-:S05]  /*4360*/  FMNMX.FTZ R0, R192, R193, !PT ;  /* 0x000000c1c0007209 */ /* 0x004fca0007810000 */
[C---:B------:R-:W-:Y:S02]  /*4370*/  FMUL.FTZ R197, R0.reuse, UR10 ;  /* 0x0000000a00c57c20 */ /* 0x040fe40008410000 */
[----:B------:R-:W2:Y:S01]  /*4380*/  MUFU.TANH R161, R161 ;  /* 0x000000a100a17308 */ /* 0x000ea20000002400 */
[----:B------:R-:W-:Y:S01]  /*4390*/  FADD.FTZ R7, -R0, R7 ;  /* 0x0000000700077221 */ /* 0x000fe20000010100 */
[--C-:B------:R-:W-:Y:S01]  /*43a0*/  FFMA.FTZ R191, R3, UR10, -R197.reuse ;  /* 0x0000000a03bf7c23 */ /* 0x100fe200080108c5 */
[----:B---3--:R-:W-:Y:S01]  /*43b0*/  FMNMX.FTZ R3, R153, R190, !PT ;  /* 0x000000be99037209 */ /* 0x008fe20007810000 */
[--C-:B------:R-:W-:Y:S01]  /*43c0*/  FFMA.FTZ R193, R152, UR10, -R197.reuse ;  /* 0x0000000a98c17c23 */ /* 0x100fe200080108c5 */
[----:B------:R-:W-:Y:S01]  /*43d0*/  FMUL.FTZ R7, R7, UR10 ;  /* 0x0000000a07077c20 */ /* 0x000fe20008410000 */
[--C-:B------:R-:W-:Y:S02]  /*43e0*/  FFMA.FTZ R10, R10, UR10, -R197.reuse ;  /* 0x0000000a0a0a7c23 */ /* 0x100fe400080108c5 */
[----:B------:R-:W3:Y:S01]  /*43f0*/  MUFU.TANH R163, R163 ;  /* 0x000000a300a37308 */ /* 0x000ee20000002400 */
[----:B----4-:R-:W-:Y:S01]  /*4400*/  FMNMX.FTZ R190, R156, R3, !PT ;  /* 0x000000039cbe7209 */ /* 0x010fe20007810000 */
[--C-:B------:R-:W-:Y:S01]  /*4410*/  FFMA.FTZ R195, R164, UR10, -R197.reuse ;  /* 0x0000000aa4c37c23 */ /* 0x100fe200080108c5 */
[--C-:B------:R-:W-:Y:S01]  /*4420*/  FFMA.FTZ R164, R165, UR10, -R197.reuse ;  /* 0x0000000aa5a47c23 */ /* 0x100fe200080108c5 */
[--C-:B------:R-:W-:Y:S01]  /*4430*/  FFMA.FTZ R165, R166, UR10, -R197.reuse ;  /* 0x0000000aa6a57c23 */ /* 0x100fe200080108c5 */
[----:B-1----:R-:W-:Y:S01]  /*4440*/  FMNMX.FTZ R3, R157, R190, !PT ;  /* 0x000000be9d037209 */ /* 0x002fe20007810000 */
[--C-:B------:R-:W-:Y:S01]  /*4450*/  FFMA.FTZ R166, R167, UR10, -R197.reuse ;  /* 0x0000000aa7a67c23 */ /* 0x100fe200080108c5 */
[--C-:B------:R-:W-:Y:S01]  /*4460*/  FFMA.FTZ R167, R168, UR10, -R197.reuse ;  /* 0x0000000aa8a77c23 */ /* 0x100fe200080108c5 */
[----:B------:R-:W1:Y:S01]  /*4470*/  MUFU.TANH R175, R175 ;  /* 0x000000af00af7308 */ /* 0x000e620000002400 */
[----:B-----5:R-:W-:Y:S01]  /*4480*/  FMNMX.FTZ R190, R160, R3, !PT ;  /* 0x00000003a0be7209 */ /* 0x020fe20007810000 */
[--C-:B------:R-:W-:Y:S01]  /*4490*/  FFMA.FTZ R12, R12, UR10, -R197.reuse ;  /* 0x0000000a0c0c7c23 */ /* 0x100fe200080108c5 */
[--C-:B------:R-:W-:Y:S01]  /*44a0*/  FFMA.FTZ R168, R169, UR10, -R197.reuse ;  /* 0x0000000aa9a87c23 */ /* 0x100fe200080108c5 */
[--C-:B------:R-:W-:Y:S01]  /*44b0*/  FFMA.FTZ R169, R170, UR10, -R197.reuse ;  /* 0x0000000aaaa97c23 */ /* 0x100fe200080108c5 */
[----:B--2---:R-:W-:Y:S01]  /*44c0*/  FMNMX.FTZ R190, R161, R190, !PT ;  /* 0x000000bea1be7209 */ /* 0x004fe20007810000 */
[--C-:B------:R-:W-:Y:S01]  /*44d0*/  FFMA.FTZ R170, R171, UR10, -R197.reuse ;  /* 0x0000000aabaa7c23 */ /* 0x100fe200080108c5 */
[--C-:B------:R-:W-:Y:S01]  /*44e0*/  FFMA.FTZ R171, R172, UR10, -R197.reuse ;  /* 0x0000000aacab7c23 */ /* 0x100fe200080108c5 */
[----:B------:R-:W2:Y:S01]  /*44f0*/  MUFU.TANH R178, R178 ;  /* 0x000000b200b27308 */ /* 0x000ea20000002400 */
[----:B---3--:R-:W-:Y:S01]  /*4500*/  FMNMX.FTZ R190, R163, R190, !PT ;  /* 0x000000bea3be7209 */ /* 0x008fe20007810000 */
[--C-:B------:R-:W-:Y:S01]  /*4510*/  FFMA.FTZ R13, R13, UR10, -R197.reuse ;  /* 0x0000000a0d0d7c23 */ /* 0x100fe200080108c5 */
[--C-:B------:R-:W-:Y:S01]  /*4520*/  FFMA.FTZ R172, R173, UR10, -R197.reuse ;  /* 0x0000000aadac7c23 */ /* 0x100fe200080108c5 */
[--C-:B------:R-:W-:Y:S01]  /*4530*/  FFMA.FTZ R173, R174, UR10, -R197.reuse ;  /* 0x0000000aaead7c23 */ /* 0x100fe200080108c5 */
[--C-:B------:R-:W-:Y:S01]  /*4540*/  FFMA.FTZ R20, R20, UR10, -R197.reuse ;  /* 0x0000000a14147c23 */ /* 0x100fe200080108c5 */
[--C-:B------:R-:W-:Y:S01]  /*4550*/  FFMA.FTZ R155, R155, UR10, -R197.reuse ;  /* 0x0000000a9b9b7c23 */ /* 0x100fe200080108c5 */
[--C-:B------:R-:W-:Y:S01]  /*4560*/  FFMA.FTZ R192, R158, UR10, -R197.reuse ;  /* 0x0000000a9ec07c23 */ /* 0x100fe200080108c5 */
[----:B------:R-:W3:Y:S01]  /*4570*/  MUFU.TANH R179, R179 ;  /* 0x000000b300b37308 */ /* 0x000ee20000002400 */
[----:B-1----:R-:W-:Y:S01]  /*4580*/  FMNMX.FTZ R3, R175, R190, !PT ;  /* 0x000000beaf037209 */ /* 0x002fe20007810000 */
[--C-:B------:R-:W-:Y:S01]  /*4590*/  FFMA.FTZ R190, R154, UR10, -R197.reuse ;  /* 0x0000000a9abe7c23 */ /* 0x100fe200080108c5 */
[--C-:B------:R-:W-:Y:S01]  /*45a0*/  FFMA.FTZ R159, R159, UR10, -R197.reuse ;  /* 0x0000000a9f9f7c23 */ /* 0x100fe200080108c5 */
[--C-:B------:R-:W-:Y:S01]  /*45b0*/  FFMA.FTZ R162, R162, UR10, -R197.reuse ;  /* 0x0000000aa2a27c23 */ /* 0x100fe200080108c5 */
[--C-:B------:R-:W-:Y:S01]  /*45c0*/  FFMA.FTZ R174, R177, UR10, -R197.reuse ;  /* 0x0000000ab1ae7c23 */ /* 0x100fe200080108c5 */
[----:B------:R-:W-:-:S02]  /*45d0*/  FFMA.FTZ R197, R176, UR10, -R197 ;  /* 0x0000000ab0c57c23 */ /* 0x000fc400080108c5 */
        /* <DEDUP_REMOVED lines=20> */
[----:B------:R-:W2:Y:S01]  /*4720*/  MUFU.EX2 R7, R7 ;  /* 0x0000000700077308 */ /* 0x000ea20000000800 */
[----:B---3--:R-:W-:-:S07]  /*4730*/  FMNMX.FTZ R152, R188, R3, !PT ;  /* 0x00000003bc987209 */ /* 0x008fce0007810000 */
[----:B------:R-:W3:Y:S01]  /*4740*/  MUFU.EX2 R10, R10 ;  /* 0x0000000a000a7308 */ /* 0x000ee20000000800 */
[----:B-1----:R-:W-:-:S05]  /*4750*/  FMNMX.FTZ R152, R189, R152, !PT ;  /* 0x00000098bd987209 */ /* 0x002fca0007810000 */
[----:B------:R-:W1:Y:S02]  /*4760*/  SHFL.BFLY PT, R3, R152, 0x2, 0x1f ;  /* 0x0c401f0098037f89 */ /* 0x000e6400000e0000 */
[----:B------:R-:W4:Y:S01]  /*4770*/  MUFU.EX2 R191, R191 ;  /* 0x000000bf00bf7308 */ /* 0x000f220000000800 */
[-C--:B--2---:R-:W-:Y:S01]  /*4780*/  FMUL.FTZ R24, R24, R7.reuse ;  /* 0x0000000718187220 */ /* 0x084fe20000410000 */
[-C--:B------:R-:W-:Y:S01]  /*4790*/  FMUL.FTZ R25, R25, R7.reuse ;  /* 0x0000000719197220 */ /* 0x080fe20000410000 */
[-C--:B------:R-:W-:Y:S01]  /*47a0*/  FMUL.FTZ R28, R28, R7.reuse ;  /* 0x000000071c1c7220 */ /* 0x080fe20000410000 */
[-C--:B------:R-:W-:Y:S01]  /*47b0*/  FMUL.FTZ R29, R29, R7.reuse ;  /* 0x000000071d1d7220 */ /* 0x080fe20000410000 */
[-C--:B------:R-:W-:Y:S01]  /*47c0*/  FMUL.FTZ R32, R32, R7.reuse ;  /* 0x0000000720207220 */ /* 0x080fe20000410000 */
[-C--:B------:R-:W-:Y:S01]  /*47d0*/  FMUL.FTZ R33, R33, R7.reuse ;  /* 0x0000000721217220 */ /* 0x080fe20000410000 */
[-C--:B------:R-:W-:Y:S01]  /*47e0*/  FMUL.FTZ R36, R36, R7.reuse ;  /* 0x0000000724247220 */ /* 0x080fe20000410000 */
[----:B------:R-:W2:Y:S01]  /*47f0*/  MUFU.EX2 R12, R12 ;  /* 0x0000000c000c7308 */ /* 0x000ea20000000800 */
[----:B---3--:R-:W-:Y:S01]  /*4800*/  FFMA.FTZ R6, R7, R6, R10 ;  /* 0x0000000607067223 */ /* 0x008fe2000001000a */
[-C--:B------:R-:W-:Y:S01]  /*4810*/  FMUL.FTZ R37, R37, R7.reuse ;  /* 0x0000000725257220 */ /* 0x080fe20000410000 */
[-C--:B------:R-:W-:Y:S01]  /*4820*/  FMUL.FTZ R40, R40, R7.reuse ;  /* 0x0000000728287220 */ /* 0x080fe20000410000 */
[-C--:B------:R-:W-:Y:S01]  /*4830*/  FMUL.FTZ R41, R41, R7.reuse ;  /* 0x0000000729297220 */ /* 0x080fe20000410000 */
[-C--:B------:R-:W-:Y:S01]  /*4840*/  FMUL.FTZ R44, R44, R7.reuse ;  /* 0x000000072c2c7220 */ /* 0x080fe20000410000 */
[-C--:B------:R-:W-:Y:S01]  /*4850*/  FMUL.FTZ R45, R45, R7.reuse ;  /* 0x000000072d2d7220 */ /* 0x080fe20000410000 */
[-C--:B------:R-:W-:Y:S01]  /*4860*/  FMUL.FTZ R48, R48, R7.reuse ;  /* 0x0000000730307220 */ /* 0x080fe20000410000 */
[----:B------:R-:W3:Y:S01]  /*4870*/  MUFU.EX2 R13, R13 ;  /* 0x0000000d000d7308 */ /* 0x000ee20000000800 */
[-C--:B------:R-:W-:Y:S01]  /*4880*/  FMUL.FTZ R49, R49, R7.reuse ;  /* 0x0000000731317220 */ /* 0x080fe20000410000 */
[-C--:B------:R-:W-:Y:S01]  /*4890*/  FMUL.FTZ R52, R52, R7.reuse ;  /* 0x0000000734347220 */ /* 0x080fe20000410000 */
[-C--:B------:R-:W-:Y:S01]  /*48a0*/  FMUL.FTZ R53, R53, R7.reuse ;  /* 0x0000000735357220 */ /* 0x080fe20000410000 */
[-C--:B------:R-:W-:Y:S01]  /*48b0*/  FMUL.FTZ R56, R56, R7.reuse ;  /* 0x0000000738387220 */ /* 0x080fe20000410000 */
[----:B------:R-:W-:Y:S01]  /*48c0*/  FMUL.FTZ R57, R57, R7 ;  /* 0x0000000739397220 */ /* 0x000fe20000410000 */
[----:B-1----:R-:W-:Y:S01]  /*48d0*/  FMNMX.FTZ R154, R152, R3, !PT ;  /* 0x00000003989a7209 */ /* 0x002fe20007810000 */
[-C--:B------:R-:W-:Y:S01]  /*48e0*/  FMUL.FTZ R60, R60, R7.reuse ;  /* 0x000000073c3c7220 */ /* 0x080fe20000410000 */
[----:B------:R-:W1:Y:S01]  /*48f0*/  MUFU.EX2 R20, R20 ;  /* 0x0000001400147308 */ /* 0x000e620000000800 */
[-C--:B------:R-:W-:Y:S01]  /*4900*/  FMUL.FTZ R61, R61, R7.reuse ;  /* 0x000000073d3d7220 */ /* 0x080fe20000410000 */
[-C--:B------:R-:W-:Y:S01]  /*4910*/  FMUL.FTZ R64, R64, R7.reuse ;  /* 0x0000000740407220 */ /* 0x080fe20000410000 */
[----:B------:R-:W5:Y:S01]  /*4920*/  SHFL.BFLY PT, R3, R154, 0x1, 0x1f ;  /* 0x0c201f009a037f89 */ /* 0x000f6200000e0000 */
        /* <DEDUP_REMOVED lines=22> */
[----:B------:R-:W-:Y:S01]  /*4a90*/  FMUL.FTZ R104, R104, R7 ;  /* 0x0000000768687220 */ /* 0x000fe20000410000 */
[----:B-----5:R-:W-:Y:S01]  /*4aa0*/  FMNMX.FTZ R3, R154, R3, !PT ;  /* 0x000000039a037209 */ /* 0x020fe20007810000 */
[-C--:B------:R-:W-:Y:S01]  /*4ab0*/  FMUL.FTZ R105, R105, R7.reuse ;  /* 0x0000000769697220 */ /* 0x080fe20000410000 */
[-C--:B------:R-:W-:Y:S01]  /*4ac0*/  FMUL.FTZ R108, R108, R7.reuse ;  /* 0x000000076c6c7220 */ /* 0x080fe20000410000 */
[-C--:B------:R-:W-:Y:S01]  /*4ad0*/  FMUL.FTZ R109, R109, R7.reuse ;  /* 0x000000076d6d7220 */ /* 0x080fe20000410000 */
[-C--:B------:R-:W-:Y:S01]  /*4ae0*/  FMUL.FTZ R112, R112, R7.reuse ;  /* 0x0000000770707220 */ /* 0x080fe20000410000 */
[C---:B------:R-:W-:Y:S01]  /*4af0*/  FMUL.FTZ R152, R3.reuse, UR10 ;  /* 0x0000000a03987c20 */ /* 0x040fe20008410000 */
[----:B------:R-:W-:Y:S01]  /*4b00*/  FADD.FTZ R8, -R3, R8 ;  /* 0x0000000803087221 */ /* 0x000fe20000010100 */
[----:B------:R-:W5:Y:S01]  /*4b10*/  MUFU.EX2 R192, R192 ;  /* 0x000000c000c07308 */ /* 0x000f620000000800 */
[----:B------:R-:W-:Y:S01]  /*4b20*/  FMUL.FTZ R113, R113, R7 ;  /* 0x0000000771717220 */ /* 0x000fe20000410000 */
[--C-:B------:R-:W-:Y:S01]  /*4b30*/  FFMA.FTZ R198, R175, UR10, -R152.reuse ;  /* 0x0000000aafc67c23 */ /* 0x100fe20008010898 */
[--C-:B------:R-:W-:Y:S01]  /*4b40*/  FFMA.FTZ R175, R178, UR10, -R152.reuse ;  /* 0x0000000ab2af7c23 */ /* 0x100fe20008010898 */
[--C-:B------:R-:W-:Y:S01]  /*4b50*/  FFMA.FTZ R178, R179, UR10, -R152.reuse ;  /* 0x0000000ab3b27c23 */ /* 0x100fe20008010898 */
[--C-:B------:R-:W-:Y:S01]  /*4b60*/  FFMA.FTZ R179, R180, UR10, -R152.reuse ;  /* 0x0000000ab4b37c23 */ /* 0x100fe20008010898 */
[--C-:B------:R-:W-:Y:S01]  /*4b70*/  FFMA.FTZ R180, R181, UR10, -R152.reuse ;  /* 0x0000000ab5b47c23 */ /* 0x100fe20008010898 */
[----:B------:R-:W-:Y:S01]  /*4b80*/  FFMA.FTZ R181, R182, UR10, -R152 ;  /* 0x0000000ab6b57c23 */ /* 0x000fe20008010898 */
[----:B------:R-:W-:-:S02]  /*4b90*/  IMAD.U32 R182, RZ, RZ, UR23 ;  /* 0x00000017ffb67e24 */ /* 0x000fc4000f8e00ff */
[--C-:B------:R-:W-:Y:S01]  /*4ba0*/  FFMA.FTZ R176, R153, UR10, -R152.reuse ;  /* 0x0000000a99b07c23 */ /* 0x100fe20008010898 */
[----:B------:R-:W-:Y:S01]  /*4bb0*/  FMUL.FTZ R177, R8, UR10 ;  /* 0x0000000a08b17c20 */ /* 0x000fe20008410000 */
[--C-:B------:R-:W-:Y:S01]  /*4bc0*/  FFMA.FTZ R8, R9, UR10, -R152.reuse ;  /* 0x0000000a09087c23 */ /* 0x100fe20008010898 */
[----:B------:R-:W-:Y:S01]  /*4bd0*/  @!P1 VIADD R153, R182, 0x22840 ;  /* 0x00022840b6999836 */ /* 0x000fe20000000000 */
[----:B------:R-:W-:Y:S01]  /*4be0*/  IADD3 R9, -R211, 0xb, RZ ;  /* 0x0000000bd3097810 */ /* 0x000fe20007ffe1ff */
[----:B------:R-:W5:Y:S01]  /*4bf0*/  MUFU.EX2 R159, R159 ;  /* 0x0000009f009f7308 */ /* 0x000f620000000800 */
[--C-:B------:R-:W-:Y:S01]  /*4c00*/  FFMA.FTZ R11, R11, UR10, -R152.reuse ;  /* 0x0000000a0b0b7c23 */ /* 0x100fe20008010898 */
[--C-:B------:R-:W-:Y:S01]  /*4c10*/  FFMA.FTZ R14, R14, UR10, -R152.reuse ;  /* 0x0000000a0e0e7c23 */ /* 0x100fe20008010898 */
[----:B------:R-:W-:Y:S01]  /*4c20*/  @!P1 PRMT R153, RZ, 0x654, R153 ;  /* 0x00000654ff999816 */ /* 0x000fe20000000099 */
[----:B------:R0:W-:Y:S06]  /*4c30*/  BAR.ARV R9, 0x100 ;  /* 0x000400090000751d */ /* 0x0001ec0000002000 */
[----:B------:R4:W-:Y:S01]  /*4c40*/  @!P1 SYNCS.ARRIVE.TRANS64.RED.A1T0 RZ, [R153+URZ], RZ ;  /* 0x000000ff99ff99a7 */ /* 0x0009e2000810043f */
[----:B------:R-:W5:Y:S01]  /*4c50*/  MUFU.EX2 R162, R162 ;  /* 0x000000a200a27308 */ /* 0x000f620000000800 */
[----:B------:R-:W-:Y:S01]  /*4c60*/  FFMA.FTZ R15, R15, UR10, -R152 ;  /* 0x0000000a0f0f7c23 */ /* 0x000fe20008010898 */
[-C--:B------:R-:W-:Y:S01]  /*4c70*/  FMUL.FTZ R116, R116, R7.reuse ;  /* 0x0000000774747220 */ /* 0x080fe20000410000 */
[-C--:B------:R-:W-:Y:S01]  /*4c80*/  FMUL.FTZ R117, R117, R7.reuse ;  /* 0x0000000775757220 */ /* 0x080fe20000410000 */
[-C--:B------:R-:W-:Y:S01]  /*4c90*/  FMUL.FTZ R120, R120, R7.reuse ;  /* 0x0000000778787220 */ /* 0x080fe20000410000 */
[-C--:B------:R-:W-:Y:S01]  /*4ca0*/  FMUL.FTZ R121, R121, R7.reuse ;  /* 0x0000000779797220 */ /* 0x080fe20000410000 */
[-C--:B------:R-:W-:Y:S01]  /*4cb0*/  FMUL.FTZ R124, R124, R7.reuse ;  /* 0x000000077c7c7220 */ /* 0x080fe20000410000 */
[----:B----4-:R-:W-:Y:S01]  /*4cc0*/  FADD.FTZ R153, R191, R6 ;  /* 0x00000006bf997221 */ /* 0x010fe20000010000 */
[----:B------:R-:W4:Y:S01]  /*4cd0*/  MUFU.EX2 R195, R195 ;  /* 0x000000c300c37308 */ /* 0x000f220000000800 */
[-C--:B------:R-:W-:Y:S01]  /*4ce0*/  FMUL.FTZ R125, R125, R7.reuse ;  /* 0x000000077d7d7220 */ /* 0x080fe20000410000 */
[-C--:B------:R-:W-:Y:S01]  /*4cf0*/  FMUL.FTZ R128, R128, R7.reuse ;  /* 0x0000000780807220 */ /* 0x080fe20000410000 */
[----:B--2---:R-:W-:Y:S01]  /*4d00*/  FADD.FTZ R6, R12, R153 ;  /* 0x000000990c067221 */ /* 0x004fe20000010000 */
[-C--:B------:R-:W-:Y:S01]  /*4d10*/  FMUL.FTZ R129, R129, R7.reuse ;  /* 0x0000000781817220 */ /* 0x080fe20000410000 */
[-C--:B------:R-:W-:Y:S01]  /*4d20*/  FMUL.FTZ R132, R132, R7.reuse ;  /* 0x0000000784847220 */ /* 0x080fe20000410000 */
[-C--:B------:R-:W-:Y:S01]  /*4d30*/  FMUL.FTZ R133, R133, R7.reuse ;  /* 0x0000000785857220 */ /* 0x080fe20000410000 */
[----:B---3--:R-:W-:Y:S01]  /*4d40*/  FADD.FTZ R153, R13, R6 ;  /* 0x000000060d997221 */ /* 0x008fe20000010000 */
[----:B------:R-:W2:Y:S01]  /*4d50*/  MUFU.EX2 R164, R164 ;  /* 0x000000a400a47308 */ /* 0x000ea20000000800 */
[-C--:B------:R-:W-:Y:S01]  /*4d60*/  FMUL.FTZ R136, R136, R7.reuse ;  /* 0x0000000788887220 */ /* 0x080fe20000410000 */
[-C--:B------:R-:W-:Y:S01]  /*4d70*/  FMUL.FTZ R137, R137, R7.reuse ;  /* 0x0000000789897220 */ /* 0x080fe20000410000 */
[----:B-1----:R-:W-:Y:S01]  /*4d80*/  FADD.FTZ R6, R20, R153 ;  /* 0x0000009914067221 */ /* 0x002fe20000010000 */
[-C--:B------:R-:W-:Y:S01]  /*4d90*/  FMUL.FTZ R140, R140, R7.reuse ;  /* 0x000000078c8c7220 */ /* 0x080fe20000410000 */
[-C--:B------:R-:W-:Y:S01]  /*4da0*/  FMUL.FTZ R141, R141, R7.reuse ;  /* 0x000000078d8d7220 */ /* 0x080fe20000410000 */
[-C--:B------:R-:W-:Y:S01]  /*4db0*/  FMUL.FTZ R144, R144, R7.reuse ;  /* 0x0000000790907220 */ /* 0x080fe20000410000 */
[----:B0-----:R-:W-:Y:S01]  /*4dc0*/  FADD.FTZ R153, R193, R6 ;  /* 0x00000006c1997221 */ /* 0x001fe20000010000 */
[----:B------:R-:W0:Y:S01]  /*4dd0*/  MUFU.EX2 R165, R165 ;  /* 0x000000a500a57308 */ /* 0x000e220000000800 */
[-C--:B------:R-:W-:Y:S01]  /*4de0*/  FMUL.FTZ R145, R145, R7.reuse ;  /* 0x0000000791917220 */ /* 0x080fe20000410000 */
[-C--:B------:R-:W-:Y:S01]  /*4df0*/  FMUL.FTZ R148, R148, R7.reuse ;  /* 0x0000000794947220 */ /* 0x080fe20000410000 */
[----:B------:R-:W-:Y:S01]  /*4e00*/  FADD.FTZ R6, R190, R153 ;  /* 0x00000099be067221 */ /* 0x000fe20000010000 */
[----:B------:R-:W-:Y:S01]  /*4e10*/  FMUL.FTZ R149, R149, R7 ;  /* 0x0000000795957220 */ /* 0x000fe20000410000 */
[----:B------:R-:W-:Y:S01]  /*4e20*/  FFMA.FTZ R21, R21, UR10, -R152 ;  /* 0x0000000a15157c23 */ /* 0x000fe20008010898 */
[----:B------:R-:W-:Y:S01]  /*4e30*/  F2FP.F16.F32.PACK_AB R154, R13, R12 ;  /* 0x0000000c0d9a723e */ /* 0x000fe200000000ff */
[----:B------:R-:W-:Y:S01]  /*4e40*/  FADD.FTZ R153, R155, R6 ;  /* 0x000000069b997221 */ /* 0x000fe20000010000 */
[----:B------:R-:W1:Y:S01]  /*4e50*/  MUFU.EX2 R166, R166 ;  /* 0x000000a600a67308 */ /* 0x000e620000000800 */
[--C-:B------:R-:W-:Y:S01]  /*4e60*/  FFMA.FTZ R194, R156, UR10, -R152.reuse ;  /* 0x0000000a9cc27c23 */ /* 0x100fe20008010898 */
[--C-:B------:R-:W-:Y:S01]  /*4e70*/  FFMA.FTZ R199, R157, UR10, -R152.reuse ;  /* 0x0000000a9dc77c23 */ /* 0x100fe20008010898 */
[----:B-----5:R-:W-:Y:S01]  /*4e80*/  FADD.FTZ R6, R192, R153 ;  /* 0x00000099c0067221 */ /* 0x020fe20000010000 */
[--C-:B------:R-:W-:Y:S01]  /*4e90*/  FFMA.FTZ R196, R160, UR10, -R152.reuse ;  /* 0x0000000aa0c47c23 */ /* 0x100fe20008010898 */
[--C-:B------:R-:W-:Y:S01]  /*4ea0*/  FFMA.FTZ R161, R161, UR10, -R152.reuse ;  /* 0x0000000aa1a17c23 */ /* 0x100fe20008010898 */
[----:B------:R-:W-:Y:S01]  /*4eb0*/  FFMA.FTZ R163, R163, UR10, -R152 ;  /* 0x0000000aa3a37c23 */ /* 0x000fe20008010898 */
[----:B------:R-:W-:Y:S01]  /*4ec0*/  FADD.FTZ R153, R159, R6 ;  /* 0x000000069f997221 */ /* 0x000fe20000010000 */
[----:B------:R-:W3:Y:S01]  /*4ed0*/  MUFU.EX2 R167, R167 ;  /* 0x000000a700a77308 */ /* 0x000ee20000000800 */
[--C-:B------:R-:W-:Y:S01]  /*4ee0*/  FFMA.FTZ R210, R183, UR10, -R152.reuse ;  /* 0x0000000ab7d27c23 */ /* 0x100fe20008010898 */
[--C-:B------:R-:W-:Y:S01]  /*4ef0*/  FFMA.FTZ R183, R184, UR10, -R152.reuse ;  /* 0x0000000ab8b77c23 */ /* 0x100fe20008010898 */
[----:B------:R-:W-:Y:S01]  /*4f00*/  FADD.FTZ R6, R162, R153 ;  /* 0x00000099a2067221 */ /* 0x000fe20000010000 */
[--C-:B------:R-:W-:Y:S01]  /*4f10*/  FFMA.FTZ R184, R185, UR10, -R152.reuse ;  /* 0x0000000ab9b87c23 */ /* 0x100fe20008010898 */
[--C-:B------:R-:W-:Y:S01]  /*4f20*/  FFMA.FTZ R185, R186, UR10, -R152.reuse ;  /* 0x0000000abab97c23 */ /* 0x100fe20008010898 */
[----:B------:R-:W-:Y:S01]  /*4f30*/  FFMA.FTZ R187, R187, UR10, -R152 ;  /* 0x0000000abbbb7c23 */ /* 0x000fe20008010898 */
[----:B----4-:R-:W-:Y:S01]  /*4f40*/  FADD.FTZ R153, R195, R6 ;  /* 0x00000006c3997221 */ /* 0x010fe20000010000 */
[----:B------:R-:W4:Y:S01]  /*4f50*/  MUFU.EX2 R168, R168 ;  /* 0x000000a800a87308 */ /* 0x000f220000000800 */
[--C-:B------:R-:W-:Y:S01]  /*4f60*/  FFMA.FTZ R188, R188, UR10, -R152.reuse ;  /* 0x0000000abcbc7c23 */ /* 0x100fe20008010898 */
[----:B------:R-:W-:Y:S01]  /*4f70*/  FFMA.FTZ R189, R189, UR10, -R152 ;  /* 0x0000000abdbd7c23 */ /* 0x000fe20008010898 */
[----:B--2---:R-:W-:Y:S01]  /*4f80*/  FADD.FTZ R6, R164, R153 ;  /* 0x00000099a4067221 */ /* 0x004fe20000010000 */
[----:B------:R-:W-:-:S02]  /*4f90*/  F2FP.F16.F32.PACK_AB R152, R191, R10 ;  /* 0x0000000abf98723e */ /* 0x000fc400000000ff */
[C---:B0-----:R-:W-:Y:S01]  /*4fa0*/  F2FP.F16.F32.PACK_AB R164, R165.reuse, R164 ;  /* 0x000000a4a5a4723e */ /* 0x041fe200000000ff */
[----:B------:R-:W-:Y:S01]  /*4fb0*/  FADD.FTZ R153, R165, R6 ;  /* 0x00000006a5997221 */ /* 0x000fe20000010000 */
[----:B------:R-:W0:Y:S01]  /*4fc0*/  MUFU.EX2 R169, R169 ;  /* 0x000000a900a97308 */ /* 0x000e220000000800 */
[----:B------:R-:W-:Y:S02]  /*4fd0*/  F2FP.F16.F32.PACK_AB R158, R155, R190 ;  /* 0x000000be9b9e723e */ /* 0x000fe400000000ff */
[----:B-1----:R-:W-:Y:S01]  /*4fe0*/  FADD.FTZ R6, R166, R153 ;  /* 0x00000099a6067221 */ /* 0x002fe20000010000 */
[----:B------:R-:W-:Y:S02]  /*4ff0*/  F2FP.F16.F32.PACK_AB R160, R159, R192 ;  /* 0x000000c09fa0723e */ /* 0x000fe400000000ff */
[C---:B---3--:R-:W-:Y:S01]  /*5000*/  F2FP.F16.F32.PACK_AB R166, R167.reuse, R166 ;  /* 0x000000a6a7a6723e */ /* 0x048fe200000000ff */
[----:B------:R-:W-:Y:S01]  /*5010*/  FADD.FTZ R153, R167, R6 ;  /* 0x00000006a7997221 */ /* 0x000fe20000010000 */
[----:B------:R-:W1:Y:S01]  /*5020*/  MUFU.EX2 R170, R170 ;  /* 0x000000aa00aa7308 */ /* 0x000e620000000800 */
[----:B------:R-:W-:-:S02]  /*5030*/  F2FP.F16.F32.PACK_AB R156, R193, R20 ;  /* 0x00000014c19c723e */ /* 0x000fc400000000ff */
[----:B----4-:R-:W-:Y:S01]  /*5040*/  FADD.FTZ R6, R168, R153 ;  /* 0x00000099a8067221 */ /* 0x010fe20000010000 */
[----:B------:R-:W-:-:S04]  /*5050*/  F2FP.F16.F32.PACK_AB R162, R195, R162 ;  /* 0x000000a2c3a2723e */ /* 0x000fc800000000ff */
[----:B------:R-:W2:Y:S01]  /*5060*/  MUFU.EX2 R171, R171 ;  /* 0x000000ab00ab7308 */ /* 0x000ea20000000800 */
[C---:B0-----:R-:W-:Y:S01]  /*5070*/  FADD.FTZ R153, R169.reuse, R6 ;  /* 0x00000006a9997221 */ /* 0x041fe20000010000 */
[----:B------:R-:W-:-:S06]  /*5080*/  F2FP.F16.F32.PACK_AB R168, R169, R168 ;  /* 0x000000a8a9a8723e */ /* 0x000fcc00000000ff */
[----:B------:R-:W0:Y:S01]  /*5090*/  MUFU.EX2 R172, R172 ;  /* 0x000000ac00ac7308 */ /* 0x000e220000000800 */
[----:B-1----:R-:W-:-:S07]  /*50a0*/  FADD.FTZ R6, R170, R153 ;  /* 0x00000099aa067221 */ /* 0x002fce0000010000 */
[----:B------:R-:W1:Y:S01]  /*50b0*/  MUFU.EX2 R173, R173 ;  /* 0x000000ad00ad7308 */ /* 0x000e620000000800 */
[C---:B--2---:R-:W-:Y:S01]  /*50c0*/  FADD.FTZ R7, R171.reuse, R6 ;  /* 0x00000006ab077221 */ /* 0x044fe20000010000 */
[----:B------:R-:W-:-:S06]  /*50d0*/  F2FP.F16.F32.PACK_AB R170, R171, R170 ;  /* 0x000000aaabaa723e */ /* 0x000fcc00000000ff */
[----:B------:R-:W2:Y:S01]  /*50e0*/  MUFU.EX2 R177, R177 ;  /* 0x000000b100b17308 */ /* 0x000ea20000000800 */
[----:B0-----:R-:W-:-:S07]  /*50f0*/  FADD.FTZ R6, R172, R7 ;  /* 0x00000007ac067221 */ /* 0x001fce0000010000 */
[----:B------:R-:W0:Y:S01]  /*5100*/  MUFU.EX2 R8, R8 ;  /* 0x0000000800087308 */ /* 0x000e220000000800 */
[C---:B-1----:R-:W-:Y:S01]  /*5110*/  FADD.FTZ R13, R173.reuse, R6 ;  /* 0x00000006ad0d7221 */ /* 0x042fe20000010000 */
[----:B------:R-:W-:-:S06]  /*5120*/  F2FP.F16.F32.PACK_AB R172, R173, R172 ;  /* 0x000000acadac723e */ /* 0x000fcc00000000ff */
[----:B------:R-:W1:Y:S01]  /*5130*/  MUFU.EX2 R174, R174 ;  /* 0x000000ae00ae7308 */ /* 0x000e620000000800 */
        /* <DEDUP_REMOVED lines=8> */
[----:B0-----:R-:W-:Y:S01]  /*51c0*/  FFMA.FTZ R4, R177, R4, R8 ;  /* 0x00000004b1047223 */ /* 0x001fe20000010008 */
[-C--:B------:R-:W-:Y:S01]  /*51d0*/  FMUL.FTZ R39, R39, R177.reuse ;  /* 0x000000b127277220 */ /* 0x080fe20000410000 */
[-C--:B------:R-:W-:Y:S01]  /*51e0*/  FMUL.FTZ R42, R42, R177.reuse ;  /* 0x000000b12a2a7220 */ /* 0x080fe20000410000 */
[-C--:B------:R-:W-:Y:S01]  /*51f0*/  FMUL.FTZ R43, R43, R177.reuse ;  /* 0x000000b12b2b7220 */ /* 0x080fe20000410000 */
[-C--:B------:R-:W-:Y:S01]  /*5200*/  FMUL.FTZ R46, R46, R177.reuse ;  /* 0x000000b12e2e7220 */ /* 0x080fe20000410000 */
[-C--:B------:R-:W-:Y:S01]  /*5210*/  FMUL.FTZ R47, R47, R177.reuse ;  /* 0x000000b12f2f7220 */ /* 0x080fe20000410000 */
[-C--:B------:R-:W-:Y:S01]  /*5220*/  FMUL.FTZ R50, R50, R177.reuse ;  /* 0x000000b132327220 */ /* 0x080fe20000410000 */
[----:B------:R-:W0:Y:S01]  /*5230*/  MUFU.EX2 R14, R14 ;  /* 0x0000000e000e7308 */ /* 0x000e220000000800 */
        /* <DEDUP_REMOVED lines=68> */
[----:B------:R-:W-:Y:S01]  /*5680*/  FMUL.FTZ R151, R151, R177 ;  /* 0x000000b197977220 */ /* 0x000fe20000410000 */
[----:B------:R-:W-:-:S02]  /*5690*/  F2FP.F16.F32.PACK_AB R155, R15, R14 ;  /* 0x0000000e0f9b723e */ /* 0x000fc400000000ff */
[----:B------:R-:W0:Y:S01]  /*56a0*/  MUFU.EX2 R198, R198 ;  /* 0x000000c600c67308 */ /* 0x000e220000000800 */
[----:B-1----:R-:W-:Y:S01]  /*56b0*/  FADD.FTZ R4, R161, R4 ;  /* 0x00000004a1047221 */ /* 0x002fe20000010000 */
[----:B------:R-:W-:Y:S02]  /*56c0*/  F2FP.F16.F32.PACK_AB R157, R176, R21 ;  /* 0x00000015b09d723e */ /* 0x000fe400000000ff */
[----:B------:R-:W-:Y:S02]  /*56d0*/  F2FP.F16.F32.PACK_AB R159, R199, R194 ;  /* 0x000000c2c79f723e */ /* 0x000fe400000000ff */
[----:B------:R-:W-:Y:S02]  /*56e0*/  F2FP.F16.F32.PACK_AB R161, R161, R196 ;  /* 0x000000c4a1a1723e */ /* 0x000fe400000000ff */
[----:B------:R-:W1:Y:S01]  /*56f0*/  MUFU.EX2 R175, R175 ;  /* 0x000000af00af7308 */ /* 0x000e620000000800 */
[----:B--2---:R-:W-:-:S07]  /*5700*/  FADD.FTZ R13, R163, R4 ;  /* 0x00000004a30d7221 */ /* 0x004fce0000010000 */
        /* <DEDUP_REMOVED lines=29> */
[----:B--2---:R-:W-:Y:S01]  /*58e0*/  FADD.FTZ R11, R7, R4 ;  /* 0x00000004070b7221 */ /* 0x004fe20000010000 */
[C---:B0-----:R-:W-:Y:S01]  /*58f0*/  FADD.FTZ R6, R197.reuse, R6 ;  /* 0x00000006c5067221 */ /* 0x041fe20000010000 */
[----:B------:R-:W-:Y:S02]  /*5900*/  F2FP.F16.F32.PACK_AB R174, R197, R174 ;  /* 0x000000aec5ae723e */ /* 0x000fe400000000ff */
[C---:B-1----:R-:W-:Y:S01]  /*5910*/  FADD.FTZ R4, R12.reuse, R11 ;  /* 0x0000000b0c047221 */ /* 0x042fe20000010000 */
[----:B------:R-:W-:Y:S01]  /*5920*/  F2FP.F16.F32.PACK_AB R175, R12, R7 ;  /* 0x000000070caf723e */ /* 0x000fe200000000ff */
[----:B------:R-:W-:Y:S06]  /*5930*/  @!P0 BRA `(.L_x_392) ;  /* 0x0000000000048947 */ /* 0x000fec0003800000 */
[----:B------:R-:W-:Y:S01]  /*5940*/  BPT.TRAP 0x1 ;  /* 0x000000040000795c */ /* 0x000fe20000300000 */
.L_x_392:
[----:B------:R0:W1:Y:S01]  /*5950*/  SYNCS.PHASECHK.TRANS64.TRYWAIT P3, [UR23+0x22850], R5 ;  /* 0x02285005ff0075a7 */ /* 0x0000620008060157 */
[----:B------:R-:W-:Y:S05]  /*5960*/  @!P0 BRA `(.L_x_393) ;  /* 0x0000000000048947 */ /* 0x000fea0003800000 */
[----:B------:R-:W-:Y:S01]  /*5970*/  BPT.TRAP 0x1 ;  /* 0x000000040000795c */ /* 0x000fe20000300000 */
.L_x_393:
[----:B-1----:R-:W-:Y:S05]  /*5980*/  @P3 BRA `(.L_x_394) ;  /* 0x0000000000083947 */ /* 0x002fea0003800000 */
[----:B------:R-:W1:Y:S02]  /*5990*/  SYNCS.PHASECHK.TRANS64.TRYWAIT P3, [UR23+0x22850], R5 ;  /* 0x02285005ff0075a7 */ /* 0x000e640008060157 */
[----:B-1----:R-:W-:Y:S05]  /*59a0*/  @!P3 BRA `(.L_x_395) ;  /* 0x0000009800dcb947 */ /* 0x002fea0003800000 */
.L_x_394:
[----:B------:R-:W2:Y:S01]  /*59b0*/  S2R R7, SR_TID.X ;  /* 0x0000000000077919 */ /* 0x000ea20000002100 */
[----:B------:R-:W-:Y:S01]  /*59c0*/  UIMAD UR11, UR37, 0xc00, UR21 ;  /* 0x00000c00250b78a4 */ /* 0x000fe2000f8e0215 */
[----:B-1----:R-:W-:Y:S01]  /*59d0*/  @!P1 VIADD R182, R182, 0x22860 ;  /* 0x00022860b6b69836 */ /* 0x002fe20000000000 */
[----:B------:R-:W-:Y:S01]  /*59e0*/  UMOV UR7, 0x40000040 ;  /* 0x4000004000077882 */ /* 0x000fe20000000000 */
[----:B------:R-:W-:-:S03]  /*59f0*/  IMAD.MOV.U32 R8, RZ, RZ, R3 ;  /* 0x000000ffff087224 */ /* 0x000fc600078e0003 */
[----:B------:R-:W-:Y:S01]  /*5a00*/  @!P1 PRMT R182, RZ, 0x654, R182 ;  /* 0x00000654ffb69816 */ /* 0x000fe200000000b6 */
[----:B------:R-:W-:Y:S01]  /*5a10*/  UMOV UR6, UR11 ;  /* 0x0000000b00067c82 */ /* 0x000fe20008000000 */
[----:B--2---:R-:W-:-:S05]  /*5a20*/  SHF.R.U32.HI R7, RZ, 0x7, R7 ;  /* 0x00000007ff077819 */ /* 0x004fca0000011607 */
[----:B0-----:R-:W-:Y:S02]  /*5a30*/  VIADD R5, R7, 0x8 ;  /* 0x0000000807057836 */ /* 0x001fe40000000000 */
[----:B------:R-:W-:-:S03]  /*5a40*/  IMAD.MOV.U32 R7, RZ, RZ, R0 ;  /* 0x000000ffff077224 */ /* 0x000fc600078e0000 */
[----:B------:R0:W-:Y:S06]  /*5a50*/  BAR.SYNC.DEFER_BLOCKING R5, 0x100 ;  /* 0x000400050000751d */ /* 0x0001ec0000010000 */
        /* <DEDUP_REMOVED lines=35> */
.L_x_387:
[----:B0--3--:R-:W0:Y:S01]  /*5c90*/  SHFL.BFLY PT, R5, R6, 0x2, 0x1f ;  /* 0x0c401f0006057f89 */ /* 0x009e2200000e0000 */
[----:B------:R-:W-:Y:S01]  /*5ca0*/  IMAD.MOV.U32 R10, RZ, RZ, RZ ;  /* 0x000000ffff0a7224 */ /* 0x000fe200078e00ff */
[----:B------:R-:W-:Y:S01]  /*5cb0*/  UIADD3 UR37, UR37, 0x1, URZ ;  /* 0x0000000125257890 */ /* 0x000fe2000fffe03f */
[----:B------:R-:W-:Y:S01]  /*5cc0*/  IMAD.U32 R15, RZ, RZ, UR10 ;  /* 0x0000000aff0f7e24 */ /* 0x000fe2000f8e00ff */
[----:B------:R-:W1:Y:S01]  /*5cd0*/  SHFL.BFLY PT, R7, R4, 0x2, 0x1f ;  /* 0x0c401f0004077f89 */ /* 0x000e6200000e0000 */
[----:B------:R2:W-:Y:S06]  /*5ce0*/  BAR.ARV R9, 0x100 ;  /* 0x000400090000751d */ /* 0x0005ec0000002000 */
[----:B------:R-:W-:-:S02]  /*5cf0*/  UISETP.NE.AND UP0, UPT, UR37, 0x2, UPT ;  /* 0x000000022500788c */ /* 0x000fc4000bf05270 */
[----:B------:R-:W-:Y:S06]  /*5d00*/  BAR.ARV 0x8, 0x180 ;  /* 0x0206000000007b1d */ /* 0x000fec0000002000 */
[----:B--2---:R-:W-:Y:S01]  /*5d10*/  IMAD.MOV.U32 R9, RZ, RZ, -0x800000 ;  /* 0xff800000ff097424 */ /* 0x004fe200078e00ff */
[----:B------:R-:W-:Y:S01]  /*5d20*/  USEL UR4, URZ, 0x1, UP0 ;  /* 0x000000013f047887 */ /* 0x000fe20008000000 */
[----:B0-----:R-:W-:Y:S01]  /*5d30*/  FADD.FTZ R5, R5, R6 ;  /* 0x0000000605057221 */ /* 0x001fe20000010000 */
[----:B------:R-:W-:Y:S01]  /*5d40*/  PLOP3.LUT P0, PT, PT, PT, PT, 0x8, 0x0 ;  /* 0x000000000000781c */ /* 0x000fe20003f0e170 */
[----:B------:R-:W-:Y:S01]  /*5d50*/  UIADD3 UR47, UR47, 0x1, URZ ;  /* 0x000000012f2f7890 */ /* 0x000fe2000fffe03f */
[----:B-1----:R-:W-:-:S02]  /*5d60*/  FADD.FTZ R7, R7, R4 ;  /* 0x0000000407077221 */ /* 0x002fc40000010000 */
[----:B------:R-:W0:Y:S01]  /*5d70*/  SHFL.BFLY PT, R8, R5, 0x1, 0x1f ;  /* 0x0c201f0005087f89 */ /* 0x000e2200000e0000 */
[----:B------:R-:W-:Y:S01]  /*5d80*/  IMAD.MOV.U32 R4, RZ, RZ, RZ ;  /* 0x000000ffff047224 */ /* 0x000fe200078e00ff */
[----:B------:R-:W-:Y:S02]  /*5d90*/  USEL UR37, UR37, URZ, UP0 ;  /* 0x0000003f25257287 */ /* 0x000fe40008000000 */
[----:B------:R-:W-:Y:S01]  /*5da0*/  ULOP3.LUT UR38, UR38, UR4, URZ, 0x3c, !UPT ;  /* 0x0000000426267292 */ /* 0x000fe2000f8e3c3f */
[----:B0-----:R-:W-:Y:S01]  /*5db0*/  FADD.FTZ R11, R5, R8 ;  /* 0x00000008050b7221 */ /* 0x001fe20000010000 */
[----:B------:R-:W-:Y:S01]  /*5dc0*/  IMAD.U32 R5, RZ, RZ, UR10 ;  /* 0x0000000aff057e24 */ /* 0x000fe2000f8e00ff */
[----:B------:R-:W0:Y:S03]  /*5dd0*/  SHFL.BFLY PT, R8, R7, 0x1, 0x1f ;  /* 0x0c201f0007087f89 */ /* 0x000e2600000e0000 */
[----:B------:R-:W-:-:S13]  /*5de0*/  FSETP.NE.FTZ.AND P1, PT, R11, RZ, PT ;  /* 0x000000ff0b00720b */ /* 0x000fda0003f35000 */
[----:B------:R-:W1:Y:S01]  /*5df0*/  @P1 MUFU.LG2 R6, R11 ;  /* 0x0000000b00061308 */ /* 0x000e620000000c00 */
[----:B------:R-:W-:Y:S01]  /*5e00*/  @P1 FMUL.FTZ R5, R5, 0.69314718246459960938 ;  /* 0x3f31721805051820 */ /* 0x000fe20000410000 */
[----:B0-----:R-:W-:-:S06]  /*5e10*/  FADD.FTZ R13, R7, R8 ;  /* 0x00000008070d7221 */ /* 0x001fcc0000010000 */
[----:B------:R-:W0:Y:S01]  /*5e20*/  @P1 MUFU.RCP R10, R11 ;  /* 0x0000000b000a1308 */ /* 0x000e220000001000 */
[----:B------:R-:W-:Y:S01]  /*5e30*/  IMAD.MOV.U32 R8, RZ, RZ, -0x800000 ;  /* 0xff800000ff087424 */ /* 0x000fe200078e00ff */
[----:B------:R-:W-:Y:S01]  /*5e40*/  FSETP.NE.FTZ.AND P2, PT, R13, RZ, PT ;  /* 0x000000ff0d00720b */ /* 0x000fe20003f55000 */
[----:B-1----:R-:W-:-:S04]  /*5e50*/  @P1 FMUL.FTZ R6, R6, 0.69314718246459960938 ;  /* 0x3f31721806061820 */ /* 0x002fc80000410000 */
[----:B------:R-:W-:-:S08]  /*5e60*/  @P1 FFMA.FTZ R9, R5, R0, R6 ;  /* 0x0000000005091223 */ /* 0x000fd00000010006 */
[----:B------:R-:W1:Y:S01]  /*5e70*/  @P2 MUFU.LG2 R7, R13 ;  /* 0x0000000d00072308 */ /* 0x000e620000000c00 */
[----:B------:R-:W-:Y:S01]  /*5e80*/  @P2 FMUL.FTZ R15, R15, 0.69314718246459960938 ;  /* 0x3f3172180f0f2820 */ /* 0x000fe20000410000 */
[-C--:B0-----:R-:W-:Y:S01]  /*5e90*/  FMUL.FTZ R24, R24, R10.reuse ;  /* 0x0000000a18187220 */ /* 0x081fe20000410000 */
[-C--:B------:R-:W-:Y:S01]  /*5ea0*/  FMUL.FTZ R25, R25, R10.reuse ;  /* 0x0000000a19197220 */ /* 0x080fe20000410000 */
[-C--:B------:R-:W-:Y:S01]  /*5eb0*/  FMUL.FTZ R28, R28, R10.reuse ;  /* 0x0000000a1c1c7220 */ /* 0x080fe20000410000 */
[-C--:B------:R-:W-:Y:S01]  /*5ec0*/  FMUL.FTZ R29, R29, R10.reuse ;  /* 0x0000000a1d1d7220 */ /* 0x080fe20000410000 */
[-C--:B------:R-:W-:Y:S01]  /*5ed0*/  FMUL.FTZ R32, R32, R10.reuse ;  /* 0x0000000a20207220 */ /* 0x080fe20000410000 */
[-C--:B------:R-:W-:Y:S01]  /*5ee0*/  FMUL.FTZ R33, R33, R10.reuse ;  /* 0x0000000a21217220 */ /* 0x080fe20000410000 */
[----:B------:R-:W0:Y:S01]  /*5ef0*/  @P2 MUFU.RCP R4, R13 ;  /* 0x0000000d00042308 */ /* 0x000e220000001000 */
        /* <DEDUP_REMOVED lines=59> */
[-C--:B0-----:R-:W-:Y:S01]  /*62b0*/  FMUL.FTZ R10, R83, R4.reuse ;  /* 0x00000004530a7220 */ /* 0x081fe20000410000 */
        /* <DEDUP_REMOVED lines=63> */
[----:B------:R-:W-:-:S07]  /*66b0*/  @P2 FFMA.FTZ R8, R15, R3, R14 ;  /* 0x000000030f082223 */ /* 0x000fce000001000e */
.L_x_376:
[----:B------:R-:W0:Y:S01]  /*66c0*/  S2R R3, SR_CgaCtaId ;  /* 0x0000000000037919 */ /* 0x000e220000008800 */
[----:B------:R-:W-:Y:S01]  /*66d0*/  MOV R0, 0x400 ;  /* 0x0000040000007802 */ /* 0x000fe20000000f00 */
[----:B------:R-:W-:Y:S01]  /*66e0*/  BSSY B0, `(.L_x_397) ;  /* 0x00002db000007945 */ /* 0x000fe20003800000 */
[----:B------:R-:W-:Y:S02]  /*66f0*/  BAR.SYNC.DEFER_BLOCKING 0x5, 0x180 ;  /* 0x0146000000007b1d */ /* 0x000fe40000010000 */
[----:B0-----:R-:W-:-:S05]  /*6700*/  LEA R0, R3, R0, 0x18 ;  /* 0x0000000003007211 */ /* 0x001fca00078ec0ff */
[----:B------:R-:W0:Y:S02]  /*6710*/  LDS.128 R4, [R0+0x228d0] ;  /* 0x0228d00000047984 */ /* 0x000e240000000c00 */
[----:B0-----:R-:W-:Y:S02]  /*6720*/  R2UR UR5, R5 ;  /* 0x00000000050572ca */ /* 0x001fe400000e0000 */
[----:B------:R-:W-:Y:S01]  /*6730*/  R2UR UR6, R6 ;  /* 0x00000000060672ca */ /* 0x000fe200000e0000 */
[----:B------:R-:W-:Y:S06]  /*6740*/  BAR.ARV 0x4, 0x180 ;  /* 0x0106000000007b1d */ /* 0x000fec0000002000 */
[----:B------:R-:W-:Y:S08]  /*6750*/  @P0 BRA `(.L_x_398) ;  /* 0x0000001c00e40947 */ /* 0x000ff00003800000 */
[----:B------:R-:W0:Y:S01]  /*6760*/  S2R R3, SR_SWINHI ;  /* 0x0000000000037919 */ /* 0x000e220000002f00 */
[----:B------:R-:W-:Y:S01]  /*6770*/  F2FP.F16.F32.PACK_AB R24, R25, R24 ;  /* 0x000000181918723e */ /* 0x000fe200000000ff */
[----:B------:R-:W-:Y:S01]  /*6780*/  ULDC.64 UR8, c[0x0][0xc00] ;  /* 0x0003000000087ab9 */ /* 0x000fe20000000a00 */
[----:B------:R-:W-:Y:S01]  /*6790*/  F2FP.F16.F32.PACK_AB R25, R163, R26 ;  /* 0x0000001aa319723e */ /* 0x000fe200000000ff */
[----:B------:R-:W-:Y:S01]  /*67a0*/  UISETP.NE.U32.AND UP0, UPT, UR8, URZ, UPT ;  /* 0x0000003f0800728c */ /* 0x000fe2000bf05070 */
[----:B------:R-:W-:Y:S01]  /*67b0*/  F2FP.F16.F32.PACK_AB R32, R33, R32 ;  /* 0x000000202120723e */ /* 0x000fe200000000ff */
[----:B------:R-:W-:Y:S01]  /*67c0*/  USHF.L.U32 UR10, UR46, 0x2, URZ ;  /* 0x000000022e0a7899 */ /* 0x000fe2000800063f */
[----:B------:R-:W-:Y:S01]  /*67d0*/  F2FP.F16.F32.PACK_AB R26, R29, R28 ;  /* 0x0000001c1d1a723e */ /* 0x000fe200000000ff */
[----:B------:R-:W-:Y:S01]  /*67e0*/  UISETP.NE.AND.EX UP0, UPT, UR9, URZ, UPT, UP0 ;  /* 0x0000003f0900728c */ /* 0x000fe2000bf05300 */
[----:B------:R-:W-:Y:S01]  /*67f0*/  F2FP.F16.F32.PACK_AB R27, R12, R27 ;  /* 0x0000001b0c1b723e */ /* 0x000fe200000000ff */
[----:B------:R-:W-:Y:S01]  /*6800*/  USHF.L.U64.HI UR11, UR46, 0x2, UR45 ;  /* 0x000000022e0b7899 */ /* 0x000fe2000801022d */
[----:B------:R-:W-:Y:S01]  /*6810*/  F2FP.F16.F32.PACK_AB R33, R162, R34 ;  /* 0x00000022a221723e */ /* 0x000fe200000000ff */
[----:B------:R-:W-:Y:S01]  /*6820*/  UIADD3 UR4, UP1, UR10, UR8, URZ ;  /* 0x000000080a047290 */ /* 0x000fe2000ff3e03f */
[----:B------:R-:W-:-:S02]  /*6830*/  F2FP.F16.F32.PACK_AB R40, R41, R40 ;  /* 0x000000282928723e */ /* 0x000fc400000000ff */
[----:B------:R-:W-:Y:S01]  /*6840*/  F2FP.F16.F32.PACK_AB R34, R37, R36 ;  /* 0x000000242522723e */ /* 0x000fe200000000ff */
[----:B------:R-:W-:Y:S01]  /*6850*/  UIADD3.X UR7, UR11, UR9, URZ, UP1, !UPT ;  /* 0x000000090b077290 */ /* 0x000fe20008ffe43f */
[----:B------:R-:W-:Y:S02]  /*6860*/  F2FP.F16.F32.PACK_AB R35, R161, R35 ;  /* 0x00000023a123723e */ /* 0x000fe400000000ff */
[----:B------:R-:W-:Y:S01]  /*6870*/  F2FP.F16.F32.PACK_AB R41, R160, R42 ;  /* 0x0000002aa029723e */ /* 0x000fe200000000ff */
[----:B------:R-:W-:Y:S01]  /*6880*/  ULDC.64 UR8, c[0x0][0xc08] ;  /* 0x0003020000087ab9 */ /* 0x000fe20000000a00 */
[----:B------:R-:W-:Y:S02]  /*6890*/  F2FP.F16.F32.PACK_AB R48, R49, R48 ;  /* 0x000000303130723e */ /* 0x000fe400000000ff */
[----:B------:R-:W-:Y:S02]  /*68a0*/  F2FP.F16.F32.PACK_AB R42, R45, R44 ;  /* 0x0000002c2d2a723e */ /* 0x000fe400000000ff */
[----:B------:R-:W-:-:S02]  /*68b0*/  F2FP.F16.F32.PACK_AB R43, R159, R43 ;  /* 0x0000002b9f2b723e */ /* 0x000fc400000000ff */
[----:B------:R-:W-:Y:S02]  /*68c0*/  F2FP.F16.F32.PACK_AB R49, R158, R50 ;  /* 0x000000329e31723e */ /* 0x000fe400000000ff */
[----:B------:R-:W-:Y:S02]  /*68d0*/  F2FP.F16.F32.PACK_AB R56, R57, R56 ;  /* 0x000000383938723e */ /* 0x000fe400000000ff */
[----:B------:R-:W-:Y:S02]  /*68e0*/  F2FP.F16.F32.PACK_AB R50, R53, R52 ;  /* 0x000000343532723e */ /* 0x000fe400000000ff */
[----:B------:R-:W-:Y:S02]  /*68f0*/  MOV R4, R0 ;  /* 0x0000000000047202 */ /* 0x000fe40000000f00 */
[----:B0-----:R-:W-:Y:S02]  /*6900*/  MOV R5, R3 ;  /* 0x0000000300057202 */ /* 0x001fe40000000f00 */
[----:B------:R-:W-:-:S02]  /*6910*/  F2FP.F16.F32.PACK_AB R51, R157, R51 ;  /* 0x000000339d33723e */ /* 0x000fc400000000ff */
[----:B------:R-:W-:Y:S01]  /*6920*/  F2FP.F16.F32.PACK_AB R57, R156, R58 ;  /* 0x0000003a9c39723e */ /* 0x000fe200000000ff */
[----:B------:R-:W-:Y:S01]  /*6930*/  IMAD.WIDE R114, R204, 0x2, R4 ;  /* 0x00000002cc727825 */ /* 0x000fe200078e0204 */
[----:B------:R-:W-:Y:S02]  /*6940*/  F2FP.F16.F32.PACK_AB R64, R65, R64 ;  /* 0x000000404140723e */ /* 0x000fe400000000ff */
[----:B------:R-:W-:Y:S02]  /*6950*/  F2FP.F16.F32.PACK_AB R58, R61, R60 ;  /* 0x0000003c3d3a723e */ /* 0x000fe400000000ff */
[C---:B------:R-:W-:Y:S02]  /*6960*/  IADD3 R175, P1, R114.reuse, 0x20, RZ ;  /* 0x0000002072af7810 */ /* 0x040fe40007f3e0ff */
[C---:B------:R-:W-:Y:S02]  /*6970*/  IADD3 R177, P0, R114.reuse, 0x40, RZ ;  /* 0x0000004072b17810 */ /* 0x040fe40007f1e0ff */
[C---:B------:R-:W-:Y:S01]  /*6980*/  IADD3 R179, P4, R114.reuse, 0x60, RZ ;  /* 0x0000006072b37810 */ /* 0x040fe20007f9e0ff */
[--C-:B------:R-:W-:Y:S01]  /*6990*/  IMAD.X R15, RZ, RZ, R115.reuse, P1 ;  /* 0x000000ffff0f7224 */ /* 0x100fe200008e0673 */
[C---:B------:R-:W-:Y:S01]  /*69a0*/  LOP3.LUT R13, R114.reuse, 0x380, RZ, 0xc0, !PT ;  /* 0x00000380720d7812 */ /* 0x040fe200078ec0ff */
[--C-:B------:R-:W-:Y:S01]  /*69b0*/  IMAD.X R21, RZ, RZ, R115.reuse, P0 ;  /* 0x000000ffff157224 */ /* 0x100fe200000e0673 */
[C---:B------:R-:W-:Y:S01]  /*69c0*/  IADD3 R181, P3, R114.reuse, 0x4000, RZ ;  /* 0x0000400072b57810 */ /* 0x040fe20007f7e0ff */
[----:B------:R-:W-:Y:S01]  /*69d0*/  IMAD.X R31, RZ, RZ, R115, P4 ;  /* 0x000000ffff1f7224 */ /* 0x000fe200020e0673 */
[----:B------:R-:W-:-:S02]  /*69e0*/  IADD3 R183, P6, R114, 0x4020, RZ ;  /* 0x0000402072b77810 */ /* 0x000fc40007fde0ff */
        /* <DEDUP_REMOVED lines=9> */
[----:B------:R-:W-:Y:S01]  /*6a80*/  IMAD.X R71, RZ, RZ, R115, P1 ;  /* 0x000000ffff477224 */ /* 0x000fe200008e0673 */
[----:B------:R-:W-:-:S02]  /*6a90*/  LOP3.LUT R30, R179, 0x380, RZ, 0xc0, !PT ;  /* 0x00000380b31e7812 */ /* 0x000fc400078ec0ff */
[----:B------:R-:W-:Y:S02]  /*6aa0*/  SHF.R.U64 R13, R13, 0x3, RZ ;  /* 0x000000030d0d7819 */ /* 0x000fe400000012ff */
[----:B------:R-:W-:Y:S02]  /*6ab0*/  LOP3.LUT R38, R181, 0x380, RZ, 0xc0, !PT ;  /* 0x00000380b5267812 */ /* 0x000fe400078ec0ff */
[----:B------:R-:W-:Y:S02]  /*6ac0*/  IADD3 R191, P0, R114, 0x8020, RZ ;  /* 0x0000802072bf7810 */ /* 0x000fe40007f1e0ff */
[----:B------:R-:W-:Y:S02]  /*6ad0*/  SHF.R.U64 R14, R14, 0x3, RZ ;  /* 0x000000030e0e7819 */ /* 0x000fe400000012ff */
[----:B------:R-:W-:Y:S01]  /*6ae0*/  LOP3.LUT R46, R183, 0x380, RZ, 0xc0, !PT ;  /* 0x00000380b72e7812 */ /* 0x000fe200078ec0ff */
[----:B------:R-:W-:Y:S01]  /*6af0*/  IMAD.X R79, RZ, RZ, R115, P0 ;  /* 0x000000ffff4f7224 */ /* 0x000fe200000e0673 */
[----:B------:R-:W-:-:S02]  /*6b00*/  IADD3 R193, P4, R114, 0x8040, RZ ;  /* 0x0000804072c17810 */ /* 0x000fc40007f9e0ff */
[----:B------:R-:W-:Y:S02]  /*6b10*/  SHF.R.U64 R20, R20, 0x3, RZ ;  /* 0x0000000314147819 */ /* 0x000fe400000012ff */
[----:B------:R-:W-:Y:S01]  /*6b20*/  LOP3.LUT R54, R185, 0x380, RZ, 0xc0, !PT ;  /* 0x00000380b9367812 */ /* 0x000fe200078ec0ff */
[--C-:B------:R-:W-:Y:S01]  /*6b30*/  IMAD.X R95, RZ, RZ, R115.reuse, P4 ;  /* 0x000000ffff5f7224 */ /* 0x100fe200020e0673 */
[C---:B------:R-:W-:Y:S02]  /*6b40*/  IADD3 R195, P3, R114.reuse, 0x8060, RZ ;  /* 0x0000806072c37810 */ /* 0x040fe40007f7e0ff */
[C---:B------:R-:W-:Y:S02]  /*6b50*/  IADD3 R197, P6, R114.reuse, 0xc000, RZ ;  /* 0x0000c00072c57810 */ /* 0x040fe40007fde0ff */
[C---:B------:R-:W-:Y:S01]  /*6b60*/  IADD3 R3, P5, R114.reuse, 0xc020, RZ ;  /* 0x0000c02072037810 */ /* 0x040fe20007fbe0ff */
[--C-:B------:R-:W-:Y:S01]  /*6b70*/  IMAD.X R99, RZ, RZ, R115.reuse, P3 ;  /* 0x000000ffff637224 */ /* 0x100fe200018e0673 */
[C---:B------:R-:W-:Y:S01]  /*6b80*/  IADD3 R110, P2, R114.reuse, 0xc040, RZ ;  /* 0x0000c040726e7810 */ /* 0x040fe20007f5e0ff */
[--C-:B------:R-:W-:Y:S01]  /*6b90*/  IMAD.X R103, RZ, RZ, R115.reuse, P6 ;  /* 0x000000ffff677224 */ /* 0x100fe200030e0673 */
[----:B------:R-:W-:Y:S01]  /*6ba0*/  IADD3 R6, P1, R114, 0xc060, RZ ;  /* 0x0000c06072067810 */ /* 0x000fe20007f3e0ff */
[--C-:B------:R-:W-:Y:S01]  /*6bb0*/  IMAD.X R107, RZ, RZ, R115.reuse, P5 ;  /* 0x000000ffff6b7224 */ /* 0x100fe200028e0673 */
[----:B------:R-:W-:Y:S01]  /*6bc0*/  SHF.R.U64 R30, R30, 0x3, RZ ;  /* 0x000000031e1e7819 */ /* 0x000fe200000012ff */
[----:B------:R-:W-:Y:S01]  /*6bd0*/  IMAD.X R111, RZ, RZ, R115, P2 ;  /* 0x000000ffff6f7224 */ /* 0x000fe200010e0673 */
[----:B------:R-:W-:-:S02]  /*6be0*/  LOP3.LUT R62, R187, 0x380, RZ, 0xc0, !PT ;  /* 0x00000380bb3e7812 */ /* 0x000fc400078ec0ff */
[----:B------:R-:W-:Y:S01]  /*6bf0*/  LOP3.LUT R114, R13, R114, RZ, 0x3c, !PT ;  /* 0x000000720d727212 */ /* 0x000fe200078e3cff */
[----:B------:R-:W-:Y:S01]  /*6c00*/  IMAD.X R13, RZ, RZ, R115, P1 ;  /* 0x000000ffff0d7224 */ /* 0x000fe200008e0673 */
[----:B------:R-:W-:Y:S02]  /*6c10*/  SHF.R.U64 R38, R38, 0x3, RZ ;  /* 0x0000000326267819 */ /* 0x000fe400000012ff */
[----:B------:R-:W-:Y:S02]  /*6c20*/  LOP3.LUT R70, R189, 0x380, RZ, 0xc0, !PT ;  /* 0x00000380bd467812 */ /* 0x000fe400078ec0ff */
[----:B------:R-:W-:Y:S02]  /*6c30*/  LOP3.LUT R14, R14, R175, RZ, 0x3c, !PT ;  /* 0x000000af0e0e7212 */ /* 0x000fe400078e3cff */
[----:B------:R-:W-:Y:S02]  /*6c40*/  SHF.R.U64 R46, R46, 0x3, RZ ;  /* 0x000000032e2e7819 */ /* 0x000fe400000012ff */
[----:B------:R-:W-:-:S02]  /*6c50*/  LOP3.LUT R78, R191, 0x380, RZ, 0xc0, !PT ;  /* 0x00000380bf4e7812 */ /* 0x000fc400078ec0ff */
[----:B------:R-:W-:Y:S02]  /*6c60*/  LOP3.LUT R20, R20, R177, RZ, 0x3c, !PT ;  /* 0x000000b114147212 */ /* 0x000fe400078e3cff */
        /* <DEDUP_REMOVED lines=8> */
[----:B------:R-:W-:Y:S01]  /*6cf0*/  MOV R114, R114 ;  /* 0x0000007200727202 */ /* 0x000fe20000000f00 */
[----:B------:R-:W-:Y:S01]  /*6d00*/  BAR.SYNC.DEFER_BLOCKING 0x1, 0x100 ;  /* 0x0044000000007b1d */ /* 0x000fe20000010000 */
[----:B------:R-:W-:Y:S02]  /*6d10*/  LOP3.LUT R46, R46, R183, RZ, 0x3c, !PT ;  /* 0x000000b72e2e7212 */ /* 0x000fe400078e3cff */
[----:B------:R-:W-:-:S02]  /*6d20*/  SHF.R.U64 R78, R78, 0x3, RZ ;  /* 0x000000034e4e7819 */ /* 0x000fc400000012ff */
[----:B------:R-:W-:Y:S02]  /*6d30*/  LOP3.LUT R106, R3, 0x380, RZ, 0xc0, !PT ;  /* 0x00000380036a7812 */ /* 0x000fe400078ec0ff */
[----:B------:R-:W-:Y:S02]  /*6d40*/  LOP3.LUT R115, R110, 0x380, RZ, 0xc0, !PT ;  /* 0x000003806e737812 */ /* 0x000fe400078ec0ff */
[----:B------:R-:W-:Y:S02]  /*6d50*/  MOV R14, R14 ;  /* 0x0000000e000e7202 */ /* 0x000fe40000000f00 */
[----:B------:R-:W-:Y:S02]  /*6d60*/  LOP3.LUT R54, R54, R185, RZ, 0x3c, !PT ;  /* 0x000000b936367212 */ /* 0x000fe400078e3cff */
[----:B------:R-:W-:Y:S02]  /*6d70*/  SHF.R.U64 R94, R94, 0x3, RZ ;  /* 0x000000035e5e7819 */ /* 0x000fe400000012ff */
[----:B------:R-:W-:-:S02]  /*6d80*/  LOP3.LUT R163, R6, 0x380, RZ, 0xc0, !PT ;  /* 0x0000038006a37812 */ /* 0x000fc400078ec0ff */
[----:B------:R-:W-:Y:S02]  /*6d90*/  MOV R20, R20 ;  /* 0x0000001400147202 */ /* 0x000fe40000000f00 */
[----:B------:R-:W-:Y:S02]  /*6da0*/  LOP3.LUT R62, R62, R187, RZ, 0x3c, !PT ;  /* 0x000000bb3e3e7212 */ /* 0x000fe400078e3cff */
[----:B------:R-:W-:Y:S02]  /*6db0*/  SHF.R.U64 R98, R98, 0x3, RZ ;  /* 0x0000000362627819 */ /* 0x000fe400000012ff */
[----:B------:R-:W-:Y:S01]  /*6dc0*/  MOV R30, R30 ;  /* 0x0000001e001e7202 */ /* 0x000fe20000000f00 */
[----:B------:R0:W-:Y:S01]  /*6dd0*/  STSM.16.M88.4 [R114], R24 ;  /* 0x0000001872007844 */ /* 0x0001e20000000200 */
[----:B------:R-:W-:Y:S02]  /*6de0*/  LOP3.LUT R70, R70, R189, RZ, 0x3c, !PT ;  /* 0x000000bd46467212 */ /* 0x000fe400078e3cff */
[----:B------:R-:W-:Y:S01]  /*6df0*/  SHF.R.U64 R102, R102, 0x3, RZ ;  /* 0x0000000366667819 */ /* 0x000fe200000012ff */
[----:B------:R-:W-:Y:S01]  /*6e00*/  STSM.16.M88.4 [R14], R32 ;  /* 0x000000200e007844 */ /* 0x000fe20000000200 */
[----:B------:R-:W-:-:S02]  /*6e10*/  MOV R38, R38 ;  /* 0x0000002600267202 */ /* 0x000fc40000000f00 */
[----:B------:R-:W-:Y:S01]  /*6e20*/  F2FP.F16.F32.PACK_AB R59, R155, R59 ;  /* 0x0000003b9b3b723e */ /* 0x000fe200000000ff */
[----:B------:R-:W-:Y:S01]  /*6e30*/  STSM.16.M88.4 [R20], R40 ;  /* 0x0000002814007844 */ /* 0x000fe20000000200 */
[----:B------:R-:W-:Y:S02]  /*6e40*/  F2FP.F16.F32.PACK_AB R65, R154, R66 ;  /* 0x000000429a41723e */ /* 0x000fe400000000ff */
[----:B------:R-:W-:Y:S01]  /*6e50*/  F2FP.F16.F32.PACK_AB R72, R73, R72 ;  /* 0x000000484948723e */ /* 0x000fe200000000ff */
[----:B------:R-:W-:Y:S01]  /*6e60*/  STSM.16.M88.4 [R30], R48 ;  /* 0x000000301e007844 */ /* 0x000fe20000000200 */
[----:B------:R-:W-:Y:S02]  /*6e70*/  LOP3.LUT R78, R78, R191, RZ, 0x3c, !PT ;  /* 0x000000bf4e4e7212 */ /* 0x000fe400078e3cff */
[----:B------:R-:W-:Y:S01]  /*6e80*/  SHF.R.U64 R28, R106, 0x3, RZ ;  /* 0x000000036a1c7819 */ /* 0x000fe200000012ff */
[----:B------:R-:W-:Y:S01]  /*6e90*/  STSM.16.M88.4 [R38], R56 ;  /* 0x0000003826007844 */ /* 0x000fe20000000200 */
[----:B------:R-:W-:-:S02]  /*6ea0*/  SHF.R.U64 R29, R115, 0x3, RZ ;  /* 0x00000003731d7819 */ /* 0x000fc400000012ff */
[----:B------:R-:W-:Y:S02]  /*6eb0*/  MOV R46, R46 ;  /* 0x0000002e002e7202 */ /* 0x000fe40000000f00 */
[----:B------:R-:W-:Y:S02]  /*6ec0*/  F2FP.F16.F32.PACK_AB R66, R69, R68 ;  /* 0x000000444542723e */ /* 0x000fe400000000ff */
[----:B------:R-:W-:Y:S02]  /*6ed0*/  F2FP.F16.F32.PACK_AB R67, R153, R67 ;  /* 0x000000439943723e */ /* 0x000fe400000000ff */
[----:B------:R-:W-:Y:S02]  /*6ee0*/  F2FP.F16.F32.PACK_AB R73, R152, R74 ;  /* 0x0000004a9849723e */ /* 0x000fe400000000ff */
[----:B------:R-:W-:Y:S01]  /*6ef0*/  F2FP.F16.F32.PACK_AB R80, R81, R80 ;  /* 0x000000505150723e */ /* 0x000fe200000000ff */
[----:B------:R-:W-:Y:S01]  /*6f00*/  STSM.16.M88.4 [R46], R64 ;  /* 0x000000402e007844 */ /* 0x000fe20000000200 */
[----:B------:R-:W-:-:S02]  /*6f10*/  LOP3.LUT R94, R94, R193, RZ, 0x3c, !PT ;  /* 0x000000c15e5e7212 */ /* 0x000fc400078e3cff */
[----:B------:R-:W-:Y:S02]  /*6f20*/  SHF.R.U64 R115, R163, 0x3, RZ ;  /* 0x00000003a3737819 */ /* 0x000fe400000012ff */
[----:B------:R-:W-:Y:S02]  /*6f30*/  MOV R54, R54 ;  /* 0x0000003600367202 */ /* 0x000fe40000000f00 */
[----:B------:R-:W-:Y:S02]  /*6f40*/  F2FP.F16.F32.PACK_AB R74, R77, R76 ;  /* 0x0000004c4d4a723e */ /* 0x000fe400000000ff */
[----:B------:R-:W-:Y:S01]  /*6f50*/  F2FP.F16.F32.PACK_AB R75, R11, R75 ;  /* 0x0000004b0b4b723e */ /* 0x000fe200000000ff */
[----:B------:R-:W-:Y:S01]  /*6f60*/  IMAD.U32 R11, RZ, RZ, UR7 ;  /* 0x00000007ff0b7e24 */ /* 0x000fe2000f8e00ff */
[----:B------:R-:W-:Y:S01]  /*6f70*/  F2FP.F16.F32.PACK_AB R81, R10, R82 ;  /* 0x000000520a51723e */ /* 0x000fe200000000ff */
[----:B------:R-:W-:Y:S01]  /*6f80*/  IMAD.U32 R10, RZ, RZ, UR4 ;  /* 0x00000004ff0a7e24 */ /* 0x000fe2000f8e00ff */
[----:B------:R-:W-:Y:S01]  /*6f90*/  LOP3.LUT R98, R98, R195, RZ, 0x3c, !PT ;  /* 0x000000c362627212 */ /* 0x000fe200078e3cff */
[----:B------:R-:W-:Y:S01]  /*6fa0*/  STSM.16.M88.4 [R54], R72 ;  /* 0x0000004836007844 */ /* 0x000fe20000000200 */
[----:B------:R-:W-:-:S02]  /*6fb0*/  MOV R62, R62 ;  /* 0x0000003e003e7202 */ /* 0x000fc40000000f00 */
[----:B------:R-:W-:Y:S02]  /*6fc0*/  F2FP.F16.F32.PACK_AB R82, R85, R84 ;  /* 0x000000545552723e */ /* 0x000fe400000000ff */
[----:B------:R-:W-:Y:S02]  /*6fd0*/  F2FP.F16.F32.PACK_AB R83, R83, R86 ;  /* 0x000000565353723e */ /* 0x000fe400000000ff */
[----:B------:R-:W-:Y:S02]  /*6fe0*/  LOP3.LUT R102, R102, R197, RZ, 0x3c, !PT ;  /* 0x000000c566667212 */ /* 0x000fe400078e3cff */
[----:B------:R-:W-:Y:S01]  /*6ff0*/  MOV R70, R70 ;  /* 0x0000004600467202 */ /* 0x000fe20000000f00 */
[----:B------:R1:W-:Y:S01]  /*7000*/  STSM.16.M88.4 [R62], R80 ;  /* 0x000000503e007844 */ /* 0x0003e20000000200 */
[----:B------:R-:W-:Y:S02]  /*7010*/  F2FP.F16.F32.PACK_AB R84, R89, R88 ;  /* 0x000000585954723e */ /* 0x000fe400000000ff */
[----:B------:R-:W-:-:S02]  /*7020*/  F2FP.F16.F32.PACK_AB R85, R91, R90 ;  /* 0x0000005a5b55723e */ /* 0x000fc400000000ff */
[----:B------:R-:W-:Y:S02]  /*7030*/  F2FP.F16.F32.PACK_AB R86, R93, R92 ;  /* 0x0000005c5d56723e */ /* 0x000fe400000000ff */
[----:B------:R-:W-:Y:S02]  /*7040*/  F2FP.F16.F32.PACK_AB R87, R164, R87 ;  /* 0x00000057a457723e */ /* 0x000fe400000000ff */
[----:B------:R-:W-:Y:S02]  /*7050*/  F2FP.F16.F32.PACK_AB R165, R166, R165 ;  /* 0x000000a5a6a5723e */ /* 0x000fe400000000ff */
[----:B------:R-:W-:Y:S01]  /*7060*/  LOP3.LUT R106, R28, R3, RZ, 0x3c, !PT ;  /* 0x000000031c6a7212 */ /* 0x000fe200078e3cff */
[----:B------:R2:W-:Y:S01]  /*7070*/  STSM.16.M88.4 [R70], R84 ;  /* 0x0000005446007844 */ /* 0x0005e20000000200 */
[----:B------:R-:W-:Y:S02]  /*7080*/  MOV R78, R78 ;  /* 0x0000004e004e7202 */ /* 0x000fe40000000f00 */
[----:B------:R-:W-:-:S02]  /*7090*/  F2FP.F16.F32.PACK_AB R164, R97, R96 ;  /* 0x0000006061a4723e */ /* 0x000fc400000000ff */
[----:B------:R-:W-:Y:S02]  /*70a0*/  F2FP.F16.F32.PACK_AB R167, R168, R167 ;  /* 0x000000a7a8a7723e */ /* 0x000fe400000000ff */
[----:B------:R-:W-:Y:S02]  /*70b0*/  F2FP.F16.F32.PACK_AB R169, R170, R169 ;  /* 0x000000a9aaa9723e */ /* 0x000fe400000000ff */
[----:B------:R-:W-:Y:S02]  /*70c0*/  LOP3.LUT R110, R29, R110, RZ, 0x3c, !PT ;  /* 0x0000006e1d6e7212 */ /* 0x000fe400078e3cff */
[----:B------:R-:W-:Y:S02]  /*70d0*/  LOP3.LUT R12, R115, R6, RZ, 0x3c, !PT ;  /* 0x00000006730c7212 */ /* 0x000fe400078e3cff */
[----:B------:R-:W-:Y:S02]  /*70e0*/  MOV R94, R94 ;  /* 0x0000005e005e7202 */ /* 0x000fe40000000f00 */
[----:B------:R-:W-:-:S02]  /*70f0*/  F2FP.F16.F32.PACK_AB R171, R172, R171 ;  /* 0x000000abacab723e */ /* 0x000fc400000000ff */
[----:B------:R-:W-:Y:S02]  /*7100*/  F2FP.F16.F32.PACK_AB R112, R113, R112 ;  /* 0x000000707170723e */ /* 0x000fe400000000ff */
[----:B------:R-:W-:Y:S02]  /*7110*/  F2FP.F16.F32.PACK_AB R120, R121, R120 ;  /* 0x000000787978723e */ /* 0x000fe400000000ff */
[----:B0-----:R-:W-:Y:S02]  /*7120*/  F2FP.F16.F32.PACK_AB R114, R117, R116 ;  /* 0x000000747572723e */ /* 0x001fe400000000ff */
[----:B------:R-:W-:Y:S02]  /*7130*/  F2FP.F16.F32.PACK_AB R128, R129, R128 ;  /* 0x000000808180723e */ /* 0x000fe400000000ff */
[----:B------:R-:W-:Y:S02]  /*7140*/  F2FP.F16.F32.PACK_AB R136, R137, R136 ;  /* 0x000000888988723e */ /* 0x000fe400000000ff */
[----:B------:R-:W-:-:S02]  /*7150*/  F2FP.F16.F32.PACK_AB R144, R145, R144 ;  /* 0x000000909190723e */ /* 0x000fc400000000ff */
[----:B------:R-:W-:Y:S01]  /*7160*/  PLOP3.LUT P0, PT, PT, PT, UP0, 0x80, 0x0 ;  /* 0x000000000000781c */ /* 0x000fe20003f0f008 */
[----:B------:R-:W-:Y:S01]  /*7170*/  UISETP.NE.U32.AND UP1, UPT, UR8, URZ, UPT ;  /* 0x0000003f0800728c */ /* 0x000fe2000bf25070 */
[----:B------:R-:W-:Y:S01]  /*7180*/  F2FP.F16.F32.PACK_AB R166, R101, R100 ;  /* 0x0000006465a6723e */ /* 0x000fe200000000ff */
[----:B------:R-:W-:Y:S01]  /*7190*/  ULDC UR7, c[0x0][0xa88] ;  /* 0x0002a20000077ab9 */ /* 0x000fe20000000800 */
[----:B------:R-:W-:Y:S01]  /*71a0*/  F2FP.F16.F32.PACK_AB R168, R105, R104 ;  /* 0x0000006869a8723e */ /* 0x000fe200000000ff */
[----:B------:R-:W-:Y:S01]  /*71b0*/  UMOV UR4, URZ ;  /* 0x0000003f00047c82 */ /* 0x000fe20008000000 */
[----:B------:R-:W-:Y:S01]  /*71c0*/  F2FP.F16.F32.PACK_AB R170, R109, R108 ;  /* 0x0000006c6daa723e */ /* 0x000fe200000000ff */
[----:B------:R2:W-:Y:S01]  /*71d0*/  STSM.16.M88.4 [R78], R164 ;  /* 0x000000a44e007844 */ /* 0x0005e20000000200 */
[----:B------:R-:W-:Y:S01]  /*71e0*/  MOV R98, R98 ;  /* 0x0000006200627202 */ /* 0x000fe20000000f00 */
[----:B-1----:R-:W0:Y:S01]  /*71f0*/  LDC R80, c[0x0][0xbe8] ;  /* 0x0002fa00ff507b82 */ /* 0x002e220000000800 */
[----:B------:R-:W-:Y:S01]  /*7200*/  F2FP.F16.F32.PACK_AB R113, R174, R173 ;  /* 0x000000adae71723e */ /* 0x000fe200000000ff */
[----:B------:R2:W-:Y:S01]  /*7210*/  STSM.16.M88.4 [R94], R168 ;  /* 0x000000a85e007844 */ /* 0x0005e20000000200 */
[----:B------:R-:W-:-:S02]  /*7220*/  F2FP.F16.F32.PACK_AB R115, R119, R118 ;  /* 0x000000767773723e */ /* 0x000fc400000000ff */
[----:B------:R-:W-:Y:S02]  /*7230*/  F2FP.F16.F32.PACK_AB R121, R123, R122 ;  /* 0x0000007a7b79723e */ /* 0x000fe400000000ff */
[----:B------:R-:W-:Y:S01]  /*7240*/  MOV R102, R102 ;  /* 0x0000006600667202 */ /* 0x000fe20000000f00 */
[----:B------:R2:W-:Y:S01]  /*7250*/  STSM.16.M88.4 [R98], R112 ;  /* 0x0000007062007844 */ /* 0x0005e20000000200 */
[----:B------:R-:W-:Y:S02]  /*7260*/  F2FP.F16.F32.PACK_AB R122, R125, R124 ;  /* 0x0000007c7d7a723e */ /* 0x000fe400000000ff */
[----:B------:R-:W-:Y:S02]  /*7270*/  F2FP.F16.F32.PACK_AB R123, R127, R126 ;  /* 0x0000007e7f7b723e */ /* 0x000fe400000000ff */
[----:B------:R-:W-:Y:S02]  /*7280*/  F2FP.F16.F32.PACK_AB R129, R131, R130 ;  /* 0x000000828381723e */ /* 0x000fe400000000ff */
[----:B------:R-:W-:Y:S01]  /*7290*/  MOV R106, R106 ;  /* 0x0000006a006a7202 */ /* 0x000fe20000000f00 */
[----:B------:R2:W-:Y:S01]  /*72a0*/  STSM.16.M88.4 [R102], R120 ;  /* 0x0000007866007844 */ /* 0x0005e20000000200 */
[----:B------:R-:W-:-:S02]  /*72b0*/  F2FP.F16.F32.PACK_AB R130, R133, R132 ;  /* 0x000000848582723e */ /* 0x000fc400000000ff */
[----:B------:R-:W-:Y:S02]  /*72c0*/  F2FP.F16.F32.PACK_AB R131, R135, R134 ;  /* 0x000000868783723e */ /* 0x000fe400000000ff */
[----:B------:R-:W-:Y:S02]  /*72d0*/  F2FP.F16.F32.PACK_AB R137, R139, R138 ;  /* 0x0000008a8b89723e */ /* 0x000fe400000000ff */
[----:B------:R-:W-:Y:S01]  /*72e0*/  MOV R110, R110 ;  /* 0x0000006e006e7202 */ /* 0x000fe20000000f00 */
[----:B------:R2:W-:Y:S01]  /*72f0*/  STSM.16.M88.4 [R106], R128 ;  /* 0x000000806a007844 */ /* 0x0005e20000000200 */
[----:B------:R-:W-:Y:S02]  /*7300*/  F2FP.F16.F32.PACK_AB R138, R141, R140 ;  /* 0x0000008c8d8a723e */ /* 0x000fe400000000ff */
[----:B------:R-:W-:Y:S02]  /*7310*/  F2FP.F16.F32.PACK_AB R139, R143, R142 ;  /* 0x0000008e8f8b723e */ /* 0x000fe400000000ff */
[----:B------:R-:W-:-:S02]  /*7320*/  F2FP.F16.F32.PACK_AB R145, R147, R146 ;  /* 0x000000929391723e */ /* 0x000fc400000000ff */
[----:B------:R-:W-:Y:S01]  /*7330*/  MOV R12, R12 ;  /* 0x0000000c000c7202 */ /* 0x000fe20000000f00 */
[----:B------:R2:W-:Y:S01]  /*7340*/  STSM.16.M88.4 [R110], R136 ;  /* 0x000000886e007844 */ /* 0x0005e20000000200 */
[----:B------:R-:W-:Y:S02]  /*7350*/  F2FP.F16.F32.PACK_AB R146, R149, R148 ;  /* 0x000000949592723e */ /* 0x000fe400000000ff */
[----:B------:R-:W-:-:S05]  /*7360*/  F2FP.F16.F32.PACK_AB R147, R151, R150 ;  /* 0x000000969793723e */ /* 0x000fca00000000ff */
[----:B------:R2:W-:Y:S01]  /*7370*/  STSM.16.M88.4 [R12], R144 ;  /* 0x000000900c007844 */ /* 0x0005e20000000200 */
[----:B------:R-:W-:Y:S06]  /*7380*/  BAR.SYNC.DEFER_BLOCKING 0x1, 0x100 ;  /* 0x0044000000007b1d */ /* 0x000fec0000010000 */
[----:B------:R-:W3:Y:S01]  /*7390*/  @P0 LDG.E R3, desc[UR40][R10.64] ;  /* 0x000000280a030981 */ /* 0x000ee2000c1e1900 */
[----:B------:R-:W-:Y:S01]  /*73a0*/  UISETP.NE.AND.EX UP1, UPT, UR9, URZ, UPT, UP1 ;  /* 0x0000003f0900728c */ /* 0x000fe2000bf25310 */
[----:B0-----:R-:W-:Y:S01]  /*73b0*/  ISETP.NE.AND P1, PT, R80, 0x1, PT ;  /* 0x000000015000780c */ /* 0x001fe20003f25270 */
[----:B------:R-:W-:-:S04]  /*73c0*/  IMAD.U32 R14, RZ, RZ, UR44 ;  /* 0x0000002cff0e7e24 */ /* 0x000fc8000f8e00ff */
[----:B------:R-:W-:-:S05]  /*73d0*/  PLOP3.LUT P2, PT, PT, PT, UP1, 0x80, 0x0 ;  /* 0x000000000000781c */ /* 0x000fca0003f4f018 */
[----:B------:R-:W-:-:S03]  /*73e0*/  @UP1 UIADD3 UR8, UP2, UR10, UR8, URZ ;  /* 0x000000080a081290 */ /* 0x000fc6000ff5e03f */
[----:B------:R-:W0:Y:S01]  /*73f0*/  @P1 LDC R6, c[0x0][0xbec] ;  /* 0x0002fb00ff061b82 */ /* 0x000e220000000800 */
[----:B------:R-:W-:Y:S02]  /*7400*/  @UP1 UIADD3.X UR9, UR11, UR9, URZ, UP2, !UPT ;  /* 0x000000090b091290 */ /* 0x000fe400097fe43f */
[----:B------:R-:W-:-:S04]  /*7410*/  IMAD.U32 R20, RZ, RZ, UR8 ;  /* 0x00000008ff147e24 */ /* 0x000fc8000f8e00ff */
[----:B------:R-:W-:Y:S01]  /*7420*/  IMAD.U32 R21, RZ, RZ, UR9 ;  /* 0x00000009ff157e24 */ /* 0x000fe2000f8e00ff */
[----:B------:R-:W1:Y:S01]  /*7430*/  @P1 LDC R13, c[0x0][0xbf0] ;  /* 0x0002fc00ff0d1b82 */ /* 0x000e620000000800 */
[----:B---3--:R-:W-:Y:S01]  /*7440*/  @P0 R2UR UR4, R3 ;  /* 0x00000000030402ca */ /* 0x008fe200000e0000 */
[----:B------:R-:W-:-:S06]  /*7450*/  IMAD.U32 R3, RZ, RZ, UR7 ;  /* 0x00000007ff037e24 */ /* 0x000fcc000f8e00ff */
[----:B------:R2:W5:Y:S01]  /*7460*/  @P2 LDG.E R3, desc[UR40][R20.64] ;  /* 0x0000002814032981 */ /* 0x000562000c1e1900 */
[----:B01----:R-:W-:Y:S07]  /*7470*/  @P2 BRA `(.L_x_399) ;  /* 0x0000000000102947 */ /* 0x003fee0003800000 */
[----:B------:R-:W-:Y:S05]  /*7480*/  @!P0 BRA `(.L_x_399) ;  /* 0x00000000000c8947 */ /* 0x000fea0003800000 */
[----:B--2---:R-:W2:Y:S04]  /*7490*/  LDG.E R12, desc[UR40][R10.64] ;  /* 0x000000280a0c7981 */ /* 0x004ea8000c1e1900 */
[----:B-----5:R-:W2:Y:S02]  /*74a0*/  LDG.E R3, desc[UR40][R10.64+0x4] ;  /* 0x000004280a037981 */ /* 0x020ea4000c1e1900 */
[----:B--2---:R-:W-:-:S07]  /*74b0*/  IMAD.IADD R3, R3, 0x1, -R12 ;  /* 0x0000000103037824 */ /* 0x004fce00078e0a0c */
.L_x_399:
[----:B------:R-:W-:Y:S01]  /*74c0*/  USHF.R.S32.HI UR14, URZ, 0x1f, UR43 ;  /* 0x0000001f3f0e7899 */ /* 0x000fe2000801142b */
[----:B------:R-:W-:Y:S01]  /*74d0*/  IMAD R15, R14, 0x80, R203 ;  /* 0x000000800e0f7824 */ /* 0x000fe200078e02cb */
[----:B------:R-:W-:Y:S01]  /*74e0*/  ULDC.64 UR12, c[0x0][0xb90] ;  /* 0x0002e400000c7ab9 */ /* 0x000fe20000000a00 */
[----:B------:R-:W-:Y:S01]  /*74f0*/  USHF.R.S32.HI UR11, URZ, 0x1f, UR4 ;  /* 0x0000001f3f0b7899 */ /* 0x000fe20008011404 */
[----:B------:R-:W-:Y:S01]  /*7500*/  IMAD R11, R22, 0x40, R2 ;  /* 0x00000040160b7824 */ /* 0x000fe200078e0202 */
[----:B------:R-:W-:Y:S01]  /*7510*/  UIMAD UR7, UR14, UR12, URZ ;  /* 0x0000000c0e0772a4 */ /* 0x000fe2000f8e023f */
[----:B------:R-:W-:Y:S01]  /*7520*/  @P1 IMAD.HI.U32 R6, R15, R6, RZ ;  /* 0x000000060f061227 */ /* 0x000fe200078e00ff */
[----:B------:R-:W-:Y:S01]  /*7530*/  UMOV UR10, UR4 ;  /* 0x00000004000a7c82 */ /* 0x000fe20008000000 */
[----:B------:R-:W-:Y:S02]  /*7540*/  USEL UR45, UR45, URZ, !UP0 ;  /* 0x0000003f2d2d7287 */ /* 0x000fe4000c000000 */
[----:B------:R-:W-:Y:S01]  /*7550*/  UIMAD.WIDE.U32 UR8, UR43, UR12, UR10 ;  /* 0x0000000c2b0872a5 */ /* 0x000fe2000f8e000a */
[----:B------:R-:W-:Y:S01]  /*7560*/  IMAD.MOV.U32 R10, RZ, RZ, R15 ;  /* 0x000000ffff0a7224 */ /* 0x000fe200078e000f */
[----:B------:R-:W-:Y:S01]  /*7570*/  UIMAD UR7, UR43, UR13, UR7 ;  /* 0x0000000d2b0772a4 */ /* 0x000fe2000f8e0207 */
[----:B------:R-:W-:Y:S01]  /*7580*/  @P1 SHF.R.U32.HI R10, RZ, R13, R6 ;  /* 0x0000000dff0a1219 */ /* 0x000fe20000011606 */
[----:B------:R-:W-:Y:S01]  /*7590*/  USEL UR46, UR46, URZ, !UP0 ;  /* 0x0000003f2e2e7287 */ /* 0x000fe2000c000000 */
[----:B------:R-:W-:Y:S01]  /*75a0*/  IMAD.WIDE R4, R11, 0x2, R4 ;  /* 0x000000020b047825 */ /* 0x000fe200078e0204 */
[----:B------:R-:W-:Y:S01]  /*75b0*/  ULDC.64 UR12, c[0x0][0xb98] ;  /* 0x0002e600000c7ab9 */ /* 0x000fe20000000a00 */
[----:B------:R-:W-:Y:S01]  /*75c0*/  UIADD3 UR9, UR9, UR7, URZ ;  /* 0x0000000709097290 */ /* 0x000fe2000fffe03f */
[--C-:B------:R-:W-:Y:S01]  /*75d0*/  SHF.R.S32.HI R6, RZ, 0x1f, R10.reuse ;  /* 0x0000001fff067819 */ /* 0x100fe2000001140a */
[----:B------:R-:W-:Y:S01]  /*75e0*/  UIMAD UR7, UR45, UR12, URZ ;  /* 0x0000000c2d0772a4 */ /* 0x000fe2000f8e023f */
[----:B------:R-:W-:Y:S01]  /*75f0*/  IMAD.MOV R13, RZ, RZ, -R10 ;  /* 0x000000ffff0d7224 */ /* 0x000fe200078e0a0a */
[----:B------:R-:W-:Y:S01]  /*7600*/  UIMAD.WIDE.U32 UR8, UR46, UR12, UR8 ;  /* 0x0000000c2e0872a5 */ /* 0x000fe2000f8e0008 */
[----:B------:R-:W-:Y:S01]  /*7610*/  IADD3 R37, P2, R4, 0x5000, RZ ;  /* 0x0000500004257810 */ /* 0x000fe20007f5e0ff */
[----:B------:R-:W-:Y:S01]  /*7620*/  UIMAD UR7, UR46, UR13, UR7 ;  /* 0x0000000d2e0772a4 */ /* 0x000fe2000f8e0207 */
[----:B------:R-:W-:Y:S01]  /*7630*/  IMAD R13, R80, R13, R15 ;  /* 0x0000000d500d7224 */ /* 0x000fe200078e020f */
[----:B------:R-:W-:Y:S01]  /*7640*/  IADD3 R25, P5, R4, 0x1000, RZ ;  /* 0x0000100004197810 */ /* 0x000fe20007fbe0ff */
[----:B--2--5:R-:W-:Y:S01]  /*7650*/  IMAD R84, R3, R80, RZ ;  /* 0x0000005003547224 */ /* 0x024fe200078e02ff */
[----:B------:R-:W-:Y:S01]  /*7660*/  IADD3 R10, P0, R10, UR8, RZ ;  /* 0x000000080a0a7c10 */ /* 0x000fe2000ff1e0ff */
[----:B------:R-:W-:Y:S01]  /*7670*/  ULDC.64 UR12, c[0x0][0xaa0] ;  /* 0x0002a800000c7ab9 */ /* 0x000fe20000000a00 */
[----:B------:R-:W-:Y:S01]  /*7680*/  IMAD.U32 R11, RZ, RZ, UR7 ;  /* 0x00000007ff0b7e24 */ /* 0x000fe2000f8e00ff */
[----:B------:R-:W-:-:S02]  /*7690*/  IADD3 R29, P4, R4, 0x2000, RZ ;  /* 0x00002000041d7810 */ /* 0x000fc40007f9e0ff */
[----:B------:R-:W-:Y:S02]  /*76a0*/  IADD3 R57, P3, R4, 0x4000, RZ ;  /* 0x0000400004397810 */ /* 0x000fe40007f7e0ff */
[----:B------:R-:W-:Y:S01]  /*76b0*/  IADD3.X R11, R6, UR9, R11, P0, !PT ;  /* 0x00000009060b7c10 */ /* 0x000fe200087fe40b */
[----:B------:R-:W-:Y:S01]  /*76c0*/  ULDC.64 UR8, c[0x0][0xb88] ;  /* 0x0002e20000087ab9 */ /* 0x000fe20000000a00 */
[----:B------:R-:W-:Y:S02]  /*76d0*/  SHF.R.S32.HI R6, RZ, 0x1f, R13 ;  /* 0x0000001fff067819 */ /* 0x000fe4000001140d */
[----:B------:R-:W-:Y:S01]  /*76e0*/  IADD3 R33, P0, R4, 0x3000, RZ ;  /* 0x0000300004217810 */ /* 0x000fe20007f1e0ff */
[----:B------:R-:W-:Y:S01]  /*76f0*/  IMAD.WIDE.U32 R10, R13, UR8, R10 ;  /* 0x000000080d0a7c25 */ /* 0x000fe2000f8e000a */
[----:B------:R-:W-:Y:S02]  /*7700*/  LOP3.LUT R36, R37, 0x380, RZ, 0xc0, !PT ;  /* 0x0000038025247812 */ /* 0x000fe400078ec0ff */
[----:B------:R-:W-:Y:S01]  /*7710*/  LOP3.LUT R32, R33, 0x380, RZ, 0xc0, !PT ;  /* 0x0000038021207812 */ /* 0x000fe200078ec0ff */
[----:B------:R-:W-:Y:S01]  /*7720*/  IMAD R6, R6, UR8, RZ ;  /* 0x0000000806067c24 */ /* 0x000fe2000f8e02ff */
[----:B------:R-:W-:-:S02]  /*7730*/  LOP3.LUT R24, R25, 0x380, RZ, 0xc0, !PT ;  /* 0x0000038019187812 */ /* 0x000fc400078ec0ff */
[----:B------:R-:W-:Y:S01]  /*7740*/  SHF.R.U64 R32, R32, 0x3, RZ ;  /* 0x0000000320207819 */ /* 0x000fe200000012ff */
[----:B------:R-:W-:Y:S01]  /*7750*/  IMAD R15, R13, UR9, R6 ;  /* 0x000000090d0f7c24 */ /* 0x000fe2000f8e0206 */
[----:B------:R-:W-:Y:S01]  /*7760*/  LOP3.LUT R28, R29, 0x380, RZ, 0xc0, !PT ;  /* 0x000003801d1c7812 */ /* 0x000fe200078ec0ff */
[----:B------:R-:W-:Y:S01]  /*7770*/  ULDC.64 UR8, c[0x0][0xb50] ;  /* 0x0002d40000087ab9 */ /* 0x000fe20000000a00 */
[----:B------:R-:W-:Y:S01]  /*7780*/  LOP3.LUT R56, R57, 0x380, RZ, 0xc0, !PT ;  /* 0x0000038039387812 */ /* 0x000fe200078ec0ff */
[----:B------:R-:W-:Y:S01]  /*7790*/  IMAD.IADD R11, R11, 0x1, R15 ;  /* 0x000000010b0b7824 */ /* 0x000fe200078e020f */
[----:B------:R-:W-:Y:S01]  /*77a0*/  LEA R14, P6, R10, UR8, 0x2 ;  /* 0x000000080a0e7c11 */ /* 0x000fe2000f8c10ff */
[----:B------:R-:W-:Y:S01]  /*77b0*/  IMAD.U32 R6, RZ, RZ, UR44 ;  /* 0x0000002cff067e24 */ /* 0x000fe2000f8e00ff */
[----:B------:R-:W-:Y:S01]  /*77c0*/  LOP3.LUT R32, R32, R33, RZ, 0x3c, !PT ;  /* 0x0000002120207212 */ /* 0x000fe200078e3cff */
[----:B------:R-:W-:Y:S01]  /*77d0*/  IMAD.X R33, RZ, RZ, R5, P0 ;  /* 0x000000ffff217224 */ /* 0x000fe200000e0605 */
[----:B------:R-:W-:Y:S01]  /*77e0*/  SHF.R.U64 R36, R36, 0x3, RZ ;  /* 0x0000000324247819 */ /* 0x000fe200000012ff */
[----:B------:R-:W-:Y:S01]  /*77f0*/  SHFL.IDX PT, R20, R14, RZ, 0x1c1f ;  /* 0x001c1fff0e147589 */ /* 0x000fe200000e0000 */
[----:B------:R-:W-:Y:S01]  /*7800*/  SHF.R.U64 R24, R24, 0x3, RZ ;  /* 0x0000000318187819 */ /* 0x000fe200000012ff */
[----:B------:R-:W-:Y:S01]  /*7810*/  IMAD R27, R6, 0x80, R201 ;  /* 0x00000080061b7824 */ /* 0x000fe200078e02c9 */
[----:B------:R-:W-:Y:S01]  /*7820*/  SHF.R.U64 R28, R28, 0x3, RZ ;  /* 0x000000031c1c7819 */ /* 0x000fe200000012ff */
[----:B------:R-:W-:Y:S01]  /*7830*/  SHFL.IDX PT, R50, R14, 0x1, 0x1c1f ;  /* 0x003c1f000e327f89 */ /* 0x000fe200000e0000 */
[----:B------:R-:W-:Y:S01]  /*7840*/  SHF.R.U64 R56, R56, 0x3, RZ ;  /* 0x0000000338387819 */ /* 0x000fe200000012ff */
[----:B------:R-:W-:Y:S01]  /*7850*/  VIADD R6, R27, 0x8 ;  /* 0x000000081b067836 */ /* 0x000fe20000000000 */
[----:B------:R-:W-:-:S02]  /*7860*/  IADD3 R61, P0, R4, 0x9000, RZ ;  /* 0x00009000043d7810 */ /* 0x000fc40007f1e0ff */
[----:B------:R-:W-:Y:S02]  /*7870*/  LEA.HI.X R15, R10, UR9, R11, 0x2, P6 ;  /* 0x000000090a0f7c11 */ /* 0x000fe4000b0f140b */
[----:B------:R-:W-:Y:S01]  /*7880*/  LOP3.LUT R36, R36, R37, RZ, 0x3c, !PT ;  /* 0x0000002524247212 */ /* 0x000fe200078e3cff */
[--C-:B------:R-:W-:Y:S01]  /*7890*/  IMAD.X R37, RZ, RZ, R5.reuse, P2 ;  /* 0x000000ffff257224 */ /* 0x100fe200010e0605 */
[----:B------:R-:W-:Y:S01]  /*78a0*/  LOP3.LUT R24, R24, R25, RZ, 0x3c, !PT ;  /* 0x0000001918187212 */ /* 0x000fe200078e3cff */
[--C-:B------:R-:W-:Y:S01]  /*78b0*/  IMAD.X R25, RZ, RZ, R5.reuse, P5 ;  /* 0x000000ffff197224 */ /* 0x100fe200028e0605 */
[----:B------:R-:W-:Y:S01]  /*78c0*/  LOP3.LUT R28, R28, R29, RZ, 0x3c, !PT ;  /* 0x0000001d1c1c7212 */ /* 0x000fe200078e3cff */
[--C-:B------:R-:W-:Y:S01]  /*78d0*/  IMAD.X R29, RZ, RZ, R5.reuse, P4 ;  /* 0x000000ffff1d7224 */ /* 0x100fe200020e0605 */
[----:B------:R-:W-:Y:S01]  /*78e0*/  LOP3.LUT R56, R56, R57, RZ, 0x3c, !PT ;  /* 0x0000003938387212 */ /* 0x000fe200078e3cff */
[----:B------:R-:W-:Y:S01]  /*78f0*/  IMAD.X R57, RZ, RZ, R5, P3 ;  /* 0x000000ffff397224 */ /* 0x000fe200018e0605 */
[----:B------:R-:W-:Y:S01]  /*7900*/  LOP3.LUT R60, R61, 0x380, RZ, 0xc0, !PT ;  /* 0x000003803d3c7812 */ /* 0x000fe200078ec0ff */
[----:B------:R-:W0:Y:S01]  /*7910*/  SHFL.IDX PT, R21, R15, RZ, 0x1c1f ;  /* 0x001c1fff0f157589 */ /* 0x000e2200000e0000 */
[----:B------:R-:W-:-:S02]  /*7920*/  IADD3 R11, P2, R4, 0xb000, RZ ;  /* 0x0000b000040b7810 */ /* 0x000fc40007f5e0ff */
[C---:B------:R-:W-:Y:S01]  /*7930*/  IADD3 R41, P6, R4.reuse, 0x6000, RZ ;  /* 0x0000600004297810 */ /* 0x040fe20007fde0ff */
[----:B------:R-:W1:Y:S01]  /*7940*/  SHFL.IDX PT, R51, R15, 0x1, 0x1c1f ;  /* 0x003c1f000f337f89 */ /* 0x000e6200000e0000 */
[C---:B------:R-:W-:Y:S02]  /*7950*/  IADD3 R45, P5, R4.reuse, 0x7000, RZ ;  /* 0x00007000042d7810 */ /* 0x040fe40007fbe0ff */
[C---:B------:R-:W-:Y:S02]  /*7960*/  IADD3 R69, P4, R4.reuse, 0x8000, RZ ;  /* 0x0000800004457810 */ /* 0x040fe40007f9e0ff */
[----:B------:R-:W-:Y:S02]  /*7970*/  IADD3 R49, P3, R4, 0xa000, RZ ;  /* 0x0000a00004317810 */ /* 0x000fe40007f7e0ff */
[----:B------:R-:W-:Y:S02]  /*7980*/  SHF.R.U64 R60, R60, 0x3, RZ ;  /* 0x000000033c3c7819 */ /* 0x000fe400000012ff */
[----:B------:R-:W-:-:S02]  /*7990*/  LOP3.LUT R10, R11, 0x380, RZ, 0xc0, !PT ;  /* 0x000003800b0a7812 */ /* 0x000fc400078ec0ff */
[----:B------:R-:W-:Y:S02]  /*79a0*/  LOP3.LUT R40, R41, 0x380, RZ, 0xc0, !PT ;  /* 0x0000038029287812 */ /* 0x000fe400078ec0ff */
[----:B------:R-:W-:Y:S02]  /*79b0*/  LOP3.LUT R44, R45, 0x380, RZ, 0xc0, !PT ;  /* 0x000003802d2c7812 */ /* 0x000fe400078ec0ff */
[----:B------:R-:W-:Y:S02]  /*79c0*/  LOP3.LUT R68, R69, 0x380, RZ, 0xc0, !PT ;  /* 0x0000038045447812 */ /* 0x000fe400078ec0ff */
[----:B------:R-:W-:Y:S02]  /*79d0*/  LOP3.LUT R48, R49, 0x380, RZ, 0xc0, !PT ;  /* 0x0000038031307812 */ /* 0x000fe400078ec0ff */
[----:B------:R-:W-:Y:S01]  /*79e0*/  LOP3.LUT R60, R60, R61, RZ, 0x3c, !PT ;  /* 0x0000003d3c3c7212 */ /* 0x000fe200078e3cff */
[----:B------:R-:W-:Y:S01]  /*79f0*/  IMAD.X R61, RZ, RZ, R5, P0 ;  /* 0x000000ffff3d7224 */ /* 0x000fe200000e0605 */
[----:B------:R-:W-:-:S02]  /*7a00*/  SHF.R.U64 R10, R10, 0x3, RZ ;  /* 0x000000030a0a7819 */ /* 0x000fc400000012ff */
[----:B------:R-:W-:Y:S02]  /*7a10*/  SHF.R.U64 R40, R40, 0x3, RZ ;  /* 0x0000000328287819 */ /* 0x000fe400000012ff */
[----:B------:R-:W-:Y:S02]  /*7a20*/  SHF.R.U64 R44, R44, 0x3, RZ ;  /* 0x000000032c2c7819 */ /* 0x000fe400000012ff */
[----:B------:R-:W-:Y:S02]  /*7a30*/  SHF.R.U64 R68, R68, 0x3, RZ ;  /* 0x0000000344447819 */ /* 0x000fe400000012ff */
[----:B------:R-:W-:Y:S02]  /*7a40*/  SHF.R.U64 R48, R48, 0x3, RZ ;  /* 0x0000000330307819 */ /* 0x000fe400000012ff */
[----:B------:R-:W-:Y:S02]  /*7a50*/  LOP3.LUT P0, RZ, R23, 0x3, RZ, 0xc0, !PT ;  /* 0x0000000317ff7812 */ /* 0x000fe4000780c0ff */
[----:B------:R-:W-:Y:S01]  /*7a60*/  LOP3.LUT R10, R10, R11, RZ, 0x3c, !PT ;  /* 0x0000000b0a0a7212 */ /* 0x000fe200078e3cff */
[--C-:B------:R-:W-:Y:S01]  /*7a70*/  IMAD.X R11, RZ, RZ, R5.reuse, P2 ;  /* 0x000000ffff0b7224 */ /* 0x100fe200010e0605 */
        /* <DEDUP_REMOVED lines=8> */
[----:B------:R-:W-:-:S02]  /*7b00*/  ISETP.GE.OR P2, PT, R27, R84, P0 ;  /* 0x000000541b00720c */ /* 0x000fc40000746670 */
[----:B------:R-:W-:Y:S02]  /*7b10*/  ISETP.GE.OR P0, PT, R6, R84, P0 ;  /* 0x000000540600720c */ /* 0x000fe40000706670 */
[C---:B------:R-:W-:Y:S02]  /*7b20*/  IADD3 R77, P6, R4.reuse, 0xc000, RZ ;  /* 0x0000c000044d7810 */ /* 0x040fe40007fde0ff */
[C---:B------:R-:W-:Y:S02]  /*7b30*/  IADD3 R73, P5, R4.reuse, 0xd000, RZ ;  /* 0x0000d00004497810 */ /* 0x040fe40007fbe0ff */
[C---:B------:R-:W-:Y:S02]  /*7b40*/  IADD3 R65, P4, R4.reuse, 0xe000, RZ ;  /* 0x0000e00004417810 */ /* 0x040fe40007f9e0ff */
[C---:B------:R-:W-:Y:S02]  /*7b50*/  LOP3.LUT R13, R4.reuse, 0x380, RZ, 0xc0, !PT ;  /* 0x00000380040d7812 */ /* 0x040fe400078ec0ff */
[----:B------:R-:W-:Y:S01]  /*7b60*/  IADD3 R12, P3, R4, 0xf000, RZ ;  /* 0x0000f000040c7810 */ /* 0x000fe20007f7e0ff */
[----:B0-----:R0:W-:Y:S01]  /*7b70*/  @!P2 ST.E desc[UR40][R20.64], R9 ;  /* 0x000000091400a985 */ /* 0x0011e2000c101928 */
[----:B------:R-:W-:-:S02]  /*7b80*/  LOP3.LUT R76, R77, 0x380, RZ, 0xc0, !PT ;  /* 0x000003804d4c7812 */ /* 0x000fc400078ec0ff */
[----:B------:R-:W-:Y:S01]  /*7b90*/  LOP3.LUT R72, R73, 0x380, RZ, 0xc0, !PT ;  /* 0x0000038049487812 */ /* 0x000fe200078ec0ff */
[----:B-1----:R1:W-:Y:S01]  /*7ba0*/  @!P0 ST.E desc[UR40][R50.64], R8 ;  /* 0x0000000832008985 */ /* 0x0023e2000c101928 */
[----:B------:R-:W-:Y:S01]  /*7bb0*/  LOP3.LUT R64, R65, 0x380, RZ, 0xc0, !PT ;  /* 0x0000038041407812 */ /* 0x000fe200078ec0ff */
[----:B------:R-:W-:Y:S01]  /*7bc0*/  IMAD.X R53, RZ, RZ, R5, P3 ;  /* 0x000000ffff357224 */ /* 0x000fe200018e0605 */
[----:B------:R-:W-:Y:S01]  /*7bd0*/  SHF.R.U64 R13, R13, 0x3, RZ ;  /* 0x000000030d0d7819 */ /* 0x000fe200000012ff */
[----:B------:R-:W-:Y:S01]  /*7be0*/  UIMAD UR7, UR11, UR12, URZ ;  /* 0x0000000c0b0772a4 */ /* 0x000fe2000f8e023f */
[----:B------:R-:W-:Y:S01]  /*7bf0*/  LOP3.LUT R3, R12, 0x380, RZ, 0xc0, !PT ;  /* 0x000003800c037812 */ /* 0x000fe200078ec0ff */
[----:B------:R-:W-:Y:S01]  /*7c00*/  UIMAD.WIDE.U32 UR8, UR4, UR12, URZ ;  /* 0x0000000c040872a5 */ /* 0x000fe2000f8e003f */
[----:B------:R-:W-:Y:S01]  /*7c10*/  SHF.R.U64 R76, R76, 0x3, RZ ;  /* 0x000000034c4c7819 */ /* 0x000fe200000012ff */
[----:B0-----:R-:W0:Y:S01]  /*7c20*/  @P1 LDC R21, c[0x0][0xbf0] ;  /* 0x0002fc00ff151b82 */ /* 0x001e220000000800 */
[----:B------:R-:W-:Y:S01]  /*7c30*/  SHF.R.U64 R72, R72, 0x3, RZ ;  /* 0x0000000348487819 */ /* 0x000fe200000012ff */
[----:B------:R-:W-:Y:S01]  /*7c40*/  ULDC.64 UR10, c[0x0][0xae8] ;  /* 0x0002ba00000a7ab9 */ /* 0x000fe20000000a00 */
[----:B------:R-:W-:Y:S01]  /*7c50*/  SHF.R.U64 R64, R64, 0x3, RZ ;  /* 0x0000000340407819 */ /* 0x000fe200000012ff */
[----:B------:R-:W-:Y:S01]  /*7c60*/  IMAD.U32 R20, RZ, RZ, UR44 ;  /* 0x0000002cff147e24 */ /* 0x000fe2000f8e00ff */
[----:B------:R-:W-:Y:S01]  /*7c70*/  LOP3.LUT R4, R13, R4, RZ, 0x3c, !PT ;  /* 0x000000040d047212 */ /* 0x000fe200078e3cff */
[----:B------:R-:W5:Y:S01]  /*7c80*/  LD.E.128 R24, desc[UR40][R24.64] ;  /* 0x0000002818187980 */ /* 0x000f62000c101d00 */
[----:B------:R-:W-:-:S02]  /*7c90*/  SHF.R.U64 R3, R3, 0x3, RZ ;  /* 0x0000000303037819 */ /* 0x000fc400000012ff */
[----:B------:R-:W-:Y:S01]  /*7ca0*/  LOP3.LUT R76, R76, R77, RZ, 0x3c, !PT ;  /* 0x0000004d4c4c7212 */ /* 0x000fe200078e3cff */
[--C-:B------:R-:W-:Y:S01]  /*7cb0*/  IMAD.X R77, RZ, RZ, R5.reuse, P6 ;  /* 0x000000ffff4d7224 */ /* 0x100fe200030e0605 */
[----:B------:R-:W-:Y:S01]  /*7cc0*/  LOP3.LUT R72, R72, R73, RZ, 0x3c, !PT ;  /* 0x0000004948487212 */ /* 0x000fe200078e3cff */
[--C-:B------:R-:W-:Y:S01]  /*7cd0*/  IMAD.X R73, RZ, RZ, R5.reuse, P5 ;  /* 0x000000ffff497224 */ /* 0x100fe200028e0605 */
[----:B------:R-:W-:Y:S01]  /*7ce0*/  LOP3.LUT R64, R64, R65, RZ, 0x3c, !PT ;  /* 0x0000004140407212 */ /* 0x000fe200078e3cff */
[----:B------:R-:W-:Y:S01]  /*7cf0*/  IMAD.X R65, RZ, RZ, R5, P4 ;  /* 0x000000ffff417224 */ /* 0x000fe200020e0605 */
[----:B------:R-:W-:Y:S01]  /*7d00*/  LOP3.LUT R52, R3, R12, RZ, 0x3c, !PT ;  /* 0x0000000c03347212 */ /* 0x000fe200078e3cff */
[----:B------:R-:W-:Y:S01]  /*7d10*/  UIMAD UR7, UR4, UR13, UR7 ;  /* 0x0000000d040772a4 */ /* 0x000fe2000f8e0207 */
[----:B------:R2:W5:Y:S01]  /*7d20*/  LD.E.128 R12, desc[UR40][R4.64] ;  /* 0x00000028040c7980 */ /* 0x000562000c101d00 */
[----:B------:R-:W-:Y:S02]  /*7d30*/  IMAD R3, R19, 0x20, R22 ;  /* 0x0000002013037824 */ /* 0x000fe400078e0216 */
[----:B------:R-:W-:Y:S01]  /*7d40*/  IMAD.U32 R87, RZ, RZ, UR44 ;  /* 0x0000002cff577e24 */ /* 0x000fe2000f8e00ff */
[----:B------:R-:W5:Y:S04]  /*7d50*/  LD.E.128 R28, desc[UR40][R28.64] ;  /* 0x000000281c1c7980 */ /* 0x000f68000c101d00 */
[----:B------:R-:W5:Y:S01]  /*7d60*/  LD.E.128 R32, desc[UR40][R32.64] ;  /* 0x0000002820207980 */ /* 0x000f62000c101d00 */
[----:B--2---:R-:W2:Y:S01]  /*7d70*/  @P1 LDC R5, c[0x0][0xbec] ;  /* 0x0002fb00ff051b82 */ /* 0x004ea20000000800 */
[----:B------:R-:W-:-:S02]  /*7d80*/  UIADD3 UR9, UR9, UR7, URZ ;  /* 0x0000000709097290 */ /* 0x000fc4000fffe03f */
[----:B------:R-:W5:Y:S01]  /*7d90*/  LD.E.128 R56, desc[UR40][R56.64] ;  /* 0x0000002838387980 */ /* 0x000f62000c101d00 */
[----:B------:R-:W-:Y:S01]  /*7da0*/  UIMAD UR4, UR14, UR10, URZ ;  /* 0x0000000a0e0472a4 */ /* 0x000fe2000f8e023f */
[----:B------:R-:W-:Y:S01]  /*7db0*/  IMAD R20, R20, 0x80, R3 ;  /* 0x0000008014147824 */ /* 0x000fe200078e0203 */
[----:B------:R-:W-:Y:S01]  /*7dc0*/  UIMAD.WIDE.U32 UR8, UR43, UR10, UR8 ;  /* 0x0000000a2b0872a5 */ /* 0x000fe2000f8e0008 */
[----:B------:R-:W5:Y:S01]  /*7dd0*/  LD.E.128 R36, desc[UR40][R36.64] ;  /* 0x0000002824247980 */ /* 0x000f62000c101d00 */
[----:B------:R-:W-:-:S03]  /*7de0*/  UIMAD UR4, UR43, UR11, UR4 ;  /* 0x0000000b2b0472a4 */ /* 0x000fc6000f8e0204 */
[----:B------:R-:W-:Y:S01]  /*7df0*/  ULDC.64 UR10, c[0x0][0xaf0] ;  /* 0x0002bc00000a7ab9 */ /* 0x000fe20000000a00 */
[----:B------:R-:W-:Y:S01]  /*7e00*/  UIADD3 UR9, UR9, UR4, URZ ;  /* 0x0000000409097290 */ /* 0x000fe2000fffe03f */
[----:B------:R-:W5:Y:S01]  /*7e10*/  LD.E.128 R40, desc[UR40][R40.64] ;  /* 0x0000002828287980 */ /* 0x000f62000c101d00 */
[----:B------:R-:W-:Y:S01]  /*7e20*/  UIMAD UR4, UR45, UR10, URZ ;  /* 0x0000000a2d0472a4 */ /* 0x000fe2000f8e023f */
[----:B------:R-:W-:Y:S01]  /*7e30*/  IMAD.MOV.U32 R3, RZ, RZ, R20 ;  /* 0x000000ffff037224 */ /* 0x000fe200078e0014 */
[----:B------:R-:W-:Y:S01]  /*7e40*/  UIMAD.WIDE.U32 UR8, UR46, UR10, UR8 ;  /* 0x0000000a2e0872a5 */ /* 0x000fe2000f8e0008 */
[----:B------:R-:W5:Y:S01]  /*7e50*/  LD.E.128 R44, desc[UR40][R44.64] ;  /* 0x000000282c2c7980 */ /* 0x000f62000c101d00 */
[----:B------:R-:W-:-:S03]  /*7e60*/  UIMAD UR4, UR46, UR11, UR4 ;  /* 0x0000000b2e0472a4 */ /* 0x000fc6000f8e0204 */
[----:B------:R-:W5:Y:S01]  /*7e70*/  LD.E.128 R68, desc[UR40][R68.64] ;  /* 0x0000002844447980 */ /* 0x000f62000c101d00 */
[----:B--2---:R-:W-:Y:S01]  /*7e80*/  @P1 IMAD.HI.U32 R4, R20, R5, RZ ;  /* 0x0000000514041227 */ /* 0x004fe200078e00ff */
[----:B------:R-:W-:Y:S02]  /*7e90*/  UIADD3 UR4, UR9, UR4, URZ ;  /* 0x0000000409047290 */ /* 0x000fe4000fffe03f */
[----:B------:R-:W5:Y:S02]  /*7ea0*/  LD.E.128 R60, desc[UR40][R60.64] ;  /* 0x000000283c3c7980 */ /* 0x000f64000c101d00 */
[----:B0-----:R-:W-:Y:S01]  /*7eb0*/  @P1 SHF.R.U32.HI R3, RZ, R21, R4 ;  /* 0x00000015ff031219 */ /* 0x001fe20000011604 */
[----:B------:R-:W-:Y:S01]  /*7ec0*/  IMAD.U32 R4, RZ, RZ, UR8 ;  /* 0x00000008ff047e24 */ /* 0x000fe2000f8e00ff */
[----:B-1----:R-:W5:Y:S02]  /*7ed0*/  LD.E.128 R48, desc[UR40][R48.64] ;  /* 0x0000002830307980 */ /* 0x002f64000c101d00 */
[--C-:B------:R-:W-:Y:S01]  /*7ee0*/  SHF.R.S32.HI R6, RZ, 0x1f, R3.reuse ;  /* 0x0000001fff067819 */ /* 0x100fe20000011403 */
[----:B------:R-:W-:Y:S01]  /*7ef0*/  IMAD.MOV R21, RZ, RZ, -R3 ;  /* 0x000000ffff157224 */ /* 0x000fe200078e0a03 */
[----:B------:R-:W5:Y:S01]  /*7f00*/  LD.E.128 R8, desc[UR40][R10.64] ;  /* 0x000000280a087980 */ /* 0x000f62000c101d00 */
[----:B------:R-:W-:Y:S01]  /*7f10*/  IMAD.U32 R5, RZ, RZ, UR9 ;  /* 0x00000009ff057e24 */ /* 0x000fe2000f8e00ff */
[----:B------:R-:W-:Y:S01]  /*7f20*/  ULDC.64 UR8, c[0x0][0xae0] ;  /* 0x0002b80000087ab9 */ /* 0x000fe20000000a00 */
[----:B------:R-:W-:Y:S01]  /*7f30*/  IMAD.U32 R5, RZ, RZ, UR4 ;  /* 0x00000004ff057e24 */ /* 0x000fe2000f8e00ff */
[----:B------:R-:W5:Y:S01]  /*7f40*/  LD.E.128 R76, desc[UR40][R76.64] ;  /* 0x000000284c4c7980 */ /* 0x000f62000c101d00 */
[----:B------:R-:W-:-:S02]  /*7f50*/  IMAD R6, R6, UR8, RZ ;  /* 0x0000000806067c24 */ /* 0x000fc4000f8e02ff */
[----:B------:R-:W-:Y:S01]  /*7f60*/  IMAD R21, R80, R21, R20 ;  /* 0x0000001550157224 */ /* 0x000fe200078e0214 */
[----:B------:R-:W5:Y:S01]  /*7f70*/  LD.E.128 R72, desc[UR40][R72.64] ;  /* 0x0000002848487980 */ /* 0x000f62000c101d00 */
[C---:B------:R-:W-:Y:S02]  /*7f80*/  IMAD R81, R3.reuse, UR9, R6 ;  /* 0x0000000903517c24 */ /* 0x040fe4000f8e0206 */
[----:B------:R-:W-:Y:S01]  /*7f90*/  IMAD.WIDE.U32 R4, R3, UR8, R4 ;  /* 0x0000000803047c25 */ /* 0x000fe2000f8e0004 */
[----:B------:R-:W5:Y:S01]  /*7fa0*/  LD.E.128 R64, desc[UR40][R64.64] ;  /* 0x0000002840407980 */ /* 0x000f62000c101d00 */
[----:B------:R-:W-:Y:S01]  /*7fb0*/  SHF.R.S32.HI R3, RZ, 0x1f, R21 ;  /* 0x0000001fff037819 */ /* 0x000fe20000011415 */
[----:B------:R-:W-:Y:S02]  /*7fc0*/  ULDC.64 UR8, c[0x0][0xad8] ;  /* 0x0002b60000087ab9 */ /* 0x000fe40000000a00 */
[----:B------:R-:W5:Y:S01]  /*7fd0*/  LD.E.128 R52, desc[UR40][R52.64] ;  /* 0x0000002834347980 */ /* 0x000f62000c101d00 */
[----:B------:R-:W-:Y:S01]  /*7fe0*/  IMAD R87, R87, 0x80, R22 ;  /* 0x0000008057577824 */ /* 0x000fe200078e0216 */
[----:B------:R-:W-:Y:S01]  /*7ff0*/  @!PT LDS RZ, [RZ] ;  /* 0x00000000fffff984 */ /* 0x000fe20000000800 */
[----:B------:R-:W-:Y:S01]  /*8000*/  @!PT LDS RZ, [RZ] ;  /* 0x00000000fffff984 */ /* 0x000fe20000000800 */
[----:B------:R-:W-:Y:S01]  /*8010*/  @!PT LDS RZ, [RZ] ;  /* 0x00000000fffff984 */ /* 0x000fe20000000800 */
[----:B------:R-:W-:Y:S01]  /*8020*/  @!PT LDS RZ, [RZ] ;  /* 0x00000000fffff984 */ /* 0x000fe20000000800 */
[----:B------:R0:W-:Y:S06]  /*8030*/  MEMBAR.ALL.CTA ;  /* 0x0000000000007992 */ /* 0x0001ec0000008000 */
[----:B0-----:R-:W0:Y:S01]  /*8040*/  FENCE.VIEW.ASYNC.S ;  /* 0x00000000000073c6 */ /* 0x001e220000000000 */
[----:B------:R-:W-:-:S02]  /*8050*/  IMAD.IADD R5, R5, 0x1, R81 ;  /* 0x0000000105057824 */ /* 0x000fc400078e0251 */
[----:B------:R-:W-:Y:S02]  /*8060*/  IMAD R6, R3, UR8, RZ ;  /* 0x0000000803067c24 */ /* 0x000fe4000f8e02ff */
[----:B------:R-:W-:Y:S02]  /*8070*/  VIADD R3, R87, 0x20 ;  /* 0x0000002057037836 */ /* 0x000fe40000000000 */
[C---:B------:R-:W-:Y:S02]  /*8080*/  IMAD R81, R21.reuse, UR9, R6 ;  /* 0x0000000915517c24 */ /* 0x040fe4000f8e0206 */
[----:B------:R-:W-:Y:S01]  /*8090*/  IMAD.WIDE.U32 R4, R21, UR8, R4 ;  /* 0x0000000815047c25 */ /* 0x000fe2000f8e0004 */
[-C--:B------:R-:W-:Y:S01]  /*80a0*/  ISETP.GE.AND P1, PT, R3, R84.reuse, PT ;  /* 0x000000540300720c */ /* 0x080fe20003f26270 */
[----:B------:R-:W-:Y:S01]  /*80b0*/  ULDC.64 UR8, c[0x0][0xa80] ;  /* 0x0002a00000087ab9 */ /* 0x000fe20000000a00 */
[C---:B------:R-:W-:Y:S01]  /*80c0*/  ISETP.GE.AND P2, PT, R87.reuse, R84, PT ;  /* 0x000000545700720c */ /* 0x040fe20003f46270 */
[----:B------:R-:W-:Y:S01]  /*80d0*/  VIADD R3, R87, 0x40 ;  /* 0x0000004057037836 */ /* 0x000fe20000000000 */
[----:B------:R-:W-:Y:S01]  /*80e0*/  LEA R6, P3, R4, UR8, 0x1 ;  /* 0x0000000804067c11 */ /* 0x000fe2000f8608ff */
[----:B------:R-:W-:-:S02]  /*80f0*/  IMAD.IADD R5, R5, 0x1, R81 ;  /* 0x0000000105057824 */ /* 0x000fc400078e0251 */
[----:B------:R-:W-:Y:S01]  /*8100*/  VIADD R0, R0, 0x22820 ;  /* 0x0002282000007836 */ /* 0x000fe20000000000 */
[----:B------:R-:W-:Y:S02]  /*8110*/  ISETP.GE.AND P0, PT, R3, R84, PT ;  /* 0x000000540300720c */ /* 0x000fe40003f06270 */
[----:B------:R-:W-:Y:S02]  /*8120*/  LEA.HI.X R3, R4, UR9, R5, 0x1, P3 ;  /* 0x0000000904037c11 */ /* 0x000fe400098f0c05 */
[----:B------:R-:W-:Y:S01]  /*8130*/  PRMT R0, RZ, 0x654, R0 ;  /* 0x00000654ff007816 */ /* 0x000fe20000000000 */
[----:B0-----:R0:W1:Y:S01]  /*8140*/  SHFL.IDX PT, R85, R6, RZ, 0x181f ;  /* 0x00181fff06557589 */ /* 0x00106200000e0000 */
[----:B------:R-:W-:Y:S02]  /*8150*/  BSSY B1, `(.L_x_400) ;  /* 0x0000015000017945 */ /* 0x000fe40003800000 */
[----:B------:R0:W-:Y:S01]  /*8160*/  SYNCS.ARRIVE.TRANS64.RED.A1T0 RZ, [R0+URZ], RZ ;  /* 0x000000ff00ff79a7 */ /* 0x0001e2000810043f */
[----:B------:R0:W2:Y:S01]  /*8170*/  SHFL.IDX PT, R83, R3, RZ, 0x181f ;  /* 0x00181fff03537589 */ /* 0x0000a200000e0000 */
[----:B------:R-:W-:Y:S05]  /*8180*/  @P2 BRA `(.L_x_401) ;  /* 0x0000000000442947 */ /* 0x000fea0003800000 */
[----:B------:R-:W-:Y:S02]  /*8190*/  ULDC UR4, c[0x0][0xac8] ;  /* 0x0002b20000047ab9 */ /* 0x000fe40000000800 */
[----:B------:R-:W-:Y:S02]  /*81a0*/  ISETP.GE.AND P5, PT, R2, UR4, PT ;  /* 0x0000000402007c0c */ /* 0x000fe4000bfa6270 */
[----:B------:R-:W-:Y:S02]  /*81b0*/  ISETP.GE.AND P4, PT, R17, UR4, PT ;  /* 0x0000000411007c0c */ /* 0x000fe4000bf86270 */
[----:B------:R-:W-:Y:S02]  /*81c0*/  ISETP.GE.AND P3, PT, R16, UR4, PT ;  /* 0x0000000410007c0c */ /* 0x000fe4000bf66270 */
[----:B------:R-:W-:-:S07]  /*81d0*/  ISETP.GE.AND P2, PT, R18, UR4, PT ;  /* 0x0000000412007c0c */ /* 0x000fce000bf46270 */
[----:B-1----:R-:W-:-:S04]  /*81e0*/  @!P5 LEA R4, P6, R2, R85, 0x1 ;  /* 0x000000550204d211 */ /* 0x002fc800078c08ff */
[----:B--2---:R-:W-:Y:S02]  /*81f0*/  @!P5 LEA.HI.X R5, R2, R83, R208, 0x1, P6 ;  /* 0x000000530205d211 */ /* 0x004fe400030f0cd0 */
[----:B------:R-:W-:-:S03]  /*8200*/  @!P4 LEA R20, P6, R17, R85, 0x1 ;  /* 0x000000551114c211 */ /* 0x000fc600078c08ff */
[----:B-----5:R3:W-:Y:S01]  /*8210*/  @!P5 ST.E.128 desc[UR40][R4.64], R12 ;  /* 0x0000000c0400d985 */ /* 0x0207e2000c101d28 */
[----:B------:R-:W-:Y:S02]  /*8220*/  @!P4 LEA.HI.X R21, R17, R83, R207, 0x1, P6 ;  /* 0x000000531115c211 */ /* 0x000fe400030f0ccf */
[----:B------:R-:W-:-:S03]  /*8230*/  @!P3 LEA R80, P6, R16, R85, 0x1 ;  /* 0x000000551050b211 */ /* 0x000fc600078c08ff */
[----:B------:R3:W-:Y:S01]  /*8240*/  @!P4 ST.E.128 desc[UR40][R20.64], R56 ;  /* 0x000000381400c985 */ /* 0x0007e2000c101d28 */
[----:B------:R-:W-:Y:S02]  /*8250*/  @!P3 LEA.HI.X R81, R16, R83, R206, 0x1, P6 ;  /* 0x000000531051b211 */ /* 0x000fe400030f0cce */
[----:B------:R-:W-:-:S03]  /*8260*/  @!P2 LEA R82, P6, R18, R85, 0x1 ;  /* 0x000000551252a211 */ /* 0x000fc600078c08ff */
[----:B------:R3:W-:Y:S01]  /*8270*/  @!P3 ST.E.128 desc[UR40][R80.64], R68 ;  /* 0x000000445000b985 */ /* 0x0007e2000c101d28 */
[----:B------:R-:W-:-:S05]  /*8280*/  @!P2 LEA.HI.X R83, R18, R83, R205, 0x1, P6 ;  /* 0x000000531253a211 */ /* 0x000fca00030f0ccd */
[----:B------:R3:W-:Y:S04]  /*8290*/  @!P2 ST.E.128 desc[UR40][R82.64], R76 ;  /* 0x0000004c5200a985 */ /* 0x0007e8000c101d28 */
.L_x_401:
[----:B------:R-:W-:Y:S05]  /*82a0*/  BSYNC B1 ;  /* 0x0000000000017941 */ /* 0x000fea0003800000 */
.L_x_400:
[----:B---3--:R3:W4:Y:S01]  /*82b0*/  SHFL.IDX PT, R21, R3, 0x1, 0x181f ;  /* 0x00381f0003157f89 */ /* 0x00872200000e0000 */
[----:B------:R-:W-:Y:S03]  /*82c0*/  BSSY B1, `(.L_x_402) ;  /* 0x0000014000017945 */ /* 0x000fe60003800000 */
[----:B-----5:R3:W0:Y:S01]  /*82d0*/  SHFL.IDX PT, R15, R6, 0x1, 0x181f ;  /* 0x00381f00060f7f89 */ /* 0x02062200000e0000 */
[----:B------:R-:W-:Y:S05]  /*82e0*/  @P1 BRA `(.L_x_403) ;  /* 0x0000000000441947 */ /* 0x000fea0003800000 */
[----:B------:R-:W-:Y:S02]  /*82f0*/  ULDC UR4, c[0x0][0xac8] ;  /* 0x0002b20000047ab9 */ /* 0x000fe40000000800 */
[----:B------:R-:W-:Y:S02]  /*8300*/  ISETP.GE.AND P4, PT, R2, UR4, PT ;  /* 0x0000000402007c0c */ /* 0x000fe4000bf86270 */
[----:B------:R-:W-:Y:S02]  /*8310*/  ISETP.GE.AND P3, PT, R17, UR4, PT ;  /* 0x0000000411007c0c */ /* 0x000fe4000bf66270 */
[----:B------:R-:W-:Y:S02]  /*8320*/  ISETP.GE.AND P2, PT, R16, UR4, PT ;  /* 0x0000000410007c0c */ /* 0x000fe4000bf46270 */
[----:B------:R-:W-:-:S07]  /*8330*/  ISETP.GE.AND P1, PT, R18, UR4, PT ;  /* 0x0000000412007c0c */ /* 0x000fce000bf26270 */
[CC--:B0-----:R-:W-:Y:S02]  /*8340*/  @!P4 LEA R4, P6, R2.reuse, R15.reuse, 0x1 ;  /* 0x0000000f0204c211 */ /* 0x0c1fe400078c08ff */
[C---:B------:R-:W-:Y:S02]  /*8350*/  @!P3 LEA R12, P5, R17.reuse, R15, 0x1 ;  /* 0x0000000f110cb211 */ /* 0x040fe400078a08ff */
[----:B----4-:R-:W-:Y:S02]  /*8360*/  @!P4 LEA.HI.X R5, R2, R21, R208, 0x1, P6 ;  /* 0x000000150205c211 */ /* 0x010fe400030f0cd0 */
[----:B------:R-:W-:Y:S02]  /*8370*/  @!P2 LEA R14, P6, R16, R15, 0x1 ;  /* 0x0000000f100ea211 */ /* 0x000fe400078c08ff */
[----:B------:R-:W-:Y:S01]  /*8380*/  @!P3 LEA.HI.X R13, R17, R21, R207, 0x1, P5 ;  /* 0x00000015110db211 */ /* 0x000fe200028f0ccf */
[----:B------:R0:W-:Y:S01]  /*8390*/  @!P4 ST.E.128 desc[UR40][R4.64], R24 ;  /* 0x000000180400c985 */ /* 0x0001e2000c101d28 */
[----:B------:R-:W-:-:S02]  /*83a0*/  @!P1 LEA R20, P5, R18, R15, 0x1 ;  /* 0x0000000f12149211 */ /* 0x000fc400078a08ff */
[-C--:B------:R-:W-:Y:S01]  /*83b0*/  @!P2 LEA.HI.X R15, R16, R21.reuse, R206, 0x1, P6 ;  /* 0x00000015100fa211 */ /* 0x080fe200030f0cce */
[----:B------:R0:W-:Y:S01]  /*83c0*/  @!P3 ST.E.128 desc[UR40][R12.64], R36 ;  /* 0x000000240c00b985 */ /* 0x0001e2000c101d28 */
[----:B------:R-:W-:-:S03]  /*83d0*/  @!P1 LEA.HI.X R21, R18, R21, R205, 0x1, P5 ;  /* 0x0000001512159211 */ /* 0x000fc600028f0ccd */
[----:B------:R0:W-:Y:S04]  /*83e0*/  @!P2 ST.E.128 desc[UR40][R14.64], R60 ;  /* 0x0000003c0e00a985 */ /* 0x0001e8000c101d28 */
[----:B------:R0:W-:Y:S02]  /*83f0*/  @!P1 ST.E.128 desc[UR40][R20.64], R72 ;  /* 0x0000004814009985 */ /* 0x0001e4000c101d28 */
.L_x_403:
[----:B------:R-:W-:Y:S05]  /*8400*/  BSYNC B1 ;  /* 0x0000000000017941 */ /* 0x000fea0003800000 */
.L_x_402:
[----:B0---4-:R0:W4:Y:S01]  /*8410*/  SHFL.IDX PT, R21, R3, 0x2, 0x181f ;  /* 0x00581f0003157f89 */ /* 0x01112200000e0000 */
        /* <DEDUP_REMOVED lines=11> */
[----:B----4-:R-:W-:Y:S02]  /*84d0*/  @!P3 LEA.HI.X R5, R2, R21, R208, 0x1, P6 ;  /* 0x000000150205b211 */ /* 0x010fe400030f0cd0 */
[----:B------:R-:W-:Y:S02]  /*84e0*/  @!P0 LEA R20, P6, R18, R13, 0x1 ;  /* 0x0000000d12148211 */ /* 0x000fe400078c08ff */
[-C--:B------:R-:W-:Y:S01]  /*84f0*/  @!P2 LEA.HI.X R13, R17, R21.reuse, R207, 0x1, P5 ;  /* 0x00000015110da211 */ /* 0x080fe200028f0ccf */
[----:B------:R0:W-:Y:S01]  /*8500*/  @!P3 ST.E.128 desc[UR40][R4.64], R28 ;  /* 0x0000001c0400b985 */ /* 0x0001e2000c101d28 */
[----:B------:R-:W-:-:S02]  /*8510*/  @!P1 LEA.HI.X R15, R16, R21, R206, 0x1, P4 ;  /* 0x00000015100f9211 */ /* 0x000fc400020f0cce */
[----:B------:R-:W-:Y:S01]  /*8520*/  @!P0 LEA.HI.X R21, R18, R21, R205, 0x1, P6 ;  /* 0x0000001512158211 */ /* 0x000fe200030f0ccd */
[----:B------:R0:W-:Y:S04]  /*8530*/  @!P2 ST.E.128 desc[UR40][R12.64], R40 ;  /* 0x000000280c00a985 */ /* 0x0001e8000c101d28 */
[----:B------:R0:W-:Y:S04]  /*8540*/  @!P1 ST.E.128 desc[UR40][R14.64], R48 ;  /* 0x000000300e009985 */ /* 0x0001e8000c101d28 */
[----:B------:R0:W-:Y:S02]  /*8550*/  @!P0 ST.E.128 desc[UR40][R20.64], R64 ;  /* 0x0000004014008985 */ /* 0x0001e4000c101d28 */
.L_x_405:
[----:B------:R-:W-:Y:S05]  /*8560*/  BSYNC B1 ;  /* 0x0000000000017941 */ /* 0x000fea0003800000 */
.L_x_404:
[----:B------:R-:W-:Y:S01]  /*8570*/  VIADD R0, R87, 0x60 ;  /* 0x0000006057007836 */ /* 0x000fe20000000000 */
[----:B0--3--:R-:W3:Y:S04]  /*8580*/  SHFL.IDX PT, R3, R3, 0x3, 0x181f ;  /* 0x00781f0003037f89 */ /* 0x009ee800000e0000 */
[----:B------:R-:W-:Y:S01]  /*8590*/  ISETP.GE.AND P0, PT, R0, R84, PT ;  /* 0x000000540000720c */ /* 0x000fe20003f06270 */
[----:B----4-:R4:W0:-:S12]  /*85a0*/  SHFL.IDX PT, R21, R6, 0x3, 0x181f ;  /* 0x00781f0006157f89 */ /* 0x01081800000e0000 */
[----:B----4-:R-:W-:Y:S05]  /*85b0*/  @P0 BRA `(.L_x_406) ;  /* 0x0000000c00b40947 */ /* 0x010fea0003800000 */
[----:B------:R-:W-:Y:S02]  /*85c0*/  ULDC UR4, c[0x0][0xac8] ;  /* 0x0002b20000047ab9 */ /* 0x000fe40000000800 */
[----:B------:R-:W-:Y:S02]  /*85d0*/  ISETP.GE.AND P3, PT, R2, UR4, PT ;  /* 0x0000000402007c0c */ /* 0x000fe4000bf66270 */
[----:B------:R-:W-:Y:S02]  /*85e0*/  ISETP.GE.AND P4, PT, R17, UR4, PT ;  /* 0x0000000411007c0c */ /* 0x000fe4000bf86270 */
[----:B------:R-:W-:-:S09]  /*85f0*/  ISETP.GE.AND P5, PT, R16, UR4, PT ;  /* 0x0000000410007c0c */ /* 0x000fd2000bfa6270 */
[-C--:B0-----:R-:W-:Y:S02]  /*8600*/  @!P3 LEA R4, P0, R2, R21.reuse, 0x1 ;  /* 0x000000150204b211 */ /* 0x081fe400078008ff */
[CC--:B------:R-:W-:Y:S02]  /*8610*/  @!P4 LEA R12, P1, R17.reuse, R21.reuse, 0x1 ;  /* 0x00000015110cc211 */ /* 0x0c0fe400078208ff */
[----:B------:R-:W-:Y:S02]  /*8620*/  @!P5 LEA R14, P2, R16, R21, 0x1 ;  /* 0x00000015100ed211 */ /* 0x000fe400078408ff */
[-C--:B---3--:R-:W-:Y:S02]  /*8630*/  @!P3 LEA.HI.X R5, R2, R3.reuse, R208, 0x1, P0 ;  /* 0x000000030205b211 */ /* 0x088fe400000f0cd0 */
[-C--:B------:R-:W-:Y:S02]  /*8640*/  @!P4 LEA.HI.X R13, R17, R3.reuse, R207, 0x1, P1 ;  /* 0x00000003110dc211 */ /* 0x080fe400008f0ccf */
[----:B------:R-:W-:Y:S01]  /*8650*/  @!P5 LEA.HI.X R15, R16, R3, R206, 0x1, P2 ;  /* 0x00000003100fd211 */ /* 0x000fe200010f0cce */
[----:B------:R4:W-:Y:S01]  /*8660*/  @!P3 ST.E.128 desc[UR40][R4.64], R32 ;  /* 0x000000200400b985 */ /* 0x0009e2000c101d28 */
[----:B------:R-:W-:-:S03]  /*8670*/  ISETP.GE.AND P0, PT, R18, UR4, PT ;  /* 0x0000000412007c0c */ /* 0x000fc6000bf06270 */
[----:B------:R4:W-:Y:S04]  /*8680*/  @!P4 ST.E.128 desc[UR40][R12.64], R44 ;  /* 0x0000002c0c00c985 */ /* 0x0009e8000c101d28 */
[----:B------:R4:W-:Y:S06]  /*8690*/  @!P5 ST.E.128 desc[UR40][R14.64], R8 ;  /* 0x000000080e00d985 */ /* 0x0009ec000c101d28 */
[----:B------:R-:W-:Y:S05]  /*86a0*/  @P0 BRA `(.L_x_406) ;  /* 0x0000000c00780947 */ /* 0x000fea0003800000 */
[----:B----4-:R-:W-:-:S04]  /*86b0*/  LEA R4, P0, R18, R21, 0x1 ;  /* 0x0000001512047211 */ /* 0x010fc800078008ff */
[----:B------:R-:W-:-:S05]  /*86c0*/  LEA.HI.X R5, R18, R3, R205, 0x1, P0 ;  /* 0x0000000312057211 */ /* 0x000fca00000f0ccd */
[----:B------:R0:W-:Y:S01]  /*86d0*/  ST.E.128 desc[UR40][R4.64], R52 ;  /* 0x0000003404007985 */ /* 0x0001e2000c101d28 */
[----:B------:R-:W-:Y:S05]  /*86e0*/  BRA `(.L_x_406) ;  /* 0x0000000c00687947 */ /* 0x000fea0003800000 */
.L_x_398:
[----:B------:R-:W-:Y:S01]  /*86f0*/  ULDC.64 UR8, c[0x0][0xc00] ;  /* 0x0003000000087ab9 */ /* 0x000fe20000000a00 */
[----:B------:R-:W-:Y:S01]  /*8700*/  ULDC UR4, c[0x0][0xa88] ;  /* 0x0002a20000047ab9 */ /* 0x000fe20000000800 */
[----:B------:R-:W-:Y:S01]  /*8710*/  UISETP.NE.U32.AND UP0, UPT, UR8, URZ, UPT ;  /* 0x0000003f0800728c */ /* 0x000fe2000bf05070 */
[----:B------:R-:W0:Y:S03]  /*8720*/  LDC R13, c[0x0][0xbe8] ;  /* 0x0002fa00ff0d7b82 */ /* 0x000e260000000800 */
[----:B------:R-:W-:-:S03]  /*8730*/  UISETP.NE.AND.EX UP0, UPT, UR9, URZ, UPT, UP0 ;  /* 0x0000003f0900728c */ /* 0x000fc6000bf05300 */
[----:B------:R-:W-:Y:S02]  /*8740*/  ULDC.64 UR8, c[0x0][0xc00] ;  /* 0x0003000000087ab9 */ /* 0x000fe40000000a00 */
[----:B------:R-:W-:Y:S01]  /*8750*/  UIMAD.WIDE UR8, UR46, 0x4, UR8 ;  /* 0x000000042e0878a5 */ /* 0x000fe2000f8e0208 */
[----:B------:R-:W-:-:S05]  /*8760*/  PLOP3.LUT P2, PT, PT, PT, UP0, 0x80, 0x0 ;  /* 0x000000000000781c */ /* 0x000fca0003f4f008 */
[----:B------:R-:W-:Y:S02]  /*8770*/  IMAD.U32 R4, RZ, RZ, UR8 ;  /* 0x00000008ff047e24 */ /* 0x000fe4000f8e00ff */
[----:B------:R-:W-:Y:S01]  /*8780*/  IMAD.U32 R5, RZ, RZ, UR9 ;  /* 0x00000009ff057e24 */ /* 0x000fe2000f8e00ff */
[----:B------:R-:W-:Y:S02]  /*8790*/  ULDC.64 UR8, c[0x0][0xc08] ;  /* 0x0003020000087ab9 */ /* 0x000fe40000000a00 */
[----:B------:R-:W-:-:S03]  /*87a0*/  UISETP.NE.U32.AND UP1, UPT, UR8, URZ, UPT ;  /* 0x0000003f0800728c */ /* 0x000fc6000bf25070 */
[----:B------:R-:W2:Y:S01]  /*87b0*/  @P2 LDG.E R3, desc[UR40][R4.64] ;  /* 0x0000002804032981 */ /* 0x000ea2000c1e1900 */
[----:B------:R-:W-:Y:S01]  /*87c0*/  UISETP.NE.AND.EX UP1, UPT, UR9, URZ, UPT, UP1 ;  /* 0x0000003f0900728c */ /* 0x000fe2000bf25310 */
[----:B------:R-:W-:-:S05]  /*87d0*/  IMAD.U32 R0, RZ, RZ, UR4 ;  /* 0x00000004ff007e24 */ /* 0x000fca000f8e00ff */
[----:B------:R-:W-:-:S05]  /*87e0*/  PLOP3.LUT P3, PT, PT, PT, UP1, 0x80, 0x0 ;  /* 0x000000000000781c */ /* 0x000fca0003f6f018 */
[----:B------:R-:W-:Y:S02]  /*87f0*/  @UP1 ULDC.64 UR8, c[0x0][0xc08] ;  /* 0x0003020000081ab9 */ /* 0x000fe40000000a00 */
[----:B------:R-:W-:-:S06]  /*8800*/  @UP1 UIMAD.WIDE UR8, UR46, 0x4, UR8 ;  /* 0x000000042e0818a5 */ /* 0x000fcc000f8e0208 */
[----:B------:R-:W-:Y:S02]  /*8810*/  IMAD.U32 R8, RZ, RZ, UR8 ;  /* 0x00000008ff087e24 */ /* 0x000fe4000f8e00ff */
[----:B------:R-:W-:-:S05]  /*8820*/  IMAD.U32 R9, RZ, RZ, UR9 ;  /* 0x00000009ff097e24 */ /* 0x000fca000f8e00ff */
[----:B------:R1:W5:Y:S01]  /*8830*/  @P3 LDG.E R0, desc[UR40][R8.64] ;  /* 0x0000002808003981 */ /* 0x000362000c1e1900 */
[----:B0-----:R-:W-:Y:S01]  /*8840*/  ISETP.NE.AND P0, PT, R13, 0x1, PT ;  /* 0x000000010d00780c */ /* 0x001fe20003f05270 */
[----:B------:R-:W-:Y:S01]  /*8850*/  UMOV UR4, URZ ;  /* 0x0000003f00047c82 */ /* 0x000fe20008000000 */
[----:B------:R-:W-:Y:S01]  /*8860*/  USHF.R.S32.HI UR11, URZ, 0x1f, UR43 ;  /* 0x0000001f3f0b7899 */ /* 0x000fe2000801142b */
[----:B------:R-:W-:-:S10]  /*8870*/  ISETP.GE.AND P1, PT, R209, 0x80, PT ;  /* 0x00000080d100780c */ /* 0x000fd40003f26270 */
[----:B------:R-:W0:Y:S01]  /*8880*/  @P0 LDC R11, c[0x0][0xbec] ;  /* 0x0002fb00ff0b0b82 */ /* 0x000e220000000800 */
[----:B--2---:R-:W-:-:S13]  /*8890*/  @P2 R2UR UR4, R3 ;  /* 0x00000000030422ca */ /* 0x004fda00000e0000 */
[----:B------:R-:W-:Y:S01]  /*88a0*/  USHF.R.S32.HI UR10, URZ, 0x1f, UR4 ;  /* 0x0000001f3f0a7899 */ /* 0x000fe20008011404 */
[----:B01----:R-:W-:Y:S11]  /*88b0*/  @P3 BRA `(.L_x_407) ;  /* 0x0000000000103947 */ /* 0x003ff60003800000 */
[----:B------:R-:W-:Y:S05]  /*88c0*/  @!P2 BRA `(.L_x_407) ;  /* 0x00000000000ca947 */ /* 0x000fea0003800000 */
[----:B------:R-:W2:Y:S04]  /*88d0*/  LDG.E R3, desc[UR40][R4.64] ;  /* 0x0000002804037981 */ /* 0x000ea8000c1e1900 */
[----:B-----5:R-:W2:Y:S02]  /*88e0*/  LDG.E R0, desc[UR40][R4.64+0x4] ;  /* 0x0000042804007981 */ /* 0x020ea4000c1e1900 */
[----:B--2---:R-:W-:-:S07]  /*88f0*/  IMAD.IADD R0, R0, 0x1, -R3 ;  /* 0x0000000100007824 */ /* 0x004fce00078e0a03 */
.L_x_407:
[----:B------:R-:W-:Y:S01]  /*8900*/  USEL UR46, UR46, URZ, !UP0 ;  /* 0x0000003f2e2e7287 */ /* 0x000fe2000c000000 */
[----:B------:R-:W-:Y:S01]  /*8910*/  BSSY B1, `(.L_x_408) ;  /* 0x000002d000017945 */ /* 0x000fe20003800000 */
[----:B------:R-:W-:-:S03]  /*8920*/  USEL UR45, UR45, URZ, !UP0 ;  /* 0x0000003f2d2d7287 */ /* 0x000fc6000c000000 */
[----:B------:R-:W-:Y:S09]  /*8930*/  @P1 BRA `(.L_x_409) ;  /* 0x0000000000a81947 */ /* 0x000ff20003800000 */
[----:B------:R-:W0:Y:S01]  /*8940*/  S2R R4, SR_TID.X ;  /* 0x0000000000047919 */ /* 0x000e220000002100 */
[----:B------:R-:W1:Y:S01]  /*8950*/  LDC R6, c[0x0][0xbe8] ;  /* 0x0002fa00ff067b82 */ /* 0x000e620000000800 */
[----:B------:R-:W-:-:S04]  /*8960*/  IMAD.U32 R3, RZ, RZ, UR44 ;  /* 0x0000002cff037e24 */ /* 0x000fc8000f8e00ff */
[----:B0-----:R-:W-:Y:S02]  /*8970*/  IMAD R3, R3, 0x80, R4 ;  /* 0x0000008003037824 */ /* 0x001fe400078e0204 */
[----:B-1---5:R-:W-:Y:S02]  /*8980*/  IMAD R4, R0, R6, RZ ;  /* 0x0000000600047224 */ /* 0x022fe400078e02ff */
[----:B------:R-:W-:-:S05]  /*8990*/  VIADD R5, R3, 0xffffff80 ;  /* 0xffffff8003057836 */ /* 0x000fca0000000000 */
[----:B------:R-:W-:-:S13]  /*89a0*/  ISETP.GE.AND P1, PT, R5, R4, PT ;  /* 0x000000040500720c */ /* 0x000fda0003f26270 */
[----:B------:R-:W-:Y:S05]  /*89b0*/  @P1 BRA `(.L_x_409) ;  /* 0x0000000000881947 */ /* 0x000fea0003800000 */
[----:B------:R-:W-:Y:S01]  /*89c0*/  ISETP.NE.AND P1, PT, R6, 0x1, PT ;  /* 0x000000010600780c */ /* 0x000fe20003f25270 */
[----:B------:R-:W-:Y:S01]  /*89d0*/  ULDC.64 UR12, c[0x0][0xb90] ;  /* 0x0002e400000c7ab9 */ /* 0x000fe20000000a00 */
[----:B------:R-:W-:Y:S01]  /*89e0*/  UMOV UR8, UR4 ;  /* 0x0000000400087c82 */ /* 0x000fe20008000000 */
[----:B------:R-:W-:Y:S01]  /*89f0*/  UIMAD UR7, UR11, UR12, URZ ;  /* 0x0000000c0b0772a4 */ /* 0x000fe2000f8e023f */
[----:B------:R-:W-:Y:S02]  /*8a00*/  UMOV UR9, UR10 ;  /* 0x0000000a00097c82 */ /* 0x000fe40008000000 */
[----:B------:R-:W-:Y:S02]  /*8a10*/  UIMAD.WIDE.U32 UR8, UR43, UR12, UR8 ;  /* 0x0000000c2b0872a5 */ /* 0x000fe4000f8e0008 */
[----:B------:R-:W-:-:S03]  /*8a20*/  UIMAD UR7, UR43, UR13, UR7 ;  /* 0x0000000d2b0772a4 */ /* 0x000fc6000f8e0207 */
[----:B------:R-:W-:Y:S02]  /*8a30*/  ULDC.64 UR12, c[0x0][0xb98] ;  /* 0x0002e600000c7ab9 */ /* 0x000fe40000000a00 */
[----:B------:R-:W0:Y:S01]  /*8a40*/  @P1 LDC R4, c[0x0][0xbec] ;  /* 0x0002fb00ff041b82 */ /* 0x000e220000000800 */
[----:B------:R-:W-:Y:S02]  /*8a50*/  UIADD3 UR9, UR9, UR7, URZ ;  /* 0x0000000709097290 */ /* 0x000fe4000fffe03f */
[----:B------:R-:W-:Y:S02]  /*8a60*/  UIMAD UR7, UR45, UR12, URZ ;  /* 0x0000000c2d0772a4 */ /* 0x000fe4000f8e023f */
[----:B------:R-:W-:Y:S02]  /*8a70*/  UIMAD.WIDE.U32 UR8, UR46, UR12, UR8 ;  /* 0x0000000c2e0872a5 */ /* 0x000fe4000f8e0008 */
[----:B------:R-:W-:Y:S01]  /*8a80*/  UIMAD UR7, UR46, UR13, UR7 ;  /* 0x0000000d2e0772a4 */ /* 0x000fe2000f8e0207 */
[----:B------:R-:W1:Y:S02]  /*8a90*/  @P1 LDC R8, c[0x0][0xbf0] ;  /* 0x0002fc00ff081b82 */ /* 0x000e640000000800 */
[----:B------:R-:W-:Y:S01]  /*8aa0*/  ULDC.64 UR12, c[0x0][0xb88] ;  /* 0x0002e200000c7ab9 */ /* 0x000fe20000000a00 */
[----:B0-----:R-:W-:-:S04]  /*8ab0*/  @P1 IMAD.HI.U32 R3, R5, R4, RZ ;  /* 0x0000000405031227 */ /* 0x001fc800078e00ff */
[----:B------:R-:W-:Y:S01]  /*8ac0*/  IMAD.MOV.U32 R4, RZ, RZ, R5 ;  /* 0x000000ffff047224 */ /* 0x000fe200078e0005 */
[----:B-1----:R-:W-:Y:S01]  /*8ad0*/  @P1 SHF.R.U32.HI R4, RZ, R8, R3 ;  /* 0x00000008ff041219 */ /* 0x002fe20000011603 */
[----:B------:R-:W-:-:S04]  /*8ae0*/  IMAD.U32 R8, RZ, RZ, UR7 ;  /* 0x00000007ff087e24 */ /* 0x000fc8000f8e00ff */
[----:B------:R-:W-:-:S04]  /*8af0*/  IMAD.MOV R3, RZ, RZ, -R4 ;  /* 0x000000ffff037224 */ /* 0x000fc800078e0a04 */
[----:B------:R-:W-:Y:S01]  /*8b00*/  IMAD R3, R6, R3, R5 ;  /* 0x0000000306037224 */ /* 0x000fe200078e0205 */
[----:B------:R-:W-:Y:S02]  /*8b10*/  SHF.R.S32.HI R5, RZ, 0x1f, R4 ;  /* 0x0000001fff057819 */ /* 0x000fe40000011404 */
[----:B------:R-:W-:Y:S02]  /*8b20*/  IADD3 R4, P1, R4, UR8, RZ ;  /* 0x0000000804047c10 */ /* 0x000fe4000ff3e0ff */
[----:B------:R-:W-:Y:S02]  /*8b30*/  SHF.R.S32.HI R6, RZ, 0x1f, R3 ;  /* 0x0000001fff067819 */ /* 0x000fe40000011403 */
[----:B------:R-:W-:Y:S01]  /*8b40*/  IADD3.X R5, R5, UR9, R8, P1, !PT ;  /* 0x0000000905057c10 */ /* 0x000fe20008ffe408 */
[----:B------:R-:W-:Y:S02]  /*8b50*/  ULDC.64 UR8, c[0x0][0xb50] ;  /* 0x0002d40000087ab9 */ /* 0x000fe40000000a00 */
[----:B------:R-:W-:-:S02]  /*8b60*/  IMAD R6, R6, UR12, RZ ;  /* 0x0000000c06067c24 */ /* 0x000fc4000f8e02ff */
[----:B------:R-:W-:-:S04]  /*8b70*/  IMAD.WIDE.U32 R4, R3, UR12, R4 ;  /* 0x0000000c03047c25 */ /* 0x000fc8000f8e0004 */
[----:B------:R-:W-:Y:S01]  /*8b80*/  IMAD R9, R3, UR13, R6 ;  /* 0x0000000d03097c24 */ /* 0x000fe2000f8e0206 */
[----:B------:R-:W-:-:S03]  /*8b90*/  LEA R8, P1, R4, UR8, 0x2 ;  /* 0x0000000804087c11 */ /* 0x000fc6000f8210ff */
[----:B------:R-:W-:-:S05]  /*8ba0*/  IMAD.IADD R3, R5, 0x1, R9 ;  /* 0x0000000105037824 */ /* 0x000fca00078e0209 */
[----:B------:R-:W-:Y:S01]  /*8bb0*/  LEA.HI.X R9, R4, UR9, R3, 0x2, P1 ;  /* 0x0000000904097c11 */ /* 0x000fe200088f1403 */
[----:B------:R-:W-:-:S05]  /*8bc0*/  IMAD.MOV.U32 R3, RZ, RZ, -0x800000 ;  /* 0xff800000ff037424 */ /* 0x000fca00078e00ff */
[----:B------:R0:W-:Y:S02]  /*8bd0*/  STG.E desc[UR40][R8.64], R3 ;  /* 0x0000000308007986 */ /* 0x0001e4000c101928 */
.L_x_409:
[----:B------:R-:W-:Y:S05]  /*8be0*/  BSYNC B1 ;  /* 0x0000000000017941 */ /* 0x000fea0003800000 */
.L_x_408:
[----:B------:R-:W1:Y:S01]  /*8bf0*/  @P0 LDC R5, c[0x0][0xbf0] ;  /* 0x0002fc00ff050b82 */ /* 0x000e620000000800 */
[----:B------:R-:W-:Y:S01]  /*8c00*/  ULDC.64 UR12, c[0x0][0xaa0] ;  /* 0x0002a800000c7ab9 */ /* 0x000fe20000000a00 */
[----:B0-----:R-:W-:Y:S01]  /*8c10*/  IMAD R3, R19, 0x20, R22 ;  /* 0x0000002013037824 */ /* 0x001fe200078e0216 */
[----:B------:R-:W-:Y:S01]  /*8c20*/  UIMAD UR7, UR10, UR12, URZ ;  /* 0x0000000c0a0772a4 */ /* 0x000fe2000f8e023f */
[----:B------:R-:W-:Y:S01]  /*8c30*/  IMAD.U32 R8, RZ, RZ, UR44 ;  /* 0x0000002cff087e24 */ /* 0x000fe2000f8e00ff */
[----:B------:R-:W-:Y:S01]  /*8c40*/  UIMAD.WIDE.U32 UR8, UR4, UR12, URZ ;  /* 0x0000000c040872a5 */ /* 0x000fe2000f8e003f */
[----:B------:R-:W-:Y:S01]  /*8c50*/  IMAD.U32 R15, RZ, RZ, UR44 ;  /* 0x0000002cff0f7e24 */ /* 0x000fe2000f8e00ff */
[----:B------:R-:W-:Y:S01]  /*8c60*/  UIMAD UR7, UR4, UR13, UR7 ;  /* 0x0000000d040772a4 */ /* 0x000fe2000f8e0207 */
[----:B------:R-:W-:Y:S01]  /*8c70*/  IMAD R8, R8, 0x80, R3 ;  /* 0x0000008008087824 */ /* 0x000fe200078e0203 */
[----:B------:R-:W-:Y:S01]  /*8c80*/  BSSY B1, `(.L_x_410) ;  /* 0x000003e000017945 */ /* 0x000fe20003800000 */
[----:B------:R-:W-:Y:S01]  /*8c90*/  ULDC.64 UR12, c[0x0][0xae8] ;  /* 0x0002ba00000c7ab9 */ /* 0x000fe20000000a00 */
[----:B------:R-:W-:Y:S01]  /*8ca0*/  UIADD3 UR9, UR9, UR7, URZ ;  /* 0x0000000709097290 */ /* 0x000fe2000fffe03f */
[----:B------:R-:W-:Y:S01]  /*8cb0*/  @P0 IMAD.HI.U32 R4, R8, R11, RZ ;  /* 0x0000000b08040227 */ /* 0x000fe200078e00ff */
[----:B------:R-:W-:-:S02]  /*8cc0*/  UIMAD UR4, UR11, UR12, URZ ;  /* 0x0000000c0b0472a4 */ /* 0x000fc4000f8e023f */
[----:B------:R-:W-:Y:S01]  /*8cd0*/  UIMAD.WIDE.U32 UR8, UR43, UR12, UR8 ;  /* 0x0000000c2b0872a5 */ /* 0x000fe2000f8e0008 */
[----:B------:R-:W-:Y:S01]  /*8ce0*/  IMAD.MOV.U32 R3, RZ, RZ, R8 ;  /* 0x000000ffff037224 */ /* 0x000fe200078e0008 */
[----:B------:R-:W-:Y:S01]  /*8cf0*/  UIMAD UR4, UR43, UR13, UR4 ;  /* 0x0000000d2b0472a4 */ /* 0x000fe2000f8e0204 */
[----:B------:R-:W-:-:S03]  /*8d00*/  ULDC.64 UR10, c[0x0][0xaf0] ;  /* 0x0002bc00000a7ab9 */ /* 0x000fc60000000a00 */
[----:B------:R-:W-:Y:S02]  /*8d10*/  UIADD3 UR9, UR9, UR4, URZ ;  /* 0x0000000409097290 */ /* 0x000fe4000fffe03f */
[----:B------:R-:W-:Y:S01]  /*8d20*/  UIMAD UR4, UR45, UR10, URZ ;  /* 0x0000000a2d0472a4 */ /* 0x000fe2000f8e023f */
[----:B-1----:R-:W-:Y:S01]  /*8d30*/  @P0 SHF.R.U32.HI R3, RZ, R5, R4 ;  /* 0x00000005ff030219 */ /* 0x002fe20000011604 */
[----:B------:R-:W-:Y:S02]  /*8d40*/  UIMAD.WIDE.U32 UR8, UR46, UR10, UR8 ;  /* 0x0000000a2e0872a5 */ /* 0x000fe4000f8e0008 */
[----:B------:R-:W-:Y:S01]  /*8d50*/  UIMAD UR4, UR46, UR11, UR4 ;  /* 0x0000000b2e0472a4 */ /* 0x000fe2000f8e0204 */
[--C-:B------:R-:W-:Y:S01]  /*8d60*/  SHF.R.S32.HI R4, RZ, 0x1f, R3.reuse ;  /* 0x0000001fff047819 */ /* 0x100fe20000011403 */
[----:B------:R-:W-:Y:S01]  /*8d70*/  IMAD.MOV R9, RZ, RZ, -R3 ;  /* 0x000000ffff097224 */ /* 0x000fe200078e0a03 */
[----:B------:R-:W-:Y:S01]  /*8d80*/  ULDC.64 UR10, c[0x0][0xae0] ;  /* 0x0002b800000a7ab9 */ /* 0x000fe20000000a00 */
[----:B------:R-:W-:-:S02]  /*8d90*/  UIADD3 UR4, UR9, UR4, URZ ;  /* 0x0000000409047290 */ /* 0x000fc4000fffe03f */
[----:B------:R-:W-:Y:S02]  /*8da0*/  IMAD.U32 R5, RZ, RZ, UR9 ;  /* 0x00000009ff057e24 */ /* 0x000fe4000f8e00ff */
[----:B------:R-:W-:Y:S02]  /*8db0*/  IMAD R6, R4, UR10, RZ ;  /* 0x0000000a04067c24 */ /* 0x000fe4000f8e02ff */
[----:B------:R-:W-:Y:S01]  /*8dc0*/  IMAD.U32 R4, RZ, RZ, UR8 ;  /* 0x00000008ff047e24 */ /* 0x000fe2000f8e00ff */
[----:B------:R-:W-:Y:S01]  /*8dd0*/  ULDC.64 UR8, c[0x0][0xad8] ;  /* 0x0002b60000087ab9 */ /* 0x000fe20000000a00 */
[----:B------:R-:W-:Y:S02]  /*8de0*/  IMAD.U32 R5, RZ, RZ, UR4 ;  /* 0x00000004ff057e24 */ /* 0x000fe4000f8e00ff */
[----:B------:R-:W-:Y:S02]  /*8df0*/  IMAD R9, R13, R9, R8 ;  /* 0x000000090d097224 */ /* 0x000fe400078e0208 */
[----:B------:R-:W-:-:S02]  /*8e00*/  IMAD R11, R3, UR11, R6 ;  /* 0x0000000b030b7c24 */ /* 0x000fc4000f8e0206 */
[----:B------:R-:W-:Y:S01]  /*8e10*/  IMAD.WIDE.U32 R4, R3, UR10, R4 ;  /* 0x0000000a03047c25 */ /* 0x000fe2000f8e0004 */
[----:B------:R-:W-:-:S03]  /*8e20*/  SHF.R.S32.HI R3, RZ, 0x1f, R9 ;  /* 0x0000001fff037819 */ /* 0x000fc60000011409 */
[----:B------:R-:W-:Y:S02]  /*8e30*/  IMAD.IADD R5, R5, 0x1, R11 ;  /* 0x0000000105057824 */ /* 0x000fe400078e020b */
[----:B------:R-:W-:Y:S02]  /*8e40*/  IMAD R6, R3, UR8, RZ ;  /* 0x0000000803067c24 */ /* 0x000fe4000f8e02ff */
[----:B------:R-:W-:Y:S02]  /*8e50*/  IMAD R8, R15, 0x80, R22 ;  /* 0x000000800f087824 */ /* 0x000fe400078e0216 */
[----:B-----5:R-:W-:Y:S02]  /*8e60*/  IMAD R13, R0, R13, RZ ;  /* 0x0000000d000d7224 */ /* 0x020fe400078e02ff */
[C---:B------:R-:W-:Y:S02]  /*8e70*/  IMAD R3, R9.reuse, UR9, R6 ;  /* 0x0000000909037c24 */ /* 0x040fe4000f8e0206 */
[----:B------:R-:W-:Y:S01]  /*8e80*/  IMAD.WIDE.U32 R4, R9, UR8, R4 ;  /* 0x0000000809047c25 */ /* 0x000fe2000f8e0004 */
[----:B------:R-:W-:Y:S01]  /*8e90*/  ISETP.GE.AND P2, PT, R8, R13, PT ;  /* 0x0000000d0800720c */ /* 0x000fe20003f46270 */
[----:B------:R-:W-:-:S02]  /*8ea0*/  ULDC.64 UR8, c[0x0][0xa80] ;  /* 0x0002a00000087ab9 */ /* 0x000fc40000000a00 */
[----:B------:R-:W-:Y:S01]  /*8eb0*/  IMAD.IADD R3, R5, 0x1, R3 ;  /* 0x0000000105037824 */ /* 0x000fe200078e0203 */
[----:B------:R-:W-:Y:S01]  /*8ec0*/  LEA R6, P3, R4, UR8, 0x1 ;  /* 0x0000000804067c11 */ /* 0x000fe2000f8608ff */
[----:B------:R-:W-:-:S03]  /*8ed0*/  VIADD R0, R8, 0x20 ;  /* 0x0000002008007836 */ /* 0x000fc60000000000 */
[----:B------:R-:W-:Y:S01]  /*8ee0*/  LEA.HI.X R3, R4, UR9, R3, 0x1, P3 ;  /* 0x0000000904037c11 */ /* 0x000fe200098f0c03 */
[----:B------:R0:W1:Y:S01]  /*8ef0*/  SHFL.IDX PT, R9, R6, RZ, 0x181f ;  /* 0x00181fff06097589 */ /* 0x00006200000e0000 */
[-C--:B------:R-:W-:Y:S01]  /*8f00*/  ISETP.GE.AND P1, PT, R0, R13.reuse, PT ;  /* 0x0000000d0000720c */ /* 0x080fe20003f26270 */
[----:B------:R-:W-:Y:S02]  /*8f10*/  VIADD R0, R8, 0x40 ;  /* 0x0000004008007836 */ /* 0x000fe40000000000 */
[----:B------:R0:W2:Y:S03]  /*8f20*/  SHFL.IDX PT, R5, R3, RZ, 0x181f ;  /* 0x00181fff03057589 */ /* 0x0000a600000e0000 */
        /* <DEDUP_REMOVED lines=10> */
[----:B------:R3:W-:Y:S01]  /*8fd0*/  @!P5 ST.E.128 desc[UR40][R10.64], RZ ;  /* 0x000000ff0a00d985 */ /* 0x0007e2000c101d28 */
[----:B------:R-:W-:Y:S02]  /*8fe0*/  @!P4 LEA.HI.X R15, R17, R5, R207, 0x1, P6 ;  /* 0x00000005110fc211 */ /* 0x000fe400030f0ccf */
[----:B------:R-:W-:-:S03]  /*8ff0*/  @!P3 LEA R20, P6, R16, R9, 0x1 ;  /* 0x000000091014b211 */ /* 0x000fc600078c08ff */
[----:B------:R3:W-:Y:S01]  /*9000*/  @!P4 ST.E.128 desc[UR40][R14.64], RZ ;  /* 0x000000ff0e00c985 */ /* 0x0007e2000c101d28 */
[----:B------:R-:W-:Y:S02]  /*9010*/  @!P3 LEA.HI.X R21, R16, R5, R206, 0x1, P6 ;  /* 0x000000051015b211 */ /* 0x000fe400030f0cce */
[----:B------:R-:W-:-:S03]  /*9020*/  @!P2 LEA R4, P6, R18, R9, 0x1 ;  /* 0x000000091204a211 */ /* 0x000fc600078c08ff */
[----:B------:R3:W-:Y:S01]  /*9030*/  @!P3 ST.E.128 desc[UR40][R20.64], RZ ;  /* 0x000000ff1400b985 */ /* 0x0007e2000c101d28 */
[----:B------:R-:W-:-:S05]  /*9040*/  @!P2 LEA.HI.X R5, R18, R5, R205, 0x1, P6 ;  /* 0x000000051205a211 */ /* 0x000fca00030f0ccd */
[----:B------:R3:W-:Y:S04]  /*9050*/  @!P2 ST.E.128 desc[UR40][R4.64], RZ ;  /* 0x000000ff0400a985 */ /* 0x0007e8000c101d28 */
.L_x_411:
[----:B------:R-:W-:Y:S05]  /*9060*/  BSYNC B1 ;  /* 0x0000000000017941 */ /* 0x000fea0003800000 */
.L_x_410:
[----:B--23--:R2:W3:Y:S01]  /*9070*/  SHFL.IDX PT, R5, R3, 0x1, 0x181f ;  /* 0x00381f0003057f89 */ /* 0x00c4e200000e0000 */
[----:B------:R-:W-:Y:S03]  /*9080*/  BSSY B1, `(.L_x_412) ;  /* 0x0000014000017945 */ /* 0x000fe60003800000 */
[----:B-1----:R2:W1:Y:S01]  /*9090*/  SHFL.IDX PT, R9, R6, 0x1, 0x181f ;  /* 0x00381f0006097f89 */ /* 0x00246200000e0000 */
[----:B------:R-:W-:Y:S05]  /*90a0*/  @P1 BRA `(.L_x_413) ;  /* 0x0000000000441947 */ /* 0x000fea0003800000 */
[----:B------:R-:W-:Y:S02]  /*90b0*/  ULDC UR4, c[0x0][0xac8] ;  /* 0x0002b20000047ab9 */ /* 0x000fe40000000800 */
[----:B------:R-:W-:Y:S02]  /*90c0*/  ISETP.GE.AND P4, PT, R2, UR4, PT ;  /* 0x0000000402007c0c */ /* 0x000fe4000bf86270 */
[----:B------:R-:W-:Y:S02]  /*90d0*/  ISETP.GE.AND P3, PT, R17, UR4, PT ;  /* 0x0000000411007c0c */ /* 0x000fe4000bf66270 */
[----:B------:R-:W-:Y:S02]  /*90e0*/  ISETP.GE.AND P2, PT, R16, UR4, PT ;  /* 0x0000000410007c0c */ /* 0x000fe4000bf46270 */
[----:B------:R-:W-:-:S07]  /*90f0*/  ISETP.GE.AND P1, PT, R18, UR4, PT ;  /* 0x0000000412007c0c */ /* 0x000fce000bf26270 */
[CC--:B-1----:R-:W-:Y:S02]  /*9100*/  @!P4 LEA R10, P6, R2.reuse, R9.reuse, 0x1 ;  /* 0x00000009020ac211 */ /* 0x0c2fe400078c08ff */
[C---:B------:R-:W-:Y:S02]  /*9110*/  @!P3 LEA R14, P5, R17.reuse, R9, 0x1 ;  /* 0x00000009110eb211 */ /* 0x040fe400078a08ff */
[----:B---3--:R-:W-:Y:S02]  /*9120*/  @!P4 LEA.HI.X R11, R2, R5, R208, 0x1, P6 ;  /* 0x00000005020bc211 */ /* 0x008fe400030f0cd0 */
[----:B------:R-:W-:Y:S02]  /*9130*/  @!P2 LEA R20, P6, R16, R9, 0x1 ;  /* 0x000000091014a211 */ /* 0x000fe400078c08ff */
[----:B------:R-:W-:Y:S01]  /*9140*/  @!P3 LEA.HI.X R15, R17, R5, R207, 0x1, P5 ;  /* 0x00000005110fb211 */ /* 0x000fe200028f0ccf */
[----:B------:R4:W-:Y:S01]  /*9150*/  @!P4 ST.E.128 desc[UR40][R10.64], RZ ;  /* 0x000000ff0a00c985 */ /* 0x0009e2000c101d28 */
[----:B------:R-:W-:-:S02]  /*9160*/  @!P1 LEA R4, P5, R18, R9, 0x1 ;  /* 0x0000000912049211 */ /* 0x000fc400078a08ff */
[-C--:B------:R-:W-:Y:S01]  /*9170*/  @!P2 LEA.HI.X R21, R16, R5.reuse, R206, 0x1, P6 ;  /* 0x000000051015a211 */ /* 0x080fe200030f0cce */
[----:B------:R4:W-:Y:S01]  /*9180*/  @!P3 ST.E.128 desc[UR40][R14.64], RZ ;  /* 0x000000ff0e00b985 */ /* 0x0009e2000c101d28 */
[----:B------:R-:W-:-:S03]  /*9190*/  @!P1 LEA.HI.X R5, R18, R5, R205, 0x1, P5 ;  /* 0x0000000512059211 */ /* 0x000fc600028f0ccd */
[----:B------:R4:W-:Y:S04]  /*91a0*/  @!P2 ST.E.128 desc[UR40][R20.64], RZ ;  /* 0x000000ff1400a985 */ /* 0x0009e8000c101d28 */
[----:B------:R4:W-:Y:S02]  /*91b0*/  @!P1 ST.E.128 desc[UR40][R4.64], RZ ;  /* 0x000000ff04009985 */ /* 0x0009e4000c101d28 */
.L_x_413:
[----:B------:R-:W-:Y:S05]  /*91c0*/  BSYNC B1 ;  /* 0x0000000000017941 */ /* 0x000fea0003800000 */
.L_x_412:
[----:B---34-:R3:W4:Y:S01]  /*91d0*/  SHFL.IDX PT, R5, R3, 0x2, 0x181f ;  /* 0x00581f0003057f89 */ /* 0x01872200000e0000 */
        /* <DEDUP_REMOVED lines=8> */
[-C--:B-1----:R-:W-:Y:S02]  /*9260*/  @!P3 LEA R10, P6, R2, R9.reuse, 0x1 ;  /* 0x00000009020ab211 */ /* 0x082fe400078c08ff */
[CC--:B------:R-:W-:Y:S02]  /*9270*/  @!P2 LEA R14, P5, R17.reuse, R9.reuse, 0x1 ;  /* 0x00000009110ea211 */ /* 0x0c0fe400078a08ff */
[----:B------:R-:W-:Y:S02]  /*9280*/  @!P1 LEA R20, P4, R16, R9, 0x1 ;  /* 0x0000000910149211 */ /* 0x000fe400078808ff */
[----:B----4-:R-:W-:Y:S02]  /*9290*/  @!P3 LEA.HI.X R11, R2, R5, R208, 0x1, P6 ;  /* 0x00000005020bb211 */ /* 0x010fe400030f0cd0 */
[----:B------:R-:W-:Y:S02]  /*92a0*/  @!P0 LEA R4, P6, R18, R9, 0x1 ;  /* 0x0000000912048211 */ /* 0x000fe400078c08ff */
[-C--:B------:R-:W-:Y:S01]  /*92b0*/  @!P2 LEA.HI.X R15, R17, R5.reuse, R207, 0x1, P5 ;  /* 0x00000005110fa211 */ /* 0x080fe200028f0ccf */
[----:B------:R1:W-:Y:S01]  /*92c0*/  @!P3 ST.E.128 desc[UR40][R10.64], RZ ;  /* 0x000000ff0a00b985 */ /* 0x0003e2000c101d28 */
[----:B------:R-:W-:-:S02]  /*92d0*/  @!P1 LEA.HI.X R21, R16, R5, R206, 0x1, P4 ;  /* 0x0000000510159211 */ /* 0x000fc400020f0cce */
[----:B------:R-:W-:Y:S01]  /*92e0*/  @!P0 LEA.HI.X R5, R18, R5, R205, 0x1, P6 ;  /* 0x0000000512058211 */ /* 0x000fe200030f0ccd */
[----:B------:R1:W-:Y:S04]  /*92f0*/  @!P2 ST.E.128 desc[UR40][R14.64], RZ ;  /* 0x000000ff0e00a985 */ /* 0x0003e8000c101d28 */
[----:B------:R1:W-:Y:S04]  /*9300*/  @!P1 ST.E.128 desc[UR40][R20.64], RZ ;  /* 0x000000ff14009985 */ /* 0x0003e8000c101d28 */
[----:B------:R1:W-:Y:S02]  /*9310*/  @!P0 ST.E.128 desc[UR40][R4.64], RZ ;  /* 0x000000ff04008985 */ /* 0x0003e4000c101d28 */
.L_x_415:
[----:B------:R-:W-:Y:S05]  /*9320*/  BSYNC B1 ;  /* 0x0000000000017941 */ /* 0x000fea0003800000 */
.L_x_414:
[----:B------:R-:W-:Y:S01]  /*9330*/  VIADD R0, R8, 0x60 ;  /* 0x0000006008007836 */ /* 0x000fe20000000000 */
[----:B0-23--:R-:W0:Y:S04]  /*9340*/  SHFL.IDX PT, R3, R3, 0x3, 0x181f ;  /* 0x00781f0003037f89 */ /* 0x00de2800000e0000 */
[----:B------:R-:W-:Y:S01]  /*9350*/  ISETP.GE.AND P0, PT, R0, R13, PT ;  /* 0x0000000d0000720c */ /* 0x000fe20003f06270 */
[----:B-1--4-:R1:W2:-:S12]  /*9360*/  SHFL.IDX PT, R5, R6, 0x3, 0x181f ;  /* 0x00781f0006057f89 */ /* 0x01229800000e0000 */
[----:B-1----:R-:W-:Y:S05]  /*9370*/  @P0 BRA `(.L_x_406) ;  /* 0x0000000000440947 */ /* 0x002fea0003800000 */
[----:B------:R-:W-:Y:S02]  /*9380*/  ULDC UR4, c[0x0][0xac8] ;  /* 0x0002b20000047ab9 */ /* 0x000fe40000000800 */
[----:B------:R-:W-:Y:S02]  /*9390*/  ISETP.GE.AND P3, PT, R2, UR4, PT ;  /* 0x0000000402007c0c */ /* 0x000fe4000bf66270 */
[----:B------:R-:W-:Y:S02]  /*93a0*/  ISETP.GE.AND P2, PT, R17, UR4, PT ;  /* 0x0000000411007c0c */ /* 0x000fe4000bf46270 */
[----:B------:R-:W-:Y:S02]  /*93b0*/  ISETP.GE.AND P1, PT, R16, UR4, PT ;  /* 0x0000000410007c0c */ /* 0x000fe4000bf26270 */
[----:B------:R-:W-:-:S07]  /*93c0*/  ISETP.GE.AND P0, PT, R18, UR4, PT ;  /* 0x0000000412007c0c */ /* 0x000fce000bf06270 */
[-C--:B--2---:R-:W-:Y:S02]  /*93d0*/  @!P3 LEA R8, P6, R2, R5.reuse, 0x1 ;  /* 0x000000050208b211 */ /* 0x084fe400078c08ff */
[CC--:B------:R-:W-:Y:S02]  /*93e0*/  @!P2 LEA R10, P5, R17.reuse, R5.reuse, 0x1 ;  /* 0x00000005110aa211 */ /* 0x0c0fe400078a08ff */
[----:B------:R-:W-:Y:S02]  /*93f0*/  @!P1 LEA R12, P4, R16, R5, 0x1 ;  /* 0x00000005100c9211 */ /* 0x000fe400078808ff */
[----:B0-----:R-:W-:Y:S02]  /*9400*/  @!P3 LEA.HI.X R9, R2, R3, R208, 0x1, P6 ;  /* 0x000000030209b211 */ /* 0x001fe400030f0cd0 */
        /* <DEDUP_REMOVED lines=8> */
.L_x_406:
[----:B------:R-:W-:Y:S05]  /*9490*/  BSYNC B0 ;  /* 0x0000000000007941 */ /* 0x000fea0003800000 */
.L_x_397:
[----:B------:R-:W-:Y:S02]  /*94a0*/  ULDC UR4, c[0x0][0xc3c] ;  /* 0x00030f0000047ab9 */ /* 0x000fe40000000800 */
[----:B------:R-:W-:-:S13]  /*94b0*/  ISETP.GE.AND P0, PT, R7, UR4, PT ;  /* 0x0000000407007c0c */ /* 0x000fda000bf06270 */
[----:B------:R-:W-:Y:S05]  /*94c0*/  @!P0 BRA `(.L_x_416) ;  /* 0xffffff7800648947 */ /* 0x000fea000383ffff */
[----:B------:R-:W-:Y:S05]  /*94d0*/  EXIT ;  /* 0x000000000000794d */ /* 0x000fea0003800000 */
.L_x_373:
[----:B------:R-:W-:-:S08]  /*94e0*/  NOP ;  /* 0x0000000000007918 */ /* 0x000fd00000000000 */
[----:B------:R-:W0:-:S00]  /*94f0*/  USETMAXREG.DEALLOC.CTAPOOL 0x18 ;  /* 0x00000018000079c8 */ /* 0x000e0000080e0500 */
[----:B0-----:R-:W-:-:S06]  /*9500*/  LOP3.LUT R0, R0, 0x3, RZ, 0xc0, !PT ;  /* 0x0000000300007812 */ /* 0x001fcc00078ec0ff */
[----:B------:R-:W0:Y:S02]  /*9510*/  SHFL.IDX PT, R0, R0, RZ, 0x1f ;  /* 0x00001fff00007589 */ /* 0x000e2400000e0000 */
[----:B0-----:R-:W-:Y:S01]  /*9520*/  ISETP.NE.AND P0, PT, R0, RZ, PT ;  /* 0x000000ff0000720c */ /* 0x001fe20003f05270 */
[----:B------:R-:W-:-:S03]  /*9530*/  IMAD.MOV.U32 R0, RZ, RZ, RZ ;  /* 0x000000ffff007224 */ /* 0x000fc600078e00ff */
[----:B------:R-:W-:-:S05]  /*9540*/  P2R R2, PR, RZ, 0x1 ;  /* 0x00000001ff027803 */ /* 0x000fca0000000000 */
[----:B------:R0:W-:Y:S04]  /*9550*/  STL [R1+0x58], R2 ;  /* 0x0000580201007387 */ /* 0x0001e80000100800 */
[----:B------:R-:W-:Y:S05]  /*9560*/  @!P0 BRA `(.L_x_417) ;  /* 0x00000000001c8947 */ /* 0x000fea0003800000 */
[----:B------:R-:W1:Y:S08]  /*9570*/  S2UR UR5, SR_CgaCtaId ;  /* 0x00000000000579c3 */ /* 0x000e700000008800 */
[----:B------:R-:W-:Y:S06]  /*9580*/  BAR.SYNC.DEFER_BLOCKING 0x5, 0x180 ;  /* 0x0146000000007b1d */ /* 0x000fec0000010000 */
[----:B------:R-:W-:-:S02]  /*9590*/  UMOV UR4, 0x400 ;  /* 0x0000040000047882 */ /* 0x000fc40000000000 */
[----:B-1----:R-:W-:-:S09]  /*95a0*/  ULEA UR4, UR5, UR4, 0x18 ;  /* 0x0000000405047291 */ /* 0x002fd2000f8ec03f */
[----:B------:R-:W1:Y:S01]  /*95b0*/  LDS.128 R16, [UR4+0x228d0] ;  /* 0x0228d004ff107984 */ /* 0x000e620008000c00 */
[----:B------:R-:W-:Y:S06]  /*95c0*/  BAR.ARV 0x4, 0x180 ;  /* 0x0106000000007b1d */ /* 0x000fec0000002000 */
[----:B------:R-:W-:Y:S05]  /*95d0*/  BRA `(.L_x_418) ;  /* 0x0000000400fc7947 */ /* 0x000fea0003800000 */
.L_x_417:
[----:B0-----:R-:W0:Y:S01]  /*95e0*/  S2R R2, SR_TID.X ;  /* 0x0000000000027919 */ /* 0x001e220000002100 */
[----:B------:R-:W-:Y:S01]  /*95f0*/  ULDC UR4, c[0x0][0xc3c] ;  /* 0x00030f0000047ab9 */ /* 0x000fe20000000800 */
[----:B------:R-:W1:Y:S01]  /*9600*/  S2UR UR6, SR_CTAID.X ;  /* 0x00000000000679c3 */ /* 0x000e620000002500 */
[----:B------:R-:W-:Y:S01]  /*9610*/  ULDC UR5, c[0x0][0xc38] ;  /* 0x00030e0000057ab9 */ /* 0x000fe20000000800 */
[----:B0-----:R-:W-:-:S04]  /*9620*/  LOP3.LUT R5, R2, 0x1f, RZ, 0xc0, !PT ;  /* 0x0000001f02057812 */ /* 0x001fc800078ec0ff */
[----:B------:R-:W-:-:S04]  /*9630*/  ISETP.NE.AND P0, PT, R5, 0x1f, PT ;  /* 0x0000001f0500780c */ /* 0x000fc80003f05270 */
[----:B------:R-:W-:-:S13]  /*9640*/  ISETP.GE.OR P1, PT, R5, UR4, !P0 ;  /* 0x0000000405007c0c */ /* 0x000fda000c726670 */
[----:B------:R-:W0:Y:S02]  /*9650*/  @!P1 LDC.64 R2, c[0x0][0xc80] ;  /* 0x00032000ff029b82 */ /* 0x000e240000000a00 */
[----:B0-----:R-:W-:-:S05]  /*9660*/  @!P1 IMAD.WIDE.U32 R2, R5, 0x4, R2 ;  /* 0x0000000405029825 */ /* 0x001fca00078e0002 */
[----:B------:R-:W2:Y:S01]  /*9670*/  @!P1 LDG.E R0, desc[UR40][R2.64] ;  /* 0x0000002802009981 */ /* 0x000ea2000c1e1900 */
[C---:B------:R-:W-:Y:S01]  /*9680*/  ISETP.NE.AND P1, PT, R5.reuse, RZ, PT ;  /* 0x000000ff0500720c */ /* 0x040fe20003f25270 */
[----:B------:R-:W-:Y:S01]  /*9690*/  UMOV UR4, URZ ;  /* 0x0000003f00047c82 */ /* 0x000fe20008000000 */
[C---:B------:R-:W-:Y:S01]  /*96a0*/  ISETP.GE.U32.AND P2, PT, R5.reuse, 0x2, PT ;  /* 0x000000020500780c */ /* 0x040fe20003f46070 */
[----:B------:R-:W-:Y:S01]  /*96b0*/  IMAD.MOV.U32 R16, RZ, RZ, RZ ;  /* 0x000000ffff107224 */ /* 0x000fe200078e00ff */
[C---:B------:R-:W-:Y:S02]  /*96c0*/  ISETP.GE.U32.AND P3, PT, R5.reuse, 0x4, PT ;  /* 0x000000040500780c */ /* 0x040fe40003f66070 */
[C---:B------:R-:W-:Y:S02]  /*96d0*/  ISETP.GE.U32.AND P4, PT, R5.reuse, 0x8, PT ;  /* 0x000000080500780c */ /* 0x040fe40003f86070 */
[----:B------:R-:W-:Y:S01]  /*96e0*/  ISETP.GE.U32.AND P5, PT, R5, 0x10, PT ;  /* 0x000000100500780c */ /* 0x000fe20003fa6070 */
[----:B--2---:R-:W0:Y:S02]  /*96f0*/  SHFL.UP PT, R4, R0, 0x1, RZ ;  /* 0x0420000000047989 */ /* 0x004e2400000e00ff */
[----:B0-----:R-:W-:-:S05]  /*9700*/  SEL R7, R4, RZ, P1 ;  /* 0x000000ff04077207 */ /* 0x001fca0000800000 */
[----:B------:R-:W-:-:S05]  /*9710*/  IMAD.IADD R7, R0, 0x1, R7 ;  /* 0x0000000100077824 */ /* 0x000fca00078e0207 */
[----:B------:R-:W0:Y:S02]  /*9720*/  SHFL.UP PT, R4, R7, 0x2, RZ ;  /* 0x0440000007047989 */ /* 0x000e2400000e00ff */
        /* <DEDUP_REMOVED lines=11> */
[----:B------:R-:W0:Y:S02]  /*97e0*/  SHFL.IDX PT, R4, R2, 0x1f, 0x1f ;  /* 0x03e01f0002047f89 */ /* 0x000e2400000e0000 */
[----:B0-----:R-:W-:-:S04]  /*97f0*/  IMAD R4, R4, UR5, RZ ;  /* 0x0000000504047c24 */ /* 0x001fc8000f8e02ff */
[----:B------:R-:W-:Y:S01]  /*9800*/  IMAD.MOV.U32 R7, RZ, RZ, R4 ;  /* 0x000000ffff077224 */ /* 0x000fe200078e0004 */
[----:B-1----:R-:W-:-:S13]  /*9810*/  ISETP.GT.AND P6, PT, R4, UR6, PT ;  /* 0x0000000604007c0c */ /* 0x002fda000bfc4270 */
[----:B------:R-:W-:Y:S05]  /*9820*/  @P6 BRA `(.L_x_419) ;  /* 0x0000000000a06947 */ /* 0x000fea0003800000 */
[----:B------:R-:W0:Y:S01]  /*9830*/  LDC R6, c[0x0][0xc3c] ;  /* 0x00030f00ff067b82 */ /* 0x000e220000000800 */
[----:B------:R-:W-:Y:S01]  /*9840*/  IMAD.MOV.U32 R4, RZ, RZ, R7 ;  /* 0x000000ffff047224 */ /* 0x000fe200078e0007 */
[----:B------:R-:W-:Y:S01]  /*9850*/  UMOV UR4, URZ ;  /* 0x0000003f00047c82 */ /* 0x000fe20008000000 */
[----:B------:R-:W-:Y:S01]  /*9860*/  ULDC UR7, c[0x0][0xc3c] ;  /* 0x00030f0000077ab9 */ /* 0x000fe20000000800 */
[----:B------:R-:W-:-:S05]  /*9870*/  ULDC UR5, c[0x0][0xc38] ;  /* 0x00030e0000057ab9 */ /* 0x000fca0000000800 */
.L_x_423:
[----:B------:R-:W-:Y:S01]  /*9880*/  UIADD3 UR4, UR4, 0x1f, URZ ;  /* 0x0000001f04047890 */ /* 0x000fe2000fffe03f */
[----:B------:R-:W-:-:S05]  /*9890*/  IMAD.U32 R19, RZ, RZ, UR7 ;  /* 0x00000007ff137e24 */ /* 0x000fca000f8e00ff */
[----:B0-----:R-:W-:-:S13]  /*98a0*/  ISETP.LE.AND P6, PT, R6, UR4, PT ;  /* 0x0000000406007c0c */ /* 0x001fda000bfc3270 */
[----:B------:R-:W-:Y:S05]  /*98b0*/  @P6 BRA `(.L_x_420) ;  /* 0x0000000400206947 */ /* 0x000fea0003800000 */
[----:B------:R-:W-:Y:S01]  /*98c0*/  VIADD R7, R5, UR4 ;  /* 0x0000000405077c36 */ /* 0x000fe20008000000 */
[----:B------:R-:W-:Y:S01]  /*98d0*/  BSSY B0, `(.L_x_421) ;  /* 0x0000007000007945 */ /* 0x000fe20003800000 */
[----:B------:R-:W-:-:S03]  /*98e0*/  IMAD.MOV.U32 R0, RZ, RZ, RZ ;  /* 0x000000ffff007224 */ /* 0x000fc600078e00ff */
[----:B------:R-:W-:-:S13]  /*98f0*/  ISETP.GE.OR P6, PT, R7, R6, !P0 ;  /* 0x000000060700720c */ /* 0x000fda00047c6670 */
[----:B------:R-:W-:Y:S05]  /*9900*/  @P6 BRA `(.L_x_422) ;  /* 0x00000000000c6947 */ /* 0x000fea0003800000 */
[----:B------:R-:W0:Y:S02]  /*9910*/  LDC.64 R2, c[0x0][0xc80] ;  /* 0x00032000ff027b82 */ /* 0x000e240000000a00 */
[----:B0-----:R-:W-:-:S05]  /*9920*/  IMAD.WIDE R2, R7, 0x4, R2 ;  /* 0x0000000407027825 */ /* 0x001fca00078e0202 */
[----:B------:R0:W5:Y:S02]  /*9930*/  LDG.E R0, desc[UR40][R2.64] ;  /* 0x0000002802007981 */ /* 0x000164000c1e1900 */
.L_x_422:
[----:B------:R-:W-:Y:S05]  /*9940*/  BSYNC B0 ;  /* 0x0000000000007941 */ /* 0x000fea0003800000 */
.L_x_421:
[----:B0----5:R-:W0:Y:S02]  /*9950*/  SHFL.UP PT, R2, R0, 0x1, RZ ;  /* 0x0420000000027989 */ /* 0x021e2400000e00ff */
        /* <DEDUP_REMOVED lines=16> */
[----:B------:R-:W-:-:S05]  /*9a60*/  IMAD.IADD R4, R3, 0x1, R4 ;  /* 0x0000000103047824 */ /* 0x000fca00078e0204 */
[----:B------:R-:W-:-:S13]  /*9a70*/  ISETP.GT.AND P6, PT, R4, UR6, PT ;  /* 0x0000000604007c0c */ /* 0x000fda000bfc4270 */
[----:B------:R-:W-:Y:S05]  /*9a80*/  @!P6 BRA `(.L_x_423) ;  /* 0xfffffffc007ce947 */ /* 0x000fea000383ffff */
[----:B------:R-:W-:Y:S02]  /*9a90*/  IMAD.MOV.U32 R2, RZ, RZ, R9 ;  /* 0x000000ffff027224 */ /* 0x000fe400078e0009 */
[----:B------:R-:W-:-:S07]  /*9aa0*/  IMAD.MOV.U32 R7, RZ, RZ, R3 ;  /* 0x000000ffff077224 */ /* 0x000fce00078e0003 */
.L_x_419:
[----:B------:R-:W-:-:S04]  /*9ab0*/  IMAD.IADD R7, R4, 0x1, -R7 ;  /* 0x0000000104077824 */ /* 0x000fc800078e0a07 */
[----:B------:R-:W-:-:S05]  /*9ac0*/  IMAD R3, R2, UR5, R7 ;  /* 0x0000000502037c24 */ /* 0x000fca000f8e0207 */
[----:B------:R-:W-:-:S13]  /*9ad0*/  ISETP.GT.AND P0, PT, R3, UR6, PT ;  /* 0x0000000603007c0c */ /* 0x000fda000bf04270 */
[----:B------:R-:W-:-:S04]  /*9ae0*/  VOTE.ANY R6, PT, !P0 ;  /* 0x0000000000067806 */ /* 0x000fc800040e0100 */
[----:B------:R-:W0:Y:S01]  /*9af0*/  POPC R19, R6 ;  /* 0x0000000600137309 */ /* 0x000e220000000000 */
[----:B------:R-:W-:Y:S01]  /*9b00*/  ISETP.NE.AND P0, PT, R6, RZ, PT ;  /* 0x000000ff0600720c */ /* 0x000fe20003f05270 */
[----:B0-----:R-:W0:Y:S02]  /*9b10*/  SHFL.IDX PT, R0, R0, R19, 0x1f ;  /* 0x00001f1300007589 */ /* 0x001e2400000e0000 */
[----:B0-----:R-:W-:-:S04]  /*9b20*/  IABS R4, R0 ;  /* 0x0000000000047213 */ /* 0x001fc80000000000 */
[----:B------:R-:W0:Y:S08]  /*9b30*/  I2F.RP R8, R4 ;  /* 0x0000000400087306 */ /* 0x000e300000209400 */
[----:B0-----:R-:W0:Y:S02]  /*9b40*/  MUFU.RCP R8, R8 ;  /* 0x0000000800087308 */ /* 0x001e240000001000 */
[----:B0-----:R-:W-:-:S06]  /*9b50*/  VIADD R3, R8, 0xffffffe ;  /* 0x0ffffffe08037836 */ /* 0x001fcc0000000000 */
[----:B------:R-:W0:Y:S02]  /*9b60*/  F2I.FTZ.U32.TRUNC.NTZ R3, R3 ;  /* 0x0000000300037305 */ /* 0x000e24000021f000 */
[----:B0-----:R-:W-:Y:S01]  /*9b70*/  IMAD.MOV R11, RZ, RZ, -R3 ;  /* 0x000000ffff0b7224 */ /* 0x001fe200078e0a03 */
[----:B------:R-:W-:Y:S06]  /*9b80*/  @!P0 BRA `(.L_x_424) ;  /* 0x0000000000088947 */ /* 0x000fec0003800000 */
[----:B------:R-:W-:-:S05]  /*9b90*/  VIADD R9, R19, 0xffffffff ;  /* 0xffffffff13097836 */ /* 0x000fca0000000000 */
[----:B------:R0:W1:Y:S02]  /*9ba0*/  SHFL.IDX PT, R16, R2, R9, 0x1f ;  /* 0x00001f0902107589 */ /* 0x00006400000e0000 */
.L_x_424:
[----:B-1----:R-:W-:Y:S01]  /*9bb0*/  IMAD R16, R16, UR5, R7 ;  /* 0x0000000510107c24 */ /* 0x002fe2000f8e0207 */
[----:B------:R-:W-:Y:S01]  /*9bc0*/  IABS R6, R0 ;  /* 0x0000000000067213 */ /* 0x000fe20000000000 */
[----:B------:R-:W-:Y:S02]  /*9bd0*/  IMAD R7, R11, R4, RZ ;  /* 0x000000040b077224 */ /* 0x000fe400078e02ff */
[----:B0-----:R-:W-:Y:S02]  /*9be0*/  IMAD.MOV.U32 R2, RZ, RZ, RZ ;  /* 0x000000ffff027224 */ /* 0x001fe400078e00ff */
[----:B------:R-:W-:Y:S02]  /*9bf0*/  IMAD.MOV R6, RZ, RZ, -R6 ;  /* 0x000000ffff067224 */ /* 0x000fe400078e0a06 */
[----:B------:R-:W-:Y:S01]  /*9c00*/  IMAD.HI.U32 R2, R3, R7, R2 ;  /* 0x0000000703027227 */ /* 0x000fe200078e0002 */
[----:B------:R-:W-:-:S03]  /*9c10*/  IADD3 R7, -R16, UR6, RZ ;  /* 0x0000000610077c10 */ /* 0x000fc6000fffe1ff */
[----:B------:R-:W-:Y:S01]  /*9c20*/  VIADD R19, R19, UR4 ;  /* 0x0000000413137c36 */ /* 0x000fe20008000000 */
[----:B------:R-:W-:-:S05]  /*9c30*/  IABS R3, R7 ;  /* 0x0000000700037213 */ /* 0x000fca0000000000 */
[----:B------:R-:W-:-:S04]  /*9c40*/  IMAD.HI.U32 R2, R2, R3, RZ ;  /* 0x0000000302027227 */ /* 0x000fc800078e00ff */
[----:B------:R-:W-:-:S05]  /*9c50*/  IMAD R3, R2, R6, R3 ;  /* 0x0000000602037224 */ /* 0x000fca00078e0203 */
[----:B------:R-:W-:-:S13]  /*9c60*/  ISETP.GT.U32.AND P1, PT, R4, R3, PT ;  /* 0x000000030400720c */ /* 0x000fda0003f24070 */
[----:B------:R-:W-:Y:S02]  /*9c70*/  @!P1 IMAD.IADD R3, R3, 0x1, -R4 ;  /* 0x0000000103039824 */ /* 0x000fe400078e0a04 */
[----:B------:R-:W-:Y:S01]  /*9c80*/  @!P1 VIADD R2, R2, 0x1 ;  /* 0x0000000102029836 */ /* 0x000fe20000000000 */
[----:B------:R-:W-:Y:S02]  /*9c90*/  ISETP.NE.AND P1, PT, R0, RZ, PT ;  /* 0x000000ff0000720c */ /* 0x000fe40003f25270 */
[----:B------:R-:W-:Y:S02]  /*9ca0*/  ISETP.GE.U32.AND P0, PT, R3, R4, PT ;  /* 0x000000040300720c */ /* 0x000fe40003f06070 */
[----:B------:R-:W-:-:S04]  /*9cb0*/  LOP3.LUT R3, R7, R0, RZ, 0x3c, !PT ;  /* 0x0000000007037212 */ /* 0x000fc800078e3cff */
[----:B------:R-:W-:-:S07]  /*9cc0*/  ISETP.GE.AND P2, PT, R3, RZ, PT ;  /* 0x000000ff0300720c */ /* 0x000fce0003f46270 */
[----:B------:R-:W-:-:S06]  /*9cd0*/  @P0 VIADD R2, R2, 0x1 ;  /* 0x0000000102020836 */ /* 0x000fcc0000000000 */
[----:B------:R-:W-:Y:S01]  /*9ce0*/  @!P2 IMAD.MOV R2, RZ, RZ, -R2 ;  /* 0x000000ffff02a224 */ /* 0x000fe200078e0a02 */
[----:B------:R-:W-:-:S05]  /*9cf0*/  @!P1 LOP3.LUT R2, RZ, R0, RZ, 0x33, !PT ;  /* 0x00000000ff029212 */ /* 0x000fca00078e33ff */
[--C-:B------:R-:W-:Y:S02]  /*9d00*/  IMAD.MOV R17, RZ, RZ, -R2.reuse ;  /* 0x000000ffff117224 */ /* 0x100fe400078e0a02 */
[----:B------:R-:W-:Y:S02]  /*9d10*/  IMAD.MOV.U32 R18, RZ, RZ, R2 ;  /* 0x000000ffff127224 */ /* 0x000fe400078e0002 */
[----:B------:R-:W-:Y:S01]  /*9d20*/  IMAD R17, R0, R17, R7 ;  /* 0x0000001100117224 */ /* 0x000fe200078e0207 */
[----:B------:R-:W-:Y:S06]  /*9d30*/  BRA `(.L_x_425) ;  /* 0x00000000000c7947 */ /* 0x000fec0003800000 */
.L_x_420:
[----:B------:R-:W-:Y:S02]  /*9d40*/  IMAD.MOV.U32 R17, RZ, RZ, RZ ;  /* 0x000000ffff117224 */ /* 0x000fe400078e00ff */
[----:B------:R-:W-:Y:S02]  /*9d50*/  IMAD.U32 R16, RZ, RZ, UR6 ;  /* 0x00000006ff107e24 */ /* 0x000fe4000f8e00ff */
[----:B------:R-:W-:-:S07]  /*9d60*/  IMAD.MOV.U32 R18, RZ, RZ, RZ ;  /* 0x000000ffff127224 */ /* 0x000fce00078e00ff */
.L_x_425:
[----:B------:R-:W-:-:S13]  /*9d70*/  ISETP.NE.AND P0, PT, R5, RZ, PT ;  /* 0x000000ff0500720c */ /* 0x000fda0003f05270 */
[----:B------:R-:W0:Y:S01]  /*9d80*/  @!P0 S2R R3, SR_CgaCtaId ;  /* 0x0000000000038919 */ /* 0x000e220000008800 */
[----:B------:R-:W-:-:S04]  /*9d90*/  @!P0 MOV R0, 0x400 ;  /* 0x0000040000008802 */ /* 0x000fc80000000f00 */
[----:B0-----:R-:W-:-:S05]  /*9da0*/  @!P0 LEA R0, R3, R0, 0x18 ;  /* 0x0000000003008211 */ /* 0x001fca00078ec0ff */
[----:B------:R2:W-:Y:S01]  /*9db0*/  @!P0 STS.128 [R0+0x228d0], R16 ;  /* 0x0228d01000008388 */ /* 0x0005e20000000c00 */
[----:B------:R-:W-:Y:S06]  /*9dc0*/  BAR.ARV 0x5, 0x180 ;  /* 0x0146000000007b1d */ /* 0x000fec0000002000 */
.L_x_418:
[----:B--2---:R-:W-:Y:S01]  /*9dd0*/  IMAD.MOV.U32 R0, RZ, RZ, 0x1 ;  /* 0x00000001ff007424 */ /* 0x004fe200078e00ff */
[----:B------:R2:W-:Y:S01]  /*9de0*/  STL [R1+0x40], RZ ;  /* 0x000040ff01007387 */ /* 0x0005e20000100800 */
[----:B------:R-:W-:Y:S02]  /*9df0*/  ULDC UR4, c[0x0][0xc3c] ;  /* 0x00030f0000047ab9 */ /* 0x000fe40000000800 */
[----:B-1----:R-:W-:Y:S01]  /*9e00*/  ISETP.GE.AND P0, PT, R19, UR4, PT ;  /* 0x0000000413007c0c */ /* 0x002fe2000bf06270 */
[----:B------:R2:W-:Y:S04]  /*9e10*/  STL [R1+0x10], R0 ;  /* 0x0000100001007387 */ /* 0x0005e80000100800 */
[----:B------:R2:W-:Y:S08]  /*9e20*/  STL [R1+0x8], RZ ;  /* 0x000008ff01007387 */ /* 0x0005f00000100800 */
[----:B--2---:R-:W-:Y:S05]  /*9e30*/  @P0 BRA `(.L_x_426) ;  /* 0x0000005000700947 */ /* 0x004fea0003800000 */
[----:B------:R-:W1:Y:S01]  /*9e40*/  S2R R5, SR_TID.X ;  /* 0x0000000000057919 */ /* 0x000e620000002100 */
[----:B------:R-:W2:Y:S01]  /*9e50*/  S2UR UR5, SR_CgaCtaId ;  /* 0x00000000000579c3 */ /* 0x000ea20000008800 */
[----:B------:R-:W-:Y:S01]  /*9e60*/  UMOV UR4, 0x400 ;  /* 0x0000040000047882 */ /* 0x000fe20000000000 */
[----:B------:R-:W-:Y:S01]  /*9e70*/  BSSY B8, `(.L_x_426) ;  /* 0x0000518000087945 */ /* 0x000fe20003800000 */
[----:B------:R-:W-:Y:S01]  /*9e80*/  ULDC UR37, c[0x0][0xc] ;  /* 0x0000030000257ab9 */ /* 0x000fe20000000800 */
[----:B------:R-:W-:Y:S01]  /*9e90*/  ULDC.64 UR38, c[0x0][0x198] ;  /* 0x0000660000267ab9 */ /* 0x000fe20000000a00 */
[----:B--2---:R-:W-:Y:S01]  /*9ea0*/  ULEA UR4, UR5, UR4, 0x18 ;  /* 0x0000000405047291 */ /* 0x004fe2000f8ec03f */
[C---:B-1----:R-:W-:Y:S01]  /*9eb0*/  IMAD.SHL.U32 R0, R5.reuse, 0x8, RZ ;  /* 0x0000000805007824 */ /* 0x042fe200078e00ff */
[----:B------:R-:W-:-:S04]  /*9ec0*/  LOP3.LUT R4, R5, 0x7f, RZ, 0xc0, !PT ;  /* 0x0000007f05047812 */ /* 0x000fc800078ec0ff */
[----:B0-----:R-:W-:-:S04]  /*9ed0*/  LOP3.LUT R2, R0, 0x1f8, RZ, 0xc0, !PT ;  /* 0x000001f800027812 */ /* 0x001fc800078ec0ff */
[----:B------:R-:W-:Y:S01]  /*9ee0*/  LOP3.LUT R3, R2, 0x38, R5, 0x78, !PT ;  /* 0x0000003802037812 */ /* 0x000fe200078e7805 */
[----:B------:R-:W-:-:S05]  /*9ef0*/  IMAD.SHL.U32 R2, R4, 0x8, RZ ;  /* 0x0000000804027824 */ /* 0x000fca00078e00ff */
[----:B------:R-:W-:Y:S01]  /*9f00*/  LOP3.LUT R2, R3, 0x200, R2, 0xf8, !PT ;  /* 0x0000020003027812 */ /* 0x000fe200078ef802 */
[----:B------:R-:W-:Y:S01]  /*9f10*/  IMAD.SHL.U32 R3, R5, 0x10, RZ ;  /* 0x0000001005037824 */ /* 0x000fe200078e00ff */
[----:B------:R-:W-:Y:S01]  /*9f20*/  SHF.R.U32.HI R5, RZ, 0x3, R4 ;  /* 0x00000003ff057819 */ /* 0x000fe20000011604 */
[----:B------:R-:W-:-:S03]  /*9f30*/  IMAD.U32 R4, RZ, RZ, UR4 ;  /* 0x00000004ff047e24 */ /* 0x000fc6000f8e00ff */
[----:B------:R-:W-:Y:S01]  /*9f40*/  LOP3.LUT R0, R5, 0x70, R3, 0xf8, !PT ;  /* 0x0000007005007812 */ /* 0x000fe200078ef803 */
[----:B------:R-:W-:Y:S01]  /*9f50*/  IMAD R2, R2, 0x2, R4 ;  /* 0x0000000202027824 */ /* 0x000fe200078e0204 */
[----:B------:R0:W-:Y:S01]  /*9f60*/  STL [R1+0x4], R4 ;  /* 0x0000040401007387 */ /* 0x0001e20000100800 */
[----:B------:R-:W-:-:S03]  /*9f70*/  IMAD.MOV.U32 R0, RZ, RZ, 0x1 ;  /* 0x00000001ff007424 */ /* 0x000fc600078e00ff */
[----:B------:R0:W-:Y:S04]  /*9f80*/  STL [R1+0x24], R2 ;  /* 0x0000240201007387 */ /* 0x0001e80000100800 */
[----:B------:R0:W-:Y:S04]  /*9f90*/  STL [R1+0x8], RZ ;  /* 0x000008ff01007387 */ /* 0x0001e80000100800 */
[----:B------:R0:W-:Y:S04]  /*9fa0*/  STL [R1+0x10], R0 ;  /* 0x0000100001007387 */ /* 0x0001e80000100800 */
[----:B------:R0:W-:Y:S02]  /*9fb0*/  STL [R1+0x40], RZ ;  /* 0x000040ff01007387 */ /* 0x0001e40000100800 */
.L_x_528:
[----:B012---:R-:W0:Y:S02]  /*9fc0*/  LDC.64 R2, c[0x0][0xc88] ;  /* 0x00032200ff027b82 */ /* 0x007e240000000a00 */
[----:B0-----:R-:W-:-:S05]  /*9fd0*/  IMAD.WIDE R2, R19, 0x4, R2 ;  /* 0x0000000413027825 */ /* 0x001fca00078e0202 */
[----:B------:R-:W2:Y:S01]  /*9fe0*/  LDG.E R11, desc[UR40][R2.64] ;  /* 0x00000028020b7981 */ /* 0x000ea2000c1e1900 */
[----:B------:R-:W-:Y:S05]  /*9ff0*/  YIELD ;  /* 0x0000000000007946 */ /* 0x000fea0003800000 */
[----:B------:R-:W-:Y:S01]  /*a000*/  ULDC.64 UR4, c[0x0][0xa28] ;  /* 0x00028a0000047ab9 */ /* 0x000fe20000000a00 */
[----:B---3--:R-:W-:Y:S01]  /*a010*/  IMAD.MOV.U32 R0, RZ, RZ, RZ ;  /* 0x000000ffff007224 */ /* 0x008fe200078e00ff */
[----:B------:R-:W-:Y:S01]  /*a020*/  ISETP.NE.U32.AND P0, PT, RZ, UR4, PT ;  /* 0x00000004ff007c0c */ /* 0x000fe2000bf05070 */
[----:B------:R-:W-:Y:S01]  /*a030*/  IMAD.MOV.U32 R6, RZ, RZ, RZ ;  /* 0x000000ffff067224 */ /* 0x000fe200078e00ff */
[----:B------:R-:W-:Y:S01]  /*a040*/  ULDC.64 UR6, c[0x0][0xa18] ;  /* 0x0002860000067ab9 */ /* 0x000fe20000000a00 */
[----:B------:R-:W-:Y:S01]  /*a050*/  ULDC.64 UR8, c[0x0][0xa08] ;  /* 0x0002820000087ab9 */ /* 0x000fe20000000a00 */
[----:B------:R-:W-:-:S02]  /*a060*/  ISETP.NE.AND.EX P0, PT, RZ, UR5, PT, P0 ;  /* 0x00000005ff007c0c */ /* 0x000fc4000bf05300 */
[----:B--2---:R-:W-:Y:S01]  /*a070*/  SHF.R.S32.HI R4, RZ, 0x1f, R11 ;  /* 0x0000001fff047819 */ /* 0x004fe2000001140b */
[----:B------:R-:W-:-:S10]  /*a080*/  IMAD.SHL.U32 R10, R11, 0x4, RZ ;  /* 0x000000040b0a7824 */ /* 0x000fd400078e00ff */
[C---:B------:R-:W-:Y:S01]  /*a090*/  @P0 LEA R2, P1, R11.reuse, UR4, 0x2 ;  /* 0x000000040b020c11 */ /* 0x040fe2000f8210ff */
[----:B------:R-:W-:Y:S03]  /*a0a0*/  STL [R1+0x20], R11 ;  /* 0x0000200b01007387 */ /* 0x000fe60000100800 */
[C-C-:B------:R-:W-:Y:S01]  /*a0b0*/  @P0 LEA.HI.X R3, R11.reuse, UR5, R4.reuse, 0x2, P1 ;  /* 0x000000050b030c11 */ /* 0x140fe200088f1404 */
[----:B------:R-:W-:Y:S01]  /*a0c0*/  ULDC.64 UR4, c[0x0][0xa00] ;  /* 0x0002800000047ab9 */ /* 0x000fe20000000a00 */
[----:B------:R-:W-:Y:S01]  /*a0d0*/  SHF.L.U64.HI R9, R11, 0x2, R4 ;  /* 0x000000020b097819 */ /* 0x000fe20000010204 */
[----:B------:R0:W-:Y:S01]  /*a0e0*/  STL [R1+0x34], R4 ;  /* 0x0000340401007387 */ /* 0x0001e20000100800 */
[----:B------:R-:W-:-:S03]  /*a0f0*/  ISETP.NE.U32.AND P1, PT, RZ, UR4, PT ;  /* 0x00000004ff007c0c */ /* 0x000fc6000bf25070 */
[----:B-----5:R1:W5:Y:S01]  /*a100*/  @P0 LDG.E R0, desc[UR40][R2.64] ;  /* 0x0000002802000981 */ /* 0x020362000c1e1900 */
[----:B------:R-:W-:Y:S01]  /*a110*/  ISETP.NE.AND.EX P1, PT, RZ, UR5, PT, P1 ;  /* 0x00000005ff007c0c */ /* 0x000fe2000bf25310 */
[----:B------:R-:W-:Y:S01]  /*a120*/  IMAD.MOV.U32 R8, RZ, RZ, RZ ;  /* 0x000000ffff087224 */ /* 0x000fe200078e00ff */
[----:B------:R-:W-:Y:S01]  /*a130*/  ISETP.NE.U32.AND P2, PT, RZ, UR6, PT ;  /* 0x00000006ff007c0c */ /* 0x000fe2000bf45070 */
[----:B------:R-:W-:Y:S01]  /*a140*/  STL [R1], R10 ;  /* 0x0000000a01007387 */ /* 0x000fe20000100800 */
[----:B------:R-:W-:Y:S02]  /*a150*/  ISETP.NE.U32.AND P0, PT, RZ, UR8, PT ;  /* 0x00000008ff007c0c */ /* 0x000fe4000bf05070 */
[----:B------:R-:W-:Y:S01]  /*a160*/  ISETP.NE.AND.EX P2, PT, RZ, UR7, PT, P2 ;  /* 0x00000007ff007c0c */ /* 0x000fe2000bf45320 */
[----:B------:R-:W-:Y:S01]  /*a170*/  STL [R1+0x14], R9 ;  /* 0x0000140901007387 */ /* 0x000fe20000100800 */
[----:B------:R-:W-:Y:S02]  /*a180*/  ISETP.NE.AND.EX P0, PT, RZ, UR9, PT, P0 ;  /* 0x00000009ff007c0c */ /* 0x000fe4000bf05300 */
[----:B-1----:R-:W-:-:S02]  /*a190*/  IADD3 R2, P3, R10, UR4, RZ ;  /* 0x000000040a027c10 */ /* 0x002fc4000ff7e0ff */
[----:B0-----:R-:W-:Y:S02]  /*a1a0*/  IADD3 R4, P4, R10, UR8, RZ ;  /* 0x000000080a047c10 */ /* 0x001fe4000ff9e0ff */
[C---:B------:R-:W-:Y:S01]  /*a1b0*/  IADD3.X R3, R9.reuse, UR5, RZ, P3, !PT ;  /* 0x0000000509037c10 */ /* 0x040fe20009ffe4ff */
[----:B------:R-:W-:Y:S01]  /*a1c0*/  ULDC UR4, c[0x0][0x288] ;  /* 0x0000a20000047ab9 */ /* 0x000fe20000000800 */
[----:B------:R-:W-:-:S03]  /*a1d0*/  IADD3.X R5, R9, UR9, RZ, P4, !PT ;  /* 0x0000000909057c10 */ /* 0x000fc6000a7fe4ff */
[----:B------:R-:W2:Y:S01]  /*a1e0*/  @P1 LDG.E R6, desc[UR40][R2.64] ;  /* 0x0000002802061981 */ /* 0x000ea2000c1e1900 */
[----:B------:R-:W-:Y:S01]  /*a1f0*/  IMAD.U32 R12, RZ, RZ, UR4 ;  /* 0x00000004ff0c7e24 */ /* 0x000fe2000f8e00ff */
[----:B------:R-:W-:Y:S02]  /*a200*/  ULDC.64 UR4, c[0x0][0x418] ;  /* 0x0001060000047ab9 */ /* 0x000fe40000000a00 */
[----:B------:R-:W5:Y:S04]  /*a210*/  @P0 LDG.E R8, desc[UR40][R4.64] ;  /* 0x0000002804080981 */ /* 0x000f68000c1e1900 */
[----:B--2---:R0:W-:Y:S02]  /*a220*/  STL [R1+0x30], R6 ;  /* 0x0000300601007387 */ /* 0x0041e40000100800 */
[----:B0-----:R-:W-:-:S04]  /*a230*/  @P2 IADD3 R6, P3, R10, UR6, RZ ;  /* 0x000000060a062c10 */ /* 0x001fc8000ff7e0ff */
[----:B------:R-:W-:-:S05]  /*a240*/  @P2 IADD3.X R7, R9, UR7, RZ, P3, !PT ;  /* 0x0000000709072c10 */ /* 0x000fca0009ffe4ff */
[----:B------:R0:W2:Y:S01]  /*a250*/  @P2 LDG.E R12, desc[UR40][R6.64] ;  /* 0x00000028060c2981 */ /* 0x0000a2000c1e1900 */
[----:B------:R-:W-:-:S03]  /*a260*/  UISETP.NE.U32.AND UP0, UPT, UR4, URZ, UPT ;  /* 0x0000003f0400728c */ /* 0x000fc6000bf05070 */
[----:B------:R-:W-:Y:S01]  /*a270*/  ULDC UR4, c[0x0][0x424] ;  /* 0x0001090000047ab9 */ /* 0x000fe20000000800 */
[----:B------:R-:W-:-:S03]  /*a280*/  UISETP.NE.AND.EX UP0, UPT, UR5, URZ, UPT, UP0 ;  /* 0x0000003f0500728c */ /* 0x000fc6000bf05300 */
[----:B------:R-:W-:Y:S01]  /*a290*/  ULDC UR5, c[0x0][0x2f0] ;  /* 0x0000bc0000057ab9 */ /* 0x000fe20000000800 */
[----:B------:R-:W-:-:S04]  /*a2a0*/  USEL UR4, UR4, 0x1, UP0 ;  /* 0x0000000104047887 */ /* 0x000fc80008000000 */
[----:B------:R-:W-:-:S06]  /*a2b0*/  UIMAD UR4, UR4, UR5, URZ ;  /* 0x00000005040472a4 */ /* 0x000fcc000f8e023f */
[----:B0-----:R-:W-:Y:S01]  /*a2c0*/  IMAD.U32 R6, RZ, RZ, UR4 ;  /* 0x00000004ff067e24 */ /* 0x001fe2000f8e00ff */
[----:B--2---:R0:W-:Y:S01]  /*a2d0*/  STL [R1+0x3c], R12 ;  /* 0x00003c0c01007387 */ /* 0x0041e20000100800 */
[----:B------:R-:W-:Y:S05]  /*a2e0*/  @P2 BRA `(.L_x_427) ;  /* 0x0000000000142947 */ /* 0x000fea0003800000 */
[----:B------:R-:W-:Y:S05]  /*a2f0*/  @!P1 BRA `(.L_x_427) ;  /* 0x0000000000109947 */ /* 0x000fea0003800000 */
[----:B------:R-:W2:Y:S04]  /*a300*/  LDG.E R7, desc[UR40][R2.64] ;  /* 0x0000002802077981 */ /* 0x000ea8000c1e1900 */
[----:B------:R-:W2:Y:S02]  /*a310*/  LDG.E R2, desc[UR40][R2.64+0x4] ;  /* 0x0000042802027981 */ /* 0x000ea4000c1e1900 */
[----:B--2---:R-:W-:-:S05]  /*a320*/  IMAD.IADD R2, R2, 0x1, -R7 ;  /* 0x0000000102027824 */ /* 0x004fca00078e0a07 */
[----:B------:R1:W-:Y:S02]  /*a330*/  STL [R1+0x3c], R2 ;  /* 0x00003c0201007387 */ /* 0x0003e40000100800 */
.L_x_427:
[----:B-1----:R-:W-:Y:S01]  /*a340*/  IMAD.MOV.U32 R2, RZ, RZ, R11 ;  /* 0x000000ffff027224 */ /* 0x002fe200078e000b */
[----:B------:R-:W-:Y:S01]  /*a350*/  ULDC.64 UR4, c[0x0][0xa20] ;  /* 0x0002880000047ab9 */ /* 0x000fe20000000a00 */
[----:B-----5:R-:W-:Y:S01]  /*a360*/  IMAD.IADD R3, R8, 0x1, R0 ;  /* 0x0000000108037824 */ /* 0x020fe200078e0200 */
[----:B------:R-:W-:Y:S02]  /*a370*/  ISETP.NE.U32.AND P1, PT, RZ, UR4, PT ;  /* 0x00000004ff007c0c */ /* 0x000fe4000bf25070 */
[----:B------:R1:W-:Y:S02]  /*a380*/  STL [R1+0xc], R2 ;  /* 0x00000c0201007387 */ /* 0x0003e40000100800 */
[----:B------:R-:W-:Y:S02]  /*a390*/  ISETP.NE.AND.EX P1, PT, RZ, UR5, PT, P1 ;  /* 0x00000005ff007c0c */ /* 0x000fe4000bf25310 */
[----:B------:R1:W-:Y:S11]  /*a3a0*/  STL [R1+0x1c], R3 ;  /* 0x00001c0301007387 */ /* 0x0003f60000100800 */
[----:B-1----:R-:W-:Y:S05]  /*a3b0*/  @!P1 BRA `(.L_x_428) ;  /* 0x0000000000109947 */ /* 0x002fea0003800000 */
[----:B------:R-:W-:-:S04]  /*a3c0*/  IADD3 R6, P0, R10, UR4, RZ ;  /* 0x000000040a067c10 */ /* 0x000fc8000ff1e0ff */
[----:B------:R-:W-:-:S05]  /*a3d0*/  IADD3.X R7, R9, UR5, RZ, P0, !PT ;  /* 0x0000000509077c10 */ /* 0x000fca00087fe4ff */
[----:B------:R1:W5:Y:S01]  /*a3e0*/  LDG.E R6, desc[UR40][R6.64] ;  /* 0x0000002806067981 */ /* 0x000362000c1e1900 */
[----:B------:R-:W-:Y:S05]  /*a3f0*/  BRA `(.L_x_429) ;  /* 0x0000000000107947 */ /* 0x000fea0003800000 */
.L_x_428:
[----:B------:R-:W-:Y:S05]  /*a400*/  @!P0 BRA `(.L_x_429) ;  /* 0x00000000000c8947 */ /* 0x000fea0003800000 */
[----:B------:R-:W2:Y:S04]  /*a410*/  LDG.E R6, desc[UR40][R4.64] ;  /* 0x0000002804067981 */ /* 0x000ea8000c1e1900 */
[----:B------:R-:W2:Y:S02]  /*a420*/  LDG.E R4, desc[UR40][R4.64+0x4] ;  /* 0x0000042804047981 */ /* 0x000ea4000c1e1900 */
[----:B--2---:R-:W-:-:S07]  /*a430*/  IMAD.IADD R6, R4, 0x1, -R6 ;  /* 0x0000000104067824 */ /* 0x004fce00078e0a06 */
.L_x_429:
[----:B-----5:R-:W-:Y:S01]  /*a440*/  IMAD.IADD R2, R6, 0x1, -R0 ;  /* 0x0000000106027824 */ /* 0x020fe200078e0a00 */
[----:B------:R-:W-:Y:S03]  /*a450*/  BSSY B7, `(.L_x_430) ;  /* 0x0000417000077945 */ /* 0x000fe60003800000 */
[C---:B------:R-:W-:Y:S01]  /*a460*/  VIADD R0, R2.reuse, 0x5f ;  /* 0x0000005f02007836 */ /* 0x040fe20000000000 */
[----:B------:R2:W-:Y:S01]  /*a470*/  STL [R1+0x38], R2 ;  /* 0x0000380201007387 */ /* 0x0005e20000100800 */
[----:B------:R-:W-:Y:S02]  /*a480*/  ISETP.GT.AND P0, PT, R2, RZ, PT ;  /* 0x000000ff0200720c */ /* 0x000fe40003f04270 */
[----:B------:R-:W-:-:S05]  /*a490*/  IMAD.HI R0, R0, 0x2aaaaaab, RZ ;  /* 0x2aaaaaab00007827 */ /* 0x000fca00078e02ff */
[----:B--2---:R-:W-:-:S04]  /*a4a0*/  SHF.R.U32.HI R2, RZ, 0x1f, R0 ;  /* 0x0000001fff027819 */ /* 0x004fc80000011600 */
[----:B------:R-:W-:-:S05]  /*a4b0*/  LEA.HI.SX32 R0, R0, R2, 0x1c ;  /* 0x0000000200007211 */ /* 0x000fca00078fe2ff */
[----:B------:R2:W-:Y:S01]  /*a4c0*/  STL [R1+0x2c], R0 ;  /* 0x00002c0001007387 */ /* 0x0005e20000100800 */
[----:B------:R-:W-:Y:S05]  /*a4d0*/  @P0 BRA `(.L_x_431) ;  /* 0x0000000000440947 */ /* 0x000fea0003800000 */
[----:B------:R-:W3:Y:S02]  /*a4e0*/  S2R R3, SR_TID.X ;  /* 0x0000000000037919 */ /* 0x000ee40000002100 */
[----:B---3--:R-:W-:-:S04]  /*a4f0*/  LOP3.LUT R3, R3, 0x7f, RZ, 0xc0, !PT ;  /* 0x0000007f03037812 */ /* 0x008fc800078ec0ff */
[----:B------:R-:W-:-:S13]  /*a500*/  ISETP.NE.AND P0, PT, R3, RZ, PT ;  /* 0x000000ff0300720c */ /* 0x000fda0003f05270 */
[----:B------:R-:W-:Y:S05]  /*a510*/  @P0 BRA `(.L_x_432) ;  /* 0x0000004000280947 */ /* 0x000fea0003800000 */
[----:B------:R-:W3:Y:S01]  /*a520*/  S2R R5, SR_LANEID ;  /* 0x0000000000057919 */ /* 0x000ee20000000000 */
[----:B------:R-:W-:Y:S01]  /*a530*/  VOTEU.ANY UR4, UPT, PT ;  /* 0x0000000000047886 */ /* 0x000fe200038e0100 */
[----:B------:R-:W4:Y:S01]  /*a540*/  LDC.64 R2, c[0x0][0xc60] ;  /* 0x00031800ff027b82 */ /* 0x000f220000000a00 */
[----:B--2---:R-:W3:Y:S02]  /*a550*/  FLO.U32 R0, UR4 ;  /* 0x0000000400007d00 */ /* 0x004ee400080e0000 */
[----:B---3--:R-:W-:-:S06]  /*a560*/  ISETP.EQ.U32.AND P0, PT, R0, R5, PT ;  /* 0x000000050000720c */ /* 0x008fcc0003f02070 */
[----:B------:R-:W4:Y:S07]  /*a570*/  POPC R5, UR4 ;  /* 0x0000000400057d09 */ /* 0x000f2e0008000000 */
[----:B----4-:R-:W2:Y:S01]  /*a580*/  @P0 ATOMG.E.ADD.STRONG.GPU PT, R3, desc[UR40][R2.64], R5 ;  /* 0x00000005020309a8 */ /* 0x010ea200081ee1e8 */
[----:B------:R-:W3:Y:S02]  /*a590*/  S2R R4, SR_LTMASK ;  /* 0x0000000000047919 */ /* 0x000ee40000003900 */
[----:B---3--:R-:W-:-:S04]  /*a5a0*/  LOP3.LUT R4, R4, UR4, RZ, 0xc0, !PT ;  /* 0x0000000404047c12 */ /* 0x008fc8000f8ec0ff */
[----:B-1----:R-:W1:Y:S01]  /*a5b0*/  POPC R7, R4 ;  /* 0x0000000400077309 */ /* 0x002e620000000000 */
[----:B--2---:R-:W1:Y:S02]  /*a5c0*/  SHFL.IDX PT, R0, R3, R0, 0x1f ;  /* 0x00001f0003007589 */ /* 0x004e6400000e0000 */
[----:B-1----:R-:W-:Y:S01]  /*a5d0*/  IADD3 R16, R0, UR37, R7 ;  /* 0x0000002500107c10 */ /* 0x002fe2000fffe007 */
[----:B------:R-:W-:Y:S06]  /*a5e0*/  BRA `(.L_x_432) ;  /* 0x0000003c00f47947 */ /* 0x000fec0003800000 */
.L_x_431:
[----:B--2---:R-:W2:Y:S01]  /*a5f0*/  LDL R0, [R1+0x4] ;  /* 0x0000040001007983 */ /* 0x004ea20000100800 */
[----:B------:R-:W-:Y:S01]  /*a600*/  BSSY B6, `(.L_x_433) ;  /* 0x0000014000067945 */ /* 0x000fe20003800000 */
[----:B--2---:R-:W-:-:S05]  /*a610*/  VIADD R0, R0, 0x1c400 ;  /* 0x0001c40000007836 */ /* 0x004fca0000000000 */
[----:B------:R-:W-:-:S13]  /*a620*/  LOP3.LUT P0, RZ, R0, 0x3ff, RZ, 0xc0, !PT ;  /* 0x000003ff00ff7812 */ /* 0x000fda000780c0ff */
        /* <DEDUP_REMOVED lines=13> */
[----:B0-----:R-:W-:Y:S02]  /*a700*/  IMAD.MOV.U32 R12, RZ, RZ, 0x1 ;  /* 0x00000001ff0c7424 */ /* 0x001fe400078e00ff */
[----:B------:R-:W-:-:S07]  /*a710*/  IMAD.MOV.U32 R13, RZ, RZ, RZ ;  /* 0x000000ffff0d7224 */ /* 0x000fce00078e00ff */
[----:B------:R-:W-:-:S07]  /*a720*/  LEPC R20, `(.L_x_434) ;  /* 0x000000001014794e */ /* 0x000fce0000000000 */
[----:B--2---:R-:W-:Y:S05]  /*a730*/  CALL.ABS.NOINC R2 ;  /* 0x0000000002007343 */ /* 0x004fea0003c00000 */
.L_x_434:
[----:B------:R-:W-:Y:S05]  /*a740*/  BSYNC B6 ;  /* 0x0000000000067941 */ /* 0x000fea0003800000 */
.L_x_433:
[----:B------:R-:W2:Y:S01]  /*a750*/  LDL R2, [R1+0x4] ;  /* 0x0000040001027983 */ /* 0x000ea20000100800 */
        /* <DEDUP_REMOVED lines=12> */
[----:B-1----:R-:W-:-:S02]  /*a820*/  IMAD.U32 R7, RZ, RZ, UR9 ;  /* 0x00000009ff077e24 */ /* 0x002fc4000f8e00ff */
[----:B------:R-:W-:Y:S02]  /*a830*/  IMAD.U32 R10, RZ, RZ, UR4 ;  /* 0x00000004ff0a7e24 */ /* 0x000fe4000f8e00ff */
[----:B------:R-:W-:Y:S02]  /*a840*/  IMAD.U32 R11, RZ, RZ, UR5 ;  /* 0x00000005ff0b7e24 */ /* 0x000fe4000f8e00ff */
[----:B------:R-:W-:Y:S02]  /*a850*/  IMAD.MOV.U32 R8, RZ, RZ, 0x70 ;  /* 0x00000070ff087424 */ /* 0x000fe400078e00ff */
[----:B0-----:R-:W-:Y:S02]  /*a860*/  IMAD.MOV.U32 R12, RZ, RZ, 0x1 ;  /* 0x00000001ff0c7424 */ /* 0x001fe400078e00ff */
[----:B--2---:R-:W-:-:S07]  /*a870*/  IMAD.MOV.U32 R13, RZ, RZ, RZ ;  /* 0x000000ffff0d7224 */ /* 0x004fce00078e00ff */
[----:B------:R-:W-:-:S07]  /*a880*/  LEPC R20, `(.L_x_437) ;  /* 0x000000001014794e */ /* 0x000fce0000000000 */
[----:B---3--:R-:W-:Y:S05]  /*a890*/  CALL.ABS.NOINC R2 ;  /* 0x0000000002007343 */ /* 0x008fea0003c00000 */
.L_x_437:
[----:B------:R-:W-:Y:S01]  /*a8a0*/  MOV R2, 0x0 ;  /* 0x0000000000027802 */ /* 0x000fe20000000f00 */
        /* <DEDUP_REMOVED lines=15> */
.L_x_436:
[----:B------:R-:W-:Y:S05]  /*a9a0*/  BSYNC B6 ;  /* 0x0000000000067941 */ /* 0x000fea0003800000 */
.L_x_435:
[----:B------:R-:W2:Y:S01]  /*a9b0*/  LDL.LU R2, [R1] ;  /* 0x0000000001027983 */ /* 0x000ea20000300800 */
[----:B------:R-:W-:-:S03]  /*a9c0*/  ULDC.64 UR4, c[0x0][0x9f8] ;  /* 0x00027e0000047ab9 */ /* 0x000fc60000000a00 */
[----:B------:R-:W3:Y:S04]  /*a9d0*/  LDL.LU R4, [R1+0x14] ;  /* 0x0000140001047983 */ /* 0x000ee80000300800 */
[----:B-1----:R-:W4:Y:S01]  /*a9e0*/  LDL R7, [R1+0xc] ;  /* 0x00000c0001077983 */ /* 0x002f220000100800 */
[----:B------:R-:W-:-:S03]  /*a9f0*/  ISETP.NE.U32.AND P0, PT, RZ, UR4, PT ;  /* 0x00000004ff007c0c */ /* 0x000fc6000bf05070 */
[----:B------:R-:W5:Y:S01]  /*aa00*/  LDL R0, [R1+0x2c] ;  /* 0x00002c0001007983 */ /* 0x000f620000100800 */
[----:B------:R-:W-:-:S13]  /*aa10*/  ISETP.NE.AND.EX P0, PT, RZ, UR5, PT, P0 ;  /* 0x00000005ff007c0c */ /* 0x000fda000bf05300 */
[----:B--2---:R-:W-:-:S04]  /*aa20*/  @P0 IADD3 R2, P1, R2, UR4, RZ ;  /* 0x0000000402020c10 */ /* 0x004fc8000ff3e0ff */
[----:B---3--:R-:W-:Y:S01]  /*aa30*/  @P0 IADD3.X R3, R4, UR5, RZ, P1, !PT ;  /* 0x0000000504030c10 */ /* 0x008fe20008ffe4ff */
[----:B------:R-:W-:-:S04]  /*aa40*/  ULDC.64 UR4, c[0x0][0xa08] ;  /* 0x0002820000047ab9 */ /* 0x000fc80000000a00 */
[----:B----4-:R1:W2:Y:S01]  /*aa50*/  @P0 LDG.E R7, desc[UR40][R2.64] ;  /* 0x0000002802070981 */ /* 0x0102a2000c1e1900 */
[----:B-----5:R-:W-:Y:S01]  /*aa60*/  VIADD R9, R0, 0xffffffff ;  /* 0xffffffff00097836 */ /* 0x020fe20000000000 */
[----:B-1----:R-:W1:Y:S01]  /*aa70*/  LDC.64 R2, c[0x0][0x418] ;  /* 0x00010600ff027b82 */ /* 0x002e620000000a00 */
[----:B--2---:R-:W-:Y:S01]  /*aa80*/  SHF.R.S32.HI R8, RZ, 0x1f, R7 ;  /* 0x0000001fff087819 */ /* 0x004fe20000011407 */
[----:B------:R2:W-:Y:S04]  /*aa90*/  @P0 STL [R1+0xc], R7 ;  /* 0x00000c0701000387 */ /* 0x0005e80000100800 */
[----:B------:R2:W-:Y:S04]  /*aaa0*/  STL [R1+0x28], R9 ;  /* 0x0000280901007387 */ /* 0x0005e80000100800 */
[----:B------:R2:W-:Y:S01]  /*aab0*/  STL [R1+0x14], R8 ;  /* 0x0000140801007387 */ /* 0x0005e20000100800 */
[----:B-1----:R-:W-:Y:S01]  /*aac0*/  LOP3.LUT P0, RZ, R2, UR4, RZ, 0xfc, !PT ;  /* 0x0000000402ff7c12 */ /* 0x002fe2000f80fcff */
[----:B------:R-:W-:-:S03]  /*aad0*/  UMOV UR4, 0xffffffff ;  /* 0xffffffff00047882 */ /* 0x000fc60000000000 */
[----:B------:R-:W-:-:S04]  /*aae0*/  LOP3.LUT P0, RZ, R3, UR5, RZ, 0xfc, P0 ;  /* 0x0000000503ff7c12 */ /* 0x000fc8000800fcff */
[----:B------:R-:W-:Y:S01]  /*aaf0*/  SEL R0, R7, RZ, !P0 ;  /* 0x000000ff07007207 */ /* 0x000fe20004000000 */
[----:B--2---:R-:W-:Y:S08]  /*ab00*/  BRA.DIV UR4, `(.L_x_438) ;  /* 0x0000004a04987947 */ /* 0x004ff0000b800000 */
[----:B------:R-:W1:Y:S02]  /*ab10*/  S2R R4, SR_TID.X ;  /* 0x0000000000047919 */ /* 0x000e640000002100 */
[----:B-1----:R-:W-:-:S04]  /*ab20*/  SHF.R.U32.HI R4, RZ, 0x5, R4 ;  /* 0x00000005ff047819 */ /* 0x002fc80000011604 */
[----:B------:R-:W-:-:S05]  /*ab30*/  LOP3.LUT R4, R4, 0x3, RZ, 0xc0, !PT ;  /* 0x0000000304047812 */ /* 0x000fca00078ec0ff */
[----:B------:R1:W2:Y:S02]  /*ab40*/  SHFL.IDX PT, R14, R4, RZ, 0x1f ;  /* 0x00001fff040e7589 */ /* 0x0002a400000e0000 */
.L_x_544:
[----:B------:R-:W-:Y:S01]  /*ab50*/  PLOP3.LUT P1, PT, PT, PT, PT, 0x8, 0x0 ;  /* 0x000000000000781c */ /* 0x000fe20003f2e170 */
[----:B------:R3:W-:Y:S01]  /*ab60*/  STL [R1], R0 ;  /* 0x0000000001007387 */ /* 0x0007e20000100800 */
[----:B--2---:R-:W-:Y:S02]  /*ab70*/  ISETP.NE.AND P0, PT, R14, RZ, PT ;  /* 0x000000ff0e00720c */ /* 0x004fe40003f05270 */
[----:B---3--:R-:W-:-:S05]  /*ab80*/  P2R R0, PR, RZ, 0x2 ;  /* 0x00000002ff007803 */ /* 0x008fca0000000000 */
[----:B------:R2:W-:Y:S06]  /*ab90*/  STL [R1+0x18], R0 ;  /* 0x0000180001007387 */ /* 0x0005ec0000100800 */
[----:B------:R-:W-:Y:S05]  /*aba0*/  @P0 BRA `(.L_x_439) ;  /* 0x00000004001c0947 */ /* 0x000fea0003800000 */
[----:B------:R-:W-:-:S03]  /*abb0*/  UMOV UR4, 0xffffffff ;  /* 0xffffffff00047882 */ /* 0x000fc60000000000 */
[----:B------:R-:W-:Y:S05]  /*abc0*/  BRA.DIV UR4, `(.L_x_440) ;  /* 0x0000004a049c7947 */ /* 0x000fea000b800000 */
[----:B------:R-:W-:-:S13]  /*abd0*/  ELECT P6, URZ, PT ;  /* 0x00000000003f782f */ /* 0x000fda00038c0000 */
.L_x_547:
[----:B------:R-:W-:Y:S05]  /*abe0*/  @!P6 BRA `(.L_x_439) ;  /* 0x00000004000ce947 */ /* 0x000fea0003800000 */
[----:B------:R3:W-:Y:S01]  /*abf0*/  STL [R1+0x50], R9 ;  /* 0x0000500901007387 */ /* 0x0007e20000100800 */
[----:B------:R-:W-:-:S04]  /*ac00*/  ISETP.NE.U32.AND P0, PT, R2, RZ, PT ;  /* 0x000000ff0200720c */ /* 0x000fc80003f05070 */
[----:B------:R-:W-:-:S13]  /*ac10*/  ISETP.NE.AND.EX P0, PT, R3, RZ, PT, P0 ;  /* 0x000000ff0300720c */ /* 0x000fda0003f05300 */
[----:B---3--:R-:W-:Y:S05]  /*ac20*/  @!P0 BRA `(.L_x_441) ;  /* 0x0000000000508947 */ /* 0x008fea0003800000 */
[----:B------:R-:W3:Y:S01]  /*ac30*/  LDC R6, c[0x0][0x43c] ;  /* 0x00010f00ff067b82 */ /* 0x000ee20000000800 */
[----:B--2---:R-:W-:Y:S01]  /*ac40*/  IMAD.MOV.U32 R0, RZ, RZ, R9 ;  /* 0x000000ffff007224 */ /* 0x004fe200078e0009 */
[----:B------:R-:W-:Y:S01]  /*ac50*/  ULDC.64 UR4, c[0x0][0x428] ;  /* 0x00010a0000047ab9 */ /* 0x000fe20000000a00 */
[----:B---3--:R-:W-:-:S13]  /*ac60*/  ISETP.NE.AND P0, PT, R6, 0x1, PT ;  /* 0x000000010600780c */ /* 0x008fda0003f05270 */
[----:B-1----:R-:W1:Y:S02]  /*ac70*/  @P0 LDC.64 R4, c[0x0][0x440] ;  /* 0x00011000ff040b82 */ /* 0x002e640000000a00 */
[----:B-1----:R-:W-:-:S05]  /*ac80*/  @P0 IMAD.HI.U32 R4, R9, R4, RZ ;  /* 0x0000000409040227 */ /* 0x002fca00078e00ff */
        /* <DEDUP_REMOVED lines=8> */
[----:B-1----:R-:W-:-:S04]  /*ad10*/  IMAD R6, R8, UR4, RZ ;  /* 0x0000000408067c24 */ /* 0x002fc8000f8e02ff */
[----:B------:R-:W-:-:S04]  /*ad20*/  IMAD R0, R7, UR5, R6 ;  /* 0x0000000507007c24 */ /* 0x000fc8000f8e0206 */
[----:B------:R-:W-:-:S05]  /*ad30*/  IMAD.IADD R0, R5, 0x1, R0 ;  /* 0x0000000105007824 */ /* 0x000fca00078e0200 */
[----:B------:R-:W-:-:S05]  /*ad40*/  LEA.HI.X R3, R4, R3, R0, 0x2, P0 ;  /* 0x0000000304037211 */ /* 0x000fca00000f1400 */
[----:B------:R-:W2:Y:S04]  /*ad50*/  LDG.E R0, desc[UR40][R2.64] ;  /* 0x0000002802007981 */ /* 0x000ea8000c1e1900 */
[----:B--2---:R3:W-:Y:S02]  /*ad60*/  STL [R1], R0 ;  /* 0x0000000001007387 */ /* 0x0047e40000100800 */
.L_x_441:
[----:B------:R-:W4:Y:S04]  /*ad70*/  LDL R7, [R1+0x4] ;  /* 0x0000040001077983 */ /* 0x000f280000100800 */
[----:B--23--:R-:W4:Y:S04]  /*ad80*/  LDL R0, [R1+0x8] ;  /* 0x0000080001007983 */ /* 0x00cf280000100800 */
[----:B------:R-:W2:Y:S01]  /*ad90*/  LDL R2, [R1+0x10] ;  /* 0x0000100001027983 */ /* 0x000ea20000100800 */
[----:B----4-:R-:W-:Y:S01]  /*ada0*/  IMAD R0, R0, 0x8, R7 ;  /* 0x0000000800007824 */ /* 0x010fe200078e0207 */
[----:B--2---:R-:W-:-:S04]  /*adb0*/  SHF.L.U32 R2, R2, 0x1f, RZ ;  /* 0x0000001f02027819 */ /* 0x004fc800000006ff */
[----:B------:R-:W2:Y:S02]  /*adc0*/  SYNCS.PHASECHK.TRANS64.TRYWAIT P0, [R0+URZ+0x22840], R2 ;  /* 0x02284002000075a7 */ /* 0x000ea4000800017f */
[----:B--2---:R-:W-:Y:S05]  /*add0*/  @!P0 BRA `(.L_x_442) ;  /* 0x0000004800388947 */ /* 0x004fea0003800000 */
.L_x_548:
[----:B------:R-:W3:Y:S02]  /*ade0*/  S2R R3, SR_TID.X ;  /* 0x0000000000037919 */ /* 0x000ee40000002100 */
[----:B---3--:R-:W-:-:S04]  /*adf0*/  LOP3.LUT R3, R3, 0x7f, RZ, 0xc0, !PT ;  /* 0x0000007f03037812 */ /* 0x008fc800078ec0ff */
[----:B------:R-:W-:-:S13]  /*ae00*/  ISETP.NE.AND P0, PT, R3, RZ, PT ;  /* 0x000000ff0300720c */ /* 0x000fda0003f05270 */
[----:B------:R-:W-:Y:S05]  /*ae10*/  @P0 BRA `(.L_x_443) ;  /* 0x00000000001c0947 */ /* 0x000fea0003800000 */
[----:B------:R-:W3:Y:S01]  /*ae20*/  S2R R3, SR_TID.X ;  /* 0x0000000000037919 */ /* 0x000ee20000002100 */
[----:B--2---:R-:W-:-:S04]  /*ae30*/  IMAD.MOV.U32 R2, RZ, RZ, 0x3000 ;  /* 0x00003000ff027424 */ /* 0x004fc800078e00ff */
[----:B------:R4:W-:Y:S01]  /*ae40*/  SYNCS.ARRIVE.TRANS64 RZ, [R0+URZ+0x22830], R2 ;  /* 0x0228300200ff79a7 */ /* 0x0009e2000800003f */
[----:B---3--:R-:W-:-:S04]  /*ae50*/  LOP3.LUT R3, R3, 0x1f, RZ, 0xc0, !PT ;  /* 0x0000001f03037812 */ /* 0x008fc800078ec0ff */
[----:B------:R-:W-:-:S13]  /*ae60*/  ISETP.NE.AND P0, PT, R3, RZ, PT ;  /* 0x000000ff0300720c */ /* 0x000fda0003f05270 */
[----:B----4-:R-:W-:Y:S05]  /*ae70*/  @!P0 BRA `(.L_x_443) ;  /* 0x0000000000048947 */ /* 0x010fea0003800000 */
[----:B------:R-:W-:Y:S01]  /*ae80*/  BPT.TRAP 0x1 ;  /* 0x000000040000795c */ /* 0x000fe20000300000 */
.L_x_443:
[----:B------:R-:W3:Y:S04]  /*ae90*/  LDL R6, [R1+0x4] ;  /* 0x0000040001067983 */ /* 0x000ee80000100800 */
[----:B------:R-:W3:Y:S04]  /*aea0*/  LDL R5, [R1+0x8] ;  /* 0x0000080001057983 */ /* 0x000ee80000100800 */
[----:B-1----:R-:W4:Y:S04]  /*aeb0*/  LDL R4, [R1+0x50] ;  /* 0x0000500001047983 */ /* 0x002f280000100800 */
[----:B------:R-:W5:Y:S04]  /*aec0*/  LDL R3, [R1+0x1c] ;  /* 0x00001c0001037983 */ /* 0x000f680000100800 */
[----:B--2---:R-:W2:Y:S01]  /*aed0*/  LDL R2, [R1] ;  /* 0x0000000001027983 */ /* 0x004ea20000100800 */
[----:B------:R-:W-:Y:S01]  /*aee0*/  R2UR UR9, R0 ;  /* 0x00000000000972ca */ /* 0x000fe200000e0000 */
[----:B------:R-:W-:Y:S01]  /*aef0*/  UIADD3 UR6, UP0, UR38, 0x370, URZ ;  /* 0x0000037026067890 */ /* 0x000fe2000ff1e03f */
[----:B------:R-:W-:Y:S01]  /*af00*/  R2UR UR12, R18 ;  /* 0x00000000120c72ca */ /* 0x000fe200000e0000 */
[----:B------:R-:W-:Y:S01]  /*af10*/  UMOV UR5, 0x14f00000 ;  /* 0x14f0000000057882 */ /* 0x000fe20000000000 */
[----:B------:R-:W-:Y:S01]  /*af20*/  PLOP3.LUT P0, PT, PT, PT, PT, 0x80, 0x0 ;  /* 0x000000000000781c */ /* 0x000fe20003f0f070 */
[----:B------:R-:W-:Y:S01]  /*af30*/  UIADD3.X UR7, URZ, UR39, URZ, UP0, !UPT ;  /* 0x000000273f077290 */ /* 0x000fe200087fe43f */
[----:B------:R-:W-:-:S07]  /*af40*/  UMOV UR10, URZ ;  /* 0x0000003f000a7c82 */ /* 0x000fce0008000000 */
[----:B------:R-:W-:Y:S01]  /*af50*/  UIADD3 UR9, UR9, 0x22830, URZ ;  /* 0x0002283009097890 */ /* 0x000fe2000fffe03f */
[----:B---3--:R-:W-:Y:S01]  /*af60*/  IMAD R0, R5, 0x3000, R6 ;  /* 0x0000300005007824 */ /* 0x008fe200078e0206 */
[----:B----4-:R-:W-:-:S04]  /*af70*/  R2UR UR11, R4 ;  /* 0x00000000040b72ca */ /* 0x010fc800000e0000 */
[----:B------:R-:W-:Y:S02]  /*af80*/  R2UR UR8, R0 ;  /* 0x00000000000872ca */ /* 0x000fe400000e0000 */
[----:B-----5:R-:W-:Y:S02]  /*af90*/  R2UR UR4, R3 ;  /* 0x00000000030472ca */ /* 0x020fe400000e0000 */
[----:B------:R-:W-:Y:S02]  /*afa0*/  P2R R0, PR, RZ, 0x1 ;  /* 0x00000001ff007803 */ /* 0x000fe40000000000 */
[----:B--2---:R-:W-:-:S03]  /*afb0*/  R2UR UR13, R2 ;  /* 0x00000000020d72ca */ /* 0x004fc600000e0000 */
[----:B------:R3:W-:Y:S04]  /*afc0*/  STL [R1+0x18], R0 ;  /* 0x0000180001007387 */ /* 0x0007e80000100800 */
[----:B------:R-:W-:Y:S02]  /*afd0*/  UIADD3 UR8, UR8, 0x1c400, URZ ;  /* 0x0001c40008087890 */ /* 0x000fe4000fffe03f */
[----:B------:R-:W-:-:S03]  /*afe0*/  UIMAD UR11, UR11, 0x60, UR4 ;  /* 0x000000600b0b78a4 */ /* 0x000fc6000f8e0204 */
[----:B------:R-:W-:-:S06]  /*aff0*/  UMOV UR4, 0x0 ;  /* 0x0000000000047882 */ /* 0x000fcc0000000000 */
[----:B------:R3:W-:Y:S02]  /*b000*/  UTMALDG.4D [UR8], [UR6], desc[UR4] ;  /* 0x00000408060075b4 */ /* 0x0007e40008019000 */
[----:B---3--:R-:W-:Y:S01]  /*b010*/  NOP ;  /* 0x0000000000007918 */ /* 0x008fe20000000000 */
.L_x_439:
[----:B------:R-:W3:Y:S04]  /*b020*/  LDL R2, [R1+0x4] ;  /* 0x0000040001027983 */ /* 0x000ee80000100800 */
[----:B------:R-:W2:Y:S04]  /*b030*/  LDL.LU R3, [R1+0x30] ;  /* 0x0000300001037983 */ /* 0x000ea80000300800 */
[----:B------:R-:W4:Y:S04]  /*b040*/  LDL.LU R5, [R1+0x20] ;  /* 0x0000200001057983 */ /* 0x000f280000300800 */
[----:B-1----:R-:W5:Y:S01]  /*b050*/  LDL.LU R4, [R1+0x34] ;  /* 0x0000340001047983 */ /* 0x002f620000300800 */
[----:B------:R-:W-:Y:S05]  /*b060*/  WARPSYNC.ALL ;  /* 0x0000000000007948 */ /* 0x000fea0003800000 */
[----:B------:R-:W-:Y:S01]  /*b070*/  ULDC.64 UR4, c[0x0][0x298] ;  /* 0x0000a60000047ab9 */ /* 0x000fe20000000a00 */
[----:B------:R-:W-:Y:S01]  /*b080*/  ULDC.64 UR6, c[0x0][0xa00] ;  /* 0x0002800000067ab9 */ /* 0x000fe20000000a00 */
[----:B------:R-:W-:Y:S01]  /*b090*/  BSSY B6, `(.L_x_444) ;  /* 0x0000024000067945 */ /* 0x000fe20003800000 */
[----:B------:R-:W-:Y:S01]  /*b0a0*/  BAR.SYNC.DEFER_BLOCKING 0x8, 0x180 ;  /* 0x0206000000007b1d */ /* 0x000fe20000010000 */
[----:B------:R-:W-:-:S04]  /*b0b0*/  ISETP.NE.U32.AND P0, PT, RZ, UR6, PT ;  /* 0x00000006ff007c0c */ /* 0x000fc8000bf05070 */
[----:B------:R-:W-:Y:S01]  /*b0c0*/  ISETP.NE.AND.EX P0, PT, RZ, UR7, PT, P0 ;  /* 0x00000007ff007c0c */ /* 0x000fe2000bf05300 */
[----:B---3--:R-:W-:Y:S01]  /*b0d0*/  VIADD R2, R2, 0x18400 ;  /* 0x0001840002027836 */ /* 0x008fe20000000000 */
[----:B--2---:R-:W-:-:S04]  /*b0e0*/  SHF.R.S32.HI R0, RZ, 0x1f, R3 ;  /* 0x0000001fff007819 */ /* 0x004fc80000011403 */
[----:B------:R-:W-:Y:S02]  /*b0f0*/  LOP3.LUT P1, RZ, R2, 0x3ff, RZ, 0xc0, !PT ;  /* 0x000003ff02ff7812 */ /* 0x000fe4000782c0ff */
[----:B----4-:R-:W-:Y:S01]  /*b100*/  SEL R5, R5, RZ, !P0 ;  /* 0x000000ff05057207 */ /* 0x010fe20004000000 */
[----:B------:R-:W-:Y:S01]  /*b110*/  IMAD R0, R0, UR4, RZ ;  /* 0x0000000400007c24 */ /* 0x000fe2000f8e02ff */
[----:B-----5:R-:W-:-:S03]  /*b120*/  SEL R4, R4, RZ, !P0 ;  /* 0x000000ff04047207 */ /* 0x020fc60004000000 */
[C---:B------:R-:W-:Y:S02]  /*b130*/  IMAD R0, R3.reuse, UR5, R0 ;  /* 0x0000000503007c24 */ /* 0x040fe4000f8e0200 */
[----:B------:R-:W-:-:S05]  /*b140*/  IMAD.WIDE.U32 R2, R3, UR4, RZ ;  /* 0x0000000403027c25 */ /* 0x000fca000f8e00ff */
[----:B------:R1:W-:Y:S04]  /*b150*/  STL.64 [R1+0x48], R2 ;  /* 0x0000480201007387 */ /* 0x0003e80000100a00 */
[----:B------:R2:W-:Y:S04]  /*b160*/  STL [R1+0x20], R5 ;  /* 0x0000200501007387 */ /* 0x0005e80000100800 */
[----:B------:R2:W-:Y:S01]  /*b170*/  STL [R1+0x54], R4 ;  /* 0x0000540401007387 */ /* 0x0005e20000100800 */
[----:B-1----:R-:W-:Y:S01]  /*b180*/  IMAD.IADD R2, R3, 0x1, R0 ;  /* 0x0000000103027824 */ /* 0x002fe200078e0200 */
[----:B------:R-:W-:-:S05]  /*b190*/  SHF.R.S32.HI R0, RZ, 0x1f, R18 ;  /* 0x0000001fff007819 */ /* 0x000fca0000011412 */
[----:B------:R2:W-:Y:S04]  /*b1a0*/  STL [R1+0x34], R0 ;  /* 0x0000340001007387 */ /* 0x0005e80000100800 */
[----:B------:R2:W-:Y:S01]  /*b1b0*/  STL [R1+0x30], R2 ;  /* 0x0000300201007387 */ /* 0x0005e20000100800 */
[----:B------:R-:W-:Y:S05]  /*b1c0*/  @!P1 BRA `(.L_x_445) ;  /* 0x0000000000409947 */ /* 0x000fea0003800000 */
[----:B--2---:R-:W-:Y:S01]  /*b1d0*/  MOV R2, 0x0 ;  /* 0x0000000000027802 */ /* 0x004fe20000000f00 */
[----:B------:R-:W-:Y:S01]  /*b1e0*/  ULDC.64 UR6, c[0x4][0x98] ;  /* 0x0100260000067ab9 */ /* 0x000fe20000000a00 */
[----:B------:R-:W-:Y:S01]  /*b1f0*/  ULDC.64 UR8, c[0x4][0xa0] ;  /* 0x0100280000087ab9 */ /* 0x000fe20000000a00 */
[----:B------:R-:W-:Y:S01]  /*b200*/  ULDC.64 UR4, c[0x4][0x20] ;  /* 0x0100080000047ab9 */ /* 0x000fe20000000a00 */
[----:B------:R-:W-:Y:S02]  /*b210*/  IMAD.U32 R4, RZ, RZ, UR6 ;  /* 0x00000006ff047e24 */ /* 0x000fe4000f8e00ff */
[----:B------:R-:W1:Y:S01]  /*b220*/  LDC.64 R2, c[0x4][R2] ;  /* 0x0100000002027b82 */ /* 0x000e620000000a00 */
[----:B------:R-:W-:Y:S02]  /*b230*/  IMAD.U32 R5, RZ, RZ, UR7 ;  /* 0x00000007ff057e24 */ /* 0x000fe4000f8e00ff */
[----:B------:R-:W-:Y:S02]  /*b240*/  IMAD.U32 R6, RZ, RZ, UR8 ;  /* 0x00000008ff067e24 */ /* 0x000fe4000f8e00ff */
[----:B------:R-:W-:-:S02]  /*b250*/  IMAD.U32 R7, RZ, RZ, UR9 ;  /* 0x00000009ff077e24 */ /* 0x000fc4000f8e00ff */
[----:B------:R-:W-:Y:S02]  /*b260*/  IMAD.U32 R10, RZ, RZ, UR4 ;  /* 0x00000004ff0a7e24 */ /* 0x000fe4000f8e00ff */
[----:B------:R-:W-:Y:S02]  /*b270*/  IMAD.U32 R11, RZ, RZ, UR5 ;  /* 0x00000005ff0b7e24 */ /* 0x000fe4000f8e00ff */
[----:B------:R-:W-:Y:S02]  /*b280*/  IMAD.MOV.U32 R8, RZ, RZ, 0x70 ;  /* 0x00000070ff087424 */ /* 0x000fe400078e00ff */
[----:B0-----:R-:W-:Y:S02]  /*b290*/  IMAD.MOV.U32 R12, RZ, RZ, 0x1 ;  /* 0x00000001ff0c7424 */ /* 0x001fe400078e00ff */
[----:B------:R-:W-:-:S07]  /*b2a0*/  IMAD.MOV.U32 R13, RZ, RZ, RZ ;  /* 0x000000ffff0d7224 */ /* 0x000fce00078e00ff */
[----:B------:R-:W-:-:S07]  /*b2b0*/  LEPC R20, `(.L_x_445) ;  /* 0x000000001014794e */ /* 0x000fce0000000000 */
[----:B-1----:R-:W-:Y:S05]  /*b2c0*/  CALL.ABS.NOINC R2 ;  /* 0x0000000002007343 */ /* 0x002fea0003c00000 */
.L_x_445:
[----:B------:R-:W-:Y:S05]  /*b2d0*/  BSYNC B6 ;  /* 0x0000000000067941 */ /* 0x000fea0003800000 */
.L_x_444:
[----:B--2---:R-:W2:Y:S01]  /*b2e0*/  LDL.LU R4, [R1+0x30] ;  /* 0x0000300001047983 */ /* 0x004ea20000300800 */
[----:B------:R-:W1:Y:S01]  /*b2f0*/  LDC R7, c[0x0][0x448] ;  /* 0x00011200ff077b82 */ /* 0x000e620000000800 */
[----:B------:R-:W-:Y:S01]  /*b300*/  ULDC.64 UR4, c[0x0][0x2d8] ;  /* 0x0000b60000047ab9 */ /* 0x000fe20000000a00 */
[----:B------:R-:W-:Y:S01]  /*b310*/  IMAD.SHL.U32 R17, R17, 0x80, RZ ;  /* 0x0000008011117824 */ /* 0x000fe200078e00ff */
[----:B------:R-:W2:Y:S01]  /*b320*/  LDL.LU.64 R2, [R1+0x48] ;  /* 0x0000480001027983 */ /* 0x000ea20000300a00 */
[----:B------:R-:W-:-:S03]  /*b330*/  ULDC UR6, c[0x0][0x2b8] ;  /* 0x0000ae0000067ab9 */ /* 0x000fc60000000800 */
[----:B------:R-:W3:Y:S04]  /*b340*/  LDL.LU R0, [R1+0x34] ;  /* 0x0000340001007983 */ /* 0x000ee80000300800 */
[----:B------:R-:W4:Y:S04]  /*b350*/  LDL.LU R6, [R1+0x54] ;  /* 0x0000540001067983 */ /* 0x000f280000300800 */
[----:B------:R-:W4:Y:S04]  /*b360*/  LDL.LU R5, [R1+0x20] ;  /* 0x0000200001057983 */ /* 0x000f280000300800 */
[----:B------:R0:W5:Y:S01]  /*b370*/  LDL R9, [R1+0x24] ;  /* 0x0000240001097983 */ /* 0x0001620000100800 */
[----:B-1----:R-:W-:Y:S01]  /*b380*/  ISETP.NE.AND P0, PT, R7, 0x1, PT ;  /* 0x000000010700780c */ /* 0x002fe20003f05270 */
[----:B------:R-:W1:Y:S02]  /*b390*/  S2R R8, SR_TID.X ;  /* 0x0000000000087919 */ /* 0x000e640000002100 */
[C---:B-1----:R-:W-:Y:S01]  /*b3a0*/  IMAD.SHL.U32 R10, R8.reuse, 0x8, RZ ;  /* 0x00000008080a7824 */ /* 0x042fe200078e00ff */
[----:B------:R-:W-:-:S04]  /*b3b0*/  LOP3.LUT R8, R8, 0x7f, RZ, 0xc0, !PT ;  /* 0x0000007f08087812 */ /* 0x000fc800078ec0ff */
[----:B------:R-:W-:Y:S02]  /*b3c0*/  LOP3.LUT R10, R10, 0x38, RZ, 0xc0, !PT ;  /* 0x000000380a0a7812 */ /* 0x000fe400078ec0ff */
[----:B------:R-:W-:Y:S01]  /*b3d0*/  SHF.R.U32.HI R8, RZ, 0x3, R8 ;  /* 0x00000003ff087819 */ /* 0x000fe20000011608 */
[----:B--2---:R-:W-:Y:S02]  /*b3e0*/  IMAD.MOV.U32 R3, RZ, RZ, R4 ;  /* 0x000000ffff037224 */ /* 0x004fe400078e0004 */
[----:B------:R-:W1:Y:S01]  /*b3f0*/  S2R R4, SR_TID.X ;  /* 0x0000000000047919 */ /* 0x000e620000002100 */
[----:B---3--:R-:W-:Y:S02]  /*b400*/  IMAD R0, R0, UR4, RZ ;  /* 0x0000000400007c24 */ /* 0x008fe4000f8e02ff */
[----:B------:R-:W-:-:S04]  /*b410*/  IMAD.WIDE.U32 R2, R18, UR4, R2 ;  /* 0x0000000412027c25 */ /* 0x000fc8000f8e0002 */
[----:B------:R-:W-:Y:S01]  /*b420*/  IMAD R0, R18, UR5, R0 ;  /* 0x0000000512007c24 */ /* 0x000fe2000f8e0200 */
[----:B------:R-:W-:-:S03]  /*b430*/  ULDC.64 UR4, c[0x0][0x2e0] ;  /* 0x0000b80000047ab9 */ /* 0x000fc60000000a00 */
[----:B------:R-:W-:Y:S02]  /*b440*/  IMAD.IADD R3, R3, 0x1, R0 ;  /* 0x0000000103037824 */ /* 0x000fe400078e0200 */
[----:B----4-:R-:W-:Y:S02]  /*b450*/  IMAD R0, R6, UR4, RZ ;  /* 0x0000000406007c24 */ /* 0x010fe4000f8e02ff */
[C---:B------:R-:W-:Y:S01]  /*b460*/  IMAD.WIDE.U32 R2, R5.reuse, UR4, R2 ;  /* 0x0000000405027c25 */ /* 0x040fe2000f8e0002 */
[----:B------:R-:W2:Y:S03]  /*b470*/  @P0 LDC R6, c[0x0][0x450] ;  /* 0x00011400ff060b82 */ /* 0x000ea60000000800 */
[----:B------:R-:W-:Y:S01]  /*b480*/  IMAD R0, R5, UR5, R0 ;  /* 0x0000000505007c24 */ /* 0x000fe2000f8e0200 */
[----:B------:R-:W-:-:S03]  /*b490*/  ULDC.64 UR4, c[0x0][0x2d0] ;  /* 0x0000b40000047ab9 */ /* 0x000fc60000000a00 */
[----:B------:R-:W-:Y:S01]  /*b4a0*/  IMAD.IADD R3, R3, 0x1, R0 ;  /* 0x0000000103037824 */ /* 0x000fe200078e0200 */
[C---:B-1----:R-:W-:Y:S01]  /*b4b0*/  LOP3.LUT R5, R4.reuse, 0x7f, RZ, 0xc0, !PT ;  /* 0x0000007f04057812 */ /* 0x042fe200078ec0ff */
[----:B------:R-:W-:-:S03]  /*b4c0*/  IMAD.SHL.U32 R4, R4, 0x10, RZ ;  /* 0x0000001004047824 */ /* 0x000fc600078e00ff */
[----:B------:R-:W-:-:S04]  /*b4d0*/  SHF.R.U32.HI R5, RZ, 0x3, R5 ;  /* 0x00000003ff057819 */ /* 0x000fc80000011605 */
[----:B------:R-:W-:Y:S02]  /*b4e0*/  LOP3.LUT R4, R5, 0x70, R4, 0xf8, !PT ;  /* 0x0000007005047812 */ /* 0x000fe400078ef804 */
[----:B------:R-:W1:Y:S02]  /*b4f0*/  @P0 LDC R5, c[0x0][0x44c] ;  /* 0x00011300ff050b82 */ /* 0x000e640000000800 */
[----:B------:R-:W-:-:S05]  /*b500*/  LOP3.LUT R0, R4, R17, RZ, 0xfc, !PT ;  /* 0x0000001104007212 */ /* 0x000fca00078efcff */
[----:B------:R-:W-:Y:S02]  /*b510*/  IMAD.MOV.U32 R4, RZ, RZ, R0 ;  /* 0x000000ffff047224 */ /* 0x000fe400078e0000 */
[----:B-1----:R-:W-:-:S05]  /*b520*/  @P0 IMAD.HI.U32 R5, R0, R5, RZ ;  /* 0x0000000500050227 */ /* 0x002fca00078e00ff */
[----:B--2---:R-:W-:-:S05]  /*b530*/  @P0 SHF.R.U32.HI R4, RZ, R6, R5 ;  /* 0x00000006ff040219 */ /* 0x004fca0000011605 */
[----:B------:R-:W-:-:S04]  /*b540*/  IMAD.MOV R5, RZ, RZ, -R4 ;  /* 0x000000ffff057224 */ /* 0x000fc800078e0a04 */
[----:B------:R-:W-:Y:S01]  /*b550*/  IMAD R0, R7, R5, R0 ;  /* 0x0000000507007224 */ /* 0x000fe200078e0200 */
[----:B------:R-:W-:Y:S01]  /*b560*/  SHF.R.S32.HI R5, RZ, 0x1f, R4 ;  /* 0x0000001fff057819 */ /* 0x000fe20000011404 */
[----:B------:R-:W-:-:S04]  /*b570*/  IMAD.WIDE.U32 R2, R4, UR4, R2 ;  /* 0x0000000404027c25 */ /* 0x000fc8000f8e0002 */
[----:B------:R-:W-:-:S04]  /*b580*/  IMAD R5, R5, UR4, RZ ;  /* 0x0000000405057c24 */ /* 0x000fc8000f8e02ff */
[----:B------:R-:W-:Y:S01]  /*b590*/  IMAD R4, R4, UR5, R5 ;  /* 0x0000000504047c24 */ /* 0x000fe2000f8e0205 */
[----:B------:R-:W-:-:S03]  /*b5a0*/  ULDC.64 UR4, c[0x0][0x2c8] ;  /* 0x0000b20000047ab9 */ /* 0x000fc60000000a00 */
[----:B------:R-:W-:Y:S01]  /*b5b0*/  IMAD.IADD R3, R3, 0x1, R4 ;  /* 0x0000000103037824 */ /* 0x000fe200078e0204 */
[----:B------:R-:W-:-:S05]  /*b5c0*/  SHF.R.S32.HI R4, RZ, 0x1f, R0 ;  /* 0x0000001fff047819 */ /* 0x000fca0000011400 */
[----:B------:R-:W-:Y:S02]  /*b5d0*/  IMAD R4, R4, UR4, RZ ;  /* 0x0000000404047c24 */ /* 0x000fe4000f8e02ff */
[----:B------:R-:W-:-:S04]  /*b5e0*/  IMAD.WIDE.U32 R2, R0, UR4, R2 ;  /* 0x0000000400027c25 */ /* 0x000fc8000f8e0002 */
[----:B------:R-:W-:Y:S01]  /*b5f0*/  IMAD R4, R0, UR5, R4 ;  /* 0x0000000500047c24 */ /* 0x000fe2000f8e0204 */
[----:B------:R-:W-:Y:S02]  /*b600*/  ULDC.64 UR4, c[0x0][0x280] ;  /* 0x0000a00000047ab9 */ /* 0x000fe40000000a00 */
[----:B------:R-:W-:Y:S01]  /*b610*/  LEA R0, P1, R2, UR4, 0x1 ;  /* 0x0000000402007c11 */ /* 0x000fe2000f8208ff */
[----:B------:R-:W-:Y:S01]  /*b620*/  IMAD.IADD R4, R3, 0x1, R4 ;  /* 0x0000000103047824 */ /* 0x000fe200078e0204 */
[----:B------:R-:W-:Y:S01]  /*b630*/  UMOV UR4, 0xffffffff ;  /* 0xffffffff00047882 */ /* 0x000fe20000000000 */
[----:B------:R-:W-:-:S03]  /*b640*/  ISETP.GE.AND P0, PT, R10, UR6, PT ;  /* 0x000000060a007c0c */ /* 0x000fc6000bf06270 */
[----:B------:R-:W-:Y:S01]  /*b650*/  LEA.HI.X R2, R2, UR5, R4, 0x1, P1 ;  /* 0x0000000502027c11 */ /* 0x000fe200088f0c04 */
[----:B0-----:R-:W-:Y:S09]  /*b660*/  BRA.DIV UR4, `(.L_x_446) ;  /* 0x0000004204287947 */ /* 0x001ff2000b800000 */
[----:B------:R-:W2:Y:S01]  /*b670*/  LDL.LU R6, [R1+0x3c] ;  /* 0x00003c0001067983 */ /* 0x000ea20000300800 */
[----:B------:R-:W-:-:S04]  /*b680*/  IMAD.IADD R3, R8, 0x1, R17 ;  /* 0x0000000108037824 */ /* 0x000fc800078e0211 */
[C---:B------:R-:W-:Y:S02]  /*b690*/  VIADD R5, R3.reuse, 0x10 ;  /* 0x0000001003057836 */ /* 0x040fe40000000000 */
[----:B--2---:R-:W-:Y:S02]  /*b6a0*/  IMAD R4, R6, R7, RZ ;  /* 0x0000000706047224 */ /* 0x004fe400078e02ff */
[----:B------:R-:W0:Y:S03]  /*b6b0*/  SHFL.IDX PT, R7, R0, RZ, 0x181f ;  /* 0x00181fff00077589 */ /* 0x000e2600000e0000 */
[----:B------:R-:W-:Y:S01]  /*b6c0*/  ISETP.GE.AND P1, PT, R3, R4, PT ;  /* 0x000000040300720c */ /* 0x000fe20003f26270 */
[----:B------:R-:W1:-:S12]  /*b6d0*/  SHFL.IDX PT, R6, R2, RZ, 0x181f ;  /* 0x00181fff02067589 */ /* 0x000e5800000e0000 */
[----:B0-----:R-:W-:-:S05]  /*b6e0*/  @!P1 LEA R7, P2, R10, R7, 0x1 ;  /* 0x000000070a079211 */ /* 0x001fca00078408ff */
[----:B-1----:R-:W-:-:S05]  /*b6f0*/  @!P1 IMAD.X R6, RZ, RZ, R6, P2 ;  /* 0x000000ffff069224 */ /* 0x002fca00010e0606 */
[----:B------:R-:W-:-:S04]  /*b700*/  @!P1 LOP3.LUT R7, R7, R6, RZ, 0x3c, !PT ;  /* 0x0000000607079212 */ /* 0x000fc800078e3cff */
[----:B------:R-:W-:-:S04]  /*b710*/  @!P1 LOP3.LUT R6, R7, R6, RZ, 0x3c, !PT ;  /* 0x0000000607069212 */ /* 0x000fc800078e3cff */
[----:B------:R-:W-:-:S05]  /*b720*/  @!P1 LOP3.LUT R7, R7, R6, RZ, 0x3c, !PT ;  /* 0x0000000607079212 */ /* 0x000fca00078e3cff */
[----:B------:R-:W-:Y:S01]  /*b730*/  @!PT LDS RZ, [RZ] ;  /* 0x00000000fffff984 */ /* 0x000fe20000000800 */
[----:B-----5:R0:W-:Y:S01]  /*b740*/  @!P1 LDGSTS.E.BYPASS.LTC128B.128 [R9+0x18400], desc[UR40][R6.64], !P0 ;  /* 0x1840000006099fae */ /* 0x0201e2000c101d68 */
[----:B------:R-:W-:-:S03]  /*b750*/  ISETP.GE.AND P1, PT, R5, R4, PT ;  /* 0x000000040500720c */ /* 0x000fc60003f26270 */
[----:B------:R-:W1:Y:S04]  /*b760*/  SHFL.IDX PT, R5, R0, 0x1, 0x181f ;  /* 0x00381f0000057f89 */ /* 0x000e6800000e0000 */
[----:B0-----:R-:W0:Y:S06]  /*b770*/  SHFL.IDX PT, R6, R2, 0x1, 0x181f ;  /* 0x00381f0002067f89 */ /* 0x001e2c00000e0000 */
[----:B-1----:R-:W-:-:S05]  /*b780*/  @!P1 LEA R5, P2, R10, R5, 0x1 ;  /* 0x000000050a059211 */ /* 0x002fca00078408ff */
[----:B0-----:R-:W-:-:S04]  /*b790*/  @!P1 IMAD.X R6, RZ, RZ, R6, P2 ;  /* 0x000000ffff069224 */ /* 0x001fc800010e0606 */
[----:B------:R-:W-:Y:S02]  /*b7a0*/  @!P1 IMAD.MOV.U32 R7, RZ, RZ, R6 ;  /* 0x000000ffff079224 */ /* 0x000fe400078e0006 */
[----:B------:R-:W-:Y:S02]  /*b7b0*/  @!P1 IMAD.MOV.U32 R6, RZ, RZ, R5 ;  /* 0x000000ffff069224 */ /* 0x000fe400078e0005 */
[----:B------:R-:W-:-:S03]  /*b7c0*/  VIADD R5, R3, 0x20 ;  /* 0x0000002003057836 */ /* 0x000fc60000000000 */
[----:B------:R0:W-:Y:S02]  /*b7d0*/  @!P1 LDGSTS.E.BYPASS.LTC128B.128 [R9+0x18c00], desc[UR40][R6.64], !P0 ;  /* 0x18c0000006099fae */ /* 0x0001e4000c101d68 */
[----:B------:R-:W-:Y:S02]  /*b7e0*/  ISETP.GE.AND P1, PT, R5, R4, PT ;  /* 0x000000040500720c */ /* 0x000fe40003f26270 */
[----:B------:R-:W1:Y:S04]  /*b7f0*/  SHFL.IDX PT, R5, R0, 0x2, 0x181f ;  /* 0x00581f0000057f89 */ /* 0x000e6800000e0000 */
[----:B0-----:R-:W0:Y:S07]  /*b800*/  SHFL.IDX PT, R6, R2, 0x2, 0x181f ;  /* 0x00581f0002067f89 */ /* 0x001e2e00000e0000 */
        /* <DEDUP_REMOVED lines=35> */
[----:B------:R-:W-:Y:S04]  /*ba40*/  SHFL.IDX PT, R0, R0, 0x7, 0x181f ;  /* 0x00f81f0000007f89 */ /* 0x000fe800000e0000 */
[----:B0-----:R-:W0:Y:S03]  /*ba50*/  SHFL.IDX PT, R6, R2, 0x6, 0x181f ;  /* 0x00d81f0002067f89 */ /* 0x001e2600000e0000 */
[----:B-1----:R-:W-:-:S05]  /*ba60*/  @!P1 LEA R5, P2, R10, R5, 0x1 ;  /* 0x000000050a059211 */ /* 0x002fca00078408ff */
[----:B0-----:R-:W-:-:S04]  /*ba70*/  @!P1 IMAD.X R6, RZ, RZ, R6, P2 ;  /* 0x000000ffff069224 */ /* 0x001fc800010e0606 */
[----:B------:R-:W-:Y:S02]  /*ba80*/  @!P1 IMAD.MOV.U32 R7, RZ, RZ, R6 ;  /* 0x000000ffff079224 */ /* 0x000fe400078e0006 */
[----:B------:R-:W-:Y:S02]  /*ba90*/  @!P1 IMAD.MOV.U32 R6, RZ, RZ, R5 ;  /* 0x000000ffff069224 */ /* 0x000fe400078e0005 */
[----:B------:R0:W1:Y:S04]  /*baa0*/  SHFL.IDX PT, R5, R2, 0x7, 0x181f ;  /* 0x00f81f0002057f89 */ /* 0x00006800000e0000 */
[----:B------:R0:W-:Y:S02]  /*bab0*/  @!P1 LDGSTS.E.BYPASS.LTC128B.128 [R9+0x1b400], desc[UR40][R6.64], !P0 ;  /* 0x1b40000006099fae */ /* 0x0001e4000c101d68 */
.L_x_565:
[----:B------:R2:W5:Y:S01]  /*bac0*/  LDL R8, [R1+0x4] ;  /* 0x0000040001087983 */ /* 0x0005620000100800 */
[----:B------:R-:W-:-:S05]  /*bad0*/  VIADD R3, R3, 0x70 ;  /* 0x0000007003037836 */ /* 0x000fca0000000000 */
[----:B------:R-:W-:-:S13]  /*bae0*/  ISETP.GE.AND P1, PT, R3, R4, PT ;  /* 0x000000040300720c */ /* 0x000fda0003f26270 */
[----:B0-----:R-:W-:-:S05]  /*baf0*/  @!P1 LEA R2, P2, R10, R0, 0x1 ;  /* 0x000000000a029211 */ /* 0x001fca00078408ff */
[----:B-1----:R-:W-:-:S05]  /*bb00*/  @!P1 IMAD.X R3, RZ, RZ, R5, P2 ;  /* 0x000000ffff039224 */ /* 0x002fca00010e0605 */
[----:B------:R-:W-:Y:S01]  /*bb10*/  @!PT LDS RZ, [RZ] ;  /* 0x00000000fffff984 */ /* 0x000fe20000000800 */
[----:B------:R-:W-:Y:S01]  /*bb20*/  @!PT LDS RZ, [RZ] ;  /* 0x00000000fffff984 */ /* 0x000fe20000000800 */
[----:B------:R-:W-:Y:S01]  /*bb30*/  @!PT LDS RZ, [RZ] ;  /* 0x00000000fffff984 */ /* 0x000fe20000000800 */
[----:B------:R2:W-:Y:S01]  /*bb40*/  @!P1 LDGSTS.E.BYPASS.LTC128B.128 [R9+0x1bc00], desc[UR40][R2.64], !P0 ;  /* 0x1bc0000002099fae */ /* 0x0005e2000c101d68 */
[----:B------:R-:W-:Y:S01]  /*bb50*/  PLOP3.LUT P0, PT, PT, PT, PT, 0x80, 0x0 ;  /* 0x000000000000781c */ /* 0x000fe20003f0f070 */
[----:B------:R-:W-:-:S12]  /*bb60*/  NOP ;  /* 0x0000000000007918 */ /* 0x000fd80000000000 */
.L_x_447:
[----:B--2---:R-:W2:Y:S01]  /*bb70*/  LDL R2, [R1+0x4] ;  /* 0x0000040001027983 */ /* 0x004ea20000100800 */
[----:B------:R-:W-:Y:S02]  /*bb80*/  PLOP3.LUT P1, PT, P1, P0, PT, 0xa2, 0x0 ;  /* 0x000000000000781c */ /* 0x000fe40000f21472 */
[----:B--2---:R-:W-:-:S08]  /*bb90*/  @P0 R2UR P1, UR4, R2 ;  /* 0x00000000020402ca */ /* 0x004fd00000020000 */
[----:B------:R-:W-:-:S05]  /*bba0*/  @P0 PLOP3.LUT P0, PT, P1, PT, PT, 0x80, 0x0 ;  /* 0x000000000000081c */ /* 0x000fca0000f0f070 */
[----:B------:R-:W-:Y:S01]  /*bbb0*/  @!P1 SYNCS.ARRIVE.TRANS64.RED.A0T1 RZ, [UR4+0x22800], RZ ;  /* 0x022800ffffff99a7 */ /* 0x000fe20008200404 */
[----:B------:R-:W-:Y:S07]  /*bbc0*/  @!P1 ARRIVES.LDGSTSBAR.64.TRANSCNT [UR4+0x22800] ;  /* 0x02280000ff0099b0 */ /* 0x000fee0008000a84 */
[----:B------:R-:W-:Y:S05]  /*bbd0*/  @P0 BRA.U.ANY `(.L_x_447) ;  /* 0xfffffffd00e40947 */ /* 0x000fea000393ffff */
[----:B------:R-:W2:Y:S02]  /*bbe0*/  LDL.LU R3, [R1+0x40] ;  /* 0x0000400001037983 */ /* 0x000ea40000300800 */
[----:B--2---:R-:W-:-:S05]  /*bbf0*/  VIADD R3, R3, 0x1 ;  /* 0x0000000103037836 */ /* 0x004fca0000000000 */
[----:B------:R0:W-:Y:S01]  /*bc00*/  STL [R1+0x40], R3 ;  /* 0x0000400301007387 */ /* 0x0001e20000100800 */
[----:B------:R-:W-:-:S04]  /*bc10*/  LEA.HI R0, R3, R3, RZ, 0x1 ;  /* 0x0000000303007211 */ /* 0x000fc800078f08ff */
[----:B------:R-:W-:-:S05]  /*bc20*/  LOP3.LUT R0, R0, 0xfffffffe, RZ, 0xc0, !PT ;  /* 0xfffffffe00007812 */ /* 0x000fca00078ec0ff */
[----:B------:R-:W-:-:S05]  /*bc30*/  IMAD.IADD R0, R3, 0x1, -R0 ;  /* 0x0000000103007824 */ /* 0x000fca00078e0a00 */
[----:B------:R-:W-:Y:S01]  /*bc40*/  SHF.L.U32 R0, R0, 0x1f, RZ ;  /* 0x0000001f00007819 */ /* 0x000fe200000006ff */
[----:B------:R-:W-:Y:S01]  /*bc50*/  NOP ;  /* 0x0000000000007918 */ /* 0x000fe20000000000 */
[----:B------:R0:W-:Y:S01]  /*bc60*/  SYNCS.ARRIVE.TRANS64.A1T0 RZ, [R2+URZ+0x22800], RZ ;  /* 0x022800ff02ff79a7 */ /* 0x0001e2000810003f */
[----:B------:R-:W-:Y:S01]  /*bc70*/  BSSY B0, `(.L_x_448) ;  /* 0x0000003000007945 */ /* 0x000fe20003800000 */
[----:B------:R-:W1:Y:S03]  /*bc80*/  SYNCS.PHASECHK.TRANS64.TRYWAIT P0, [R2+URZ+0x22820], R0 ;  /* 0x02282000020075a7 */ /* 0x000e66000800017f */
[----:B01----:R-:W-:Y:S05]  /*bc90*/  @!P0 BRA `(.L_x_449) ;  /* 0x00000044002c8947 */ /* 0x003fea0003800000 */
.L_x_566:
[----:B------:R-:W-:Y:S05]  /*bca0*/  BSYNC B0 ;  /* 0x0000000000007941 */ /* 0x000fea0003800000 */
.L_x_448:
[----:B0-----:R-:W2:Y:S01]  /*bcb0*/  LDL R2, [R1+0x18] ;  /* 0x0000180001027983 */ /* 0x001ea20000100800 */
[----:B------:R-:W-:Y:S01]  /*bcc0*/  BSSY B0, `(.L_x_450) ;  /* 0x0000063000007945 */ /* 0x000fe20003800000 */
[----:B--2---:R-:W-:-:S13]  /*bcd0*/  ISETP.NE.AND P0, PT, R2, RZ, PT ;  /* 0x000000ff0200720c */ /* 0x004fda0003f05270 */
[----:B------:R-:W-:Y:S05]  /*bce0*/  @!P0 BRA `(.L_x_451) ;  /* 0x0000000400808947 */ /* 0x000fea0003800000 */
[----:B------:R-:W2:Y:S04]  /*bcf0*/  LDL R2, [R1+0x4] ;  /* 0x0000040001027983 */ /* 0x000ea80000100800 */
[----:B------:R-:W3:Y:S01]  /*bd00*/  LDL R4, [R1+0x10] ;  /* 0x0000100001047983 */ /* 0x000ee20000100800 */
[----:B------:R-:W0:Y:S01]  /*bd10*/  S2R R3, SR_TID.X ;  /* 0x0000000000037919 */ /* 0x000e220000002100 */
[----:B--2---:R-:W-:Y:S02]  /*bd20*/  IMAD.MOV.U32 R5, RZ, RZ, R2 ;  /* 0x000000ffff057224 */ /* 0x004fe400078e0002 */
[----:B------:R-:W2:Y:S01]  /*bd30*/  LDL R2, [R1+0x8] ;  /* 0x0000080001027983 */ /* 0x000ea20000100800 */
[----:B---3--:R-:W-:Y:S01]  /*bd40*/  SHF.L.U32 R0, R4, 0x1f, RZ ;  /* 0x0000001f04007819 */ /* 0x008fe200000006ff */
[----:B------:R-:W-:Y:S01]  /*bd50*/  BSSY B1, `(.L_x_452) ;  /* 0x0000006000017945 */ /* 0x000fe20003800000 */
[----:B0-----:R-:W-:-:S04]  /*bd60*/  LOP3.LUT R3, R3, 0x7f, RZ, 0xc0, !PT ;  /* 0x0000007f03037812 */ /* 0x001fc800078ec0ff */
[----:B------:R-:W-:Y:S01]  /*bd70*/  ISETP.NE.AND P1, PT, R3, RZ, PT ;  /* 0x000000ff0300720c */ /* 0x000fe20003f25270 */
[----:B--2---:R-:W-:-:S04]  /*bd80*/  IMAD R2, R2, 0x8, R5 ;  /* 0x0000000802027824 */ /* 0x004fc800078e0205 */
[----:B------:R-:W0:Y:S02]  /*bd90*/  SYNCS.PHASECHK.TRANS64.TRYWAIT P0, [R2+URZ+0x22860], R0 ;  /* 0x02286000020075a7 */ /* 0x000e24000800017f */
[----:B0-----:R-:W-:Y:S06]  /*bda0*/  @!P0 BRA `(.L_x_453) ;  /* 0x0000004400008947 */ /* 0x001fec0003800000 */
.L_x_567:
[----:B------:R-:W-:Y:S05]  /*bdb0*/  BSYNC B1 ;  /* 0x0000000000017941 */ /* 0x000fea0003800000 */
.L_x_452:
        /* <DEDUP_REMOVED lines=9> */
.L_x_455:
[----:B------:R-:W-:Y:S05]  /*be50*/  BSYNC B1 ;  /* 0x0000000000017941 */ /* 0x000fea0003800000 */
.L_x_454:
[----:B------:R-:W2:Y:S04]  /*be60*/  LDL R5, [R1+0x4] ;  /* 0x0000040001057983 */ /* 0x000ea80000100800 */
[----:B------:R-:W2:Y:S04]  /*be70*/  LDL R3, [R1+0x8] ;  /* 0x0000080001037983 */ /* 0x000ea80000100800 */
[----:B------:R-:W3:Y:S04]  /*be80*/  LDL R4, [R1+0x1c] ;  /* 0x00001c0001047983 */ /* 0x000ee80000100800 */
[----:B0-----:R-:W3:Y:S01]  /*be90*/  LDL R0, [R1+0x50] ;  /* 0x0000500001007983 */ /* 0x001ee20000100800 */
[----:B------:R-:W-:Y:S01]  /*bea0*/  UIADD3 UR4, UP0, UR38, 0x470, URZ ;  /* 0x0000047026047890 */ /* 0x000fe2000ff1e03f */
[----:B------:R-:W-:Y:S01]  /*beb0*/  PLOP3.LUT P0, PT, PT, PT, PT, 0x80, 0x0 ;  /* 0x000000000000781c */ /* 0x000fe20003f0f070 */
[----:B------:R-:W-:Y:S01]  /*bec0*/  VIADD R2, R2, 0x22850 ;  /* 0x0002285002027836 */ /* 0x000fe20000000000 */
[----:B------:R-:W-:Y:S01]  /*bed0*/  UMOV UR6, 0x0 ;  /* 0x0000000000067882 */ /* 0x000fe20000000000 */
[----:B------:R-:W-:Y:S01]  /*bee0*/  UIADD3.X UR5, URZ, UR39, URZ, UP0, !UPT ;  /* 0x000000273f057290 */ /* 0x000fe200087fe43f */
[----:B------:R-:W-:Y:S01]  /*bef0*/  UMOV UR7, 0x14f00000 ;  /* 0x14f0000000077882 */ /* 0x000fe20000000000 */
[----:B------:R-:W-:Y:S01]  /*bf00*/  UMOV UR10, URZ ;  /* 0x0000003f000a7c82 */ /* 0x000fe20008000000 */
[----:B--2---:R-:W-:-:S02]  /*bf10*/  IMAD R3, R3, 0xc000, R5 ;  /* 0x0000c00003037824 */ /* 0x004fc400078e0205 */
[----:B---3--:R-:W-:Y:S02]  /*bf20*/  IMAD R0, R0, 0x60, R4 ;  /* 0x0000006000007824 */ /* 0x008fe400078e0204 */
[----:B------:R-:W-:-:S07]  /*bf30*/  VIADD R4, R3, 0x400 ;  /* 0x0000040003047836 */ /* 0x000fce0000000000 */
.L_x_456:
[----:B------:R-:W2:Y:S01]  /*bf40*/  LDL R5, [R1] ;  /* 0x0000000001057983 */ /* 0x000ea20000100800 */
[----:B------:R-:W-:-:S13]  /*bf50*/  @P0 ELECT P1, URZ, PT ;  /* 0x00000000003f082f */ /* 0x000fda0003820000 */
[----:B------:R-:W-:Y:S02]  /*bf60*/  @P1 R2UR UR12, R18 ;  /* 0x00000000120c12ca */ /* 0x000fe400000e0000 */
[----:B------:R-:W-:Y:S02]  /*bf70*/  @P1 R2UR UR11, R0 ;  /* 0x00000000000b12ca */ /* 0x000fe400000e0000 */
[----:B------:R-:W-:Y:S02]  /*bf80*/  @P1 R2UR UR9, R2 ;  /* 0x00000000020912ca */ /* 0x000fe400000e0000 */
[----:B------:R-:W-:Y:S02]  /*bf90*/  @P1 R2UR UR8, R4 ;  /* 0x00000000040812ca */ /* 0x000fe400000e0000 */
[----:B------:R-:W-:Y:S02]  /*bfa0*/  @P1 PLOP3.LUT P0, PT, P1, PT, PT, 0x8, 0x0 ;  /* 0x000000000000181c */ /* 0x000fe40000f0e170 */
[----:B--2---:R-:W-:-:S02]  /*bfb0*/  @P1 R2UR UR13, R5 ;  /* 0x00000000050d12ca */ /* 0x004fc400000e0000 */
[----:B------:R-:W-:-:S11]  /*bfc0*/  PLOP3.LUT P1, PT, PT, PT, PT, 0x8, 0x0 ;  /* 0x000000000000781c */ /* 0x000fd60003f2e170 */
[----:B------:R0:W-:Y:S02]  /*bfd0*/  UTMALDG.4D [UR8], [UR4], desc[UR6] ;  /* 0x00000608040075b4 */ /* 0x0001e40008019000 */
[----:B0-----:R-:W-:Y:S05]  /*bfe0*/  @P0 BRA.U.ANY `(.L_x_456) ;  /* 0xfffffffd00d40947 */ /* 0x001fea000393ffff */
[----:B------:R-:W-:Y:S01]  /*bff0*/  PLOP3.LUT P0, PT, PT, PT, PT, 0x80, 0x0 ;  /* 0x000000000000781c */ /* 0x000fe20003f0f070 */
[----:B------:R-:W-:Y:S01]  /*c000*/  VIADD R4, R3, 0x3400 ;  /* 0x0000340003047836 */ /* 0x000fe20000000000 */
[----:B------:R-:W-:Y:S01]  /*c010*/  UMOV UR6, 0x0 ;  /* 0x0000000000067882 */ /* 0x000fe20000000000 */
[----:B------:R-:W-:Y:S01]  /*c020*/  UMOV UR7, 0x14f00000 ;  /* 0x14f0000000077882 */ /* 0x000fe20000000000 */
[----:B------:R-:W-:-:S09]  /*c030*/  UMOV UR10, 0x40 ;  /* 0x00000040000a7882 */ /* 0x000fd20000000000 */
.L_x_457:
        /* <DEDUP_REMOVED lines=16> */
.L_x_458:
        /* <DEDUP_REMOVED lines=16> */
.L_x_459:
        /* <DEDUP_REMOVED lines=11> */
.L_x_451:
[----:B------:R-:W-:Y:S05]  /*c2f0*/  BSYNC B0 ;  /* 0x0000000000007941 */ /* 0x000fea0003800000 */
.L_x_450:
[----:B------:R-:W2:Y:S01]  /*c300*/  LDL.LU R4, [R1+0x38] ;  /* 0x0000380001047983 */ /* 0x000ea20000300800 */
[----:B------:R-:W-:Y:S01]  /*c310*/  BSSY B0, `(.L_x_460) ;  /* 0x000020f000007945 */ /* 0x000fe20003800000 */
[----:B--2---:R-:W-:-:S13]  /*c320*/  ISETP.GE.AND P0, PT, R4, 0x61, PT ;  /* 0x000000610400780c */ /* 0x004fda0003f06270 */
[----:B------:R-:W-:Y:S05]  /*c330*/  @!P0 BRA `(.L_x_461) ;  /* 0x0000002000308947 */ /* 0x000fea0003800000 */
[----:B------:R-:W2:Y:S01]  /*c340*/  LDL R4, [R1+0x2c] ;  /* 0x00002c0001047983 */ /* 0x000ea20000100800 */
[----:B------:R-:W-:Y:S01]  /*c350*/  IMAD.MOV.U32 R0, RZ, RZ, 0x1 ;  /* 0x00000001ff007424 */ /* 0x000fe200078e00ff */
[----:B------:R-:W-:Y:S01]  /*c360*/  BSSY B2, `(.L_x_462) ;  /* 0x00000b3000027945 */ /* 0x000fe20003800000 */
[----:B--2---:R-:W-:-:S05]  /*c370*/  IMAD.MOV R6, RZ, RZ, -R4 ;  /* 0x000000ffff067224 */ /* 0x004fca00078e0a04 */
[----:B------:R-:W-:-:S05]  /*c380*/  VIADDMNMX R6, R6, R0, 0xffffffff, !PT ;  /* 0xffffffff06067446 */ /* 0x000fca0007800100 */
[----:B------:R-:W-:-:S05]  /*c390*/  IMAD.IADD R0, R4, 0x1, R6 ;  /* 0x0000000104007824 */ /* 0x000fca00078e0206 */
[----:B------:R-:W-:-:S04]  /*c3a0*/  LOP3.LUT R0, R0, 0x1, RZ, 0xc0, !PT ;  /* 0x0000000100007812 */ /* 0x000fc800078ec0ff */
[----:B------:R-:W-:Y:S01]  /*c3b0*/  ISETP.NE.U32.AND P0, PT, R0, 0x1, PT ;  /* 0x000000010000780c */ /* 0x000fe20003f05070 */
[----:B------:R-:W-:-:S12]  /*c3c0*/  VIADD R0, R4, 0xfffffffe ;  /* 0xfffffffe04007836 */ /* 0x000fd80000000000 */
[----:B------:R-:W-:Y:S05]  /*c3d0*/  @P0 BRA `(.L_x_463) ;  /* 0x0000000800ac0947 */ /* 0x000fea0003800000 */
[----:B------:R-:W2:Y:S04]  /*c3e0*/  LDL R5, [R1+0x18] ;  /* 0x0000180001057983 */ /* 0x000ea80000100800 */
[----:B------:R-:W3:Y:S04]  /*c3f0*/  LDL.LU R4, [R1+0x8] ;  /* 0x0000080001047983 */ /* 0x000ee80000300800 */
[----:B------:R-:W4:Y:S01]  /*c400*/  LDL.LU R7, [R1+0x10] ;  /* 0x0000100001077983 */ /* 0x000f220000300800 */
[----:B------:R-:W-:Y:S01]  /*c410*/  BSSY B1, `(.L_x_464) ;  /* 0x00000a5000017945 */ /* 0x000fe20003800000 */
[----:B--2---:R-:W-:Y:S01]  /*c420*/  ISETP.NE.AND P2, PT, R5, RZ, PT ;  /* 0x000000ff0500720c */ /* 0x004fe20003f45270 */
[----:B---3--:R-:W-:-:S05]  /*c430*/  VIADD R2, R4, 0x1 ;  /* 0x0000000104027836 */ /* 0x008fca0000000000 */
[----:B------:R-:W-:-:S04]  /*c440*/  ISETP.NE.AND P0, PT, R2, 0x2, PT ;  /* 0x000000020200780c */ /* 0x000fc80003f05270 */
[----:B------:R-:W-:Y:S02]  /*c450*/  SEL R3, RZ, 0x1, P0 ;  /* 0x00000001ff037807 */ /* 0x000fe40000000000 */
[----:B-----5:R-:W-:Y:S02]  /*c460*/  SEL R8, R2, RZ, P0 ;  /* 0x000000ff02087207 */ /* 0x020fe40000000000 */
[----:B----4-:R-:W-:-:S05]  /*c470*/  LOP3.LUT R7, R7, R3, RZ, 0x3c, !PT ;  /* 0x0000000307077212 */ /* 0x010fca00078e3cff */
[----:B------:R0:W-:Y:S04]  /*c480*/  STL [R1+0x10], R7 ;  /* 0x0000100701007387 */ /* 0x0001e80000100800 */
[----:B------:R0:W-:Y:S01]  /*c490*/  STL [R1+0x8], R8 ;  /* 0x0000080801007387 */ /* 0x0001e20000100800 */
[----:B------:R-:W-:Y:S05]  /*c4a0*/  @!P2 BRA `(.L_x_465) ;  /* 0x00000008006ca947 */ /* 0x000fea0003800000 */
[----:B------:R-:W-:Y:S02]  /*c4b0*/  ULDC.64 UR4, c[0x0][0x418] ;  /* 0x0001060000047ab9 */ /* 0x000fe40000000a00 */
[----:B------:R-:W-:-:S04]  /*c4c0*/  ISETP.NE.U32.AND P0, PT, RZ, UR4, PT ;  /* 0x00000004ff007c0c */ /* 0x000fc8000bf05070 */
[----:B------:R-:W-:-:S13]  /*c4d0*/  ISETP.NE.AND.EX P0, PT, RZ, UR5, PT, P0 ;  /* 0x00000005ff007c0c */ /* 0x000fda000bf05300 */
[----:B------:R-:W-:Y:S05]  /*c4e0*/  @!P0 BRA `(.L_x_466) ;  /* 0x0000000000508947 */ /* 0x000fea0003800000 */
[----:B------:R-:W2:Y:S01]  /*c4f0*/  LDL R10, [R1+0x14] ;  /* 0x00001400010a7983 */ /* 0x000ea20000100800 */
[----:B------:R-:W1:Y:S01]  /*c500*/  LDC R5, c[0x0][0x43c] ;  /* 0x00010f00ff057b82 */ /* 0x000e620000000800 */
[----:B------:R-:W-:Y:S02]  /*c510*/  ULDC.64 UR6, c[0x0][0x428] ;  /* 0x00010a0000067ab9 */ /* 0x000fe40000000a00 */
[----:B------:R-:W3:Y:S01]  /*c520*/  LDL R9, [R1+0xc] ;  /* 0x00000c0001097983 */ /* 0x000ee20000100800 */
        /* <DEDUP_REMOVED lines=10> */
[----:B------:R-:W-:-:S04]  /*c5d0*/  IMAD.WIDE.U32 R2, R9, UR6, R2 ;  /* 0x0000000609027c25 */ /* 0x000fc8000f8e0002 */
[----:B------:R-:W-:Y:S01]  /*c5e0*/  IMAD.IADD R3, R4, 0x1, R3 ;  /* 0x0000000104037824 */ /* 0x000fe200078e0203 */
[----:B------:R-:W-:-:S04]  /*c5f0*/  LEA R4, P0, R2, UR4, 0x2 ;  /* 0x0000000402047c11 */ /* 0x000fc8000f8010ff */
[----:B------:R-:W-:-:S05]  /*c600*/  LEA.HI.X R5, R2, UR5, R3, 0x2, P0 ;  /* 0x0000000502057c11 */ /* 0x000fca00080f1403 */
[----:B------:R-:W2:Y:S04]  /*c610*/  LDG.E R2, desc[UR40][R4.64] ;  /* 0x0000002804027981 */ /* 0x000ea8000c1e1900 */
[----:B--2---:R1:W-:Y:S02]  /*c620*/  STL [R1], R2 ;  /* 0x0000000201007387 */ /* 0x0043e40000100800 */
.L_x_466:
[----:B-1----:R-:W2:Y:S01]  /*c630*/  LDL R2, [R1+0x4] ;  /* 0x0000040001027983 */ /* 0x002ea20000100800 */
[----:B------:R-:W1:Y:S02]  /*c640*/  S2R R3, SR_TID.X ;  /* 0x0000000000037919 */ /* 0x000e640000002100 */
[----:B-1----:R-:W-:Y:S01]  /*c650*/  LOP3.LUT R4, R3, 0x7f, RZ, 0xc0, !PT ;  /* 0x0000007f03047812 */ /* 0x002fe200078ec0ff */
[----:B------:R-:W-:Y:S03]  /*c660*/  BSSY B3, `(.L_x_467) ;  /* 0x0000006000037945 */ /* 0x000fe60003800000 */
[----:B------:R-:W-:Y:S01]  /*c670*/  ISETP.NE.AND P1, PT, R4, RZ, PT ;  /* 0x000000ff0400720c */ /* 0x000fe20003f25270 */
[----:B--2---:R-:W-:Y:S01]  /*c680*/  IMAD R3, R8, 0x8, R2 ;  /* 0x0000000808037824 */ /* 0x004fe200078e0202 */
[----:B------:R-:W-:-:S04]  /*c690*/  SHF.L.U32 R2, R7, 0x1f, RZ ;  /* 0x0000001f07027819 */ /* 0x000fc800000006ff */
[----:B------:R-:W1:Y:S02]  /*c6a0*/  SYNCS.PHASECHK.TRANS64.TRYWAIT P0, [R3+URZ+0x22840], R2 ;  /* 0x02284002030075a7 */ /* 0x000e64000800017f */
[----:B-1----:R-:W-:Y:S05]  /*c6b0*/  @!P0 BRA `(.L_x_468) ;  /* 0x0000003800d08947 */ /* 0x002fea0003800000 */
.L_x_568:
[----:B------:R-:W-:Y:S05]  /*c6c0*/  BSYNC B3 ;  /* 0x0000000000037941 */ /* 0x000fea0003800000 */
.L_x_467:
[----:B------:R-:W-:Y:S04]  /*c6d0*/  BSSY B3, `(.L_x_469) ;  /* 0x0000009000037945 */ /* 0x000fe80003800000 */
[----:B------:R-:W-:Y:S05]  /*c6e0*/  @P1 BRA `(.L_x_470) ;  /* 0x00000000001c1947 */ /* 0x000fea0003800000 */
[----:B------:R-:W2:Y:S02]  /*c6f0*/  S2R R4, SR_TID.X ;  /* 0x0000000000047919 */ /* 0x000ea40000002100 */
[----:B--2---:R-:W-:Y:S01]  /*c700*/  LOP3.LUT R5, R4, 0x1f, RZ, 0xc0, !PT ;  /* 0x0000001f04057812 */ /* 0x004fe200078ec0ff */
[----:B------:R-:W-:-:S03]  /*c710*/  IMAD.MOV.U32 R4, RZ, RZ, 0x3000 ;  /* 0x00003000ff047424 */ /* 0x000fc600078e00ff */
[----:B------:R-:W-:Y:S01]  /*c720*/  ISETP.NE.AND P0, PT, R5, RZ, PT ;  /* 0x000000ff0500720c */ /* 0x000fe20003f05270 */
[----:B------:R2:W-:-:S12]  /*c730*/  SYNCS.ARRIVE.TRANS64 RZ, [R3+URZ+0x22830], R4 ;  /* 0x0228300403ff79a7 */ /* 0x0005d8000800003f */
[----:B--2---:R-:W-:Y:S05]  /*c740*/  @!P0 BRA `(.L_x_470) ;  /* 0x0000000000048947 */ /* 0x004fea0003800000 */
[----:B------:R-:W-:Y:S01]  /*c750*/  BPT.TRAP 0x1 ;  /* 0x000000040000795c */ /* 0x000fe20000300000 */
.L_x_470:
[----:B------:R-:W-:Y:S05]  /*c760*/  BSYNC B3 ;  /* 0x0000000000037941 */ /* 0x000fea0003800000 */
.L_x_469:
[----:B0-----:R-:W2:Y:S04]  /*c770*/  LDL R8, [R1+0x4] ;  /* 0x0000040001087983 */ /* 0x001ea80000100800 */
[----:B------:R-:W2:Y:S04]  /*c780*/  LDL R4, [R1+0x8] ;  /* 0x0000080001047983 */ /* 0x000ea80000100800 */
[----:B------:R-:W3:Y:S01]  /*c790*/  LDL R5, [R1+0x1c] ;  /* 0x00001c0001057983 */ /* 0x000ee20000100800 */
[----:B------:R-:W-:Y:S01]  /*c7a0*/  IMAD.MOV.U32 R7, RZ, RZ, RZ ;  /* 0x000000ffff077224 */ /* 0x000fe200078e00ff */
[----:B------:R-:W-:Y:S01]  /*c7b0*/  UIADD3 UR4, UP0, UR38, 0x370, URZ ;  /* 0x0000037026047890 */ /* 0x000fe2000ff1e03f */
[----:B------:R-:W-:Y:S01]  /*c7c0*/  PLOP3.LUT P0, PT, PT, PT, PT, 0x80, 0x0 ;  /* 0x000000000000781c */ /* 0x000fe20003f0f070 */
[----:B------:R-:W-:Y:S01]  /*c7d0*/  UMOV UR6, 0x0 ;  /* 0x0000000000067882 */ /* 0x000fe20000000000 */
[----:B------:R-:W-:Y:S01]  /*c7e0*/  UMOV UR7, 0x14f00000 ;  /* 0x14f0000000077882 */ /* 0x000fe20000000000 */
[----:B------:R-:W-:Y:S01]  /*c7f0*/  R2UR UR10, R7 ;  /* 0x00000000070a72ca */ /* 0x000fe200000e0000 */
[----:B------:R-:W-:Y:S01]  /*c800*/  UIADD3.X UR5, URZ, UR39, URZ, UP0, !UPT ;  /* 0x000000273f057290 */ /* 0x000fe200087fe43f */
[----:B--2---:R-:W-:-:S02]  /*c810*/  IMAD R4, R4, 0x3000, R8 ;  /* 0x0000300004047824 */ /* 0x004fc400078e0208 */
[----:B---3--:R-:W-:Y:S02]  /*c820*/  IMAD R0, R0, 0x60, R5 ;  /* 0x0000006000007824 */ /* 0x008fe400078e0205 */
[----:B------:R-:W-:Y:S02]  /*c830*/  VIADD R4, R4, 0x1c400 ;  /* 0x0001c40004047836 */ /* 0x000fe40000000000 */
[----:B------:R-:W-:-:S07]  /*c840*/  VIADD R5, R3, 0x22830 ;  /* 0x0002283003057836 */ /* 0x000fce0000000000 */
.L_x_471:
        /* <DEDUP_REMOVED lines=11> */
[----:B------:R-:W0:Y:S01]  /*c900*/  SYNCS.PHASECHK.TRANS64.TRYWAIT P0, [R3+URZ+0x22860], R2 ;  /* 0x02286002030075a7 */ /* 0x000e22000800017f */
[----:B------:R-:W-:Y:S04]  /*c910*/  BSSY B3, `(.L_x_472) ;  /* 0x0000002000037945 */ /* 0x000fe80003800000 */
[----:B0-----:R-:W-:Y:S05]  /*c920*/  @!P0 BRA `(.L_x_473) ;  /* 0x0000003800488947 */ /* 0x001fea0003800000 */
.L_x_569:
[----:B------:R-:W-:Y:S05]  /*c930*/  BSYNC B3 ;  /* 0x0000000000037941 */ /* 0x000fea0003800000 */
.L_x_472:
        /* <DEDUP_REMOVED lines=11> */
.L_x_475:
[----:B------:R-:W-:Y:S05]  /*c9f0*/  BSYNC B3 ;  /* 0x0000000000037941 */ /* 0x000fea0003800000 */
.L_x_474:
[----:B------:R-:W2:Y:S04]  /*ca00*/  LDL R4, [R1+0x4] ;  /* 0x0000040001047983 */ /* 0x000ea80000100800 */
[----:B01----:R-:W2:Y:S01]  /*ca10*/  LDL R2, [R1+0x8] ;  /* 0x0000080001027983 */ /* 0x003ea20000100800 */
[----:B------:R-:W-:Y:S01]  /*ca20*/  R2UR UR10, R7 ;  /* 0x00000000070a72ca */ /* 0x000fe200000e0000 */
[----:B------:R-:W-:Y:S01]  /*ca30*/  UIADD3 UR4, UP0, UR38, 0x470, URZ ;  /* 0x0000047026047890 */ /* 0x000fe2000ff1e03f */
[----:B------:R-:W-:Y:S01]  /*ca40*/  R2UR UR6, R8 ;  /* 0x00000000080672ca */ /* 0x000fe200000e0000 */
[----:B------:R-:W-:Y:S01]  /*ca50*/  VIADD R3, R3, 0x22850 ;  /* 0x0002285003037836 */ /* 0x000fe20000000000 */
[----:B------:R-:W-:Y:S01]  /*ca60*/  R2UR UR7, R9 ;  /* 0x00000000090772ca */ /* 0x000fe200000e0000 */
[----:B------:R-:W-:Y:S01]  /*ca70*/  UIADD3.X UR5, URZ, UR39, URZ, UP0, !UPT ;  /* 0x000000273f057290 */ /* 0x000fe200087fe43f */
[----:B------:R-:W-:Y:S01]  /*ca80*/  PLOP3.LUT P0, PT, PT, PT, PT, 0x80, 0x0 ;  /* 0x000000000000781c */ /* 0x000fe20003f0f070 */
[----:B--2---:R-:W-:-:S04]  /*ca90*/  IMAD R2, R2, 0xc000, R4 ;  /* 0x0000c00002027824 */ /* 0x004fc800078e0204 */
[----:B------:R-:W-:-:S08]  /*caa0*/  VIADD R4, R2, 0x400 ;  /* 0x0000040002047836 */ /* 0x000fd00000000000 */
.L_x_476:
        /* <DEDUP_REMOVED lines=11> */
[----:B------:R-:W-:Y:S01]  /*cb60*/  R2UR UR6, R8 ;  /* 0x00000000080672ca */ /* 0x000fe200000e0000 */
[----:B------:R-:W-:Y:S01]  /*cb70*/  VIADD R4, R2, 0x3400 ;  /* 0x0000340002047836 */ /* 0x000fe20000000000 */
[----:B------:R-:W-:Y:S01]  /*cb80*/  R2UR UR7, R9 ;  /* 0x00000000090772ca */ /* 0x000fe200000e0000 */
[----:B------:R-:W-:Y:S01]  /*cb90*/  UMOV UR10, 0x40 ;  /* 0x00000040000a7882 */ /* 0x000fe20000000000 */
[----:B------:R-:W-:-:S13]  /*cba0*/  PLOP3.LUT P0, PT, PT, PT, PT, 0x80, 0x0 ;  /* 0x000000000000781c */ /* 0x000fda0003f0f070 */
.L_x_477:
        /* <DEDUP_REMOVED lines=16> */
.L_x_478:
        /* <DEDUP_REMOVED lines=16> */
.L_x_479:
        /* <DEDUP_REMOVED lines=10> */
[----:B-1----:R-:W-:Y:S05]  /*ce50*/  @P0 BRA.U.ANY `(.L_x_479) ;  /* 0xfffffffd00d40947 */ /* 0x002fea000393ffff */
.L_x_465:
[----:B------:R-:W-:Y:S05]  /*ce60*/  BSYNC B1 ;  /* 0x0000000000017941 */ /* 0x000fea0003800000 */
.L_x_464:
[----:B------:R-:W2:Y:S02]  /*ce70*/  LDL.LU R4, [R1+0x2c] ;  /* 0x00002c0001047983 */ /* 0x000ea40000300800 */
[----:B--2---:R-:W-:-:S07]  /*ce80*/  VIADD R0, R4, 0xfffffffd ;  /* 0xfffffffd04007836 */ /* 0x004fce0000000000 */
.L_x_463:
[----:B------:R-:W-:Y:S05]  /*ce90*/  BSYNC B2 ;  /* 0x0000000000027941 */ /* 0x000fea0003800000 */
.L_x_462:
[----:B------:R-:W2:Y:S01]  /*cea0*/  LDL.LU R2, [R1+0x28] ;  /* 0x0000280001027983 */ /* 0x000ea20000300800 */
[----:B------:R-:W-:-:S05]  /*ceb0*/  IMAD.MOV R6, RZ, RZ, -R6 ;  /* 0x000000ffff067224 */ /* 0x000fca00078e0a06 */
[----:B--2---:R-:W-:-:S13]  /*cec0*/  ISETP.NE.AND P0, PT, R2, R6, PT ;  /* 0x000000060200720c */ /* 0x004fda0003f05270 */
[----:B------:R-:W-:Y:S05]  /*ced0*/  @!P0 BRA `(.L_x_461) ;  /* 0x0000001400488947 */ /* 0x000fea0003800000 */
.L_x_512:
[----:B------:R-:W2:Y:S04]  /*cee0*/  LDL R4, [R1+0x18] ;  /* 0x0000180001047983 */ /* 0x000ea80000100800 */
[----:B------:R-:W0:Y:S04]  /*cef0*/  LDL.LU R3, [R1+0x8] ;  /* 0x0000080001037983 */ /* 0x000e280000300800 */
[----:B------:R-:W3:Y:S01]  /*cf00*/  LDL.LU R2, [R1+0x10] ;  /* 0x0000100001027983 */ /* 0x000ee20000300800 */
[----:B------:R-:W-:Y:S05]  /*cf10*/  YIELD ;  /* 0x0000000000007946 */ /* 0x000fea0003800000 */
[----:B------:R-:W-:Y:S01]  /*cf20*/  BSSY B1, `(.L_x_480) ;  /* 0x00000a2000017945 */ /* 0x000fe20003800000 */
[----:B--2---:R-:W-:Y:S01]  /*cf30*/  ISETP.NE.AND P1, PT, R4, RZ, PT ;  /* 0x000000ff0400720c */ /* 0x004fe20003f25270 */
[----:B0-----:R-:W-:-:S05]  /*cf40*/  VIADD R7, R3, 0x1 ;  /* 0x0000000103077836 */ /* 0x001fca0000000000 */
[----:B------:R-:W-:-:S04]  /*cf50*/  ISETP.NE.AND P0, PT, R7, 0x2, PT ;  /* 0x000000020700780c */ /* 0x000fc80003f05270 */
[----:B------:R-:W-:Y:S02]  /*cf60*/  SEL R6, RZ, 0x1, P0 ;  /* 0x00000001ff067807 */ /* 0x000fe40000000000 */
[----:B------:R-:W-:Y:S02]  /*cf70*/  SEL R7, R7, RZ, P0 ;  /* 0x000000ff07077207 */ /* 0x000fe40000000000 */
[----:B---3--:R-:W-:Y:S01]  /*cf80*/  LOP3.LUT R6, R2, R6, RZ, 0x3c, !PT ;  /* 0x0000000602067212 */ /* 0x008fe200078e3cff */
[----:B------:R-:W-:Y:S06]  /*cf90*/  @!P1 BRA `(.L_x_481) ;  /* 0x0000000800689947 */ /* 0x000fec0003800000 */
[----:B------:R-:W-:Y:S01]  /*cfa0*/  ULDC.64 UR4, c[0x0][0x418] ;  /* 0x0001060000047ab9 */ /* 0x000fe20000000a00 */
[----:B-----5:R-:W-:Y:S01]  /*cfb0*/  IMAD.MOV.U32 R8, RZ, RZ, R0 ;  /* 0x000000ffff087224 */ /* 0x020fe200078e0000 */
[----:B------:R-:W-:-:S04]  /*cfc0*/  ISETP.NE.U32.AND P0, PT, RZ, UR4, PT ;  /* 0x00000004ff007c0c */ /* 0x000fc8000bf05070 */
[----:B------:R-:W-:-:S13]  /*cfd0*/  ISETP.NE.AND.EX P0, PT, RZ, UR5, PT, P0 ;  /* 0x00000005ff007c0c */ /* 0x000fda000bf05300 */
[----:B------:R-:W-:Y:S05]  /*cfe0*/  @!P0 BRA `(.L_x_482) ;  /* 0x0000000000508947 */ /* 0x000fea0003800000 */
[----:B------:R-:W2:Y:S01]  /*cff0*/  LDL R9, [R1+0x14] ;  /* 0x0000140001097983 */ /* 0x000ea20000100800 */
[----:B------:R-:W0:Y:S01]  /*d000*/  LDC R8, c[0x0][0x43c] ;  /* 0x00010f00ff087b82 */ /* 0x000e220000000800 */
[----:B------:R-:W-:Y:S02]  /*d010*/  ULDC.64 UR6, c[0x0][0x428] ;  /* 0x00010a0000067ab9 */ /* 0x000fe40000000a00 */
[----:B------:R-:W3:Y:S01]  /*d020*/  LDL R5, [R1+0xc] ;  /* 0x00000c0001057983 */ /* 0x000ee20000100800 */
        /* <DEDUP_REMOVED lines=16> */
.L_x_482:
[----:B0-----:R-:W2:Y:S01]  /*d130*/  LDL R2, [R1+0x4] ;  /* 0x0000040001027983 */ /* 0x001ea20000100800 */
[----:B------:R-:W0:Y:S02]  /*d140*/  S2R R3, SR_TID.X ;  /* 0x0000000000037919 */ /* 0x000e240000002100 */
[----:B0-----:R-:W-:Y:S02]  /*d150*/  LOP3.LUT R4, R3, 0x7f, RZ, 0xc0, !PT ;  /* 0x0000007f03047812 */ /* 0x001fe400078ec0ff */
[----:B------:R-:W-:Y:S01]  /*d160*/  SHF.L.U32 R3, R6, 0x1f, RZ ;  /* 0x0000001f06037819 */ /* 0x000fe200000006ff */
[----:B------:R-:W-:Y:S01]  /*d170*/  BSSY B2, `(.L_x_483) ;  /* 0x0000005000027945 */ /* 0x000fe20003800000 */
[----:B------:R-:W-:Y:S01]  /*d180*/  ISETP.NE.AND P1, PT, R4, RZ, PT ;  /* 0x000000ff0400720c */ /* 0x000fe20003f25270 */
[----:B--2---:R-:W-:-:S04]  /*d190*/  IMAD R2, R7, 0x8, R2 ;  /* 0x0000000807027824 */ /* 0x004fc800078e0202 */
[----:B------:R-:W0:Y:S02]  /*d1a0*/  SYNCS.PHASECHK.TRANS64.TRYWAIT P0, [R2+URZ+0x22840], R3 ;  /* 0x02284003020075a7 */ /* 0x000e24000800017f */
[----:B0-----:R-:W-:Y:S06]  /*d1b0*/  @!P0 BRA `(.L_x_484) ;  /* 0x0000003000388947 */ /* 0x001fec0003800000 */
.L_x_570:
[----:B------:R-:W-:Y:S05]  /*d1c0*/  BSYNC B2 ;  /* 0x0000000000027941 */ /* 0x000fea0003800000 */
.L_x_483:
[----:B------:R-:W-:Y:S04]  /*d1d0*/  BSSY B2, `(.L_x_485) ;  /* 0x0000009000027945 */ /* 0x000fe80003800000 */
[----:B------:R-:W-:Y:S05]  /*d1e0*/  @P1 BRA `(.L_x_486) ;  /* 0x00000000001c1947 */ /* 0x000fea0003800000 */
[----:B------:R-:W1:Y:S02]  /*d1f0*/  S2R R4, SR_TID.X ;  /* 0x0000000000047919 */ /* 0x000e640000002100 */
[----:B-1----:R-:W-:Y:S01]  /*d200*/  LOP3.LUT R5, R4, 0x1f, RZ, 0xc0, !PT ;  /* 0x0000001f04057812 */ /* 0x002fe200078ec0ff */
[----:B------:R-:W-:-:S03]  /*d210*/  IMAD.MOV.U32 R4, RZ, RZ, 0x3000 ;  /* 0x00003000ff047424 */ /* 0x000fc600078e00ff */
[----:B------:R-:W-:Y:S01]  /*d220*/  ISETP.NE.AND P0, PT, R5, RZ, PT ;  /* 0x000000ff0500720c */ /* 0x000fe20003f05270 */
[----:B------:R1:W-:-:S12]  /*d230*/  SYNCS.ARRIVE.TRANS64 RZ, [R2+URZ+0x22830], R4 ;  /* 0x0228300402ff79a7 */ /* 0x0003d8000800003f */
[----:B-1----:R-:W-:Y:S05]  /*d240*/  @!P0 BRA `(.L_x_486) ;  /* 0x0000000000048947 */ /* 0x002fea0003800000 */
[----:B------:R-:W-:Y:S01]  /*d250*/  BPT.TRAP 0x1 ;  /* 0x000000040000795c */ /* 0x000fe20000300000 */
.L_x_486:
[----:B------:R-:W-:Y:S05]  /*d260*/  BSYNC B2 ;  /* 0x0000000000027941 */ /* 0x000fea0003800000 */
.L_x_485:
        /* <DEDUP_REMOVED lines=13> */
.L_x_487:
        /* <DEDUP_REMOVED lines=11> */
[----:B------:R-:W1:Y:S01]  /*d3f0*/  SYNCS.PHASECHK.TRANS64.TRYWAIT P0, [R2+URZ+0x22860], R3 ;  /* 0x02286003020075a7 */ /* 0x000e62000800017f */
[----:B------:R-:W-:Y:S04]  /*d400*/  BSSY B2, `(.L_x_488) ;  /* 0x0000002000027945 */ /* 0x000fe80003800000 */
[----:B-1----:R-:W-:Y:S05]  /*d410*/  @!P0 BRA `(.L_x_489) ;  /* 0x0000002c00b48947 */ /* 0x002fea0003800000 */
.L_x_571:
[----:B------:R-:W-:Y:S05]  /*d420*/  BSYNC B2 ;  /* 0x0000000000027941 */ /* 0x000fea0003800000 */
.L_x_488:
        /* <DEDUP_REMOVED lines=11> */
.L_x_491:
[----:B------:R-:W-:Y:S05]  /*d4e0*/  BSYNC B2 ;  /* 0x0000000000027941 */ /* 0x000fea0003800000 */
.L_x_490:
        /* <DEDUP_REMOVED lines=10> */
.L_x_492:
        /* <DEDUP_REMOVED lines=16> */
.L_x_493:
        /* <DEDUP_REMOVED lines=16> */
.L_x_494:
        /* <DEDUP_REMOVED lines=16> */
.L_x_495:
        /* <DEDUP_REMOVED lines=11> */
.L_x_481:
[----:B------:R-:W-:Y:S05]  /*d940*/  BSYNC B1 ;  /* 0x0000000000017941 */ /* 0x000fea0003800000 */
.L_x_480:
[----:B------:R-:W2:Y:S01]  /*d950*/  LDL R5, [R1+0x18] ;  /* 0x0000180001057983 */ /* 0x000ea20000100800 */
[----:B------:R-:W-:Y:S01]  /*d960*/  VIADD R7, R7, 0x1 ;  /* 0x0000000107077836 */ /* 0x000fe20000000000 */
[----:B------:R-:W-:Y:S04]  /*d970*/  BSSY B1, `(.L_x_496) ;  /* 0x00000a5000017945 */ /* 0x000fe80003800000 */
[----:B------:R-:W-:-:S04]  /*d980*/  ISETP.NE.AND P0, PT, R7, 0x2, PT ;  /* 0x000000020700780c */ /* 0x000fc80003f05270 */
[----:B------:R-:W-:Y:S02]  /*d990*/  SEL R2, RZ, 0x1, P0 ;  /* 0x00000001ff027807 */ /* 0x000fe40000000000 */
[----:B------:R-:W-:Y:S02]  /*d9a0*/  SEL R9, R7, RZ, P0 ;  /* 0x000000ff07097207 */ /* 0x000fe40000000000 */
[----:B-----5:R-:W-:-:S05]  /*d9b0*/  LOP3.LUT R8, R6, R2, RZ, 0x3c, !PT ;  /* 0x0000000206087212 */ /* 0x020fca00078e3cff */
[----:B------:R0:W-:Y:S04]  /*d9c0*/  STL [R1+0x10], R8 ;  /* 0x0000100801007387 */ /* 0x0001e80000100800 */
[----:B------:R0:W-:Y:S01]  /*d9d0*/  STL [R1+0x8], R9 ;  /* 0x0000080901007387 */ /* 0x0001e20000100800 */
[----:B--2---:R-:W-:-:S13]  /*d9e0*/  ISETP.NE.AND P2, PT, R5, RZ, PT ;  /* 0x000000ff0500720c */ /* 0x004fda0003f45270 */
[----:B0-----:R-:W-:Y:S05]  /*d9f0*/  @!P2 BRA `(.L_x_497) ;  /* 0x000000080070a947 */ /* 0x001fea0003800000 */
[----:B------:R-:W-:Y:S01]  /*da00*/  ULDC.64 UR4, c[0x0][0x418] ;  /* 0x0001060000047ab9 */ /* 0x000fe20000000a00 */
[----:B------:R-:W-:Y:S01]  /*da10*/  VIADD R6, R0, 0xffffffff ;  /* 0xffffffff00067836 */ /* 0x000fe20000000000 */
        /* <DEDUP_REMOVED lines=23> */
.L_x_498:
        /* <DEDUP_REMOVED lines=9> */
.L_x_572:
[----:B------:R-:W-:Y:S05]  /*dc20*/  BSYNC B2 ;  /* 0x0000000000027941 */ /* 0x000fea0003800000 */
.L_x_499:
        /* <DEDUP_REMOVED lines=9> */
.L_x_502:
[----:B------:R-:W-:Y:S05]  /*dcc0*/  BSYNC B2 ;  /* 0x0000000000027941 */ /* 0x000fea0003800000 */
.L_x_501:
[----:B------:R-:W2:Y:S04]  /*dcd0*/  LDL R8, [R1+0x4] ;  /* 0x0000040001087983 */ /* 0x000ea80000100800 */
        /* <DEDUP_REMOVED lines=13> */
.L_x_503:
        /* <DEDUP_REMOVED lines=14> */
.L_x_573:
[----:B------:R-:W-:Y:S05]  /*de90*/  BSYNC B2 ;  /* 0x0000000000027941 */ /* 0x000fea0003800000 */
.L_x_504:
        /* <DEDUP_REMOVED lines=11> */
.L_x_507:
[----:B------:R-:W-:Y:S05]  /*df50*/  BSYNC B2 ;  /* 0x0000000000027941 */ /* 0x000fea0003800000 */
.L_x_506:
        /* <DEDUP_REMOVED lines=11> */
.L_x_508:
        /* <DEDUP_REMOVED lines=16> */
.L_x_509:
        /* <DEDUP_REMOVED lines=16> */
.L_x_510:
        /* <DEDUP_REMOVED lines=16> */
.L_x_511:
        /* <DEDUP_REMOVED lines=11> */
.L_x_497:
[----:B------:R-:W-:Y:S05]  /*e3c0*/  BSYNC B1 ;  /* 0x0000000000017941 */ /* 0x000fea0003800000 */
.L_x_496:
[C---:B------:R-:W-:Y:S01]  /*e3d0*/  ISETP.GT.AND P0, PT, R0.reuse, 0x1, PT ;  /* 0x000000010000780c */ /* 0x040fe20003f04270 */
[----:B------:R-:W-:-:S12]  /*e3e0*/  VIADD R0, R0, 0xfffffffe ;  /* 0xfffffffe00007836 */ /* 0x000fd80000000000 */
[----:B------:R-:W-:Y:S05]  /*e3f0*/  @P0 BRA `(.L_x_512) ;  /* 0xffffffe800b80947 */ /* 0x000fea000383ffff */
.L_x_461:
[----:B------:R-:W-:Y:S05]  /*e400*/  BSYNC B0 ;  /* 0x0000000000007941 */ /* 0x000fea0003800000 */
.L_x_460:
[----:B------:R-:W2:Y:S04]  /*e410*/  LDL.LU R4, [R1+0x8] ;  /* 0x0000080001047983 */ /* 0x000ea80000300800 */
[----:B------:R-:W3:Y:S01]  /*e420*/  LDL.LU R3, [R1+0x10] ;  /* 0x0000100001037983 */ /* 0x000ee20000300800 */
[----:B------:R-:W1:Y:S01]  /*e430*/  S2R R2, SR_TID.X ;  /* 0x0000000000027919 */ /* 0x000e620000002100 */
[----:B------:R-:W-:Y:S01]  /*e440*/  BSSY B0, `(.L_x_513) ;  /* 0x0000015000007945 */ /* 0x000fe20003800000 */
[----:B-1----:R-:W-:-:S04]  /*e450*/  LOP3.LUT R2, R2, 0x7f, RZ, 0xc0, !PT ;  /* 0x0000007f02027812 */ /* 0x002fc800078ec0ff */
[----:B------:R-:W-:Y:S01]  /*e460*/  ISETP.NE.AND P1, PT, R2, RZ, PT ;  /* 0x000000ff0200720c */ /* 0x000fe20003f25270 */
[----:B--2---:R-:W-:-:S05]  /*e470*/  VIADD R0, R4, 0x1 ;  /* 0x0000000104007836 */ /* 0x004fca0000000000 */
[----:B------:R-:W-:-:S04]  /*e480*/  ISETP.NE.AND P0, PT, R0, 0x2, PT ;  /* 0x000000020000780c */ /* 0x000fc80003f05270 */
[----:B------:R-:W-:-:S04]  /*e490*/  SEL R2, RZ, 0x1, P0 ;  /* 0x00000001ff027807 */ /* 0x000fc80000000000 */
[----:B---3--:R-:W-:-:S05]  /*e4a0*/  LOP3.LUT R3, R3, R2, RZ, 0x3c, !PT ;  /* 0x0000000203037212 */ /* 0x008fca00078e3cff */
[----:B------:R1:W-:Y:S01]  /*e4b0*/  STL [R1+0x10], R3 ;  /* 0x0000100301007387 */ /* 0x0003e20000100800 */
[----:B------:R-:W-:Y:S05]  /*e4c0*/  @P1 BRA `(.L_x_514) ;  /* 0x0000000000301947 */ /* 0x000fea0003800000 */
[----:B------:R-:W2:Y:S01]  /*e4d0*/  S2R R5, SR_LANEID ;  /* 0x0000000000057919 */ /* 0x000ea20000000000 */
[----:B------:R-:W-:Y:S01]  /*e4e0*/  VOTEU.ANY UR4, UPT, PT ;  /* 0x0000000000047886 */ /* 0x000fe200038e0100 */
[----:B-1----:R-:W1:Y:S01]  /*e4f0*/  LDC.64 R2, c[0x0][0xc60] ;  /* 0x00031800ff027b82 */ /* 0x002e620000000a00 */
[----:B------:R-:W2:Y:S02]  /*e500*/  FLO.U32 R4, UR4 ;  /* 0x0000000400047d00 */ /* 0x000ea400080e0000 */
[----:B--2---:R-:W-:-:S06]  /*e510*/  ISETP.EQ.U32.AND P1, PT, R4, R5, PT ;  /* 0x000000050400720c */ /* 0x004fcc0003f22070 */
[----:B------:R-:W1:Y:S07]  /*e520*/  POPC R5, UR4 ;  /* 0x0000000400057d09 */ /* 0x000e6e0008000000 */
[----:B-1----:R-:W2:Y:S01]  /*e530*/  @P1 ATOMG.E.ADD.STRONG.GPU PT, R3, desc[UR40][R2.64], R5 ;  /* 0x00000005020319a8 */ /* 0x002ea200081ee1e8 */
[----:B------:R-:W1:Y:S02]  /*e540*/  S2R R6, SR_LTMASK ;  /* 0x0000000000067919 */ /* 0x000e640000003900 */
[----:B-1----:R-:W-:-:S04]  /*e550*/  LOP3.LUT R6, R6, UR4, RZ, 0xc0, !PT ;  /* 0x0000000406067c12 */ /* 0x002fc8000f8ec0ff */
[----:B0-----:R-:W0:Y:S01]  /*e560*/  POPC R7, R6 ;  /* 0x0000000600077309 */ /* 0x001e220000000000 */
[----:B--2---:R-:W0:Y:S02]  /*e570*/  SHFL.IDX PT, R4, R3, R4, 0x1f ;  /* 0x00001f0403047589 */ /* 0x004e2400000e0000 */
[----:B0-----:R-:W-:-:S07]  /*e580*/  IADD3 R16, R4, UR37, R7 ;  /* 0x0000002504107c10 */ /* 0x001fce000fffe007 */
.L_x_514:
[----:B------:R-:W-:Y:S05]  /*e590*/  BSYNC B0 ;  /* 0x0000000000007941 */ /* 0x000fea0003800000 */
.L_x_513:
[----:B------:R-:W-:-:S05]  /*e5a0*/  SEL R0, R0, RZ, P0 ;  /* 0x000000ff00007207 */ /* 0x000fca0000000000 */
[----:B------:R2:W-:Y:S02]  /*e5b0*/  STL [R1+0x8], R0 ;  /* 0x0000080001007387 */ /* 0x0005e40000100800 */
.L_x_432:
[----:B------:R-:W-:Y:S05]  /*e5c0*/  BSYNC B7 ;  /* 0x0000000000077941 */ /* 0x000fea0003800000 */
.L_x_430:
[----:B--2---:R-:W2:Y:S02]  /*e5d0*/  LDL R0, [R1+0x58] ;  /* 0x0000580001007983 */ /* 0x004ea40000100800 */
[----:B--2---:R-:W-:-:S13]  /*e5e0*/  ISETP.NE.AND P0, PT, R0, RZ, PT ;  /* 0x000000ff0000720c */ /* 0x004fda0003f05270 */
[----:B------:R-:W-:Y:S05]  /*e5f0*/  @!P0 BRA `(.L_x_515) ;  /* 0x0000000000288947 */ /* 0x000fea0003800000 */
[----:B------:R-:W-:Y:S05]  /*e600*/  WARPSYNC.ALL ;  /* 0x0000000000007948 */ /* 0x000fea0003800000 */
[----:B------:R-:W2:Y:S08]  /*e610*/  S2UR UR5, SR_CgaCtaId ;  /* 0x00000000000579c3 */ /* 0x000eb00000008800 */
[----:B------:R-:W-:Y:S06]  /*e620*/  BAR.SYNC.DEFER_BLOCKING 0x5, 0x180 ;  /* 0x0146000000007b1d */ /* 0x000fec0000010000 */
[----:B------:R-:W-:-:S02]  /*e630*/  UMOV UR4, 0x400 ;  /* 0x0000040000047882 */ /* 0x000fc40000000000 */
[----:B--2---:R-:W-:-:S06]  /*e640*/  ULEA UR4, UR5, UR4, 0x18 ;  /* 0x0000000405047291 */ /* 0x004fcc000f8ec03f */
[----:B------:R-:W-:-:S05]  /*e650*/  IMAD.U32 R0, RZ, RZ, UR4 ;  /* 0x00000004ff007e24 */ /* 0x000fca000f8e00ff */
[----:B------:R3:W4:Y:S04]  /*e660*/  LDS.128 R16, [R0+0x228d0] ;  /* 0x0228d00000107984 */ /* 0x0007280000000c00 */
[----:B------:R3:W-:Y:S01]  /*e670*/  STL [R1+0x4], R0 ;  /* 0x0000040001007387 */ /* 0x0007e20000100800 */
[----:B------:R-:W-:Y:S06]  /*e680*/  BAR.ARV 0x4, 0x180 ;  /* 0x0106000000007b1d */ /* 0x000fec0000002000 */
[----:B------:R-:W-:Y:S05]  /*e690*/  BRA `(.L_x_516) ;  /* 0x0000000800487947 */ /* 0x000fea0003800000 */
.L_x_515:
[----:B------:R-:W2:Y:S01]  /*e6a0*/  S2R R0, SR_TID.X ;  /* 0x0000000000007919 */ /* 0x000ea20000002100 */
[----:B------:R-:W-:Y:S01]  /*e6b0*/  UMOV UR4, 0xffffffff ;  /* 0xffffffff00047882 */ /* 0x000fe20000000000 */
[----:B--2---:R-:W-:-:S04]  /*e6c0*/  LOP3.LUT R6, R0, 0x1f, RZ, 0xc0, !PT ;  /* 0x0000001f00067812 */ /* 0x004fc800078ec0ff */
[----:B------:R-:W-:Y:S01]  /*e6d0*/  ISETP.NE.AND P0, PT, R6, 0x1f, PT ;  /* 0x0000001f0600780c */ /* 0x000fe20003f05270 */
[----:B------:R-:W-:-:S12]  /*e6e0*/  BRA.DIV UR4, `(.L_x_517) ;  /* 0x0000001e043c7947 */ /* 0x000fd8000b800000 */
[----:B------:R-:W-:Y:S01]  /*e6f0*/  IMAD.IADD R5, R19, 0x1, R6 ;  /* 0x0000000113057824 */ /* 0x000fe200078e0206 */
[----:B------:R-:W-:-:S04]  /*e700*/  ULDC UR4, c[0x0][0xc3c] ;  /* 0x00030f0000047ab9 */ /* 0x000fc80000000800 */
[----:B------:R-:W-:-:S13]  /*e710*/  ISETP.GE.OR P1, PT, R5, UR4, !P0 ;  /* 0x0000000405007c0c */ /* 0x000fda000c726670 */
[----:B-1----:R-:W1:Y:S02]  /*e720*/  @!P1 LDC.64 R2, c[0x0][0xc80] ;  /* 0x00032000ff029b82 */ /* 0x002e640000000a00 */
[----:B-1----:R-:W-:-:S06]  /*e730*/  @!P1 IMAD.WIDE R2, R5, 0x4, R2 ;  /* 0x0000000405029825 */ /* 0x002fcc00078e0202 */
[----:B------:R1:W2:Y:S01]  /*e740*/  @!P1 LDG.E R3, desc[UR40][R2.64] ;  /* 0x0000002802039981 */ /* 0x0002a2000c1e1900 */
[C---:B------:R-:W-:Y:S02]  /*e750*/  ISETP.GE.U32.AND P2, PT, R6.reuse, 0x2, PT ;  /* 0x000000020600780c */ /* 0x040fe40003f46070 */
[C---:B------:R-:W-:Y:S01]  /*e760*/  ISETP.GE.U32.AND P3, PT, R6.reuse, 0x4, PT ;  /* 0x000000040600780c */ /* 0x040fe20003f66070 */
[----:B------:R-:W-:Y:S01]  /*e770*/  SHFL.IDX PT, R0, R16, RZ, 0x1f ;  /* 0x00001fff10007589 */ /* 0x000fe200000e0000 */
[C---:B------:R-:W-:Y:S02]  /*e780*/  ISETP.GE.U32.AND P4, PT, R6.reuse, 0x8, PT ;  /* 0x000000080600780c */ /* 0x040fe40003f86070 */
[C---:B------:R-:W-:Y:S01]  /*e790*/  ISETP.GE.U32.AND P5, PT, R6.reuse, 0x10, PT ;  /* 0x000000100600780c */ /* 0x040fe20003fa6070 */
[----:B------:R-:W-:Y:S01]  /*e7a0*/  SHFL.IDX PT, R4, R16, 0x1, 0x1f ;  /* 0x00201f0010047f89 */ /* 0x000fe200000e0000 */
[----:B-1----:R-:W-:Y:S02]  /*e7b0*/  IMAD.MOV.U32 R2, RZ, RZ, RZ ;  /* 0x000000ffff027224 */ /* 0x002fe400078e00ff */
[----:B--2---:R-:W-:Y:S01]  /*e7c0*/  @!P1 IMAD.MOV.U32 R2, RZ, RZ, R3 ;  /* 0x000000ffff029224 */ /* 0x004fe200078e0003 */
[----:B------:R-:W-:-:S04]  /*e7d0*/  ISETP.NE.AND P1, PT, R6, RZ, PT ;  /* 0x000000ff0600720c */ /* 0x000fc80003f25270 */
[----:B------:R-:W1:Y:S02]  /*e7e0*/  SHFL.UP PT, R14, R2, 0x1, RZ ;  /* 0x04200000020e7989 */ /* 0x000e6400000e00ff */
[----:B-1----:R-:W-:-:S05]  /*e7f0*/  SEL R5, R14, RZ, P1 ;  /* 0x000000ff0e057207 */ /* 0x002fca0000800000 */
[----:B------:R-:W-:-:S05]  /*e800*/  IMAD.IADD R3, R2, 0x1, R5 ;  /* 0x0000000102037824 */ /* 0x000fca00078e0205 */
        /* <DEDUP_REMOVED lines=12> */
[----:B------:R1:W2:Y:S02]  /*e8d0*/  SHFL.IDX PT, R14, R3, 0x1f, 0x1f ;  /* 0x03e01f00030e7f89 */ /* 0x0002a400000e0000 */
.L_x_583:
[----:B------:R-:W-:Y:S02]  /*e8e0*/  ULDC UR4, c[0x0][0xc38] ;  /* 0x00030e0000047ab9 */ /* 0x000fe40000000800 */
[----:B------:R-:W-:-:S04]  /*e8f0*/  IMAD.U32 R16, RZ, RZ, UR4 ;  /* 0x00000004ff107e24 */ /* 0x000fc8000f8e00ff */
[----:B--2---:R-:W-:-:S04]  /*e900*/  IMAD R6, R14, R16, RZ ;  /* 0x000000100e067224 */ /* 0x004fc800078e02ff */
[----:B------:R-:W-:-:S05]  /*e910*/  IMAD.IADD R4, R4, 0x1, R6 ;  /* 0x0000000104047824 */ /* 0x000fca00078e0206 */
[----:B------:R-:W-:-:S13]  /*e920*/  ISETP.GT.AND P6, PT, R4, R0, PT ;  /* 0x000000000400720c */ /* 0x000fda0003fc4270 */
[----:B------:R-:W-:Y:S05]  /*e930*/  @P6 BRA `(.L_x_518) ;  /* 0x00000000009c6947 */ /* 0x000fea0003800000 */
.L_x_523:
[----:B------:R-:W2:Y:S01]  /*e940*/  LDC R6, c[0x0][0xc3c] ;  /* 0x00030f00ff067b82 */ /* 0x000ea20000000800 */
[----:B------:R-:W-:-:S05]  /*e950*/  VIADD R19, R19, 0x1f ;  /* 0x0000001f13137836 */ /* 0x000fca0000000000 */
[----:B--2---:R-:W-:-:S13]  /*e960*/  ISETP.GE.AND P6, PT, R19, R6, PT ;  /* 0x000000061300720c */ /* 0x004fda0003fc6270 */
[----:B------:R-:W-:Y:S05]  /*e970*/  @P6 BRA `(.L_x_519) ;  /* 0x0000000400446947 */ /* 0x000fea0003800000 */
[----:B------:R-:W2:Y:S01]  /*e980*/  S2R R2, SR_TID.X ;  /* 0x0000000000027919 */ /* 0x000ea20000002100 */
[----:B------:R-:W-:Y:S01]  /*e990*/  BSSY B0, `(.L_x_520) ;  /* 0x0000009000007945 */ /* 0x000fe20003800000 */
[----:B--2---:R-:W-:-:S05]  /*e9a0*/  LOP3.LUT R2, R2, 0x1f, RZ, 0xc0, !PT ;  /* 0x0000001f02027812 */ /* 0x004fca00078ec0ff */
[----:B------:R-:W-:Y:S02]  /*e9b0*/  IMAD.IADD R5, R19, 0x1, R2 ;  /* 0x0000000113057824 */ /* 0x000fe400078e0202 */
[----:B------:R-:W-:-:S03]  /*e9c0*/  IMAD.MOV.U32 R2, RZ, RZ, RZ ;  /* 0x000000ffff027224 */ /* 0x000fc600078e00ff */
[----:B------:R-:W-:-:S13]  /*e9d0*/  ISETP.GE.OR P6, PT, R5, R6, !P0 ;  /* 0x000000060500720c */ /* 0x000fda00047c6670 */
[----:B------:R-:W-:Y:S05]  /*e9e0*/  @P6 BRA `(.L_x_521) ;  /* 0x00000000000c6947 */ /* 0x000fea0003800000 */
[----:B-1----:R-:W1:Y:S02]  /*e9f0*/  LDC.64 R2, c[0x0][0xc80] ;  /* 0x00032000ff027b82 */ /* 0x002e640000000a00 */
[----:B-1----:R-:W-:-:S06]  /*ea00*/  IMAD.WIDE R2, R5, 0x4, R2 ;  /* 0x0000000405027825 */ /* 0x002fcc00078e0202 */
[----:B------:R2:W5:Y:S02]  /*ea10*/  LDG.E R2, desc[UR40][R2.64] ;  /* 0x0000002802027981 */ /* 0x000564000c1e1900 */
.L_x_521:
[----:B------:R-:W-:Y:S05]  /*ea20*/  BSYNC B0 ;  /* 0x0000000000007941 */ /* 0x000fea0003800000 */
.L_x_520:
[----:B------:R-:W-:-:S03]  /*ea30*/  UMOV UR4, 0xffffffff ;  /* 0xffffffff00047882 */ /* 0x000fc60000000000 */
[----:B------:R-:W-:Y:S05]  /*ea40*/  BRA.DIV UR4, `(.L_x_522) ;  /* 0x0000001e04887947 */ /* 0x000fea000b800000 */
[----:B-----5:R-:W1:Y:S02]  /*ea50*/  SHFL.UP PT, R14, R2, 0x1, RZ ;  /* 0x04200000020e7989 */ /* 0x020e6400000e00ff */
[----:B-12---:R-:W-:-:S05]  /*ea60*/  SEL R3, R14, RZ, P1 ;  /* 0x000000ff0e037207 */ /* 0x006fca0000800000 */
        /* <DEDUP_REMOVED lines=14> */
.L_x_591:
[----:B------:R-:W-:Y:S02]  /*eb50*/  ULDC UR4, c[0x0][0xc38] ;  /* 0x00030e0000047ab9 */ /* 0x000fe40000000800 */
[----:B------:R-:W-:-:S04]  /*eb60*/  IMAD.U32 R16, RZ, RZ, UR4 ;  /* 0x00000004ff107e24 */ /* 0x000fc8000f8e00ff */
[----:B--2---:R-:W-:-:S04]  /*eb70*/  IMAD R6, R14, R16, RZ ;  /* 0x000000100e067224 */ /* 0x004fc800078e02ff */
[----:B------:R-:W-:-:S05]  /*eb80*/  IMAD.IADD R4, R6, 0x1, R4 ;  /* 0x0000000106047824 */ /* 0x000fca00078e0204 */
[----:B------:R-:W-:-:S13]  /*eb90*/  ISETP.GT.AND P6, PT, R4, R0, PT ;  /* 0x000000000400720c */ /* 0x000fda0003fc4270 */
[----:B------:R-:W-:Y:S05]  /*eba0*/  @!P6 BRA `(.L_x_523) ;  /* 0xfffffffc0064e947 */ /* 0x000fea000383ffff */
.L_x_518:
[----:B------:R-:W-:Y:S01]  /*ebb0*/  IMAD.IADD R6, R4, 0x1, -R6 ;  /* 0x0000000104067824 */ /* 0x000fe200078e0a06 */
[----:B------:R-:W-:-:S03]  /*ebc0*/  UMOV UR4, 0xffffffff ;  /* 0xffffffff00047882 */ /* 0x000fc60000000000 */
[----:B------:R-:W-:-:S05]  /*ebd0*/  IMAD R5, R3, R16, R6 ;  /* 0x0000001003057224 */ /* 0x000fca00078e0206 */
[----:B------:R-:W-:Y:S01]  /*ebe0*/  ISETP.GT.AND P6, PT, R5, R0, PT ;  /* 0x000000000500720c */ /* 0x000fe20003fc4270 */
[----:B------:R-:W-:-:S12]  /*ebf0*/  BRA.DIV UR4, `(.L_x_524) ;  /* 0x0000001e04dc7947 */ /* 0x000fd8000b800000 */
[----:B------:R-:W-:-:S04]  /*ec00*/  VOTE.ANY R5, PT, !P6 ;  /* 0x0000000000057806 */ /* 0x000fc800070e0100 */
[----:B------:R-:W2:Y:S02]  /*ec10*/  POPC R4, R5 ;  /* 0x0000000500047309 */ /* 0x000ea40000000000 */
[----:B--2---:R2:W3:Y:S02]  /*ec20*/  SHFL.IDX PT, R17, R2, R4, 0x1f ;  /* 0x00001f0402117589 */ /* 0x0044e400000e0000 */
.L_x_595:
[----:B------:R-:W-:Y:S01]  /*ec30*/  ISETP.NE.AND P0, PT, R5, RZ, PT ;  /* 0x000000ff0500720c */ /* 0x000fe20003f05270 */
[----:B------:R-:W-:-:S12]  /*ec40*/  IMAD.MOV.U32 R14, RZ, RZ, RZ ;  /* 0x000000ffff0e7224 */ /* 0x000fd800078e00ff */
[----:B------:R-:W-:Y:S05]  /*ec50*/  @!P0 BRA `(.L_x_525) ;  /* 0x0000000000108947 */ /* 0x000fea0003800000 */
[----:B------:R-:W-:Y:S01]  /*ec60*/  UMOV UR4, 0xffffffff ;  /* 0xffffffff00047882 */ /* 0x000fe20000000000 */
[----:B0-----:R-:W-:Y:S02]  /*ec70*/  VIADD R12, R4, 0xffffffff ;  /* 0xffffffff040c7836 */ /* 0x001fe40000000000 */
[----:B------:R-:W-:Y:S05]  /*ec80*/  BRA.DIV UR4, `(.L_x_526) ;  /* 0x0000002204007947 */ /* 0x000fea000b800000 */
[----:B------:R4:W0:Y:S02]  /*ec90*/  SHFL.IDX PT, R14, R3, R12, 0x1f ;  /* 0x00001f0c030e7589 */ /* 0x00082400000e0000 */
.L_x_525:
[----:B---3--:R-:W-:Y:S01]  /*eca0*/  IABS R5, R17 ;  /* 0x0000001100057213 */ /* 0x008fe20000000000 */
[----:B0-----:R-:W-:Y:S02]  /*ecb0*/  IMAD R16, R14, R16, R6 ;  /* 0x000000100e107224 */ /* 0x001fe400078e0206 */
[----:B------:R-:W-:Y:S01]  /*ecc0*/  IMAD.IADD R19, R4, 0x1, R19 ;  /* 0x0000000104137824 */ /* 0x000fe200078e0213 */
[----:B------:R-:W0:Y:S01]  /*ecd0*/  I2F.RP R7, R5 ;  /* 0x0000000500077306 */ /* 0x000e220000209400 */
[----:B------:R-:W-:-:S07]  /*ece0*/  IMAD.IADD R0, R0, 0x1, -R16 ;  /* 0x0000000100007824 */ /* 0x000fce00078e0a10 */
[----:B0-----:R-:W0:Y:S02]  /*ecf0*/  MUFU.RCP R7, R7 ;  /* 0x0000000700077308 */ /* 0x001e240000001000 */
[----:B0----5:R-:W-:-:S06]  /*ed00*/  VIADD R8, R7, 0xffffffe ;  /* 0x0ffffffe07087836 */ /* 0x021fcc0000000000 */
[----:B-1--4-:R-:W2:Y:S02]  /*ed10*/  F2I.FTZ.U32.TRUNC.NTZ R3, R8 ;  /* 0x0000000800037305 */ /* 0x012ea4000021f000 */
[----:B--2---:R-:W-:-:S04]  /*ed20*/  IMAD.MOV R2, RZ, RZ, -R3 ;  /* 0x000000ffff027224 */ /* 0x004fc800078e0a03 */
[----:B------:R-:W-:Y:S02]  /*ed30*/  IMAD R6, R2, R5, RZ ;  /* 0x0000000502067224 */ /* 0x000fe400078e02ff */
[----:B------:R-:W-:-:S04]  /*ed40*/  IMAD.MOV.U32 R2, RZ, RZ, RZ ;  /* 0x000000ffff027224 */ /* 0x000fc800078e00ff */
[----:B------:R-:W-:Y:S01]  /*ed50*/  IMAD.HI.U32 R2, R3, R6, R2 ;  /* 0x0000000603027227 */ /* 0x000fe200078e0002 */
[----:B------:R-:W-:Y:S02]  /*ed60*/  IABS R6, R17 ;  /* 0x0000001100067213 */ /* 0x000fe40000000000 */
[----:B------:R-:W-:-:S03]  /*ed70*/  IABS R3, R0 ;  /* 0x0000000000037213 */ /* 0x000fc60000000000 */
[----:B------:R-:W-:Y:S02]  /*ed80*/  IMAD.MOV R6, RZ, RZ, -R6 ;  /* 0x000000ffff067224 */ /* 0x000fe400078e0a06 */
[----:B------:R-:W-:-:S04]  /*ed90*/  IMAD.HI.U32 R2, R2, R3, RZ ;  /* 0x0000000302027227 */ /* 0x000fc800078e00ff */
[----:B------:R-:W-:Y:S01]  /*eda0*/  IMAD R6, R2, R6, R3 ;  /* 0x0000000602067224 */ /* 0x000fe200078e0203 */
[----:B------:R-:W-:-:S04]  /*edb0*/  LOP3.LUT R3, R0, R17, RZ, 0x3c, !PT ;  /* 0x0000001100037212 */ /* 0x000fc800078e3cff */
[----:B------:R-:W-:Y:S02]  /*edc0*/  ISETP.GT.U32.AND P1, PT, R5, R6, PT ;  /* 0x000000060500720c */ /* 0x000fe40003f24070 */
[----:B------:R-:W-:-:S11]  /*edd0*/  ISETP.GE.AND P2, PT, R3, RZ, PT ;  /* 0x000000ff0300720c */ /* 0x000fd60003f46270 */
[----:B------:R-:W-:Y:S02]  /*ede0*/  @!P1 IMAD.IADD R6, R6, 0x1, -R5 ;  /* 0x0000000106069824 */ /* 0x000fe400078e0a05 */
[----:B------:R-:W-:Y:S01]  /*edf0*/  @!P1 VIADD R2, R2, 0x1 ;  /* 0x0000000102029836 */ /* 0x000fe20000000000 */
[----:B------:R-:W-:Y:S02]  /*ee00*/  ISETP.NE.AND P1, PT, R17, RZ, PT ;  /* 0x000000ff1100720c */ /* 0x000fe40003f25270 */
[----:B------:R-:W-:-:S13]  /*ee10*/  ISETP.GE.U32.AND P0, PT, R6, R5, PT ;  /* 0x000000050600720c */ /* 0x000fda0003f06070 */
[----:B------:R-:W-:-:S04]  /*ee20*/  @P0 VIADD R2, R2, 0x1 ;  /* 0x0000000102020836 */ /* 0x000fc80000000000 */
[----:B------:R-:W-:Y:S01]  /*ee30*/  @!P2 IMAD.MOV R2, RZ, RZ, -R2 ;  /* 0x000000ffff02a224 */ /* 0x000fe200078e0a02 */
[----:B------:R-:W-:-:S05]  /*ee40*/  @!P1 LOP3.LUT R2, RZ, R17, RZ, 0x33, !PT ;  /* 0x00000011ff029212 */ /* 0x000fca00078e33ff */
[--C-:B------:R-:W-:Y:S02]  /*ee50*/  IMAD.MOV R3, RZ, RZ, -R2.reuse ;  /* 0x000000ffff037224 */ /* 0x100fe400078e0a02 */
[----:B------:R-:W-:Y:S02]  /*ee60*/  IMAD.MOV.U32 R18, RZ, RZ, R2 ;  /* 0x000000ffff127224 */ /* 0x000fe400078e0002 */
[----:B------:R-:W-:Y:S01]  /*ee70*/  IMAD R17, R17, R3, R0 ;  /* 0x0000000311117224 */ /* 0x000fe200078e0200 */
[----:B------:R-:W-:Y:S06]  /*ee80*/  BRA `(.L_x_527) ;  /* 0x00000000001c7947 */ /* 0x000fec0003800000 */
.L_x_519:
[----:B------:R-:W-:Y:S01]  /*ee90*/  UMOV UR4, URZ ;  /* 0x0000003f00047c82 */ /* 0x000fe20008000000 */
[----:B------:R-:W-:Y:S01]  /*eea0*/  UMOV UR5, URZ ;  /* 0x0000003f00057c82 */ /* 0x000fe20008000000 */
[----:B------:R-:W-:Y:S01]  /*eeb0*/  ULDC UR6, c[0x0][0xc3c] ;  /* 0x00030f0000067ab9 */ /* 0x000fe20000000800 */
[----:B------:R-:W-:Y:S02]  /*eec0*/  IMAD.MOV.U32 R16, RZ, RZ, R0 ;  /* 0x000000ffff107224 */ /* 0x000fe400078e0000 */
[----:B------:R-:W-:Y:S02]  /*eed0*/  IMAD.U32 R17, RZ, RZ, UR4 ;  /* 0x00000004ff117e24 */ /* 0x000fe4000f8e00ff */
[----:B------:R-:W-:Y:S02]  /*eee0*/  IMAD.U32 R18, RZ, RZ, UR5 ;  /* 0x00000005ff127e24 */ /* 0x000fe4000f8e00ff */
[----:B------:R-:W-:-:S07]  /*eef0*/  IMAD.U32 R19, RZ, RZ, UR6 ;  /* 0x00000006ff137e24 */ /* 0x000fce000f8e00ff */
.L_x_527:
[----:B------:R2:W3:Y:S01]  /*ef00*/  LDL R2, [R1+0x4] ;  /* 0x0000040001027983 */ /* 0x0004e20000100800 */
[----:B------:R-:W4:Y:S01]  /*ef10*/  S2R R0, SR_TID.X ;  /* 0x0000000000007919 */ /* 0x000f220000002100 */
[----:B------:R-:W-:Y:S05]  /*ef20*/  WARPSYNC.ALL ;  /* 0x0000000000007948 */ /* 0x000fea0003800000 */
[----:B----4-:R-:W-:Y:S01]  /*ef30*/  LOP3.LUT R0, R0, 0x1f, RZ, 0xc0, !PT ;  /* 0x0000001f00007812 */ /* 0x010fe200078ec0ff */
[----:B------:R-:W-:Y:S03]  /*ef40*/  BAR.SYNC.DEFER_BLOCKING 0x4, 0x180 ;  /* 0x0106000000007b1d */ /* 0x000fe60000010000 */
[----:B------:R-:W-:-:S13]  /*ef50*/  ISETP.NE.AND P0, PT, R0, RZ, PT ;  /* 0x000000ff0000720c */ /* 0x000fda0003f05270 */
[----:B-1----:R-:W3:Y:S01]  /*ef60*/  @!P0 S2R R3, SR_CgaCtaId ;  /* 0x0000000000038919 */ /* 0x002ee20000008800 */
[----:B------:R-:W-:-:S04]  /*ef70*/  @!P0 MOV R0, 0x400 ;  /* 0x0000040000008802 */ /* 0x000fc80000000f00 */
[----:B---3--:R-:W-:-:S05]  /*ef80*/  @!P0 LEA R2, R3, R0, 0x18 ;  /* 0x0000000003028211 */ /* 0x008fca00078ec0ff */
[----:B------:R2:W-:Y:S04]  /*ef90*/  @!P0 STS.128 [R2+0x228d0], R16 ;  /* 0x0228d01002008388 */ /* 0x0005e80000000c00 */
[----:B------:R2:W-:Y:S01]  /*efa0*/  @!P0 STL [R1+0x4], R2 ;  /* 0x0000040201008387 */ /* 0x0005e20000100800 */
[----:B------:R-:W-:Y:S06]  /*efb0*/  BAR.ARV 0x5, 0x180 ;  /* 0x0146000000007b1d */ /* 0x000fec0000002000 */
.L_x_516:
[----:B------:R-:W-:Y:S02]  /*efc0*/  ULDC UR4, c[0x0][0xc3c] ;  /* 0x00030f0000047ab9 */ /* 0x000fe40000000800 */
[----:B----4-:R-:W-:-:S13]  /*efd0*/  ISETP.GE.AND P0, PT, R19, UR4, PT ;  /* 0x0000000413007c0c */ /* 0x010fda000bf06270 */
[----:B------:R-:W-:Y:S05]  /*efe0*/  @!P0 BRA `(.L_x_528) ;  /* 0xffffffac00f48947 */ /* 0x000fea000383ffff */
[----:B------:R-:W-:Y:S05]  /*eff0*/  BSYNC B8 ;  /* 0x0000000000087941 */ /* 0x000fea0003800000 */
.L_x_426:
[----:B---3--:R-:W3:Y:S01]  /*f000*/  LDL.LU R0, [R1+0x40] ;  /* 0x0000400001007983 */ /* 0x008ee20000300800 */
[----:B------:R-:W-:Y:S01]  /*f010*/  BSSY B0, `(.L_x_529) ;  /* 0x000000b000007945 */ /* 0x000fe20003800000 */
[----:B------:R-:W4:Y:S01]  /*f020*/  S2R R5, SR_CgaCtaId ;  /* 0x0000000000057919 */ /* 0x000f220000008800 */
[----:B---3--:R-:W-:-:S05]  /*f030*/  VIADD R0, R0, 0x1 ;  /* 0x0000000100007836 */ /* 0x008fca0000000000 */
[----:B0-2---:R-:W-:-:S04]  /*f040*/  LEA.HI R2, R0, R0, RZ, 0x1 ;  /* 0x0000000000027211 */ /* 0x005fc800078f08ff */
[----:B-1----:R-:W-:-:S05]  /*f050*/  LOP3.LUT R3, R2, 0xfffffffe, RZ, 0xc0, !PT ;  /* 0xfffffffe02037812 */ /* 0x002fca00078ec0ff */
[----:B------:R-:W-:Y:S01]  /*f060*/  IMAD.IADD R3, R0, 0x1, -R3 ;  /* 0x0000000100037824 */ /* 0x000fe200078e0a03 */
[----:B------:R-:W-:-:S04]  /*f070*/  MOV R0, 0x400 ;  /* 0x0000040000007802 */ /* 0x000fc80000000f00 */
[----:B----4-:R-:W-:Y:S02]  /*f080*/  LEA R0, R5, R0, 0x18 ;  /* 0x0000000005007211 */ /* 0x010fe400078ec0ff */
[----:B------:R-:W-:-:S04]  /*f090*/  SHF.L.U32 R3, R3, 0x1f, RZ ;  /* 0x0000001f03037819 */ /* 0x000fc800000006ff */
[----:B------:R-:W0:Y:S02]  /*f0a0*/  SYNCS.PHASECHK.TRANS64.TRYWAIT P0, [R0+URZ+0x22820], R3 ;  /* 0x02282003000075a7 */ /* 0x000e24000800017f */
[----:B0-----:R-:W-:Y:S05]  /*f0b0*/  @!P0 BRA `(.L_x_530) ;  /* 0x0000001c00188947 */ /* 0x001fea0003800000 */
.L_x_598:
[----:B------:R-:W-:Y:S05]  /*f0c0*/  BSYNC B0 ;  /* 0x0000000000007941 */ /* 0x000fea0003800000 */
.L_x_529:
[----:B------:R-:W-:-:S03]  /*f0d0*/  UMOV UR4, 0xffffffff ;  /* 0xffffffff00047882 */ /* 0x000fc60000000000 */
[----:B------:R-:W-:Y:S05]  /*f0e0*/  BRA.DIV UR4, `(.L_x_531) ;  /* 0x0000001e04207947 */ /* 0x000fea000b800000 */
[----:B------:R-:W1:Y:S02]  /*f0f0*/  S2R R2, SR_TID.X ;  /* 0x0000000000027919 */ /* 0x000e640000002100 */
[----:B-1----:R-:W-:-:S04]  /*f100*/  SHF.R.U32.HI R2, RZ, 0x5, R2 ;  /* 0x00000005ff027819 */ /* 0x002fc80000011602 */
[----:B------:R-:W-:-:S05]  /*f110*/  LOP3.LUT R2, R2, 0x3, RZ, 0xc0, !PT ;  /* 0x0000000302027812 */ /* 0x000fca00078ec0ff */
[----:B------:R1:W2:Y:S02]  /*f120*/  SHFL.IDX PT, R14, R2, RZ, 0x1f ;  /* 0x00001fff020e7589 */ /* 0x0002a400000e0000 */
.L_x_601:
[----:B--2---:R-:W-:Y:S01]  /*f130*/  ISETP.NE.AND P0, PT, R14, RZ, PT ;  /* 0x000000ff0e00720c */ /* 0x004fe20003f05270 */
[----:B------:R-:W-:-:S12]  /*f140*/  BSSY B0, `(.L_x_532) ;  /* 0x0000027000007945 */ /* 0x000fd80003800000 */
[----:B------:R-:W-:Y:S05]  /*f150*/  @P0 BRA `(.L_x_533) ;  /* 0x0000000000940947 */ /* 0x000fea0003800000 */
[----:B------:R-:W-:-:S03]  /*f160*/  UMOV UR4, 0xffffffff ;  /* 0xffffffff00047882 */ /* 0x000fc60000000000 */
[----:B------:R-:W-:Y:S05]  /*f170*/  BRA.DIV UR4, `(.L_x_534) ;  /* 0x0000001e04307947 */ /* 0x000fea000b800000 */
[----:B------:R-:W-:-:S13]  /*f180*/  ELECT P6, URZ, PT ;  /* 0x00000000003f782f */ /* 0x000fda00038c0000 */
.L_x_604:
[----:B------:R-:W-:Y:S05]  /*f190*/  @!P6 BRA `(.L_x_533) ;  /* 0x000000000084e947 */ /* 0x000fea0003800000 */
[----:B------:R-:W-:-:S06]  /*f1a0*/  ULOP3.LUT UR4, UR36, 0x2, URZ, 0xfc, !UPT ;  /* 0x0000000224047892 */ /* 0x000fcc000f8efc3f */
[----:B-1----:R-:W-:-:S05]  /*f1b0*/  IMAD.U32 R2, RZ, RZ, UR4 ;  /* 0x00000004ff027e24 */ /* 0x002fca000f8e00ff */
[----:B------:R-:W-:-:S13]  /*f1c0*/  ISETP.NE.AND P2, PT, R2, 0x3, PT ;  /* 0x000000030200780c */ /* 0x000fda0003f45270 */
[----:B------:R-:W-:Y:S05]  /*f1d0*/  @!P2 BRA `(.L_x_535) ;  /* 0x000000000004a947 */ /* 0x000fea0003800000 */
[----:B------:R-:W-:Y:S01]  /*f1e0*/  BPT.TRAP 0x1 ;  /* 0x000000040000795c */ /* 0x000fe20000300000 */
.L_x_535:
[----:B0-----:R-:W2:Y:S04]  /*f1f0*/  LDL R3, [R1+0x8] ;  /* 0x0000080001037983 */ /* 0x001ea80000100800 */
[----:B------:R-:W3:Y:S01]  /*f200*/  LDL.LU R7, [R1+0x10] ;  /* 0x0000100001077983 */ /* 0x000ee20000300800 */
[----:B------:R-:W-:-:S04]  /*f210*/  VIADD R2, R0, 0x22840 ;  /* 0x0002284000027836 */ /* 0x000fc80000000000 */
[C---:B--2---:R-:W-:Y:S02]  /*f220*/  IMAD R6, R3.reuse, 0x8, R2 ;  /* 0x0000000803067824 */ /* 0x044fe400078e0202 */
[----:B------:R-:W-:Y:S01]  /*f230*/  VIADD R3, R3, 0x1 ;  /* 0x0000000103037836 */ /* 0x000fe20000000000 */
[----:B---3--:R-:W-:-:S04]  /*f240*/  SHF.L.U32 R5, R7, 0x1f, RZ ;  /* 0x0000001f07057819 */ /* 0x008fc800000006ff */
[C---:B------:R-:W-:Y:S01]  /*f250*/  ISETP.NE.AND P1, PT, R3.reuse, 0x2, PT ;  /* 0x000000020300780c */ /* 0x040fe20003f25270 */
[----:B------:R-:W0:Y:S03]  /*f260*/  SYNCS.PHASECHK.TRANS64.TRYWAIT P0, [R6+URZ], R5 ;  /* 0x00000005060075a7 */ /* 0x000e26000800017f */
[----:B------:R-:W-:Y:S02]  /*f270*/  SEL R4, RZ, 0x1, P1 ;  /* 0x00000001ff047807 */ /* 0x000fe40000800000 */
[----:B------:R-:W-:Y:S02]  /*f280*/  SEL R3, R3, RZ, P1 ;  /* 0x000000ff03037207 */ /* 0x000fe40000800000 */
[----:B------:R-:W-:-:S03]  /*f290*/  LOP3.LUT R4, R7, R4, RZ, 0x3c, !PT ;  /* 0x0000000407047212 */ /* 0x000fc600078e3cff */
[----:B------:R-:W-:Y:S01]  /*f2a0*/  IMAD R7, R3, 0x8, R2 ;  /* 0x0000000803077824 */ /* 0x000fe200078e0202 */
[----:B------:R-:W-:Y:S01]  /*f2b0*/  SHF.L.U32 R2, R4, 0x1f, RZ ;  /* 0x0000001f04027819 */ /* 0x000fe200000006ff */
[----:B0-----:R-:W-:Y:S06]  /*f2c0*/  @!P0 BRA `(.L_x_536) ;  /* 0x0000001800fc8947 */ /* 0x001fec0003800000 */
.L_x_605:
[----:B------:R-:W1:Y:S02]  /*f2d0*/  SYNCS.PHASECHK.TRANS64.TRYWAIT P0, [R7+URZ], R2 ;  /* 0x00000002070075a7 */ /* 0x000e64000800017f */
[----:B-1----:R-:W-:Y:S05]  /*f2e0*/  @!P0 BRA `(.L_x_537) ;  /* 0x0000001c00088947 */ /* 0x002fea0003800000 */
.L_x_606:
[----:B------:R-:W-:Y:S05]  /*f2f0*/  @!P2 BRA `(.L_x_538) ;  /* 0x000000000004a947 */ /* 0x000fea0003800000 */
[----:B------:R-:W-:Y:S01]  /*f300*/  BPT.TRAP 0x1 ;  /* 0x000000040000795c */ /* 0x000fe20000300000 */
.L_x_538:
[----:B------:R-:W2:Y:S01]  /*f310*/  LDL.LU R4, [R1+0x8] ;  /* 0x0000080001047983 */ /* 0x000ea20000300800 */
[----:B------:R-:W-:-:S04]  /*f320*/  VIADD R0, R0, 0x22860 ;  /* 0x0002286000007836 */ /* 0x000fc80000000000 */
[----:B--2---:R-:W-:-:S04]  /*f330*/  IMAD R4, R4, 0x8, R0 ;  /* 0x0000000804047824 */ /* 0x004fc800078e0200 */
[----:B------:R-:W2:Y:S02]  /*f340*/  SYNCS.PHASECHK.TRANS64.TRYWAIT P0, [R4+URZ], R5 ;  /* 0x00000005040075a7 */ /* 0x000ea4000800017f */
[----:B--2---:R-:W-:Y:S05]  /*f350*/  @!P0 BRA `(.L_x_539) ;  /* 0x0000001c00008947 */ /* 0x004fea0003800000 */
.L_x_607:
[----:B------:R-:W-:-:S07]  /*f360*/  IMAD R3, R3, 0x8, R0 ;  /* 0x0000000803037824 */ /* 0x000fce00078e0200 */
.L_x_540:
[----:B---3--:R3:W4:Y:S02]  /*f370*/  SYNCS.PHASECHK.TRANS64.TRYWAIT P0, [R3+URZ], R2 ;  /* 0x00000002030075a7 */ /* 0x008724000800017f */
[----:B----4-:R-:W-:Y:S05]  /*f380*/  @!P0 NANOSLEEP.SYNCS 0x989680 ;  /* 0x009896800000895d */ /* 0x010fea0003900000 */
[----:B------:R-:W4:Y:S02]  /*f390*/  @!P0 SYNCS.PHASECHK.TRANS64 P0, [R3+URZ], R2 ;  /* 0x00000002030085a7 */ /* 0x000f24000800007f */
[----:B----4-:R-:W-:Y:S05]  /*f3a0*/  @!P0 BRA `(.L_x_540) ;  /* 0xfffffffc00f08947 */ /* 0x010fea000383ffff */
.L_x_533:
[----:B------:R-:W-:Y:S05]  /*f3b0*/  BSYNC B0 ;  /* 0x0000000000007941 */ /* 0x000fea0003800000 */
.L_x_532:
[----:B------:R-:W-:Y:S05]  /*f3c0*/  EXIT ;  /* 0x000000000000794d */ /* 0x000fea0003800000 */
.L_x_378:
[----:B0-----:R0:W1:Y:S02]  /*f3d0*/  SYNCS.PHASECHK.TRANS64.TRYWAIT P0, [R7+URZ+0x22800], R0 ;  /* 0x02280000070075a7 */ /* 0x001064000800017f */
[----:B-1----:R-:W-:Y:S05]  /*f3e0*/  @!P0 NANOSLEEP.SYNCS 0x989680 ;  /* 0x009896800000895d */ /* 0x002fea0003900000 */
[----:B------:R-:W1:Y:S02]  /*f3f0*/  @!P0 SYNCS.PHASECHK.TRANS64 P0, [R7+URZ+0x22800], R0 ;  /* 0x02280000070085a7 */ /* 0x000e64000800007f */
[----:B-1----:R-:W-:Y:S05]  /*f400*/  @!P0 BRA `(.L_x_378) ;  /* 0xfffffffc00f08947 */ /* 0x002fea000383ffff */
[----:B------:R-:W-:Y:S05]  /*f410*/  BRA `(.L_x_541) ;  /* 0xffffff2400387947 */ /* 0x000fea000383ffff */
.L_x_382:
[----:B-1----:R1:W2:Y:S02]  /*f420*/  SYNCS.PHASECHK.TRANS64.TRYWAIT P1, [R5+URZ+0x22830], R10 ;  /* 0x0228300a050075a7 */ /* 0x0022a4000802017f */
[----:B--2---:R-:W-:Y:S05]  /*f430*/  @!P1 NANOSLEEP.SYNCS 0x989680 ;  /* 0x009896800000995d */ /* 0x004fea0003900000 */
[----:B------:R-:W2:Y:S02]  /*f440*/  @!P1 SYNCS.PHASECHK.TRANS64 P1, [R5+URZ+0x22830], R10 ;  /* 0x0228300a050095a7 */ /* 0x000ea4000802007f */
[----:B--2---:R-:W-:Y:S05]  /*f450*/  @!P1 BRA `(.L_x_382) ;  /* 0xfffffffc00f09947 */ /* 0x004fea000383ffff */
[----:B------:R-:W-:Y:S05]  /*f460*/  BRA `(.L_x_381) ;  /* 0xffffff2400647947 */ /* 0x000fea000383ffff */
.L_x_386:
[----:B--2---:R2:W3:Y:S02]  /*f470*/  SYNCS.PHASECHK.TRANS64.TRYWAIT P2, [R5+URZ+0x22850], R10 ;  /* 0x0228500a050075a7 */ /* 0x0044e4000804017f */
[----:B---3--:R-:W-:Y:S05]  /*f480*/  @!P2 NANOSLEEP.SYNCS 0x989680 ;  /* 0x009896800000a95d */ /* 0x008fea0003900000 */
[----:B------:R-:W3:Y:S02]  /*f490*/  @!P2 SYNCS.PHASECHK.TRANS64 P2, [R5+URZ+0x22850], R10 ;  /* 0x0228500a0500a5a7 */ /* 0x000ee4000804007f */
[----:B---3--:R-:W-:Y:S05]  /*f4a0*/  @!P2 BRA `(.L_x_386) ;  /* 0xfffffffc00f0a947 */ /* 0x008fea000383ffff */
[----:B------:R-:W-:Y:S05]  /*f4b0*/  BRA `(.L_x_385) ;  /* 0xffffff40005c7947 */ /* 0x000fea000383ffff */
.L_x_391:
[----:B-1----:R-:W-:-:S04]  /*f4c0*/  IMAD.U32 R0, RZ, RZ, UR23 ;  /* 0x00000017ff007e24 */ /* 0x002fc8000f8e00ff */
[----:B------:R1:W2:Y:S03]  /*f4d0*/  SYNCS.PHASECHK.TRANS64.TRYWAIT P3, [R0+URZ+0x22830], R5 ;  /* 0x02283005000075a7 */ /* 0x0002a6000806017f */
[----:B--2---:R-:W-:Y:S05]  /*f4e0*/  @!P3 NANOSLEEP.SYNCS 0x989680 ;  /* 0x009896800000b95d */ /* 0x004fea0003900000 */
[----:B------:R-:W2:Y:S02]  /*f4f0*/  @!P3 SYNCS.PHASECHK.TRANS64 P3, [R0+URZ+0x22830], R5 ;  /* 0x022830050000b5a7 */ /* 0x000ea4000806007f */
[----:B--2---:R-:W-:Y:S05]  /*f500*/  @!P3 BRA `(.L_x_391) ;  /* 0xfffffffc00ecb947 */ /* 0x004fea000383ffff */
[----:B------:R-:W-:Y:S05]  /*f510*/  BRA `(.L_x_390) ;  /* 0xffffff4400707947 */ /* 0x000fea000383ffff */
.L_x_395:
[----:B-1----:R1:W2:Y:S02]  /*f520*/  SYNCS.PHASECHK.TRANS64.TRYWAIT P3, [R182+URZ+0x22850], R5 ;  /* 0x02285005b60075a7 */ /* 0x0022a4000806017f */
[----:B--2---:R-:W-:Y:S05]  /*f530*/  @!P3 NANOSLEEP.SYNCS 0x989680 ;  /* 0x009896800000b95d */ /* 0x004fea0003900000 */
[----:B------:R-:W2:Y:S02]  /*f540*/  @!P3 SYNCS.PHASECHK.TRANS64 P3, [R182+URZ+0x22850], R5 ;  /* 0x02285005b600b5a7 */ /* 0x000ea4000806007f */
[----:B--2---:R-:W-:Y:S05]  /*f550*/  @!P3 BRA `(.L_x_395) ;  /* 0xfffffffc00f0b947 */ /* 0x004fea000383ffff */
[----:B------:R-:W-:Y:S05]  /*f560*/  BRA `(.L_x_394) ;  /* 0xffffff6400107947 */ /* 0x000fea000383ffff */
.L_x_438:
[----:B------:R-:W1:Y:S01]  /*f570*/  S2R R4, SR_TID.X ;  /* 0x0000000000047919 */ /* 0x000e620000002100 */
[----:B------:R-:W-:Y:S01]  /*f580*/  BSSY B0, `(.L_x_542) ;  /* 0x000000a000007945 */ /* 0x000fe20003800000 */
[----:B0-----:R-:W-:Y:S02]  /*f590*/  IMAD.MOV.U32 R12, RZ, RZ, RZ ;  /* 0x000000ffff0c7224 */ /* 0x001fe400078e00ff */
[----:B------:R-:W-:Y:S02]  /*f5a0*/  IMAD.MOV.U32 R11, RZ, RZ, 0x1f ;  /* 0x0000001fff0b7424 */ /* 0x000fe400078e00ff */
[----:B------:R-:W-:Y:S01]  /*f5b0*/  IMAD.MOV.U32 R15, RZ, RZ, -0x1 ;  /* 0xffffffffff0f7424 */ /* 0x000fe200078e00ff */
[----:B-1----:R-:W-:-:S04]  /*f5c0*/  SHF.R.U32.HI R4, RZ, 0x5, R4 ;  /* 0x00000005ff047819 */ /* 0x002fc80000011604 */
[----:B------:R-:W-:-:S05]  /*f5d0*/  LOP3.LUT R4, R4, 0x3, RZ, 0xc0, !PT ;  /* 0x0000000304047812 */ /* 0x000fca00078ec0ff */
[----:B------:R-:W-:-:S07]  /*f5e0*/  IMAD.MOV.U32 R13, RZ, RZ, R4 ;  /* 0x000000ffff0d7224 */ /* 0x000fce00078e0004 */
[----:B------:R-:W-:Y:S05]  /*f5f0*/  WARPSYNC.COLLECTIVE R15, `(.L_x_543) ;  /* 0x000000000f087348 */ /* 0x000fea0003c00000 */
[----:B------:R0:W1:Y:S02]  /*f600*/  SHFL.IDX P6, R14, R13, R12, R11 ;  /* 0x0000000c0d0e7389 */ /* 0x00006400000c000b */
[----:B01----:R-:W-:Y:S01]  /*f610*/  ENDCOLLECTIVE ;  /* 0x000000000000791b */ /* 0x003fe20003800000 */
.L_x_543:
[----:B------:R-:W-:Y:S05]  /*f620*/  BSYNC B0 ;  /* 0x0000000000007941 */ /* 0x000fea0003800000 */
.L_x_542:
[----:B------:R-:W-:Y:S05]  /*f630*/  BRA `(.L_x_544) ;  /* 0xffffffb400447947 */ /* 0x000fea000383ffff */
.L_x_440:
[----:B------:R-:W-:Y:S01]  /*f640*/  BSSY B0, `(.L_x_545) ;  /* 0x0000006000007945 */ /* 0x000fe20003800000 */
[----:B------:R-:W-:-:S07]  /*f650*/  IMAD.MOV.U32 R15, RZ, RZ, -0x1 ;  /* 0xffffffffff0f7424 */ /* 0x000fce00078e00ff */
[----:B012---:R-:W-:Y:S05]  /*f660*/  WARPSYNC.COLLECTIVE R15, `(.L_x_546) ;  /* 0x000000000f0c7348 */ /* 0x007fea0003c00000 */
[----:B------:R-:W-:Y:S02]  /*f670*/  ELECT P6, UR62, PT ;  /* 0x00000000003e782f */ /* 0x000fe400038c0000 */
[----:B------:R-:W-:Y:S01]  /*f680*/  MOV R14, UR62 ;  /* 0x0000003e000e7c02 */ /* 0x000fe20008000f00 */
[----:B012---:R-:W-:Y:S10]  /*f690*/  ENDCOLLECTIVE ;  /* 0x000000000000791b */ /* 0x007ff40003800000 */
.L_x_546:
[----:B------:R-:W-:Y:S05]  /*f6a0*/  BSYNC B0 ;  /* 0x0000000000007941 */ /* 0x000fea0003800000 */
.L_x_545:
[----:B------:R-:W-:Y:S05]  /*f6b0*/  BRA `(.L_x_547) ;  /* 0xffffffb400487947 */ /* 0x000fea000383ffff */
.L_x_442:
[----:B--2---:R2:W3:Y:S02]  /*f6c0*/  SYNCS.PHASECHK.TRANS64.TRYWAIT P0, [R0+URZ+0x22840], R2 ;  /* 0x02284002000075a7 */ /* 0x0044e4000800017f */
[----:B---3--:R-:W-:Y:S05]  /*f6d0*/  @!P0 NANOSLEEP.SYNCS 0x989680 ;  /* 0x009896800000895d */ /* 0x008fea0003900000 */
[----:B------:R-:W3:Y:S02]  /*f6e0*/  @!P0 SYNCS.PHASECHK.TRANS64 P0, [R0+URZ+0x22840], R2 ;  /* 0x02284002000085a7 */ /* 0x000ee4000800007f */
[----:B---3--:R-:W-:Y:S05]  /*f6f0*/  @!P0 BRA `(.L_x_442) ;  /* 0xfffffffc00f08947 */ /* 0x008fea000383ffff */
[----:B------:R-:W-:Y:S05]  /*f700*/  BRA `(.L_x_548) ;  /* 0xffffffb400b47947 */ /* 0x000fea000383ffff */
.L_x_446:
[----:B------:R-:W2:Y:S01]  /*f710*/  LDL.LU R11, [R1+0x3c] ;  /* 0x00003c00010b7983 */ /* 0x000ea20000300800 */
[----:B------:R-:W-:Y:S02]  /*f720*/  IMAD.MOV.U32 R13, RZ, RZ, R2 ;  /* 0x000000ffff0d7224 */ /* 0x000fe400078e0002 */
[----:B------:R-:W-:Y:S02]  /*f730*/  IMAD.MOV.U32 R12, RZ, RZ, RZ ;  /* 0x000000ffff0c7224 */ /* 0x000fe400078e00ff */
[----:B------:R-:W-:Y:S02]  /*f740*/  IMAD.MOV.U32 R15, RZ, RZ, -0x1 ;  /* 0xffffffffff0f7424 */ /* 0x000fe400078e00ff */
[----:B------:R-:W-:-:S04]  /*f750*/  IMAD.IADD R3, R8, 0x1, R17 ;  /* 0x0000000108037824 */ /* 0x000fc800078e0211 */
[----:B------:R-:W-:Y:S02]  /*f760*/  VIADD R5, R3, 0x10 ;  /* 0x0000001003057836 */ /* 0x000fe40000000000 */
[----:B--2---:R-:W-:Y:S02]  /*f770*/  IMAD R4, R11, R7, RZ ;  /* 0x000000070b047224 */ /* 0x004fe400078e02ff */
[----:B------:R-:W-:-:S03]  /*f780*/  IMAD.MOV.U32 R11, RZ, RZ, 0x181f ;  /* 0x0000181fff0b7424 */ /* 0x000fc600078e00ff */
[----:B------:R-:W-:-:S13]  /*f790*/  ISETP.GE.AND P1, PT, R3, R4, PT ;  /* 0x000000040300720c */ /* 0x000fda0003f26270 */
[----:B-----5:R-:W-:Y:S05]  /*f7a0*/  WARPSYNC.COLLECTIVE R15, `(.L_x_549) ;  /* 0x000000000f087348 */ /* 0x020fea0003c00000 */
[----:B------:R0:W1:Y:S02]  /*f7b0*/  SHFL.IDX P6, R14, R13, R12, R11 ;  /* 0x0000000c0d0e7389 */ /* 0x00006400000c000b */
[----:B01---5:R-:W-:Y:S01]  /*f7c0*/  ENDCOLLECTIVE ;  /* 0x000000000000791b */ /* 0x023fe20003800000 */
.L_x_549:
[----:B------:R-:W-:Y:S02]  /*f7d0*/  IMAD.MOV.U32 R13, RZ, RZ, R0 ;  /* 0x000000ffff0d7224 */ /* 0x000fe400078e0000 */
[----:B------:R-:W-:-:S07]  /*f7e0*/  IMAD.MOV.U32 R6, RZ, RZ, R14 ;  /* 0x000000ffff067224 */ /* 0x000fce00078e000e */
[----:B------:R-:W-:Y:S05]  /*f7f0*/  WARPSYNC.COLLECTIVE R15, `(.L_x_550) ;  /* 0x000000000f087348 */ /* 0x000fea0003c00000 */
[----:B------:R0:W1:Y:S02]  /*f800*/  SHFL.IDX P6, R14, R13, R12, R11 ;  /* 0x0000000c0d0e7389 */ /* 0x00006400000c000b */
[----:B01----:R-:W-:Y:S01]  /*f810*/  ENDCOLLECTIVE ;  /* 0x000000000000791b */ /* 0x003fe20003800000 */
.L_x_550:
[----:B------:R-:W-:Y:S02]  /*f820*/  IMAD.MOV.U32 R13, RZ, RZ, R2 ;  /* 0x000000ffff0d7224 */ /* 0x000fe400078e0002 */
[----:B------:R-:W-:Y:S02]  /*f830*/  IMAD.MOV.U32 R12, RZ, RZ, 0x1 ;  /* 0x00000001ff0c7424 */ /* 0x000fe400078e00ff */
[----:B------:R-:W-:-:S07]  /*f840*/  IMAD.MOV.U32 R7, RZ, RZ, R14 ;  /* 0x000000ffff077224 */ /* 0x000fce00078e000e */
[----:B------:R-:W-:Y:S05]  /*f850*/  WARPSYNC.COLLECTIVE R15, `(.L_x_551) ;  /* 0x000000000f087348 */ /* 0x000fea0003c00000 */
[----:B------:R0:W1:Y:S02]  /*f860*/  SHFL.IDX P6, R14, R13, R12, R11 ;  /* 0x0000000c0d0e7389 */ /* 0x00006400000c000b */
[----:B01----:R-:W-:Y:S01]  /*f870*/  ENDCOLLECTIVE ;  /* 0x000000000000791b */ /* 0x003fe20003800000 */
.L_x_551:
        /* <DEDUP_REMOVED lines=15> */
.L_x_552:
[----:B------:R-:W-:Y:S02]  /*f970*/  IMAD.MOV.U32 R13, RZ, RZ, R2 ;  /* 0x000000ffff0d7224 */ /* 0x000fe400078e0002 */
[----:B------:R-:W-:Y:S02]  /*f980*/  IMAD.MOV.U32 R12, RZ, RZ, 0x2 ;  /* 0x00000002ff0c7424 */ /* 0x000fe400078e00ff */
[----:B------:R-:W-:-:S07]  /*f990*/  IMAD.MOV.U32 R5, RZ, RZ, R14 ;  /* 0x000000ffff057224 */ /* 0x000fce00078e000e */
[----:B------:R-:W-:Y:S05]  /*f9a0*/  WARPSYNC.COLLECTIVE R15, `(.L_x_553) ;  /* 0x000000000f087348 */ /* 0x000fea0003c00000 */
[----:B------:R0:W1:Y:S02]  /*f9b0*/  SHFL.IDX P6, R14, R13, R12, R11 ;  /* 0x0000000c0d0e7389 */ /* 0x00006400000c000b */
[----:B01----:R-:W-:Y:S01]  /*f9c0*/  ENDCOLLECTIVE ;  /* 0x000000000000791b */ /* 0x003fe20003800000 */
.L_x_553:
[----:B------:R-:W-:-:S05]  /*f9d0*/  @!P1 LEA R5, P2, R10, R5, 0x1 ;  /* 0x000000050a059211 */ /* 0x000fca00078408ff */
[----:B------:R-:W-:-:S04]  /*f9e0*/  @!P1 IMAD.X R6, RZ, RZ, R6, P2 ;  /* 0x000000ffff069224 */ /* 0x000fc800010e0606 */
[----:B------:R-:W-:Y:S02]  /*f9f0*/  @!P1 IMAD.MOV.U32 R7, RZ, RZ, R6 ;  /* 0x000000ffff079224 */ /* 0x000fe400078e0006 */
[----:B------:R-:W-:Y:S02]  /*fa00*/  @!P1 IMAD.MOV.U32 R6, RZ, RZ, R5 ;  /* 0x000000ffff069224 */ /* 0x000fe400078e0005 */
[----:B------:R-:W-:Y:S02]  /*fa10*/  IMAD.MOV.U32 R13, RZ, RZ, R0 ;  /* 0x000000ffff0d7224 */ /* 0x000fe400078e0000 */
[----:B------:R-:W-:Y:S01]  /*fa20*/  VIADD R5, R3, 0x20 ;  /* 0x0000002003057836 */ /* 0x000fe20000000000 */
[----:B------:R-:W-:Y:S01]  /*fa30*/  @!PT LDS RZ, [RZ] ;  /* 0x00000000fffff984 */ /* 0x000fe20000000800 */
[----:B------:R-:W-:Y:S01]  /*fa40*/  @!PT LDS RZ, [RZ] ;  /* 0x00000000fffff984 */ /* 0x000fe20000000800 */
[----:B------:R-:W-:Y:S01]  /*fa50*/  @!PT LDS RZ, [RZ] ;  /* 0x00000000fffff984 */ /* 0x000fe20000000800 */
[----:B------:R0:W-:Y:S04]  /*fa60*/  @!P1 LDGSTS.E.BYPASS.LTC128B.128 [R9+0x18c00], desc[UR40][R6.64], !P0 ;  /* 0x18c0000006099fae */ /* 0x0001e8000c101d68 */
[----:B------:R-:W-:Y:S01]  /*fa70*/  ISETP.GE.AND P1, PT, R5, R4, PT ;  /* 0x000000040500720c */ /* 0x000fe20003f26270 */
[----:B0-----:R-:W-:-:S12]  /*fa80*/  IMAD.MOV.U32 R6, RZ, RZ, R14 ;  /* 0x000000ffff067224 */ /* 0x001fd800078e000e */
[----:B------:R-:W-:Y:S05]  /*fa90*/  WARPSYNC.COLLECTIVE R15, `(.L_x_554) ;  /* 0x000000000f087348 */ /* 0x000fea0003c00000 */
[----:B------:R0:W1:Y:S02]  /*faa0*/  SHFL.IDX P6, R14, R13, R12, R11 ;  /* 0x0000000c0d0e7389 */ /* 0x00006400000c000b */
[----:B01----:R-:W-:Y:S01]  /*fab0*/  ENDCOLLECTIVE ;  /* 0x000000000000791b */ /* 0x003fe20003800000 */
.L_x_554:
[----:B------:R-:W-:Y:S02]  /*fac0*/  IMAD.MOV.U32 R13, RZ, RZ, R2 ;  /* 0x000000ffff0d7224 */ /* 0x000fe400078e0002 */
[----:B------:R-:W-:Y:S02]  /*fad0*/  IMAD.MOV.U32 R12, RZ, RZ, 0x3 ;  /* 0x00000003ff0c7424 */ /* 0x000fe400078e00ff */
[----:B------:R-:W-:-:S07]  /*fae0*/  IMAD.MOV.U32 R5, RZ, RZ, R14 ;  /* 0x000000ffff057224 */ /* 0x000fce00078e000e */
[----:B------:R-:W-:Y:S05]  /*faf0*/  WARPSYNC.COLLECTIVE R15, `(.L_x_555) ;  /* 0x000000000f087348 */ /* 0x000fea0003c00000 */
[----:B------:R0:W1:Y:S02]  /*fb00*/  SHFL.IDX P6, R14, R13, R12, R11 ;  /* 0x0000000c0d0e7389 */ /* 0x00006400000c000b */
[----:B01----:R-:W-:Y:S01]  /*fb10*/  ENDCOLLECTIVE ;  /* 0x000000000000791b */ /* 0x003fe20003800000 */
.L_x_555:
        /* <DEDUP_REMOVED lines=15> */
.L_x_556:
[----:B------:R-:W-:Y:S02]  /*fc10*/  IMAD.MOV.U32 R13, RZ, RZ, R2 ;  /* 0x000000ffff0d7224 */ /* 0x000fe400078e0002 */
[----:B------:R-:W-:Y:S02]  /*fc20*/  IMAD.MOV.U32 R12, RZ, RZ, 0x4 ;  /* 0x00000004ff0c7424 */ /* 0x000fe400078e00ff */
[----:B------:R-:W-:-:S07]  /*fc30*/  IMAD.MOV.U32 R5, RZ, RZ, R14 ;  /* 0x000000ffff057224 */ /* 0x000fce00078e000e */
[----:B------:R-:W-:Y:S05]  /*fc40*/  WARPSYNC.COLLECTIVE R15, `(.L_x_557) ;  /* 0x000000000f087348 */ /* 0x000fea0003c00000 */
[----:B------:R0:W1:Y:S02]  /*fc50*/  SHFL.IDX P6, R14, R13, R12, R11 ;  /* 0x0000000c0d0e7389 */ /* 0x00006400000c000b */
[----:B01----:R-:W-:Y:S01]  /*fc60*/  ENDCOLLECTIVE ;  /* 0x000000000000791b */ /* 0x003fe20003800000 */
.L_x_557:
        /* <DEDUP_REMOVED lines=15> */
.L_x_558:
[----:B------:R-:W-:Y:S02]  /*fd60*/  IMAD.MOV.U32 R13, RZ, RZ, R2 ;  /* 0x000000ffff0d7224 */ /* 0x000fe400078e0002 */
[----:B------:R-:W-:Y:S02]  /*fd70*/  IMAD.MOV.U32 R12, RZ, RZ, 0x5 ;  /* 0x00000005ff0c7424 */ /* 0x000fe400078e00ff */
[----:B------:R-:W-:-:S07]  /*fd80*/  IMAD.MOV.U32 R5, RZ, RZ, R14 ;  /* 0x000000ffff057224 */ /* 0x000fce00078e000e */
[----:B------:R-:W-:Y:S05]  /*fd90*/  WARPSYNC.COLLECTIVE R15, `(.L_x_559) ;  /* 0x000000000f087348 */ /* 0x000fea0003c00000 */
[----:B------:R0:W1:Y:S02]  /*fda0*/  SHFL.IDX P6, R14, R13, R12, R11 ;  /* 0x0000000c0d0e7389 */ /* 0x00006400000c000b */
[----:B01----:R-:W-:Y:S01]  /*fdb0*/  ENDCOLLECTIVE ;  /* 0x000000000000791b */ /* 0x003fe20003800000 */
.L_x_559:
        /* <DEDUP_REMOVED lines=15> */
.L_x_560:
[----:B------:R-:W-:Y:S02]  /*feb0*/  IMAD.MOV.U32 R13, RZ, RZ, R2 ;  /* 0x000000ffff0d7224 */ /* 0x000fe400078e0002 */
[----:B------:R-:W-:Y:S02]  /*fec0*/  IMAD.MOV.U32 R12, RZ, RZ, 0x6 ;  /* 0x00000006ff0c7424 */ /* 0x000fe400078e00ff */
[----:B------:R-:W-:-:S07]  /*fed0*/  IMAD.MOV.U32 R5, RZ, RZ, R14 ;  /* 0x000000ffff057224 */ /* 0x000fce00078e000e */
[----:B------:R-:W-:Y:S05]  /*fee0*/  WARPSYNC.COLLECTIVE R15, `(.L_x_561) ;  /* 0x000000000f087348 */ /* 0x000fea0003c00000 */
[----:B------:R0:W1:Y:S02]  /*fef0*/  SHFL.IDX P6, R14, R13, R12, R11 ;  /* 0x0000000c0d0e7389 */ /* 0x00006400000c000b */
[----:B01----:R-:W-:Y:S01]  /*ff00*/  ENDCOLLECTIVE ;  /* 0x000000000000791b */ /* 0x003fe20003800000 */
.L_x_561:
[----:B------:R-:W-:-:S05]  /*ff10*/  @!P1 LEA R5, P2, R10, R5, 0x1 ;  /* 0x000000050a059211 */ /* 0x000fca00078408ff */
[----:B------:R-:W-:-:S04]  /*ff20*/  @!P1 IMAD.X R6, RZ, RZ, R6, P2 ;  /* 0x000000ffff069224 */ /* 0x000fc800010e0606 */
[----:B------:R-:W-:Y:S02]  /*ff30*/  @!P1 IMAD.MOV.U32 R7, RZ, RZ, R6 ;  /* 0x000000ffff079224 */ /* 0x000fe400078e0006 */
[----:B------:R-:W-:Y:S02]  /*ff40*/  @!P1 IMAD.MOV.U32 R6, RZ, RZ, R5 ;  /* 0x000000ffff069224 */ /* 0x000fe400078e0005 */
[----:B------:R-:W-:-:S03]  /*ff50*/  IMAD.MOV.U32 R13, RZ, RZ, R0 ;  /* 0x000000ffff0d7224 */ /* 0x000fc600078e0000 */
        /* <DEDUP_REMOVED lines=8> */
.L_x_562:
[----:B------:R-:W-:-:S05]  /*ffe0*/  VIADD R7, R3, 0x60 ;  /* 0x0000006003077836 */ /* 0x000fca0000000000 */
[----:B------:R-:W-:Y:S01]  /*fff0*/  ISETP.GE.AND P1, PT, R7, R4, PT ;  /* 0x000000040700720c */ /* 0x000fe20003f26270 */
[----:B------:R-:W-:Y:S02]  /*10000*/  IMAD.MOV.U32 R13, RZ, RZ, R2 ;  /* 0x000000ffff0d7224 */ /* 0x000fe400078e0002 */
[----:B------:R-:W-:Y:S02]  /*10010*/  IMAD.MOV.U32 R12, RZ, RZ, 0x7 ;  /* 0x00000007ff0c7424 */ /* 0x000fe400078e00ff */
[----:B------:R-:W-:-:S08]  /*10020*/  IMAD.MOV.U32 R5, RZ, RZ, R14 ;  /* 0x000000ffff057224 */ /* 0x000fd000078e000e */
[----:B------:R-:W-:Y:S05]  /*10030*/  WARPSYNC.COLLECTIVE R15, `(.L_x_563) ;  /* 0x000000000f087348 */ /* 0x000fea0003c00000 */
[----:B------:R0:W1:Y:S02]  /*10040*/  SHFL.IDX P6, R14, R13, R12, R11 ;  /* 0x0000000c0d0e7389 */ /* 0x00006400000c000b */
[----:B01----:R-:W-:Y:S01]  /*10050*/  ENDCOLLECTIVE ;  /* 0x000000000000791b */ /* 0x003fe20003800000 */
.L_x_563:
[----:B------:R-:W-:-:S05]  /*10060*/  @!P1 LEA R5, P2, R10, R5, 0x1 ;  /* 0x000000050a059211 */ /* 0x000fca00078408ff */
[----:B------:R-:W-:-:S04]  /*10070*/  @!P1 IMAD.X R6, RZ, RZ, R6, P2 ;  /* 0x000000ffff069224 */ /* 0x000fc800010e0606 */
[----:B------:R-:W-:Y:S02]  /*10080*/  @!P1 IMAD.MOV.U32 R7, RZ, RZ, R6 ;  /* 0x000000ffff079224 */ /* 0x000fe400078e0006 */
[----:B------:R-:W-:Y:S02]  /*10090*/  IMAD.MOV.U32 R13, RZ, RZ, R0 ;  /* 0x000000ffff0d7224 */ /* 0x000fe400078e0000 */
[----:B------:R-:W-:-:S05]  /*100a0*/  @!P1 IMAD.MOV.U32 R6, RZ, RZ, R5 ;  /* 0x000000ffff069224 */ /* 0x000fca00078e0005 */
[----:B------:R-:W-:Y:S01]  /*100b0*/  @!PT LDS RZ, [RZ] ;  /* 0x00000000fffff984 */ /* 0x000fe20000000800 */
[----:B------:R-:W-:Y:S01]  /*100c0*/  @!PT LDS RZ, [RZ] ;  /* 0x00000000fffff984 */ /* 0x000fe20000000800 */
[----:B------:R-:W-:Y:S01]  /*100d0*/  @!PT LDS RZ, [RZ] ;  /* 0x00000000fffff984 */ /* 0x000fe20000000800 */
[----:B------:R0:W-:Y:S01]  /*100e0*/  @!P1 LDGSTS.E.BYPASS.LTC128B.128 [R9+0x1b400], desc[UR40][R6.64], !P0 ;  /* 0x1b40000006099fae */ /* 0x0001e2000c101d68 */
[----:B------:R-:W-:-:S07]  /*100f0*/  IMAD.MOV.U32 R5, RZ, RZ, R14 ;  /* 0x000000ffff057224 */ /* 0x000fce00078e000e */
[----:B0-----:R-:W-:Y:S05]  /*10100*/  WARPSYNC.COLLECTIVE R15, `(.L_x_564) ;  /* 0x000000000f087348 */ /* 0x001fea0003c00000 */
[----:B------:R1:W2:Y:S02]  /*10110*/  SHFL.IDX P6, R14, R13, R12, R11 ;  /* 0x0000000c0d0e7389 */ /* 0x0002a400000c000b */
[----:B012---:R-:W-:Y:S01]  /*10120*/  ENDCOLLECTIVE ;  /* 0x000000000000791b */ /* 0x007fe20003800000 */
.L_x_564:
[----:B------:R-:W-:Y:S01]  /*10130*/  IMAD.MOV.U32 R0, RZ, RZ, R14 ;  /* 0x000000ffff007224 */ /* 0x000fe200078e000e */
[----:B------:R-:W-:Y:S06]  /*10140*/  BRA `(.L_x_565) ;  /* 0xffffffb8005c7947 */ /* 0x000fec000383ffff */
.L_x_449:
[----:B0-----:R-:W2:Y:S02]  /*10150*/  LDL R2, [R1+0x4] ;  /* 0x0000040001027983 */ /* 0x001ea40000100800 */
[----:B--2---:R0:W1:Y:S02]  /*10160*/  SYNCS.PHASECHK.TRANS64.TRYWAIT P0, [R2+URZ+0x22820], R0 ;  /* 0x02282000020075a7 */ /* 0x004064000800017f */
[----:B-1----:R-:W-:Y:S05]  /*10170*/  @!P0 NANOSLEEP.SYNCS 0x989680 ;  /* 0x009896800000895d */ /* 0x002fea0003900000 */
[----:B------:R-:W1:Y:S02]  /*10180*/  @!P0 SYNCS.PHASECHK.TRANS64 P0, [R2+URZ+0x22820], R0 ;  /* 0x02282000020085a7 */ /* 0x000e64000800007f */
[----:B-1----:R-:W-:Y:S05]  /*10190*/  @!P0 BRA `(.L_x_449) ;  /* 0xfffffffc00ec8947 */ /* 0x002fea000383ffff */
[----:B------:R-:W-:Y:S05]  /*101a0*/  BRA `(.L_x_566) ;  /* 0xffffffb800bc7947 */ /* 0x000fea000383ffff */
.L_x_453:
[----:B0-----:R0:W1:Y:S02]  /*101b0*/  SYNCS.PHASECHK.TRANS64.TRYWAIT P0, [R2+URZ+0x22860], R0 ;  /* 0x02286000020075a7 */ /* 0x001064000800017f */
[----:B-1----:R-:W-:Y:S05]  /*101c0*/  @!P0 NANOSLEEP.SYNCS 0x989680 ;  /* 0x009896800000895d */ /* 0x002fea0003900000 */
[----:B------:R-:W1:Y:S02]  /*101d0*/  @!P0 SYNCS.PHASECHK.TRANS64 P0, [R2+URZ+0x22860], R0 ;  /* 0x02286000020085a7 */ /* 0x000e64000800007f */
[----:B-1----:R-:W-:Y:S05]  /*101e0*/  @!P0 BRA `(.L_x_453) ;  /* 0xfffffffc00f08947 */ /* 0x002fea000383ffff */
[----:B------:R-:W-:Y:S05]  /*101f0*/  BRA `(.L_x_567) ;  /* 0xffffffb800ec7947 */ /* 0x000fea000383ffff */
.L_x_468:
[----:B-1----:R1:W2:Y:S02]  /*10200*/  SYNCS.PHASECHK.TRANS64.TRYWAIT P0, [R3+URZ+0x22840], R2 ;  /* 0x02284002030075a7 */ /* 0x0022a4000800017f */
[----:B--2---:R-:W-:Y:S05]  /*10210*/  @!P0 NANOSLEEP.SYNCS 0x989680 ;  /* 0x009896800000895d */ /* 0x004fea0003900000 */
[----:B------:R-:W2:Y:S02]  /*10220*/  @!P0 SYNCS.PHASECHK.TRANS64 P0, [R3+URZ+0x22840], R2 ;  /* 0x02284002030085a7 */ /* 0x000ea4000800007f */
[----:B--2---:R-:W-:Y:S05]  /*10230*/  @!P0 BRA `(.L_x_468) ;  /* 0xfffffffc00f08947 */ /* 0x004fea000383ffff */
[----:B------:R-:W-:Y:S05]  /*10240*/  BRA `(.L_x_568) ;  /* 0xffffffc4001c7947 */ /* 0x000fea000383ffff */
.L_x_473:
[----:B0-----:R0:W2:Y:S02]  /*10250*/  SYNCS.PHASECHK.TRANS64.TRYWAIT P0, [R3+URZ+0x22860], R2 ;  /* 0x02286002030075a7 */ /* 0x0010a4000800017f */
[----:B--2---:R-:W-:Y:S05]  /*10260*/  @!P0 NANOSLEEP.SYNCS 0x989680 ;  /* 0x009896800000895d */ /* 0x004fea0003900000 */
[----:B------:R-:W2:Y:S02]  /*10270*/  @!P0 SYNCS.PHASECHK.TRANS64 P0, [R3+URZ+0x22860], R2 ;  /* 0x02286002030085a7 */ /* 0x000ea4000800007f */
[----:B--2---:R-:W-:Y:S05]  /*10280*/  @!P0 BRA `(.L_x_473) ;  /* 0xfffffffc00f08947 */ /* 0x004fea000383ffff */
[----:B------:R-:W-:Y:S05]  /*10290*/  BRA `(.L_x_569) ;  /* 0xffffffc400a47947 */ /* 0x000fea000383ffff */
.L_x_484:
[----:B0-----:R0:W1:Y:S02]  /*102a0*/  SYNCS.PHASECHK.TRANS64.TRYWAIT P0, [R2+URZ+0x22840], R3 ;  /* 0x02284003020075a7 */ /* 0x001064000800017f */
[----:B-1----:R-:W-:Y:S05]  /*102b0*/  @!P0 NANOSLEEP.SYNCS 0x989680 ;  /* 0x009896800000895d */ /* 0x002fea0003900000 */
[----:B------:R-:W1:Y:S02]  /*102c0*/  @!P0 SYNCS.PHASECHK.TRANS64 P0, [R2+URZ+0x22840], R3 ;  /* 0x02284003020085a7 */ /* 0x000e64000800007f */
[----:B-1----:R-:W-:Y:S05]  /*102d0*/  @!P0 BRA `(.L_x_484) ;  /* 0xfffffffc00f08947 */ /* 0x002fea000383ffff */
[----:B------:R-:W-:Y:S05]  /*102e0*/  BRA `(.L_x_570) ;  /* 0xffffffcc00b47947 */ /* 0x000fea000383ffff */
.L_x_489:
[----:B-1----:R1:W2:Y:S02]  /*102f0*/  SYNCS.PHASECHK.TRANS64.TRYWAIT P0, [R2+URZ+0x22860], R3 ;  /* 0x02286003020075a7 */ /* 0x0022a4000800017f */
[----:B--2---:R-:W-:Y:S05]  /*10300*/  @!P0 NANOSLEEP.SYNCS 0x989680 ;  /* 0x009896800000895d */ /* 0x004fea0003900000 */
[----:B------:R-:W2:Y:S02]  /*10310*/  @!P0 SYNCS.PHASECHK.TRANS64 P0, [R2+URZ+0x22860], R3 ;  /* 0x02286003020085a7 */ /* 0x000ea4000800007f */
[----:B--2---:R-:W-:Y:S05]  /*10320*/  @!P0 BRA `(.L_x_489) ;  /* 0xfffffffc00f08947 */ /* 0x004fea000383ffff */
[----:B------:R-:W-:Y:S05]  /*10330*/  BRA `(.L_x_571) ;  /* 0xffffffd000387947 */ /* 0x000fea000383ffff */
.L_x_500:
[----:B0-----:R0:W1:Y:S02]  /*10340*/  SYNCS.PHASECHK.TRANS64.TRYWAIT P0, [R2+URZ+0x22840], R3 ;  /* 0x02284003020075a7 */ /* 0x001064000800017f */
[----:B-1----:R-:W-:Y:S05]  /*10350*/  @!P0 NANOSLEEP.SYNCS 0x989680 ;  /* 0x009896800000895d */ /* 0x002fea0003900000 */
[----:B------:R-:W1:Y:S02]  /*10360*/  @!P0 SYNCS.PHASECHK.TRANS64 P0, [R2+URZ+0x22840], R3 ;  /* 0x02284003020085a7 */ /* 0x000e64000800007f */
[----:B-1----:R-:W-:Y:S05]  /*10370*/  @!P0 BRA `(.L_x_500) ;  /* 0xfffffffc00f08947 */ /* 0x002fea000383ffff */
[----:B------:R-:W-:Y:S05]  /*10380*/  BRA `(.L_x_572) ;  /* 0xffffffd800247947 */ /* 0x000fea000383ffff */
.L_x_505:
[----:B-1----:R1:W2:Y:S02]  /*10390*/  SYNCS.PHASECHK.TRANS64.TRYWAIT P0, [R2+URZ+0x22860], R3 ;  /* 0x02286003020075a7 */ /* 0x0022a4000800017f */
[----:B--2---:R-:W-:Y:S05]  /*103a0*/  @!P0 NANOSLEEP.SYNCS 0x989680 ;  /* 0x009896800000895d */ /* 0x004fea0003900000 */
[----:B------:R-:W2:Y:S02]  /*103b0*/  @!P0 SYNCS.PHASECHK.TRANS64 P0, [R2+URZ+0x22860], R3 ;  /* 0x02286003020085a7 */ /* 0x000ea4000800007f */
[----:B--2---:R-:W-:Y:S05]  /*103c0*/  @!P0 BRA `(.L_x_505) ;  /* 0xfffffffc00f08947 */ /* 0x004fea000383ffff */
[----:B------:R-:W-:Y:S05]  /*103d0*/  BRA `(.L_x_573) ;  /* 0xffffffd800ac7947 */ /* 0x000fea000383ffff */
.L_x_517:
[----:B------:R-:W-:Y:S01]  /*103e0*/  BSSY B0, `(.L_x_574) ;  /* 0x0000008000007945 */ /* 0x000fe20003800000 */
[----:B------:R-:W-:Y:S02]  /*103f0*/  IMAD.MOV.U32 R13, RZ, RZ, R16 ;  /* 0x000000ffff0d7224 */ /* 0x000fe400078e0010 */
[----:B0-----:R-:W-:Y:S02]  /*10400*/  IMAD.MOV.U32 R12, RZ, RZ, RZ ;  /* 0x000000ffff0c7224 */ /* 0x001fe400078e00ff */
[----:B------:R-:W-:Y:S02]  /*10410*/  IMAD.MOV.U32 R11, RZ, RZ, 0x1f ;  /* 0x0000001fff0b7424 */ /* 0x000fe400078e00ff */
[----:B------:R-:W-:-:S07]  /*10420*/  IMAD.MOV.U32 R15, RZ, RZ, -0x1 ;  /* 0xffffffffff0f7424 */ /* 0x000fce00078e00ff */
[----:B-1---5:R-:W-:Y:S05]  /*10430*/  WARPSYNC.COLLECTIVE R15, `(.L_x_575) ;  /* 0x000000000f087348 */ /* 0x022fea0003c00000 */
[----:B------:R0:W2:Y:S02]  /*10440*/  SHFL.IDX P6, R14, R13, R12, R11 ;  /* 0x0000000c0d0e7389 */ /* 0x0000a400000c000b */
[----:B012--5:R-:W-:Y:S01]  /*10450*/  ENDCOLLECTIVE ;  /* 0x000000000000791b */ /* 0x027fe20003800000 */
.L_x_575:
[----:B------:R-:W-:Y:S05]  /*10460*/  BSYNC B0 ;  /* 0x0000000000007941 */ /* 0x000fea0003800000 */
.L_x_574:
[----:B------:R-:W-:Y:S02]  /*10470*/  IMAD.MOV.U32 R13, RZ, RZ, R16 ;  /* 0x000000ffff0d7224 */ /* 0x000fe400078e0010 */
[----:B------:R-:W-:Y:S02]  /*10480*/  IMAD.MOV.U32 R12, RZ, RZ, 0x1 ;  /* 0x00000001ff0c7424 */ /* 0x000fe400078e00ff */
[----:B------:R-:W-:Y:S02]  /*10490*/  IMAD.MOV.U32 R11, RZ, RZ, 0x1f ;  /* 0x0000001fff0b7424 */ /* 0x000fe400078e00ff */
[----:B------:R-:W-:Y:S02]  /*104a0*/  IMAD.MOV.U32 R15, RZ, RZ, -0x1 ;  /* 0xffffffffff0f7424 */ /* 0x000fe400078e00ff */
[----:B------:R-:W-:Y:S02]  /*104b0*/  IMAD.IADD R5, R19, 0x1, R6 ;  /* 0x0000000113057824 */ /* 0x000fe400078e0206 */
[----:B------:R-:W-:-:S07]  /*104c0*/  IMAD.MOV.U32 R0, RZ, RZ, R14 ;  /* 0x000000ffff007224 */ /* 0x000fce00078e000e */
[----:B------:R-:W-:Y:S05]  /*104d0*/  WARPSYNC.COLLECTIVE R15, `(.L_x_576) ;  /* 0x000000000f087348 */ /* 0x000fea0003c00000 */
[----:B------:R0:W1:Y:S02]  /*104e0*/  SHFL.IDX P6, R14, R13, R12, R11 ;  /* 0x0000000c0d0e7389 */ /* 0x00006400000c000b */
[----:B01----:R-:W-:Y:S01]  /*104f0*/  ENDCOLLECTIVE ;  /* 0x000000000000791b */ /* 0x003fe20003800000 */
.L_x_576:
[----:B------:R-:W-:Y:S02]  /*10500*/  ULDC UR4, c[0x0][0xc3c] ;  /* 0x00030f0000047ab9 */ /* 0x000fe40000000800 */
[----:B------:R-:W-:-:S13]  /*10510*/  ISETP.GE.OR P1, PT, R5, UR4, !P0 ;  /* 0x0000000405007c0c */ /* 0x000fda000c726670 */
[----:B------:R-:W0:Y:S01]  /*10520*/  @!P1 LDC.64 R2, c[0x0][0xc80] ;  /* 0x00032000ff029b82 */ /* 0x000e220000000a00 */
[----:B------:R-:W-:Y:S02]  /*10530*/  IMAD.MOV.U32 R11, RZ, RZ, RZ ;  /* 0x000000ffff0b7224 */ /* 0x000fe400078e00ff */
[----:B------:R-:W-:Y:S02]  /*10540*/  IMAD.MOV.U32 R4, RZ, RZ, R14 ;  /* 0x000000ffff047224 */ /* 0x000fe400078e000e */
[----:B0-----:R-:W-:-:S06]  /*10550*/  @!P1 IMAD.WIDE R2, R5, 0x4, R2 ;  /* 0x0000000405029825 */ /* 0x001fcc00078e0202 */
[----:B------:R0:W2:Y:S01]  /*10560*/  @!P1 LDG.E R3, desc[UR40][R2.64] ;  /* 0x0000002802039981 */ /* 0x0000a2000c1e1900 */
[C---:B------:R-:W-:Y:S02]  /*10570*/  ISETP.GE.U32.AND P2, PT, R6.reuse, 0x2, PT ;  /* 0x000000020600780c */ /* 0x040fe40003f46070 */
[C---:B------:R-:W-:Y:S02]  /*10580*/  ISETP.GE.U32.AND P3, PT, R6.reuse, 0x4, PT ;  /* 0x000000040600780c */ /* 0x040fe40003f66070 */
[C---:B------:R-:W-:Y:S02]  /*10590*/  ISETP.GE.U32.AND P4, PT, R6.reuse, 0x8, PT ;  /* 0x000000080600780c */ /* 0x040fe40003f86070 */
[C---:B------:R-:W-:Y:S01]  /*105a0*/  ISETP.GE.U32.AND P5, PT, R6.reuse, 0x10, PT ;  /* 0x000000100600780c */ /* 0x040fe20003fa6070 */
[----:B0-----:R-:W-:Y:S02]  /*105b0*/  IMAD.MOV.U32 R2, RZ, RZ, RZ ;  /* 0x000000ffff027224 */ /* 0x001fe400078e00ff */
[----:B--2---:R-:W-:Y:S01]  /*105c0*/  @!P1 IMAD.MOV.U32 R2, RZ, RZ, R3 ;  /* 0x000000ffff029224 */ /* 0x004fe200078e0003 */
[----:B------:R-:W-:-:S03]  /*105d0*/  ISETP.NE.AND P1, PT, R6, RZ, PT ;  /* 0x000000ff0600720c */ /* 0x000fc60003f25270 */
[----:B------:R-:W-:-:S10]  /*105e0*/  IMAD.MOV.U32 R13, RZ, RZ, R2 ;  /* 0x000000ffff0d7224 */ /* 0x000fd400078e0002 */
[----:B------:R-:W-:Y:S05]  /*105f0*/  WARPSYNC.COLLECTIVE R15, `(.L_x_577) ;  /* 0x000000000f087348 */ /* 0x000fea0003c00000 */
[----:B------:R0:W1:Y:S02]  /*10600*/  SHFL.UP P6, R14, R13, R12, R11 ;  /* 0x0400000c0d0e7389 */ /* 0x00006400000c000b */
[----:B01----:R-:W-:Y:S01]  /*10610*/  ENDCOLLECTIVE ;  /* 0x000000000000791b */ /* 0x003fe20003800000 */
.L_x_577:
[----:B------:R-:W-:Y:S01]  /*10620*/  IMAD.MOV.U32 R12, RZ, RZ, 0x2 ;  /* 0x00000002ff0c7424 */ /* 0x000fe200078e00ff */
[----:B------:R-:W-:-:S05]  /*10630*/  SEL R5, R14, RZ, P1 ;  /* 0x000000ff0e057207 */ /* 0x000fca0000800000 */
[----:B------:R-:W-:-:S04]  /*10640*/  IMAD.IADD R3, R2, 0x1, R5 ;  /* 0x0000000102037824 */ /* 0x000fc800078e0205 */
[----:B------:R-:W-:-:S07]  /*10650*/  IMAD.MOV.U32 R13, RZ, RZ, R3 ;  /* 0x000000ffff0d7224 */ /* 0x000fce00078e0003 */
[----:B------:R-:W-:Y:S05]  /*10660*/  WARPSYNC.COLLECTIVE R15, `(.L_x_578) ;  /* 0x000000000f087348 */ /* 0x000fea0003c00000 */
[----:B------:R0:W1:Y:S02]  /*10670*/  SHFL.UP P6, R14, R13, R12, R11 ;  /* 0x0400000c0d0e7389 */ /* 0x00006400000c000b */
[----:B01----:R-:W-:Y:S01]  /*10680*/  ENDCOLLECTIVE ;  /* 0x000000000000791b */ /* 0x003fe20003800000 */
.L_x_578:
[----:B------:R-:W-:Y:S01]  /*10690*/  IMAD.MOV.U32 R12, RZ, RZ, 0x4 ;  /* 0x00000004ff0c7424 */ /* 0x000fe200078e00ff */
[----:B------:R-:W-:-:S05]  /*106a0*/  SEL R14, R14, RZ, P2 ;  /* 0x000000ff0e0e7207 */ /* 0x000fca0001000000 */
[----:B------:R-:W-:-:S04]  /*106b0*/  IMAD.IADD R3, R3, 0x1, R14 ;  /* 0x0000000103037824 */ /* 0x000fc800078e020e */
[----:B------:R-:W-:-:S07]  /*106c0*/  IMAD.MOV.U32 R13, RZ, RZ, R3 ;  /* 0x000000ffff0d7224 */ /* 0x000fce00078e0003 */
[----:B------:R-:W-:Y:S05]  /*106d0*/  WARPSYNC.COLLECTIVE R15, `(.L_x_579) ;  /* 0x000000000f087348 */ /* 0x000fea0003c00000 */
[----:B------:R0:W1:Y:S02]  /*106e0*/  SHFL.UP P6, R14, R13, R12, R11 ;  /* 0x0400000c0d0e7389 */ /* 0x00006400000c000b */
[----:B01----:R-:W-:Y:S01]  /*106f0*/  ENDCOLLECTIVE ;  /* 0x000000000000791b */ /* 0x003fe20003800000 */
.L_x_579:
[----:B------:R-:W-:Y:S01]  /*10700*/  IMAD.MOV.U32 R12, RZ, RZ, 0x8 ;  /* 0x00000008ff0c7424 */ /* 0x000fe200078e00ff */
[----:B------:R-:W-:-:S05]  /*10710*/  SEL R14, R14, RZ, P3 ;  /* 0x000000ff0e0e7207 */ /* 0x000fca0001800000 */
[----:B------:R-:W-:-:S04]  /*10720*/  IMAD.IADD R3, R3, 0x1, R14 ;  /* 0x0000000103037824 */ /* 0x000fc800078e020e */
[----:B------:R-:W-:-:S07]  /*10730*/  IMAD.MOV.U32 R13, RZ, RZ, R3 ;  /* 0x000000ffff0d7224 */ /* 0x000fce00078e0003 */
[----:B------:R-:W-:Y:S05]  /*10740*/  WARPSYNC.COLLECTIVE R15, `(.L_x_580) ;  /* 0x000000000f087348 */ /* 0x000fea0003c00000 */
[----:B------:R0:W1:Y:S02]  /*10750*/  SHFL.UP P6, R14, R13, R12, R11 ;  /* 0x0400000c0d0e7389 */ /* 0x00006400000c000b */
[----:B01----:R-:W-:Y:S01]  /*10760*/  ENDCOLLECTIVE ;  /* 0x000000000000791b */ /* 0x003fe20003800000 */
.L_x_580:
[----:B------:R-:W-:Y:S01]  /*10770*/  IMAD.MOV.U32 R12, RZ, RZ, 0x10 ;  /* 0x00000010ff0c7424 */ /* 0x000fe200078e00ff */
[----:B------:R-:W-:-:S05]  /*10780*/  SEL R14, R14, RZ, P4 ;  /* 0x000000ff0e0e7207 */ /* 0x000fca0002000000 */
[----:B------:R-:W-:-:S04]  /*10790*/  IMAD.IADD R3, R3, 0x1, R14 ;  /* 0x0000000103037824 */ /* 0x000fc800078e020e */
[----:B------:R-:W-:-:S07]  /*107a0*/  IMAD.MOV.U32 R13, RZ, RZ, R3 ;  /* 0x000000ffff0d7224 */ /* 0x000fce00078e0003 */
[----:B------:R-:W-:Y:S05]  /*107b0*/  WARPSYNC.COLLECTIVE R15, `(.L_x_581) ;  /* 0x000000000f087348 */ /* 0x000fea0003c00000 */
[----:B------:R0:W1:Y:S02]  /*107c0*/  SHFL.UP P6, R14, R13, R12, R11 ;  /* 0x0400000c0d0e7389 */ /* 0x00006400000c000b */
[----:B01----:R-:W-:Y:S01]  /*107d0*/  ENDCOLLECTIVE ;  /* 0x000000000000791b */ /* 0x003fe20003800000 */
.L_x_581:
[----:B------:R-:W-:Y:S02]  /*107e0*/  IMAD.MOV.U32 R12, RZ, RZ, 0x1f ;  /* 0x0000001fff0c7424 */ /* 0x000fe400078e00ff */
[----:B------:R-:W-:Y:S01]  /*107f0*/  IMAD.MOV.U32 R11, RZ, RZ, 0x1f ;  /* 0x0000001fff0b7424 */ /* 0x000fe200078e00ff */
[----:B------:R-:W-:-:S05]  /*10800*/  SEL R14, R14, RZ, P5 ;  /* 0x000000ff0e0e7207 */ /* 0x000fca0002800000 */
[----:B------:R-:W-:-:S04]  /*10810*/  IMAD.IADD R3, R3, 0x1, R14 ;  /* 0x0000000103037824 */ /* 0x000fc800078e020e */
[----:B------:R-:W-:-:S07]  /*10820*/  IMAD.MOV.U32 R13, RZ, RZ, R3 ;  /* 0x000000ffff0d7224 */ /* 0x000fce00078e0003 */
[----:B------:R-:W-:Y:S05]  /*10830*/  WARPSYNC.COLLECTIVE R15, `(.L_x_582) ;  /* 0x000000000f087348 */ /* 0x000fea0003c00000 */
[----:B------:R0:W1:Y:S02]  /*10840*/  SHFL.IDX P6, R14, R13, R12, R11 ;  /* 0x0000000c0d0e7389 */ /* 0x00006400000c000b */
[----:B01----:R-:W-:Y:S01]  /*10850*/  ENDCOLLECTIVE ;  /* 0x000000000000791b */ /* 0x003fe20003800000 */
.L_x_582:
[----:B------:R-:W-:Y:S05]  /*10860*/  BRA `(.L_x_583) ;  /* 0xffffffe0001c7947 */ /* 0x000fea000383ffff */
.L_x_522:
[----:B------:R-:W-:Y:S01]  /*10870*/  BSSY B0, `(.L_x_584) ;  /* 0x0000008000007945 */ /* 0x000fe20003800000 */
[----:B-----5:R-:W-:Y:S02]  /*10880*/  IMAD.MOV.U32 R13, RZ, RZ, R2 ;  /* 0x000000ffff0d7224 */ /* 0x020fe400078e0002 */
[----:B0-----:R-:W-:Y:S02]  /*10890*/  IMAD.MOV.U32 R12, RZ, RZ, 0x1 ;  /* 0x00000001ff0c7424 */ /* 0x001fe400078e00ff */
[----:B------:R-:W-:Y:S02]  /*108a0*/  IMAD.MOV.U32 R11, RZ, RZ, RZ ;  /* 0x000000ffff0b7224 */ /* 0x000fe400078e00ff */
[----:B------:R-:W-:-:S07]  /*108b0*/  IMAD.MOV.U32 R15, RZ, RZ, -0x1 ;  /* 0xffffffffff0f7424 */ /* 0x000fce00078e00ff */
[----:B-12---:R-:W-:Y:S05]  /*108c0*/  WARPSYNC.COLLECTIVE R15, `(.L_x_585) ;  /* 0x000000000f087348 */ /* 0x006fea0003c00000 */
[----:B------:R0:W3:Y:S02]  /*108d0*/  SHFL.UP P6, R14, R13, R12, R11 ;  /* 0x0400000c0d0e7389 */ /* 0x0000e400000c000b */
[----:B0123--:R-:W-:Y:S01]  /*108e0*/  ENDCOLLECTIVE ;  /* 0x000000000000791b */ /* 0x00ffe20003800000 */
.L_x_585:
[----:B------:R-:W-:Y:S05]  /*108f0*/  BSYNC B0 ;  /* 0x0000000000007941 */ /* 0x000fea0003800000 */
.L_x_584:
[----:B------:R-:W-:Y:S01]  /*10900*/  SEL R3, R14, RZ, P1 ;  /* 0x000000ff0e037207 */ /* 0x000fe20000800000 */
[----:B------:R-:W-:Y:S02]  /*10910*/  IMAD.MOV.U32 R12, RZ, RZ, 0x2 ;  /* 0x00000002ff0c7424 */ /* 0x000fe400078e00ff */
[----:B------:R-:W-:Y:S02]  /*10920*/  IMAD.MOV.U32 R11, RZ, RZ, RZ ;  /* 0x000000ffff0b7224 */ /* 0x000fe400078e00ff */
[----:B------:R-:W-:Y:S02]  /*10930*/  IMAD.IADD R3, R2, 0x1, R3 ;  /* 0x0000000102037824 */ /* 0x000fe400078e0203 */
[----:B------:R-:W-:Y:S02]  /*10940*/  IMAD.MOV.U32 R15, RZ, RZ, -0x1 ;  /* 0xffffffffff0f7424 */ /* 0x000fe400078e00ff */
[----:B------:R-:W-:-:S07]  /*10950*/  IMAD.MOV.U32 R13, RZ, RZ, R3 ;  /* 0x000000ffff0d7224 */ /* 0x000fce00078e0003 */
[----:B------:R-:W-:Y:S05]  /*10960*/  WARPSYNC.COLLECTIVE R15, `(.L_x_586) ;  /* 0x000000000f087348 */ /* 0x000fea0003c00000 */
[----:B------:R0:W1:Y:S02]  /*10970*/  SHFL.UP P6, R14, R13, R12, R11 ;  /* 0x0400000c0d0e7389 */ /* 0x00006400000c000b */
[----:B01----:R-:W-:Y:S01]  /*10980*/  ENDCOLLECTIVE ;  /* 0x000000000000791b */ /* 0x003fe20003800000 */
.L_x_586:
[----:B------:R-:W-:Y:S01]  /*10990*/  IMAD.MOV.U32 R12, RZ, RZ, 0x4 ;  /* 0x00000004ff0c7424 */ /* 0x000fe200078e00ff */
[----:B------:R-:W-:-:S05]  /*109a0*/  SEL R14, R14, RZ, P2 ;  /* 0x000000ff0e0e7207 */ /* 0x000fca0001000000 */
[----:B------:R-:W-:-:S04]  /*109b0*/  IMAD.IADD R3, R3, 0x1, R14 ;  /* 0x0000000103037824 */ /* 0x000fc800078e020e */
[----:B------:R-:W-:-:S07]  /*109c0*/  IMAD.MOV.U32 R13, RZ, RZ, R3 ;  /* 0x000000ffff0d7224 */ /* 0x000fce00078e0003 */
[----:B------:R-:W-:Y:S05]  /*109d0*/  WARPSYNC.COLLECTIVE R15, `(.L_x_587) ;  /* 0x000000000f087348 */ /* 0x000fea0003c00000 */
[----:B------:R0:W1:Y:S02]  /*109e0*/  SHFL.UP P6, R14, R13, R12, R11 ;  /* 0x0400000c0d0e7389 */ /* 0x00006400000c000b */
[----:B01----:R-:W-:Y:S01]  /*109f0*/  ENDCOLLECTIVE ;  /* 0x000000000000791b */ /* 0x003fe20003800000 */
.L_x_587:
[----:B------:R-:W-:Y:S01]  /*10a00*/  IMAD.MOV.U32 R12, RZ, RZ, 0x8 ;  /* 0x00000008ff0c7424 */ /* 0x000fe200078e00ff */
[----:B------:R-:W-:-:S05]  /*10a10*/  SEL R14, R14, RZ, P3 ;  /* 0x000000ff0e0e7207 */ /* 0x000fca0001800000 */
[----:B------:R-:W-:-:S04]  /*10a20*/  IMAD.IADD R3, R3, 0x1, R14 ;  /* 0x0000000103037824 */ /* 0x000fc800078e020e */
[----:B------:R-:W-:-:S07]  /*10a30*/  IMAD.MOV.U32 R13, RZ, RZ, R3 ;  /* 0x000000ffff0d7224 */ /* 0x000fce00078e0003 */
[----:B------:R-:W-:Y:S05]  /*10a40*/  WARPSYNC.COLLECTIVE R15, `(.L_x_588) ;  /* 0x000000000f087348 */ /* 0x000fea0003c00000 */
[----:B------:R0:W1:Y:S02]  /*10a50*/  SHFL.UP P6, R14, R13, R12, R11 ;  /* 0x0400000c0d0e7389 */ /* 0x00006400000c000b */
[----:B01----:R-:W-:Y:S01]  /*10a60*/  ENDCOLLECTIVE ;  /* 0x000000000000791b */ /* 0x003fe20003800000 */
.L_x_588:
[----:B------:R-:W-:Y:S01]  /*10a70*/  IMAD.MOV.U32 R12, RZ, RZ, 0x10 ;  /* 0x00000010ff0c7424 */ /* 0x000fe200078e00ff */
[----:B------:R-:W-:-:S05]  /*10a80*/  SEL R14, R14, RZ, P4 ;  /* 0x000000ff0e0e7207 */ /* 0x000fca0002000000 */
[----:B------:R-:W-:-:S04]  /*10a90*/  IMAD.IADD R3, R3, 0x1, R14 ;  /* 0x0000000103037824 */ /* 0x000fc800078e020e */
[----:B------:R-:W-:-:S07]  /*10aa0*/  IMAD.MOV.U32 R13, RZ, RZ, R3 ;  /* 0x000000ffff0d7224 */ /* 0x000fce00078e0003 */
[----:B------:R-:W-:Y:S05]  /*10ab0*/  WARPSYNC.COLLECTIVE R15, `(.L_x_589) ;  /* 0x000000000f087348 */ /* 0x000fea0003c00000 */
[----:B------:R0:W1:Y:S02]  /*10ac0*/  SHFL.UP P6, R14, R13, R12, R11 ;  /* 0x0400000c0d0e7389 */ /* 0x00006400000c000b */
[----:B01----:R-:W-:Y:S01]  /*10ad0*/  ENDCOLLECTIVE ;  /* 0x000000000000791b */ /* 0x003fe20003800000 */
.L_x_589:
        /* <DEDUP_REMOVED lines=8> */
.L_x_590:
[----:B------:R-:W-:Y:S05]  /*10b60*/  BRA `(.L_x_591) ;  /* 0xffffffdc00f87947 */ /* 0x000fea000383ffff */
.L_x_524:
[----:B------:R-:W-:Y:S01]  /*10b70*/  BSSY B0, `(.L_x_592) ;  /* 0x0000006000007945 */ /* 0x000fe20003800000 */
[----:B------:R-:W-:Y:S01]  /*10b80*/  PLOP3.LUT P6, PT, P6, PT, PT, 0x8, 0x0 ;  /* 0x000000000000781c */ /* 0x000fe200037ce170 */
[----:B------:R-:W-:-:S12]  /*10b90*/  IMAD.MOV.U32 R15, RZ, RZ, -0x1 ;  /* 0xffffffffff0f7424 */ /* 0x000fd800078e00ff */
[----:B01---5:R-:W-:Y:S05]  /*10ba0*/  WARPSYNC.COLLECTIVE R15, `(.L_x_593) ;  /* 0x000000000f087348 */ /* 0x023fea0003c00000 */
[----:B------:R-:W-:Y:S01]  /*10bb0*/  VOTE.ANY R14, PT, P6 ;  /* 0x00000000000e7806 */ /* 0x000fe200030e0100 */
[----:B01---5:R-:W-:Y:S06]  /*10bc0*/  ENDCOLLECTIVE ;  /* 0x000000000000791b */ /* 0x023fec0003800000 */
.L_x_593:
[----:B------:R-:W-:Y:S05]  /*10bd0*/  BSYNC B0 ;  /* 0x0000000000007941 */ /* 0x000fea0003800000 */
.L_x_592:
[----:B------:R-:W-:Y:S02]  /*10be0*/  IMAD.MOV.U32 R5, RZ, RZ, R14 ;  /* 0x000000ffff057224 */ /* 0x000fe400078e000e */
[----:B------:R-:W-:Y:S02]  /*10bf0*/  IMAD.MOV.U32 R13, RZ, RZ, R2 ;  /* 0x000000ffff0d7224 */ /* 0x000fe400078e0002 */
[----:B------:R-:W0:Y:S01]  /*10c00*/  POPC R4, R5 ;  /* 0x0000000500047309 */ /* 0x000e220000000000 */
[----:B------:R-:W-:Y:S02]  /*10c10*/  IMAD.MOV.U32 R11, RZ, RZ, 0x1f ;  /* 0x0000001fff0b7424 */ /* 0x000fe400078e00ff */
[----:B------:R-:W-:Y:S02]  /*10c20*/  IMAD.MOV.U32 R15, RZ, RZ, -0x1 ;  /* 0xffffffffff0f7424 */ /* 0x000fe400078e00ff */
[----:B0-----:R-:W-:-:S07]  /*10c30*/  IMAD.MOV.U32 R12, RZ, RZ, R4 ;  /* 0x000000ffff0c7224 */ /* 0x001fce00078e0004 */
[----:B------:R-:W-:Y:S05]  /*10c40*/  WARPSYNC.COLLECTIVE R15, `(.L_x_594) ;  /* 0x000000000f087348 */ /* 0x000fea0003c00000 */
[----:B------:R0:W1:Y:S02]  /*10c50*/  SHFL.IDX P6, R14, R13, R12, R11 ;  /* 0x0000000c0d0e7389 */ /* 0x00006400000c000b */
[----:B01----:R-:W-:Y:S01]  /*10c60*/  ENDCOLLECTIVE ;  /* 0x000000000000791b */ /* 0x003fe20003800000 */
.L_x_594:
[----:B------:R-:W-:Y:S01]  /*10c70*/  IMAD.MOV.U32 R17, RZ, RZ, R14 ;  /* 0x000000ffff117224 */ /* 0x000fe200078e000e */
[----:B------:R-:W-:Y:S06]  /*10c80*/  BRA `(.L_x_595) ;  /* 0xffffffdc00e87947 */ /* 0x000fec000383ffff */
.L_x_526:
[----:B------:R-:W-:Y:S01]  /*10c90*/  BSSY B0, `(.L_x_596) ;  /* 0x0000007000007945 */ /* 0x000fe20003800000 */
[----:B------:R-:W-:Y:S02]  /*10ca0*/  IMAD.MOV.U32 R13, RZ, RZ, R3 ;  /* 0x000000ffff0d7224 */ /* 0x000fe400078e0003 */
[----:B------:R-:W-:Y:S02]  /*10cb0*/  IMAD.MOV.U32 R11, RZ, RZ, 0x1f ;  /* 0x0000001fff0b7424 */ /* 0x000fe400078e00ff */
[----:B------:R-:W-:-:S07]  /*10cc0*/  IMAD.MOV.U32 R15, RZ, RZ, -0x1 ;  /* 0xffffffffff0f7424 */ /* 0x000fce00078e00ff */
[----:B-123-5:R-:W-:Y:S05]  /*10cd0*/  WARPSYNC.COLLECTIVE R15, `(.L_x_597) ;  /* 0x000000000f087348 */ /* 0x02efea0003c00000 */
[----:B------:R0:W4:Y:S02]  /*10ce0*/  SHFL.IDX P6, R14, R13, R12, R11 ;  /* 0x0000000c0d0e7389 */ /* 0x00012400000c000b */
[----:B012345:R-:W-:Y:S01]  /*10cf0*/  ENDCOLLECTIVE ;  /* 0x000000000000791b */ /* 0x03ffe20003800000 */
.L_x_597:
[----:B------:R-:W-:Y:S05]  /*10d00*/  BSYNC B0 ;  /* 0x0000000000007941 */ /* 0x000fea0003800000 */
.L_x_596:
[----:B------:R-:W-:Y:S05]  /*10d10*/  BRA `(.L_x_525) ;  /* 0xffffffdc00e07947 */ /* 0x000fea000383ffff */
.L_x_530:
[----:B0-----:R0:W1:Y:S02]  /*10d20*/  SYNCS.PHASECHK.TRANS64.TRYWAIT P0, [R0+URZ+0x22820], R3 ;  /* 0x02282003000075a7 */ /* 0x001064000800017f */
[----:B-1----:R-:W-:Y:S05]  /*10d30*/  @!P0 NANOSLEEP.SYNCS 0x989680 ;  /* 0x009896800000895d */ /* 0x002fea0003900000 */
[----:B------:R-:W1:Y:S02]  /*10d40*/  @!P0 SYNCS.PHASECHK.TRANS64 P0, [R0+URZ+0x22820], R3 ;  /* 0x02282003000085a7 */ /* 0x000e64000800007f */
[----:B-1----:R-:W-:Y:S05]  /*10d50*/  @!P0 BRA `(.L_x_530) ;  /* 0xfffffffc00f08947 */ /* 0x002fea000383ffff */
[----:B------:R-:W-:Y:S05]  /*10d60*/  BRA `(.L_x_598) ;  /* 0xffffffe000d47947 */ /* 0x000fea000383ffff */
.L_x_531:
[----:B------:R-:W1:Y:S01]  /*10d70*/  S2R R2, SR_TID.X ;  /* 0x0000000000027919 */ /* 0x000e620000002100 */
[----:B------:R-:W-:Y:S01]  /*10d80*/  BSSY B0, `(.L_x_599) ;  /* 0x000000a000007945 */ /* 0x000fe20003800000 */
[----:B------:R-:W-:Y:S02]  /*10d90*/  IMAD.MOV.U32 R12, RZ, RZ, RZ ;  /* 0x000000ffff0c7224 */ /* 0x000fe400078e00ff */
[----:B------:R-:W-:Y:S02]  /*10da0*/  IMAD.MOV.U32 R11, RZ, RZ, 0x1f ;  /* 0x0000001fff0b7424 */ /* 0x000fe400078e00ff */
[----:B------:R-:W-:Y:S01]  /*10db0*/  IMAD.MOV.U32 R15, RZ, RZ, -0x1 ;  /* 0xffffffffff0f7424 */ /* 0x000fe200078e00ff */
[----:B-1----:R-:W-:-:S04]  /*10dc0*/  SHF.R.U32.HI R2, RZ, 0x5, R2 ;  /* 0x00000005ff027819 */ /* 0x002fc80000011602 */
[----:B------:R-:W-:-:S05]  /*10dd0*/  LOP3.LUT R2, R2, 0x3, RZ, 0xc0, !PT ;  /* 0x0000000302027812 */ /* 0x000fca00078ec0ff */
[----:B------:R-:W-:-:S07]  /*10de0*/  IMAD.MOV.U32 R13, RZ, RZ, R2 ;  /* 0x000000ffff0d7224 */ /* 0x000fce00078e0002 */
[----:B0----5:R-:W-:Y:S05]  /*10df0*/  WARPSYNC.COLLECTIVE R15, `(.L_x_600) ;  /* 0x000000000f087348 */ /* 0x021fea0003c00000 */
[----:B------:R1:W2:Y:S02]  /*10e00*/  SHFL.IDX P6, R14, R13, R12, R11 ;  /* 0x0000000c0d0e7389 */ /* 0x0002a400000c000b */
[----:B012--5:R-:W-:Y:S01]  /*10e10*/  ENDCOLLECTIVE ;  /* 0x000000000000791b */ /* 0x027fe20003800000 */
.L_x_600:
[----:B------:R-:W-:Y:S05]  /*10e20*/  BSYNC B0 ;  /* 0x0000000000007941 */ /* 0x000fea0003800000 */
.L_x_599:
[----:B------:R-:W-:Y:S05]  /*10e30*/  BRA `(.L_x_601) ;  /* 0xffffffe000bc7947 */ /* 0x000fea000383ffff */
.L_x_534:
[----:B------:R-:W-:Y:S01]  /*10e40*/  BSSY B1, `(.L_x_602) ;  /* 0x0000006000017945 */ /* 0x000fe20003800000 */
[----:B------:R-:W-:-:S07]  /*10e50*/  IMAD.MOV.U32 R15, RZ, RZ, -0x1 ;  /* 0xffffffffff0f7424 */ /* 0x000fce00078e00ff */
[----:B01---5:R-:W-:Y:S05]  /*10e60*/  WARPSYNC.COLLECTIVE R15, `(.L_x_603) ;  /* 0x000000000f0c7348 */ /* 0x023fea0003c00000 */
[----:B------:R-:W-:Y:S02]  /*10e70*/  ELECT P6, UR62, PT ;  /* 0x00000000003e782f */ /* 0x000fe400038c0000 */
[----:B------:R-:W-:Y:S01]  /*10e80*/  MOV R14, UR62 ;  /* 0x0000003e000e7c02 */ /* 0x000fe20008000f00 */
[----:B01---5:R-:W-:Y:S10]  /*10e90*/  ENDCOLLECTIVE ;  /* 0x000000000000791b */ /* 0x023ff40003800000 */
.L_x_603:
[----:B------:R-:W-:Y:S05]  /*10ea0*/  BSYNC B1 ;  /* 0x0000000000017941 */ /* 0x000fea0003800000 */
.L_x_602:
[----:B------:R-:W-:Y:S05]  /*10eb0*/  BRA `(.L_x_604) ;  /* 0xffffffe000b47947 */ /* 0x000fea000383ffff */
.L_x_536:
[----:B0-----:R0:W1:Y:S02]  /*10ec0*/  SYNCS.PHASECHK.TRANS64.TRYWAIT P0, [R6+URZ], R5 ;  /* 0x00000005060075a7 */ /* 0x001064000800017f */
[----:B-1----:R-:W-:Y:S05]  /*10ed0*/  @!P0 NANOSLEEP.SYNCS 0x989680 ;  /* 0x009896800000895d */ /* 0x002fea0003900000 */
[----:B------:R-:W1:Y:S02]  /*10ee0*/  @!P0 SYNCS.PHASECHK.TRANS64 P0, [R6+URZ], R5 ;  /* 0x00000005060085a7 */ /* 0x000e64000800007f */
[----:B-1----:R-:W-:Y:S05]  /*10ef0*/  @!P0 BRA `(.L_x_536) ;  /* 0xfffffffc00f08947 */ /* 0x002fea000383ffff */
[----:B------:R-:W-:Y:S05]  /*10f00*/  BRA `(.L_x_605) ;  /* 0xffffffe000f07947 */ /* 0x000fea000383ffff */
.L_x_537:
[----:B-1----:R1:W2:Y:S02]  /*10f10*/  SYNCS.PHASECHK.TRANS64.TRYWAIT P0, [R7+URZ], R2 ;  /* 0x00000002070075a7 */ /* 0x0022a4000800017f */
[----:B--2---:R-:W-:Y:S05]  /*10f20*/  @!P0 NANOSLEEP.SYNCS 0x989680 ;  /* 0x009896800000895d */ /* 0x004fea0003900000 */
[----:B------:R-:W2:Y:S02]  /*10f30*/  @!P0 SYNCS.PHASECHK.TRANS64 P0, [R7+URZ], R2 ;  /* 0x00000002070085a7 */ /* 0x000ea4000800007f */
[----:B--2---:R-:W-:Y:S05]  /*10f40*/  @!P0 BRA `(.L_x_537) ;  /* 0xfffffffc00f08947 */ /* 0x004fea000383ffff */
[----:B------:R-:W-:Y:S05]  /*10f50*/  BRA `(.L_x_606) ;  /* 0xffffffe000e47947 */ /* 0x000fea000383ffff */
.L_x_539:
[----:B--2---:R2:W3:Y:S02]  /*10f60*/  SYNCS.PHASECHK.TRANS64.TRYWAIT P0, [R4+URZ], R5 ;  /* 0x00000005040075a7 */ /* 0x0044e4000800017f */
[----:B---3--:R-:W-:Y:S05]  /*10f70*/  @!P0 NANOSLEEP.SYNCS 0x989680 ;  /* 0x009896800000895d */ /* 0x008fea0003900000 */
[----:B------:R-:W3:Y:S02]  /*10f80*/  @!P0 SYNCS.PHASECHK.TRANS64 P0, [R4+URZ], R5 ;  /* 0x00000005040085a7 */ /* 0x000ee4000800007f */
[----:B---3--:R-:W-:Y:S05]  /*10f90*/  @!P0 BRA `(.L_x_539) ;  /* 0xfffffffc00f08947 */ /* 0x008fea000383ffff */
[----:B------:R-:W-:Y:S05]  /*10fa0*/  BRA `(.L_x_607) ;  /* 0xffffffe000ec7947 */ /* 0x000fea000383ffff */
.L_x_608:
        /* <DEDUP_REMOVED lines=13> */
.L_x_6032:


//--------------------- .text._ZN7cutlass13device_kernelIN5flash11enable_sm90INS1_16FlashAttnFwdSm90INS1_25CollectiveMainloopFwdSm90ILi2EN4cute5tupleIJNS5_1CILi1EEES8_S8_EEENS6_IJNS7_ILi128EEENS7_ILi96EEENS7_ILi64EEEEEELi256ENS_6half_tEfNS_4arch4Sm90ELb0ELb0ELb1ELb1ELb0ELb1ELb0ELb1ELb0ELb1ELb0ELb0EEENS1_21CollectiveEpilogueFwdINS6_IJSA_NS7_ILi256EEESB_EEES9_SE_SG_Li256ELb1ELb1ELb0ELb0EEENS1_36VarlenDynamicPersistentTileSchedulerILi128ELi96ELi256ELi128ELb0ELb1ELb1ELb0ELb1ELb1EEEEEEEEEvNT_6ParamsE --------------------------
	.section	.text._ZN7cutlass13device_kernelIN5flash11enable_sm90INS1_16FlashAttnFwdSm90INS1_25CollectiveMainloopFwdSm90ILi2EN4cute5tupleIJNS5_1CILi1EEES8_S8_EEENS6_IJNS7_ILi128EEENS7_ILi96EEENS7_ILi64EEEEEELi256ENS_6half_tEfNS_4arch4Sm90ELb0ELb0ELb1ELb1ELb0ELb1ELb0ELb1ELb0ELb1ELb0ELb0EEENS1_21CollectiveEpilogueFwdINS6_IJSA_NS7_ILi256EEESB_EEES9_SE_SG_Li256ELb1ELb1ELb0ELb0EEENS1_36VarlenDynamicPersistentTileSchedulerILi128ELi96ELi256ELi128ELb0ELb1ELb1ELb0ELb1ELb1EEEEEEEEEvNT_6ParamsE,"ax",@progbits
	.align	128
.text._ZN7cutlass13device_kernelIN5flash11enable_sm90INS1_16FlashAttnFwdSm90INS1_25CollectiveMainloopFwdSm90ILi2EN4cute5tupleIJNS5_1CILi1EEES8_S8_EEENS6_IJNS7_ILi128EEENS7_ILi96EEENS7_ILi64EEEEEELi256ENS_6half_tEfNS_4arch4Sm90ELb0ELb0ELb1ELb1ELb0ELb1ELb0ELb1ELb0ELb1ELb0ELb0EEENS1_21CollectiveEpilogueFwdINS6_IJSA_NS7_ILi256EEESB_EEES9_SE_SG_Li256ELb1ELb1ELb0ELb0EEENS1_36VarlenDynamicPersistentTileSchedulerILi128ELi96ELi256ELi128ELb0ELb1ELb1ELb0ELb1ELb1EEEEEEEEEvNT_6ParamsE:
        .type           _ZN7cutlass13device_kernelIN5flash11enable_sm90INS1_16FlashAttnFwdSm90INS1_25CollectiveMainloopFwdSm90ILi2EN4cute5tupleIJNS5_1CILi1EEES8_S8_EEENS6_IJNS7_ILi128EEENS7_ILi96EEENS7_ILi64EEEEEELi256ENS_6half_tEfNS_4arch4Sm90ELb0ELb0ELb1ELb1ELb0ELb1ELb0ELb1ELb0ELb1ELb0ELb0EEENS1_21CollectiveEpilogueFwdINS6_IJSA_NS7_ILi256EEESB_EEES9_SE_SG_Li256ELb1ELb1ELb0ELb0EEENS1_36VarlenDynamicPersistentTileSchedulerILi128ELi96ELi256ELi128ELb0ELb1ELb1ELb0ELb1ELb1EEEEEEEEEvNT_6ParamsE,@function
        .size           _ZN7cutlass13device_kernelIN5flash11enable_sm90INS1_16FlashAttnFwdSm90INS1_25CollectiveMainloopFwdSm90ILi2EN4cute5tupleIJNS5_1CILi1EEES8_S8_EEENS6_IJNS7_ILi128EEENS7_ILi96EEENS7_ILi64EEEEEELi256ENS_6half_tEfNS_4arch4Sm90ELb0ELb0ELb1ELb1ELb0ELb1ELb0ELb1ELb0ELb1ELb0ELb0EEENS1_21CollectiveEpilogueFwdINS6_IJSA_NS7_ILi256EEESB_EEES9_SE_SG_Li256ELb1ELb1ELb0ELb0EEENS1_36VarlenDynamicPersistentTileSchedulerILi128ELi96ELi256ELi128ELb0ELb1ELb1ELb0ELb1ELb1EEEEEEEEEvNT_6ParamsE,(.L_x_6033 - _ZN7cutlass13device_kernelIN5flash11enable_sm90INS1_16FlashAttnFwdSm90INS1_25CollectiveMainloopFwdSm90ILi2EN4cute5tupleIJNS5_1CILi1EEES8_S8_EEENS6_IJNS7_ILi128EEENS7_ILi96EEENS7_ILi64EEEEEELi256ENS_6half_tEfNS_4arch4Sm90ELb0ELb0ELb1ELb1ELb0ELb1ELb0ELb1ELb0ELb1ELb0ELb0EEENS1_21CollectiveEpilogueFwdINS6_IJSA_NS7_ILi256EEESB_EEES9_SE_SG_Li256ELb1ELb1ELb0ELb0EEENS1_36VarlenDynamicPersistentTileSchedulerILi128ELi96ELi256ELi128ELb0ELb1ELb1ELb0ELb1ELb1EEEEEEEEEvNT_6ParamsE)
        .other          _ZN7cutlass13device_kernelIN5flash11enable_sm90INS1_16FlashAttnFwdSm90INS1_25CollectiveMainloopFwdSm90ILi2EN4cute5tupleIJNS5_1CILi1EEES8_S8_EEENS6_IJNS7_ILi128EEENS7_ILi96EEENS7_ILi64EEEEEELi256ENS_6half_tEfNS_4arch4Sm90ELb0ELb0ELb1ELb1ELb0ELb1ELb0ELb1ELb0ELb1ELb0ELb0EEENS1_21CollectiveEpilogueFwdINS6_IJSA_NS7_ILi256EEESB_EEES9_SE_SG_Li256ELb1ELb1ELb0ELb0EEENS1_36VarlenDynamicPersistentTileSchedulerILi128ELi96ELi256ELi128ELb0ELb1ELb1ELb0ELb1ELb1EEEEEEEEEvNT_6ParamsE,@"STO_CUDA_ENTRY STV_DEFAULT"
_ZN7cutlass13device_kernelIN5flash11enable_sm90INS1_16FlashAttnFwdSm90INS1_25CollectiveMainloopFwdSm90ILi2EN4cute5tupleIJNS5_1CILi1EEES8_S8_EEENS6_IJNS7_ILi128EEENS7_ILi96EEENS7_ILi64EEEEEELi256ENS_6half_tEfNS_4arch4Sm90ELb0ELb0ELb1ELb1ELb0ELb1ELb0ELb1ELb0ELb1ELb0ELb0EEENS1_21CollectiveEpilogueFwdINS6_IJSA_NS7_ILi256EEESB_EEES9_SE_SG_Li256ELb1ELb1ELb0ELb0EEENS1_36VarlenDynamicPersistentTileSchedulerILi128ELi96ELi256ELi128ELb0ELb1ELb1ELb0ELb1ELb1EEEEEEEEEvNT_6ParamsE:
[----:B------:R-:W0:Y:S02]  /*0000*/  LDC R1, c[0x0][0x28] ;  /* 0x00000a00ff017b82 */ /* 0x000e240000000800 */
[----:B0-----:R-:W-:Y:S01]  /*0010*/  VIADD R1, R1, 0xffffff98 ;  /* 0xffffff9801017836 */ /* 0x001fe20000000000 */
[----:B------:R-:W0:Y:S01]  /*0020*/  S2R R3, SR_TID.X ;  /* 0x0000000000037919 */ /* 0x000e220000002100 */
[----:B------:R-:W-:Y:S01]  /*0030*/  ELECT P0, URZ, PT ;  /* 0x00000000003f782f */ /* 0x000fe20003800000 */
[----:B------:R-:W-:Y:S01]  /*0040*/  BSSY B0, `(.L_x_609) ;  /* 0x0000013000007945 */ /* 0x000fe20003800000 */
[----:B0-----:R-:W-:-:S05]  /*0050*/  SHF.R.U32.HI R0, RZ, 0x5, R3 ;  /* 0x00000005ff007819 */ /* 0x001fca0000011603 */
[----:B------:R-:W0:Y:S02]  /*0060*/  SHFL.IDX PT, R2, R0, RZ, 0x1f ;  /* 0x00001fff00027589 */ /* 0x000e2400000e0000 */
[----:B0-----:R-:W-:-:S13]  /*0070*/  ISETP.EQ.AND P0, PT, R2, RZ, P0 ;  /* 0x000000ff0200720c */ /* 0x001fda0000702270 */
[----:B------:R-:W-:Y:S05]  /*0080*/  @!P0 BRA `(.L_x_610) ;  /* 0x0000000000388947 */ /* 0x000fea0003800000 */
[----:B------:R-:W-:Y:S02]  /*0090*/  ULDC.64 UR4, c[0x0][0x198] ;  /* 0x0000660000047ab9 */ /* 0x000fe40000000a00 */
[----:B------:R-:W-:Y:S02]  /*00a0*/  UIADD3 UR6, UP0, UR4, 0x370, URZ ;  /* 0x0000037004067890 */ /* 0x000fe4000ff1e03f */
[----:B------:R-:W-:Y:S02]  /*00b0*/  UIADD3 UR8, UP1, UR4, 0x470, URZ ;  /* 0x0000047004087890 */ /* 0x000fe4000ff3e03f */
[----:B------:R-:W-:Y:S02]  /*00c0*/  UIADD3 UR10, UP2, UR4, 0x570, URZ ;  /* 0x00000570040a7890 */ /* 0x000fe4000ff5e03f */
[----:B------:R-:W-:Y:S02]  /*00d0*/  UIADD3 UR4, UP3, UR4, 0x670, URZ ;  /* 0x0000067004047890 */ /* 0x000fe4000ff7e03f */
[----:B------:R-:W-:-:S02]  /*00e0*/  UIADD3.X UR7, URZ, UR5, URZ, UP0, !UPT ;  /* 0x000000053f077290 */ /* 0x000fc400087fe43f */
[----:B------:R-:W-:Y:S02]  /*00f0*/  UIADD3.X UR9, URZ, UR5, URZ, UP1, !UPT ;  /* 0x000000053f097290 */ /* 0x000fe40008ffe43f */
[----:B------:R-:W-:Y:S02]  /*0100*/  UIADD3.X UR11, URZ, UR5, URZ, UP2, !UPT ;  /* 0x000000053f0b7290 */ /* 0x000fe400097fe43f */
[----:B------:R-:W-:-:S03]  /*0110*/  UIADD3.X UR5, URZ, UR5, URZ, UP3, !UPT ;  /* 0x000000053f057290 */ /* 0x000fc60009ffe43f */
[----:B------:R0:W-:Y:S02]  /*0120*/  UTMACCTL.PF [UR6] ;  /* 0x00000000060079b9 */ /* 0x0001e40008040000 */
[----:B------:R0:W-:Y:S02]  /*0130*/  UTMACCTL.PF [UR8] ;  /* 0x00000000080079b9 */ /* 0x0001e40008040000 */
[----:B------:R0:W-:Y:S02]  /*0140*/  UTMACCTL.PF [UR10] ;  /* 0x000000000a0079b9 */ /* 0x0001e40008040000 */
[----:B------:R0:W-:Y:S02]  /*0150*/  UTMACCTL.PF [UR4] ;  /* 0x00000000040079b9 */ /* 0x0001e40008040000 */
[----:B0-----:R-:W-:Y:S01]  /*0160*/  NOP ;  /* 0x0000000000007918 */ /* 0x001fe20000000000 */
.L_x_610:
[----:B------:R-:W-:Y:S05]  /*0170*/  BSYNC B0 ;  /* 0x0000000000007941 */ /* 0x000fea0003800000 */
.L_x_609:
[----:B------:R-:W-:Y:S01]  /*0180*/  VOTEU.ANY UP0, P0 ;  /* 0x00000000003f7886 */ /* 0x000fe20000000100 */
[----:B------:R-:W0:Y:S01]  /*0190*/  SHFL.IDX PT, R2, R0, RZ, 0x1f ;  /* 0x00001fff00027589 */ /* 0x000e2200000e0000 */
[----:B------:R-:W-:Y:S01]  /*01a0*/  UMOV UR4, 0x80 ;  /* 0x0000008000047882 */ /* 0x000fe20000000000 */
[----:B------:R-:W-:Y:S01]  /*01b0*/  UMOV UR7, 0x100 ;  /* 0x0000010000077882 */ /* 0x000fe20000000000 */
[----:B------:R-:W-:Y:S01]  /*01c0*/  SHF.R.U32.HI R3, RZ, 0x7, R3 ;  /* 0x00000007ff037819 */ /* 0x000fe20000011603 */
[----:B------:R-:W1:Y:S01]  /*01d0*/  @UP0 S2UR UR8, SR_CgaCtaId ;  /* 0x00000000000809c3 */ /* 0x000e620000008800 */
[----:B------:R-:W-:Y:S01]  /*01e0*/  @UP0 UMOV UR6, 0x400 ;  /* 0x0000040000060882 */ /* 0x000fe20000000000 */
[----:B------:R-:W-:-:S04]  /*01f0*/  @UP0 UIADD3 UR4, -UR4, 0x100000, URZ ;  /* 0x0010000004040890 */ /* 0x000fc8000fffe13f */
[----:B------:R-:W-:Y:S02]  /*0200*/  @UP0 USHF.L.U32 UR5, UR4, 0xb, URZ ;  /* 0x0000000b04050899 */ /* 0x000fe4000800063f */
[----:B------:R-:W-:Y:S01]  /*0210*/  @UP0 USHF.L.U32 UR4, UR4, 0x1, URZ ;  /* 0x0000000104040899 */ /* 0x000fe2000800063f */
[----:B------:R-:W-:Y:S01]  /*0220*/  VOTEU.ANY UP1, P0 ;  /* 0x00000000003f7886 */ /* 0x000fe20000020100 */
[----:B0-----:R-:W-:Y:S02]  /*0230*/  ISETP.NE.AND P1, PT, R2, RZ, PT ;  /* 0x000000ff0200720c */ /* 0x001fe40003f25270 */
[----:B------:R0:W2:Y:S01]  /*0240*/  SHFL.IDX PT, R2, R3, RZ, 0x1f ;  /* 0x00001fff03027589 */ /* 0x0000a200000e0000 */
[----:B-1----:R-:W-:Y:S02]  /*0250*/  @UP0 ULEA UR8, UR8, UR6, 0x18 ;  /* 0x0000000608080291 */ /* 0x002fe4000f8ec03f */
[----:B------:R-:W-:-:S04]  /*0260*/  @UP0 UIADD3 UR6, -UR7, 0x100000, URZ ;  /* 0x0010000007060890 */ /* 0x000fc8000fffe13f */
[----:B------:R-:W-:Y:S02]  /*0270*/  @UP0 USHF.L.U32 UR7, UR6, 0xb, URZ ;  /* 0x0000000b06070899 */ /* 0x000fe4000800063f */
[----:B------:R-:W-:Y:S01]  /*0280*/  @UP0 USHF.L.U32 UR6, UR6, 0x1, URZ ;  /* 0x0000000106060899 */ /* 0x000fe2000800063f */
[----:B------:R-:W-:Y:S01]  /*0290*/  VOTEU.ANY UP0, P0 ;  /* 0x00000000003f7886 */ /* 0x000fe20000000100 */
[----:B------:R-:W1:Y:S04]  /*02a0*/  FENCE.VIEW.ASYNC.S ;  /* 0x00000000000073c6 */ /* 0x000e680000000000 */
[----:B-1----:R0:W1:Y:S06]  /*02b0*/  @UP0 SYNCS.EXCH.64 URZ, [UR8+0x22800], UR4 ;  /* 0x02280004083f05b2 */ /* 0x00206c0008000100 */
[----:B------:R0:W3:Y:S02]  /*02c0*/  @UP1 SYNCS.EXCH.64 URZ, [UR8+0x22820], UR6 ;  /* 0x02282006083f15b2 */ /* 0x0000e40008000100 */
[----:B0-----:R-:W-:Y:S05]  /*02d0*/  @P1 BRA `(.L_x_611) ;  /* 0x0000000000481947 */ /* 0x001fea0003800000 */
[----:B------:R-:W0:Y:S01]  /*02e0*/  S2UR UR5, SR_CgaCtaId ;  /* 0x00000000000579c3 */ /* 0x000e220000008800 */
        /* <DEDUP_REMOVED lines=15> */
[----:B------:R0:W0:Y:S01]  /*03e0*/  SYNCS.EXCH.64 URZ, [UR8+0x22848], UR6 ;  /* 0x02284806083f75b2 */ /* 0x0000220008000100 */
[----:B------:R-:W-:Y:S01]  /*03f0*/  NOP ;  /* 0x0000000000007918 */ /* 0x000fe20000000000 */
.L_x_611:
[----:B------:R-:W5:Y:S01]  /*0400*/  SHFL.IDX PT, R3, R0, RZ, 0x1f ;  /* 0x00001fff00037589 */ /* 0x000f6200000e0000 */
[----:B------:R-:W-:Y:S01]  /*0410*/  NOP ;  /* 0x0000000000007918 */ /* 0x000fe20000000000 */
[----:B-----5:R-:W-:-:S13]  /*0420*/  ISETP.NE.AND P0, PT, R3, RZ, PT ;  /* 0x000000ff0300720c */ /* 0x020fda0003f05270 */
        /* <DEDUP_REMOVED lines=17> */
[----:B------:R0:W0:Y:S01]  /*0540*/  SYNCS.EXCH.64 URZ, [UR8+0x22868], UR6 ;  /* 0x02286806083f75b2 */ /* 0x0000220008000100 */
[----:B------:R-:W-:Y:S01]  /*0550*/  NOP ;  /* 0x0000000000007918 */ /* 0x000fe20000000000 */
.L_x_612:
[----:B------:R-:W5:Y:S01]  /*0560*/  SHFL.IDX PT, R3, R0, RZ, 0x1f ;  /* 0x00001fff00037589 */ /* 0x000f6200000e0000 */
[----:B------:R-:W-:Y:S01]  /*0570*/  NOP ;  /* 0x0000000000007918 */ /* 0x000fe20000000000 */
[----:B-----5:R-:W-:-:S13]  /*0580*/  ISETP.NE.AND P0, PT, R3, RZ, PT ;  /* 0x000000ff0300720c */ /* 0x020fda0003f05270 */
        /* <DEDUP_REMOVED lines=13> */
[----:B------:R0:W0:Y:S01]  /*0660*/  SYNCS.EXCH.64 URZ, [UR6+0x22888], UR4 ;  /* 0x02288804063f75b2 */ /* 0x0000220008000100 */
[----:B------:R-:W-:Y:S01]  /*0670*/  NOP ;  /* 0x0000000000007918 */ /* 0x000fe20000000000 */
.L_x_613:
        /* <DEDUP_REMOVED lines=22> */
.L_x_614:
        /* <DEDUP_REMOVED lines=22> */
.L_x_615:
[----:B--2---:R-:W-:Y:S01]  /*0940*/  ISETP.NE.AND P0, PT, R2, RZ, PT ;  /* 0x000000ff0200720c */ /* 0x004fe20003f05270 */
[----:B------:R-:W-:Y:S01]  /*0950*/  IMAD.MOV.U32 R2, RZ, RZ, 0x1 ;  /* 0x00000001ff027424 */ /* 0x000fe200078e00ff */
[----:B------:R-:W-:Y:S01]  /*0960*/  NOP ;  /* 0x0000000000007918 */ /* 0x000fe20000000000 */
[----:B------:R-:W-:Y:S01]  /*0970*/  ULDC.64 UR40, c[0x0][0x208] ;  /* 0x0000820000287ab9 */ /* 0x000fe20000000a00 */
[----:B------:R-:W-:Y:S02]  /*0980*/  BSSY B9, `(.L_x_616) ;  /* 0x000169d000097945 */ /* 0x000fe40003800000 */
[----:B------:R-:W-:-:S05]  /*0990*/  SEL R2, R2, 0x2, !P0 ;  /* 0x0000000202027807 */ /* 0x000fca0004000000 */
[----:B------:R2:W-:Y:S01]  /*09a0*/  STL [R1+0x60], R2 ;  /* 0x0000600201007387 */ /* 0x0005e20000100800 */
[----:B01-34-:R-:W-:Y:S06]  /*09b0*/  BAR.SYNC.DEFER_BLOCKING 0x0 ;  /* 0x0000000000007b1d */ /* 0x01bfec0000010000 */
[----:B------:R-:W-:Y:S05]  /*09c0*/  @!P0 BRA `(.L_x_617) ;  /* 0x000000f400208947 */ /* 0x000fea0003800000 */
.L_x_618:
        /* <DEDUP_REMOVED lines=8> */
[----:B-1----:R-:W-:-:S06]  /*0a50*/  ULEA UR4, UR5, UR4, 0x18 ;  /* 0x0000000405047291 */ /* 0x002fcc000f8ec03f */
[----:B------:R-:W-:Y:S01]  /*0a60*/  IMAD.U32 R18, RZ, RZ, UR4 ;  /* 0x00000004ff127e24 */ /* 0x000fe2000f8e00ff */
[----:B0-----:R-:W-:Y:S01]  /*0a70*/  SHF.R.U32.HI R0, RZ, 0x7, R0 ;  /* 0x00000007ff007819 */ /* 0x001fe20000011600 */
[----:B------:R-:W-:-:S03]  /*0a80*/  ULDC UR4, c[0x0][0xc3c] ;  /* 0x00030f0000047ab9 */ /* 0x000fc60000000800 */
[----:B------:R-:W-:-:S13]  /*0a90*/  ISETP.NE.AND P0, PT, R0, 0x1, PT ;  /* 0x000000010000780c */ /* 0x000fda0003f05270 */
[----:B------:R-:W-:Y:S08]  /*0aa0*/  @!P0 BAR.ARV 0x9, 0x100 ;  /* 0x0244000000008b1d */ /* 0x000ff00000002000 */
[----:B------:R-:W-:Y:S06]  /*0ab0*/  BAR.SYNC.DEFER_BLOCKING 0x5, 0x180 ;  /* 0x0146000000007b1d */ /* 0x000fec0000010000 */
[----:B------:R-:W0:Y:S02]  /*0ac0*/  LDS.128 R88, [R18+0x228d0] ;  /* 0x0228d00012587984 */ /* 0x000e240000000c00 */
[----:B------:R-:W-:Y:S06]  /*0ad0*/  BAR.ARV 0x4, 0x180 ;  /* 0x0106000000007b1d */ /* 0x000fec0000002000 */
[----:B0-----:R-:W-:-:S13]  /*0ae0*/  ISETP.GE.AND P0, PT, R91, UR4, PT ;  /* 0x000000045b007c0c */ /* 0x001fda000bf06270 */
[----:B------:R-:W-:Y:S05]  /*0af0*/  @P0 BRA `(.L_x_619) ;  /* 0x0000016800140947 */ /* 0x000fea0003800000 */
[----:B------:R-:W3:Y:S01]  /*0b00*/  LDL.LU R11, [R1+0x60] ;  /* 0x00006000010b7983 */ /* 0x000ee20000300800 */
[----:B------:R-:W0:Y:S02]  /*0b10*/  S2R R0, SR_TID.X ;  /* 0x0000000000007919 */ /* 0x000e240000002100 */
[----:B0-----:R-:W-:-:S05]  /*0b20*/  VIADD R10, R0, 0xffffff80 ;  /* 0xffffff80000a7836 */ /* 0x001fca0000000000 */
[----:B------:R-:W-:-:S04]  /*0b30*/  SHF.R.S32.HI R0, RZ, 0x1f, R10 ;  /* 0x0000001fff007819 */ /* 0x000fc8000001140a */
[----:B------:R-:W-:-:S04]  /*0b40*/  LEA.HI R3, R0, R10, RZ, 0x7 ;  /* 0x0000000a00037211 */ /* 0x000fc800078f38ff */
[----:B------:R-:W-:-:S05]  /*0b50*/  LOP3.LUT R230, R3, 0xffffff80, RZ, 0xc0, !PT ;  /* 0xffffff8003e67812 */ /* 0x000fca00078ec0ff */
[----:B------:R-:W-:-:S05]  /*0b60*/  IMAD.IADD R230, R10, 0x1, -R230 ;  /* 0x000000010ae67824 */ /* 0x000fca00078e0ae6 */
[----:B------:R-:W-:-:S04]  /*0b70*/  SHF.R.S32.HI R7, RZ, 0x1f, R230 ;  /* 0x0000001fff077819 */ /* 0x000fc800000114e6 */
[----:B------:R-:W-:-:S04]  /*0b80*/  LEA.HI R6, R7, R230, RZ, 0x2 ;  /* 0x000000e607067211 */ /* 0x000fc800078f10ff */
[--C-:B------:R-:W-:Y:S02]  /*0b90*/  SHF.R.S32.HI R4, RZ, 0x2, R6.reuse ;  /* 0x00000002ff047819 */ /* 0x100fe40000011406 */
[----:B------:R-:W-:Y:S02]  /*0ba0*/  SHF.R.S32.HI R5, RZ, 0x1f, R6 ;  /* 0x0000001fff057819 */ /* 0x000fe40000011406 */
[----:B------:R-:W-:Y:S02]  /*0bb0*/  SHF.R.S32.HI R234, RZ, 0x7, R3 ;  /* 0x00000007ffea7819 */ /* 0x000fe40000011403 */
[----:B------:R-:W-:Y:S02]  /*0bc0*/  LEA.HI R5, R5, R4, RZ, 0x3 ;  /* 0x0000000405057211 */ /* 0x000fe400078f18ff */
[----:B--2---:R-:W-:Y:S02]  /*0bd0*/  LEA.HI R2, R0, R10, RZ, 0x4 ;  /* 0x0000000a00027211 */ /* 0x004fe400078f20ff */
[----:B------:R-:W-:-:S02]  /*0be0*/  LOP3.LUT R9, R5, 0xfffffff8, RZ, 0xc0, !PT ;  /* 0xfffffff805097812 */ /* 0x000fc400078ec0ff */
[----:B------:R-:W-:Y:S02]  /*0bf0*/  LEA.HI R7, R7, R230, RZ, 0x5 ;  /* 0x000000e607077211 */ /* 0x000fe400078f28ff */
[----:B------:R-:W-:Y:S02]  /*0c00*/  LEA.HI R3, R3, R234, RZ, 0x1 ;  /* 0x000000ea03037211 */ /* 0x000fe400078f08ff */
[----:B------:R-:W-:Y:S01]  /*0c10*/  SHF.R.S32.HI R5, RZ, 0x4, R2 ;  /* 0x00000004ff057819 */ /* 0x000fe20000011402 */
[----:B------:R-:W-:Y:S01]  /*0c20*/  IMAD.IADD R8, R4, 0x1, -R9 ;  /* 0x0000000104087824 */ /* 0x000fe200078e0a09 */
[----:B------:R-:W-:Y:S02]  /*0c30*/  SHF.R.S32.HI R7, RZ, 0x5, R7 ;  /* 0x00000005ff077819 */ /* 0x000fe40000011407 */
[----:B------:R-:W-:Y:S02]  /*0c40*/  LOP3.LUT R3, R3, 0x3fffffe, RZ, 0xc0, !PT ;  /* 0x03fffffe03037812 */ /* 0x000fe400078ec0ff */
[----:B------:R-:W-:-:S02]  /*0c50*/  LOP3.LUT R4, R2, 0x3fffff0, RZ, 0xc0, !PT ;  /* 0x03fffff002047812 */ /* 0x000fc400078ec0ff */
[----:B------:R-:W-:Y:S01]  /*0c60*/  LEA.HI R2, R2, R5, RZ, 0x1 ;  /* 0x0000000502027211 */ /* 0x000fe200078f08ff */
[----:B------:R-:W-:Y:S01]  /*0c70*/  IMAD R8, R7, 0x10, R8 ;  /* 0x0000001007087824 */ /* 0x000fe200078e0208 */
[-C--:B------:R-:W-:Y:S01]  /*0c80*/  LEA.HI R207, R0, R10.reuse, RZ, 0x5 ;  /* 0x0000000a00cf7211 */ /* 0x080fe200078f28ff */
[----:B------:R-:W-:Y:S01]  /*0c90*/  IMAD.IADD R3, R234, 0x1, -R3 ;  /* 0x00000001ea037824 */ /* 0x000fe200078e0a03 */
[----:B------:R-:W-:Y:S01]  /*0ca0*/  LOP3.LUT R2, R2, 0x1ffffffe, RZ, 0xc0, !PT ;  /* 0x1ffffffe02027812 */ /* 0x000fe200078ec0ff */
[----:B------:R-:W-:Y:S01]  /*0cb0*/  IMAD.IADD R4, R10, 0x1, -R4 ;  /* 0x000000010a047824 */ /* 0x000fe200078e0a04 */
[----:B------:R-:W-:Y:S01]  /*0cc0*/  SHF.R.S32.HI R207, RZ, 0x5, R207 ;  /* 0x00000005ffcf7819 */ /* 0x000fe200000114cf */
[----:B------:R-:W-:Y:S01]  /*0cd0*/  IMAD R235, R3, 0x40, R8 ;  /* 0x0000004003eb7824 */ /* 0x000fe200078e0208 */
[----:B------:R-:W-:Y:S01]  /*0ce0*/  LEA.HI R3, R0, R10, RZ, 0x2 ;  /* 0x0000000a00037211 */ /* 0x000fe200078f10ff */
[----:B------:R-:W-:Y:S01]  /*0cf0*/  IMAD.IADD R2, R5, 0x1, -R2 ;  /* 0x0000000105027824 */ /* 0x000fe200078e0a02 */
[----:B------:R-:W-:-:S02]  /*0d00*/  LEA R5, R207, R4, 0x4 ;  /* 0x00000004cf057211 */ /* 0x000fc400078e20ff */
[----:B------:R-:W-:Y:S02]  /*0d10*/  LOP3.LUT R4, R3, 0xfffffffc, RZ, 0xc0, !PT ;  /* 0xfffffffc03047812 */ /* 0x000fe400078ec0ff */
[----:B------:R-:W-:-:S03]  /*0d20*/  LEA.HI R0, R0, R10, RZ, 0x3 ;  /* 0x0000000a00007211 */ /* 0x000fc600078f18ff */
[----:B------:R-:W-:Y:S01]  /*0d30*/  IMAD.IADD R4, R10, 0x1, -R4 ;  /* 0x000000010a047824 */ /* 0x000fe200078e0a04 */
[----:B------:R-:W-:Y:S02]  /*0d40*/  LOP3.LUT R212, R0, 0xfffffff8, RZ, 0xc0, !PT ;  /* 0xfffffff800d47812 */ /* 0x000fe400078ec0ff */
[----:B------:R-:W-:Y:S02]  /*0d50*/  SHF.R.S32.HI R228, RZ, 0x3, R0 ;  /* 0x00000003ffe47819 */ /* 0x000fe40000011400 */
[----:B------:R-:W-:Y:S02]  /*0d60*/  LEA.HI R0, R4, R4, RZ, 0x1 ;  /* 0x0000000404007211 */ /* 0x000fe400078f08ff */
[----:B------:R-:W-:Y:S02]  /*0d70*/  IADD3 R212, R10, -R212, RZ ;  /* 0x800000d40ad47210 */ /* 0x000fe40007ffe0ff */
[--C-:B------:R-:W-:Y:S02]  /*0d80*/  SHF.R.S32.HI R19, RZ, 0x2, R3.reuse ;  /* 0x00000002ff137819 */ /* 0x100fe40000011403 */
[----:B------:R-:W-:Y:S01]  /*0d90*/  SHF.R.S32.HI R8, RZ, 0x1f, R3 ;  /* 0x0000001fff087819 */ /* 0x000fe20000011403 */
[----:B------:R-:W-:Y:S01]  /*0da0*/  IMAD.SHL.U32 R205, R212, 0x8, RZ ;  /* 0x00000008d4cd7824 */ /* 0x000fe200078e00ff */
[----:B------:R-:W-:Y:S01]  /*0db0*/  LOP3.LUT R3, R0, 0x1ffffffe, RZ, 0xc0, !PT ;  /* 0x1ffffffe00037812 */ /* 0x000fe200078ec0ff */
[----:B------:R-:W-:-:S04]  /*0dc0*/  IMAD R7, R5, 0x8, R2 ;  /* 0x0000000805077824 */ /* 0x000fc800078e0202 */
[----:B------:R-:W-:Y:S01]  /*0dd0*/  IMAD.IADD R0, R4, 0x1, -R3 ;  /* 0x0000000104007824 */ /* 0x000fe200078e0a03 */
[----:B------:R-:W-:Y:S02]  /*0de0*/  SHF.R.S32.HI R3, RZ, 0x1f, R205 ;  /* 0x0000001fff037819 */ /* 0x000fe400000114cd */
[----:B------:R-:W-:Y:S01]  /*0df0*/  LOP3.LUT R3, R6, 0x7ffffffc, RZ, 0xc0, !PT ;  /* 0x7ffffffc06037812 */ /* 0x000fe200078ec0ff */
[----:B------:R-:W-:Y:S02]  /*0e00*/  VIADD R217, R19, 0x40 ;  /* 0x0000004013d97836 */ /* 0x000fe40000000000 */
[----:B------:R-:W-:Y:S02]  /*0e10*/  IMAD.SHL.U32 R16, R4, 0x8, RZ ;  /* 0x0000000804107824 */ /* 0x000fe400078e00ff */
[----:B------:R-:W-:Y:S02]  /*0e20*/  IMAD.IADD R236, R230, 0x1, -R3 ;  /* 0x00000001e6ec7824 */ /* 0x000fe400078e0a03 */
[----:B------:R-:W-:-:S02]  /*0e30*/  IMAD.SHL.U32 R3, R7, 0x8, RZ ;  /* 0x0000000807037824 */ /* 0x000fc400078e00ff */
[----:B------:R-:W-:Y:S01]  /*0e40*/  IMAD.SHL.U32 R22, R4, 0x4, RZ ;  /* 0x0000000404167824 */ /* 0x000fe200078e00ff */
[----:B------:R-:W-:Y:S02]  /*0e50*/  SHF.R.S32.HI R4, RZ, 0x1f, R217 ;  /* 0x0000001fff047819 */ /* 0x000fe400000114d9 */
[----:B------:R0:W-:Y:S01]  /*0e60*/  STL [R1+0x4], R3 ;  /* 0x0000040301007387 */ /* 0x0001e20000100800 */
[----:B------:R-:W-:Y:S01]  /*0e70*/  LEA.HI R8, R8, R19, RZ, 0x3 ;  /* 0x0000001308087211 */ /* 0x000fe200078f18ff */
[----:B------:R-:W-:Y:S01]  /*0e80*/  IMAD.SHL.U32 R206, R217, 0x40, RZ ;  /* 0x00000040d9ce7824 */ /* 0x000fe200078e00ff */
[----:B------:R-:W-:Y:S02]  /*0e90*/  LEA.HI R4, R4, R217, RZ, 0x3 ;  /* 0x000000d904047211 */ /* 0x000fe400078f18ff */
[----:B------:R-:W-:Y:S02]  /*0ea0*/  LOP3.LUT R8, R8, 0xfffffff8, RZ, 0xc0, !PT ;  /* 0xfffffff808087812 */ /* 0x000fe400078ec0ff */
[----:B------:R-:W-:Y:S01]  /*0eb0*/  LOP3.LUT R206, R206, 0x1c0, RZ, 0xc0, !PT ;  /* 0x000001c0cece7812 */ /* 0x000fe200078ec0ff */
[----:B------:R-:W-:-:S02]  /*0ec0*/  IMAD.SHL.U32 R4, R4, 0x40, RZ ;  /* 0x0000004004047824 */ /* 0x000fc400078e00ff */
[----:B------:R-:W-:Y:S01]  /*0ed0*/  IMAD.IADD R226, R19, 0x1, -R8 ;  /* 0x0000000113e27824 */ /* 0x000fe200078e0a08 */
[----:B------:R-:W-:Y:S01]  /*0ee0*/  SHF.R.U32.HI R8, RZ, 0x3, R206 ;  /* 0x00000003ff087819 */ /* 0x000fe200000116ce */
[----:B------:R-:W-:Y:S01]  /*0ef0*/  VIADD R202, R22, 0x10 ;  /* 0x0000001016ca7836 */ /* 0x000fe20000000000 */
[----:B------:R-:W-:Y:S02]  /*0f00*/  LOP3.LUT R5, R206, 0x38, R16, 0xf8, !PT ;  /* 0x00000038ce057812 */ /* 0x000fe400078ef810 */
[----:B------:R-:W-:Y:S01]  /*0f10*/  LOP3.LUT R208, R4, 0xfffffe00, RZ, 0xc0, !PT ;  /* 0xfffffe0004d07812 */ /* 0x000fe200078ec0ff */
[C---:B------:R-:W-:Y:S01]  /*0f20*/  VIADD R209, R205.reuse, 0x80 ;  /* 0x00000080cdd17836 */ /* 0x040fe20000000000 */
[C---:B------:R-:W-:Y:S01]  /*0f30*/  IADD3 R210, R205.reuse, 0x40, RZ ;  /* 0x00000040cdd27810 */ /* 0x040fe20007ffe0ff */
[----:B------:R-:W-:Y:S01]  /*0f40*/  VIADD R211, R205, 0xc0 ;  /* 0x000000c0cdd37836 */ /* 0x000fe20000000000 */
[----:B------:R-:W-:Y:S02]  /*0f50*/  LOP3.LUT R5, R208, R5, R8, 0xf6, !PT ;  /* 0x00000005d0057212 */ /* 0x000fe400078ef608 */
[----:B------:R-:W-:Y:S01]  /*0f60*/  SHF.R.S32.HI R231, RZ, 0x1f, R202 ;  /* 0x0000001fffe77819 */ /* 0x000fe200000114ca */
[----:B------:R-:W-:Y:S01]  /*0f70*/  IMAD.MOV.U32 R218, RZ, RZ, RZ ;  /* 0x000000ffffda7224 */ /* 0x000fe200078e00ff */
[----:B------:R-:W-:Y:S01]  /*0f80*/  SHF.R.S32.HI R6, RZ, 0x1f, R210 ;  /* 0x0000001fff067819 */ /* 0x000fe200000114d2 */
[----:B------:R-:W-:Y:S01]  /*0f90*/  IMAD.MOV.U32 R2, RZ, RZ, RZ ;  /* 0x000000ffff027224 */ /* 0x000fe200078e00ff */
[----:B------:R-:W-:Y:S01]  /*0fa0*/  CS2R R200, SRZ ;  /* 0x0000000000c87805 */ /* 0x000fe2000001ff00 */
[----:B------:R-:W-:Y:S01]  /*0fb0*/  IMAD.MOV.U32 R204, RZ, RZ, RZ ;  /* 0x000000ffffcc7224 */ /* 0x000fe200078e00ff */
[----:B------:R-:W-:Y:S01]  /*0fc0*/  SHF.R.S32.HI R220, RZ, 0x1f, R19 ;  /* 0x0000001fffdc7819 */ /* 0x000fe20000011413 */
[----:B------:R-:W-:Y:S01]  /*0fd0*/  IMAD.SHL.U32 R232, R202, 0x2, RZ ;  /* 0x00000002cae87824 */ /* 0x000fe200078e00ff */
[----:B------:R-:W-:Y:S01]  /*0fe0*/  SHF.R.S32.HI R17, RZ, 0x1f, R16 ;  /* 0x0000001fff117819 */ /* 0x000fe20000011410 */
[----:B------:R-:W-:Y:S01]  /*0ff0*/  IMAD R233, R5, 0x2, R18 ;  /* 0x0000000205e97824 */ /* 0x000fe200078e0212 */
[----:B------:R-:W-:Y:S01]  /*1000*/  SHF.R.S32.HI R6, RZ, 0x1f, R209 ;  /* 0x0000001fff067819 */ /* 0x000fe200000114d1 */
[----:B------:R-:W-:Y:S01]  /*1010*/  IMAD R237, R0, 0x8, R235 ;  /* 0x0000000800ed7824 */ /* 0x000fe200078e02eb */
[----:B------:R-:W-:-:S02]  /*1020*/  SHF.R.S32.HI R4, RZ, 0x1f, R211 ;  /* 0x0000001fff047819 */ /* 0x000fc400000114d3 */
[----:B------:R-:W-:Y:S02]  /*1030*/  SHF.L.U64.HI R231, R202, 0x1, R231 ;  /* 0x00000001cae77819 */ /* 0x000fe400000102e7 */
[----:B0--3--:R-:W-:-:S07]  /*1040*/  LOP3.LUT R203, R11, 0x1, RZ, 0xfc, !PT ;  /* 0x000000010bcb7812 */ /* 0x009fce00078efcff */
.L_x_752:
[----:B0-----:R-:W0:Y:S02]  /*1050*/  LDC.64 R4, c[0x0][0xc88] ;  /* 0x00032200ff047b82 */ /* 0x001e240000000a00 */
[----:B0-----:R-:W-:-:S05]  /*1060*/  IMAD.WIDE R4, R91, 0x4, R4 ;  /* 0x000000045b047825 */ /* 0x001fca00078e0204 */
[----:B--2---:R-:W2:Y:S01]  /*1070*/  LDG.E R216, desc[UR40][R4.64] ;  /* 0x0000002804d87981 */ /* 0x004ea2000c1e1900 */
[----:B------:R-:W-:Y:S05]  /*1080*/  YIELD ;  /* 0x0000000000007946 */ /* 0x000fea0003800000 */
[----:B------:R-:W-:Y:S01]  /*1090*/  ULDC.64 UR4, c[0x0][0xa28] ;  /* 0x00028a0000047ab9 */ /* 0x000fe20000000a00 */
[----:B------:R-:W-:Y:S01]  /*10a0*/  ULDC.64 UR8, c[0x0][0xa18] ;  /* 0x0002860000087ab9 */ /* 0x000fe20000000a00 */
[----:B------:R-:W-:Y:S01]  /*10b0*/  ISETP.NE.U32.AND P1, PT, RZ, UR4, PT ;  /* 0x00000004ff007c0c */ /* 0x000fe2000bf25070 */
[----:B------:R-:W-:Y:S01]  /*10c0*/  ULDC.64 UR6, c[0x0][0xa08] ;  /* 0x0002820000067ab9 */ /* 0x000fe20000000a00 */
[----:B------:R-:W-:Y:S01]  /*10d0*/  IMAD.MOV.U32 R3, RZ, RZ, RZ ;  /* 0x000000ffff037224 */ /* 0x000fe200078e00ff */
[----:B------:R-:W-:Y:S01]  /*10e0*/  ISETP.NE.U32.AND P0, PT, RZ, UR6, PT ;  /* 0x00000006ff007c0c */ /* 0x000fe2000bf05070 */
[----:B------:R-:W-:Y:S01]  /*10f0*/  IMAD.MOV.U32 R31, RZ, RZ, RZ ;  /* 0x000000ffff1f7224 */ /* 0x000fe200078e00ff */
[----:B------:R-:W-:-:S02]  /*1100*/  ISETP.NE.AND.EX P1, PT, RZ, UR5, PT, P1 ;  /* 0x00000005ff007c0c */ /* 0x000fc4000bf25310 */
[----:B------:R-:W-:Y:S02]  /*1110*/  ISETP.NE.AND.EX P0, PT, RZ, UR7, PT, P0 ;  /* 0x00000007ff007c0c */ /* 0x000fe4000bf05300 */
[----:B--2---:R-:W-:-:S09]  /*1120*/  SHF.R.S32.HI R229, RZ, 0x1f, R216 ;  /* 0x0000001fffe57819 */ /* 0x004fd200000114d8 */
[C---:B------:R-:W-:Y:S02]  /*1130*/  @P1 LEA R6, P2, R216.reuse, UR4, 0x2 ;  /* 0x00000004d8061c11 */ /* 0x040fe4000f8410ff */
[C---:B------:R-:W-:Y:S02]  /*1140*/  SHF.L.U32 R214, R216.reuse, 0x2, RZ ;  /* 0x00000002d8d67819 */ /* 0x040fe400000006ff */
[C-C-:B------:R-:W-:Y:S02]  /*1150*/  @P1 LEA.HI.X R7, R216.reuse, UR5, R229.reuse, 0x2, P2 ;  /* 0x00000005d8071c11 */ /* 0x140fe400090f14e5 */
[----:B------:R-:W-:Y:S01]  /*1160*/  ISETP.NE.U32.AND P2, PT, RZ, UR8, PT ;  /* 0x00000008ff007c0c */ /* 0x000fe2000bf45070 */
[----:B------:R-:W-:Y:S01]  /*1170*/  ULDC UR4, c[0x0][0x288] ;  /* 0x0000a20000047ab9 */ /* 0x000fe20000000800 */
[----:B------:R-:W-:Y:S01]  /*1180*/  SHF.L.U64.HI R215, R216, 0x2, R229 ;  /* 0x00000002d8d77819 */ /* 0x000fe200000102e5 */
[----:B------:R0:W5:Y:S01]  /*1190*/  @P1 LDG.E R3, desc[UR40][R6.64] ;  /* 0x0000002806031981 */ /* 0x000162000c1e1900 */
[----:B------:R-:W-:-:S02]  /*11a0*/  ISETP.NE.AND.EX P2, PT, RZ, UR9, PT, P2 ;  /* 0x00000009ff007c0c */ /* 0x000fc4000bf45320 */
[----:B------:R-:W-:Y:S01]  /*11b0*/  IADD3 R8, P3, R214, UR6, RZ ;  /* 0x00000006d6087c10 */ /* 0x000fe2000ff7e0ff */
[----:B------:R-:W-:Y:S01]  /*11c0*/  IMAD.U32 R39, RZ, RZ, UR4 ;  /* 0x00000004ff277e24 */ /* 0x000fe2000f8e00ff */
[----:B------:R-:W-:Y:S02]  /*11d0*/  ULDC.64 UR4, c[0x0][0x418] ;  /* 0x0001060000047ab9 */ /* 0x000fe40000000a00 */
[----:B------:R-:W-:-:S05]  /*11e0*/  IADD3.X R9, R215, UR7, RZ, P3, !PT ;  /* 0x00000007d7097c10 */ /* 0x000fca0009ffe4ff */
[----:B------:R0:W5:Y:S02]  /*11f0*/  @P0 LDG.E R31, desc[UR40][R8.64] ;  /* 0x00000028081f0981 */ /* 0x000164000c1e1900 */
[----:B------:R-:W-:-:S04]  /*1200*/  @P2 IADD3 R4, P1, R214, UR8, RZ ;  /* 0x00000008d6042c10 */ /* 0x000fc8000ff3e0ff */
[----:B------:R-:W-:-:S05]  /*1210*/  @P2 IADD3.X R5, R215, UR9, RZ, P1, !PT ;  /* 0x00000009d7052c10 */ /* 0x000fca0008ffe4ff */
[----:B------:R0:W5:Y:S01]  /*1220*/  @P2 LDG.E R39, desc[UR40][R4.64] ;  /* 0x0000002804272981 */ /* 0x000162000c1e1900 */
[----:B------:R-:W-:-:S03]  /*1230*/  UISETP.NE.U32.AND UP0, UPT, UR4, URZ, UPT ;  /* 0x0000003f0400728c */ /* 0x000fc6000bf05070 */
[----:B------:R-:W-:Y:S01]  /*1240*/  ULDC UR4, c[0x0][0x424] ;  /* 0x0001090000047ab9 */ /* 0x000fe20000000800 */
[----:B------:R-:W-:-:S03]  /*1250*/  UISETP.NE.AND.EX UP0, UPT, UR5, URZ, UPT, UP0 ;  /* 0x0000003f0500728c */ /* 0x000fc6000bf05300 */
[----:B------:R-:W-:Y:S01]  /*1260*/  ULDC UR5, c[0x0][0x2f0] ;  /* 0x0000bc0000057ab9 */ /* 0x000fe20000000800 */
[----:B------:R-:W-:-:S04]  /*1270*/  USEL UR4, UR4, 0x1, UP0 ;  /* 0x0000000104047887 */ /* 0x000fc80008000000 */
[----:B------:R-:W-:-:S03]  /*1280*/  UIMAD UR4, UR4, UR5, URZ ;  /* 0x00000005040472a4 */ /* 0x000fc6000f8e023f */
[----:B------:R-:W-:Y:S02]  /*1290*/  ULDC UR5, c[0x0][0x348] ;  /* 0x0000d20000057ab9 */ /* 0x000fe40000000800 */
[----:B------:R-:W-:Y:S02]  /*12a0*/  IMAD.U32 R60, RZ, RZ, UR5 ;  /* 0x00000005ff3c7e24 */ /* 0x000fe4000f8e00ff */
[----:B------:R-:W-:Y:S02]  /*12b0*/  IMAD.U32 R28, RZ, RZ, UR4 ;  /* 0x00000004ff1c7e24 */ /* 0x000fe4000f8e00ff */
[----:B------:R-:W-:Y:S01]  /*12c0*/  IMAD.MOV.U32 R29, RZ, RZ, R216 ;  /* 0x000000ffff1d7224 */ /* 0x000fe200078e00d8 */
[----:B0--34-:R-:W-:Y:S06]  /*12d0*/  @P2 BRA `(.L_x_620) ;  /* 0x0000000000242947 */ /* 0x019fec0003800000 */
[----:B------:R-:W-:Y:S02]  /*12e0*/  ULDC.64 UR4, c[0x0][0xa00] ;  /* 0x0002800000047ab9 */ /* 0x000fe40000000a00 */
[----:B------:R-:W-:-:S04]  /*12f0*/  ISETP.NE.U32.AND P1, PT, RZ, UR4, PT ;  /* 0x00000004ff007c0c */ /* 0x000fc8000bf25070 */
[----:B------:R-:W-:-:S13]  /*1300*/  ISETP.NE.AND.EX P1, PT, RZ, UR5, PT, P1 ;  /* 0x00000005ff007c0c */ /* 0x000fda000bf25310 */
[----:B------:R-:W-:Y:S05]  /*1310*/  @!P1 BRA `(.L_x_620) ;  /* 0x0000000000149947 */ /* 0x000fea0003800000 */
[----:B------:R-:W0:Y:S02]  /*1320*/  LDC.64 R4, c[0x0][0xa00] ;  /* 0x00028000ff047b82 */ /* 0x000e240000000a00 */
[----:B0-----:R-:W-:-:S05]  /*1330*/  IMAD.WIDE R4, R29, 0x4, R4 ;  /* 0x000000041d047825 */ /* 0x001fca00078e0204 */
[----:B-----5:R-:W2:Y:S04]  /*1340*/  LDG.E R39, desc[UR40][R4.64] ;  /* 0x0000002804277981 */ /* 0x020ea8000c1e1900 */
[----:B------:R-:W2:Y:S02]  /*1350*/  LDG.E R0, desc[UR40][R4.64+0x4] ;  /* 0x0000042804007981 */ /* 0x000ea4000c1e1900 */
[----:B--2---:R-:W-:-:S07]  /*1360*/  IMAD.IADD R39, R0, 0x1, -R39 ;  /* 0x0000000100277824 */ /* 0x004fce00078e0a27 */
.L_x_620:
[----:B------:R-:W-:Y:S01]  /*1370*/  ULDC.64 UR4, c[0x0][0xa20] ;  /* 0x0002880000047ab9 */ /* 0x000fe20000000a00 */
[----:B------:R-:W-:Y:S01]  /*1380*/  IMAD.MOV.U32 R219, RZ, RZ, R89 ;  /* 0x000000ffffdb7224 */ /* 0x000fe200078e0059 */
[----:B------:R-:W-:Y:S02]  /*1390*/  ISETP.NE.U32.AND P1, PT, RZ, UR4, PT ;  /* 0x00000004ff007c0c */ /* 0x000fe4000bf25070 */
[----:B------:R-:W-:Y:S02]  /*13a0*/  MOV R213, R90 ;  /* 0x0000005a00d57202 */ /* 0x000fe40000000f00 */
[----:B------:R-:W-:-:S13]  /*13b0*/  ISETP.NE.AND.EX P1, PT, RZ, UR5, PT, P1 ;  /* 0x00000005ff007c0c */ /* 0x000fda000bf25310 */
[----:B------:R-:W-:Y:S05]  /*13c0*/  @!P1 BRA `(.L_x_621) ;  /* 0x0000000000109947 */ /* 0x000fea0003800000 */
[----:B------:R-:W-:-:S04]  /*13d0*/  IADD3 R4, P0, R214, UR4, RZ ;  /* 0x00000004d6047c10 */ /* 0x000fc8000ff1e0ff */
[----:B------:R-:W-:-:S05]  /*13e0*/  IADD3.X R5, R215, UR5, RZ, P0, !PT ;  /* 0x00000005d7057c10 */ /* 0x000fca00087fe4ff */
[----:B------:R0:W5:Y:S01]  /*13f0*/  LDG.E R28, desc[UR40][R4.64] ;  /* 0x00000028041c7981 */ /* 0x000162000c1e1900 */
[----:B------:R-:W-:Y:S05]  /*1400*/  BRA `(.L_x_622) ;  /* 0x0000000000107947 */ /* 0x000fea0003800000 */
.L_x_621:
[----:B------:R-:W-:Y:S05]  /*1410*/  @!P0 BRA `(.L_x_622) ;  /* 0x00000000000c8947 */ /* 0x000fea0003800000 */
[----:B------:R-:W2:Y:S04]  /*1420*/  LDG.E R5, desc[UR40][R8.64] ;  /* 0x0000002808057981 */ /* 0x000ea8000c1e1900 */
[----:B------:R-:W2:Y:S02]  /*1430*/  LDG.E R28, desc[UR40][R8.64+0x4] ;  /* 0x00000428081c7981 */ /* 0x000ea4000c1e1900 */
[----:B--2---:R-:W-:-:S07]  /*1440*/  IMAD.IADD R28, R28, 0x1, -R5 ;  /* 0x000000011c1c7824 */ /* 0x004fce00078e0a05 */
.L_x_622:
[----:B------:R-:W-:Y:S02]  /*1450*/  ULDC.64 UR4, c[0x0][0xa10] ;  /* 0x0002840000047ab9 */ /* 0x000fe40000000a00 */
[----:B------:R-:W-:-:S04]  /*1460*/  ISETP.NE.U32.AND P0, PT, RZ, UR4, PT ;  /* 0x00000004ff007c0c */ /* 0x000fc8000bf05070 */
[----:B------:R-:W-:Y:S01]  /*1470*/  ISETP.NE.AND.EX P0, PT, RZ, UR5, PT, P0 ;  /* 0x00000005ff007c0c */ /* 0x000fe2000bf05300 */
[----:B-----5:R-:W-:Y:S01]  /*1480*/  IMAD.IADD R3, R28, 0x1, -R3 ;  /* 0x000000011c037824 */ /* 0x020fe200078e0a03 */
[----:B------:R-:W-:-:S11]  /*1490*/  ULDC.64 UR4, c[0x0][0xa30] ;  /* 0x00028c0000047ab9 */ /* 0x000fd60000000a00 */
[----:B0-----:R-:W0:Y:S02]  /*14a0*/  @P0 LDC.64 R4, c[0x0][0xa10] ;  /* 0x00028400ff040b82 */ /* 0x001e240000000a00 */
[----:B0-----:R-:W-:-:S05]  /*14b0*/  @P0 IMAD.WIDE R4, R29, 0x4, R4 ;  /* 0x000000041d040825 */ /* 0x001fca00078e0204 */
[----:B------:R-:W2:Y:S04]  /*14c0*/  @P0 LDG.E R0, desc[UR40][R4.64] ;  /* 0x0000002804000981 */ /* 0x000ea8000c1e1900 */
[----:B------:R0:W2:Y:S01]  /*14d0*/  @P0 LDG.E R9, desc[UR40][R4.64+0x4] ;  /* 0x0000042804090981 */ /* 0x0000a2000c1e1900 */
[----:B------:R-:W-:Y:S01]  /*14e0*/  ISETP.NE.U32.AND P1, PT, RZ, UR4, PT ;  /* 0x00000004ff007c0c */ /* 0x000fe2000bf25070 */
[----:B------:R-:W-:-:S03]  /*14f0*/  IMAD.MOV.U32 R38, RZ, RZ, R28 ;  /* 0x000000ffff267224 */ /* 0x000fc600078e001c */
[----:B------:R-:W-:Y:S01]  /*1500*/  ISETP.NE.AND.EX P1, PT, RZ, UR5, PT, P1 ;  /* 0x00000005ff007c0c */ /* 0x000fe2000bf25310 */
[----:B0-----:R-:W-:-:S05]  /*1510*/  IMAD.MOV R4, RZ, RZ, -R3 ;  /* 0x000000ffff047224 */ /* 0x001fca00078e0a03 */
[----:B------:R-:W-:-:S07]  /*1520*/  VIMNMX R4, RZ, R4, !PT ;  /* 0x00000004ff047248 */ /* 0x000fce0007fe0100 */
[----:B------:R-:W-:-:S04]  /*1530*/  @P1 IADD3 R6, P2, R214, UR4, RZ ;  /* 0x00000004d6061c10 */ /* 0x000fc8000ff5e0ff */
[----:B------:R-:W-:-:S05]  /*1540*/  @P1 IADD3.X R7, R215, UR5, RZ, P2, !PT ;  /* 0x00000005d7071c10 */ /* 0x000fca00097fe4ff */
[----:B------:R0:W5:Y:S01]  /*1550*/  @P1 LDG.E R38, desc[UR40][R6.64] ;  /* 0x0000002806261981 */ /* 0x000162000c1e1900 */
[----:B--2---:R-:W-:-:S04]  /*1560*/  @P0 IMAD.IADD R60, R9, 0x1, -R0 ;  /* 0x00000001093c0824 */ /* 0x004fc800078e0a00 */
[----:B------:R-:W-:-:S04]  /*1570*/  IMAD.IADD R176, R3, 0x1, R60 ;  /* 0x0000000103b07824 */ /* 0x000fc800078e023c */
[----:B------:R-:W-:-:S04]  /*1580*/  VIADD R0, R176, 0x5f ;  /* 0x0000005fb0007836 */ /* 0x000fc80000000000 */
[----:B------:R-:W-:-:S05]  /*1590*/  IMAD.HI R0, R0, 0x2aaaaaab, RZ ;  /* 0x2aaaaaab00007827 */ /* 0x000fca00078e02ff */
[----:B------:R-:W-:-:S04]  /*15a0*/  SHF.R.U32.HI R177, RZ, 0x1f, R0 ;  /* 0x0000001fffb17819 */ /* 0x000fc80000011600 */
[----:B------:R-:W-:-:S05]  /*15b0*/  LEA.HI.SX32 R177, R0, R177, 0x1c ;  /* 0x000000b100b17211 */ /* 0x000fca00078fe2ff */
[----:B------:R-:W-:-:S05]  /*15c0*/  IMAD R3, R177, 0x60, -R3 ;  /* 0x00000060b1037824 */ /* 0x000fca00078e0a03 */
[----:B------:R-:W-:-:S04]  /*15d0*/  VIMNMX R3, R3, R60, PT ;  /* 0x0000003c03037248 */ /* 0x000fc80003fe0100 */
[----:B------:R-:W-:Y:S01]  /*15e0*/  ISETP.GT.AND P0, PT, R3, R4, PT ;  /* 0x000000040300720c */ /* 0x000fe20003f04270 */
[----:B------:R-:W-:-:S05]  /*15f0*/  IMAD.WIDE.U32 R4, R4, -0x55555555, RZ ;  /* 0xaaaaaaab04047825 */ /* 0x000fca00078e00ff */
[----:B------:R-:W-:-:S04]  /*1600*/  SHF.R.U32.HI R27, RZ, 0x6, R5 ;  /* 0x00000006ff1b7819 */ /* 0x000fc80000011605 */
[----:B------:R-:W-:-:S03]  /*1610*/  MOV R26, R27 ;  /* 0x0000001b001a7202 */ /* 0x000fc60000000f00 */
[----:B------:R-:W-:-:S04]  /*1620*/  @P0 VIADD R0, R3, 0x5f ;  /* 0x0000005f03000836 */ /* 0x000fc80000000000 */
[----:B------:R-:W-:-:S05]  /*1630*/  @P0 IMAD.HI R0, R0, 0x2aaaaaab, RZ ;  /* 0x2aaaaaab00000827 */ /* 0x000fca00078e02ff */
[----:B------:R-:W-:-:S04]  /*1640*/  @P0 SHF.R.U32.HI R3, RZ, 0x1f, R0 ;  /* 0x0000001fff030819 */ /* 0x000fc80000011600 */
[----:B------:R-:W-:Y:S02]  /*1650*/  @P0 LEA.HI.SX32 R26, R0, R3, 0x1c ;  /* 0x00000003001a0211 */ /* 0x000fe400078fe2ff */
[----:B------:R-:W-:Y:S02]  /*1660*/  PLOP3.LUT P0, PT, PT, PT, PT, 0x80, 0x0 ;  /* 0x000000000000781c */ /* 0x000fe40003f0f070 */
[----:B------:R-:W-:-:S13]  /*1670*/  ISETP.GT.AND P1, PT, R26, R27, PT ;  /* 0x0000001b1a00720c */ /* 0x000fda0003f24270 */
[----:B0-----:R-:W-:Y:S05]  /*1680*/  @!P1 BRA `(.L_x_623) ;  /* 0x0000003c00c89947 */ /* 0x001fea0003800000 */
[----:B------:R-:W-:Y:S01]  /*1690*/  VIADD R25, R18, 0x1c400 ;  /* 0x0001c40012197836 */ /* 0x000fe20000000000 */
[----:B------:R-:W-:Y:S04]  /*16a0*/  BSSY B6, `(.L_x_624) ;  /* 0x0000013000067945 */ /* 0x000fe80003800000 */
[----:B------:R-:W-:-:S13]  /*16b0*/  LOP3.LUT P0, RZ, R25, 0x3ff, RZ, 0xc0, !PT ;  /* 0x000003ff19ff7812 */ /* 0x000fda000780c0ff */
[----:B------:R-:W-:Y:S05]  /*16c0*/  @!P0 BRA `(.L_x_625) ;  /* 0x0000000000408947 */ /* 0x000fea0003800000 */
[----:B------:R-:W-:Y:S01]  /*16d0*/  MOV R0, 0x0 ;  /* 0x0000000000007802 */ /* 0x000fe20000000f00 */
[----:B------:R-:W-:Y:S01]  /*16e0*/  ULDC.64 UR4, c[0x4][0x98] ;  /* 0x0100260000047ab9 */ /* 0x000fe20000000a00 */
[----:B------:R-:W-:Y:S01]  /*16f0*/  ULDC.64 UR6, c[0x4][0x30] ;  /* 0x01000c0000067ab9 */ /* 0x000fe20000000a00 */
[----:B------:R-:W-:Y:S01]  /*1700*/  IMAD.U32 R4, RZ, RZ, UR4 ;  /* 0x00000004ff047e24 */ /* 0x000fe2000f8e00ff */
[----:B------:R0:W1:Y:S01]  /*1710*/  LDC.64 R14, c[0x4][R0] ;  /* 0x01000000000e7b82 */ /* 0x0000620000000a00 */
[----:B------:R-:W-:Y:S01]  /*1720*/  IMAD.U32 R5, RZ, RZ, UR5 ;  /* 0x00000005ff057e24 */ /* 0x000fe2000f8e00ff */
[----:B------:R-:W-:Y:S01]  /*1730*/  ULDC.64 UR4, c[0x4][0xa0] ;  /* 0x0100280000047ab9 */ /* 0x000fe20000000a00 */
[----:B------:R-:W-:Y:S01]  /*1740*/  IMAD.U32 R10, RZ, RZ, UR6 ;  /* 0x00000006ff0a7e24 */ /* 0x000fe2000f8e00ff */
[----:B------:R-:W-:Y:S01]  /*1750*/  MOV R12, 0x1 ;  /* 0x00000001000c7802 */ /* 0x000fe20000000f00 */
[----:B------:R-:W-:Y:S02]  /*1760*/  IMAD.U32 R6, RZ, RZ, UR4 ;  /* 0x00000004ff067e24 */ /* 0x000fe4000f8e00ff */
[----:B------:R-:W-:-:S02]  /*1770*/  IMAD.U32 R7, RZ, RZ, UR5 ;  /* 0x00000005ff077e24 */ /* 0x000fc4000f8e00ff */
[----:B------:R-:W-:Y:S02]  /*1780*/  IMAD.U32 R11, RZ, RZ, UR7 ;  /* 0x00000007ff0b7e24 */ /* 0x000fe4000f8e00ff */
[----:B------:R-:W-:Y:S02]  /*1790*/  IMAD.MOV.U32 R8, RZ, RZ, 0x70 ;  /* 0x00000070ff087424 */ /* 0x000fe400078e00ff */
[----:B0-----:R-:W-:-:S07]  /*17a0*/  IMAD.MOV.U32 R13, RZ, RZ, RZ ;  /* 0x000000ffff0d7224 */ /* 0x001fce00078e00ff */
[----:B------:R-:W-:-:S07]  /*17b0*/  LEPC R20, `(.L_x_625) ;  /* 0x000000001014794e */ /* 0x000fce0000000000 */
[----:B-1---5:R-:W-:Y:S05]  /*17c0*/  CALL.ABS.NOINC R14 ;  /* 0x000000000e007343 */ /* 0x022fea0003c00000 */
.L_x_625:
[----:B------:R-:W-:Y:S05]  /*17d0*/  BSYNC B6 ;  /* 0x0000000000067941 */ /* 0x000fea0003800000 */
.L_x_624:
        /* <DEDUP_REMOVED lines=20> */
.L_x_627:
[----:B------:R-:W-:Y:S05]  /*1920*/  BSYNC B6 ;  /* 0x0000000000067941 */ /* 0x000fea0003800000 */
.L_x_626:
[----:B------:R-:W-:Y:S01]  /*1930*/  ULDC.64 UR4, c[0x0][0x9f8] ;  /* 0x00027e0000047ab9 */ /* 0x000fe20000000a00 */
[----:B------:R-:W0:Y:S01]  /*1940*/  S2R R32, SR_TID.X ;  /* 0x0000000000207919 */ /* 0x000e220000002100 */
[----:B------:R-:W-:Y:S01]  /*1950*/  ISETP.NE.U32.AND P0, PT, RZ, UR4, PT ;  /* 0x00000004ff007c0c */ /* 0x000fe2000bf05070 */
[----:B------:R-:W1:Y:S01]  /*1960*/  LDC.64 R8, c[0x0][0x300] ;  /* 0x0000c000ff087b82 */ /* 0x000e620000000a00 */
[----:B------:R-:W-:Y:S01]  /*1970*/  IMAD.IADD R58, R31, 0x1, R28 ;  /* 0x000000011f3a7824 */ /* 0x000fe200078e021c */
[----:B------:R-:W-:Y:S01]  /*1980*/  ULDC.64 UR6, c[0x0][0xa08] ;  /* 0x0002820000067ab9 */ /* 0x000fe20000000a00 */
[----:B------:R-:W-:Y:S02]  /*1990*/  ISETP.NE.AND.EX P0, PT, RZ, UR5, PT, P0 ;  /* 0x00000005ff007c0c */ /* 0x000fe4000bf05300 */
[----:B------:R-:W-:Y:S01]  /*19a0*/  SHF.R.S32.HI R11, RZ, 0x1f, R90 ;  /* 0x0000001fff0b7819 */ /* 0x000fe2000001145a */
[----:B------:R-:W-:Y:S02]  /*19b0*/  VIADD R62, R16, 0x20 ;  /* 0x00000020103e7836 */ /* 0x000fe40000000000 */
[----:B------:R-:W2:Y:S08]  /*19c0*/  LDC.64 R56, c[0x0][0x3f8] ;  /* 0x0000fe00ff387b82 */ /* 0x000eb00000000a00 */
[----:B------:R-:W-:Y:S01]  /*19d0*/  @P0 IADD3 R4, P1, R214, UR4, RZ ;  /* 0x00000004d6040c10 */ /* 0x000fe2000ff3e0ff */
[----:B------:R-:W3:Y:S03]  /*19e0*/  LDC R43, c[0x0][0x3f4] ;  /* 0x0000fd00ff2b7b82 */ /* 0x000ee60000000800 */
[----:B------:R-:W-:Y:S01]  /*19f0*/  @P0 IADD3.X R5, R215, UR5, RZ, P1, !PT ;  /* 0x00000005d7050c10 */ /* 0x000fe20008ffe4ff */
[----:B------:R-:W-:-:S04]  /*1a00*/  ULDC.64 UR4, c[0x0][0x308] ;  /* 0x0000c20000047ab9 */ /* 0x000fc80000000a00 */
[----:B------:R4:W3:Y:S01]  /*1a10*/  @P0 LDG.E R29, desc[UR40][R4.64] ;  /* 0x00000028041d0981 */ /* 0x0008e2000c1e1900 */
[----:B------:R-:W-:Y:S01]  /*1a20*/  SHF.R.S32.HI R45, RZ, 0x1f, R58 ;  /* 0x0000001fff2d7819 */ /* 0x000fe2000001143a */
[-C--:B-1----:R-:W-:Y:S01]  /*1a30*/  IMAD.WIDE.U32 R6, R58, R8.reuse, RZ ;  /* 0x000000083a067225 */ /* 0x082fe200078e00ff */
[----:B------:R-:W-:Y:S01]  /*1a40*/  ISETP.NE.U32.AND P0, PT, RZ, UR6, PT ;  /* 0x00000006ff007c0c */ /* 0x000fe2000bf05070 */
[----:B------:R-:W1:Y:S01]  /*1a50*/  LDC.64 R14, c[0x0][0x408] ;  /* 0x00010200ff0e7b82 */ /* 0x000e620000000a00 */
[----:B0-----:R-:W-:Y:S01]  /*1a60*/  SHF.R.U32.HI R40, RZ, 0x7, R32 ;  /* 0x00000007ff287819 */ /* 0x001fe20000011620 */
[-C--:B------:R-:W-:Y:S01]  /*1a70*/  IMAD R0, R45, R8.reuse, RZ ;  /* 0x000000082d007224 */ /* 0x080fe200078e02ff */
[----:B------:R-:W-:Y:S01]  /*1a80*/  ISETP.NE.AND.EX P0, PT, RZ, UR7, PT, P0 ;  /* 0x00000007ff007c0c */ /* 0x000fe2000bf05300 */
[----:B------:R-:W-:Y:S01]  /*1a90*/  IMAD R10, R220, R8, RZ ;  /* 0x00000008dc0a7224 */ /* 0x000fe200078e02ff */
[----:B------:R-:W-:Y:S01]  /*1aa0*/  ISETP.NE.AND P6, PT, R40, 0x1, PT ;  /* 0x000000012800780c */ /* 0x000fe20003fc5270 */
[----:B------:R-:W-:Y:S01]  /*1ab0*/  IMAD R3, R58, R9, R0 ;  /* 0x000000093a037224 */ /* 0x000fe200078e0200 */
[----:B------:R-:W-:Y:S01]  /*1ac0*/  MOV R77, 0x20 ;  /* 0x00000020004d7802 */ /* 0x000fe20000000f00 */
[----:B------:R-:W-:Y:S01]  /*1ad0*/  VIADD R63, R16, 0x40 ;  /* 0x00000040103f7836 */ /* 0x000fe20000000000 */
[----:B------:R-:W-:Y:S01]  /*1ae0*/  SHF.L.U64.HI R67, R8, 0x6, R9 ;  /* 0x0000000608437819 */ /* 0x000fe20000010209 */
[----:B------:R-:W-:Y:S01]  /*1af0*/  IMAD.IADD R7, R7, 0x1, R3 ;  /* 0x0000000107077824 */ /* 0x000fe200078e0203 */
[----:B--2---:R-:W-:Y:S01]  /*1b00*/  SHF.L.U64.HI R72, R56, 0x6, R57 ;  /* 0x0000000638487819 */ /* 0x004fe20000010239 */
[----:B------:R-:W-:Y:S01]  /*1b10*/  IMAD R3, R11, UR4, RZ ;  /* 0x000000040b037c24 */ /* 0x000fe2000f8e02ff */
[----:B------:R-:W-:Y:S01]  /*1b20*/  SHF.R.S32.HI R75, RZ, 0x1f, R217 ;  /* 0x0000001fff4b7819 */ /* 0x000fe200000114d9 */
[----:B----4-:R-:W-:-:S04]  /*1b30*/  IMAD.WIDE.U32 R4, R90, UR4, R6 ;  /* 0x000000045a047c25 */ /* 0x010fc8000f8e0006 */
[----:B------:R-:W-:Y:S01]  /*1b40*/  IMAD R3, R90, UR5, R3 ;  /* 0x000000055a037c24 */ /* 0x000fe2000f8e0203 */
[----:B------:R-:W-:Y:S01]  /*1b50*/  ULDC.64 UR4, c[0x0][0x310] ;  /* 0x0000c40000047ab9 */ /* 0x000fe20000000a00 */
[----:B------:R-:W-:-:S04]  /*1b60*/  IMAD.WIDE.U32 R6, R19, R8, R16 ;  /* 0x0000000813067225 */ /* 0x000fc800078e0010 */
[----:B------:R-:W-:Y:S01]  /*1b70*/  IMAD.IADD R5, R5, 0x1, R3 ;  /* 0x0000000105057824 */ /* 0x000fe200078e0203 */
[----:B-1----:R-:W-:Y:S01]  /*1b80*/  SHF.L.U64.HI R69, R14, 0x6, R15 ;  /* 0x000000060e457819 */ /* 0x002fe2000001020f */
[C---:B------:R-:W-:Y:S02]  /*1b90*/  VIADD R64, R16.reuse, 0x60 ;  /* 0x0000006010407836 */ /* 0x040fe40000000000 */
[C---:B------:R-:W-:Y:S02]  /*1ba0*/  VIADD R12, R16.reuse, 0xc0 ;  /* 0x000000c0100c7836 */ /* 0x040fe40000000000 */
[C---:B------:R-:W-:Y:S02]  /*1bb0*/  VIADD R65, R16.reuse, 0x80 ;  /* 0x0000008010417836 */ /* 0x040fe40000000000 */
[C---:B------:R-:W-:Y:S02]  /*1bc0*/  VIADD R66, R16.reuse, 0xa0 ;  /* 0x000000a010427836 */ /* 0x040fe40000000000 */
[----:B------:R-:W-:-:S02]  /*1bd0*/  VIADD R23, R16, 0xe0 ;  /* 0x000000e010177836 */ /* 0x000fc40000000000 */
[----:B------:R-:W-:Y:S02]  /*1be0*/  IMAD R28, R220, R56, RZ ;  /* 0x00000038dc1c7224 */ /* 0x000fe400078e02ff */
[----:B------:R-:W-:Y:S02]  /*1bf0*/  IMAD.SHL.U32 R71, R226, 0x40, RZ ;  /* 0x00000040e2477824 */ /* 0x000fe400078e00ff */
[----:B------:R-:W-:Y:S02]  /*1c00*/  IMAD R35, R19, R57, R28 ;  /* 0x0000003913237224 */ /* 0x000fe400078e021c */
[----:B------:R-:W-:Y:S01]  /*1c10*/  VIADD R76, R40, 0x8 ;  /* 0x00000008284c7836 */ /* 0x000fe20000000000 */
[----:B------:R-:W-:Y:S01]  /*1c20*/  LOP3.LUT R71, R71, 0x1c0, RZ, 0xc0, !PT ;  /* 0x000001c047477812 */ /* 0x000fe200078ec0ff */
[----:B------:R-:W-:Y:S01]  /*1c30*/  IMAD.SHL.U32 R68, R8, 0x40, RZ ;  /* 0x0000004008447824 */ /* 0x000fe200078e00ff */
[----:B------:R-:W-:Y:S01]  /*1c40*/  SHF.R.U32.HI R40, RZ, 0x3, R206 ;  /* 0x00000003ff287819 */ /* 0x000fe200000116ce */
[----:B------:R-:W-:Y:S01]  /*1c50*/  IMAD R81, R15, 0x60, RZ ;  /* 0x000000600f517824 */ /* 0x000fe200078e02ff */
[----:B------:R-:W-:Y:S01]  /*1c60*/  SHF.R.U32.HI R74, RZ, 0x3, R71 ;  /* 0x00000003ff4a7819 */ /* 0x000fe20000011647 */
[----:B------:R-:W-:-:S02]  /*1c70*/  IMAD.SHL.U32 R70, R14, 0x40, RZ ;  /* 0x000000400e467824 */ /* 0x000fc400078e00ff */
[----:B------:R-:W-:Y:S02]  /*1c80*/  IMAD.SHL.U32 R73, R56, 0x40, RZ ;  /* 0x0000004038497824 */ /* 0x000fe400078e00ff */
[----:B---3--:R-:W-:Y:S01]  /*1c90*/  IMAD.SHL.U32 R78, R43, 0x2, RZ ;  /* 0x000000022b4e7824 */ /* 0x008fe200078e00ff */
[----:B------:R-:W-:Y:S02]  /*1ca0*/  SHF.R.S32.HI R0, RZ, 0x1f, R29 ;  /* 0x0000001fff007819 */ /* 0x000fe4000001141d */
[----:B------:R-:W-:Y:S01]  /*1cb0*/  SEL R21, R29, RZ, !P0 ;  /* 0x000000ff1d157207 */ /* 0x000fe20004000000 */
[----:B------:R-:W-:Y:S01]  /*1cc0*/  IMAD.WIDE.U32 R28, R19, R56, R16 ;  /* 0x00000038131c7225 */ /* 0x000fe200078e0010 */
[----:B------:R-:W-:-:S03]  /*1cd0*/  SEL R20, R0, RZ, !P0 ;  /* 0x000000ff00147207 */ /* 0x000fc60004000000 */
[----:B------:R-:W-:-:S04]  /*1ce0*/  IMAD.WIDE.U32 R4, R21, UR4, R4 ;  /* 0x0000000415047c25 */ /* 0x000fc8000f8e0004 */
[----:B------:R-:W-:Y:S01]  /*1cf0*/  IMAD R0, R20, UR4, RZ ;  /* 0x0000000414007c24 */ /* 0x000fe2000f8e02ff */
[----:B------:R-:W-:Y:S01]  /*1d00*/  IADD3 R61, P0, R4, R6, RZ ;  /* 0x00000006043d7210 */ /* 0x000fe20007f1e0ff */
[----:B------:R-:W-:Y:S02]  /*1d10*/  IMAD.IADD R29, R35, 0x1, R29 ;  /* 0x00000001231d7824 */ /* 0x000fe400078e021d */
[----:B------:R-:W-:Y:S01]  /*1d20*/  IMAD R3, R21, UR5, R0 ;  /* 0x0000000515037c24 */ /* 0x000fe2000f8e0200 */
[----:B------:R-:W-:Y:S05]  /*1d30*/  @!P6 WARPSYNC.ALL ;  /* 0x000000000000e948 */ /* 0x000fea0003800000 */
[----:B------:R-:W-:Y:S01]  /*1d40*/  IMAD R0, R19, R9, R10 ;  /* 0x0000000913007224 */ /* 0x000fe200078e020a */
[----:B------:R-:W-:Y:S01]  /*1d50*/  ULDC UR4, c[0x0][0x320] ;  /* 0x0000c80000047ab9 */ /* 0x000fe20000000800 */
[----:B------:R-:W-:Y:S01]  /*1d60*/  IMAD.IADD R3, R5, 0x1, R3 ;  /* 0x0000000105037824 */ /* 0x000fe200078e0203 */
[----:B------:R-:W-:Y:S01]  /*1d70*/  @!P6 BAR.SYNC.DEFER_BLOCKING 0x9, 0x100 ;  /* 0x024400000000eb1d */ /* 0x000fe20000010000 */
[----:B------:R-:W-:Y:S01]  /*1d80*/  ISETP.GE.AND P1, PT, R62, UR4, PT ;  /* 0x000000043e007c0c */ /* 0x000fe2000bf26270 */
[----:B-----5:R-:W-:Y:S01]  /*1d90*/  IMAD.WIDE.U32 R36, R38, R56, R28 ;  /* 0x0000003826247225 */ /* 0x020fe200078e001c */
[----:B------:R-:W-:-:S02]  /*1da0*/  ISETP.GE.AND P2, PT, R12, UR4, PT ;  /* 0x000000040c007c0c */ /* 0x000fc4000bf46270 */
[----:B------:R-:W-:Y:S01]  /*1db0*/  IADD3.X R0, R3, R7, R0, P0, !PT ;  /* 0x0000000703007210 */ /* 0x000fe200007fe400 */
[----:B------:R-:W-:Y:S01]  /*1dc0*/  ULDC.64 UR6, c[0x0][0x330] ;  /* 0x0000cc0000067ab9 */ /* 0x000fe20000000a00 */
[----:B------:R-:W-:Y:S01]  /*1dd0*/  ISETP.GE.AND P0, PT, R16, UR4, PT ;  /* 0x0000000410007c0c */ /* 0x000fe2000bf06270 */
[----:B------:R-:W-:Y:S01]  /*1de0*/  IMAD R7, R11, UR6, RZ ;  /* 0x000000060b077c24 */ /* 0x000fe2000f8e02ff */
[----:B------:R-:W-:Y:S02]  /*1df0*/  SEL R6, RZ, 0xffffffff, P1 ;  /* 0xffffffffff067807 */ /* 0x000fe40000800000 */
[----:B------:R-:W-:Y:S01]  /*1e00*/  SEL R10, RZ, 0x1, P0 ;  /* 0x00000001ff0a7807 */ /* 0x000fe20000000000 */
[----:B------:R-:W-:Y:S01]  /*1e10*/  IMAD R13, R90, UR7, R7 ;  /* 0x000000075a0d7c24 */ /* 0x000fe2000f8e0207 */
[----:B------:R-:W-:Y:S01]  /*1e20*/  SHF.L.U32 R11, R6, 0x1, RZ ;  /* 0x00000001060b7819 */ /* 0x000fe200000006ff */
[----:B------:R-:W-:Y:S01]  /*1e30*/  IMAD.WIDE.U32 R6, R90, UR6, R16 ;  /* 0x000000065a067c25 */ /* 0x000fe2000f8e0010 */
[----:B------:R-:W-:-:S02]  /*1e40*/  ISETP.GE.AND P0, PT, R63, UR4, PT ;  /* 0x000000043f007c0c */ /* 0x000fc4000bf06270 */
[----:B------:R-:W-:Y:S01]  /*1e50*/  ISETP.GE.AND P1, PT, R64, UR4, PT ;  /* 0x0000000440007c0c */ /* 0x000fe2000bf26270 */
[----:B------:R-:W-:Y:S01]  /*1e60*/  IMAD.IADD R7, R7, 0x1, R13 ;  /* 0x0000000107077824 */ /* 0x000fe200078e020d */
[----:B------:R-:W-:Y:S02]  /*1e70*/  LOP3.LUT R10, R11, 0x2, R10, 0xe2, !PT ;  /* 0x000000020b0a7812 */ /* 0x000fe400078ee20a */
[----:B------:R-:W-:Y:S02]  /*1e80*/  SEL R11, RZ, 0x4, P0 ;  /* 0x00000004ff0b7807 */ /* 0x000fe40000000000 */
[----:B------:R-:W-:Y:S02]  /*1e90*/  SEL R12, RZ, 0x8, P1 ;  /* 0x00000008ff0c7807 */ /* 0x000fe40000800000 */
[----:B------:R-:W-:Y:S02]  /*1ea0*/  ISETP.GE.AND P0, PT, R65, UR4, PT ;  /* 0x0000000441007c0c */ /* 0x000fe4000bf06270 */
[----:B------:R-:W-:-:S02]  /*1eb0*/  ISETP.GE.AND P1, PT, R66, UR4, PT ;  /* 0x0000000442007c0c */ /* 0x000fc4000bf26270 */
[----:B------:R-:W-:Y:S02]  /*1ec0*/  LOP3.LUT R10, R12, R10, R11, 0xfe, !PT ;  /* 0x0000000a0c0a7212 */ /* 0x000fe400078efe0b */
[----:B------:R-:W-:Y:S02]  /*1ed0*/  SEL R11, RZ, 0x10, P0 ;  /* 0x00000010ff0b7807 */ /* 0x000fe40000000000 */
[----:B------:R-:W-:Y:S02]  /*1ee0*/  SEL R12, RZ, 0x20, P1 ;  /* 0x00000020ff0c7807 */ /* 0x000fe40000800000 */
[----:B------:R-:W-:Y:S01]  /*1ef0*/  ISETP.GE.AND P3, PT, R23, UR4, PT ;  /* 0x0000000417007c0c */ /* 0x000fe2000bf66270 */
[----:B------:R-:W-:Y:S01]  /*1f00*/  ULDC.64 UR4, c[0x0][0x338] ;  /* 0x0000ce0000047ab9 */ /* 0x000fe20000000a00 */
[----:B------:R-:W-:Y:S01]  /*1f10*/  LOP3.LUT R11, R12, R10, R11, 0xfe, !PT ;  /* 0x0000000a0c0b7212 */ /* 0x000fe200078efe0b */
[----:B------:R-:W-:Y:S01]  /*1f20*/  IMAD R12, R20, UR4, RZ ;  /* 0x00000004140c7c24 */ /* 0x000fe2000f8e02ff */
[----:B------:R-:W-:Y:S01]  /*1f30*/  SEL R10, RZ, 0x40, P2 ;  /* 0x00000040ff0a7807 */ /* 0x000fe20001000000 */
[C---:B------:R-:W-:Y:S01]  /*1f40*/  IMAD.WIDE.U32 R6, R21.reuse, UR4, R6 ;  /* 0x0000000415067c25 */ /* 0x040fe2000f8e0006 */
[----:B------:R-:W-:Y:S01]  /*1f50*/  ISETP.GE.AND P0, PT, R16, R43, PT ;  /* 0x0000002b1000720c */ /* 0x000fe20003f06270 */
[----:B------:R-:W-:Y:S01]  /*1f60*/  ULDC UR4, c[0x0][0x2f4] ;  /* 0x0000bd0000047ab9 */ /* 0x000fe20000000800 */
[----:B------:R-:W-:Y:S01]  /*1f70*/  SHF.R.S32.HI R23, RZ, 0x1f, R22 ;  /* 0x0000001fff177819 */ /* 0x000fe20000011416 */
[----:B------:R-:W-:Y:S01]  /*1f80*/  IMAD R41, R21, UR5, R12 ;  /* 0x0000000515297c24 */ /* 0x000fe2000f8e020c */
[----:B------:R-:W-:Y:S01]  /*1f90*/  LOP3.LUT R96, R11, R10, RZ, 0xfc, !PT ;  /* 0x0000000a0b607212 */ /* 0x000fe200078efcff */
[-C--:B------:R-:W-:Y:S01]  /*1fa0*/  IMAD R10, R220, R14.reuse, RZ ;  /* 0x0000000edc0a7224 */ /* 0x080fe200078e02ff */
[----:B------:R-:W-:Y:S01]  /*1fb0*/  SEL R33, R43, RZ, P0 ;  /* 0x000000ff2b217207 */ /* 0x000fe20000000000 */
[----:B------:R-:W-:Y:S01]  /*1fc0*/  IMAD.WIDE.U32 R12, R19, R14, R22 ;  /* 0x0000000e130c7225 */ /* 0x000fe200078e0016 */
[----:B------:R-:W-:-:S02]  /*1fd0*/  LOP3.LUT R29, R71, 0x18, R16, 0xf8, !PT ;  /* 0x00000018471d7812 */ /* 0x000fc400078ef810 */
[----:B------:R-:W-:Y:S01]  /*1fe0*/  LOP3.LUT P1, RZ, R226, 0x4, RZ, 0xc0, !PT ;  /* 0x00000004e2ff7812 */ /* 0x000fe2000782c0ff */
[----:B------:R-:W-:Y:S01]  /*1ff0*/  IMAD R31, R19, R15, R10 ;  /* 0x0000000f131f7224 */ /* 0x000fe200078e020a */
[----:B------:R-:W-:Y:S01]  /*2000*/  LOP3.LUT R28, R29, R74, RZ, 0x3c, !PT ;  /* 0x0000004a1d1c7212 */ /* 0x000fe200078e3cff */
[C---:B------:R-:W-:Y:S01]  /*2010*/  IMAD.WIDE.U32 R20, R19.reuse, R14, R16 ;  /* 0x0000000e13147225 */ /* 0x040fe200078e0010 */
[----:B------:R-:W-:Y:S02]  /*2020*/  IADD3 R58, P2, R19, R58, RZ ;  /* 0x0000003a133a7210 */ /* 0x000fe40007f5e0ff */
[----:B------:R-:W-:Y:S01]  /*2030*/  SEL R77, R77, 0xffffffe0, !P1 ;  /* 0xffffffe04d4d7807 */ /* 0x000fe20004800000 */
[----:B------:R-:W-:Y:S01]  /*2040*/  IMAD.WIDE.U32 R10, R19, R56, R22 ;  /* 0x00000038130a7225 */ /* 0x000fe200078e0016 */
[----:B------:R-:W-:Y:S02]  /*2050*/  SEL R95, RZ, 0xffffff80, P3 ;  /* 0xffffff80ff5f7807 */ /* 0x000fe40001800000 */
[C---:B------:R-:W-:Y:S01]  /*2060*/  ISETP.GE.AND P1, PT, R16.reuse, UR4, PT ;  /* 0x0000000410007c0c */ /* 0x040fe2000bf26270 */
[----:B------:R-:W-:Y:S01]  /*2070*/  IMAD.IADD R33, R16, 0x1, R33 ;  /* 0x0000000110217824 */ /* 0x000fe200078e0221 */
[C---:B------:R-:W-:Y:S01]  /*2080*/  LOP3.LUT R95, R96.reuse, 0x80, R95, 0xc8, !PT ;  /* 0x00000080605f7812 */ /* 0x040fe200078ec85f */
[----:B------:R-:W-:Y:S01]  /*2090*/  IMAD.IADD R13, R13, 0x1, R31 ;  /* 0x000000010d0d7824 */ /* 0x000fe200078e021f */
[----:B------:R-:W-:Y:S01]  /*20a0*/  LOP3.LUT R96, R96, 0x40, RZ, 0xc0, !PT ;  /* 0x0000004060607812 */ /* 0x000fe200078ec0ff */
[----:B------:R-:W-:Y:S01]  /*20b0*/  IMAD.IADD R31, R31, 0x1, R21 ;  /* 0x000000011f1f7824 */ /* 0x000fe200078e0215 */
[----:B------:R-:W-:Y:S01]  /*20c0*/  IADD3 R21, R11, R35, RZ ;  /* 0x000000230b157210 */ /* 0x000fe20007ffe0ff */
[----:B------:R-:W-:Y:S01]  /*20d0*/  IMAD.MOV.U32 R30, RZ, RZ, R20 ;  /* 0x000000ffff1e7224 */ /* 0x000fe200078e0014 */
[----:B------:R-:W-:Y:S01]  /*20e0*/  SHF.R.S32.HI R32, RZ, 0x1f, R33 ;  /* 0x0000001fff207819 */ /* 0x000fe20000011421 */
[----:B------:R-:W-:Y:S01]  /*20f0*/  IMAD.MOV.U32 R20, RZ, RZ, R10 ;  /* 0x000000ffff147224 */ /* 0x000fe200078e000a */
[----:B------:R-:W-:Y:S01]  /*2100*/  SHF.R.S32.HI R11, RZ, 0x1f, R38 ;  /* 0x0000001fff0b7819 */ /* 0x000fe20000011426 */
[----:B------:R-:W-:Y:S01]  /*2110*/  IMAD R79, R207, 0x200, R28 ;  /* 0x00000200cf4f7824 */ /* 0x000fe200078e021c */
[----:B------:R-:W-:Y:S01]  /*2120*/  LEA.HI R32, R32, R33, RZ, 0x3 ;  /* 0x0000002120207211 */ /* 0x000fe200078f18ff */
[----:B------:R-:W-:-:S02]  /*2130*/  IMAD R33, R9, 0x60, RZ ;  /* 0x0000006009217824 */ /* 0x000fc400078e02ff */
[----:B------:R-:W-:Y:S01]  /*2140*/  IMAD R10, R11, R14, RZ ;  /* 0x0000000e0b0a7224 */ /* 0x000fe200078e02ff */
[--C-:B------:R-:W-:Y:S01]  /*2150*/  LOP3.LUT R29, R71, 0x38, R32.reuse, 0xf8, !PT ;  /* 0x00000038471d7812 */ /* 0x100fe200078ef820 */
[----:B------:R-:W-:Y:S01]  /*2160*/  IMAD R34, R11, R56, RZ ;  /* 0x000000380b227224 */ /* 0x000fe200078e02ff */
[----:B------:R-:W-:Y:S01]  /*2170*/  LOP3.LUT R28, R206, 0x38, R32, 0xf8, !PT ;  /* 0x00000038ce1c7812 */ /* 0x000fe200078ef820 */
[C---:B------:R-:W-:Y:S01]  /*2180*/  IMAD R85, R38.reuse, R15, R10 ;  /* 0x0000000f26557224 */ /* 0x040fe200078e020a */
[----:B------:R-:W-:Y:S01]  /*2190*/  LOP3.LUT R92, R29, R74, RZ, 0x3c, !PT ;  /* 0x0000004a1d5c7212 */ /* 0x000fe200078e3cff */
[----:B------:R-:W-:Y:S01]  /*21a0*/  IMAD.WIDE.U32 R10, R38, R14, R12 ;  /* 0x0000000e260a7225 */ /* 0x000fe200078e000c */
[----:B------:R-:W-:Y:S02]  /*21b0*/  LOP3.LUT R93, R28, R40, RZ, 0x3c, !PT ;  /* 0x000000281c5d7212 */ /* 0x000fe400078e3cff */
[----:B------:R-:W-:Y:S01]  /*21c0*/  LOP3.LUT R90, R32, 0xfffffff8, RZ, 0xc0, !PT ;  /* 0xfffffff8205a7812 */ /* 0x000fe200078ec0ff */
[----:B------:R-:W-:Y:S01]  /*21d0*/  IMAD.WIDE.U32 R12, R38, R14, R30 ;  /* 0x0000000e260c7225 */ /* 0x000fe200078e001e */
[----:B------:R-:W-:-:S02]  /*21e0*/  IADD3 R84, R11, R85, RZ ;  /* 0x000000550b547210 */ /* 0x000fc40007ffe0ff */
[----:B------:R-:W-:Y:S01]  /*21f0*/  SHF.R.S32.HI R88, RZ, 0x3, R32 ;  /* 0x00000003ff587819 */ /* 0x000fe20000011420 */
[C---:B------:R-:W-:Y:S01]  /*2200*/  IMAD R87, R38.reuse, R57, R34 ;  /* 0x0000003926577224 */ /* 0x040fe200078e0222 */
[----:B------:R-:W-:Y:S01]  /*2210*/  SHF.R.S32.HI R91, RZ, 0x1f, R90 ;  /* 0x0000001fff5b7819 */ /* 0x000fe2000001145a */
[----:B------:R-:W-:Y:S02]  /*2220*/  IMAD R31, R57, 0x60, RZ ;  /* 0x00000060391f7824 */ /* 0x000fe400078e02ff */
[----:B------:R-:W-:-:S04]  /*2230*/  IMAD.WIDE.U32 R20, R38, R56, R20 ;  /* 0x0000003826147225 */ /* 0x000fc800078e0014 */
[----:B------:R-:W-:-:S04]  /*2240*/  IMAD.WIDE.U32 R8, R8, 0x60, RZ ;  /* 0x0000006008087825 */ /* 0x000fc800078e00ff */
[----:B------:R-:W-:-:S04]  /*2250*/  IMAD.WIDE.U32 R14, R14, 0x60, RZ ;  /* 0x000000600e0e7825 */ /* 0x000fc800078e00ff */
[----:B------:R-:W-:-:S04]  /*2260*/  IMAD.WIDE.U32 R56, R56, 0x60, RZ ;  /* 0x0000006038387825 */ /* 0x000fc800078e00ff */
[----:B------:R-:W-:Y:S01]  /*2270*/  IMAD.X R59, R220, 0x1, R45, P2 ;  /* 0x00000001dc3b7824 */ /* 0x000fe200010e062d */
[----:B------:R-:W-:Y:S01]  /*2280*/  ISETP.GE.AND P2, PT, R62, UR4, PT ;  /* 0x000000043e007c0c */ /* 0x000fe2000bf46270 */
[----:B------:R-:W-:Y:S02]  /*2290*/  IMAD.IADD R86, R21, 0x1, R87 ;  /* 0x0000000115567824 */ /* 0x000fe400078e0257 */
[----:B------:R-:W-:Y:S02]  /*22a0*/  IMAD.IADD R80, R9, 0x1, R33 ;  /* 0x0000000109507824 */ /* 0x000fe400078e0221 */
[----:B------:R-:W-:Y:S02]  /*22b0*/  IMAD.IADD R81, R15, 0x1, R81 ;  /* 0x000000010f517824 */ /* 0x000fe400078e0251 */
[----:B------:R-:W-:Y:S02]  /*22c0*/  IMAD.IADD R82, R57, 0x1, R31 ;  /* 0x0000000139527824 */ /* 0x000fe400078e021f */
[----:B------:R-:W-:-:S02]  /*22d0*/  IMAD.IADD R83, R77, 0x1, R79 ;  /* 0x000000014d537824 */ /* 0x000fc400078e024f */
[----:B------:R-:W-:Y:S02]  /*22e0*/  IMAD.IADD R85, R85, 0x1, R13 ;  /* 0x0000000155557824 */ /* 0x000fe400078e020d */
[----:B------:R-:W-:Y:S02]  /*22f0*/  IMAD.IADD R87, R87, 0x1, R37 ;  /* 0x0000000157577824 */ /* 0x000fe400078e0225 */
[----:B------:R-:W-:Y:S02]  /*2300*/  IMAD R92, R207, 0x200, R92 ;  /* 0x00000200cf5c7824 */ /* 0x000fe400078e025c */
[----:B------:R-:W-:Y:S02]  /*2310*/  IMAD.IADD R93, R208, 0x1, R93 ;  /* 0x00000001d05d7824 */ /* 0x000fe400078e025d */
[----:B------:R-:W-:-:S07]  /*2320*/  IMAD.IADD R94, R7, 0x1, R41 ;  /* 0x00000001075e7824 */ /* 0x000fce00078e0229 */
.L_x_675:
[----:B------:R-:W0:Y:S01]  /*2330*/  LDC.64 R100, c[0x0][0x2e8] ;  /* 0x0000ba00ff647b82 */ /* 0x000e220000000a00 */
[----:B------:R-:W-:Y:S01]  /*2340*/  VIADD R45, R26, 0xffffffff ;  /* 0xffffffff1a2d7836 */ /* 0x000fe20000000000 */
[----:B------:R-:W-:Y:S05]  /*2350*/  YIELD ;  /* 0x0000000000007946 */ /* 0x000fea0003800000 */
[----:B------:R-:W-:Y:S01]  /*2360*/  SHF.R.S32.HI R35, RZ, 0x1f, R45 ;  /* 0x0000001fff237819 */ /* 0x000fe2000001142d */
[----:B------:R-:W1:Y:S01]  /*2370*/  LDC R105, c[0x0][0x3f4] ;  /* 0x0000fd00ff697b82 */ /* 0x000e620000000800 */
[-C--:B------:R-:W-:Y:S01]  /*2380*/  IMAD R29, R80, R45.reuse, RZ ;  /* 0x0000002d501d7224 */ /* 0x080fe200078e02ff */
[----:B------:R-:W-:Y:S01]  /*2390*/  BSSY B0, `(.L_x_628) ;  /* 0x00002a3000007945 */ /* 0x000fe20003800000 */
[----:B------:R-:W-:-:S04]  /*23a0*/  IMAD.WIDE.U32 R102, R8, R45, RZ ;  /* 0x0000002d08667225 */ /* 0x000fc800078e00ff */
[----:B------:R-:W-:Y:S01]  /*23b0*/  IMAD R31, R35, R8, R29 ;  /* 0x00000008231f7224 */ /* 0x000fe200078e021d */
[CC--:B------:R-:W-:Y:S01]  /*23c0*/  IADD3 R26, P3, P4, R61.reuse, R102.reuse, R68 ;  /* 0x000000663d1a7210 */ /* 0x0c0fe20007c7e044 */
[C---:B------:R-:W-:Y:S01]  /*23d0*/  IMAD R106, R2.reuse, 0x1800, R79 ;  /* 0x00001800026a7824 */ /* 0x040fe200078e024f */
[----:B------:R-:W-:Y:S01]  /*23e0*/  IADD3 R29, P5, R61, R102, RZ ;  /* 0x000000663d1d7210 */ /* 0x000fe20007fbe0ff */
[----:B------:R-:W-:Y:S02]  /*23f0*/  IMAD.IADD R107, R103, 0x1, R31 ;  /* 0x00000001676b7824 */ /* 0x000fe400078e021f */
[----:B------:R-:W-:Y:S02]  /*2400*/  IMAD R104, R2, 0x1800, R83 ;  /* 0x0000180002687824 */ /* 0x000fe400078e0253 */
[----:B------:R-:W-:Y:S01]  /*2410*/  IMAD R106, R106, 0x2, R25 ;  /* 0x000000026a6a7824 */ /* 0x000fe200078e0219 */
[----:B------:R-:W-:Y:S01]  /*2420*/  IADD3.X R28, R0, R107, R67, P3, P4 ;  /* 0x0000006b001c7210 */ /* 0x000fe20001fe8443 */
[----:B------:R-:W-:Y:S01]  /*2430*/  IMAD R104, R104, 0x2, R25 ;  /* 0x0000000268687824 */ /* 0x000fe200078e0219 */
[----:B0-----:R-:W-:-:S02]  /*2440*/  LEA R40, P3, R26, R100, 0x1 ;  /* 0x000000641a287211 */ /* 0x001fc400078608ff */
[----:B------:R-:W-:Y:S02]  /*2450*/  IADD3.X R30, R107, R0, RZ, P5, !PT ;  /* 0x000000006b1e7210 */ /* 0x000fe40002ffe4ff */
[----:B------:R-:W-:Y:S01]  /*2460*/  LEA.HI.X R41, R26, R101, R28, 0x1, P3 ;  /* 0x000000651a297211 */ /* 0x000fe200018f0c1c */
[----:B------:R-:W-:Y:S01]  /*2470*/  IMAD.MOV.U32 R26, RZ, RZ, R45 ;  /* 0x000000ffff1a7224 */ /* 0x000fe200078e002d */
[----:B-1----:R-:W-:Y:S02]  /*2480*/  ISETP.GE.AND P3, PT, R105, 0x1, PT ;  /* 0x000000016900780c */ /* 0x002fe40003f66270 */
[----:B------:R-:W-:Y:S02]  /*2490*/  LEA R42, P5, R29, R100, 0x1 ;  /* 0x000000641d2a7211 */ /* 0x000fe400078a08ff */
[----:B------:R-:W-:Y:S02]  /*24a0*/  ISETP.GT.AND P4, PT, R45, R27, PT ;  /* 0x0000001b2d00720c */ /* 0x000fe40003f84270 */
[----:B------:R-:W-:-:S02]  /*24b0*/  LEA.HI.X R43, R29, R101, R30, 0x1, P5 ;  /* 0x000000651d2b7211 */ /* 0x000fc400028f0c1e */
[----:B------:R-:W-:-:S05]  /*24c0*/  P2R R98, PR, RZ, 0x10 ;  /* 0x00000010ff627803 */ /* 0x000fca0000000000 */
[----:B----4-:R-:W-:Y:S05]  /*24d0*/  @!P3 BRA `(.L_x_629) ;  /* 0x0000002400d4b947 */ /* 0x010fea0003800000 */
[----:B------:R-:W-:Y:S01]  /*24e0*/  ULDC.U8 UR4, c[0x0][0x410] ;  /* 0x0001040000047ab9 */ /* 0x000fe20000000000 */
[-C--:B------:R-:W-:Y:S01]  /*24f0*/  IMAD R29, R82, R45.reuse, RZ ;  /* 0x0000002d521d7224 */ /* 0x080fe200078e02ff */
[----:B------:R-:W-:Y:S01]  /*2500*/  ISETP.NE.AND P3, PT, RZ, UR4, PT ;  /* 0x00000004ff007c0c */ /* 0x000fe2000bf65270 */
[-C--:B------:R-:W-:Y:S02]  /*2510*/  IMAD R31, R81, R45.reuse, RZ ;  /* 0x0000002d511f7224 */ /* 0x080fe400078e02ff */
[C---:B------:R-:W-:Y:S02]  /*2520*/  IMAD R33, R35.reuse, R56, R29 ;  /* 0x0000003823217224 */ /* 0x040fe400078e021d */
[----:B------:R-:W-:Y:S02]  /*2530*/  IMAD R35, R35, R14, R31 ;  /* 0x0000000e23237224 */ /* 0x000fe400078e021f */
[----:B------:R-:W-:Y:S02]  /*2540*/  IMAD R99, R26, -0x60, R60 ;  /* 0xffffffa01a637824 */ /* 0x000fe400078e023c */
[----:B------:R-:W-:-:S03]  /*2550*/  IMAD.WIDE.U32 R28, R56, R45, RZ ;  /* 0x0000002d381c7225 */ /* 0x000fc600078e00ff */
[----:B------:R-:W-:Y:S01]  /*2560*/  VIMNMX R99, R99, 0x60, PT ;  /* 0x0000006063637848 */ /* 0x000fe20003fe0100 */
[----:B------:R-:W-:-:S04]  /*2570*/  IMAD.WIDE.U32 R30, R14, R45, RZ ;  /* 0x0000002d0e1e7225 */ /* 0x000fc800078e00ff */
[----:B------:R-:W-:Y:S02]  /*2580*/  IMAD.IADD R97, R29, 0x1, R33 ;  /* 0x000000011d617824 */ /* 0x000fe400078e0221 */
[----:B------:R-:W-:Y:S01]  /*2590*/  IMAD.IADD R108, R31, 0x1, R35 ;  /* 0x000000011f6c7824 */ /* 0x000fe200078e0223 */
[----:B------:R-:W-:Y:S06]  /*25a0*/  @!P3 BRA `(.L_x_630) ;  /* 0x000000100090b947 */ /* 0x000fec0003800000 */
[----:B------:R-:W-:Y:S01]  /*25b0*/  ISETP.GE.AND P4, PT, R19, R99, PT ;  /* 0x000000631300720c */ /* 0x000fe20003f86270 */
[----:B------:R-:W-:Y:S01]  /*25c0*/  BSSY B1, `(.L_x_631) ;  /* 0x000001b000017945 */ /* 0x000fe20003800000 */
[----:B------:R-:W-:Y:S02]  /*25d0*/  CS2R R34, SRZ ;  /* 0x0000000000227805 */ /* 0x000fe4000001ff00 */
[----:B------:R-:W-:Y:S02]  /*25e0*/  CS2R R50, SRZ ;  /* 0x0000000000327805 */ /* 0x000fe4000001ff00 */
[----:B------:R-:W-:Y:S02]  /*25f0*/  CS2R R52, SRZ ;  /* 0x0000000000347805 */ /* 0x000fe4000001ff00 */
[----:B------:R-:W-:Y:S02]  /*2600*/  CS2R R48, SRZ ;  /* 0x0000000000307805 */ /* 0x000fe4000001ff00 */
[----:B------:R-:W-:-:S03]  /*2610*/  CS2R R54, SRZ ;  /* 0x0000000000367805 */ /* 0x000fc6000001ff00 */
[----:B------:R-:W-:Y:S05]  /*2620*/  @P4 BRA `(.L_x_632) ;  /* 0x0000000000504947 */ /* 0x000fea0003800000 */
[----:B------:R-:W-:Y:S01]  /*2630*/  IADD3 R33, P3, R20, R28, RZ ;  /* 0x0000001c14217210 */ /* 0x000fe20007f7e0ff */
[----:B------:R-:W-:Y:S01]  /*2640*/  ULDC.64 UR4, c[0x0][0x3e8] ;  /* 0x0000fa0000047ab9 */ /* 0x000fe20000000a00 */
[----:B------:R-:W-:Y:S02]  /*2650*/  CS2R R52, SRZ ;  /* 0x0000000000347805 */ /* 0x000fe4000001ff00 */
[----:B------:R-:W-:Y:S01]  /*2660*/  CS2R R54, SRZ ;  /* 0x0000000000367805 */ /* 0x000fe2000001ff00 */
[----:B------:R-:W-:Y:S01]  /*2670*/  IMAD.X R44, R97, 0x1, R86, P3 ;  /* 0x00000001612c7824 */ /* 0x000fe200018e0656 */
[----:B------:R-:W-:-:S04]  /*2680*/  LEA R32, P3, R33, UR4, 0x1 ;  /* 0x0000000421207c11 */ /* 0x000fc8000f8608ff */
[----:B------:R-:W-:Y:S01]  /*2690*/  LEA.HI.X R33, R33, UR5, R44, 0x1, P3 ;  /* 0x0000000521217c11 */ /* 0x000fe200098f0c2c */
[----:B------:R-:W-:Y:S01]  /*26a0*/  ULDC.64 UR4, c[0x0][0x400] ;  /* 0x0001000000047ab9 */ /* 0x000fe20000000a00 */
[----:B------:R-:W-:-:S05]  /*26b0*/  IADD3 R45, P3, R10, R30, RZ ;  /* 0x0000001e0a2d7210 */ /* 0x000fca0007f7e0ff */
[----:B------:R-:W-:Y:S01]  /*26c0*/  IMAD.X R46, R108, 0x1, R84, P3 ;  /* 0x000000016c2e7824 */ /* 0x000fe200018e0654 */
[----:B------:R-:W-:-:S04]  /*26d0*/  LEA R44, P3, R45, UR4, 0x1 ;  /* 0x000000042d2c7c11 */ /* 0x000fc8000f8608ff */
[----:B------:R-:W-:Y:S02]  /*26e0*/  LEA.HI.X R45, R45, UR5, R46, 0x1, P3 ;  /* 0x000000052d2d7c11 */ /* 0x000fe400098f0c2e */
[----:B------:R-:W-:Y:S02]  /*26f0*/  ISETP.GE.AND P3, PT, R22, R105, PT ;  /* 0x000000691600720c */ /* 0x000fe40003f66270 */
[----:B------:R-:W-:Y:S02]  /*2700*/  CS2R R50, SRZ ;  /* 0x0000000000327805 */ /* 0x000fe4000001ff00 */
[----:B------:R-:W-:-:S09]  /*2710*/  CS2R R48, SRZ ;  /* 0x0000000000307805 */ /* 0x000fd2000001ff00 */
[----:B------:R0:W5:Y:S04]  /*2720*/  @!P3 LDG.E.64 R52, desc[UR40][R32.64] ;  /* 0x000000282034b981 */ /* 0x000168000c1e1b00 */
[----:B------:R0:W5:Y:S01]  /*2730*/  @!P3 LDG.E.64 R54, desc[UR40][R44.64] ;  /* 0x000000282c36b981 */ /* 0x000162000c1e1b00 */
[----:B------:R-:W-:-:S13]  /*2740*/  ISETP.GE.AND P3, PT, R202, R105, PT ;  /* 0x00000069ca00720c */ /* 0x000fda0003f66270 */
[----:B------:R0:W5:Y:S04]  /*2750*/  @!P3 LDG.E.64 R50, desc[UR40][R32.64+0x20] ;  /* 0x000020282032b981 */ /* 0x000168000c1e1b00 */
[----:B------:R0:W5:Y:S02]  /*2760*/  @!P3 LDG.E.64 R48, desc[UR40][R44.64+0x20] ;  /* 0x000020282c30b981 */ /* 0x000164000c1e1b00 */
.L_x_632:
[----:B------:R-:W-:Y:S05]  /*2770*/  BSYNC B1 ;  /* 0x0000000000017941 */ /* 0x000fea0003800000 */
.L_x_631:
[----:B------:R-:W-:Y:S01]  /*2780*/  ISETP.GE.AND P5, PT, R217, R99, PT ;  /* 0x00000063d900720c */ /* 0x000fe20003fa6270 */
[----:B------:R-:W-:Y:S01]  /*2790*/  BSSY B1, `(.L_x_633) ;  /* 0x000001b000017945 */ /* 0x000fe20003800000 */
[----:B0-----:R-:W-:Y:S02]  /*27a0*/  CS2R R44, SRZ ;  /* 0x00000000002c7805 */ /* 0x001fe4000001ff00 */
[----:B------:R-:W-:Y:S01]  /*27b0*/  CS2R R32, SRZ ;  /* 0x0000000000207805 */ /* 0x000fe2000001ff00 */
[----:B-----5:R-:W-:Y:S01]  /*27c0*/  IMAD.MOV.U32 R100, RZ, RZ, R50 ;  /* 0x000000ffff647224 */ /* 0x020fe200078e0032 */
[----:B------:R-:W-:Y:S02]  /*27d0*/  MOV R101, R51 ;  /* 0x0000003300657202 */ /* 0x000fe40000000f00 */
[----:B------:R-:W-:-:S05]  /*27e0*/  CS2R R46, SRZ ;  /* 0x00000000002e7805 */ /* 0x000fca000001ff00 */
[----:B------:R-:W-:Y:S05]  /*27f0*/  @P5 BRA `(.L_x_634) ;  /* 0x0000000000505947 */ /* 0x000fea0003800000 */
[----:B------:R-:W-:Y:S01]  /*2800*/  IADD3 R29, P3, P6, R20, R28, R73 ;  /* 0x0000001c141d7210 */ /* 0x000fe20007e7e049 */
[----:B------:R-:W-:Y:S01]  /*2810*/  ULDC.64 UR4, c[0x0][0x3e8] ;  /* 0x0000fa0000047ab9 */ /* 0x000fe20000000a00 */
[----:B------:R-:W-:Y:S02]  /*2820*/  CS2R R44, SRZ ;  /* 0x00000000002c7805 */ /* 0x000fe4000001ff00 */
[----:B------:R-:W-:Y:S02]  /*2830*/  CS2R R46, SRZ ;  /* 0x00000000002e7805 */ /* 0x000fe4000001ff00 */
[----:B------:R-:W-:Y:S02]  /*2840*/  IADD3.X R34, R86, R97, R72, P3, P6 ;  /* 0x0000006156227210 */ /* 0x000fe40001fec448 */
[----:B------:R-:W-:-:S04]  /*2850*/  IADD3 R31, P3, P6, R10, R30, R70 ;  /* 0x0000001e0a1f7210 */ /* 0x000fc80007e7e046 */
[----:B------:R-:W-:Y:S02]  /*2860*/  IADD3.X R32, R84, R108, R69, P3, P6 ;  /* 0x0000006c54207210 */ /* 0x000fe40001fec445 */
[----:B------:R-:W-:-:S04]  /*2870*/  LEA R28, P3, R29, UR4, 0x1 ;  /* 0x000000041d1c7c11 */ /* 0x000fc8000f8608ff */
[----:B------:R-:W-:Y:S01]  /*2880*/  LEA.HI.X R29, R29, UR5, R34, 0x1, P3 ;  /* 0x000000051d1d7c11 */ /* 0x000fe200098f0c22 */
[----:B------:R-:W-:Y:S02]  /*2890*/  ULDC.64 UR4, c[0x0][0x400] ;  /* 0x0001000000047ab9 */ /* 0x000fe40000000a00 */
        /* <DEDUP_REMOVED lines=10> */
.L_x_634:
[----:B------:R-:W-:Y:S05]  /*2940*/  BSYNC B1 ;  /* 0x0000000000017941 */ /* 0x000fea0003800000 */
.L_x_633:
[----:B0-----:R-:W-:Y:S01]  /*2950*/  IMAD.MOV.U32 R28, RZ, RZ, R52 ;  /* 0x000000ffff1c7224 */ /* 0x001fe200078e0034 */
[----:B------:R-:W-:Y:S01]  /*2960*/  ISETP.NE.AND P3, PT, R203, 0x3, PT ;  /* 0x00000003cb00780c */ /* 0x000fe20003f65270 */
[----:B------:R-:W-:Y:S01]  /*2970*/  IMAD.MOV.U32 R29, RZ, RZ, R53 ;  /* 0x000000ffff1d7224 */ /* 0x000fe200078e0035 */
[----:B------:R-:W-:Y:S01]  /*2980*/  PRMT R115, R100, 0x5410, R101 ;  /* 0x0000541064737816 */ /* 0x000fe20000000065 */
[----:B------:R-:W-:Y:S02]  /*2990*/  IMAD.MOV.U32 R30, RZ, RZ, R54 ;  /* 0x000000ffff1e7224 */ /* 0x000fe400078e0036 */
[----:B------:R-:W-:Y:S01]  /*29a0*/  IMAD.MOV.U32 R31, RZ, RZ, R55 ;  /* 0x000000ffff1f7224 */ /* 0x000fe200078e0037 */
[----:B------:R-:W-:Y:S01]  /*29b0*/  PRMT R111, R28, 0x5410, R29 ;  /* 0x000054101c6f7816 */ /* 0x000fe2000000001d */
[----:B------:R-:W-:Y:S02]  /*29c0*/  IMAD.MOV.U32 R28, RZ, RZ, R48 ;  /* 0x000000ffff1c7224 */ /* 0x000fe400078e0030 */
[----:B------:R-:W-:Y:S01]  /*29d0*/  IMAD.MOV.U32 R29, RZ, RZ, R49 ;  /* 0x000000ffff1d7224 */ /* 0x000fe200078e0031 */
[----:B------:R-:W-:Y:S01]  /*29e0*/  PRMT R118, R30, 0x5410, R31 ;  /* 0x000054101e767816 */ /* 0x000fe2000000001f */
[----:B-----5:R-:W-:Y:S01]  /*29f0*/  IMAD.MOV.U32 R31, RZ, RZ, R45 ;  /* 0x000000ffff1f7224 */ /* 0x020fe200078e002d */
[----:B------:R-:W-:-:S02]  /*2a00*/  MOV R30, R44 ;  /* 0x0000002c001e7202 */ /* 0x000fc40000000f00 */
[----:B------:R-:W-:Y:S01]  /*2a10*/  PRMT R117, R28, 0x5410, R29 ;  /* 0x000054101c757816 */ /* 0x000fe2000000001d */
[----:B------:R-:W-:Y:S01]  /*2a20*/  IMAD.MOV.U32 R28, RZ, RZ, R34 ;  /* 0x000000ffff1c7224 */ /* 0x000fe200078e0022 */
[----:B------:R-:W-:Y:S01]  /*2a30*/  PRMT R103, R103, 0x5410, R30 ;  /* 0x0000541067677816 */ /* 0x000fe2000000001e */
[----:B------:R-:W-:Y:S01]  /*2a40*/  IMAD.MOV.U32 R29, RZ, RZ, R35 ;  /* 0x000000ffff1d7224 */ /* 0x000fe200078e0023 */
[----:B------:R-:W-:Y:S01]  /*2a50*/  PRMT R102, R31, 0x7610, R102 ;  /* 0x000076101f667816 */ /* 0x000fe20000000066 */
[----:B------:R-:W-:Y:S02]  /*2a60*/  IMAD.MOV.U32 R30, RZ, RZ, R46 ;  /* 0x000000ffff1e7224 */ /* 0x000fe400078e002e */
[----:B------:R-:W-:Y:S01]  /*2a70*/  IMAD.MOV.U32 R31, RZ, RZ, R47 ;  /* 0x000000ffff1f7224 */ /* 0x000fe200078e002f */
[----:B------:R-:W-:Y:S01]  /*2a80*/  PRMT R100, R28, 0x5410, R29 ;  /* 0x000054101c647816 */ /* 0x000fe2000000001d */
[----:B------:R-:W-:Y:S01]  /*2a90*/  IMAD.MOV.U32 R28, RZ, RZ, R32 ;  /* 0x000000ffff1c7224 */ /* 0x000fe200078e0020 */
[----:B------:R-:W-:Y:S01]  /*2aa0*/  PRMT R103, R30, 0x7610, R103 ;  /* 0x000076101e677816 */ /* 0x000fe20000000067 */
[----:B------:R-:W-:Y:S01]  /*2ab0*/  IMAD.MOV.U32 R29, RZ, RZ, R33 ;  /* 0x000000ffff1d7224 */ /* 0x000fe200078e0021 */
[----:B------:R-:W-:-:S04]  /*2ac0*/  PRMT R102, R102, 0x5410, R31 ;  /* 0x0000541066667816 */ /* 0x000fc8000000001f */
[----:B------:R-:W-:Y:S01]  /*2ad0*/  PRMT R101, R28, 0x5410, R29 ;  /* 0x000054101c657816 */ /* 0x000fe2000000001d */
[----:B------:R-:W-:Y:S06]  /*2ae0*/  @!P3 BRA `(.L_x_635) ;  /* 0x000000000004b947 */ /* 0x000fec0003800000 */
[----:B------:R-:W-:Y:S01]  /*2af0*/  BPT.TRAP 0x1 ;  /* 0x000000040000795c */ /* 0x000fe20000300000 */
.L_x_635:
[----:B------:R-:W-:Y:S01]  /*2b00*/  IMAD R97, R2, 0x8, R18 ;  /* 0x0000000802617824 */ /* 0x000fe200078e0212 */
[----:B------:R-:W-:Y:S01]  /*2b10*/  SHF.L.U32 R108, R201, 0x1f, RZ ;  /* 0x0000001fc96c7819 */ /* 0x000fe200000006ff */
[----:B------:R-:W-:Y:S03]  /*2b20*/  BSSY B1, `(.L_x_636) ;  /* 0x0000003000017945 */ /* 0x000fe60003800000 */
[----:B------:R-:W0:Y:S02]  /*2b30*/  SYNCS.PHASECHK.TRANS64.TRYWAIT P6, [R97+URZ+0x22890], R108 ;  /* 0x0228906c610075a7 */ /* 0x000e2400080c017f */
[----:B0-----:R-:W-:Y:S05]  /*2b40*/  @!P6 BRA `(.L_x_637) ;  /* 0x000001480008e947 */ /* 0x001fea0003800000 */
.L_x_913:
[----:B------:R-:W-:Y:S05]  /*2b50*/  BSYNC B1 ;  /* 0x0000000000017941 */ /* 0x000fea0003800000 */
.L_x_636:
[----:B------:R-:W-:Y:S04]  /*2b60*/  BSSY B1, `(.L_x_638) ;  /* 0x0000064000017945 */ /* 0x000fe80003800000 */
[----:B------:R-:W-:Y:S05]  /*2b70*/  @P4 BRA `(.L_x_639) ;  /* 0x0000000400884947 */ /* 0x000fea0003800000 */
[----:B------:R-:W-:Y:S04]  /*2b80*/  BSSY B2, `(.L_x_640) ;  /* 0x0000031000027945 */ /* 0x000fe80003800000 */
[----:B------:R-:W-:Y:S05]  /*2b90*/  @P1 BRA `(.L_x_641) ;  /* 0x0000000000bc1947 */ /* 0x000fea0003800000 */
[----:B------:R1:W2:Y:S01]  /*2ba0*/  LDS.128 R28, [R106] ;  /* 0x000000006a1c7984 */ /* 0x0002a20000000c00 */
[----:B------:R-:W-:Y:S01]  /*2bb0*/  ISETP.GE.AND P4, PT, R22, R105, PT ;  /* 0x000000691600720c */ /* 0x000fe20003f86270 */
[----:B------:R-:W-:-:S12]  /*2bc0*/  BSSY B3, `(.L_x_642) ;  /* 0x000002b000037945 */ /* 0x000fd80003800000 */
[----:B-1----:R-:W-:Y:S05]  /*2bd0*/  @P4 BRA `(.L_x_643) ;  /* 0x0000000000a44947 */ /* 0x002fea0003800000 */
[--C-:B------:R-:W-:Y:S01]  /*2be0*/  SHF.R.U64 R107, R52, 0x10, R53.reuse ;  /* 0x00000010346b7819 */ /* 0x100fe20000001235 */
[----:B--2---:R-:W-:Y:S01]  /*2bf0*/  IMAD.MOV.U32 R52, RZ, RZ, R30 ;  /* 0x000000ffff347224 */ /* 0x004fe200078e001e */
[----:B------:R-:W-:Y:S01]  /*2c00*/  SHF.R.U32.HI R110, RZ, 0x10, R53 ;  /* 0x00000010ff6e7819 */ /* 0x000fe20000011635 */
[--C-:B------:R-:W-:Y:S01]  /*2c10*/  HADD2.F32 R30, -RZ, R29.reuse.H1_H1 ;  /* 0x3000001dff1e7230 */ /* 0x100fe20000004100 */
[--C-:B------:R-:W-:Y:S01]  /*2c20*/  SHF.R.U64 R53, R54, 0x10, R55.reuse ;  /* 0x0000001036357819 */ /* 0x100fe20000001237 */
[----:B------:R-:W-:Y:S01]  /*2c30*/  HADD2.F32 R29, -RZ, R29.H0_H0 ;  /* 0x2000001dff1d7230 */ /* 0x000fe20000004100 */
[----:B------:R-:W-:Y:S01]  /*2c40*/  SHF.R.U32.HI R112, RZ, 0x10, R55 ;  /* 0x00000010ff707819 */ /* 0x000fe20000011637 */
[----:B------:R-:W-:Y:S02]  /*2c50*/  HADD2.F32 R54, -RZ, R107.H0_H0 ;  /* 0x2000006bff367230 */ /* 0x000fe40000004100 */
[----:B------:R-:W-:Y:S02]  /*2c60*/  HADD2.F32 R55, -RZ, R53.H0_H0 ;  /* 0x20000035ff377230 */ /* 0x000fe40000004100 */
[----:B------:R-:W-:-:S02]  /*2c70*/  HADD2.F32 R112, -RZ, R112.H0_H0 ;  /* 0x20000070ff707230 */ /* 0x000fc40000004100 */
[--C-:B------:R-:W-:Y:S02]  /*2c80*/  HADD2.F32 R53, -RZ, R31.reuse.H1_H1 ;  /* 0x3000001fff357230 */ /* 0x100fe40000004100 */
[CC--:B------:R-:W-:Y:S01]  /*2c90*/  FMUL.FTZ R114, R30.reuse, R55.reuse ;  /* 0x000000371e727220 */ /* 0x0c0fe20000410000 */
[----:B------:R-:W-:Y:S02]  /*2ca0*/  HADD2.F32 R31, -RZ, R31.H0_H0 ;  /* 0x2000001fff1f7230 */ /* 0x000fe40000004100 */
[----:B------:R-:W-:Y:S01]  /*2cb0*/  FMUL.FTZ R55, R29, R55 ;  /* 0x000000371d377220 */ /* 0x000fe20000410000 */
[----:B------:R-:W-:Y:S02]  /*2cc0*/  HADD2.F32 R110, -RZ, R110.H0_H0 ;  /* 0x2000006eff6e7230 */ /* 0x000fe40000004100 */
[----:B------:R-:W-:Y:S01]  /*2cd0*/  FMUL.FTZ R116, R53, R112 ;  /* 0x0000007035747220 */ /* 0x000fe20000410000 */
[----:B------:R-:W-:Y:S01]  /*2ce0*/  FFMA.FTZ R114, R29, R54, -R114 ;  /* 0x000000361d727223 */ /* 0x000fe20000010872 */
[----:B------:R-:W-:Y:S01]  /*2cf0*/  FMUL.FTZ R112, R31, R112 ;  /* 0x000000701f707220 */ /* 0x000fe20000410000 */
[----:B------:R-:W-:Y:S01]  /*2d00*/  FFMA.FTZ R109, R30, R54, R55 ;  /* 0x000000361e6d7223 */ /* 0x000fe20000010037 */
[----:B------:R-:W-:-:S02]  /*2d10*/  HADD2.F32 R54, -RZ, R118.H0_H0 ;  /* 0x20000076ff367230 */ /* 0x000fc40000004100 */
[-C--:B------:R-:W-:Y:S01]  /*2d20*/  FFMA.FTZ R116, R31, R110.reuse, -R116 ;  /* 0x0000006e1f747223 */ /* 0x080fe20000010874 */
[----:B------:R-:W-:Y:S02]  /*2d30*/  HADD2.F32 R55, -RZ, R118.H1_H1 ;  /* 0x30000076ff377230 */ /* 0x000fe40000004100 */
[----:B------:R-:W-:Y:S01]  /*2d40*/  FFMA.FTZ R113, R53, R110, R112 ;  /* 0x0000006e35717223 */ /* 0x000fe20000010070 */
[----:B------:R-:W-:Y:S02]  /*2d50*/  HADD2.F32 R29, -RZ, R28.H1_H1 ;  /* 0x3000001cff1d7230 */ /* 0x000fe40000004100 */
[----:B------:R-:W-:Y:S02]  /*2d60*/  HADD2.F32 R30, -RZ, R52.H1_H1 ;  /* 0x30000034ff1e7230 */ /* 0x000fe40000004100 */
[----:B------:R-:W-:Y:S02]  /*2d70*/  HADD2.F32 R28, -RZ, R28.H0_H0 ;  /* 0x2000001cff1c7230 */ /* 0x000fe40000004100 */
[----:B------:R-:W-:Y:S01]  /*2d80*/  FMUL.FTZ R107, R29, R54 ;  /* 0x000000361d6b7220 */ /* 0x000fe20000410000 */
[----:B------:R-:W-:-:S02]  /*2d90*/  HADD2.F32 R52, -RZ, R52.H0_H0 ;  /* 0x20000034ff347230 */ /* 0x000fc40000004100 */
[--C-:B------:R-:W-:Y:S02]  /*2da0*/  HADD2.F32 R31, -RZ, R111.reuse.H0_H0 ;  /* 0x2000006fff1f7230 */ /* 0x100fe40000004100 */
[----:B------:R-:W-:Y:S01]  /*2db0*/  FMUL.FTZ R54, R28, R54 ;  /* 0x000000361c367220 */ /* 0x000fe20000410000 */
[----:B------:R-:W-:Y:S02]  /*2dc0*/  HADD2.F32 R53, -RZ, R111.H1_H1 ;  /* 0x3000006fff357230 */ /* 0x000fe40000004100 */
[-C--:B------:R-:W-:Y:S01]  /*2dd0*/  FMUL.FTZ R111, R30, R55.reuse ;  /* 0x000000371e6f7220 */ /* 0x080fe20000410000 */
[----:B------:R-:W-:Y:S01]  /*2de0*/  FMUL.FTZ R55, R52, R55 ;  /* 0x0000003734377220 */ /* 0x000fe20000410000 */
[-C--:B------:R-:W-:Y:S01]  /*2df0*/  FFMA.FTZ R107, R28, R31.reuse, -R107 ;  /* 0x0000001f1c6b7223 */ /* 0x080fe2000001086b */
[----:B------:R-:W-:Y:S01]  /*2e00*/  FFMA.FTZ R54, R29, R31, R54 ;  /* 0x0000001f1d367223 */ /* 0x000fe20000010036 */
[-C--:B------:R-:W-:Y:S01]  /*2e10*/  FFMA.FTZ R111, R52, R53.reuse, -R111 ;  /* 0x00000035346f7223 */ /* 0x080fe2000001086f */
[----:B------:R-:W-:Y:S01]  /*2e20*/  FFMA.FTZ R30, R30, R53, R55 ;  /* 0x000000351e1e7223 */ /* 0x000fe20000010037 */
[----:B------:R-:W-:-:S02]  /*2e30*/  F2FP.F16.F32.PACK_AB R29, R109, R114 ;  /* 0x000000726d1d723e */ /* 0x000fc400000000ff */
[----:B------:R-:W-:Y:S02]  /*2e40*/  F2FP.F16.F32.PACK_AB R31, R113, R116 ;  /* 0x00000074711f723e */ /* 0x000fe400000000ff */
[----:B------:R-:W-:Y:S02]  /*2e50*/  F2FP.F16.F32.PACK_AB R28, R54, R107 ;  /* 0x0000006b361c723e */ /* 0x000fe400000000ff */
[----:B------:R-:W-:-:S07]  /*2e60*/  F2FP.F16.F32.PACK_AB R30, R30, R111 ;  /* 0x0000006f1e1e723e */ /* 0x000fce00000000ff */
.L_x_643:
[----:B------:R-:W-:Y:S05]  /*2e70*/  BSYNC B3 ;  /* 0x0000000000037941 */ /* 0x000fea0003800000 */
.L_x_642:
[----:B--2---:R1:W-:Y:S02]  /*2e80*/  STG.E.128 desc[UR40][R42.64], R28 ;  /* 0x0000001c2a007986 */ /* 0x0043e4000c101d28 */
.L_x_641:
[----:B------:R-:W-:Y:S05]  /*2e90*/  BSYNC B2 ;  /* 0x0000000000027941 */ /* 0x000fea0003800000 */
.L_x_640:
[----:B------:R-:W-:Y:S05]  /*2ea0*/  @P2 BRA `(.L_x_639) ;  /* 0x0000000000bc2947 */ /* 0x000fea0003800000 */
[----:B-1----:R1:W2:Y:S01]  /*2eb0*/  LDS.128 R28, [R104] ;  /* 0x00000000681c7984 */ /* 0x0022a20000000c00 */
[----:B------:R-:W-:Y:S01]  /*2ec0*/  ISETP.GE.AND P4, PT, R202, R105, PT ;  /* 0x00000069ca00720c */ /* 0x000fe20003f86270 */
[----:B------:R-:W-:-:S12]  /*2ed0*/  BSSY B2, `(.L_x_644) ;  /* 0x000002b000027945 */ /* 0x000fd80003800000 */
[----:B-1----:R-:W-:Y:S05]  /*2ee0*/  @P4 BRA `(.L_x_645) ;  /* 0x0000000000a44947 */ /* 0x002fea0003800000 */
[--C-:B------:R-:W-:Y:S02]  /*2ef0*/  SHF.R.U64 R50, R50, 0x10, R51.reuse ;  /* 0x0000001032327819 */ /* 0x100fe40000001233 */
[----:B------:R-:W-:Y:S02]  /*2f00*/  SHF.R.U32.HI R52, RZ, 0x10, R51 ;  /* 0x00000010ff347819 */ /* 0x000fe40000011633 */
[--C-:B------:R-:W-:Y:S01]  /*2f10*/  SHF.R.U64 R51, R48, 0x10, R49.reuse ;  /* 0x0000001030337819 */ /* 0x100fe20000001231 */
[----:B--2---:R-:W-:Y:S01]  /*2f20*/  IMAD.MOV.U32 R48, RZ, RZ, R30 ;  /* 0x000000ffff307224 */ /* 0x004fe200078e001e */
[----:B------:R-:W-:Y:S01]  /*2f30*/  SHF.R.U32.HI R54, RZ, 0x10, R49 ;  /* 0x00000010ff367819 */ /* 0x000fe20000011631 */
[----:B------:R-:W-:Y:S02]  /*2f40*/  HADD2.F32 R30, -RZ, R29.H1_H1 ;  /* 0x3000001dff1e7230 */ /* 0x000fe40000004100 */
[----:B------:R-:W-:Y:S02]  /*2f50*/  HADD2.F32 R51, -RZ, R51.H0_H0 ;  /* 0x20000033ff337230 */ /* 0x000fe40000004100 */
[----:B------:R-:W-:-:S02]  /*2f60*/  HADD2.F32 R29, -RZ, R29.H0_H0 ;  /* 0x2000001dff1d7230 */ /* 0x000fc40000004100 */
[----:B------:R-:W-:Y:S02]  /*2f70*/  HADD2.F32 R50, -RZ, R50.H0_H0 ;  /* 0x20000032ff327230 */ /* 0x000fe40000004100 */
[CC--:B------:R-:W-:Y:S01]  /*2f80*/  FMUL.FTZ R110, R30.reuse, R51.reuse ;  /* 0x000000331e6e7220 */ /* 0x0c0fe20000410000 */
[----:B------:R-:W-:Y:S02]  /*2f90*/  HADD2.F32 R54, -RZ, R54.H0_H0 ;  /* 0x20000036ff367230 */ /* 0x000fe40000004100 */
[C---:B------:R-:W-:Y:S01]  /*2fa0*/  FMUL.FTZ R51, R29.reuse, R51 ;  /* 0x000000331d337220 */ /* 0x040fe20000410000 */
[--C-:B------:R-:W-:Y:S02]  /*2fb0*/  HADD2.F32 R49, -RZ, R31.reuse.H1_H1 ;  /* 0x3000001fff317230 */ /* 0x100fe40000004100 */
[-C--:B------:R-:W-:Y:S01]  /*2fc0*/  FFMA.FTZ R110, R29, R50.reuse, -R110 ;  /* 0x000000321d6e7223 */ /* 0x080fe2000001086e */
[----:B------:R-:W-:Y:S02]  /*2fd0*/  HADD2.F32 R31, -RZ, R31.H0_H0 ;  /* 0x2000001fff1f7230 */ /* 0x000fe40000004100 */
[----:B------:R-:W-:Y:S01]  /*2fe0*/  FFMA.FTZ R55, R30, R50, R51 ;  /* 0x000000321e377223 */ /* 0x000fe20000010033 */
[----:B------:R-:W-:-:S02]  /*2ff0*/  HADD2.F32 R52, -RZ, R52.H0_H0 ;  /* 0x20000034ff347230 */ /* 0x000fc40000004100 */
[-C--:B------:R-:W-:Y:S01]  /*3000*/  FMUL.FTZ R112, R49, R54.reuse ;  /* 0x0000003631707220 */ /* 0x080fe20000410000 */
[--C-:B------:R-:W-:Y:S02]  /*3010*/  HADD2.F32 R50, -RZ, R117.reuse.H0_H0 ;  /* 0x20000075ff327230 */ /* 0x100fe40000004100 */
[C---:B------:R-:W-:Y:S01]  /*3020*/  FMUL.FTZ R54, R31.reuse, R54 ;  /* 0x000000361f367220 */ /* 0x040fe20000410000 */
[----:B------:R-:W-:Y:S02]  /*3030*/  HADD2.F32 R51, -RZ, R117.H1_H1 ;  /* 0x30000075ff337230 */ /* 0x000fe40000004100 */
[-C--:B------:R-:W-:Y:S01]  /*3040*/  FFMA.FTZ R112, R31, R52.reuse, -R112 ;  /* 0x000000341f707223 */ /* 0x080fe20000010870 */
[----:B------:R-:W-:Y:S02]  /*3050*/  HADD2.F32 R29, -RZ, R28.H1_H1 ;  /* 0x3000001cff1d7230 */ /* 0x000fe40000004100 */
[----:B------:R-:W-:Y:S01]  /*3060*/  FFMA.FTZ R109, R49, R52, R54 ;  /* 0x00000034316d7223 */ /* 0x000fe20000010036 */
[----:B------:R-:W-:-:S02]  /*3070*/  HADD2.F32 R30, -RZ, R48.H1_H1 ;  /* 0x30000030ff1e7230 */ /* 0x000fc40000004100 */
[----:B------:R-:W-:Y:S02]  /*3080*/  HADD2.F32 R28, -RZ, R28.H0_H0 ;  /* 0x2000001cff1c7230 */ /* 0x000fe40000004100 */
[CC--:B------:R-:W-:Y:S01]  /*3090*/  FMUL.FTZ R53, R29.reuse, R50.reuse ;  /* 0x000000321d357220 */ /* 0x0c0fe20000410000 */
[----:B------:R-:W-:Y:S02]  /*30a0*/  HADD2.F32 R48, -RZ, R48.H0_H0 ;  /* 0x20000030ff307230 */ /* 0x000fe40000004100 */
[-C--:B------:R-:W-:Y:S01]  /*30b0*/  FMUL.FTZ R107, R30, R51.reuse ;  /* 0x000000331e6b7220 */ /* 0x080fe20000410000 */
[--C-:B------:R-:W-:Y:S02]  /*30c0*/  HADD2.F32 R31, -RZ, R115.reuse.H0_H0 ;  /* 0x20000073ff1f7230 */ /* 0x100fe40000004100 */
[----:B------:R-:W-:Y:S01]  /*30d0*/  FMUL.FTZ R50, R28, R50 ;  /* 0x000000321c327220 */ /* 0x000fe20000410000 */
[----:B------:R-:W-:Y:S02]  /*30e0*/  HADD2.F32 R49, -RZ, R115.H1_H1 ;  /* 0x30000073ff317230 */ /* 0x000fe40000004100 */
        /* <DEDUP_REMOVED lines=9> */
.L_x_645:
[----:B------:R-:W-:Y:S05]  /*3180*/  BSYNC B2 ;  /* 0x0000000000027941 */ /* 0x000fea0003800000 */
.L_x_644:
[----:B--2---:R2:W-:Y:S02]  /*3190*/  STG.E.128 desc[UR40][R42.64+0x40], R28 ;  /* 0x0000401c2a007986 */ /* 0x0045e4000c101d28 */
.L_x_639:
[----:B------:R-:W-:Y:S05]  /*31a0*/  BSYNC B1 ;  /* 0x0000000000017941 */ /* 0x000fea0003800000 */
.L_x_638:
[----:B------:R-:W-:Y:S05]  /*31b0*/  @P5 BRA `(.L_x_646) ;  /* 0x0000001c00005947 */ /* 0x000fea0003800000 */
[----:B------:R-:W-:Y:S04]  /*31c0*/  BSSY B1, `(.L_x_647) ;  /* 0x0000031000017945 */ /* 0x000fe80003800000 */
[----:B------:R-:W-:Y:S05]  /*31d0*/  @P1 BRA `(.L_x_648) ;  /* 0x0000000000bc1947 */ /* 0x000fea0003800000 */
[----:B-12---:R1:W2:Y:S01]  /*31e0*/  LDS.128 R28, [R106+0x2000] ;  /* 0x002000006a1c7984 */ /* 0x0062a20000000c00 */
[----:B------:R-:W-:Y:S01]  /*31f0*/  ISETP.GE.AND P4, PT, R22, R105, PT ;  /* 0x000000691600720c */ /* 0x000fe20003f86270 */
[----:B------:R-:W-:-:S12]  /*3200*/  BSSY B2, `(.L_x_649) ;  /* 0x000002b000027945 */ /* 0x000fd80003800000 */
[----:B-1----:R-:W-:Y:S05]  /*3210*/  @P4 BRA `(.L_x_650) ;  /* 0x0000000000a44947 */ /* 0x002fea0003800000 */
[--C-:B------:R-:W-:Y:S01]  /*3220*/  SHF.R.U64 R44, R44, 0x10, R45.reuse ;  /* 0x000000102c2c7819 */ /* 0x100fe2000000122d */
[--C-:B--2---:R-:W-:Y:S01]  /*3230*/  HADD2.F32 R43, -RZ, R31.reuse.H1_H1 ;  /* 0x3000001fff2b7230 */ /* 0x104fe20000004100 */
[----:B------:R-:W-:Y:S01]  /*3240*/  SHF.R.U32.HI R49, RZ, 0x10, R45 ;  /* 0x00000010ff317819 */ /* 0x000fe2000001162d */
[----:B------:R-:W-:Y:S01]  /*3250*/  HADD2.F32 R31, -RZ, R31.H0_H0 ;  /* 0x2000001fff1f7230 */ /* 0x000fe20000004100 */
[--C-:B------:R-:W-:Y:S01]  /*3260*/  SHF.R.U64 R45, R46, 0x10, R47.reuse ;  /* 0x000000102e2d7819 */ /* 0x100fe2000000122f */
[----:B------:R-:W-:Y:S01]  /*3270*/  HADD2.F32 R44, -RZ, R44.H0_H0 ;  /* 0x2000002cff2c7230 */ /* 0x000fe20000004100 */
[----:B------:R-:W-:Y:S01]  /*3280*/  SHF.R.U32.HI R48, RZ, 0x10, R47 ;  /* 0x00000010ff307819 */ /* 0x000fe2000001162f */
[----:B------:R-:W-:Y:S01]  /*3290*/  HADD2.F32 R46, -RZ, R49.H0_H0 ;  /* 0x20000031ff2e7230 */ /* 0x000fe20000004100 */
[----:B------:R-:W-:Y:S01]  /*32a0*/  MOV R42, R30 ;  /* 0x0000001e002a7202 */ /* 0x000fe20000000f00 */
[----:B------:R-:W-:Y:S02]  /*32b0*/  HADD2.F32 R45, -RZ, R45.H0_H0 ;  /* 0x2000002dff2d7230 */ /* 0x000fe40000004100 */
[----:B------:R-:W-:-:S02]  /*32c0*/  HADD2.F32 R30, -RZ, R29.H1_H1 ;  /* 0x3000001dff1e7230 */ /* 0x000fc40000004100 */
[----:B------:R-:W-:Y:S02]  /*32d0*/  HADD2.F32 R48, -RZ, R48.H0_H0 ;  /* 0x20000030ff307230 */ /* 0x000fe40000004100 */
[----:B------:R-:W-:Y:S02]  /*32e0*/  HADD2.F32 R29, -RZ, R29.H0_H0 ;  /* 0x2000001dff1d7230 */ /* 0x000fe40000004100 */
[-C--:B------:R-:W-:Y:S01]  /*32f0*/  FMUL.FTZ R50, R30, R45.reuse ;  /* 0x0000002d1e327220 */ /* 0x080fe20000410000 */
[-C--:B------:R-:W-:Y:S01]  /*3300*/  FMUL.FTZ R52, R43, R48.reuse ;  /* 0x000000302b347220 */ /* 0x080fe20000410000 */
[----:B------:R-:W-:Y:S01]  /*3310*/  FMUL.FTZ R48, R31, R48 ;  /* 0x000000301f307220 */ /* 0x000fe20000410000 */
[C---:B------:R-:W-:Y:S01]  /*3320*/  FMUL.FTZ R45, R29.reuse, R45 ;  /* 0x0000002d1d2d7220 */ /* 0x040fe20000410000 */
[----:B------:R-:W-:Y:S01]  /*3330*/  FFMA.FTZ R50, R29, R44, -R50 ;  /* 0x0000002c1d327223 */ /* 0x000fe20000010832 */
[----:B------:R-:W-:Y:S01]  /*3340*/  FFMA.FTZ R52, R31, R46, -R52 ;  /* 0x0000002e1f347223 */ /* 0x000fe20000010834 */
[----:B------:R-:W-:-:S02]  /*3350*/  HADD2.F32 R31, -RZ, R103.H1_H1 ;  /* 0x30000067ff1f7230 */ /* 0x000fc40000004100 */
[----:B------:R-:W-:Y:S01]  /*3360*/  FFMA.FTZ R49, R30, R44, R45 ;  /* 0x0000002c1e317223 */ /* 0x000fe2000001002d */
[----:B------:R-:W-:Y:S02]  /*3370*/  HADD2.F32 R45, -RZ, R102.H1_H1 ;  /* 0x30000066ff2d7230 */ /* 0x000fe40000004100 */
[----:B------:R-:W-:Y:S01]  /*3380*/  FFMA.FTZ R53, R43, R46, R48 ;  /* 0x0000002e2b357223 */ /* 0x000fe20000010030 */
[----:B------:R-:W-:Y:S02]  /*3390*/  HADD2.F32 R29, -RZ, R28.H1_H1 ;  /* 0x3000001cff1d7230 */ /* 0x000fe40000004100 */
[----:B------:R-:W-:Y:S02]  /*33a0*/  HADD2.F32 R30, -RZ, R42.H1_H1 ;  /* 0x3000002aff1e7230 */ /* 0x000fe40000004100 */
[----:B------:R-:W-:Y:S02]  /*33b0*/  HADD2.F32 R103, -RZ, R103.H0_H0 ;  /* 0x20000067ff677230 */ /* 0x000fe40000004100 */
[----:B------:R-:W-:-:S02]  /*33c0*/  HADD2.F32 R28, -RZ, R28.H0_H0 ;  /* 0x2000001cff1c7230 */ /* 0x000fc40000004100 */
[----:B------:R-:W-:Y:S01]  /*33d0*/  FMUL.FTZ R51, R30, R45 ;  /* 0x0000002d1e337220 */ /* 0x000fe20000410000 */
[----:B------:R-:W-:Y:S02]  /*33e0*/  HADD2.F32 R42, -RZ, R42.H0_H0 ;  /* 0x2000002aff2a7230 */ /* 0x000fe40000004100 */
[CC--:B------:R-:W-:Y:S01]  /*33f0*/  FMUL.FTZ R47, R29.reuse, R103.reuse ;  /* 0x000000671d2f7220 */ /* 0x0c0fe20000410000 */
[----:B------:R-:W-:Y:S02]  /*3400*/  HADD2.F32 R43, -RZ, R102.H0_H0 ;  /* 0x20000066ff2b7230 */ /* 0x000fe40000004100 */
[----:B------:R-:W-:Y:S01]  /*3410*/  FMUL.FTZ R44, R28, R103 ;  /* 0x000000671c2c7220 */ /* 0x000fe20000410000 */
[----:B------:R-:W-:Y:S01]  /*3420*/  FMUL.FTZ R45, R42, R45 ;  /* 0x0000002d2a2d7220 */ /* 0x000fe20000410000 */
[-C--:B------:R-:W-:Y:S02]  /*3430*/  FFMA.FTZ R47, R28, R31.reuse, -R47 ;  /* 0x0000001f1c2f7223 */ /* 0x080fe4000001082f */
[----:B------:R-:W-:Y:S01]  /*3440*/  FFMA.FTZ R44, R29, R31, R44 ;  /* 0x0000001f1d2c7223 */ /* 0x000fe2000001002c */
[-C--:B------:R-:W-:Y:S01]  /*3450*/  FFMA.FTZ R51, R42, R43.reuse, -R51 ;  /* 0x0000002b2a337223 */ /* 0x080fe20000010833 */
[----:B------:R-:W-:Y:S01]  /*3460*/  FFMA.FTZ R30, R30, R43, R45 ;  /* 0x0000002b1e1e7223 */ /* 0x000fe2000001002d */
[----:B------:R-:W-:-:S02]  /*3470*/  F2FP.F16.F32.PACK_AB R29, R49, R50 ;  /* 0x00000032311d723e */ /* 0x000fc400000000ff */
[----:B------:R-:W-:Y:S02]  /*3480*/  F2FP.F16.F32.PACK_AB R31, R53, R52 ;  /* 0x00000034351f723e */ /* 0x000fe400000000ff */
[----:B------:R-:W-:Y:S02]  /*3490*/  F2FP.F16.F32.PACK_AB R28, R44, R47 ;  /* 0x0000002f2c1c723e */ /* 0x000fe400000000ff */
[----:B------:R-:W-:-:S07]  /*34a0*/  F2FP.F16.F32.PACK_AB R30, R30, R51 ;  /* 0x000000331e1e723e */ /* 0x000fce00000000ff */
.L_x_650:
[----:B------:R-:W-:Y:S05]  /*34b0*/  BSYNC B2 ;  /* 0x0000000000027941 */ /* 0x000fea0003800000 */
.L_x_649:
[----:B--2---:R3:W-:Y:S02]  /*34c0*/  STG.E.128 desc[UR40][R40.64], R28 ;  /* 0x0000001c28007986 */ /* 0x0047e4000c101d28 */
.L_x_648:
[----:B------:R-:W-:Y:S05]  /*34d0*/  BSYNC B1 ;  /* 0x0000000000017941 */ /* 0x000fea0003800000 */
.L_x_647:
[----:B------:R-:W-:Y:S05]  /*34e0*/  @P2 BRA `(.L_x_646) ;  /* 0x0000001800342947 */ /* 0x000fea0003800000 */
[----:B-123--:R1:W2:Y:S01]  /*34f0*/  LDS.128 R28, [R104+0x2000] ;  /* 0x00200000681c7984 */ /* 0x00e2a20000000c00 */
        /* <DEDUP_REMOVED lines=44> */
.L_x_652:
[----:B------:R-:W-:Y:S05]  /*37c0*/  BSYNC B1 ;  /* 0x0000000000017941 */ /* 0x000fea0003800000 */
.L_x_651:
[----:B--2---:R1:W-:Y:S01]  /*37d0*/  STG.E.128 desc[UR40][R40.64+0x40], R28 ;  /* 0x0000401c28007986 */ /* 0x0043e2000c101d28 */
[----:B------:R-:W-:Y:S05]  /*37e0*/  BRA `(.L_x_646) ;  /* 0x0000001400747947 */ /* 0x000fea0003800000 */
.L_x_630:
[----:B------:R-:W-:Y:S02]  /*37f0*/  ISETP.GE.AND P3, PT, R217, R99, PT ;  /* 0x00000063d900720c */ /* 0x000fe40003f66270 */
[----:B------:R-:W-:Y:S02]  /*3800*/  CS2R R34, SRZ ;  /* 0x0000000000227805 */ /* 0x000fe4000001ff00 */
[----:B------:R-:W-:Y:S02]  /*3810*/  CS2R R32, SRZ ;  /* 0x0000000000207805 */ /* 0x000fe4000001ff00 */
[----:B------:R-:W-:-:S13]  /*3820*/  ISETP.GE.OR P3, PT, R16, R105, P3 ;  /* 0x000000691000720c */ /* 0x000fda0001f66670 */
[----:B------:R-:W-:Y:S01]  /*3830*/  @!P3 IADD3 R40, P4, P5, R36, R28, R73 ;  /* 0x0000001c2428b210 */ /* 0x000fe20007d9e049 */
[----:B------:R-:W0:Y:S03]  /*3840*/  @!P3 LDC.64 R50, c[0x0][0x3e8] ;  /* 0x0000fa00ff32bb82 */ /* 0x000e260000000a00 */
[----:B------:R-:W-:Y:S02]  /*3850*/  @!P3 IADD3.X R41, R87, R97, R72, P4, P5 ;  /* 0x000000615729b210 */ /* 0x000fe400027ea448 */
[----:B------:R-:W-:-:S03]  /*3860*/  @!P3 IADD3 R44, P4, P5, R12, R30, R70 ;  /* 0x0000001e0c2cb210 */ /* 0x000fc60007d9e046 */
[----:B------:R-:W1:Y:S01]  /*3870*/  @!P3 LDC.64 R48, c[0x0][0x400] ;  /* 0x00010000ff30bb82 */ /* 0x000e620000000a00 */
[----:B------:R-:W-:Y:S02]  /*3880*/  @!P3 IADD3.X R45, R85, R108, R69, P4, P5 ;  /* 0x0000006c552db210 */ /* 0x000fe400027ea445 */
[----:B------:R-:W-:-:S04]  /*3890*/  ISETP.GE.AND P4, PT, R19, R99, PT ;  /* 0x000000631300720c */ /* 0x000fc80003f86270 */
[----:B------:R-:W-:-:S13]  /*38a0*/  ISETP.GE.OR P4, PT, R16, R105, P4 ;  /* 0x000000691000720c */ /* 0x000fda0002786670 */
[----:B------:R-:W2:Y:S01]  /*38b0*/  @!P4 LDC.64 R52, c[0x0][0x3e8] ;  /* 0x0000fa00ff34cb82 */ /* 0x000ea20000000a00 */
[----:B------:R-:W-:-:S05]  /*38c0*/  @!P4 IADD3 R28, P5, R36, R28, RZ ;  /* 0x0000001c241cc210 */ /* 0x000fca0007fbe0ff */
[----:B------:R-:W-:Y:S02]  /*38d0*/  @!P4 IMAD.X R29, R97, 0x1, R87, P5 ;  /* 0x00000001611dc824 */ /* 0x000fe400028e0657 */
[----:B------:R-:W3:Y:S01]  /*38e0*/  @!P4 LDC.64 R54, c[0x0][0x400] ;  /* 0x00010000ff36cb82 */ /* 0x000ee20000000a00 */
[----:B--2---:R-:W-:-:S04]  /*38f0*/  @!P4 LEA R52, P5, R28, R52, 0x1 ;  /* 0x000000341c34c211 */ /* 0x004fc800078a08ff */
[----:B------:R-:W-:Y:S02]  /*3900*/  @!P4 LEA.HI.X R53, R28, R53, R29, 0x1, P5 ;  /* 0x000000351c35c211 */ /* 0x000fe400028f0c1d */
[----:B------:R-:W-:-:S05]  /*3910*/  @!P4 IADD3 R30, P5, R12, R30, RZ ;  /* 0x0000001e0c1ec210 */ /* 0x000fca0007fbe0ff */
[----:B------:R-:W-:Y:S01]  /*3920*/  @!P4 IMAD.X R28, R108, 0x1, R85, P5 ;  /* 0x000000016c1cc824 */ /* 0x000fe200028e0655 */
[----:B---3--:R-:W-:-:S04]  /*3930*/  @!P4 LEA R54, P5, R30, R54, 0x1 ;  /* 0x000000361e36c211 */ /* 0x008fc800078a08ff */
[----:B------:R-:W-:Y:S02]  /*3940*/  @!P4 LEA.HI.X R55, R30, R55, R28, 0x1, P5 ;  /* 0x000000371e37c211 */ /* 0x000fe400028f0c1c */
[----:B------:R-:W-:Y:S02]  /*3950*/  CS2R R30, SRZ ;  /* 0x00000000001e7805 */ /* 0x000fe4000001ff00 */
[----:B------:R-:W-:Y:S01]  /*3960*/  CS2R R28, SRZ ;  /* 0x00000000001c7805 */ /* 0x000fe2000001ff00 */
[----:B------:R-:W2:Y:S05]  /*3970*/  @!P4 LDG.E.128 R32, desc[UR40][R54.64] ;  /* 0x000000283620c981 */ /* 0x000eaa000c1e1d00 */
[----:B------:R-:W3:Y:S01]  /*3980*/  @!P4 LDG.E.128 R28, desc[UR40][R52.64] ;  /* 0x00000028341cc981 */ /* 0x000ee2000c1e1d00 */
[----:B0-----:R-:W-:-:S02]  /*3990*/  @!P3 LEA R50, P4, R40, R50, 0x1 ;  /* 0x000000322832b211 */ /* 0x001fc400078808ff */
[----:B------:R-:W-:Y:S02]  /*39a0*/  CS2R R42, SRZ ;  /* 0x00000000002a7805 */ /* 0x000fe4000001ff00 */
[----:B------:R-:W-:Y:S02]  /*39b0*/  @!P3 LEA.HI.X R51, R40, R51, R41, 0x1, P4 ;  /* 0x000000332833b211 */ /* 0x000fe400020f0c29 */
[----:B------:R-:W-:Y:S02]  /*39c0*/  CS2R R40, SRZ ;  /* 0x0000000000287805 */ /* 0x000fe4000001ff00 */
[C---:B-1----:R-:W-:Y:S02]  /*39d0*/  @!P3 LEA R48, P4, R44.reuse, R48, 0x1 ;  /* 0x000000302c30b211 */ /* 0x042fe400078808ff */
[----:B------:R-:W-:Y:S02]  /*39e0*/  CS2R R46, SRZ ;  /* 0x00000000002e7805 */ /* 0x000fe4000001ff00 */
[----:B------:R-:W-:Y:S01]  /*39f0*/  @!P3 LEA.HI.X R49, R44, R49, R45, 0x1, P4 ;  /* 0x000000312c31b211 */ /* 0x000fe200020f0c2d */
[----:B------:R2:W4:Y:S01]  /*3a00*/  @!P3 LDG.E.128 R40, desc[UR40][R50.64] ;  /* 0x000000283228b981 */ /* 0x000522000c1e1d00 */
[----:B------:R-:W-:-:S06]  /*3a10*/  CS2R R44, SRZ ;  /* 0x00000000002c7805 */ /* 0x000fcc000001ff00 */
[----:B------:R0:W5:Y:S01]  /*3a20*/  @!P3 LDG.E.128 R44, desc[UR40][R48.64] ;  /* 0x00000028302cb981 */ /* 0x000162000c1e1d00 */
[----:B------:R-:W-:Y:S02]  /*3a30*/  ISETP.NE.AND P3, PT, R203, 0x3, PT ;  /* 0x00000003cb00780c */ /* 0x000fe40003f65270 */
[----:B------:R-:W-:Y:S01]  /*3a40*/  ISETP.GE.AND P4, PT, R16, R105, PT ;  /* 0x000000691000720c */ /* 0x000fe20003f86270 */
[----:B--2---:R-:W-:Y:S02]  /*3a50*/  IMAD.MOV.U32 R50, RZ, RZ, R34 ;  /* 0x000000ffff327224 */ /* 0x004fe400078e0022 */
[----:B---3--:R-:W-:Y:S02]  /*3a60*/  IMAD.MOV.U32 R52, RZ, RZ, R30 ;  /* 0x000000ffff347224 */ /* 0x008fe400078e001e */
[----:B------:R-:W-:Y:S02]  /*3a70*/  IMAD.MOV.U32 R53, RZ, RZ, R31 ;  /* 0x000000ffff357224 */ /* 0x000fe400078e001f */
[----:B------:R-:W-:-:S02]  /*3a80*/  IMAD.MOV.U32 R54, RZ, RZ, R28 ;  /* 0x000000ffff367224 */ /* 0x000fc400078e001c */
[----:B------:R-:W-:Y:S01]  /*3a90*/  IMAD.MOV.U32 R55, RZ, RZ, R29 ;  /* 0x000000ffff377224 */ /* 0x000fe200078e001d */
[----:B------:R-:W-:Y:S01]  /*3aa0*/  PRMT R119, R52, 0x7610, R119 ;  /* 0x0000761034777816 */ /* 0x000fe20000000077 */
[----:B0-----:R-:W-:Y:S01]  /*3ab0*/  IMAD.MOV.U32 R49, RZ, RZ, R32 ;  /* 0x000000ffff317224 */ /* 0x001fe200078e0020 */
[----:B------:R-:W-:Y:S01]  /*3ac0*/  PRMT R125, R53, 0x7610, R125 ;  /* 0x00007610357d7816 */ /* 0x000fe2000000007d */
[----:B------:R-:W-:Y:S01]  /*3ad0*/  IMAD.MOV.U32 R51, RZ, RZ, R33 ;  /* 0x000000ffff337224 */ /* 0x000fe200078e0021 */
[----:B------:R-:W-:Y:S02]  /*3ae0*/  PRMT R131, R54, 0x7610, R131 ;  /* 0x0000761036837816 */ /* 0x000fe40000000083 */
[----:B------:R-:W-:Y:S02]  /*3af0*/  PRMT R121, R55, 0x7610, R121 ;  /* 0x0000761037797816 */ /* 0x000fe40000000079 */
[----:B------:R-:W-:Y:S02]  /*3b00*/  MOV R48, R35 ;  /* 0x0000002300307202 */ /* 0x000fe40000000f00 */
[----:B------:R-:W-:Y:S01]  /*3b10*/  PRMT R119, R119, 0x5410, R50 ;  /* 0x0000541077777816 */ /* 0x000fe20000000032 */
[----:B----4-:R-:W-:Y:S01]  /*3b20*/  IMAD.MOV.U32 R50, RZ, RZ, R40 ;  /* 0x000000ffff327224 */ /* 0x010fe200078e0028 */
[----:B------:R-:W-:Y:S01]  /*3b30*/  PRMT R125, R125, 0x5410, R48 ;  /* 0x000054107d7d7816 */ /* 0x000fe20000000030 */
[----:B------:R-:W-:Y:S01]  /*3b40*/  IMAD.MOV.U32 R48, RZ, RZ, R42 ;  /* 0x000000ffff307224 */ /* 0x000fe200078e002a */
[----:B------:R-:W-:Y:S01]  /*3b50*/  PRMT R131, R131, 0x5410, R49 ;  /* 0x0000541083837816 */ /* 0x000fe20000000031 */
[----:B------:R-:W-:Y:S01]  /*3b60*/  IMAD.MOV.U32 R49, RZ, RZ, R43 ;  /* 0x000000ffff317224 */ /* 0x000fe200078e002b */
[----:B------:R-:W-:Y:S01]  /*3b70*/  PRMT R121, R121, 0x5410, R51 ;  /* 0x0000541079797816 */ /* 0x000fe20000000033 */
[----:B------:R-:W-:-:S03]  /*3b80*/  IMAD.MOV.U32 R51, RZ, RZ, R41 ;  /* 0x000000ffff337224 */ /* 0x000fc600078e0029 */
[----:B------:R-:W-:Y:S01]  /*3b90*/  PRMT R115, R48, 0x5410, R49 ;  /* 0x0000541030737816 */ /* 0x000fe20000000031 */
[----:B-----5:R-:W-:Y:S01]  /*3ba0*/  IMAD.MOV.U32 R48, RZ, RZ, R46 ;  /* 0x000000ffff307224 */ /* 0x020fe200078e002e */
[----:B------:R-:W-:Y:S01]  /*3bb0*/  PRMT R116, R50, 0x5410, R51 ;  /* 0x0000541032747816 */ /* 0x000fe20000000033 */
[----:B------:R-:W-:Y:S01]  /*3bc0*/  IMAD.MOV.U32 R49, RZ, RZ, R47 ;  /* 0x000000ffff317224 */ /* 0x000fe200078e002f */
[----:B------:R-:W-:Y:S01]  /*3bd0*/  MOV R50, R44 ;  /* 0x0000002c00327202 */ /* 0x000fe20000000f00 */
[----:B------:R-:W-:-:S03]  /*3be0*/  IMAD.MOV.U32 R51, RZ, RZ, R45 ;  /* 0x000000ffff337224 */ /* 0x000fc600078e002d */
[----:B------:R-:W-:Y:S02]  /*3bf0*/  PRMT R117, R48, 0x5410, R49 ;  /* 0x0000541030757816 */ /* 0x000fe40000000031 */
[----:B------:R-:W-:Y:S01]  /*3c00*/  PRMT R118, R50, 0x5410, R51 ;  /* 0x0000541032767816 */ /* 0x000fe20000000033 */
[----:B------:R-:W-:Y:S06]  /*3c10*/  @!P3 BRA `(.L_x_653) ;  /* 0x000000000004b947 */ /* 0x000fec0003800000 */
[----:B------:R-:W-:Y:S01]  /*3c20*/  BPT.TRAP 0x1 ;  /* 0x000000040000795c */ /* 0x000fe20000300000 */
.L_x_653:
[----:B------:R-:W-:Y:S01]  /*3c30*/  IMAD R97, R2, 0x8, R18 ;  /* 0x0000000802617824 */ /* 0x000fe200078e0212 */
[----:B------:R-:W-:Y:S01]  /*3c40*/  SHF.L.U32 R108, R201, 0x1f, RZ ;  /* 0x0000001fc96c7819 */ /* 0x000fe200000006ff */
[----:B------:R-:W0:Y:S01]  /*3c50*/  LDC R109, c[0x0][0x2f4] ;  /* 0x0000bd00ff6d7b82 */ /* 0x000e220000000800 */
[----:B------:R-:W-:Y:S01]  /*3c60*/  BSSY B1, `(.L_x_654) ;  /* 0x0000006000017945 */ /* 0x000fe20003800000 */
[----:B------:R-:W-:Y:S01]  /*3c70*/  IMAD.MOV.U32 R103, RZ, RZ, R107 ;  /* 0x000000ffff677224 */ /* 0x000fe200078e006b */
[----:B------:R-:W1:Y:S05]  /*3c80*/  SYNCS.PHASECHK.TRANS64.TRYWAIT P5, [R97+URZ+0x22890], R108 ;  /* 0x0228906c610075a7 */ /* 0x000e6a00080a017f */
[----:B------:R-:W2:Y:S01]  /*3c90*/  LDC.64 R104, c[0x0][0x300] ;  /* 0x0000c000ff687b82 */ /* 0x000ea20000000a00 */
[----:B0-----:R-:W-:Y:S01]  /*3ca0*/  IMAD.IADD R111, R109, 0x1, -R78 ;  /* 0x000000016d6f7824 */ /* 0x001fe200078e0a4e */
[----:B-1----:R-:W-:Y:S06]  /*3cb0*/  @!P5 BRA `(.L_x_655) ;  /* 0x0000013400c0d947 */ /* 0x002fec0003800000 */
.L_x_914:
[----:B------:R-:W-:Y:S05]  /*3cc0*/  BSYNC B1 ;  /* 0x0000000000017941 */ /* 0x000fea0003800000 */
.L_x_654:
[----:B------:R-:W-:Y:S01]  /*3cd0*/  ISETP.GE.OR P5, PT, R19, R99, P1 ;  /* 0x000000631300720c */ /* 0x000fe20000fa6670 */
[----:B------:R-:W-:-:S12]  /*3ce0*/  BSSY B1, `(.L_x_656) ;  /* 0x0000078000017945 */ /* 0x000fd80003800000 */
[----:B------:R-:W-:Y:S05]  /*3cf0*/  @P5 BRA `(.L_x_657) ;  /* 0x0000000400d85947 */ /* 0x000fea0003800000 */
[-C--:B--2---:R-:W-:Y:S01]  /*3d00*/  IMAD R48, R220, R104.reuse, RZ ;  /* 0x00000068dc307224 */ /* 0x084fe200078e02ff */
[----:B------:R-:W-:Y:S01]  /*3d10*/  BSSY B2, `(.L_x_658) ;  /* 0x0000068000027945 */ /* 0x000fe20003800000 */
[----:B------:R-:W-:-:S04]  /*3d20*/  IMAD.WIDE.U32 R106, R19, R104, R102 ;  /* 0x00000068136a7225 */ /* 0x000fc800078e0066 */
[----:B------:R-:W-:Y:S01]  /*3d30*/  IMAD R49, R19, R105, R48 ;  /* 0x0000006913317224 */ /* 0x000fe200078e0230 */
[----:B------:R-:W-:Y:S02]  /*3d40*/  SEL R48, R78, R111, !P0 ;  /* 0x0000006f4e307207 */ /* 0x000fe40004000000 */
[----:B------:R-:W-:Y:S01]  /*3d50*/  IADD3 R110, P5, P6, R4, R106, R90 ;  /* 0x0000006a046e7210 */ /* 0x000fe20007ebe05a */
[----:B------:R-:W-:Y:S01]  /*3d60*/  IMAD.IADD R114, R49, 0x1, R107 ;  /* 0x0000000131727824 */ /* 0x000fe200078e026b */
[----:B------:R-:W-:-:S04]  /*3d70*/  SHF.R.S32.HI R49, RZ, 0x1f, R48 ;  /* 0x0000001fff317819 */ /* 0x000fc80000011430 */
[----:B------:R-:W-:Y:S02]  /*3d80*/  LEA.HI R49, R49, R48, RZ, 0x4 ;  /* 0x0000003031317211 */ /* 0x000fe400078f20ff */
[----:B------:R-:W-:Y:S02]  /*3d90*/  IADD3.X R112, R3, R114, R91, P5, P6 ;  /* 0x0000007203707210 */ /* 0x000fe40002fec45b */
[----:B------:R-:W-:-:S05]  /*3da0*/  LEA.HI.SX32 R49, R49, R88, 0x1c ;  /* 0x0000005831317211 */ /* 0x000fca00078fe2ff */
[----:B------:R-:W-:-:S05]  /*3db0*/  IMAD.SHL.U32 R113, R49, 0x8, RZ ;  /* 0x0000000831717824 */ /* 0x000fca00078e00ff */
[----:B------:R-:W-:-:S04]  /*3dc0*/  LOP3.LUT R49, R71, 0x38, R113, 0xf8, !PT ;  /* 0x0000003847317812 */ /* 0x000fc800078ef871 */
[----:B------:R-:W-:Y:S01]  /*3dd0*/  LOP3.LUT R48, R49, R74, RZ, 0x3c, !PT ;  /* 0x0000004a31307212 */ /* 0x000fe200078e3cff */
[----:B------:R-:W-:-:S04]  /*3de0*/  IMAD R49, R2, 0x1800, R92 ;  /* 0x0000180002317824 */ /* 0x000fc800078e025c */
[----:B------:R-:W-:Y:S02]  /*3df0*/  IMAD R51, R207, 0x200, R48 ;  /* 0x00000200cf337824 */ /* 0x000fe400078e0230 */
[----:B------:R-:W-:Y:S02]  /*3e00*/  IMAD R49, R49, 0x2, R18 ;  /* 0x0000000231317824 */ /* 0x000fe400078e0212 */
[----:B------:R-:W-:-:S05]  /*3e10*/  IMAD R51, R2, 0x1800, R51 ;  /* 0x0000180002337824 */ /* 0x000fca00078e0233 */
[----:B------:R-:W-:Y:S02]  /*3e20*/  LEA R52, R51, R18, 0x1 ;  /* 0x0000001233347211 */ /* 0x000fe400078e08ff */
[----:B------:R-:W1:Y:S04]  /*3e30*/  LDS.128 R48, [R49+0x1c400] ;  /* 0x01c4000031307984 */ /* 0x000e680000000c00 */
[----:B------:R-:W2:Y:S01]  /*3e40*/  LDS.128 R52, [R52+0x1c400] ;  /* 0x01c4000034347984 */ /* 0x000ea20000000c00 */
[----:B------:R-:W-:Y:S05]  /*3e50*/  @P4 BRA `(.L_x_659) ;  /* 0x00000004004c4947 */ /* 0x000fea0003800000 */
[--C-:B------:R-:W-:Y:S02]  /*3e60*/  SHF.R.U64 R129, R32, 0x10, R33.reuse ;  /* 0x0000001020817819 */ /* 0x100fe40000001221 */
[----:B------:R-:W-:Y:S01]  /*3e70*/  SHF.R.U32.HI R32, RZ, 0x10, R33 ;  /* 0x00000010ff207819 */ /* 0x000fe20000011621 */
[----:B------:R-:W-:Y:S01]  /*3e80*/  HADD2.F32 R33, -RZ, R121.H1_H1 ;  /* 0x30000079ff217230 */ /* 0x000fe20000004100 */
[--C-:B------:R-:W-:Y:S02]  /*3e90*/  SHF.R.U64 R130, R28, 0x10, R29.reuse ;  /* 0x000000101c827819 */ /* 0x100fe4000000121d */
[----:B------:R-:W-:Y:S01]  /*3ea0*/  SHF.R.U32.HI R120, RZ, 0x10, R29 ;  /* 0x00000010ff787819 */ /* 0x000fe2000001161d */
[----:B-1----:R-:W-:Y:S01]  /*3eb0*/  HADD2.F32 R29, -RZ, R49.H0_H0 ;  /* 0x20000031ff1d7230 */ /* 0x002fe20000004100 */
[----:B------:R-:W-:Y:S01]  /*3ec0*/  SHF.R.U64 R28, R30, 0x10, R31 ;  /* 0x000000101e1c7819 */ /* 0x000fe2000000121f */
[--C-:B--2---:R-:W-:Y:S01]  /*3ed0*/  HADD2.F32 R30, -RZ, R53.reuse.H0_H0 ;  /* 0x20000035ff1e7230 */ /* 0x104fe20000004100 */
[----:B------:R-:W-:Y:S01]  /*3ee0*/  SHF.R.U64 R128, R34, 0x10, R35 ;  /* 0x0000001022807819 */ /* 0x000fe20000001223 */
[----:B------:R-:W-:Y:S01]  /*3ef0*/  HADD2.F32 R53, -RZ, R53.H1_H1 ;  /* 0x30000035ff357230 */ /* 0x000fe20000004100 */
[----:B------:R-:W-:Y:S01]  /*3f00*/  SHF.R.U32.HI R124, RZ, 0x10, R31 ;  /* 0x00000010ff7c7819 */ /* 0x000fe2000001161f */
[----:B------:R-:W-:Y:S01]  /*3f10*/  HADD2.F32 R34, -RZ, R32.H0_H0 ;  /* 0x20000020ff227230 */ /* 0x000fe20000004100 */
[----:B------:R-:W-:Y:S01]  /*3f20*/  SHF.R.U32.HI R35, RZ, 0x10, R35 ;  /* 0x00000010ff237819 */ /* 0x000fe20000011623 */
[----:B------:R-:W-:-:S02]  /*3f30*/  HADD2.F32 R49, -RZ, R49.H1_H1 ;  /* 0x30000031ff317230 */ /* 0x000fc40000004100 */
[----:B------:R-:W-:Y:S02]  /*3f40*/  HADD2.F32 R32, -RZ, R120.H0_H0 ;  /* 0x20000078ff207230 */ /* 0x000fe40000004100 */
[CC--:B------:R-:W-:Y:S01]  /*3f50*/  FMUL.FTZ R120, R30.reuse, R33.reuse ;  /* 0x000000211e787220 */ /* 0x0c0fe20000410000 */
[----:B------:R-:W-:Y:S02]  /*3f60*/  HADD2.F32 R31, -RZ, R121.H0_H0 ;  /* 0x20000079ff1f7230 */ /* 0x000fe40000004100 */
[----:B------:R-:W-:Y:S01]  /*3f70*/  FMUL.FTZ R33, R29, R33 ;  /* 0x000000211d217220 */ /* 0x000fe20000410000 */
[-C--:B------:R-:W-:Y:S01]  /*3f80*/  FMUL.FTZ R122, R53, R34.reuse ;  /* 0x00000022357a7220 */ /* 0x080fe20000410000 */
[C---:B------:R-:W-:Y:S02]  /*3f90*/  FMUL.FTZ R34, R49.reuse, R34 ;  /* 0x0000002231227220 */ /* 0x040fe40000410000 */
[-C--:B------:R-:W-:Y:S01]  /*3fa0*/  FFMA.FTZ R121, R30, R31.reuse, R33 ;  /* 0x0000001f1e797223 */ /* 0x080fe20000010021 */
[-C--:B------:R-:W-:Y:S01]  /*3fb0*/  FFMA.FTZ R123, R49, R32.reuse, -R122 ;  /* 0x00000020317b7223 */ /* 0x080fe2000001087a */
[----:B------:R-:W-:Y:S01]  /*3fc0*/  FFMA.FTZ R120, R29, R31, -R120 ;  /* 0x0000001f1d787223 */ /* 0x000fe20000010878 */
[----:B------:R-:W-:Y:S01]  /*3fd0*/  FFMA.FTZ R122, R53, R32, R34 ;  /* 0x00000020357a7223 */ /* 0x000fe20000010022 */
[----:B------:R-:W-:-:S02]  /*3fe0*/  HADD2.F32 R33, -RZ, R125.H1_H1 ;  /* 0x3000007dff217230 */ /* 0x000fc40000004100 */
[--C-:B------:R-:W-:Y:S01]  /*3ff0*/  HADD2.F32 R30, -RZ, R55.reuse.H0_H0 ;  /* 0x20000037ff1e7230 */ /* 0x100fe20000004100 */
[----:B------:R-:W-:Y:S01]  /*4000*/  F2FP.F16.F32.PACK_AB R120, R123, R120 ;  /* 0x000000787b78723e */ /* 0x000fe200000000ff */
[----:B------:R-:W-:Y:S01]  /*4010*/  HADD2.F32 R55, -RZ, R55.H1_H1 ;  /* 0x30000037ff377230 */ /* 0x000fe20000004100 */
[----:B------:R-:W-:Y:S01]  /*4020*/  F2FP.F16.F32.PACK_AB R121, R122, R121 ;  /* 0x000000797a79723e */ /* 0x000fe200000000ff */
[----:B------:R-:W-:Y:S02]  /*4030*/  HADD2.F32 R29, -RZ, R51.H0_H0 ;  /* 0x20000033ff1d7230 */ /* 0x000fe40000004100 */
[----:B------:R-:W-:Y:S02]  /*4040*/  HADD2.F32 R34, -RZ, R35.H0_H0 ;  /* 0x20000023ff227230 */ /* 0x000fe40000004100 */
[----:B------:R-:W-:Y:S02]  /*4050*/  HADD2.F32 R51, -RZ, R51.H1_H1 ;  /* 0x30000033ff337230 */ /* 0x000fe40000004100 */
[----:B------:R-:W-:-:S02]  /*4060*/  HADD2.F32 R32, -RZ, R124.H0_H0 ;  /* 0x2000007cff207230 */ /* 0x000fc40000004100 */
[CC--:B------:R-:W-:Y:S01]  /*4070*/  FMUL.FTZ R124, R30.reuse, R33.reuse ;  /* 0x000000211e7c7220 */ /* 0x0c0fe20000410000 */
[----:B------:R-:W-:Y:S02]  /*4080*/  HADD2.F32 R31, -RZ, R125.H0_H0 ;  /* 0x2000007dff1f7230 */ /* 0x000fe40000004100 */
[----:B------:R-:W-:Y:S01]  /*4090*/  FMUL.FTZ R33, R29, R33 ;  /* 0x000000211d217220 */ /* 0x000fe20000410000 */
[-C--:B------:R-:W-:Y:S01]  /*40a0*/  FMUL.FTZ R126, R55, R34.reuse ;  /* 0x00000022377e7220 */ /* 0x080fe20000410000 */
[C---:B------:R-:W-:Y:S01]  /*40b0*/  FMUL.FTZ R34, R51.reuse, R34 ;  /* 0x0000002233227220 */ /* 0x040fe20000410000 */
[----:B------:R-:W-:Y:S02]  /*40c0*/  HADD2.F32 R35, -RZ, R129.H0_H0 ;  /* 0x20000081ff237230 */ /* 0x000fe40000004100 */
[-C--:B------:R-:W-:Y:S01]  /*40d0*/  FFMA.FTZ R125, R30, R31.reuse, R33 ;  /* 0x0000001f1e7d7223 */ /* 0x080fe20000010021 */
[-C--:B------:R-:W-:Y:S01]  /*40e0*/  FFMA.FTZ R127, R51, R32.reuse, -R126 ;  /* 0x00000020337f7223 */ /* 0x080fe2000001087e */
[----:B------:R-:W-:Y:S01]  /*40f0*/  FFMA.FTZ R124, R29, R31, -R124 ;  /* 0x0000001f1d7c7223 */ /* 0x000fe2000001087c */
[----:B------:R-:W-:Y:S01]  /*4100*/  FFMA.FTZ R126, R55, R32, R34 ;  /* 0x00000020377e7223 */ /* 0x000fe20000010022 */
[----:B------:R-:W-:-:S02]  /*4110*/  HADD2.F32 R30, -RZ, R52.H0_H0 ;  /* 0x20000034ff1e7230 */ /* 0x000fc40000004100 */
[--C-:B------:R-:W-:Y:S01]  /*4120*/  HADD2.F32 R32, -RZ, R131.reuse.H1_H1 ;  /* 0x30000083ff207230 */ /* 0x100fe20000004100 */
[----:B------:R-:W-:Y:S01]  /*4130*/  F2FP.F16.F32.PACK_AB R124, R127, R124 ;  /* 0x0000007c7f7c723e */ /* 0x000fe200000000ff */
[----:B------:R-:W-:Y:S01]  /*4140*/  HADD2.F32 R29, -RZ, R48.H0_H0 ;  /* 0x20000030ff1d7230 */ /* 0x000fe20000004100 */
[----:B------:R-:W-:Y:S01]  /*4150*/  F2FP.F16.F32.PACK_AB R55, R126, R125 ;  /* 0x0000007d7e37723e */ /* 0x000fe200000000ff */
[----:B------:R-:W-:Y:S02]  /*4160*/  HADD2.F32 R52, -RZ, R52.H1_H1 ;  /* 0x30000034ff347230 */ /* 0x000fe40000004100 */
[-C--:B------:R-:W-:Y:S01]  /*4170*/  FMUL.FTZ R34, R30, R32.reuse ;  /* 0x000000201e227220 */ /* 0x080fe20000410000 */
[----:B------:R-:W-:Y:S02]  /*4180*/  HADD2.F32 R48, -RZ, R48.H1_H1 ;  /* 0x30000030ff307230 */ /* 0x000fe40000004100 */
[----:B------:R-:W-:Y:S01]  /*4190*/  FMUL.FTZ R49, R29, R32 ;  /* 0x000000201d317220 */ /* 0x000fe20000410000 */
[----:B------:R-:W-:-:S02]  /*41a0*/  HADD2.F32 R31, -RZ, R131.H0_H0 ;  /* 0x20000083ff1f7230 */ /* 0x000fc40000004100 */
[-C--:B------:R-:W-:Y:S01]  /*41b0*/  FMUL.FTZ R51, R52, R35.reuse ;  /* 0x0000002334337220 */ /* 0x080fe20000410000 */
[----:B------:R-:W-:Y:S02]  /*41c0*/  HADD2.F32 R33, -RZ, R130.H0_H0 ;  /* 0x20000082ff217230 */ /* 0x000fe40000004100 */
[----:B------:R-:W-:Y:S01]  /*41d0*/  FMUL.FTZ R35, R48, R35 ;  /* 0x0000002330237220 */ /* 0x000fe20000410000 */
[-C--:B------:R-:W-:Y:S01]  /*41e0*/  FFMA.FTZ R34, R29, R31.reuse, -R34 ;  /* 0x0000001f1d227223 */ /* 0x080fe20000010822 */
[----:B------:R-:W-:Y:S02]  /*41f0*/  FFMA.FTZ R49, R30, R31, R49 ;  /* 0x0000001f1e317223 */ /* 0x000fe40000010031 */
[-C--:B------:R-:W-:Y:S01]  /*4200*/  FFMA.FTZ R52, R52, R33.reuse, R35 ;  /* 0x0000002134347223 */ /* 0x080fe20000010023 */
[----:B------:R-:W-:Y:S02]  /*4210*/  HADD2.F32 R31, -RZ, R119.H0_H0 ;  /* 0x20000077ff1f7230 */ /* 0x000fe40000004100 */
[----:B------:R-:W-:Y:S01]  /*4220*/  FFMA.FTZ R51, R48, R33, -R51 ;  /* 0x0000002130337223 */ /* 0x000fe20000010833 */
[----:B------:R-:W-:-:S02]  /*4230*/  HADD2.F32 R30, -RZ, R54.H0_H0 ;  /* 0x20000036ff1e7230 */ /* 0x000fc40000004100 */
[----:B------:R-:W-:Y:S01]  /*4240*/  HADD2.F32 R119, -RZ, R119.H1_H1 ;  /* 0x30000077ff777230 */ /* 0x000fe20000004100 */
[----:B------:R-:W-:Y:S01]  /*4250*/  F2FP.F16.F32.PACK_AB R52, R52, R49 ;  /* 0x000000313434723e */ /* 0x000fe200000000ff */
[----:B------:R-:W-:Y:S01]  /*4260*/  HADD2.F32 R35, -RZ, R128.H0_H0 ;  /* 0x20000080ff237230 */ /* 0x000fe20000004100 */
[----:B------:R-:W-:Y:S01]  /*4270*/  F2FP.F16.F32.PACK_AB R48, R51, R34 ;  /* 0x000000223330723e */ /* 0x000fe200000000ff */
[----:B------:R-:W-:Y:S02]  /*4280*/  HADD2.F32 R29, -RZ, R50.H0_H0 ;  /* 0x20000032ff1d7230 */ /* 0x000fe40000004100 */
[----:B------:R-:W-:Y:S02]  /*4290*/  HADD2.F32 R54, -RZ, R54.H1_H1 ;  /* 0x30000036ff367230 */ /* 0x000fe40000004100 */
[----:B------:R-:W-:Y:S02]  /*42a0*/  HADD2.F32 R50, -RZ, R50.H1_H1 ;  /* 0x30000032ff327230 */ /* 0x000fe40000004100 */
[----:B------:R-:W-:-:S02]  /*42b0*/  HADD2.F32 R33, -RZ, R28.H0_H0 ;  /* 0x2000001cff217230 */ /* 0x000fc40000004100 */
[----:B------:R-:W-:Y:S01]  /*42c0*/  FMUL.FTZ R28, R30, R119 ;  /* 0x000000771e1c7220 */ /* 0x000fe20000410000 */
[----:B------:R-:W-:Y:S01]  /*42d0*/  FMUL.FTZ R53, R54, R35 ;  /* 0x0000002336357220 */ /* 0x000fe20000410000 */
[C---:B------:R-:W-:Y:S01]  /*42e0*/  FMUL.FTZ R119, R29.reuse, R119 ;  /* 0x000000771d777220 */ /* 0x040fe20000410000 */
[C---:B------:R-:W-:Y:S01]  /*42f0*/  FMUL.FTZ R35, R50.reuse, R35 ;  /* 0x0000002332237220 */ /* 0x040fe20000410000 */
[----:B------:R-:W-:Y:S01]  /*4300*/  FFMA.FTZ R28, R29, R31, -R28 ;  /* 0x0000001f1d1c7223 */ /* 0x000fe2000001081c */
[----:B------:R-:W-:Y:S01]  /*4310*/  FFMA.FTZ R53, R50, R33, -R53 ;  /* 0x0000002132357223 */ /* 0x000fe20000010835 */
[----:B------:R-:W-:Y:S01]  /*4320*/  FFMA.FTZ R119, R30, R31, R119 ;  /* 0x0000001f1e777223 */ /* 0x000fe20000010077 */
[----:B------:R-:W-:Y:S01]  /*4330*/  FFMA.FTZ R54, R54, R33, R35 ;  /* 0x0000002136367223 */ /* 0x000fe20000010023 */
[----:B------:R-:W-:Y:S02]  /*4340*/  IMAD.MOV.U32 R49, RZ, RZ, R120 ;  /* 0x000000ffff317224 */ /* 0x000fe400078e0078 */
[----:B------:R-:W-:Y:S01]  /*4350*/  F2FP.F16.F32.PACK_AB R50, R53, R28 ;  /* 0x0000001c3532723e */ /* 0x000fe200000000ff */
[----:B------:R-:W-:Y:S01]  /*4360*/  IMAD.MOV.U32 R53, RZ, RZ, R121 ;  /* 0x000000ffff357224 */ /* 0x000fe200078e0079 */
[----:B------:R-:W-:Y:S01]  /*4370*/  F2FP.F16.F32.PACK_AB R54, R54, R119 ;  /* 0x000000773636723e */ /* 0x000fe200000000ff */
[----:B------:R-:W-:-:S07]  /*4380*/  IMAD.MOV.U32 R51, RZ, RZ, R124 ;  /* 0x000000ffff337224 */ /* 0x000fce00078e007c */
.L_x_659:
[----:B------:R-:W-:Y:S05]  /*4390*/  BSYNC B2 ;  /* 0x0000000000027941 */ /* 0x000fea0003800000 */
.L_x_658:
[----:B------:R-:W-:Y:S02]  /*43a0*/  ISETP.GE.AND P5, PT, R113, R109, PT ;  /* 0x0000006d7100720c */ /* 0x000fe40003fa6270 */
[----:B------:R-:W-:-:S11]  /*43b0*/  P2R R29, PR, RZ, 0x1 ;  /* 0x00000001ff1d7803 */ /* 0x000fd60000000000 */
[--C-:B------:R-:W-:Y:S02]  /*43c0*/  @!P5 SHF.R.S32.HI R28, RZ, 0x1f, R113.reuse ;  /* 0x0000001fff1cd819 */ /* 0x100fe40000011471 */
[----:B------:R-:W-:-:S04]  /*43d0*/  @!P5 IADD3 R106, P0, P6, R4, R106, R113 ;  /* 0x0000006a046ad210 */ /* 0x000fc80007e1e071 */
[----:B------:R-:W-:Y:S02]  /*43e0*/  @!P5 IADD3.X R114, R3, R114, R28, P0, P6 ;  /* 0x000000720372d210 */ /* 0x000fe400007ec41c */
[CC--:B------:R-:W-:Y:S02]  /*43f0*/  LEA R28, P6, R110.reuse, R100.reuse, 0x1 ;  /* 0x000000646e1c7211 */ /* 0x0c0fe400078c08ff */
[----:B------:R-:W-:Y:S02]  /*4400*/  ISETP.NE.AND P0, PT, R29, RZ, PT ;  /* 0x000000ff1d00720c */ /* 0x000fe40003f05270 */
[----:B------:R-:W-:Y:S02]  /*4410*/  LEA.HI.X R29, R110, R101, R112, 0x1, P6 ;  /* 0x000000656e1d7211 */ /* 0x000fe400030f0c70 */
[----:B------:R-:W-:-:S03]  /*4420*/  @!P5 LEA R30, P6, R106, R100, 0x1 ;  /* 0x000000646a1ed211 */ /* 0x000fc600078c08ff */
[----:B-1----:R1:W-:Y:S01]  /*4430*/  STG.E.128 desc[UR40][R28.64], R48 ;  /* 0x000000301c007986 */ /* 0x0023e2000c101d28 */
[----:B------:R-:W-:-:S05]  /*4440*/  @!P5 LEA.HI.X R31, R106, R101, R114, 0x1, P6 ;  /* 0x000000656a1fd211 */ /* 0x000fca00030f0c72 */
[----:B--2---:R1:W-:Y:S04]  /*4450*/  @!P5 STG.E.128 desc[UR40][R30.64], R52 ;  /* 0x000000341e00d986 */ /* 0x0043e8000c101d28 */
.L_x_657:
[----:B------:R-:W-:Y:S05]  /*4460*/  BSYNC B1 ;  /* 0x0000000000017941 */ /* 0x000fea0003800000 */
.L_x_656:
[----:B------:R-:W-:Y:S01]  /*4470*/  ISETP.GE.OR P5, PT, R217, R99, P1 ;  /* 0x00000063d900720c */ /* 0x000fe20000fa6670 */
[-C--:B-12---:R-:W-:Y:S02]  /*4480*/  IMAD R28, R75, R104.reuse, RZ ;  /* 0x000000684b1c7224 */ /* 0x086fe400078e02ff */
[----:B------:R-:W-:-:S04]  /*4490*/  IMAD.WIDE.U32 R102, R217, R104, R102 ;  /* 0x00000068d9667225 */ /* 0x000fc800078e0066 */
[----:B------:R-:W-:-:S06]  /*44a0*/  IMAD R105, R217, R105, R28 ;  /* 0x00000069d9697224 */ /* 0x000fcc00078e021c */
[----:B------:R-:W-:Y:S05]  /*44b0*/  @P5 BRA `(.L_x_646) ;  /* 0x0000000800405947 */ /* 0x000fea0003800000 */
[----:B------:R-:W-:Y:S01]  /*44c0*/  IMAD.IADD R50, R103, 0x1, R105 ;  /* 0x0000000167327824 */ /* 0x000fe200078e0269 */
[----:B------:R-:W-:Y:S01]  /*44d0*/  IADD3 R28, P5, P6, R4, R102, R90 ;  /* 0x00000066041c7210 */ /* 0x000fe20007ebe05a */
[----:B------:R-:W-:Y:S01]  /*44e0*/  BSSY B1, `(.L_x_660) ;  /* 0x000006a000017945 */ /* 0x000fe20003800000 */
[----:B------:R-:W-:Y:S02]  /*44f0*/  SEL R111, R78, R111, !P0 ;  /* 0x0000006f4e6f7207 */ /* 0x000fe40004000000 */
[----:B------:R-:W-:Y:S02]  /*4500*/  IADD3.X R29, R3, R50, R91, P5, P6 ;  /* 0x00000032031d7210 */ /* 0x000fe40002fec45b */
[C---:B------:R-:W-:Y:S02]  /*4510*/  LEA R48, P5, R28.reuse, R100, 0x1 ;  /* 0x000000641c307211 */ /* 0x040fe400078a08ff */
[----:B------:R-:W-:Y:S02]  /*4520*/  SHF.R.U32.HI R30, RZ, 0x3, R206 ;  /* 0x00000003ff1e7819 */ /* 0x000fe400000116ce */
[----:B------:R-:W-:-:S02]  /*4530*/  LEA.HI.X R49, R28, R101, R29, 0x1, P5 ;  /* 0x000000651c317211 */ /* 0x000fc400028f0c1d */
[----:B------:R-:W-:-:S04]  /*4540*/  SHF.R.S32.HI R28, RZ, 0x1f, R111 ;  /* 0x0000001fff1c7819 */ /* 0x000fc8000001146f */
[----:B------:R-:W-:-:S04]  /*4550*/  LEA.HI R111, R28, R111, RZ, 0x4 ;  /* 0x0000006f1c6f7211 */ /* 0x000fc800078f20ff */
[----:B------:R-:W-:-:S05]  /*4560*/  LEA.HI.SX32 R51, R111, R88, 0x1c ;  /* 0x000000586f337211 */ /* 0x000fca00078fe2ff */
[----:B------:R-:W-:-:S05]  /*4570*/  IMAD.SHL.U32 R51, R51, 0x8, RZ ;  /* 0x0000000833337824 */ /* 0x000fca00078e00ff */
[----:B------:R-:W-:-:S04]  /*4580*/  LOP3.LUT R28, R206, 0x38, R51, 0xf8, !PT ;  /* 0x00000038ce1c7812 */ /* 0x000fc800078ef833 */
[----:B------:R-:W-:-:S05]  /*4590*/  LOP3.LUT R29, R28, R30, RZ, 0x3c, !PT ;  /* 0x0000001e1c1d7212 */ /* 0x000fca00078e3cff */
[----:B------:R-:W-:Y:S02]  /*45a0*/  IMAD.IADD R31, R208, 0x1, R29 ;  /* 0x00000001d01f7824 */ /* 0x000fe400078e021d */
[C---:B------:R-:W-:Y:S02]  /*45b0*/  IMAD R29, R2.reuse, 0x1800, R93 ;  /* 0x00001800021d7824 */ /* 0x040fe400078e025d */
[----:B------:R-:W-:Y:S02]  /*45c0*/  IMAD R31, R2, 0x1800, R31 ;  /* 0x00001800021f7824 */ /* 0x000fe400078e021f */
[--C-:B------:R-:W-:Y:S02]  /*45d0*/  IMAD R29, R29, 0x2, R18.reuse ;  /* 0x000000021d1d7824 */ /* 0x100fe400078e0212 */
[----:B------:R-:W-:-:S04]  /*45e0*/  IMAD R32, R31, 0x2, R18 ;  /* 0x000000021f207824 */ /* 0x000fc800078e0212 */
[----:B------:R-:W1:Y:S04]  /*45f0*/  LDS.128 R28, [R29+0x1c400] ;  /* 0x01c400001d1c7984 */ /* 0x000e680000000c00 */
[----:B------:R-:W2:Y:S01]  /*4600*/  LDS.128 R32, [R32+0x1c400] ;  /* 0x01c4000020207984 */ /* 0x000ea20000000c00 */
[----:B------:R-:W-:Y:S05]  /*4610*/  @P4 BRA `(.L_x_661) ;  /* 0x0000000400584947 */ /* 0x000fea0003800000 */
[--C-:B------:R-:W-:Y:S02]  /*4620*/  SHF.R.U64 R107, R44, 0x10, R45.reuse ;  /* 0x000000102c6b7819 */ /* 0x100fe4000000122d */
[----:B------:R-:W-:Y:S01]  /*4630*/  SHF.R.U32.HI R44, RZ, 0x10, R45 ;  /* 0x00000010ff2c7819 */ /* 0x000fe2000001162d */
[--C-:B------:R-:W-:Y:S01]  /*4640*/  HADD2.F32 R45, -RZ, R118.reuse.H1_H1 ;  /* 0x30000076ff2d7230 */ /* 0x100fe20000004100 */
[--C-:B------:R-:W-:Y:S01]  /*4650*/  SHF.R.U64 R111, R40, 0x10, R41.reuse ;  /* 0x00000010286f7819 */ /* 0x100fe20000001229 */
[----:B------:R-:W-:Y:S01]  /*4660*/  HADD2.F32 R118, -RZ, R118.H0_H0 ;  /* 0x20000076ff767230 */ /* 0x000fe20000004100 */
[----:B------:R-:W-:Y:S01]  /*4670*/  SHF.R.U32.HI R52, RZ, 0x10, R41 ;  /* 0x00000010ff347819 */ /* 0x000fe20000011629 */
[----:B--2---:R-:W-:Y:S01]  /*4680*/  IMAD.MOV.U32 R41, RZ, RZ, R34 ;  /* 0x000000ffff297224 */ /* 0x004fe200078e0022 */
[----:B------:R-:W-:Y:S01]  /*4690*/  MOV R40, R32 ;  /* 0x0000002000287202 */ /* 0x000fe20000000f00 */
[----:B-1----:R-:W-:Y:S01]  /*46a0*/  IMAD.MOV.U32 R32, RZ, RZ, R30 ;  /* 0x000000ffff207224 */ /* 0x002fe200078e001e */
[----:B------:R-:W-:Y:S01]  /*46b0*/  SHF.R.U64 R110, R42, 0x10, R43 ;  /* 0x000000102a6e7819 */ /* 0x000fe2000000122b */
[--C-:B------:R-:W-:Y:S01]  /*46c0*/  HADD2.F32 R34, -RZ, R33.reuse.H0_H0 ;  /* 0x20000021ff227230 */ /* 0x100fe20000004100 */
[----:B------:R-:W-:Y:S01]  /*46d0*/  SHF.R.U64 R106, R46, 0x10, R47 ;  /* 0x000000102e6a7819 */ /* 0x000fe2000000122f */
[----:B------:R-:W-:Y:S01]  /*46e0*/  HADD2.F32 R33, -RZ, R33.H1_H1 ;  /* 0x30000021ff217230 */ /* 0x000fe20000004100 */
[----:B------:R-:W-:Y:S01]  /*46f0*/  SHF.R.U32.HI R54, RZ, 0x10, R43 ;  /* 0x00000010ff367819 */ /* 0x000fe2000001162b */
[----:B------:R-:W-:Y:S01]  /*4700*/  HADD2.F32 R30, -RZ, R29.H0_H0 ;  /* 0x2000001dff1e7230 */ /* 0x000fe20000004100 */
[----:B------:R-:W-:Y:S01]  /*4710*/  SHF.R.U32.HI R53, RZ, 0x10, R47 ;  /* 0x00000010ff357819 */ /* 0x000fe2000001162f */
[----:B------:R-:W-:-:S02]  /*4720*/  HADD2.F32 R44, -RZ, R44.H0_H0 ;  /* 0x2000002cff2c7230 */ /* 0x000fc40000004100 */
[-C--:B------:R-:W-:Y:S01]  /*4730*/  FMUL.FTZ R47, R34, R45.reuse ;  /* 0x0000002d222f7220 */ /* 0x080fe20000410000 */
[----:B------:R-:W-:Y:S02]  /*4740*/  HADD2.F32 R29, -RZ, R29.H1_H1 ;  /* 0x3000001dff1d7230 */ /* 0x000fe40000004100 */
[----:B------:R-:W-:Y:S01]  /*4750*/  FMUL.FTZ R45, R30, R45 ;  /* 0x0000002d1e2d7220 */ /* 0x000fe20000410000 */
[----:B------:R-:W-:Y:S02]  /*4760*/  HADD2.F32 R42, -RZ, R52.H0_H0 ;  /* 0x20000034ff2a7230 */ /* 0x000fe40000004100 */
[-C--:B------:R-:W-:Y:S01]  /*4770*/  FMUL.FTZ R46, R33, R44.reuse ;  /* 0x0000002c212e7220 */ /* 0x080fe20000410000 */
[--C-:B------:R-:W-:Y:S02]  /*4780*/  HADD2.F32 R43, -RZ, R116.reuse.H1_H1 ;  /* 0x30000074ff2b7230 */ /* 0x100fe40000004100 */
[----:B------:R-:W-:Y:S01]  /*4790*/  FMUL.FTZ R44, R29, R44 ;  /* 0x0000002c1d2c7220 */ /* 0x000fe20000410000 */
[----:B------:R-:W-:-:S02]  /*47a0*/  HADD2.F32 R116, -RZ, R116.H0_H0 ;  /* 0x20000074ff747230 */ /* 0x000fc40000004100 */
[-C--:B------:R-:W-:Y:S01]  /*47b0*/  FFMA.FTZ R46, R29, R42.reuse, -R46 ;  /* 0x0000002a1d2e7223 */ /* 0x080fe2000001082e */
[----:B------:R-:W-:Y:S02]  /*47c0*/  HADD2.F32 R29, -RZ, R31.H0_H0 ;  /* 0x2000001fff1d7230 */ /* 0x000fe40000004100 */
[----:B------:R-:W-:Y:S01]  /*47d0*/  FFMA.FTZ R52, R33, R42, R44 ;  /* 0x0000002a21347223 */ /* 0x000fe2000001002c */
[-C--:B------:R-:W-:Y:S01]  /*47e0*/  FFMA.FTZ R47, R30, R43.reuse, -R47 ;  /* 0x0000002b1e2f7223 */ /* 0x080fe2000001082f */
[----:B------:R-:W-:Y:S02]  /*47f0*/  HADD2.F32 R42, -RZ, R117.H1_H1 ;  /* 0x30000075ff2a7230 */ /* 0x000fe40000004100 */
[----:B------:R-:W-:Y:S01]  /*4800*/  FFMA.FTZ R45, R34, R43, R45 ;  /* 0x0000002b222d7223 */ /* 0x000fe2000001002d */
[----:B------:R-:W-:Y:S02]  /*4810*/  HADD2.F32 R30, -RZ, R35.H0_H0 ;  /* 0x20000023ff1e7230 */ /* 0x000fe40000004100 */
[----:B------:R-:W-:-:S02]  /*4820*/  HADD2.F32 R33, -RZ, R115.H1_H1 ;  /* 0x30000073ff217230 */ /* 0x000fc40000004100 */
[-C--:B------:R-:W-:Y:S01]  /*4830*/  FMUL.FTZ R43, R29, R42.reuse ;  /* 0x0000002a1d2b7220 */ /* 0x080fe20000410000 */
[----:B------:R-:W-:Y:S01]  /*4840*/  HADD2.F32 R35, -RZ, R35.H1_H1 ;  /* 0x30000023ff237230 */ /* 0x000fe20000004100 */
[----:B------:R-:W-:Y:S01]  /*4850*/  F2FP.F16.F32.PACK_AB R45, R52, R45 ;  /* 0x0000002d342d723e */ /* 0x000fe200000000ff */
[----:B------:R-:W-:Y:S02]  /*4860*/  HADD2.F32 R44, -RZ, R53.H0_H0 ;  /* 0x20000035ff2c7230 */ /* 0x000fe40000004100 */
[C---:B------:R-:W-:Y:S01]  /*4870*/  FFMA.FTZ R55, R30.reuse, R33, R43 ;  /* 0x000000211e377223 */ /* 0x040fe2000001002b */
[----:B------:R-:W-:Y:S02]  /*4880*/  HADD2.F32 R34, -RZ, R54.H0_H0 ;  /* 0x20000036ff227230 */ /* 0x000fe40000004100 */
[----:B------:R-:W-:Y:S01]  /*4890*/  FMUL.FTZ R54, R30, R42 ;  /* 0x0000002a1e367220 */ /* 0x000fe20000410000 */
[----:B------:R-:W-:Y:S02]  /*48a0*/  HADD2.F32 R31, -RZ, R31.H1_H1 ;  /* 0x3000001fff1f7230 */ /* 0x000fe40000004100 */
[----:B------:R-:W-:Y:S01]  /*48b0*/  FMUL.FTZ R42, R35, R44 ;  /* 0x0000002c232a7220 */ /* 0x000fe20000410000 */
[----:B------:R-:W-:-:S02]  /*48c0*/  HADD2.F32 R30, -RZ, R40.H0_H0 ;  /* 0x20000028ff1e7230 */ /* 0x000fc40000004100 */
[----:B------:R-:W-:Y:S01]  /*48d0*/  FFMA.FTZ R54, R29, R33, -R54 ;  /* 0x000000211d367223 */ /* 0x000fe20000010836 */
[----:B------:R-:W-:Y:S02]  /*48e0*/  HADD2.F32 R33, -RZ, R107.H0_H0 ;  /* 0x2000006bff217230 */ /* 0x000fe40000004100 */
[C---:B------:R-:W-:Y:S01]  /*48f0*/  FMUL.FTZ R44, R31.reuse, R44 ;  /* 0x0000002c1f2c7220 */ /* 0x040fe20000410000 */
[----:B------:R-:W-:Y:S02]  /*4900*/  HADD2.F32 R29, -RZ, R28.H0_H0 ;  /* 0x2000001cff1d7230 */ /* 0x000fe40000004100 */
[-C--:B------:R-:W-:Y:S01]  /*4910*/  FFMA.FTZ R105, R31, R34.reuse, -R42 ;  /* 0x000000221f697223 */ /* 0x080fe2000001082a */
[----:B------:R-:W-:Y:S02]  /*4920*/  HADD2.F32 R40, -RZ, R40.H1_H1 ;  /* 0x30000028ff287230 */ /* 0x000fe40000004100 */
[----:B------:R-:W-:Y:S01]  /*4930*/  FFMA.FTZ R104, R35, R34, R44 ;  /* 0x0000002223687223 */ /* 0x000fe2000001002c */
[----:B------:R-:W-:-:S02]  /*4940*/  HADD2.F32 R28, -RZ, R28.H1_H1 ;  /* 0x3000001cff1c7230 */ /* 0x000fc40000004100 */
[-C--:B------:R-:W-:Y:S01]  /*4950*/  FMUL.FTZ R34, R30, R118.reuse ;  /* 0x000000761e227220 */ /* 0x080fe20000410000 */
[----:B------:R-:W-:Y:S02]  /*4960*/  HADD2.F32 R31, -RZ, R111.H0_H0 ;  /* 0x2000006fff1f7230 */ /* 0x000fe40000004100 */
[-C--:B------:R-:W-:Y:S01]  /*4970*/  FMUL.FTZ R43, R40, R33.reuse ;  /* 0x00000021282b7220 */ /* 0x080fe20000410000 */
[C---:B------:R-:W-:Y:S01]  /*4980*/  FMUL.FTZ R35, R29.reuse, R118 ;  /* 0x000000761d237220 */ /* 0x040fe20000410000 */
[C---:B------:R-:W-:Y:S01]  /*4990*/  FMUL.FTZ R33, R28.reuse, R33 ;  /* 0x000000211c217220 */ /* 0x040fe20000410000 */
[----:B------:R-:W-:Y:S01]  /*49a0*/  FFMA.FTZ R34, R29, R116, -R34 ;  /* 0x000000741d227223 */ /* 0x000fe20000010822 */
[-C--:B------:R-:W-:Y:S01]  /*49b0*/  FFMA.FTZ R43, R28, R31.reuse, -R43 ;  /* 0x0000001f1c2b7223 */ /* 0x080fe2000001082b */
[----:B------:R-:W-:Y:S02]  /*49c0*/  HADD2.F32 R29, -RZ, R41.H0_H0 ;  /* 0x20000029ff1d7230 */ /* 0x000fe40000004100 */
[----:B------:R-:W-:Y:S01]  /*49d0*/  FFMA.FTZ R40, R40, R31, R33 ;  /* 0x0000001f28287223 */ /* 0x000fe20000010021 */
[----:B------:R-:W-:-:S02]  /*49e0*/  HADD2.F32 R28, -RZ, R32.H0_H0 ;  /* 0x20000020ff1c7230 */ /* 0x000fc40000004100 */
[----:B------:R-:W-:Y:S01]  /*49f0*/  FFMA.FTZ R35, R30, R116, R35 ;  /* 0x000000741e237223 */ /* 0x000fe20000010023 */
[----:B------:R-:W-:Y:S01]  /*4a00*/  HADD2.F32 R117, -RZ, R117.H0_H0 ;  /* 0x20000075ff757230 */ /* 0x000fe20000004100 */
[----:B------:R-:W-:Y:S01]  /*4a10*/  F2FP.F16.F32.PACK_AB R55, R104, R55 ;  /* 0x000000376837723e */ /* 0x000fe200000000ff */
[----:B------:R-:W-:Y:S02]  /*4a20*/  HADD2.F32 R31, -RZ, R106.H0_H0 ;  /* 0x2000006aff1f7230 */ /* 0x000fe40000004100 */
        /* <DEDUP_REMOVED lines=8> */
[----:B------:R-:W-:Y:S01]  /*4ab0*/  F2FP.F16.F32.PACK_AB R31, R105, R54 ;  /* 0x00000036691f723e */ /* 0x000fe200000000ff */
[-C--:B------:R-:W-:Y:S01]  /*4ac0*/  FFMA.FTZ R33, R28, R115.reuse, -R33 ;  /* 0x000000731c217223 */ /* 0x080fe20000010821 */
[----:B------:R-:W-:Y:S01]  /*4ad0*/  FFMA.FTZ R42, R29, R115, R42 ;  /* 0x000000731d2a7223 */ /* 0x000fe2000001002a */
[-C--:B------:R-:W-:Y:S01]  /*4ae0*/  FFMA.FTZ R32, R32, R30.reuse, -R53 ;  /* 0x0000001e20207223 */ /* 0x080fe20000010835 */
[----:B------:R-:W-:Y:S01]  /*4af0*/  FFMA.FTZ R41, R41, R30, R44 ;  /* 0x0000001e29297223 */ /* 0x000fe2000001002c */
[----:B------:R-:W-:Y:S01]  /*4b00*/  F2FP.F16.F32.PACK_AB R44, R40, R35 ;  /* 0x00000023282c723e */ /* 0x000fe200000000ff */
[----:B------:R-:W-:Y:S01]  /*4b10*/  IMAD.MOV.U32 R35, RZ, RZ, R55 ;  /* 0x000000ffff237224 */ /* 0x000fe200078e0037 */
[----:B------:R-:W-:-:S02]  /*4b20*/  F2FP.F16.F32.PACK_AB R28, R43, R34 ;  /* 0x000000222b1c723e */ /* 0x000fc400000000ff */
[----:B------:R-:W-:Y:S01]  /*4b30*/  F2FP.F16.F32.PACK_AB R30, R32, R33 ;  /* 0x00000021201e723e */ /* 0x000fe200000000ff */
[----:B------:R-:W-:Y:S01]  /*4b40*/  IMAD.MOV.U32 R32, RZ, RZ, R44 ;  /* 0x000000ffff207224 */ /* 0x000fe200078e002c */
[----:B------:R-:W-:Y:S01]  /*4b50*/  F2FP.F16.F32.PACK_AB R29, R46, R47 ;  /* 0x0000002f2e1d723e */ /* 0x000fe200000000ff */
[----:B------:R-:W-:Y:S01]  /*4b60*/  IMAD.MOV.U32 R33, RZ, RZ, R45 ;  /* 0x000000ffff217224 */ /* 0x000fe200078e002d */
[----:B------:R-:W-:-:S07]  /*4b70*/  F2FP.F16.F32.PACK_AB R34, R41, R42 ;  /* 0x0000002a2922723e */ /* 0x000fce00000000ff */
.L_x_661:
[----:B------:R-:W-:Y:S05]  /*4b80*/  BSYNC B1 ;  /* 0x0000000000017941 */ /* 0x000fea0003800000 */
.L_x_660:
[----:B-1----:R4:W-:Y:S01]  /*4b90*/  STG.E.128 desc[UR40][R48.64], R28 ;  /* 0x0000001c30007986 */ /* 0x0029e2000c101d28 */
[----:B------:R-:W-:-:S13]  /*4ba0*/  ISETP.GE.AND P4, PT, R51, R109, PT ;  /* 0x0000006d3300720c */ /* 0x000fda0003f86270 */
[----:B------:R-:W-:Y:S05]  /*4bb0*/  @P4 BRA `(.L_x_646) ;  /* 0x0000000000804947 */ /* 0x000fea0003800000 */
[--C-:B----4-:R-:W-:Y:S02]  /*4bc0*/  SHF.R.S32.HI R28, RZ, 0x1f, R51.reuse ;  /* 0x0000001fff1c7819 */ /* 0x110fe40000011433 */
[----:B------:R-:W-:-:S04]  /*4bd0*/  IADD3 R51, P4, P5, R4, R102, R51 ;  /* 0x0000006604337210 */ /* 0x000fc80007d9e033 */
[----:B------:R-:W-:Y:S02]  /*4be0*/  IADD3.X R50, R3, R50, R28, P4, P5 ;  /* 0x0000003203327210 */ /* 0x000fe400027ea41c */
[----:B------:R-:W-:-:S04]  /*4bf0*/  LEA R100, P4, R51, R100, 0x1 ;  /* 0x0000006433647211 */ /* 0x000fc800078808ff */
[----:B------:R-:W-:-:S05]  /*4c00*/  LEA.HI.X R101, R51, R101, R50, 0x1, P4 ;  /* 0x0000006533657211 */ /* 0x000fca00020f0c32 */
[----:B--2---:R1:W-:Y:S01]  /*4c10*/  STG.E.128 desc[UR40][R100.64], R32 ;  /* 0x0000002064007986 */ /* 0x0043e2000c101d28 */
[----:B------:R-:W-:Y:S05]  /*4c20*/  BRA `(.L_x_646) ;  /* 0x0000000000647947 */ /* 0x000fea0003800000 */
.L_x_629:
[----:B------:R-:W-:-:S13]  /*4c30*/  ISETP.NE.AND P3, PT, R203, 0x3, PT ;  /* 0x00000003cb00780c */ /* 0x000fda0003f65270 */
[----:B------:R-:W-:Y:S05]  /*4c40*/  @!P3 BRA `(.L_x_662) ;  /* 0x000000000004b947 */ /* 0x000fea0003800000 */
[----:B------:R-:W-:Y:S01]  /*4c50*/  BPT.TRAP 0x1 ;  /* 0x000000040000795c */ /* 0x000fe20000300000 */
.L_x_662:
[----:B------:R-:W-:Y:S01]  /*4c60*/  IMAD R97, R2, 0x8, R18 ;  /* 0x0000000802617824 */ /* 0x000fe200078e0212 */
[----:B------:R-:W-:Y:S01]  /*4c70*/  SHF.L.U32 R108, R201, 0x1f, RZ ;  /* 0x0000001fc96c7819 */ /* 0x000fe200000006ff */
[----:B------:R-:W-:Y:S01]  /*4c80*/  IMAD R99, R26, -0x60, R60 ;  /* 0xffffffa01a637824 */ /* 0x000fe200078e023c */
[----:B------:R-:W-:Y:S02]  /*4c90*/  BSSY B1, `(.L_x_663) ;  /* 0x0000004000017945 */ /* 0x000fe40003800000 */
[----:B------:R-:W0:Y:S02]  /*4ca0*/  SYNCS.PHASECHK.TRANS64.TRYWAIT P4, [R97+URZ+0x22890], R108 ;  /* 0x0228906c610075a7 */ /* 0x000e24000808017f */
[----:B------:R-:W-:Y:S01]  /*4cb0*/  VIMNMX R99, R99, 0x60, PT ;  /* 0x0000006063637848 */ /* 0x000fe20003fe0100 */
[----:B0-----:R-:W-:Y:S06]  /*4cc0*/  @!P4 BRA `(.L_x_664) ;  /* 0x0000012400d0c947 */ /* 0x001fec0003800000 */
.L_x_915:
[----:B------:R-:W-:Y:S05]  /*4cd0*/  BSYNC B1 ;  /* 0x0000000000017941 */ /* 0x000fea0003800000 */
.L_x_663:
[-C--:B------:R-:W-:Y:S01]  /*4ce0*/  ISETP.GE.AND P5, PT, R19, R99.reuse, PT ;  /* 0x000000631300720c */ /* 0x080fe20003fa6270 */
[----:B------:R-:W-:Y:S01]  /*4cf0*/  BSSY B1, `(.L_x_665) ;  /* 0x0000007000017945 */ /* 0x000fe20003800000 */
[----:B------:R-:W-:-:S11]  /*4d00*/  ISETP.GE.AND P4, PT, R217, R99, PT ;  /* 0x00000063d900720c */ /* 0x000fd60003f86270 */
[----:B------:R-:W-:Y:S05]  /*4d10*/  @P5 BRA `(.L_x_666) ;  /* 0x0000000000105947 */ /* 0x000fea0003800000 */
[----:B------:R-:W1:Y:S04]  /*4d20*/  @!P1 LDS.128 R28, [R106] ;  /* 0x000000006a1c9984 */ /* 0x000e680000000c00 */
[----:B------:R-:W2:Y:S04]  /*4d30*/  @!P2 LDS.128 R32, [R104] ;  /* 0x000000006820a984 */ /* 0x000ea80000000c00 */
[----:B-1----:R1:W-:Y:S04]  /*4d40*/  @!P1 STG.E.128 desc[UR40][R42.64], R28 ;  /* 0x0000001c2a009986 */ /* 0x0023e8000c101d28 */
[----:B--2---:R1:W-:Y:S02]  /*4d50*/  @!P2 STG.E.128 desc[UR40][R42.64+0x40], R32 ;  /* 0x000040202a00a986 */ /* 0x0043e4000c101d28 */
.L_x_666:
[----:B------:R-:W-:Y:S05]  /*4d60*/  BSYNC B1 ;  /* 0x0000000000017941 */ /* 0x000fea0003800000 */
.L_x_665:
[----:B------:R-:W-:Y:S05]  /*4d70*/  @P4 BRA `(.L_x_646) ;  /* 0x0000000000104947 */ /* 0x000fea0003800000 */
[----:B-1----:R-:W1:Y:S04]  /*4d80*/  @!P1 LDS.128 R28, [R106+0x2000] ;  /* 0x002000006a1c9984 */ /* 0x002e680000000c00 */
[----:B------:R-:W2:Y:S04]  /*4d90*/  @!P2 LDS.128 R32, [R104+0x2000] ;  /* 0x002000006820a984 */ /* 0x000ea80000000c00 */
[----:B-1----:R3:W-:Y:S04]  /*4da0*/  @!P1 STG.E.128 desc[UR40][R40.64], R28 ;  /* 0x0000001c28009986 */ /* 0x0027e8000c101d28 */
[----:B--2---:R3:W-:Y:S02]  /*4db0*/  @!P2 STG.E.128 desc[UR40][R40.64+0x40], R32 ;  /* 0x000040202800a986 */ /* 0x0047e4000c101d28 */
.L_x_646:
[----:B------:R-:W-:Y:S05]  /*4dc0*/  BSYNC B0 ;  /* 0x0000000000007941 */ /* 0x000fea0003800000 */
.L_x_628:
[----:B-1234-:R-:W1:Y:S01]  /*4dd0*/  S2R R28, SR_TID.X ;  /* 0x00000000001c7919 */ /* 0x01ee620000002100 */
[----:B------:R-:W-:Y:S01]  /*4de0*/  @!PT LDS RZ, [RZ] ;  /* 0x00000000fffff984 */ /* 0x000fe20000000800 */
[----:B------:R-:W-:Y:S01]  /*4df0*/  @!PT LDS RZ, [RZ] ;  /* 0x00000000fffff984 */ /* 0x000fe20000000800 */
[----:B------:R-:W-:Y:S01]  /*4e00*/  @!PT LDS RZ, [RZ] ;  /* 0x00000000fffff984 */ /* 0x000fe20000000800 */
[----:B------:R-:W-:Y:S01]  /*4e10*/  @!PT LDS RZ, [RZ] ;  /* 0x00000000fffff984 */ /* 0x000fe20000000800 */
[----:B------:R2:W-:Y:S06]  /*4e20*/  MEMBAR.ALL.CTA ;  /* 0x0000000000007992 */ /* 0x0005ec0000008000 */
[----:B--2---:R-:W2:Y:S01]  /*4e30*/  FENCE.VIEW.ASYNC.S ;  /* 0x00000000000073c6 */ /* 0x004ea20000000000 */
[----:B------:R-:W-:Y:S05]  /*4e40*/  WARPSYNC.ALL ;  /* 0x0000000000007948 */ /* 0x000fea0003800000 */
[----:B------:R-:W-:Y:S01]  /*4e50*/  BSSY B0, `(.L_x_667) ;  /* 0x0000009000007945 */ /* 0x000fe20003800000 */
[----:B-1----:R-:W-:Y:S01]  /*4e60*/  LOP3.LUT R28, R28, 0x7f, RZ, 0xc0, !PT ;  /* 0x0000007f1c1c7812 */ /* 0x002fe200078ec0ff */
[----:B--2---:R1:W-:Y:S03]  /*4e70*/  BAR.SYNC.DEFER_BLOCKING R76, 0x80 ;  /* 0x0002004c0000751d */ /* 0x0043e60000010000 */
[----:B------:R-:W-:-:S13]  /*4e80*/  ISETP.NE.AND P4, PT, R28, RZ, PT ;  /* 0x000000ff1c00720c */ /* 0x000fda0003f85270 */
[----:B------:R-:W-:-:S05]  /*4e90*/  @!P4 VIADD R28, R97, 0x228a0 ;  /* 0x000228a0611cc836 */ /* 0x000fca0000000000 */
[----:B------:R-:W-:-:S04]  /*4ea0*/  @!P4 PRMT R28, RZ, 0x654, R28 ;  /* 0x00000654ff1cc816 */ /* 0x000fc8000000001c */
[----:B------:R1:W-:Y:S01]  /*4eb0*/  @!P4 SYNCS.ARRIVE.TRANS64.RED.A1T0 RZ, [R28+URZ], RZ ;  /* 0x000000ff1cffc9a7 */ /* 0x0003e2000810043f */
[----:B------:R-:W-:Y:S05]  /*4ec0*/  @!P3 BRA `(.L_x_668) ;  /* 0x000000000004b947 */ /* 0x000fea0003800000 */
[----:B------:R-:W-:Y:S01]  /*4ed0*/  BPT.TRAP 0x1 ;  /* 0x000000040000795c */ /* 0x000fe20000300000 */
.L_x_668:
[----:B------:R-:W-:Y:S05]  /*4ee0*/  BSYNC B0 ;  /* 0x0000000000007941 */ /* 0x000fea0003800000 */
.L_x_667:
[----:B------:R-:W2:Y:S01]  /*4ef0*/  SYNCS.PHASECHK.TRANS64.TRYWAIT P3, [R97+URZ+0x228b0], R108 ;  /* 0x0228b06c610075a7 */ /* 0x000ea2000806017f */
[----:B------:R-:W-:Y:S01]  /*4f00*/  ULDC UR44, c[0x0][0x320] ;  /* 0x0000c800002c7ab9 */ /* 0x000fe20000000800 */
[----:B------:R-:W-:Y:S01]  /*4f10*/  ULDC.64 UR38, c[0x0][0x328] ;  /* 0x0000ca0000267ab9 */ /* 0x000fe20000000a00 */
[----:B------:R-:W-:Y:S01]  /*4f20*/  ULDC.64 UR36, c[0x0][0x318] ;  /* 0x0000c60000247ab9 */ /* 0x000fe20000000a00 */
[----:B------:R-:W-:Y:S01]  /*4f30*/  BSSY B0, `(.L_x_669) ;  /* 0x0000003000007945 */ /* 0x000fe20003800000 */
[----:B-1----:R-:W-:-:S03]  /*4f40*/  IMAD R28, R2, 0x6000, R79 ;  /* 0x00006000021c7824 */ /* 0x002fc600078e024f */
[----:B--2---:R-:W-:Y:S05]  /*4f50*/  @!P3 BRA `(.L_x_670) ;  /* 0x000001240040b947 */ /* 0x004fea0003800000 */
.L_x_916:
[----:B------:R-:W-:Y:S05]  /*4f60*/  BSYNC B0 ;  /* 0x0000000000007941 */ /* 0x000fea0003800000 */
.L_x_669:
[----:B------:R-:W-:Y:S01]  /*4f70*/  ISETP.GE.AND P3, PT, R19, R99, PT ;  /* 0x000000631300720c */ /* 0x000fe20003f66270 */
[----:B------:R-:W-:Y:S01]  /*4f80*/  IMAD.IADD R29, R77, 0x1, R28 ;  /* 0x000000014d1d7824 */ /* 0x000fe200078e021c */
[----:B------:R-:W-:Y:S01]  /*4f90*/  BSSY B0, `(.L_x_671) ;  /* 0x0000025000007945 */ /* 0x000fe20003800000 */
[----:B------:R-:W-:Y:S01]  /*4fa0*/  LEA R40, R28, R24, 0x1 ;  /* 0x000000181c287211 */ /* 0x000fe200078e08ff */
[----:B------:R-:W-:-:S04]  /*4fb0*/  IMAD.WIDE R32, R26, 0x60, R58 ;  /* 0x000000601a207825 */ /* 0x000fc800078e023a */
[----:B------:R-:W-:-:S05]  /*4fc0*/  IMAD R41, R29, 0x2, R24 ;  /* 0x000000021d297824 */ /* 0x000fca00078e0218 */
[----:B------:R-:W-:Y:S05]  /*4fd0*/  @P3 BRA `(.L_x_672) ;  /* 0x0000000000803947 */ /* 0x000fea0003800000 */
[----:B------:R-:W-:Y:S02]  /*4fe0*/  IMAD R31, R33, UR38, RZ ;  /* 0x00000026211f7c24 */ /* 0x000fe4000f8e02ff */
[----:B------:R-:W-:Y:S02]  /*4ff0*/  IMAD.MOV.U32 R28, RZ, RZ, R6 ;  /* 0x000000ffff1c7224 */ /* 0x000fe400078e0006 */
[----:B------:R-:W-:Y:S02]  /*5000*/  IMAD.MOV.U32 R29, RZ, RZ, R94 ;  /* 0x000000ffff1d7224 */ /* 0x000fe400078e005e */
[C---:B------:R-:W-:Y:S02]  /*5010*/  IMAD R31, R32.reuse, UR39, R31 ;  /* 0x00000027201f7c24 */ /* 0x040fe4000f8e021f */
[----:B------:R-:W-:-:S04]  /*5020*/  IMAD.WIDE.U32 R28, R32, UR38, R28 ;  /* 0x00000026201c7c25 */ /* 0x000fc8000f8e001c */
[----:B------:R-:W-:Y:S01]  /*5030*/  IMAD.IADD R29, R29, 0x1, R31 ;  /* 0x000000011d1d7824 */ /* 0x000fe200078e021f */
[----:B------:R-:W-:-:S04]  /*5040*/  LEA R34, P3, R28, UR36, 0x1 ;  /* 0x000000241c227c11 */ /* 0x000fc8000f8608ff */
[----:B------:R-:W-:Y:S02]  /*5050*/  LEA.HI.X R35, R28, UR37, R29, 0x1, P3 ;  /* 0x000000251c237c11 */ /* 0x000fe400098f0c1d */
[----:B------:R-:W-:-:S13]  /*5060*/  ISETP.GE.AND P3, PT, R16, UR44, PT ;  /* 0x0000002c10007c0c */ /* 0x000fda000bf66270 */
[----:B------:R-:W2:Y:S04]  /*5070*/  @!P3 LDS.128 R28, [R40] ;  /* 0x00000000281cb984 */ /* 0x000ea80000000c00 */
[----:B--2---:R-:W-:Y:S01]  /*5080*/  @!P3 STG.E.128 desc[UR40][R34.64], R28 ;  /* 0x0000001c2200b986 */ /* 0x004fe2000c101d28 */
[----:B------:R-:W-:-:S13]  /*5090*/  ISETP.GE.AND P3, PT, R62, UR44, PT ;  /* 0x0000002c3e007c0c */ /* 0x000fda000bf66270 */
[----:B------:R-:W2:Y:S04]  /*50a0*/  @!P3 LDS.128 R28, [R41] ;  /* 0x00000000291cb984 */ /* 0x000ea80000000c00 */
[----:B--2---:R-:W-:Y:S01]  /*50b0*/  @!P3 STG.E.128 desc[UR40][R34.64+0x40], R28 ;  /* 0x0000401c2200b986 */ /* 0x004fe2000c101d28 */
[----:B------:R-:W-:-:S13]  /*50c0*/  ISETP.GE.AND P3, PT, R63, UR44, PT ;  /* 0x0000002c3f007c0c */ /* 0x000fda000bf66270 */
[----:B------:R-:W2:Y:S04]  /*50d0*/  @!P3 LDS.128 R28, [R40+0x3000] ;  /* 0x00300000281cb984 */ /* 0x000ea80000000c00 */
        /* <DEDUP_REMOVED lines=10> */
[----:B------:R-:W-:-:S13]  /*5180*/  ISETP.NE.AND P3, PT, R96, RZ, PT ;  /* 0x000000ff6000720c */ /* 0x000fda0003f65270 */
[----:B------:R-:W2:Y:S04]  /*5190*/  @P3 LDS.128 R28, [R40+0x9000] ;  /* 0x00900000281c3984 */ /* 0x000ea80000000c00 */
[----:B--2---:R-:W-:Y:S01]  /*51a0*/  @P3 STG.E.128 desc[UR40][R34.64+0x180], R28 ;  /* 0x0001801c22003986 */ /* 0x004fe2000c101d28 */
[----:B------:R-:W-:-:S13]  /*51b0*/  ISETP.NE.AND P3, PT, R95, RZ, PT ;  /* 0x000000ff5f00720c */ /* 0x000fda0003f65270 */
[----:B------:R-:W2:Y:S04]  /*51c0*/  @P3 LDS.128 R28, [R41+0x9000] ;  /* 0x00900000291c3984 */ /* 0x000ea80000000c00 */
[----:B--2---:R2:W-:Y:S02]  /*51d0*/  @P3 STG.E.128 desc[UR40][R34.64+0x1c0], R28 ;  /* 0x0001c01c22003986 */ /* 0x0045e4000c101d28 */
.L_x_672:
[----:B------:R-:W-:Y:S05]  /*51e0*/  BSYNC B0 ;  /* 0x0000000000007941 */ /* 0x000fea0003800000 */
.L_x_671:
[----:B------:R-:W-:Y:S01]  /*51f0*/  ISETP.GE.AND P3, PT, R217, R99, PT ;  /* 0x00000063d900720c */ /* 0x000fe20003f66270 */
[----:B------:R-:W-:-:S12]  /*5200*/  BSSY B0, `(.L_x_673) ;  /* 0x0000024000007945 */ /* 0x000fd80003800000 */
[----:B------:R-:W-:Y:S05]  /*5210*/  @P3 BRA `(.L_x_674) ;  /* 0x0000000000883947 */ /* 0x000fea0003800000 */
[----:B--2---:R-:W-:Y:S01]  /*5220*/  IADD3 R31, P3, R32, 0x40, RZ ;  /* 0x00000040201f7810 */ /* 0x004fe20007f7e0ff */
[----:B------:R-:W-:Y:S02]  /*5230*/  IMAD.MOV.U32 R28, RZ, RZ, R6 ;  /* 0x000000ffff1c7224 */ /* 0x000fe400078e0006 */
[----:B------:R-:W-:Y:S02]  /*5240*/  IMAD.MOV.U32 R29, RZ, RZ, R94 ;  /* 0x000000ffff1d7224 */ /* 0x000fe400078e005e */
[----:B------:R-:W-:Y:S02]  /*5250*/  IMAD.X R32, RZ, RZ, R33, P3 ;  /* 0x000000ffff207224 */ /* 0x000fe400018e0621 */
[----:B------:R-:W-:-:S04]  /*5260*/  IMAD.WIDE.U32 R28, R31, UR38, R28 ;  /* 0x000000261f1c7c25 */ /* 0x000fc8000f8e001c */
[----:B------:R-:W-:-:S04]  /*5270*/  IMAD R32, R32, UR38, RZ ;  /* 0x0000002620207c24 */ /* 0x000fc8000f8e02ff */
[----:B------:R-:W-:Y:S01]  /*5280*/  IMAD R31, R31, UR39, R32 ;  /* 0x000000271f1f7c24 */ /* 0x000fe2000f8e0220 */
[----:B------:R-:W-:-:S03]  /*5290*/  LEA R32, P3, R28, UR36, 0x1 ;  /* 0x000000241c207c11 */ /* 0x000fc6000f8608ff */
[----:B------:R-:W-:-:S05]  /*52a0*/  IMAD.IADD R29, R29, 0x1, R31 ;  /* 0x000000011d1d7824 */ /* 0x000fca00078e021f */
[----:B------:R-:W-:Y:S02]  /*52b0*/  LEA.HI.X R33, R28, UR37, R29, 0x1, P3 ;  /* 0x000000251c217c11 */ /* 0x000fe400098f0c1d */
        /* <DEDUP_REMOVED lines=23> */
[----:B--2---:R3:W-:Y:S02]  /*5430*/  @P3 STG.E.128 desc[UR40][R32.64+0x1c0], R28 ;  /* 0x0001c01c20003986 */ /* 0x0047e4000c101d28 */
.L_x_674:
[----:B------:R-:W-:Y:S05]  /*5440*/  BSYNC B0 ;  /* 0x0000000000007941 */ /* 0x000fea0003800000 */
.L_x_673:
[----:B------:R-:W-:Y:S01]  /*5450*/  @!PT LDS RZ, [RZ] ;  /* 0x00000000fffff984 */ /* 0x000fe20000000800 */
[----:B------:R-:W-:Y:S01]  /*5460*/  @!PT LDS RZ, [RZ] ;  /* 0x00000000fffff984 */ /* 0x000fe20000000800 */
[----:B------:R-:W-:Y:S01]  /*5470*/  @!PT LDS RZ, [RZ] ;  /* 0x00000000fffff984 */ /* 0x000fe20000000800 */
[----:B------:R-:W-:Y:S01]  /*5480*/  @!PT LDS RZ, [RZ] ;  /* 0x00000000fffff984 */ /* 0x000fe20000000800 */
[----:B------:R4:W-:Y:S06]  /*5490*/  MEMBAR.ALL.CTA ;  /* 0x0000000000007992 */ /* 0x0009ec0000008000 */
[----:B----4-:R-:W4:Y:S02]  /*54a0*/  FENCE.VIEW.ASYNC.S ;  /* 0x00000000000073c6 */ /* 0x010f240000000000 */
[----:B----4-:R4:W-:Y:S01]  /*54b0*/  BAR.SYNC.DEFER_BLOCKING R76, 0x80 ;  /* 0x0002004c0000751d */ /* 0x0109e20000010000 */
[----:B------:R-:W-:Y:S01]  /*54c0*/  ISETP.NE.AND P5, PT, R98, RZ, PT ;  /* 0x000000ff6200720c */ /* 0x000fe20003fa5270 */
[----:B------:R-:W-:Y:S01]  /*54d0*/  VIADD R2, R2, 0x1 ;  /* 0x0000000102027836 */ /* 0x000fe20000000000 */
[----:B01----:R-:W-:-:S04]  /*54e0*/  @!P4 IADD3 R97, R97, 0x228c0, RZ ;  /* 0x000228c06161c810 */ /* 0x003fc80007ffe0ff */
[C---:B------:R-:W-:Y:S02]  /*54f0*/  ISETP.NE.AND P3, PT, R2.reuse, 0x2, PT ;  /* 0x000000020200780c */ /* 0x040fe40003f65270 */
[----:B------:R-:W-:Y:S02]  /*5500*/  @!P4 PRMT R97, RZ, 0x654, R97 ;  /* 0x00000654ff61c816 */ /* 0x000fe40000000061 */
[----:B--23--:R-:W-:Y:S02]  /*5510*/  SEL R28, RZ, 0x1, P3 ;  /* 0x00000001ff1c7807 */ /* 0x00cfe40001800000 */
[----:B------:R-:W-:Y:S02]  /*5520*/  SEL R2, R2, RZ, P3 ;  /* 0x000000ff02027207 */ /* 0x000fe40001800000 */
[----:B------:R-:W-:Y:S01]  /*5530*/  LOP3.LUT R201, R201, R28, RZ, 0x3c, !PT ;  /* 0x0000001cc9c97212 */ /* 0x000fe200078e3cff */
[----:B------:R4:W-:Y:S01]  /*5540*/  @!P4 SYNCS.ARRIVE.TRANS64.RED.A1T0 RZ, [R97+URZ], RZ ;  /* 0x000000ff61ffc9a7 */ /* 0x0009e2000810043f */
[----:B------:R-:W-:Y:S05]  /*5550*/  @P5 BRA `(.L_x_675) ;  /* 0xffffffcc00745947 */ /* 0x000fea000383ffff */
[----:B------:R-:W0:Y:S01]  /*5560*/  S2R R29, SR_TID.X ;  /* 0x00000000001d7919 */ /* 0x000e220000002100 */
[----:B------:R-:W-:Y:S02]  /*5570*/  PLOP3.LUT P0, PT, PT, PT, PT, 0x8, 0x0 ;  /* 0x000000000000781c */ /* 0x000fe40003f0e170 */
[----:B0-----:R-:W-:-:S04]  /*5580*/  SHF.R.U32.HI R29, RZ, 0x7, R29 ;  /* 0x00000007ff1d7819 */ /* 0x001fc8000001161d */
[----:B------:R-:W-:-:S13]  /*5590*/  ISETP.NE.AND P5, PT, R29, 0x1, PT ;  /* 0x000000011d00780c */ /* 0x000fda0003fa5270 */
[----:B------:R-:W-:Y:S06]  /*55a0*/  @!P5 BAR.ARV 0x9, 0x100 ;  /* 0x024400000000db1d */ /* 0x000fec0000002000 */
.L_x_623:
[----:B------:R-:W-:Y:S02]  /*55b0*/  ISETP.GE.AND P2, PT, R176, 0x1, PT ;  /* 0x00000001b000780c */ /* 0x000fe40003f46270 */
[----:B------:R-:W-:Y:S02]  /*55c0*/  CS2R R4, SRZ ;  /* 0x0000000000047805 */ /* 0x000fe4000001ff00 */
[----:B------:R-:W-:Y:S01]  /*55d0*/  PLOP3.LUT P1, PT, PT, PT, PT, 0x80, 0x0 ;  /* 0x000000000000781c */ /* 0x000fe20003f2f070 */
[----:B------:R-:W-:Y:S01]  /*55e0*/  IMAD.MOV.U32 R0, RZ, RZ, RZ ;  /* 0x000000ffff007224 */ /* 0x000fe200078e00ff */
        /* <DEDUP_REMOVED lines=11> */
[----:B------:R-:W-:Y:S01]  /*56a0*/  CS2R R124, SRZ ;  /* 0x00000000007c7805 */ /* 0x000fe2000001ff00 */
[----:B------:R-:W-:Y:S01]  /*56b0*/  IMAD.MOV.U32 R179, RZ, RZ, RZ ;  /* 0x000000ffffb37224 */ /* 0x000fe200078e00ff */
        /* <DEDUP_REMOVED lines=8> */
[----:B----4-:R-:W-:Y:S02]  /*5740*/  CS2R R96, SRZ ;  /* 0x0000000000607805 */ /* 0x010fe4000001ff00 */
        /* <DEDUP_REMOVED lines=15> */
[----:B------:R-:W-:Y:S01]  /*5840*/  CS2R R6, SRZ ;  /* 0x0000000000067805 */ /* 0x000fe2000001ff00 */
[----:B------:R-:W-:Y:S01]  /*5850*/  IMAD.MOV.U32 R3, RZ, RZ, RZ ;  /* 0x000000ffff037224 */ /* 0x000fe200078e00ff */
        /* <DEDUP_REMOVED lines=25> */
[----:B------:R-:W-:Y:S06]  /*59f0*/  @P0 BRA `(.L_x_676) ;  /* 0x00000000000c0947 */ /* 0x000fec0003800000 */
[----:B------:R-:W0:Y:S01]  /*5a00*/  FENCE.VIEW.ASYNC.G ;  /* 0x00000000000073c6 */ /* 0x000e220000000100 */
[----:B------:R-:W-:Y:S05]  /*5a10*/  WARPSYNC.ALL ;  /* 0x0000000000007948 */ /* 0x000fea0003800000 */
[----:B0-----:R-:W-:Y:S06]  /*5a20*/  BAR.ARV 0xc, 0x180 ;  /* 0x0306000000007b1d */ /* 0x001fec0000002000 */
.L_x_676:
[----:B------:R-:W-:Y:S01]  /*5a30*/  CS2R R24, SRZ ;  /* 0x0000000000187805 */ /* 0x000fe2000001ff00 */
[----:B------:R-:W-:Y:S06]  /*5a40*/  @!P2 BRA `(.L_x_677) ;  /* 0x000000740078a947 */ /* 0x000fec0003800000 */
[----:B------:R-:W-:-:S03]  /*5a50*/  UMOV UR4, 0xffffffff ;  /* 0xffffffff00047882 */ /* 0x000fc60000000000 */
[----:B------:R-:W-:Y:S05]  /*5a60*/  BRA.DIV UR4, `(.L_x_678) ;  /* 0x0000011a04907947 */ /* 0x000fea000b800000 */
[----:B------:R0:W1:Y:S02]  /*5a70*/  SHFL.IDX PT, R14, R234, RZ, 0x1f ;  /* 0x00001fffea0e7589 */ /* 0x00006400000e0000 */
.L_x_919:
[----:B-1----:R-:W-:Y:S01]  /*5a80*/  LEA.HI R0, R14, R14, RZ, 0x1 ;  /* 0x0000000e0e007211 */ /* 0x002fe200078f08ff */
[----:B------:R-:W-:Y:S01]  /*5a90*/  VIADD R24, R18, 0x18400 ;  /* 0x0001840012187836 */ /* 0x000fe20000000000 */
[----:B------:R-:W-:Y:S02]  /*5aa0*/  BSSY B6, `(.L_x_679) ;  /* 0x0000018000067945 */ /* 0x000fe40003800000 */
[----:B------:R-:W-:Y:S02]  /*5ab0*/  LOP3.LUT R3, R0, 0x1e, RZ, 0xc0, !PT ;  /* 0x0000001e00037812 */ /* 0x000fe400078ec0ff */
[----:B------:R-:W-:-:S03]  /*5ac0*/  LOP3.LUT P0, RZ, R24, 0x1bf, RZ, 0xc0, !PT ;  /* 0x000001bf18ff7812 */ /* 0x000fc6000780c0ff */
[----:B------:R-:W-:-:S04]  /*5ad0*/  IMAD.IADD R3, R14, 0x1, -R3 ;  /* 0x000000010e037824 */ /* 0x000fc800078e0a03 */
[----:B------:R-:W-:-:S05]  /*5ae0*/  IMAD R3, R3, 0x2000, R24 ;  /* 0x0000200003037824 */ /* 0x000fca00078e0218 */
[----:B------:R-:W-:-:S04]  /*5af0*/  SHF.R.U32.HI R3, RZ, 0x4, R3 ;  /* 0x00000004ff037819 */ /* 0x000fc80000011603 */
[----:B------:R-:W-:Y:S01]  /*5b00*/  LOP3.LUT R28, R3, 0x3fff, RZ, 0xc0, !PT ;  /* 0x00003fff031c7812 */ /* 0x000fe200078ec0ff */
[----:B------:R-:W-:Y:S06]  /*5b10*/  @!P0 BRA `(.L_x_680) ;  /* 0x0000000000408947 */ /* 0x000fec0003800000 */
[----:B------:R-:W-:Y:S01]  /*5b20*/  MOV R0, 0x0 ;  /* 0x0000000000007802 */ /* 0x000fe20000000f00 */
[----:B------:R-:W-:Y:S01]  /*5b30*/  ULDC.64 UR4, c[0x4][0x98] ;  /* 0x0100260000047ab9 */ /* 0x000fe20000000a00 */
[----:B------:R-:W-:Y:S01]  /*5b40*/  ULDC.64 UR6, c[0x4][0xa0] ;  /* 0x0100280000067ab9 */ /* 0x000fe20000000a00 */
[----:B------:R-:W-:Y:S01]  /*5b50*/  MOV R4, UR4 ;  /* 0x0000000400047c02 */ /* 0x000fe20008000f00 */
[----:B------:R1:W2:Y:S01]  /*5b60*/  LDC.64 R14, c[0x4][R0] ;  /* 0x01000000000e7b82 */ /* 0x0002a20000000a00 */
        /* <DEDUP_REMOVED lines=8> */
[----:B-1----:R-:W-:-:S07]  /*5bf0*/  IMAD.MOV.U32 R13, RZ, RZ, RZ ;  /* 0x000000ffff0d7224 */ /* 0x002fce00078e00ff */
[----:B------:R-:W-:-:S07]  /*5c00*/  LEPC R20, `(.L_x_680) ;  /* 0x000000001014794e */ /* 0x000fce0000000000 */
[----:B0-2--5:R-:W-:Y:S05]  /*5c10*/  CALL.ABS.NOINC R14 ;  /* 0x000000000e007343 */ /* 0x025fea0003c00000 */
.L_x_680:
[----:B------:R-:W-:Y:S05]  /*5c20*/  BSYNC B6 ;  /* 0x0000000000067941 */ /* 0x000fea0003800000 */
.L_x_679:
[----:B------:R-:W-:Y:S02]  /*5c30*/  ULDC UR4, c[0x0][0x3f4] ;  /* 0x0000fd0000047ab9 */ /* 0x000fe40000000800 */
[----:B------:R-:W-:-:S13]  /*5c40*/  ISETP.LT.AND P0, PT, RZ, UR4, PT ;  /* 0x00000004ff007c0c */ /* 0x000fda000bf01270 */
[----:B------:R-:W-:Y:S05]  /*5c50*/  @P0 BRA `(.L_x_681) ;  /* 0x00000000003c0947 */ /* 0x000fea0003800000 */
[----:B------:R-:W-:-:S04]  /*5c60*/  LEA.HI R0, R218, R218, RZ, 0x1 ;  /* 0x000000dada007211 */ /* 0x000fc800078f08ff */
[----:B------:R-:W-:-:S04]  /*5c70*/  LOP3.LUT R3, R0, 0xfffffffe, RZ, 0xc0, !PT ;  /* 0xfffffffe00037812 */ /* 0x000fc800078ec0ff */
[----:B------:R-:W-:-:S04]  /*5c80*/  IADD3 R3, R218, -R3, RZ ;  /* 0x80000003da037210 */ /* 0x000fc80007ffe0ff */
[----:B------:R-:W-:-:S04]  /*5c90*/  SHF.L.U32 R3, R3, 0x1f, RZ ;  /* 0x0000001f03037819 */ /* 0x000fc800000006ff */
[----:B------:R1:W2:Y:S03]  /*5ca0*/  SYNCS.PHASECHK.TRANS64.TRYWAIT P0, [R18+URZ+0x22800], R3 ;  /* 0x02280003120075a7 */ /* 0x0002a6000800017f */
[----:B--2---:R-:W-:Y:S05]  /*5cb0*/  @!P0 NANOSLEEP.SYNCS 0x989680 ;  /* 0x009896800000895d */ /* 0x004fea0003900000 */
[----:B------:R-:W2:Y:S01]  /*5cc0*/  @!P0 SYNCS.PHASECHK.TRANS64 P0, [R18+URZ+0x22800], R3 ;  /* 0x02280003120085a7 */ /* 0x000ea2000800007f */
[----:B------:R-:W-:Y:S04]  /*5cd0*/  BSSY B0, `(.L_x_682) ;  /* 0x0000006000007945 */ /* 0x000fe80003800000 */
[----:B--2---:R-:W-:Y:S05]  /*5ce0*/  @P0 BRA `(.L_x_683) ;  /* 0x0000000000100947 */ /* 0x004fea0003800000 */
.L_x_684:
[----:B--2---:R2:W3:Y:S02]  /*5cf0*/  SYNCS.PHASECHK.TRANS64.TRYWAIT P0, [R18+URZ+0x22800], R3 ;  /* 0x02280003120075a7 */ /* 0x0044e4000800017f */
[----:B---3--:R-:W-:Y:S05]  /*5d00*/  @!P0 NANOSLEEP.SYNCS 0x989680 ;  /* 0x009896800000895d */ /* 0x008fea0003900000 */
[----:B------:R-:W3:Y:S02]  /*5d10*/  @!P0 SYNCS.PHASECHK.TRANS64 P0, [R18+URZ+0x22800], R3 ;  /* 0x02280003120085a7 */ /* 0x000ee4000800007f */
[----:B---3--:R-:W-:Y:S05]  /*5d20*/  @!P0 BRA `(.L_x_684) ;  /* 0xfffffffc00f08947 */ /* 0x008fea000383ffff */
.L_x_683:
[----:B------:R-:W-:Y:S05]  /*5d30*/  BSYNC B0 ;  /* 0x0000000000007941 */ /* 0x000fea0003800000 */
.L_x_682:
[----:B------:R-:W-:Y:S05]  /*5d40*/  BRA `(.L_x_685) ;  /* 0x00000020007c7947 */ /* 0x000fea0003800000 */
.L_x_681:
[----:B-----5:R-:W-:Y:S01]  /*5d50*/  SHF.R.S32.HI R0, RZ, 0x1f, R38 ;  /* 0x0000001fff007819 */ /* 0x020fe20000011426 */
[----:B------:R-:W-:Y:S01]  /*5d60*/  ULDC.64 UR4, c[0x0][0x3f8] ;  /* 0x0000fe0000047ab9 */ /* 0x000fe20000000a00 */
[----:B------:R-:W-:Y:S01]  /*5d70*/  ULDC.64 UR6, c[0x0][0x408] ;  /* 0x0001020000067ab9 */ /* 0x000fe20000000a00 */
[----:B------:R-:W-:Y:S01]  /*5d80*/  LOP3.LUT P0, RZ, R24, 0x3ff, RZ, 0xc0, !PT ;  /* 0x000003ff18ff7812 */ /* 0x000fe2000780c0ff */
[----:B------:R-:W-:Y:S01]  /*5d90*/  IMAD.WIDE.U32 R4, R38, UR4, RZ ;  /* 0x0000000426047c25 */ /* 0x000fe2000f8e00ff */
[----:B------:R-:W-:Y:S03]  /*5da0*/  BSSY B6, `(.L_x_686) ;  /* 0x000001f000067945 */ /* 0x000fe60003800000 */
[C---:B------:R-:W-:Y:S02]  /*5db0*/  IMAD R3, R0.reuse, UR4, RZ ;  /* 0x0000000400037c24 */ /* 0x040fe4000f8e02ff */
[----:B------:R-:W-:-:S02]  /*5dc0*/  IMAD R9, R0, UR6, RZ ;  /* 0x0000000600097c24 */ /* 0x000fc4000f8e02ff */
[C---:B------:R-:W-:Y:S01]  /*5dd0*/  IMAD R3, R38.reuse, UR5, R3 ;  /* 0x0000000526037c24 */ /* 0x040fe2000f8e0203 */
[----:B------:R-:W-:Y:S01]  /*5de0*/  ULDC.64 UR4, c[0x0][0x3e8] ;  /* 0x0000fa0000047ab9 */ /* 0x000fe20000000a00 */
[----:B------:R-:W-:Y:S01]  /*5df0*/  IMAD.WIDE.U32 R6, R38, UR6, RZ ;  /* 0x0000000626067c25 */ /* 0x000fe2000f8e00ff */
[----:B------:R-:W-:-:S03]  /*5e00*/  LEA R24, P1, R4, UR4, 0x1 ;  /* 0x0000000404187c11 */ /* 0x000fc6000f8208ff */
[----:B------:R-:W-:Y:S01]  /*5e10*/  IMAD R9, R38, UR7, R9 ;  /* 0x0000000726097c24 */ /* 0x000fe2000f8e0209 */
[----:B------:R-:W-:Y:S01]  /*5e20*/  ULDC.64 UR6, c[0x0][0x400] ;  /* 0x0001000000067ab9 */ /* 0x000fe20000000a00 */
[----:B------:R-:W-:Y:S01]  /*5e30*/  IMAD.IADD R25, R3, 0x1, R5 ;  /* 0x0000000103197824 */ /* 0x000fe200078e0205 */
[----:B------:R-:W-:Y:S01]  /*5e40*/  LEA R26, P2, R6, UR6, 0x1 ;  /* 0x00000006061a7c11 */ /* 0x000fe2000f8408ff */
[----:B------:R-:W-:-:S03]  /*5e50*/  IMAD.IADD R27, R9, 0x1, R7 ;  /* 0x00000001091b7824 */ /* 0x000fc600078e0207 */
[----:B------:R-:W-:Y:S02]  /*5e60*/  LEA.HI.X R25, R4, UR5, R25, 0x1, P1 ;  /* 0x0000000504197c11 */ /* 0x000fe400088f0c19 */
[----:B------:R-:W-:Y:S01]  /*5e70*/  LEA.HI.X R27, R6, UR7, R27, 0x1, P2 ;  /* 0x00000007061b7c11 */ /* 0x000fe200090f0c1b */
[----:B------:R-:W-:Y:S06]  /*5e80*/  @!P0 BRA `(.L_x_687) ;  /* 0x0000000000408947 */ /* 0x000fec0003800000 */
[----:B------:R-:W-:Y:S01]  /*5e90*/  MOV R0, 0x0 ;  /* 0x0000000000007802 */ /* 0x000fe20000000f00 */
[----:B------:R-:W-:Y:S01]  /*5ea0*/  ULDC.64 UR4, c[0x4][0x98] ;  /* 0x0100260000047ab9 */ /* 0x000fe20000000a00 */
[----:B------:R-:W-:Y:S01]  /*5eb0*/  ULDC.64 UR6, c[0x4][0xa0] ;  /* 0x0100280000067ab9 */ /* 0x000fe20000000a00 */
[----:B------:R-:W-:Y:S01]  /*5ec0*/  IMAD.U32 R4, RZ, RZ, UR4 ;  /* 0x00000004ff047e24 */ /* 0x000fe2000f8e00ff */
[----:B------:R1:W2:Y:S01]  /*5ed0*/  LDC.64 R14, c[0x4][R0] ;  /* 0x01000000000e7b82 */ /* 0x0002a20000000a00 */
        /* <DEDUP_REMOVED lines=8> */
[----:B-1----:R-:W-:-:S07]  /*5f60*/  IMAD.MOV.U32 R13, RZ, RZ, RZ ;  /* 0x000000ffff0d7224 */ /* 0x002fce00078e00ff */
[----:B------:R-:W-:-:S07]  /*5f70*/  LEPC R20, `(.L_x_687) ;  /* 0x000000001014794e */ /* 0x000fce0000000000 */
[----:B0-2---:R-:W-:Y:S05]  /*5f80*/  CALL.ABS.NOINC R14 ;  /* 0x000000000e007343 */ /* 0x005fea0003c00000 */
.L_x_687:
[----:B------:R-:W-:Y:S05]  /*5f90*/  BSYNC B6 ;  /* 0x0000000000067941 */ /* 0x000fea0003800000 */
.L_x_686:
[----:B------:R-:W-:Y:S01]  /*5fa0*/  ULDC.U8 UR4, c[0x0][0x410] ;  /* 0x0001040000047ab9 */ /* 0x000fe20000000000 */
[----:B------:R-:W-:Y:S01]  /*5fb0*/  BSSY B0, `(.L_x_688) ;  /* 0x00001f0000007945 */ /* 0x000fe20003800000 */
[----:B------:R-:W-:Y:S01]  /*5fc0*/  ISETP.NE.AND P0, PT, RZ, UR4, PT ;  /* 0x00000004ff007c0c */ /* 0x000fe2000bf05270 */
[----:B------:R-:W-:-:S12]  /*5fd0*/  IMAD R5, R89, 0x80, R19 ;  /* 0x0000008059057824 */ /* 0x000fd800078e0213 */
[----:B------:R-:W-:Y:S05]  /*5fe0*/  @!P0 BRA `(.L_x_689) ;  /* 0x0000000c00f88947 */ /* 0x000fea0003800000 */
[----:B------:R-:W-:-:S03]  /*5ff0*/  UMOV UR4, 0xffffffff ;  /* 0xffffffff00047882 */ /* 0x000fc60000000000 */
[----:B------:R-:W-:Y:S05]  /*6000*/  BRA.DIV UR4, `(.L_x_690) ;  /* 0x0000011604507947 */ /* 0x000fea000b800000 */
[----:B------:R1:W2:Y:S04]  /*6010*/  SHFL.IDX PT, R0, R25, RZ, 0x1c1f ;  /* 0x001c1fff19007589 */ /* 0x0002a800000e0000 */
[----:B------:R1:W3:Y:S04]  /*6020*/  SHFL.IDX PT, R3, R24, RZ, 0x1c1f ;  /* 0x001c1fff18037589 */ /* 0x0002e800000e0000 */
[----:B------:R1:W4:Y:S04]  /*6030*/  SHFL.IDX PT, R4, R27, RZ, 0x1c1f ;  /* 0x001c1fff1b047589 */ /* 0x00032800000e0000 */
[----:B------:R1:W0:Y:S02]  /*6040*/  SHFL.IDX PT, R14, R26, RZ, 0x1c1f ;  /* 0x001c1fff1a0e7589 */ /* 0x00022400000e0000 */
.L_x_925:
[----:B------:R-:W-:Y:S01]  /*6050*/  IMAD.SHL.U32 R6, R226, 0x40, RZ ;  /* 0x00000040e2067824 */ /* 0x000fe200078e00ff */
[----:B------:R-:W-:Y:S01]  /*6060*/  ULDC UR4, c[0x0][0x448] ;  /* 0x0001120000047ab9 */ /* 0x000fe20000000800 */
[----:B------:R-:W-:Y:S01]  /*6070*/  BSSY B1, `(.L_x_691) ;  /* 0x0000024000017945 */ /* 0x000fe20003800000 */
[----:B------:R-:W-:Y:S02]  /*6080*/  CS2R R10, SRZ ;  /* 0x00000000000a7805 */ /* 0x000fe4000001ff00 */
[----:B------:R-:W-:Y:S01]  /*6090*/  LOP3.LUT R7, R6, 0x1c0, RZ, 0xc0, !PT ;  /* 0x000001c006077812 */ /* 0x000fe200078ec0ff */
[----:B------:R-:W-:-:S03]  /*60a0*/  IMAD R6, R39, UR4, RZ ;  /* 0x0000000427067c24 */ /* 0x000fc6000f8e02ff */
[----:B------:R-:W-:Y:S02]  /*60b0*/  LOP3.LUT R8, R7, 0x18, R16, 0xf8, !PT ;  /* 0x0000001807087812 */ /* 0x000fe400078ef810 */
[----:B------:R-:W-:Y:S01]  /*60c0*/  ISETP.GE.AND P0, PT, R5, R6, PT ;  /* 0x000000060500720c */ /* 0x000fe20003f06270 */
[----:B------:R-:W-:Y:S01]  /*60d0*/  IMAD R5, R89, -0x80, R6 ;  /* 0xffffff8059057824 */ /* 0x000fe200078e0206 */
[----:B------:R-:W-:Y:S02]  /*60e0*/  SHF.R.U32.HI R9, RZ, 0x3, R7 ;  /* 0x00000003ff097819 */ /* 0x000fe40000011607 */
[----:B------:R-:W-:Y:S02]  /*60f0*/  LEA.HI R7, R218, R218, RZ, 0x1 ;  /* 0x000000dada077211 */ /* 0x000fe400078f08ff */
[----:B------:R-:W-:Y:S02]  /*6100*/  LOP3.LUT R30, R8, R9, RZ, 0x3c, !PT ;  /* 0x00000009081e7212 */ /* 0x000fe400078e3cff */
[----:B------:R-:W-:-:S02]  /*6110*/  CS2R R8, SRZ ;  /* 0x0000000000087805 */ /* 0x000fc4000001ff00 */
[----:B------:R-:W-:Y:S02]  /*6120*/  LOP3.LUT R13, R7, 0xfffffffe, RZ, 0xc0, !PT ;  /* 0xfffffffe070d7812 */ /* 0x000fe400078ec0ff */
[----:B------:R-:W-:-:S03]  /*6130*/  CS2R R6, SRZ ;  /* 0x0000000000067805 */ /* 0x000fc6000001ff00 */
[----:B------:R-:W-:Y:S01]  /*6140*/  IMAD.IADD R29, R218, 0x1, -R13 ;  /* 0x00000001da1d7824 */ /* 0x000fe200078e0a0d */
[----:B------:R-:W-:Y:S01]  /*6150*/  CS2R R12, SRZ ;  /* 0x00000000000c7805 */ /* 0x000fe2000001ff00 */
[----:B------:R-:W-:Y:S06]  /*6160*/  @P0 BRA `(.L_x_692) ;  /* 0x0000000000500947 */ /* 0x000fec0003800000 */
[----:B------:R-:W-:Y:S01]  /*6170*/  ULDC UR4, c[0x0][0x3f4] ;  /* 0x0000fd0000047ab9 */ /* 0x000fe20000000800 */
[----:B---3--:R-:W-:Y:S01]  /*6180*/  IMAD.MOV.U32 R6, RZ, RZ, R3 ;  /* 0x000000ffff067224 */ /* 0x008fe200078e0003 */
[----:B------:R-:W-:Y:S01]  /*6190*/  ISETP.GE.AND P3, PT, R202, UR4, PT ;  /* 0x00000004ca007c0c */ /* 0x000fe2000bf66270 */
[----:B--2---:R-:W-:Y:S01]  /*61a0*/  IMAD.MOV.U32 R7, RZ, RZ, R0 ;  /* 0x000000ffff077224 */ /* 0x004fe200078e0000 */
[----:B------:R-:W-:Y:S01]  /*61b0*/  ISETP.GE.AND P2, PT, R22, UR4, PT ;  /* 0x0000000416007c0c */ /* 0x000fe2000bf46270 */
[----:B----4-:R-:W-:Y:S01]  /*61c0*/  IMAD.MOV.U32 R15, RZ, RZ, R4 ;  /* 0x000000ffff0f7224 */ /* 0x010fe200078e0004 */
[----:B------:R-:W-:Y:S02]  /*61d0*/  CS2R R10, SRZ ;  /* 0x00000000000a7805 */ /* 0x000fe4000001ff00 */
[----:B------:R-:W-:Y:S02]  /*61e0*/  CS2R R12, SRZ ;  /* 0x00000000000c7805 */ /* 0x000fe4000001ff00 */
[----:B------:R-:W-:-:S05]  /*61f0*/  CS2R R8, SRZ ;  /* 0x0000000000087805 */ /* 0x000fca000001ff00 */
[-C--:B01----:R-:W-:Y:S02]  /*6200*/  @!P3 IADD3 R26, P1, R14, R232.reuse, RZ ;  /* 0x000000e80e1ab210 */ /* 0x083fe40007f3e0ff */
[----:B------:R-:W-:Y:S01]  /*6210*/  @!P3 IADD3 R24, P0, R3, R232, RZ ;  /* 0x000000e80318b210 */ /* 0x000fe20007f1e0ff */
[----:B------:R-:W-:Y:S01]  /*6220*/  @!P2 IMAD.WIDE R20, R22, 0x2, R6 ;  /* 0x000000021614a825 */ /* 0x000fe200078e0206 */
[----:B------:R-:W-:Y:S02]  /*6230*/  CS2R R6, SRZ ;  /* 0x0000000000067805 */ /* 0x000fe4000001ff00 */
[----:B------:R-:W-:Y:S01]  /*6240*/  @!P3 IADD3.X R25, R0, R231, RZ, P0, !PT ;  /* 0x000000e70019b210 */ /* 0x000fe200007fe4ff */
[----:B------:R-:W-:Y:S01]  /*6250*/  @!P2 IMAD.WIDE R14, R22, 0x2, R14 ;  /* 0x00000002160ea825 */ /* 0x000fe200078e020e */
[----:B------:R0:W5:Y:S03]  /*6260*/  @!P2 LD.E.64 R10, desc[UR40][R20.64] ;  /* 0x00000028140aa980 */ /* 0x000166000c101b00 */
[----:B------:R-:W-:Y:S01]  /*6270*/  @!P3 IMAD.X R27, R4, 0x1, R231, P1 ;  /* 0x00000001041bb824 */ /* 0x000fe200008e06e7 */
[----:B------:R0:W5:Y:S04]  /*6280*/  @!P2 LD.E.64 R6, desc[UR40][R14.64] ;  /* 0x000000280e06a980 */ /* 0x000168000c101b00 */
[----:B------:R0:W5:Y:S04]  /*6290*/  @!P3 LD.E.64 R12, desc[UR40][R24.64] ;  /* 0x00000028180cb980 */ /* 0x000168000c101b00 */
[----:B------:R0:W5:Y:S02]  /*62a0*/  @!P3 LD.E.64 R8, desc[UR40][R26.64] ;  /* 0x000000281a08b980 */ /* 0x000164000c101b00 */
.L_x_692:
[----:B------:R-:W-:Y:S05]  /*62b0*/  BSYNC B1 ;  /* 0x0000000000017941 */ /* 0x000fea0003800000 */
.L_x_691:
[----:B0-----:R-:W-:Y:S01]  /*62c0*/  SHF.L.U32 R15, R29, 0x1f, RZ ;  /* 0x0000001f1d0f7819 */ /* 0x001fe200000006ff */
[----:B---3--:R-:W-:Y:S01]  /*62d0*/  IMAD R3, R207, 0x200, R30 ;  /* 0x00000200cf037824 */ /* 0x008fe200078e021e */
[----:B------:R-:W-:Y:S01]  /*62e0*/  LOP3.LUT P1, RZ, R226, 0x4, RZ, 0xc0, !PT ;  /* 0x00000004e2ff7812 */ /* 0x000fe2000782c0ff */
[----:B-----5:R-:W-:Y:S01]  /*62f0*/  IMAD.MOV.U32 R31, RZ, RZ, R10 ;  /* 0x000000ffff1f7224 */ /* 0x020fe200078e000a */
[----:B------:R-:W0:Y:S01]  /*6300*/  SYNCS.PHASECHK.TRANS64.TRYWAIT P0, [R18+URZ+0x22800], R15 ;  /* 0x0228000f120075a7 */ /* 0x000e22000800017f */
[----:B------:R-:W-:Y:S01]  /*6310*/  IMAD R3, R3, 0x2, R18 ;  /* 0x0000000203037824 */ /* 0x000fe200078e0212 */
[--C-:B------:R-:W-:Y:S01]  /*6320*/  SHF.R.U64 R33, R10, 0x10, R11.reuse ;  /* 0x000000100a217819 */ /* 0x100fe2000000120b */
[--C-:B------:R-:W-:Y:S01]  /*6330*/  IMAD.MOV.U32 R14, RZ, RZ, R11.reuse ;  /* 0x000000ffff0e7224 */ /* 0x100fe200078e000b */
[----:B------:R-:W-:Y:S01]  /*6340*/  SHF.R.U32.HI R20, RZ, 0x10, R11 ;  /* 0x00000010ff147819 */ /* 0x000fe2000001160b */
[----:B-1----:R-:W-:Y:S01]  /*6350*/  IMAD.MOV.U32 R27, RZ, RZ, R6 ;  /* 0x000000ffff1b7224 */ /* 0x002fe200078e0006 */
[----:B------:R-:W-:Y:S01]  /*6360*/  SHF.R.U64 R35, R6, 0x10, R7 ;  /* 0x0000001006237819 */ /* 0x000fe20000001207 */
[----:B------:R-:W-:Y:S01]  /*6370*/  IMAD.MOV.U32 R32, RZ, RZ, R12 ;  /* 0x000000ffff207224 */ /* 0x000fe200078e000c */
[--C-:B------:R-:W-:Y:S01]  /*6380*/  SHF.R.U64 R34, R12, 0x10, R13.reuse ;  /* 0x000000100c227819 */ /* 0x100fe2000000120d */
[--C-:B------:R-:W-:Y:S01]  /*6390*/  IMAD.MOV.U32 R11, RZ, RZ, R13.reuse ;  /* 0x000000ffff0b7224 */ /* 0x100fe200078e000d */
[----:B------:R-:W-:Y:S01]  /*63a0*/  MOV R10, R7 ;  /* 0x00000007000a7202 */ /* 0x000fe20000000f00 */
[----:B------:R-:W-:Y:S01]  /*63b0*/  IMAD.MOV.U32 R29, RZ, RZ, R8 ;  /* 0x000000ffff1d7224 */ /* 0x000fe200078e0008 */
[----:B------:R-:W-:Y:S01]  /*63c0*/  SHF.R.U32.HI R12, RZ, 0x10, R13 ;  /* 0x00000010ff0c7819 */ /* 0x000fe2000001160d */
[----:B----4-:R-:W-:Y:S01]  /*63d0*/  VIADD R4, R3, 0x18400 ;  /* 0x0001840003047836 */ /* 0x010fe20000000000 */
[----:B------:R-:W-:Y:S01]  /*63e0*/  SHF.R.U32.HI R7, RZ, 0x10, R7 ;  /* 0x00000010ff077819 */ /* 0x000fe20000011607 */
[--C-:B------:R-:W-:Y:S01]  /*63f0*/  IMAD.MOV.U32 R6, RZ, RZ, R9.reuse ;  /* 0x000000ffff067224 */ /* 0x100fe200078e0009 */
[----:B------:R-:W-:Y:S01]  /*6400*/  VIMNMX R30, R5, 0x80, PT ;  /* 0x00000080051e7848 */ /* 0x000fe20003fe0100 */
[----:B------:R-:W-:Y:S01]  /*6410*/  BSSY B1, `(.L_x_693) ;  /* 0x000000e000017945 */ /* 0x000fe20003800000 */
[----:B--2---:R-:W-:Y:S01]  /*6420*/  VIADD R0, R3, 0x18440 ;  /* 0x0001844003007836 */ /* 0x004fe20000000000 */
[--C-:B------:R-:W-:Y:S01]  /*6430*/  SHF.R.U64 R36, R8, 0x10, R9.reuse ;  /* 0x0000001008247819 */ /* 0x100fe20000001209 */
[----:B------:R-:W-:Y:S01]  /*6440*/  @P1 VIADD R0, R4, 0xffffffc0 ;  /* 0xffffffc004001836 */ /* 0x000fe20000000000 */
[----:B------:R-:W-:-:S02]  /*6450*/  SHF.R.U32.HI R8, RZ, 0x10, R9 ;  /* 0x00000010ff087819 */ /* 0x000fc40000011609 */
[----:B------:R-:W-:Y:S02]  /*6460*/  PRMT R31, R31, 0x5410, R14 ;  /* 0x000054101f1f7816 */ /* 0x000fe4000000000e */
[----:B------:R-:W-:Y:S02]  /*6470*/  PRMT R33, R33, 0x5410, R20 ;  /* 0x0000541021217816 */ /* 0x000fe40000000014 */
[----:B------:R-:W-:Y:S02]  /*6480*/  PRMT R32, R32, 0x5410, R11 ;  /* 0x0000541020207816 */ /* 0x000fe4000000000b */
[----:B------:R-:W-:Y:S02]  /*6490*/  PRMT R34, R34, 0x5410, R12 ;  /* 0x0000541022227816 */ /* 0x000fe4000000000c */
[----:B------:R-:W-:Y:S02]  /*64a0*/  ISETP.GE.AND P1, PT, R19, R30, PT ;  /* 0x0000001e1300720c */ /* 0x000fe40003f26270 */
[----:B------:R-:W-:-:S02]  /*64b0*/  PRMT R27, R27, 0x5410, R10 ;  /* 0x000054101b1b7816 */ /* 0x000fc4000000000a */
[----:B------:R-:W-:Y:S02]  /*64c0*/  PRMT R35, R35, 0x5410, R7 ;  /* 0x0000541023237816 */ /* 0x000fe40000000007 */
[----:B------:R-:W-:Y:S01]  /*64d0*/  PRMT R29, R29, 0x5410, R6 ;  /* 0x000054101d1d7816 */ /* 0x000fe20000000006 */
[----:B0-----:R-:W-:Y:S06]  /*64e0*/  @!P0 BRA `(.L_x_694) ;  /* 0x0000011000888947 */ /* 0x001fec0003800000 */
.L_x_926:
[----:B------:R-:W-:Y:S05]  /*64f0*/  BSYNC B1 ;  /* 0x0000000000017941 */ /* 0x000fea0003800000 */
.L_x_693:
[----:B------:R-:W-:Y:S01]  /*6500*/  BSSY B1, `(.L_x_695) ;  /* 0x0000056000017945 */ /* 0x000fe20003800000 */
[----:B------:R-:W-:-:S03]  /*6510*/  PRMT R36, R36, 0x5410, R8 ;  /* 0x0000541024247816 */ /* 0x000fc60000000008 */
[----:B------:R-:W-:Y:S05]  /*6520*/  @P1 BRA `(.L_x_696) ;  /* 0x00000004004c1947 */ /* 0x000fea0003800000 */
[----:B------:R-:W1:Y:S01]  /*6530*/  LDC R5, c[0x0][0x3f4] ;  /* 0x0000fd00ff057b82 */ /* 0x000e620000000800 */
[----:B------:R-:W-:Y:S01]  /*6540*/  BSSY B2, `(.L_x_697) ;  /* 0x000002a000027945 */ /* 0x000fe20003800000 */
[-C--:B-1----:R-:W-:Y:S02]  /*6550*/  ISETP.GE.AND P0, PT, R22, R5.reuse, PT ;  /* 0x000000051600720c */ /* 0x082fe40003f06270 */
[----:B------:R-:W-:-:S11]  /*6560*/  ISETP.GE.AND P1, PT, R202, R5, PT ;  /* 0x00000005ca00720c */ /* 0x000fd60003f26270 */
[----:B------:R-:W-:Y:S05]  /*6570*/  @P0 BRA `(.L_x_698) ;  /* 0x0000000000980947 */ /* 0x000fea0003800000 */
[----:B------:R-:W1:Y:S01]  /*6580*/  LDS.128 R4, [R3+0x18400] ;  /* 0x0184000003047984 */ /* 0x000e620000000c00 */
[----:B0-----:R-:W-:Y:S02]  /*6590*/  HADD2.F32 R15, -RZ, R27.H0_H0 ;  /* 0x2000001bff0f7230 */ /* 0x001fe40000004100 */
[----:B------:R-:W-:Y:S02]  /*65a0*/  HADD2.F32 R13, -RZ, R31.H0_H0 ;  /* 0x2000001fff0d7230 */ /* 0x000fe40000004100 */
[----:B------:R-:W-:Y:S02]  /*65b0*/  HADD2.F32 R12, -RZ, R33.H0_H0 ;  /* 0x20000021ff0c7230 */ /* 0x000fe40000004100 */
[----:B------:R-:W-:Y:S02]  /*65c0*/  HADD2.F32 R14, -RZ, R35.H0_H0 ;  /* 0x20000023ff0e7230 */ /* 0x000fe40000004100 */
[--C-:B-1----:R-:W-:Y:S02]  /*65d0*/  HADD2.F32 R8, -RZ, R4.reuse.H0_H0 ;  /* 0x20000004ff087230 */ /* 0x102fe40000004100 */
[----:B------:R-:W-:-:S02]  /*65e0*/  HADD2.F32 R4, -RZ, R4.H1_H1 ;  /* 0x30000004ff047230 */ /* 0x000fc40000004100 */
[--C-:B------:R-:W-:Y:S02]  /*65f0*/  HADD2.F32 R9, -RZ, R5.reuse.H0_H0 ;  /* 0x20000005ff097230 */ /* 0x100fe40000004100 */
[----:B------:R-:W-:Y:S02]  /*6600*/  HADD2.F32 R5, -RZ, R5.H1_H1 ;  /* 0x30000005ff057230 */ /* 0x000fe40000004100 */
[C---:B------:R-:W-:Y:S01]  /*6610*/  FMUL.FTZ R21, R4.reuse, R15 ;  /* 0x0000000f04157220 */ /* 0x040fe20000410000 */
[-C--:B------:R-:W-:Y:S01]  /*6620*/  FMUL.FTZ R4, R4, R13.reuse ;  /* 0x0000000d04047220 */ /* 0x080fe20000410000 */
[--C-:B------:R-:W-:Y:S02]  /*6630*/  HADD2.F32 R10, -RZ, R6.reuse.H0_H0 ;  /* 0x20000006ff0a7230 */ /* 0x100fe40000004100 */
[----:B------:R-:W-:Y:S02]  /*6640*/  HADD2.F32 R11, -RZ, R7.H0_H0 ;  /* 0x20000007ff0b7230 */ /* 0x000fe40000004100 */
[C---:B------:R-:W-:Y:S01]  /*6650*/  FMUL.FTZ R24, R5.reuse, R14 ;  /* 0x0000000e05187220 */ /* 0x040fe20000410000 */
[C---:B------:R-:W-:Y:S01]  /*6660*/  FFMA.FTZ R21, R8.reuse, R13, -R21 ;  /* 0x0000000d08157223 */ /* 0x040fe20000010815 */
[----:B------:R-:W-:Y:S01]  /*6670*/  FFMA.FTZ R20, R8, R15, R4 ;  /* 0x0000000f08147223 */ /* 0x000fe20000010004 */
[----:B------:R-:W-:Y:S01]  /*6680*/  FMUL.FTZ R26, R5, R12 ;  /* 0x0000000c051a7220 */ /* 0x000fe20000410000 */
[----:B------:R-:W-:-:S02]  /*6690*/  HADD2.F32 R6, -RZ, R6.H1_H1 ;  /* 0x30000006ff067230 */ /* 0x000fc40000004100 */
[C---:B------:R-:W-:Y:S01]  /*66a0*/  FFMA.FTZ R24, R9.reuse, R12, -R24 ;  /* 0x0000000c09187223 */ /* 0x040fe20000010818 */
[----:B------:R-:W-:Y:S02]  /*66b0*/  HADD2.F32 R7, -RZ, R7.H1_H1 ;  /* 0x30000007ff077230 */ /* 0x000fe40000004100 */
[----:B------:R-:W-:Y:S01]  /*66c0*/  FFMA.FTZ R9, R9, R14, R26 ;  /* 0x0000000e09097223 */ /* 0x000fe2000001001a */
[----:B------:R-:W-:Y:S02]  /*66d0*/  HADD2.F32 R13, -RZ, R27.H1_H1 ;  /* 0x3000001bff0d7230 */ /* 0x000fe40000004100 */
[----:B------:R-:W-:Y:S02]  /*66e0*/  HADD2.F32 R5, -RZ, R31.H1_H1 ;  /* 0x3000001fff057230 */ /* 0x000fe40000004100 */
[----:B------:R-:W-:Y:S02]  /*66f0*/  HADD2.F32 R8, -RZ, R35.H1_H1 ;  /* 0x30000023ff087230 */ /* 0x000fe40000004100 */
[----:B------:R-:W-:Y:S01]  /*6700*/  FMUL.FTZ R15, R6, R13 ;  /* 0x0000000d060f7220 */ /* 0x000fe20000410000 */
[----:B------:R-:W-:-:S02]  /*6710*/  HADD2.F32 R4, -RZ, R33.H1_H1 ;  /* 0x30000021ff047230 */ /* 0x000fc40000004100 */
[-C--:B------:R-:W-:Y:S01]  /*6720*/  FMUL.FTZ R12, R6, R5.reuse ;  /* 0x00000005060c7220 */ /* 0x080fe20000410000 */
[C---:B------:R-:W-:Y:S01]  /*6730*/  FMUL.FTZ R14, R7.reuse, R8 ;  /* 0x00000008070e7220 */ /* 0x040fe20000410000 */
[C---:B------:R-:W-:Y:S01]  /*6740*/  FFMA.FTZ R6, R10.reuse, R5, -R15 ;  /* 0x000000050a067223 */ /* 0x040fe2000001080f */
[-C--:B------:R-:W-:Y:S01]  /*6750*/  FMUL.FTZ R25, R7, R4.reuse ;  /* 0x0000000407197220 */ /* 0x080fe20000410000 */
[----:B------:R-:W-:Y:S01]  /*6760*/  FFMA.FTZ R13, R10, R13, R12 ;  /* 0x0000000d0a0d7223 */ /* 0x000fe2000001000c */
[C---:B------:R-:W-:Y:S01]  /*6770*/  FFMA.FTZ R7, R11.reuse, R4, -R14 ;  /* 0x000000040b077223 */ /* 0x040fe2000001080e */
[----:B------:R-:W-:Y:S01]  /*6780*/  F2FP.F16.F32.PACK_AB R4, R20, R21 ;  /* 0x000000151404723e */ /* 0x000fe200000000ff */
[----:B------:R-:W-:Y:S01]  /*6790*/  FFMA.FTZ R8, R11, R8, R25 ;  /* 0x000000080b087223 */ /* 0x000fe20000010019 */
[----:B------:R-:W-:Y:S02]  /*67a0*/  F2FP.F16.F32.PACK_AB R5, R9, R24 ;  /* 0x000000180905723e */ /* 0x000fe400000000ff */
[----:B------:R-:W-:-:S02]  /*67b0*/  F2FP.F16.F32.PACK_AB R6, R13, R6 ;  /* 0x000000060d06723e */ /* 0x000fc400000000ff */
[----:B------:R-:W-:-:S05]  /*67c0*/  F2FP.F16.F32.PACK_AB R7, R8, R7 ;  /* 0x000000070807723e */ /* 0x000fca00000000ff */
[----:B------:R1:W-:Y:S02]  /*67d0*/  STS.128 [R3+0x18400], R4 ;  /* 0x0184000403007388 */ /* 0x0003e40000000c00 */
.L_x_698:
[----:B------:R-:W-:Y:S05]  /*67e0*/  BSYNC B2 ;  /* 0x0000000000027941 */ /* 0x000fea0003800000 */
.L_x_697:
[----:B------:R-:W-:Y:S05]  /*67f0*/  @P1 BRA `(.L_x_696) ;  /* 0x0000000000981947 */ /* 0x000fea0003800000 */
[----:B-1----:R-:W1:Y:S01]  /*6800*/  LDS.128 R4, [R0] ;  /* 0x0000000000047984 */ /* 0x002e620000000c00 */
        /* <DEDUP_REMOVED lines=36> */
[----:B------:R2:W-:Y:S02]  /*6a50*/  STS.128 [R0], R4 ;  /* 0x0000000400007388 */ /* 0x0005e40000000c00 */
.L_x_696:
[----:B------:R-:W-:Y:S05]  /*6a60*/  BSYNC B1 ;  /* 0x0000000000017941 */ /* 0x000fea0003800000 */
.L_x_695:
[----:B------:R-:W-:-:S13]  /*6a70*/  ISETP.GE.AND P0, PT, R217, R30, PT ;  /* 0x0000001ed900720c */ /* 0x000fda0003f06270 */
[----:B------:R-:W-:Y:S05]  /*6a80*/  @P0 BRA `(.L_x_699) ;  /* 0x0000001400080947 */ /* 0x000fea0003800000 */
[----:B-12---:R-:W1:Y:S01]  /*6a90*/  LDC R5, c[0x0][0x3f4] ;  /* 0x0000fd00ff057b82 */ /* 0x006e620000000800 */
[----:B------:R-:W-:Y:S01]  /*6aa0*/  BSSY B1, `(.L_x_700) ;  /* 0x000002a000017945 */ /* 0x000fe20003800000 */
[-C--:B-1----:R-:W-:Y:S02]  /*6ab0*/  ISETP.GE.AND P0, PT, R22, R5.reuse, PT ;  /* 0x000000051600720c */ /* 0x082fe40003f06270 */
[----:B------:R-:W-:-:S11]  /*6ac0*/  ISETP.GE.AND P1, PT, R202, R5, PT ;  /* 0x00000005ca00720c */ /* 0x000fd60003f26270 */
[----:B------:R-:W-:Y:S05]  /*6ad0*/  @P0 BRA `(.L_x_701) ;  /* 0x0000000000980947 */ /* 0x000fea0003800000 */
[----:B------:R-:W1:Y:S01]  /*6ae0*/  LDS.128 R4, [R3+0x1a400] ;  /* 0x01a4000003047984 */ /* 0x000e620000000c00 */
[----:B------:R-:W-:Y:S02]  /*6af0*/  HADD2.F32 R14, -RZ, R31.H0_H0 ;  /* 0x2000001fff0e7230 */ /* 0x000fe40000004100 */
[----:B------:R-:W-:Y:S02]  /*6b00*/  HADD2.F32 R20, -RZ, R27.H0_H0 ;  /* 0x2000001bff147230 */ /* 0x000fe40000004100 */
[----:B------:R-:W-:Y:S02]  /*6b10*/  HADD2.F32 R25, -RZ, R35.H0_H0 ;  /* 0x20000023ff197230 */ /* 0x000fe40000004100 */
[----:B------:R-:W-:Y:S02]  /*6b20*/  HADD2.F32 R21, -RZ, R33.H0_H0 ;  /* 0x20000021ff157230 */ /* 0x000fe40000004100 */
[----:B------:R-:W-:Y:S02]  /*6b30*/  HADD2.F32 R24, -RZ, R27.H1_H1 ;  /* 0x3000001bff187230 */ /* 0x000fe40000004100 */
[----:B------:R-:W-:-:S02]  /*6b40*/  HADD2.F32 R27, -RZ, R35.H1_H1 ;  /* 0x30000023ff1b7230 */ /* 0x000fc40000004100 */
[--C-:B-1----:R-:W-:Y:S02]  /*6b50*/  HADD2.F32 R8, -RZ, R4.reuse.H0_H0 ;  /* 0x20000004ff087230 */ /* 0x102fe40000004100 */
[----:B------:R-:W-:Y:S02]  /*6b60*/  HADD2.F32 R4, -RZ, R4.H1_H1 ;  /* 0x30000004ff047230 */ /* 0x000fe40000004100 */
[--C-:B------:R-:W-:Y:S02]  /*6b70*/  HADD2.F32 R9, -RZ, R5.reuse.H0_H0 ;  /* 0x20000005ff097230 */ /* 0x100fe40000004100 */
[----:B------:R-:W-:Y:S02]  /*6b80*/  HADD2.F32 R5, -RZ, R5.H1_H1 ;  /* 0x30000005ff057230 */ /* 0x000fe40000004100 */
[-C--:B------:R-:W-:Y:S01]  /*6b90*/  FMUL.FTZ R13, R20, R4.reuse ;  /* 0x00000004140d7220 */ /* 0x080fe20000410000 */
[----:B0-----:R-:W-:Y:S01]  /*6ba0*/  FMUL.FTZ R15, R14, R4 ;  /* 0x000000040e0f7220 */ /* 0x001fe20000410000 */
[----:B------:R-:W-:-:S02]  /*6bb0*/  HADD2.F32 R10, -RZ, R6.H0_H0 ;  /* 0x20000006ff0a7230 */ /* 0x000fc40000004100 */
[-C--:B------:R-:W-:Y:S01]  /*6bc0*/  FMUL.FTZ R12, R25, R5.reuse ;  /* 0x00000005190c7220 */ /* 0x080fe20000410000 */
[-C--:B------:R-:W-:Y:S01]  /*6bd0*/  FFMA.FTZ R4, R14, R8.reuse, -R13 ;  /* 0x000000080e047223 */ /* 0x080fe2000001080d */
[----:B------:R-:W-:Y:S01]  /*6be0*/  FFMA.FTZ R15, R20, R8, R15 ;  /* 0x00000008140f7223 */ /* 0x000fe2000001000f */
[C---:B------:R-:W-:Y:S01]  /*6bf0*/  FMUL.FTZ R8, R21.reuse, R5 ;  /* 0x0000000515087220 */ /* 0x040fe20000410000 */
[--C-:B------:R-:W-:Y:S02]  /*6c00*/  HADD2.F32 R11, -RZ, R7.reuse.H0_H0 ;  /* 0x20000007ff0b7230 */ /* 0x100fe40000004100 */
[-C--:B------:R-:W-:Y:S01]  /*6c10*/  FFMA.FTZ R5, R21, R9.reuse, -R12 ;  /* 0x0000000915057223 */ /* 0x080fe2000001080c */
[----:B------:R-:W-:Y:S02]  /*6c20*/  HADD2.F32 R6, -RZ, R6.H1_H1 ;  /* 0x30000006ff067230 */ /* 0x000fe40000004100 */
[----:B------:R-:W-:Y:S01]  /*6c30*/  FFMA.FTZ R8, R25, R9, R8 ;  /* 0x0000000919087223 */ /* 0x000fe20000010008 */
[----:B------:R-:W-:Y:S01]  /*6c40*/  HADD2.F32 R7, -RZ, R7.H1_H1 ;  /* 0x30000007ff077230 */ /* 0x000fe20000004100 */
[----:B------:R-:W-:Y:S01]  /*6c50*/  F2FP.F16.F32.PACK_AB R4, R15, R4 ;  /* 0x000000040f04723e */ /* 0x000fe200000000ff */
[----:B------:R-:W-:-:S02]  /*6c60*/  HADD2.F32 R20, -RZ, R31.H1_H1 ;  /* 0x3000001fff147230 */ /* 0x000fc40000004100 */
[-C--:B------:R-:W-:Y:S01]  /*6c70*/  FMUL.FTZ R9, R24, R6.reuse ;  /* 0x0000000618097220 */ /* 0x080fe20000410000 */
[----:B------:R-:W-:Y:S02]  /*6c80*/  HADD2.F32 R21, -RZ, R33.H1_H1 ;  /* 0x30000021ff157230 */ /* 0x000fe40000004100 */
[----:B------:R-:W-:Y:S01]  /*6c90*/  FMUL.FTZ R12, R27, R7 ;  /* 0x000000071b0c7220 */ /* 0x000fe20000410000 */
[----:B------:R-:W-:Y:S01]  /*6ca0*/  F2FP.F16.F32.PACK_AB R5, R8, R5 ;  /* 0x000000050805723e */ /* 0x000fe200000000ff */
[C---:B------:R-:W-:Y:S01]  /*6cb0*/  FMUL.FTZ R13, R20.reuse, R6 ;  /* 0x00000006140d7220 */ /* 0x040fe20000410000 */
[-C--:B------:R-:W-:Y:S01]  /*6cc0*/  FFMA.FTZ R6, R20, R10.reuse, -R9 ;  /* 0x0000000a14067223 */ /* 0x080fe20000010809 */
[C---:B------:R-:W-:Y:S01]  /*6cd0*/  FMUL.FTZ R14, R21.reuse, R7 ;  /* 0x00000007150e7220 */ /* 0x040fe20000410000 */
[-C--:B------:R-:W-:Y:S01]  /*6ce0*/  FFMA.FTZ R7, R21, R11.reuse, -R12 ;  /* 0x0000000b15077223 */ /* 0x080fe2000001080c */
[----:B------:R-:W-:Y:S02]  /*6cf0*/  FFMA.FTZ R13, R24, R10, R13 ;  /* 0x0000000a180d7223 */ /* 0x000fe4000001000d */
[----:B------:R-:W-:-:S03]  /*6d00*/  FFMA.FTZ R14, R27, R11, R14 ;  /* 0x0000000b1b0e7223 */ /* 0x000fc6000001000e */
[----:B------:R-:W-:Y:S02]  /*6d10*/  F2FP.F16.F32.PACK_AB R6, R13, R6 ;  /* 0x000000060d06723e */ /* 0x000fe400000000ff */
[----:B------:R-:W-:-:S05]  /*6d20*/  F2FP.F16.F32.PACK_AB R7, R14, R7 ;  /* 0x000000070e07723e */ /* 0x000fca00000000ff */
[----:B------:R1:W-:Y:S02]  /*6d30*/  STS.128 [R3+0x1a400], R4 ;  /* 0x01a4000403007388 */ /* 0x0003e40000000c00 */
.L_x_701:
[----:B------:R-:W-:Y:S05]  /*6d40*/  BSYNC B1 ;  /* 0x0000000000017941 */ /* 0x000fea0003800000 */
.L_x_700:
[----:B------:R-:W-:Y:S05]  /*6d50*/  @P1 BRA `(.L_x_699) ;  /* 0x0000001000541947 */ /* 0x000fea0003800000 */
[----:B-1----:R-:W1:Y:S01]  /*6d60*/  LDS.128 R4, [R0+0x2000] ;  /* 0x0020000000047984 */ /* 0x002e620000000c00 */
[----:B0-----:R-:W-:Y:S02]  /*6d70*/  HADD2.F32 R15, -RZ, R29.H0_H0 ;  /* 0x2000001dff0f7230 */ /* 0x001fe40000004100 */
[----:B------:R-:W-:Y:S02]  /*6d80*/  HADD2.F32 R13, -RZ, R32.H0_H0 ;  /* 0x20000020ff0d7230 */ /* 0x000fe40000004100 */
[----:B------:R-:W-:Y:S02]  /*6d90*/  HADD2.F32 R20, -RZ, R36.H0_H0 ;  /* 0x20000024ff147230 */ /* 0x000fe40000004100 */
[----:B------:R-:W-:Y:S02]  /*6da0*/  HADD2.F32 R14, -RZ, R34.H0_H0 ;  /* 0x20000022ff0e7230 */ /* 0x000fe40000004100 */
[----:B------:R-:W-:Y:S02]  /*6db0*/  HADD2.F32 R24, -RZ, R36.H1_H1 ;  /* 0x30000024ff187230 */ /* 0x000fe40000004100 */
[----:B-1----:R-:W-:-:S02]  /*6dc0*/  HADD2.F32 R3, -RZ, R4.H0_H0 ;  /* 0x20000004ff037230 */ /* 0x002fc40000004100 */
[----:B------:R-:W-:Y:S02]  /*6dd0*/  HADD2.F32 R4, -RZ, R4.H1_H1 ;  /* 0x30000004ff047230 */ /* 0x000fe40000004100 */
[--C-:B------:R-:W-:Y:S02]  /*6de0*/  HADD2.F32 R8, -RZ, R5.reuse.H0_H0 ;  /* 0x20000005ff087230 */ /* 0x100fe40000004100 */
[----:B------:R-:W-:Y:S02]  /*6df0*/  HADD2.F32 R5, -RZ, R5.H1_H1 ;  /* 0x30000005ff057230 */ /* 0x000fe40000004100 */
[-C--:B------:R-:W-:Y:S01]  /*6e00*/  FMUL.FTZ R12, R15, R4.reuse ;  /* 0x000000040f0c7220 */ /* 0x080fe20000410000 */
[C---:B------:R-:W-:Y:S01]  /*6e10*/  FMUL.FTZ R4, R13.reuse, R4 ;  /* 0x000000040d047220 */ /* 0x040fe20000410000 */
[----:B------:R-:W-:Y:S02]  /*6e20*/  HADD2.F32 R9, -RZ, R6.H0_H0 ;  /* 0x20000006ff097230 */ /* 0x000fe40000004100 */
[----:B------:R-:W-:Y:S01]  /*6e30*/  FMUL.FTZ R11, R20, R5 ;  /* 0x00000005140b7220 */ /* 0x000fe20000410000 */
[----:B------:R-:W-:Y:S01]  /*6e40*/  FFMA.FTZ R12, R13, R3, -R12 ;  /* 0x000000030d0c7223 */ /* 0x000fe2000001080c */
[----:B------:R-:W-:-:S02]  /*6e50*/  HADD2.F32 R10, -RZ, R7.H0_H0 ;  /* 0x20000007ff0a7230 */ /* 0x000fc40000004100 */
[----:B------:R-:W-:Y:S01]  /*6e60*/  FFMA.FTZ R3, R15, R3, R4 ;  /* 0x000000030f037223 */ /* 0x000fe20000010004 */
[----:B------:R-:W-:Y:S02]  /*6e70*/  HADD2.F32 R6, -RZ, R6.H1_H1 ;  /* 0x30000006ff067230 */ /* 0x000fe40000004100 */
[C---:B------:R-:W-:Y:S01]  /*6e80*/  FMUL.FTZ R5, R14.reuse, R5 ;  /* 0x000000050e057220 */ /* 0x040fe20000410000 */
[----:B------:R-:W-:Y:S02]  /*6e90*/  HADD2.F32 R7, -RZ, R7.H1_H1 ;  /* 0x30000007ff077230 */ /* 0x000fe40000004100 */
[-C--:B------:R-:W-:Y:S01]  /*6ea0*/  FFMA.FTZ R11, R14, R8.reuse, -R11 ;  /* 0x000000080e0b7223 */ /* 0x080fe2000001080b */
[----:B------:R-:W-:Y:S02]  /*6eb0*/  HADD2.F32 R15, -RZ, R29.H1_H1 ;  /* 0x3000001dff0f7230 */ /* 0x000fe40000004100 */
[----:B------:R-:W-:Y:S01]  /*6ec0*/  FFMA.FTZ R8, R20, R8, R5 ;  /* 0x0000000814087223 */ /* 0x000fe20000010005 */
[----:B------:R-:W-:-:S02]  /*6ed0*/  HADD2.F32 R13, -RZ, R32.H1_H1 ;  /* 0x30000020ff0d7230 */ /* 0x000fc40000004100 */
[-C--:B------:R-:W-:Y:S01]  /*6ee0*/  FMUL.FTZ R5, R24, R7.reuse ;  /* 0x0000000718057220 */ /* 0x080fe20000410000 */
[----:B------:R-:W-:Y:S02]  /*6ef0*/  HADD2.F32 R14, -RZ, R34.H1_H1 ;  /* 0x30000022ff0e7230 */ /* 0x000fe40000004100 */
[----:B------:R-:W-:Y:S01]  /*6f00*/  FMUL.FTZ R4, R15, R6 ;  /* 0x000000060f047220 */ /* 0x000fe20000410000 */
[----:B------:R-:W-:Y:S01]  /*6f10*/  F2FP.F16.F32.PACK_AB R12, R3, R12 ;  /* 0x0000000c030c723e */ /* 0x000fe200000000ff */
[C---:B------:R-:W-:Y:S01]  /*6f20*/  FMUL.FTZ R6, R13.reuse, R6 ;  /* 0x000000060d067220 */ /* 0x040fe20000410000 */
[C---:B------:R-:W-:Y:S01]  /*6f30*/  FMUL.FTZ R7, R14.reuse, R7 ;  /* 0x000000070e077220 */ /* 0x040fe20000410000 */
[-C--:B------:R-:W-:Y:S01]  /*6f40*/  FFMA.FTZ R4, R13, R9.reuse, -R4 ;  /* 0x000000090d047223 */ /* 0x080fe20000010804 */
[-C--:B------:R-:W-:Y:S01]  /*6f50*/  FFMA.FTZ R5, R14, R10.reuse, -R5 ;  /* 0x0000000a0e057223 */ /* 0x080fe20000010805 */
[----:B------:R-:W-:Y:S01]  /*6f60*/  FFMA.FTZ R9, R15, R9, R6 ;  /* 0x000000090f097223 */ /* 0x000fe20000010006 */
[----:B------:R-:W-:Y:S01]  /*6f70*/  FFMA.FTZ R10, R24, R10, R7 ;  /* 0x0000000a180a7223 */ /* 0x000fe20000010007 */
[----:B------:R-:W-:-:S03]  /*6f80*/  F2FP.F16.F32.PACK_AB R13, R8, R11 ;  /* 0x0000000b080d723e */ /* 0x000fc600000000ff */
[----:B------:R-:W-:Y:S02]  /*6f90*/  F2FP.F16.F32.PACK_AB R14, R9, R4 ;  /* 0x00000004090e723e */ /* 0x000fe400000000ff */
[----:B------:R-:W-:-:S05]  /*6fa0*/  F2FP.F16.F32.PACK_AB R15, R10, R5 ;  /* 0x000000050a0f723e */ /* 0x000fca00000000ff */
[----:B------:R3:W-:Y:S01]  /*6fb0*/  STS.128 [R0+0x2000], R12 ;  /* 0x0020000c00007388 */ /* 0x0007e20000000c00 */
[----:B------:R-:W-:Y:S05]  /*6fc0*/  BRA `(.L_x_699) ;  /* 0x0000000c00b87947 */ /* 0x000fea0003800000 */
.L_x_689:
[----:B------:R-:W-:-:S03]  /*6fd0*/  UMOV UR4, 0xffffffff ;  /* 0xffffffff00047882 */ /* 0x000fc60000000000 */
[----:B------:R-:W-:Y:S05]  /*6fe0*/  BRA.DIV UR4, `(.L_x_702) ;  /* 0x0000010604dc7947 */ /* 0x000fea000b800000 */
[----:B------:R1:W2:Y:S04]  /*6ff0*/  SHFL.IDX PT, R0, R25, RZ, 0x1c1f ;  /* 0x001c1fff19007589 */ /* 0x0002a800000e0000 */
[----:B------:R1:W3:Y:S04]  /*7000*/  SHFL.IDX PT, R3, R24, RZ, 0x1c1f ;  /* 0x001c1fff18037589 */ /* 0x0002e800000e0000 */
[----:B------:R1:W4:Y:S04]  /*7010*/  SHFL.IDX PT, R4, R27, RZ, 0x1c1f ;  /* 0x001c1fff1b047589 */ /* 0x00032800000e0000 */
[----:B------:R1:W0:Y:S02]  /*7020*/  SHFL.IDX PT, R14, R26, RZ, 0x1c1f ;  /* 0x001c1fff1a0e7589 */ /* 0x00022400000e0000 */
.L_x_932:
[----:B------:R-:W-:Y:S01]  /*7030*/  ULDC UR4, c[0x0][0x448] ;  /* 0x0001120000047ab9 */ /* 0x000fe20000000800 */
[C---:B------:R-:W-:Y:S01]  /*7040*/  LEA.HI R7, R218.reuse, R218, RZ, 0x1 ;  /* 0x000000dada077211 */ /* 0x040fe200078f08ff */
[----:B------:R-:W-:Y:S01]  /*7050*/  IMAD R6, R39, UR4, RZ ;  /* 0x0000000427067c24 */ /* 0x000fe2000f8e02ff */
[----:B------:R-:W-:Y:S01]  /*7060*/  BSSY B1, `(.L_x_703) ;  /* 0x0000017000017945 */ /* 0x000fe20003800000 */
[----:B------:R-:W-:Y:S02]  /*7070*/  CS2R R10, SRZ ;  /* 0x00000000000a7805 */ /* 0x000fe4000001ff00 */
[----:B------:R-:W-:Y:S02]  /*7080*/  LOP3.LUT R7, R7, 0xfffffffe, RZ, 0xc0, !PT ;  /* 0xfffffffe07077812 */ /* 0x000fe400078ec0ff */
[----:B------:R-:W-:Y:S02]  /*7090*/  CS2R R8, SRZ ;  /* 0x0000000000087805 */ /* 0x000fe4000001ff00 */
[----:B------:R-:W-:Y:S01]  /*70a0*/  ISETP.GE.AND P0, PT, R5, R6, PT ;  /* 0x000000060500720c */ /* 0x000fe20003f06270 */
[----:B------:R-:W-:Y:S01]  /*70b0*/  IMAD R5, R89, -0x80, R6 ;  /* 0xffffff8059057824 */ /* 0x000fe200078e0206 */
[----:B-1----:R-:W-:Y:S01]  /*70c0*/  CS2R R26, SRZ ;  /* 0x00000000001a7805 */ /* 0x002fe2000001ff00 */
[----:B------:R-:W-:Y:S01]  /*70d0*/  IMAD.IADD R7, R218, 0x1, -R7 ;  /* 0x00000001da077824 */ /* 0x000fe200078e0a07 */
[----:B------:R-:W-:-:S04]  /*70e0*/  CS2R R24, SRZ ;  /* 0x0000000000187805 */ /* 0x000fc8000001ff00 */
[----:B------:R-:W-:-:S05]  /*70f0*/  SHF.L.U32 R13, R7, 0x1f, RZ ;  /* 0x0000001f070d7819 */ /* 0x000fca00000006ff */
[----:B------:R-:W-:Y:S05]  /*7100*/  @P0 BRA `(.L_x_704) ;  /* 0x0000000000300947 */ /* 0x000fea0003800000 */
[----:B------:R-:W-:Y:S01]  /*7110*/  ULDC UR4, c[0x0][0x3f4] ;  /* 0x0000fd0000047ab9 */ /* 0x000fe20000000800 */
[C---:B------:R-:W-:Y:S01]  /*7120*/  IMAD.SHL.U32 R15, R16.reuse, 0x2, RZ ;  /* 0x00000002100f7824 */ /* 0x040fe200078e00ff */
[C---:B------:R-:W-:Y:S02]  /*7130*/  ISETP.GE.AND P2, PT, R16.reuse, UR4, PT ;  /* 0x0000000410007c0c */ /* 0x040fe4000bf46270 */
[----:B------:R-:W-:Y:S02]  /*7140*/  SHF.L.U64.HI R11, R16, 0x1, R17 ;  /* 0x00000001100b7819 */ /* 0x000fe40000010211 */
[-C--:B---3--:R-:W-:Y:S02]  /*7150*/  IADD3 R6, P0, R3, R15.reuse, RZ ;  /* 0x0000000f03067210 */ /* 0x088fe40007f1e0ff */
[----:B0-----:R-:W-:-:S03]  /*7160*/  IADD3 R14, P1, R14, R15, RZ ;  /* 0x0000000f0e0e7210 */ /* 0x001fc60007f3e0ff */
[----:B--2---:R-:W-:Y:S01]  /*7170*/  IMAD.X R7, R0, 0x1, R11, P0 ;  /* 0x0000000100077824 */ /* 0x004fe200000e060b */
[----:B----4-:R-:W-:Y:S02]  /*7180*/  IADD3.X R15, R4, R11, RZ, P1, !PT ;  /* 0x0000000b040f7210 */ /* 0x010fe40000ffe4ff */
[----:B------:R-:W-:Y:S01]  /*7190*/  CS2R R10, SRZ ;  /* 0x00000000000a7805 */ /* 0x000fe2000001ff00 */
[----:B------:R-:W-:Y:S06]  /*71a0*/  @P2 BRA `(.L_x_704) ;  /* 0x0000000000082947 */ /* 0x000fec0003800000 */
[----:B------:R1:W5:Y:S04]  /*71b0*/  LD.E.128 R24, desc[UR40][R6.64] ;  /* 0x0000002806187980 */ /* 0x000368000c101d00 */
[----:B------:R1:W5:Y:S02]  /*71c0*/  LD.E.128 R8, desc[UR40][R14.64] ;  /* 0x000000280e087980 */ /* 0x000364000c101d00 */
.L_x_704:
[----:B------:R-:W-:Y:S05]  /*71d0*/  BSYNC B1 ;  /* 0x0000000000017941 */ /* 0x000fea0003800000 */
.L_x_703:
[----:B------:R-:W0:Y:S01]  /*71e0*/  SYNCS.PHASECHK.TRANS64.TRYWAIT P1, [R18+URZ+0x22800], R13 ;  /* 0x0228000d120075a7 */ /* 0x000e22000802017f */
[----:B-----5:R-:W-:Y:S01]  /*71f0*/  IMAD.MOV.U32 R40, RZ, RZ, R26 ;  /* 0x000000ffff287224 */ /* 0x020fe200078e001a */
[----:B------:R-:W-:Y:S01]  /*7200*/  SHF.R.U64 R44, R8, 0x10, R9 ;  /* 0x00000010082c7819 */ /* 0x000fe20000001209 */
[----:B--2---:R-:W-:Y:S01]  /*7210*/  IMAD.MOV.U32 R0, RZ, RZ, R27 ;  /* 0x000000ffff007224 */ /* 0x004fe200078e001b */
[----:B------:R-:W-:Y:S01]  /*7220*/  SHF.R.U64 R42, R24, 0x10, R25 ;  /* 0x00000010182a7819 */ /* 0x000fe20000001219 */
[----:B------:R-:W-:Y:S01]  /*7230*/  IMAD.MOV.U32 R39, RZ, RZ, R8 ;  /* 0x000000ffff277224 */ /* 0x000fe200078e0008 */
[----:B------:R-:W-:Y:S01]  /*7240*/  SHF.R.U32.HI R8, RZ, 0x10, R9 ;  /* 0x00000010ff087819 */ /* 0x000fe20000011609 */
[----:B------:R-:W-:Y:S01]  /*7250*/  IMAD.MOV.U32 R41, RZ, RZ, R24 ;  /* 0x000000ffff297224 */ /* 0x000fe200078e0018 */
[----:B------:R-:W-:Y:S01]  /*7260*/  PRMT R40, R40, 0x5410, R0 ;  /* 0x0000541028287816 */ /* 0x000fe20000000000 */
[----:B-1----:R-:W-:Y:S01]  /*7270*/  IMAD.MOV.U32 R7, RZ, RZ, R25 ;  /* 0x000000ffff077224 */ /* 0x002fe200078e0019 */
[----:B------:R-:W-:Y:S01]  /*7280*/  VIMNMX R0, R5, 0x80, PT ;  /* 0x0000008005007848 */ /* 0x000fe20003fe0100 */
[----:B------:R-:W-:Y:S01]  /*7290*/  IMAD.MOV.U32 R6, RZ, RZ, R9 ;  /* 0x000000ffff067224 */ /* 0x000fe200078e0009 */
[----:B------:R-:W-:Y:S01]  /*72a0*/  SHF.R.U32.HI R12, RZ, 0x10, R25 ;  /* 0x00000010ff0c7819 */ /* 0x000fe20000011619 */
[----:B------:R-:W-:Y:S01]  /*72b0*/  IMAD.MOV.U32 R38, RZ, RZ, R10 ;  /* 0x000000ffff267224 */ /* 0x000fe200078e000a */
[----:B------:R-:W-:Y:S01]  /*72c0*/  SHF.R.U64 R43, R26, 0x10, R27 ;  /* 0x000000101a2b7819 */ /* 0x000fe2000000121b */
[----:B----4-:R-:W-:Y:S01]  /*72d0*/  IMAD.MOV.U32 R4, RZ, RZ, R11 ;  /* 0x000000ffff047224 */ /* 0x010fe200078e000b */
[----:B---3--:R-:W1:Y:S01]  /*72e0*/  LDC R3, c[0x0][0x3f4] ;  /* 0x0000fd00ff037b82 */ /* 0x008e620000000800 */
[----:B0-----:R-:W-:Y:S01]  /*72f0*/  SHF.R.U32.HI R14, RZ, 0x10, R27 ;  /* 0x00000010ff0e7819 */ /* 0x001fe2000001161b */
[----:B------:R-:W-:Y:S01]  /*7300*/  BSSY B1, `(.L_x_705) ;  /* 0x000000f000017945 */ /* 0x000fe20003800000 */
[----:B------:R-:W-:-:S02]  /*7310*/  SHF.R.U64 R45, R10, 0x10, R11 ;  /* 0x000000100a2d7819 */ /* 0x000fc4000000120b */
[----:B------:R-:W-:Y:S02]  /*7320*/  SHF.R.U32.HI R9, RZ, 0x10, R11 ;  /* 0x00000010ff097819 */ /* 0x000fe4000001160b */
[----:B------:R-:W-:Y:S02]  /*7330*/  PRMT R41, R41, 0x5410, R7 ;  /* 0x0000541029297816 */ /* 0x000fe40000000007 */
[----:B------:R-:W-:Y:S02]  /*7340*/  PRMT R42, R42, 0x5410, R12 ;  /* 0x000054102a2a7816 */ /* 0x000fe4000000000c */
[----:B------:R-:W-:Y:S02]  /*7350*/  PRMT R43, R43, 0x5410, R14 ;  /* 0x000054102b2b7816 */ /* 0x000fe4000000000e */
[----:B------:R-:W-:Y:S02]  /*7360*/  PRMT R39, R39, 0x5410, R6 ;  /* 0x0000541027277816 */ /* 0x000fe40000000006 */
[----:B------:R-:W-:-:S02]  /*7370*/  PRMT R44, R44, 0x5410, R8 ;  /* 0x000054102c2c7816 */ /* 0x000fc40000000008 */
[----:B------:R-:W-:Y:S02]  /*7380*/  PRMT R38, R38, 0x5410, R4 ;  /* 0x0000541026267816 */ /* 0x000fe40000000004 */
[----:B------:R-:W-:Y:S02]  /*7390*/  PRMT R45, R45, 0x5410, R9 ;  /* 0x000054102d2d7816 */ /* 0x000fe40000000009 */
[----:B-1----:R-:W-:-:S04]  /*73a0*/  ISETP.GE.AND P0, PT, R16, R3, PT ;  /* 0x000000031000720c */ /* 0x002fc80003f06270 */
[-C--:B------:R-:W-:Y:S02]  /*73b0*/  ISETP.GE.OR P2, PT, R19, R0.reuse, P0 ;  /* 0x000000001300720c */ /* 0x080fe40000746670 */
[----:B------:R-:W-:Y:S02]  /*73c0*/  ISETP.GE.OR P0, PT, R217, R0, P0 ;  /* 0x00000000d900720c */ /* 0x000fe40000706670 */
[----:B------:R-:W-:Y:S01]  /*73d0*/  IADD3 R0, R16, R3, RZ ;  /* 0x0000000310007210 */ /* 0x000fe20007ffe0ff */
[----:B------:R-:W-:Y:S10]  /*73e0*/  @!P1 BRA `(.L_x_706) ;  /* 0x00000104004c9947 */ /* 0x000ff40003800000 */
.L_x_933:
[----:B------:R-:W-:Y:S05]  /*73f0*/  BSYNC B1 ;  /* 0x0000000000017941 */ /* 0x000fea0003800000 */
.L_x_705:
[----:B------:R-:W-:Y:S01]  /*7400*/  BSSY B1, `(.L_x_707) ;  /* 0x0000059000017945 */ /* 0x000fe20003800000 */
[----:B------:R-:W-:-:S03]  /*7410*/  LOP3.LUT R3, R0, 0x38, RZ, 0xc0, !PT ;  /* 0x0000003800037812 */ /* 0x000fc600078ec0ff */
[----:B------:R-:W-:Y:S05]  /*7420*/  @P2 BRA `(.L_x_708) ;  /* 0x0000000400582947 */ /* 0x000fea0003800000 */
[----:B------:R-:W-:Y:S02]  /*7430*/  IMAD.SHL.U32 R0, R226, 0x40, RZ ;  /* 0x00000040e2007824 */ /* 0x000fe400078e00ff */
[----:B------:R-:W-:Y:S02]  /*7440*/  HADD2.F32 R26, -RZ, R39.H0_H0 ;  /* 0x20000027ff1a7230 */ /* 0x000fe40000004100 */
[----:B------:R-:W-:Y:S01]  /*7450*/  HADD2.F32 R25, -RZ, R41.H0_H0 ;  /* 0x20000029ff197230 */ /* 0x000fe20000004100 */
[----:B------:R-:W-:Y:S01]  /*7460*/  LOP3.LUT R4, R0, 0x1c0, RZ, 0xc0, !PT ;  /* 0x000001c000047812 */ /* 0x000fe200078ec0ff */
[----:B------:R-:W-:-:S03]  /*7470*/  HADD2.F32 R27, -RZ, R44.H0_H0 ;  /* 0x2000002cff1b7230 */ /* 0x000fc60000004100 */
[----:B------:R-:W-:Y:S02]  /*7480*/  LOP3.LUT R0, R4, 0x38, R16, 0xf8, !PT ;  /* 0x0000003804007812 */ /* 0x000fe400078ef810 */
[----:B------:R-:W-:-:S04]  /*7490*/  SHF.R.U32.HI R7, RZ, 0x3, R4 ;  /* 0x00000003ff077819 */ /* 0x000fc80000011604 */
[----:B------:R-:W-:-:S05]  /*74a0*/  LOP3.LUT R0, R0, R7, RZ, 0x3c, !PT ;  /* 0x0000000700007212 */ /* 0x000fca00078e3cff */
[----:B------:R-:W-:Y:S01]  /*74b0*/  IMAD R5, R207, 0x200, R0 ;  /* 0x00000200cf057824 */ /* 0x000fe200078e0200 */
[----:B------:R-:W-:-:S03]  /*74c0*/  LOP3.LUT R0, R7, R3, R4, 0x1e, !PT ;  /* 0x0000000307007212 */ /* 0x000fc600078e1e04 */
[----:B------:R-:W-:Y:S02]  /*74d0*/  IMAD R36, R5, 0x2, R18 ;  /* 0x0000000205247824 */ /* 0x000fe400078e0212 */
[----:B------:R-:W-:-:S03]  /*74e0*/  IMAD R9, R207, 0x200, R0 ;  /* 0x00000200cf097824 */ /* 0x000fc600078e0200 */
[----:B------:R-:W1:Y:S01]  /*74f0*/  LDS.128 R4, [R36+0x18400] ;  /* 0x0184000024047984 */ /* 0x000e620000000c00 */
[----:B------:R-:W-:-:S05]  /*7500*/  IMAD R37, R9, 0x2, R18 ;  /* 0x0000000209257824 */ /* 0x000fca00078e0212 */
[----:B------:R-:W2:Y:S01]  /*7510*/  LDS.128 R8, [R37+0x18400] ;  /* 0x0184000025087984 */ /* 0x000ea20000000c00 */
[--C-:B-1----:R-:W-:Y:S02]  /*7520*/  HADD2.F32 R0, -RZ, R4.reuse.H0_H0 ;  /* 0x20000004ff007230 */ /* 0x102fe40000004100 */
[----:B------:R-:W-:Y:S02]  /*7530*/  HADD2.F32 R4, -RZ, R4.H1_H1 ;  /* 0x30000004ff047230 */ /* 0x000fe40000004100 */
[----:B------:R-:W-:Y:S02]  /*7540*/  HADD2.F32 R12, -RZ, R5.H0_H0 ;  /* 0x20000005ff0c7230 */ /* 0x000fe40000004100 */
[--C-:B--2---:R-:W-:Y:S02]  /*7550*/  HADD2.F32 R15, -RZ, R8.reuse.H0_H0 ;  /* 0x20000008ff0f7230 */ /* 0x104fe40000004100 */
[----:B------:R-:W-:Y:S02]  /*7560*/  HADD2.F32 R8, -RZ, R8.H1_H1 ;  /* 0x30000008ff087230 */ /* 0x000fe40000004100 */
[----:B------:R-:W-:-:S02]  /*7570*/  HADD2.F32 R20, -RZ, R9.H0_H0 ;  /* 0x20000009ff147230 */ /* 0x000fc40000004100 */
[CC--:B------:R-:W-:Y:S01]  /*7580*/  FMUL.FTZ R29, R15.reuse, R26.reuse ;  /* 0x0000001a0f1d7220 */ /* 0x0c0fe20000410000 */
[----:B------:R-:W-:Y:S01]  /*7590*/  FMUL.FTZ R31, R15, R25 ;  /* 0x000000190f1f7220 */ /* 0x000fe20000410000 */
[----:B------:R-:W-:Y:S02]  /*75a0*/  HADD2.F32 R15, -RZ, R42.H0_H0 ;  /* 0x2000002aff0f7230 */ /* 0x000fe40000004100 */
[----:B------:R-:W-:Y:S01]  /*75b0*/  FMUL.FTZ R33, R8, R27 ;  /* 0x0000001b08217220 */ /* 0x000fe20000410000 */
[C---:B------:R-:W-:Y:S01]  /*75c0*/  FFMA.FTZ R30, R0.reuse, R25, -R29 ;  /* 0x00000019001e7223 */ /* 0x040fe2000001081d */
[----:B------:R-:W-:Y:S02]  /*75d0*/  HADD2.F32 R29, -RZ, R39.H1_H1 ;  /* 0x30000027ff1d7230 */ /* 0x000fe40000004100 */
[----:B------:R-:W-:Y:S01]  /*75e0*/  FFMA.FTZ R31, R0, R26, R31 ;  /* 0x0000001a001f7223 */ /* 0x000fe2000001001f */
[----:B------:R-:W-:Y:S02]  /*75f0*/  HADD2.F32 R25, -RZ, R41.H1_H1 ;  /* 0x30000029ff197230 */ /* 0x000fe40000004100 */
[-C--:B------:R-:W-:Y:S01]  /*7600*/  FMUL.FTZ R35, R8, R15.reuse ;  /* 0x0000000f08237220 */ /* 0x080fe20000410000 */
[----:B------:R-:W-:Y:S01]  /*7610*/  FFMA.FTZ R33, R4, R15, -R33 ;  /* 0x0000000f04217223 */ /* 0x000fe20000010821 */
[----:B------:R-:W-:-:S02]  /*7620*/  HADD2.F32 R9, -RZ, R9.H1_H1 ;  /* 0x30000009ff097230 */ /* 0x000fc40000004100 */
[C---:B------:R-:W-:Y:S01]  /*7630*/  FMUL.FTZ R15, R20.reuse, R29 ;  /* 0x0000001d140f7220 */ /* 0x040fe20000410000 */
[----:B------:R-:W-:Y:S02]  /*7640*/  HADD2.F32 R8, -RZ, R44.H1_H1 ;  /* 0x3000002cff087230 */ /* 0x000fe40000004100 */
[----:B------:R-:W-:Y:S01]  /*7650*/  FMUL.FTZ R26, R20, R25 ;  /* 0x00000019141a7220 */ /* 0x000fe20000410000 */
[----:B------:R-:W-:Y:S02]  /*7660*/  HADD2.F32 R0, -RZ, R42.H1_H1 ;  /* 0x3000002aff007230 */ /* 0x000fe40000004100 */
[----:B------:R-:W-:Y:S01]  /*7670*/  FFMA.FTZ R20, R4, R27, R35 ;  /* 0x0000001b04147223 */ /* 0x000fe20000010023 */
[----:B------:R-:W-:Y:S02]  /*7680*/  HADD2.F32 R5, -RZ, R5.H1_H1 ;  /* 0x30000005ff057230 */ /* 0x000fe40000004100 */
[C---:B------:R-:W-:Y:S01]  /*7690*/  FFMA.FTZ R25, R12.reuse, R25, -R15 ;  /* 0x000000190c197223 */ /* 0x040fe2000001080f */
[----:B------:R-:W-:Y:S01]  /*76a0*/  FFMA.FTZ R26, R12, R29, R26 ;  /* 0x0000001d0c1a7223 */ /* 0x000fe2000001001a */
[----:B------:R-:W-:-:S02]  /*76b0*/  HADD2.F32 R21, -RZ, R10.H0_H0 ;  /* 0x2000000aff157230 */ /* 0x000fc40000004100 */
[C---:B------:R-:W-:Y:S01]  /*76c0*/  FMUL.FTZ R32, R9.reuse, R8 ;  /* 0x0000000809207220 */ /* 0x040fe20000410000 */
[----:B------:R-:W-:Y:S02]  /*76d0*/  HADD2.F32 R4, -RZ, R40.H0_H0 ;  /* 0x20000028ff047230 */ /* 0x000fe40000004100 */
[-C--:B------:R-:W-:Y:S01]  /*76e0*/  FMUL.FTZ R34, R9, R0.reuse ;  /* 0x0000000009227220 */ /* 0x080fe20000410000 */
[----:B------:R-:W-:Y:S02]  /*76f0*/  HADD2.F32 R12, -RZ, R38.H0_H0 ;  /* 0x20000026ff0c7230 */ /* 0x000fe40000004100 */
[----:B------:R-:W-:Y:S01]  /*7700*/  FFMA.FTZ R32, R5, R0, -R32 ;  /* 0x0000000005207223 */ /* 0x000fe20000010820 */
[----:B------:R-:W-:Y:S02]  /*7710*/  HADD2.F32 R10, -RZ, R10.H1_H1 ;  /* 0x3000000aff0a7230 */ /* 0x000fe40000004100 */
[----:B------:R-:W-:Y:S01]  /*7720*/  FMUL.FTZ R29, R21, R4 ;  /* 0x00000004151d7220 */ /* 0x000fe20000410000 */
[----:B------:R-:W-:-:S02]  /*7730*/  HADD2.F32 R15, -RZ, R45.H0_H0 ;  /* 0x2000002dff0f7230 */ /* 0x000fc40000004100 */
[----:B------:R-:W-:Y:S01]  /*7740*/  FMUL.FTZ R0, R21, R12 ;  /* 0x0000000c15007220 */ /* 0x000fe20000410000 */
[--C-:B0-----:R-:W-:Y:S02]  /*7750*/  HADD2.F32 R13, -RZ, R6.reuse.H0_H0 ;  /* 0x20000006ff0d7230 */ /* 0x101fe40000004100 */
[----:B------:R-:W-:Y:S01]  /*7760*/  FFMA.FTZ R21, R5, R8, R34 ;  /* 0x0000000805157223 */ /* 0x000fe20000010022 */
[----:B------:R-:W-:Y:S02]  /*7770*/  HADD2.F32 R9, -RZ, R43.H0_H0 ;  /* 0x2000002bff097230 */ /* 0x000fe40000004100 */
[C---:B------:R-:W-:Y:S01]  /*7780*/  FMUL.FTZ R5, R10.reuse, R15 ;  /* 0x0000000f0a057220 */ /* 0x040fe20000410000 */
[----:B------:R-:W-:Y:S02]  /*7790*/  HADD2.F32 R6, -RZ, R6.H1_H1 ;  /* 0x30000006ff067230 */ /* 0x000fe40000004100 */
[C---:B------:R-:W-:Y:S01]  /*77a0*/  FFMA.FTZ R27, R13.reuse, R4, -R0 ;  /* 0x000000040d1b7223 */ /* 0x040fe20000010800 */
[----:B------:R-:W-:Y:S01]  /*77b0*/  FFMA.FTZ R29, R13, R12, R29 ;  /* 0x0000000c0d1d7223 */ /* 0x000fe2000001001d */
[----:B------:R-:W-:Y:S01]  /*77c0*/  FMUL.FTZ R13, R10, R9 ;  /* 0x000000090a0d7220 */ /* 0x000fe20000410000 */
[----:B------:R-:W-:-:S02]  /*77d0*/  HADD2.F32 R24, -RZ, R11.H0_H0 ;  /* 0x2000000bff187230 */ /* 0x000fc40000004100 */
[C---:B------:R-:W-:Y:S01]  /*77e0*/  FFMA.FTZ R10, R6.reuse, R9, -R5 ;  /* 0x00000009060a7223 */ /* 0x040fe20000010805 */
[----:B------:R-:W-:Y:S02]  /*77f0*/  HADD2.F32 R9, -RZ, R38.H1_H1 ;  /* 0x30000026ff097230 */ /* 0x000fe40000004100 */
[----:B------:R-:W-:Y:S01]  /*7800*/  FFMA.FTZ R12, R6, R15, R13 ;  /* 0x0000000f060c7223 */ /* 0x000fe2000001000d */
[----:B------:R-:W-:Y:S01]  /*7810*/  HADD2.F32 R11, -RZ, R11.H1_H1 ;  /* 0x3000000bff0b7230 */ /* 0x000fe20000004100 */
[----:B------:R-:W-:Y:S01]  /*7820*/  F2FP.F16.F32.PACK_AB R8, R20, R31 ;  /* 0x0000001f1408723e */ /* 0x000fe200000000ff */
[----:B------:R-:W-:Y:S02]  /*7830*/  HADD2.F32 R5, -RZ, R40.H1_H1 ;  /* 0x30000028ff057230 */ /* 0x000fe40000004100 */
[----:B------:R-:W-:Y:S01]  /*7840*/  FMUL.FTZ R13, R24, R9 ;  /* 0x00000009180d7220 */ /* 0x000fe20000410000 */
[----:B------:R-:W-:Y:S02]  /*7850*/  HADD2.F32 R4, -RZ, R45.H1_H1 ;  /* 0x3000002dff047230 */ /* 0x000fe40000004100 */
[----:B------:R-:W-:-:S02]  /*7860*/  HADD2.F32 R0, -RZ, R43.H1_H1 ;  /* 0x3000002bff007230 */ /* 0x000fc40000004100 */
[-C--:B------:R-:W-:Y:S01]  /*7870*/  FMUL.FTZ R24, R24, R5.reuse ;  /* 0x0000000518187220 */ /* 0x080fe20000410000 */
[--C-:B------:R-:W-:Y:S02]  /*7880*/  HADD2.F32 R14, -RZ, R7.reuse.H0_H0 ;  /* 0x20000007ff0e7230 */ /* 0x100fe40000004100 */
[C---:B------:R-:W-:Y:S01]  /*7890*/  FMUL.FTZ R6, R11.reuse, R4 ;  /* 0x000000040b067220 */ /* 0x040fe20000410000 */
[----:B------:R-:W-:Y:S02]  /*78a0*/  HADD2.F32 R7, -RZ, R7.H1_H1 ;  /* 0x30000007ff077230 */ /* 0x000fe40000004100 */
[-C--:B------:R-:W-:Y:S01]  /*78b0*/  FMUL.FTZ R15, R11, R0.reuse ;  /* 0x000000000b0f7220 */ /* 0x080fe20000410000 */
[C---:B------:R-:W-:Y:S01]  /*78c0*/  FFMA.FTZ R13, R14.reuse, R5, -R13 ;  /* 0x000000050e0d7223 */ /* 0x040fe2000001080d */
[----:B------:R-:W-:Y:S01]  /*78d0*/  FFMA.FTZ R11, R14, R9, R24 ;  /* 0x000000090e0b7223 */ /* 0x000fe20000010018 */
[C---:B------:R-:W-:Y:S01]  /*78e0*/  FFMA.FTZ R0, R7.reuse, R0, -R6 ;  /* 0x0000000007007223 */ /* 0x040fe20000010806 */
[----:B------:R-:W-:Y:S01]  /*78f0*/  FFMA.FTZ R14, R7, R4, R15 ;  /* 0x00000004070e7223 */ /* 0x000fe2000001000f */
[----:B------:R-:W-:-:S02]  /*7900*/  F2FP.F16.F32.PACK_AB R4, R33, R30 ;  /* 0x0000001e2104723e */ /* 0x000fc400000000ff */
[----:B------:R-:W-:Y:S02]  /*7910*/  F2FP.F16.F32.PACK_AB R5, R32, R25 ;  /* 0x000000192005723e */ /* 0x000fe400000000ff */
[----:B------:R-:W-:Y:S02]  /*7920*/  F2FP.F16.F32.PACK_AB R6, R10, R27 ;  /* 0x0000001b0a06723e */ /* 0x000fe400000000ff */
[----:B------:R-:W-:Y:S02]  /*7930*/  F2FP.F16.F32.PACK_AB R7, R0, R13 ;  /* 0x0000000d0007723e */ /* 0x000fe400000000ff */
[----:B------:R-:W-:Y:S02]  /*7940*/  F2FP.F16.F32.PACK_AB R9, R21, R26 ;  /* 0x0000001a1509723e */ /* 0x000fe400000000ff */
[----:B------:R-:W-:Y:S01]  /*7950*/  F2FP.F16.F32.PACK_AB R10, R12, R29 ;  /* 0x0000001d0c0a723e */ /* 0x000fe200000000ff */
[----:B------:R1:W-:Y:S01]  /*7960*/  STS.128 [R36+0x18400], R4 ;  /* 0x0184000424007388 */ /* 0x0003e20000000c00 */
[----:B------:R-:W-:-:S05]  /*7970*/  F2FP.F16.F32.PACK_AB R11, R14, R11 ;  /* 0x0000000b0e0b723e */ /* 0x000fca00000000ff */
[----:B------:R1:W-:Y:S02]  /*7980*/  STS.128 [R37+0x18400], R8 ;  /* 0x0184000825007388 */ /* 0x0003e40000000c00 */
.L_x_708:
[----:B------:R-:W-:Y:S05]  /*7990*/  BSYNC B1 ;  /* 0x0000000000017941 */ /* 0x000fea0003800000 */
.L_x_707:
[----:B------:R-:W-:Y:S05]  /*79a0*/  @P0 BRA `(.L_x_699) ;  /* 0x0000000400400947 */ /* 0x000fea0003800000 */
[--C-:B------:R-:W-:Y:S01]  /*79b0*/  SHF.R.U32.HI R0, RZ, 0x3, R206.reuse ;  /* 0x00000003ff007819 */ /* 0x100fe200000116ce */
[----:B-1----:R-:W1:Y:S01]  /*79c0*/  LDS.128 R4, [R233+0x18400] ;  /* 0x01840000e9047984 */ /* 0x002e620000000c00 */
[----:B------:R-:W-:Y:S02]  /*79d0*/  HADD2.F32 R30, -RZ, R39.H0_H0 ;  /* 0x20000027ff1e7230 */ /* 0x000fe40000004100 */
[----:B------:R-:W-:Y:S01]  /*79e0*/  LOP3.LUT R3, R0, R3, R206, 0x1e, !PT ;  /* 0x0000000300037212 */ /* 0x000fe200078e1ece */
[----:B------:R-:W-:Y:S02]  /*79f0*/  HADD2.F32 R26, -RZ, R41.H0_H0 ;  /* 0x20000029ff1a7230 */ /* 0x000fe40000004100 */
[----:B------:R-:W-:Y:S02]  /*7a00*/  HADD2.F32 R32, -RZ, R44.H0_H0 ;  /* 0x2000002cff207230 */ /* 0x000fe40000004100 */
[----:B------:R-:W-:Y:S02]  /*7a10*/  IMAD.IADD R3, R208, 0x1, R3 ;  /* 0x00000001d0037824 */ /* 0x000fe400078e0203 */
[----:B------:R-:W-:-:S02]  /*7a20*/  HADD2.F32 R34, -RZ, R39.H1_H1 ;  /* 0x30000027ff227230 */ /* 0x000fc40000004100 */
[----:B------:R-:W-:Y:S02]  /*7a30*/  IMAD R3, R3, 0x2, R18 ;  /* 0x0000000203037824 */ /* 0x000fe400078e0212 */
[----:B------:R-:W-:Y:S02]  /*7a40*/  HADD2.F32 R35, -RZ, R44.H1_H1 ;  /* 0x3000002cff237230 */ /* 0x000fe40000004100 */
[----:B------:R-:W-:Y:S01]  /*7a50*/  HADD2.F32 R37, -RZ, R38.H0_H0 ;  /* 0x20000026ff257230 */ /* 0x000fe20000004100 */
[----:B------:R-:W2:Y:S01]  /*7a60*/  LDS.128 R8, [R3+0x18400] ;  /* 0x0184000003087984 */ /* 0x000ea20000000c00 */
[----:B------:R-:W-:Y:S02]  /*7a70*/  HADD2.F32 R33, -RZ, R40.H0_H0 ;  /* 0x20000028ff217230 */ /* 0x000fe40000004100 */
[--C-:B-1----:R-:W-:Y:S02]  /*7a80*/  HADD2.F32 R0, -RZ, R4.reuse.H0_H0 ;  /* 0x20000004ff007230 */ /* 0x102fe40000004100 */
[----:B------:R-:W-:-:S02]  /*7a90*/  HADD2.F32 R4, -RZ, R4.H1_H1 ;  /* 0x30000004ff047230 */ /* 0x000fc40000004100 */
[--C-:B------:R-:W-:Y:S02]  /*7aa0*/  HADD2.F32 R12, -RZ, R5.reuse.H0_H0 ;  /* 0x20000005ff0c7230 */ /* 0x100fe40000004100 */
[----:B------:R-:W-:Y:S02]  /*7ab0*/  HADD2.F32 R5, -RZ, R5.H1_H1 ;  /* 0x30000005ff057230 */ /* 0x000fe40000004100 */
[--C-:B0-----:R-:W-:Y:S02]  /*7ac0*/  HADD2.F32 R13, -RZ, R6.reuse.H0_H0 ;  /* 0x20000006ff0d7230 */ /* 0x101fe40000004100 */
[----:B------:R-:W-:Y:S02]  /*7ad0*/  HADD2.F32 R6, -RZ, R6.H1_H1 ;  /* 0x30000006ff067230 */ /* 0x000fe40000004100 */
[--C-:B------:R-:W-:Y:S02]  /*7ae0*/  HADD2.F32 R14, -RZ, R7.reuse.H0_H0 ;  /* 0x20000007ff0e7230 */ /* 0x100fe40000004100 */
[----:B------:R-:W-:-:S02]  /*7af0*/  HADD2.F32 R7, -RZ, R7.H1_H1 ;  /* 0x30000007ff077230 */ /* 0x000fc40000004100 */
[--C-:B--2---:R-:W-:Y:S02]  /*7b00*/  HADD2.F32 R15, -RZ, R8.reuse.H0_H0 ;  /* 0x20000008ff0f7230 */ /* 0x104fe40000004100 */
[----:B------:R-:W-:Y:S02]  /*7b10*/  HADD2.F32 R8, -RZ, R8.H1_H1 ;  /* 0x30000008ff087230 */ /* 0x000fe40000004100 */
[--C-:B------:R-:W-:Y:S02]  /*7b20*/  HADD2.F32 R20, -RZ, R9.reuse.H0_H0 ;  /* 0x20000009ff147230 */ /* 0x100fe40000004100 */
[-C--:B------:R-:W-:Y:S01]  /*7b30*/  FMUL.FTZ R25, R30, R15.reuse ;  /* 0x0000000f1e197220 */ /* 0x080fe20000410000 */
[----:B------:R-:W-:Y:S01]  /*7b40*/  FMUL.FTZ R15, R26, R15 ;  /* 0x0000000f1a0f7220 */ /* 0x000fe20000410000 */
[----:B------:R-:W-:Y:S01]  /*7b50*/  FMUL.FTZ R27, R32, R8 ;  /* 0x00000008201b7220 */ /* 0x000fe20000410000 */
[----:B------:R-:W-:Y:S02]  /*7b60*/  HADD2.F32 R9, -RZ, R9.H1_H1 ;  /* 0x30000009ff097230 */ /* 0x000fe40000004100 */
[----:B------:R-:W-:Y:S01]  /*7b70*/  FFMA.FTZ R25, R26, R0, -R25 ;  /* 0x000000001a197223 */ /* 0x000fe20000010819 */
[----:B------:R-:W-:-:S02]  /*7b80*/  HADD2.F32 R26, -RZ, R42.H0_H0 ;  /* 0x2000002aff1a7230 */ /* 0x000fc40000004100 */
[----:B------:R-:W-:Y:S01]  /*7b90*/  FFMA.FTZ R15, R30, R0, R15 ;  /* 0x000000001e0f7223 */ /* 0x000fe2000001000f */
[----:B------:R-:W-:Y:S02]  /*7ba0*/  HADD2.F32 R30, -RZ, R41.H1_H1 ;  /* 0x30000029ff1e7230 */ /* 0x000fe40000004100 */
[----:B------:R-:W-:Y:S02]  /*7bb0*/  HADD2.F32 R21, -RZ, R10.H0_H0 ;  /* 0x2000000aff157230 */ /* 0x000fe40000004100 */
[C---:B------:R-:W-:Y:S01]  /*7bc0*/  FMUL.FTZ R29, R26.reuse, R8 ;  /* 0x000000081a1d7220 */ /* 0x040fe20000410000 */
[----:B------:R-:W-:Y:S01]  /*7bd0*/  FFMA.FTZ R0, R26, R4, -R27 ;  /* 0x000000041a007223 */ /* 0x000fe2000001081b */
[-C--:B------:R-:W-:Y:S01]  /*7be0*/  FMUL.FTZ R27, R34, R20.reuse ;  /* 0x00000014221b7220 */ /* 0x080fe20000410000 */
[----:B------:R-:W-:Y:S01]  /*7bf0*/  FMUL.FTZ R31, R30, R20 ;  /* 0x000000141e1f7220 */ /* 0x000fe20000410000 */
[----:B------:R-:W-:Y:S01]  /*7c00*/  FFMA.FTZ R8, R32, R4, R29 ;  /* 0x0000000420087223 */ /* 0x000fe2000001001d */
[----:B------:R-:W-:-:S02]  /*7c10*/  HADD2.F32 R29, -RZ, R42.H1_H1 ;  /* 0x3000002aff1d7230 */ /* 0x000fc40000004100 */
[-C--:B------:R-:W-:Y:S01]  /*7c20*/  FMUL.FTZ R4, R35, R9.reuse ;  /* 0x0000000923047220 */ /* 0x080fe20000410000 */
[----:B------:R-:W-:Y:S02]  /*7c30*/  HADD2.F32 R10, -RZ, R10.H1_H1 ;  /* 0x3000000aff0a7230 */ /* 0x000fe40000004100 */
[-C--:B------:R-:W-:Y:S01]  /*7c40*/  FFMA.FTZ R27, R30, R12.reuse, -R27 ;  /* 0x0000000c1e1b7223 */ /* 0x080fe2000001081b */
[----:B------:R-:W-:Y:S02]  /*7c50*/  HADD2.F32 R32, -RZ, R45.H0_H0 ;  /* 0x2000002dff207230 */ /* 0x000fe40000004100 */
[C---:B------:R-:W-:Y:S01]  /*7c60*/  FMUL.FTZ R20, R29.reuse, R9 ;  /* 0x000000091d147220 */ /* 0x040fe20000410000 */
[----:B------:R-:W-:Y:S01]  /*7c70*/  FFMA.FTZ R31, R34, R12, R31 ;  /* 0x0000000c221f7223 */ /* 0x000fe2000001001f */
[----:B------:R-:W-:Y:S01]  /*7c80*/  FFMA.FTZ R12, R29, R5, -R4 ;  /* 0x000000051d0c7223 */ /* 0x000fe20000010804 */
[----:B------:R-:W-:Y:S02]  /*7c90*/  HADD2.F32 R30, -RZ, R43.H0_H0 ;  /* 0x2000002bff1e7230 */ /* 0x000fe40000004100 */
[----:B------:R-:W-:Y:S01]  /*7ca0*/  FMUL.FTZ R4, R37, R21 ;  /* 0x0000001525047220 */ /* 0x000fe20000410000 */
[----:B------:R-:W-:Y:S01]  /*7cb0*/  FFMA.FTZ R20, R35, R5, R20 ;  /* 0x0000000523147223 */ /* 0x000fe20000010014 */
[----:B------:R-:W-:Y:S01]  /*7cc0*/  FMUL.FTZ R5, R32, R10 ;  /* 0x0000000a20057220 */ /* 0x000fe20000410000 */
[----:B------:R-:W-:Y:S01]  /*7cd0*/  FMUL.FTZ R26, R33, R21 ;  /* 0x00000015211a7220 */ /* 0x000fe20000410000 */
[----:B------:R-:W-:-:S02]  /*7ce0*/  HADD2.F32 R24, -RZ, R11.H0_H0 ;  /* 0x2000000bff187230 */ /* 0x000fc40000004100 */
[-C--:B------:R-:W-:Y:S01]  /*7cf0*/  FFMA.FTZ R21, R33, R13.reuse, -R4 ;  /* 0x0000000d21157223 */ /* 0x080fe20000010804 */
[C---:B------:R-:W-:Y:S01]  /*7d00*/  FMUL.FTZ R9, R30.reuse, R10 ;  /* 0x0000000a1e097220 */ /* 0x040fe20000410000 */
[----:B------:R-:W-:Y:S02]  /*7d10*/  HADD2.F32 R11, -RZ, R11.H1_H1 ;  /* 0x3000000bff0b7230 */ /* 0x000fe40000004100 */
[-C--:B------:R-:W-:Y:S01]  /*7d20*/  FFMA.FTZ R10, R30, R6.reuse, -R5 ;  /* 0x000000061e0a7223 */ /* 0x080fe20000010805 */
[----:B------:R-:W-:Y:S02]  /*7d30*/  HADD2.F32 R34, -RZ, R38.H1_H1 ;  /* 0x30000026ff227230 */ /* 0x000fe40000004100 */
[----:B------:R-:W-:Y:S01]  /*7d40*/  FFMA.FTZ R26, R37, R13, R26 ;  /* 0x0000000d251a7223 */ /* 0x000fe2000001001a */
        /* <DEDUP_REMOVED lines=22> */
.L_x_699:
[----:B------:R-:W-:Y:S05]  /*7eb0*/  BSYNC B0 ;  /* 0x0000000000007941 */ /* 0x000fea0003800000 */
.L_x_688:
[----:B------:R-:W-:Y:S01]  /*7ec0*/  @!PT LDS RZ, [RZ] ;  /* 0x00000000fffff984 */ /* 0x000fe20000000800 */
[----:B------:R-:W-:Y:S01]  /*7ed0*/  @!PT LDS RZ, [RZ] ;  /* 0x00000000fffff984 */ /* 0x000fe20000000800 */
[----:B------:R-:W-:Y:S01]  /*7ee0*/  @!PT LDS RZ, [RZ] ;  /* 0x00000000fffff984 */ /* 0x000fe20000000800 */
[----:B------:R-:W-:Y:S01]  /*7ef0*/  @!PT LDS RZ, [RZ] ;  /* 0x00000000fffff984 */ /* 0x000fe20000000800 */
[----:B------:R4:W-:Y:S06]  /*7f00*/  MEMBAR.ALL.CTA ;  /* 0x0000000000007992 */ /* 0x0009ec0000008000 */
[----:B----4-:R-:W4:Y:S01]  /*7f10*/  FENCE.VIEW.ASYNC.S ;  /* 0x00000000000073c6 */ /* 0x010f220000000000 */
[----:B------:R-:W-:Y:S05]  /*7f20*/  WARPSYNC.ALL ;  /* 0x0000000000007948 */ /* 0x000fea0003800000 */
[----:B----4-:R-:W-:Y:S06]  /*7f30*/  BAR.SYNC.DEFER_BLOCKING 0xd, 0x100 ;  /* 0x0344000000007b1d */ /* 0x010fec0000010000 */
.L_x_685:
[----:B--23--:R-:W2:Y:S01]  /*7f40*/  S2R R0, SR_TID.X ;  /* 0x0000000000007919 */ /* 0x00cea20000002100 */
[----:B------:R-:W-:Y:S01]  /*7f50*/  ISETP.NE.AND P0, PT, R203, 0x3, PT ;  /* 0x00000003cb00780c */ /* 0x000fe20003f05270 */
[----:B------:R-:W-:Y:S05]  /*7f60*/  WARPSYNC.ALL ;  /* 0x0000000000007948 */ /* 0x000fea0003800000 */
[----:B--2---:R-:W-:-:S05]  /*7f70*/  SHF.R.U32.HI R0, RZ, 0x7, R0 ;  /* 0x00000007ff007819 */ /* 0x004fca0000011600 */
[----:B0-----:R-:W-:-:S05]  /*7f80*/  VIADD R15, R0, 0x8 ;  /* 0x00000008000f7836 */ /* 0x001fca0000000000 */
[----:B------:R0:W-:Y:S06]  /*7f90*/  BAR.SYNC.DEFER_BLOCKING R15, 0x100 ;  /* 0x0004000f0000751d */ /* 0x0001ec0000010000 */
[----:B------:R-:W-:Y:S05]  /*7fa0*/  @!P0 BRA `(.L_x_709) ;  /* 0x0000000000048947 */ /* 0x000fea0003800000 */
[----:B------:R-:W-:Y:S01]  /*7fb0*/  BPT.TRAP 0x1 ;  /* 0x000000040000795c */ /* 0x000fe20000300000 */
.L_x_709:
[----:B------:R-:W-:Y:S02]  /*7fc0*/  LEA R14, R200, R18, 0x3 ;  /* 0x00000012c80e7211 */ /* 0x000fe400078e18ff */
[----:B------:R-:W-:-:S04]  /*7fd0*/  SHF.L.U32 R13, R204, 0x1f, RZ ;  /* 0x0000001fcc0d7819 */ /* 0x000fc800000006ff */
[----:B------:R2:W3:Y:S01]  /*7fe0*/  SYNCS.PHASECHK.TRANS64.TRYWAIT P1, [R14+URZ+0x22830], R13 ;  /* 0x0228300d0e0075a7 */ /* 0x0004e2000802017f */
[----:B------:R-:W-:Y:S05]  /*7ff0*/  @!P0 BRA `(.L_x_710) ;  /* 0x0000000000048947 */ /* 0x000fea0003800000 */
[----:B------:R-:W-:Y:S01]  /*8000*/  BPT.TRAP 0x1 ;  /* 0x000000040000795c */ /* 0x000fe20000300000 */
.L_x_710:
[----:B------:R-:W-:Y:S01]  /*8010*/  VIADD R0, R18, 0x1c400 ;  /* 0x0001c40012007836 */ /* 0x000fe20000000000 */
[----:B-1----:R-:W-:Y:S01]  /*8020*/  LOP3.LUT R4, R28, 0x10000, RZ, 0xfc, !PT ;  /* 0x000100001c047812 */ /* 0x002fe200078efcff */
[----:B------:R-:W-:-:S03]  /*8030*/  IMAD.MOV.U32 R5, RZ, RZ, 0x40000040 ;  /* 0x40000040ff057424 */ /* 0x000fc600078e00ff */
[----:B------:R-:W-:-:S04]  /*8040*/  SHF.R.U32.HI R0, RZ, 0x4, R0 ;  /* 0x00000004ff007819 */ /* 0x000fc80000011600 */
[----:B------:R-:W-:-:S04]  /*8050*/  LOP3.LUT R0, R0, 0x3fff, RZ, 0xc0, !PT ;  /* 0x00003fff00007812 */ /* 0x000fc800078ec0ff */
[----:B------:R-:W-:Y:S01]  /*8060*/  LOP3.LUT R0, R0, 0x10000, RZ, 0xfc, !PT ;  /* 0x0001000000007812 */ /* 0x000fe200078efcff */
[----:B---3--:R-:W-:Y:S06]  /*8070*/  @P1 BRA `(.L_x_711) ;  /* 0x0000000000081947 */ /* 0x008fec0003800000 */
[----:B------:R-:W1:Y:S02]  /*8080*/  SYNCS.PHASECHK.TRANS64.TRYWAIT P1, [R14+URZ+0x22830], R13 ;  /* 0x0228300d0e0075a7 */ /* 0x000e64000802017f */
[----:B-1----:R-:W-:Y:S05]  /*8090*/  @!P1 BRA `(.L_x_712) ;  /* 0x000000f800349947 */ /* 0x002fea0003800000 */
.L_x_711:
[----:B------:R-:W-:Y:S01]  /*80a0*/  IMAD R20, R200, 0x300, R0 ;  /* 0x00000300c8147824 */ /* 0x000fe200078e0200 */
[----:B------:R-:W-:Y:S05]  /*80b0*/  WARPSYNC.ALL ;  /* 0x0000000000007948 */ /* 0x000fea0003800000 */
[----:B------:R-:W-:Y:S01]  /*80c0*/  IMAD.MOV.U32 R21, RZ, RZ, 0x40000040 ;  /* 0x40000040ff157424 */ /* 0x000fe200078e00ff */
[C---:B------:R-:W-:Y:S01]  /*80d0*/  R2UR UR4, R4.reuse ;  /* 0x00000000040472ca */ /* 0x040fe200000e0000 */
[----:B-----5:R-:W-:Y:S01]  /*80e0*/  WARPGROUP.ARRIVE ;  /* 0x00000000000079c5 */ /* 0x020fe20000000000 */
[----:B------:R-:W-:Y:S01]  /*80f0*/  R2UR UR5, R5 ;  /* 0x00000000050572ca */ /* 0x000fe200000e0000 */
[----:B------:R-:W-:Y:S01]  /*8100*/  VIADD R10, R4, 0x2 ;  /* 0x00000002040a7836 */ /* 0x000fe20000000000 */
[C---:B------:R-:W-:Y:S01]  /*8110*/  R2UR UR6, R20.reuse ;  /* 0x00000000140672ca */ /* 0x040fe200000e0000 */
[----:B------:R-:W-:Y:S01]  /*8120*/  VIADD R6, R20, 0x2 ;  /* 0x0000000214067836 */ /* 0x000fe20000000000 */
[----:B------:R-:W-:Y:S01]  /*8130*/  R2UR UR7, R21 ;  /* 0x00000000150772ca */ /* 0x000fe200000e0000 */
[----:B------:R-:W-:Y:S01]  /*8140*/  IMAD.MOV.U32 R11, RZ, RZ, 0x40000040 ;  /* 0x40000040ff0b7424 */ /* 0x000fe200078e00ff */
[----:B------:R-:W3:Y:S01]  /*8150*/  S2R R72, SR_TID.X ;  /* 0x0000000000487919 */ /* 0x000ee20000002100 */
[----:B------:R-:W-:-:S02]  /*8160*/  IMAD.MOV.U32 R7, RZ, RZ, 0x40000040 ;  /* 0x40000040ff077424 */ /* 0x000fc400078e00ff */
[----:B------:R-:W-:Y:S02]  /*8170*/  VIADD R8, R4, 0x4 ;  /* 0x0000000404087836 */ /* 0x000fe40000000000 */
[----:B------:R-:W-:Y:S02]  /*8180*/  IMAD.MOV.U32 R9, RZ, RZ, 0x40000040 ;  /* 0x40000040ff097424 */ /* 0x000fe400078e00ff */
[----:B------:R-:W-:-:S04]  /*8190*/  IMAD.MOV.U32 R21, RZ, RZ, 0x40000040 ;  /* 0x40000040ff157424 */ /* 0x000fc800078e00ff */
[----:B------:R-:W-:Y:S01]  /*81a0*/  HGMMA.64x96x16.F32 R24, gdesc[UR4], RZ, !UPT, gsb0 ;  /* 0x01600000041879f0 */ /* 0x000fe2000c0008ff */
[----:B------:R-:W-:Y:S02]  /*81b0*/  R2UR UR4, R10 ;  /* 0x000000000a0472ca */ /* 0x000fe400000e0000 */
[----:B------:R-:W-:Y:S02]  /*81c0*/  R2UR UR5, R11 ;  /* 0x000000000b0572ca */ /* 0x000fe400000e0000 */
[----:B------:R-:W-:Y:S02]  /*81d0*/  R2UR UR6, R6 ;  /* 0x00000000060672ca */ /* 0x000fe400000e0000 */
[----:B------:R-:W-:Y:S01]  /*81e0*/  R2UR UR7, R7 ;  /* 0x00000000070772ca */ /* 0x000fe200000e0000 */
[----:B------:R-:W-:Y:S01]  /*81f0*/  IMAD.MOV.U32 R7, RZ, RZ, 0x40000040 ;  /* 0x40000040ff077424 */ /* 0x000fe200078e00ff */
[C---:B------:R-:W-:Y:S01]  /*8200*/  IADD3 R6, R20.reuse, 0x4, RZ ;  /* 0x0000000414067810 */ /* 0x040fe20007ffe0ff */
[----:B------:R-:W-:Y:S01]  /*8210*/  VIADD R20, R20, 0x6 ;  /* 0x0000000614147836 */ /* 0x000fe20000000000 */
[----:B---3--:R-:W-:Y:S01]  /*8220*/  LOP3.LUT R72, R72, 0x7f, RZ, 0xc0, !PT ;  /* 0x0000007f48487812 */ /* 0x008fe200078ec0ff */
[----:B------:R-:W-:-:S02]  /*8230*/  WARPGROUP.DEPBAR.LE gsb0, 0x0 ;  /* 0x00008000000079c5 */ /* 0x000fc40000010000 */
[----:B------:R-:W-:-:S06]  /*8240*/  WARPGROUP.ARRIVE ;  /* 0x00000000000079c5 */ /* 0x000fcc0000000000 */
[----:B------:R-:W-:Y:S01]  /*8250*/  HGMMA.64x96x16.F32 R24, gdesc[UR4], R24, gsb0 ;  /* 0x01600000041879f0 */ /* 0x000fe20008000818 */
[----:B------:R-:W-:Y:S02]  /*8260*/  R2UR UR4, R8 ;  /* 0x00000000080472ca */ /* 0x000fe400000e0000 */
[----:B------:R-:W-:Y:S02]  /*8270*/  R2UR UR5, R9 ;  /* 0x00000000090572ca */ /* 0x000fe400000e0000 */
[----:B------:R-:W-:Y:S01]  /*8280*/  R2UR UR6, R6 ;  /* 0x00000000060672ca */ /* 0x000fe200000e0000 */
[----:B------:R-:W-:Y:S01]  /*8290*/  VIADD R6, R4, 0x6 ;  /* 0x0000000604067836 */ /* 0x000fe20000000000 */
[----:B------:R-:W-:Y:S01]  /*82a0*/  R2UR UR7, R7 ;  /* 0x00000000070772ca */ /* 0x000fe200000e0000 */
[----:B------:R-:W-:Y:S01]  /*82b0*/  IMAD.MOV.U32 R7, RZ, RZ, 0x40000040 ;  /* 0x40000040ff077424 */ /* 0x000fe200078e00ff */
[----:B------:R-:W-:Y:S02]  /*82c0*/  WARPGROUP.DEPBAR.LE gsb0, 0x0 ;  /* 0x00008000000079c5 */ /* 0x000fe40000010000 */
[----:B------:R-:W-:-:S09]  /*82d0*/  WARPGROUP.ARRIVE ;  /* 0x00000000000079c5 */ /* 0x000fd20000000000 */
[----:B------:R-:W-:Y:S01]  /*82e0*/  HGMMA.64x96x16.F32 R24, gdesc[UR4], R24, gsb0 ;  /* 0x01600000041879f0 */ /* 0x000fe20008000818 */
[----:B------:R-:W-:Y:S02]  /*82f0*/  R2UR UR4, R6 ;  /* 0x00000000060472ca */ /* 0x000fe400000e0000 */
[----:B------:R-:W-:Y:S02]  /*8300*/  R2UR UR5, R7 ;  /* 0x00000000070572ca */ /* 0x000fe400000e0000 */
[----:B------:R-:W-:Y:S01]  /*8310*/  R2UR UR6, R20 ;  /* 0x00000000140672ca */ /* 0x000fe200000e0000 */
[----:B------:R-:W-:Y:S01]  /*8320*/  IMAD R20, R177, -0x60, R176 ;  /* 0xffffffa0b1147824 */ /* 0x000fe200078e02b0 */
[----:B------:R-:W-:-:S03]  /*8330*/  R2UR UR7, R21 ;  /* 0x00000000150772ca */ /* 0x000fc600000e0000 */
[----:B------:R-:W-:-:S04]  /*8340*/  VIADD R21, R20, 0x60 ;  /* 0x0000006014157836 */ /* 0x000fc80000000000 */
[----:B------:R-:W-:-:S05]  /*8350*/  IMAD R21, R236, -0x2, R21 ;  /* 0xfffffffeec157824 */ /* 0x000fca00078e0215 */
[C---:B------:R-:W-:Y:S02]  /*8360*/  ISETP.GT.AND P2, PT, R21.reuse, RZ, PT ;  /* 0x000000ff1500720c */ /* 0x040fe40003f44270 */
[C---:B------:R-:W-:Y:S02]  /*8370*/  ISETP.GT.AND P3, PT, R21.reuse, 0x1, PT ;  /* 0x000000011500780c */ /* 0x040fe40003f64270 */
[C---:B------:R-:W-:Y:S02]  /*8380*/  ISETP.GT.AND P4, PT, R21.reuse, 0x8, PT ;  /* 0x000000081500780c */ /* 0x040fe40003f84270 */
[C---:B------:R-:W-:Y:S02]  /*8390*/  ISETP.GT.AND P5, PT, R21.reuse, 0x9, PT ;  /* 0x000000091500780c */ /* 0x040fe40003fa4270 */
[----:B------:R-:W-:Y:S01]  /*83a0*/  ISETP.GT.AND P1, PT, R21, 0x10, PT ;  /* 0x000000101500780c */ /* 0x000fe20003f24270 */
[----:B------:R-:W-:Y:S02]  /*83b0*/  WARPGROUP.DEPBAR.LE gsb0, 0x0 ;  /* 0x00008000000079c5 */ /* 0x000fe40000010000 */
[----:B------:R-:W-:-:S06]  /*83c0*/  WARPGROUP.ARRIVE ;  /* 0x00000000000079c5 */ /* 0x000fcc0000000000 */
[----:B------:R-:W-:Y:S01]  /*83d0*/  HGMMA.64x96x16.F32 R24, gdesc[UR4], R24, gsb0 ;  /* 0x01600000041879f0 */ /* 0x000fe20008000818 */
[----:B------:R-:W-:Y:S01]  /*83e0*/  ULDC UR4, c[0x0][0x9d8] ;  /* 0x0002760000047ab9 */ /* 0x000fe20000000800 */
[----:B------:R-:W-:Y:S02]  /*83f0*/  ULDC UR5, c[0x0][0x988] ;  /* 0x0002620000057ab9 */ /* 0x000fe40000000800 */
[----:B------:R-:W-:Y:S01]  /*8400*/  IMAD.U32 R180, RZ, RZ, UR5 ;  /* 0x00000005ffb47e24 */ /* 0x000fe2000f8e00ff */
        /* <DEDUP_REMOVED lines=16> */
[----:B------:R-:W-:Y:S01]  /*8510*/  FMUL.FTZ R40, R40, UR4 ;  /* 0x0000000428287c20 */ /* 0x000fe20008410000 */
[----:B------:R-:W-:Y:S01]  /*8520*/  FMUL.FTZ R35, R35, UR4 ;  /* 0x0000000423237c20 */ /* 0x000fe20008410000 */
[----:B------:R-:W-:Y:S01]  /*8530*/  FMUL.FTZ R41, R41, UR4 ;  /* 0x0000000429297c20 */ /* 0x000fe20008410000 */
[----:B------:R-:W-:Y:S01]  /*8540*/  FMUL.FTZ R38, R38, UR4 ;  /* 0x0000000426267c20 */ /* 0x000fe20008410000 */
[----:B------:R-:W-:Y:S01]  /*8550*/  FMUL.FTZ R44, R44, UR4 ;  /* 0x000000042c2c7c20 */ /* 0x000fe20008410000 */
[----:B------:R-:W-:Y:S01]  /*8560*/  FMUL.FTZ R39, R39, UR4 ;  /* 0x0000000427277c20 */ /* 0x000fe20008410000 */
[----:B------:R-:W-:Y:S01]  /*8570*/  FMUL.FTZ R45, R45, UR4 ;  /* 0x000000042d2d7c20 */ /* 0x000fe20008410000 */
[----:B------:R-:W0:Y:S01]  /*8580*/  MUFU.TANH R28, R28 ;  /* 0x0000001c001c7308 */ /* 0x000e220000002400 */
        /* <DEDUP_REMOVED lines=15> */
[----:B------:R-:W4:Y:S01]  /*8680*/  MUFU.TANH R3, R26 ;  /* 0x0000001a00037308 */ /* 0x000f220000002400 */
        /* <DEDUP_REMOVED lines=18> */
[----:B------:R-:W-:Y:S01]  /*87b0*/  ISETP.GT.AND P2, PT, R21, 0x11, PT ;  /* 0x000000111500780c */ /* 0x000fe20003f44270 */
[----:B------:R-:W-:Y:S01]  /*87c0*/  FMUL.FTZ R69, R69, UR4 ;  /* 0x0000000445457c20 */ /* 0x000fe20008410000 */
[----:B------:R-:W-:Y:S01]  /*87d0*/  FMUL.FTZ R63, R63, UR4 ;  /* 0x000000043f3f7c20 */ /* 0x000fe20008410000 */
[----:B------:R-:W-:Y:S01]  /*87e0*/  FMUL.FTZ R66, R66, UR4 ;  /* 0x0000000442427c20 */ /* 0x000fe20008410000 */
[----:B------:R-:W-:Y:S01]  /*87f0*/  FMUL.FTZ R67, R67, UR4 ;  /* 0x0000000443437c20 */ /* 0x000fe20008410000 */
[----:B------:R-:W4:Y:S01]  /*8800*/  MUFU.TANH R33, R33 ;  /* 0x0000002100217308 */ /* 0x000f220000002400 */
[----:B0-----:R-:W-:Y:S01]  /*8810*/  FSEL R79, R32, -INF , P1 ;  /* 0xff800000204f7808 */ /* 0x001fe20000800000 */
[----:B------:R-:W-:Y:S01]  /*8820*/  FMUL.FTZ R70, R70, UR4 ;  /* 0x0000000446467c20 */ /* 0x000fe20008410000 */
[----:B------:R-:W-:-:S02]  /*8830*/  FMUL.FTZ R71, R71, UR4 ;  /* 0x0000000447477c20 */ /* 0x000fc40008410000 */
        /* <DEDUP_REMOVED lines=106> */
[----:B------:R-:W-:Y:S01]  /*8ee0*/  MUFU.TANH R66, R66 ;  /* 0x0000004200427308 */ /* 0x000fe20000002400 */
[----:B0-----:R-:W-:-:S04]  /*8ef0*/  FSEL R115, R68, -INF , P4 ;  /* 0xff80000044737808 */ /* 0x001fc80002000000 */
[----:B------:R-:W-:-:S03]  /*8f00*/  FMNMX.FTZ R20, R115, R20, !PT ;  /* 0x0000001473147209 */ /* 0x000fc60007810000 */
[----:B------:R-:W0:Y:S01]  /*8f10*/  MUFU.TANH R67, R67 ;  /* 0x0000004300437308 */ /* 0x000e220000002400 */
[----:B---3--:R-:W-:-:S04]  /*8f20*/  FSEL R117, R69, -INF , P5 ;  /* 0xff80000045757808 */ /* 0x008fc80002800000 */
[----:B------:R-:W-:-:S03]  /*8f30*/  FMNMX.FTZ R26, R117, R20, !PT ;  /* 0x00000014751a7209 */ /* 0x000fc60007810000 */
[----:B------:R-:W-:Y:S02]  /*8f40*/  MUFU.TANH R70, R70 ;  /* 0x0000004600467308 */ /* 0x000fe40000002400 */
[----:B------:R-:W3:Y:S06]  /*8f50*/  SHFL.BFLY PT, R21, R26, 0x2, 0x1f ;  /* 0x0c401f001a157f89 */ /* 0x000eec00000e0000 */
[----:B------:R-:W4:Y:S01]  /*8f60*/  MUFU.TANH R71, R71 ;  /* 0x0000004700477308 */ /* 0x000f220000002400 */
[----:B0-----:R-:W-:Y:S02]  /*8f70*/  FSEL R67, R67, -INF , P3 ;  /* 0xff80000043437808 */ /* 0x001fe40001800000 */
[----:B----4-:R-:W-:-:S02]  /*8f80*/  FSEL R71, R71, -INF , P5 ;  /* 0xff80000047477808 */ /* 0x010fc40002800000 */
[----:B---3--:R-:W-:Y:S02]  /*8f90*/  FMNMX.FTZ R28, R26, R21, !PT ;  /* 0x000000151a1c7209 */ /* 0x008fe40007810000 */
[----:B------:R-:W-:-:S03]  /*8fa0*/  FMNMX.FTZ R26, R3, R12, !PT ;  /* 0x0000000c031a7209 */ /* 0x000fc60007810000 */
[----:B------:R-:W0:Y:S01]  /*8fb0*/  SHFL.BFLY PT, R21, R28, 0x1, 0x1f ;  /* 0x0c201f001c157f89 */ /* 0x000e2200000e0000 */
[----:B------:R-:W-:-:S04]  /*8fc0*/  FMNMX.FTZ R26, R25, R26, !PT ;  /* 0x0000001a191a7209 */ /* 0x000fc80007810000 */
[----:B------:R-:W-:-:S04]  /*8fd0*/  FMNMX.FTZ R26, R27, R26, !PT ;  /* 0x0000001a1b1a7209 */ /* 0x000fc80007810000 */
[----:B------:R-:W-:-:S04]  /*8fe0*/  FMNMX.FTZ R26, R29, R26, !PT ;  /* 0x0000001a1d1a7209 */ /* 0x000fc80007810000 */
[----:B------:R-:W-:-:S04]  /*8ff0*/  FMNMX.FTZ R26, R31, R26, !PT ;  /* 0x0000001a1f1a7209 */ /* 0x000fc80007810000 */
[----:B------:R-:W-:-:S04]  /*9000*/  FMNMX.FTZ R26, R33, R26, !PT ;  /* 0x0000001a211a7209 */ /* 0x000fc80007810000 */
[----:B------:R-:W-:Y:S02]  /*9010*/  FMNMX.FTZ R26, R35, R26, !PT ;  /* 0x0000001a231a7209 */ /* 0x000fe40007810000 */
[----:B0-----:R-:W-:Y:S02]  /*9020*/  FMNMX.FTZ R21, R28, R21, !PT ;  /* 0x000000151c157209 */ /* 0x001fe40007810000 */
[----:B------:R-:W-:Y:S02]  /*9030*/  FMNMX.FTZ R26, R37, R26, !PT ;  /* 0x0000001a251a7209 */ /* 0x000fe40007810000 */
[C---:B------:R-:W-:Y:S01]  /*9040*/  FSETP.NEU.FTZ.AND P6, PT, R21.reuse, -INF , PT ;  /* 0xff8000001500780b */ /* 0x040fe20003fdd000 */
[----:B------:R-:W-:Y:S01]  /*9050*/  FMUL.FTZ R20, R21, R180 ;  /* 0x000000b415147220 */ /* 0x000fe20000410000 */
[----:B------:R-:W-:-:S04]  /*9060*/  FMNMX.FTZ R26, R39, R26, !PT ;  /* 0x0000001a271a7209 */ /* 0x000fc80007810000 */
[----:B------:R-:W-:Y:S02]  /*9070*/  FMNMX.FTZ R26, R41, R26, !PT ;  /* 0x0000001a291a7209 */ /* 0x000fe40007810000 */
[----:B------:R-:W-:Y:S02]  /*9080*/  FSEL R30, R20, RZ, P6 ;  /* 0x000000ff141e7208 */ /* 0x000fe40003000000 */
[----:B------:R-:W-:Y:S01]  /*9090*/  FMNMX.FTZ R26, R43, R26, !PT ;  /* 0x0000001a2b1a7209 */ /* 0x000fe20007810000 */
[----:B------:R0:W3:Y:S02]  /*90a0*/  MUFU.TANH R20, R63 ;  /* 0x0000003f00147308 */ /* 0x0000e40000002400 */
[--C-:B------:R-:W-:Y:S01]  /*90b0*/  FFMA.FTZ R152, R73, R180, -R30.reuse ;  /* 0x000000b449987223 */ /* 0x100fe2000001081e */
[----:B------:R-:W-:Y:S01]  /*90c0*/  FMNMX.FTZ R26, R45, R26, !PT ;  /* 0x0000001a2d1a7209 */ /* 0x000fe20007810000 */
[-CC-:B------:R-:W-:Y:S01]  /*90d0*/  FFMA.FTZ R154, R75, R180.reuse, -R30.reuse ;  /* 0x000000b44b9a7223 */ /* 0x180fe2000001081e */
[----:B------:R-:W-:Y:S01]  /*90e0*/  FSEL R73, R66, -INF , P2 ;  /* 0xff80000042497808 */ /* 0x000fe20001000000 */
[--C-:B------:R-:W-:Y:S01]  /*90f0*/  FFMA.FTZ R61, R77, R180, -R30.reuse ;  /* 0x000000b44d3d7223 */ /* 0x100fe2000001081e */
[----:B------:R-:W-:Y:S01]  /*9100*/  FMNMX.FTZ R26, R47, R26, !PT ;  /* 0x0000001a2f1a7209 */ /* 0x000fe20007810000 */
[--C-:B------:R-:W-:Y:S01]  /*9110*/  FFMA.FTZ R59, R24, R180, -R30.reuse ;  /* 0x000000b4183b7223 */ /* 0x100fe2000001081e */
[----:B------:R-:W-:Y:S01]  /*9120*/  FSEL R75, R70, -INF , P4 ;  /* 0xff800000464b7808 */ /* 0x000fe20002000000 */
[----:B------:R-:W-:Y:S01]  /*9130*/  MUFU.EX2 R152, R152 ;  /* 0x0000009800987308 */ /* 0x000fe20000000800 */
[----:B------:R-:W-:Y:S01]  /*9140*/  FMNMX.FTZ R26, R49, R26, !PT ;  /* 0x0000001a311a7209 */ /* 0x000fe20007810000 */
[-CC-:B------:R-:W-:Y:S01]  /*9150*/  FFMA.FTZ R156, R79, R180.reuse, -R30.reuse ;  /* 0x000000b44f9c7223 */ /* 0x180fe2000001081e */
[-CC-:B0-----:R-:W-:Y:S01]  /*9160*/  FFMA.FTZ R63, R81, R180.reuse, -R30.reuse ;  /* 0x000000b4513f7223 */ /* 0x181fe2000001081e */
[--C-:B------:R-:W-:Y:S01]  /*9170*/  FFMA.FTZ R158, R83, R180, -R30.reuse ;  /* 0x000000b4539e7223 */ /* 0x100fe2000001081e */
[----:B------:R-:W-:Y:S01]  /*9180*/  FMNMX.FTZ R26, R51, R26, !PT ;  /* 0x0000001a331a7209 */ /* 0x000fe20007810000 */
[--C-:B------:R-:W-:Y:S01]  /*9190*/  FFMA.FTZ R65, R85, R180, -R30.reuse ;  /* 0x000000b455417223 */ /* 0x100fe2000001081e */
[----:B---3--:R-:W-:Y:S01]  /*91a0*/  FSEL R69, R20, -INF , P1 ;  /* 0xff80000014457808 */ /* 0x008fe20000800000 */
[----:B------:R-:W0:Y:S01]  /*91b0*/  MUFU.EX2 R59, R59 ;  /* 0x0000003b003b7308 */ /* 0x000e220000000800 */
[----:B------:R-:W-:Y:S01]  /*91c0*/  FMNMX.FTZ R26, R53, R26, !PT ;  /* 0x0000001a351a7209 */ /* 0x000fe20007810000 */
[-CC-:B------:R-:W-:Y:S01]  /*91d0*/  FFMA.FTZ R160, R87, R180.reuse, -R30.reuse ;  /* 0x000000b457a07223 */ /* 0x180fe2000001081e */
[-CC-:B------:R-:W-:Y:S01]  /*91e0*/  FFMA.FTZ R89, R89, R180.reuse, -R30.reuse ;  /* 0x000000b459597223 */ /* 0x180fe2000001081e */
[--C-:B------:R-:W-:Y:S01]  /*91f0*/  FFMA.FTZ R91, R91, R180, -R30.reuse ;  /* 0x000000b45b5b7223 */ /* 0x100fe2000001081e */
[----:B------:R-:W-:Y:S01]  /*9200*/  FMNMX.FTZ R26, R55, R26, !PT ;  /* 0x0000001a371a7209 */ /* 0x000fe20007810000 */
[-CC-:B------:R-:W-:Y:S01]  /*9210*/  FFMA.FTZ R93, R93, R180.reuse, -R30.reuse ;  /* 0x000000b45d5d7223 */ /* 0x180fe2000001081e */
[--C-:B------:R-:W-:Y:S01]  /*9220*/  FFMA.FTZ R95, R95, R180, -R30.reuse ;  /* 0x000000b45f5f7223 */ /* 0x100fe2000001081e */
[----:B------:R-:W3:Y:S01]  /*9230*/  MUFU.EX2 R154, R154 ;  /* 0x0000009a009a7308 */ /* 0x000ee20000000800 */
[----:B------:R-:W-:Y:S01]  /*9240*/  FMNMX.FTZ R26, R57, R26, !PT ;  /* 0x0000001a391a7209 */ /* 0x000fe20007810000 */
[-CC-:B------:R-:W-:Y:S01]  /*9250*/  FFMA.FTZ R97, R97, R180.reuse, -R30.reuse ;  /* 0x000000b461617223 */ /* 0x180fe2000001081e */
[-CC-:B------:R-:W-:Y:S01]  /*9260*/  FFMA.FTZ R99, R99, R180.reuse, -R30.reuse ;  /* 0x000000b463637223 */ /* 0x180fe2000001081e */
[--C-:B------:R-:W-:Y:S01]  /*9270*/  FFMA.FTZ R101, R101, R180, -R30.reuse ;  /* 0x000000b465657223 */ /* 0x100fe2000001081e */
[----:B------:R-:W-:Y:S01]  /*9280*/  FMNMX.FTZ R26, R69, R26, !PT ;  /* 0x0000001a451a7209 */ /* 0x000fe20007810000 */
[-CC-:B------:R-:W-:Y:S01]  /*9290*/  FFMA.FTZ R103, R103, R180.reuse, -R30.reuse ;  /* 0x000000b467677223 */ /* 0x180fe2000001081e */
[--C-:B------:R-:W-:Y:S01]  /*92a0*/  FFMA.FTZ R105, R105, R180, -R30.reuse ;  /* 0x000000b469697223 */ /* 0x100fe2000001081e */
[----:B------:R-:W4:Y:S01]  /*92b0*/  MUFU.EX2 R61, R61 ;  /* 0x0000003d003d7308 */ /* 0x000f220000000800 */
[----:B------:R-:W-:Y:S01]  /*92c0*/  FMNMX.FTZ R26, R73, R26, !PT ;  /* 0x0000001a491a7209 */ /* 0x000fe20007810000 */
[-CC-:B------:R-:W-:Y:S01]  /*92d0*/  FFMA.FTZ R107, R107, R180.reuse, -R30.reuse ;  /* 0x000000b46b6b7223 */ /* 0x180fe2000001081e */
[-CC-:B------:R-:W-:Y:S01]  /*92e0*/  FFMA.FTZ R109, R109, R180.reuse, -R30.reuse ;  /* 0x000000b46d6d7223 */ /* 0x180fe2000001081e */
[--C-:B------:R-:W-:Y:S01]  /*92f0*/  FFMA.FTZ R111, R111, R180, -R30.reuse ;  /* 0x000000b46f6f7223 */ /* 0x100fe2000001081e */
[----:B------:R-:W-:Y:S01]  /*9300*/  FMNMX.FTZ R26, R67, R26, !PT ;  /* 0x0000001a431a7209 */ /* 0x000fe20007810000 */
[-CC-:B------:R-:W-:Y:S01]  /*9310*/  FFMA.FTZ R113, R113, R180.reuse, -R30.reuse ;  /* 0x000000b471717223 */ /* 0x180fe2000001081e */
[--C-:B------:R-:W-:Y:S01]  /*9320*/  FFMA.FTZ R115, R115, R180, -R30.reuse ;  /* 0x000000b473737223 */ /* 0x100fe2000001081e */
[----:B------:R-:W1:Y:S01]  /*9330*/  MUFU.EX2 R156, R156 ;  /* 0x0000009c009c7308 */ /* 0x000e620000000800 */
[----:B------:R-:W-:Y:S01]  /*9340*/  FMNMX.FTZ R26, R75, R26, !PT ;  /* 0x0000001a4b1a7209 */ /* 0x000fe20007810000 */
[----:B------:R-:W-:-:S03]  /*9350*/  FFMA.FTZ R30, R117, R180, -R30 ;  /* 0x000000b4751e7223 */ /* 0x000fc6000001081e */
[----:B------:R-:W-:-:S03]  /*9360*/  FMNMX.FTZ R26, R71, R26, !PT ;  /* 0x0000001a471a7209 */ /* 0x000fc60007810000 */
[----:B------:R-:W-:Y:S02]  /*9370*/  MUFU.EX2 R63, R63 ;  /* 0x0000003f003f7308 */ /* 0x000fe40000000800 */
[----:B------:R-:W2:Y:S06]  /*9380*/  SHFL.BFLY PT, R77, R26, 0x2, 0x1f ;  /* 0x0c401f001a4d7f89 */ /* 0x000eac00000e0000 */
[----:B------:R-:W-:Y:S08]  /*9390*/  MUFU.EX2 R158, R158 ;  /* 0x0000009e009e7308 */ /* 0x000ff00000000800 */
[----:B------:R-:W-:Y:S08]  /*93a0*/  MUFU.EX2 R65, R65 ;  /* 0x0000004100417308 */ /* 0x000ff00000000800 */
[----:B------:R-:W-:Y:S01]  /*93b0*/  MUFU.EX2 R160, R160 ;  /* 0x000000a000a07308 */ /* 0x000fe20000000800 */
[----:B--2---:R-:W-:-:S05]  /*93c0*/  FMNMX.FTZ R77, R26, R77, !PT ;  /* 0x0000004d1a4d7209 */ /* 0x004fca0007810000 */
[----:B------:R-:W2:Y:S02]  /*93d0*/  SHFL.BFLY PT, R178, R77, 0x1, 0x1f ;  /* 0x0c201f004db27f89 */ /* 0x000ea400000e0000 */
[----:B------:R-:W-:Y:S08]  /*93e0*/  MUFU.EX2 R89, R89 ;  /* 0x0000005900597308 */ /* 0x000ff00000000800 */
[----:B------:R-:W-:Y:S08]  /*93f0*/  MUFU.EX2 R91, R91 ;  /* 0x0000005b005b7308 */ /* 0x000ff00000000800 */
[----:B------:R-:W-:Y:S01]  /*9400*/  MUFU.EX2 R162, R93 ;  /* 0x0000005d00a27308 */ /* 0x000fe20000000800 */
[----:B--2---:R-:W-:-:S07]  /*9410*/  FMNMX.FTZ R178, R77, R178, !PT ;  /* 0x000000b24db27209 */ /* 0x004fce0007810000 */
[----:B------:R-:W-:Y:S01]  /*9420*/  MUFU.EX2 R95, R95 ;  /* 0x0000005f005f7308 */ /* 0x000fe20000000800 */
[C---:B------:R-:W-:Y:S01]  /*9430*/  FSETP.NEU.FTZ.AND P1, PT, R178.reuse, -INF , PT ;  /* 0xff800000b200780b */ /* 0x040fe20003f3d000 */
[----:B------:R-:W-:-:S06]  /*9440*/  FMUL.FTZ R20, R178, R180 ;  /* 0x000000b4b2147220 */ /* 0x000fcc0000410000 */
[----:B------:R-:W-:Y:S01]  /*9450*/  MUFU.EX2 R164, R97 ;  /* 0x0000006100a47308 */ /* 0x000fe20000000800 */
[----:B------:R-:W-:Y:S02]  /*9460*/  FSEL R20, R20, RZ, P1 ;  /* 0x000000ff14147208 */ /* 0x000fe40000800000 */
[----:B------:R-:W-:Y:S02]  /*9470*/  ISETP.NE.AND P1, PT, R72, RZ, PT ;  /* 0x000000ff4800720c */ /* 0x000fe40003f25270 */
[----:B------:R-:W2:Y:S01]  /*9480*/  S2R R72, SR_TID.X ;  /* 0x0000000000487919 */ /* 0x000ea20000002100 */
[-CC-:B------:R-:W-:Y:S01]  /*9490*/  FFMA.FTZ R12, R12, R180.reuse, -R20.reuse ;  /* 0x000000b40c0c7223 */ /* 0x180fe20000010814 */
[-CC-:B------:R-:W-:Y:S01]  /*94a0*/  FFMA.FTZ R3, R3, R180.reuse, -R20.reuse ;  /* 0x000000b403037223 */ /* 0x180fe20000010814 */
[-CC-:B------:R-:W-:Y:S01]  /*94b0*/  FFMA.FTZ R25, R25, R180.reuse, -R20.reuse ;  /* 0x000000b419197223 */ /* 0x180fe20000010814 */
[-CC-:B------:R-:W-:Y:S01]  /*94c0*/  FFMA.FTZ R27, R27, R180.reuse, -R20.reuse ;  /* 0x000000b41b1b7223 */ /* 0x180fe20000010814 */
[-CC-:B------:R-:W-:Y:S01]  /*94d0*/  FFMA.FTZ R29, R29, R180.reuse, -R20.reuse ;  /* 0x000000b41d1d7223 */ /* 0x180fe20000010814 */
[----:B------:R0:W-:Y:S01]  /*94e0*/  MUFU.EX2 R153, R3 ;  /* 0x0000000300997308 */ /* 0x0001e20000000800 */
[-CC-:B------:R-:W-:Y:S01]  /*94f0*/  FFMA.FTZ R31, R31, R180.reuse, -R20.reuse ;  /* 0x000000b41f1f7223 */ /* 0x180fe20000010814 */
[-CC-:B------:R-:W-:Y:S01]  /*9500*/  FFMA.FTZ R33, R33, R180.reuse, -R20.reuse ;  /* 0x000000b421217223 */ /* 0x180fe20000010814 */
[-CC-:B------:R-:W-:Y:S01]  /*9510*/  FFMA.FTZ R35, R35, R180.reuse, -R20.reuse ;  /* 0x000000b423237223 */ /* 0x180fe20000010814 */
[-CC-:B------:R-:W-:Y:S01]  /*9520*/  FFMA.FTZ R37, R37, R180.reuse, -R20.reuse ;  /* 0x000000b425257223 */ /* 0x180fe20000010814 */
[-CC-:B------:R-:W-:Y:S01]  /*9530*/  FFMA.FTZ R39, R39, R180.reuse, -R20.reuse ;  /* 0x000000b427277223 */ /* 0x180fe20000010814 */
[-CC-:B------:R-:W-:Y:S01]  /*9540*/  FFMA.FTZ R41, R41, R180.reuse, -R20.reuse ;  /* 0x000000b429297223 */ /* 0x180fe20000010814 */
[-CC-:B------:R-:W-:Y:S01]  /*9550*/  FFMA.FTZ R43, R43, R180.reuse, -R20.reuse ;  /* 0x000000b42b2b7223 */ /* 0x180fe20000010814 */
[----:B------:R-:W2:Y:S01]  /*9560*/  MUFU.EX2 R12, R12 ;  /* 0x0000000c000c7308 */ /* 0x000ea20000000800 */
[----:B0-----:R-:W-:Y:S01]  /*9570*/  FADD.FTZ R3, R152, R59 ;  /* 0x0000003b98037221 */ /* 0x001fe20000010000 */
[-CC-:B------:R-:W-:Y:S01]  /*9580*/  FFMA.FTZ R45, R45, R180.reuse, -R20.reuse ;  /* 0x000000b42d2d7223 */ /* 0x180fe20000010814 */
[-CC-:B------:R-:W-:Y:S01]  /*9590*/  FFMA.FTZ R47, R47, R180.reuse, -R20.reuse ;  /* 0x000000b42f2f7223 */ /* 0x180fe20000010814 */
[-CC-:B------:R-:W-:Y:S01]  /*95a0*/  FFMA.FTZ R49, R49, R180.reuse, -R20.reuse ;  /* 0x000000b431317223 */ /* 0x180fe20000010814 */
[----:B---3--:R-:W-:Y:S01]  /*95b0*/  FADD.FTZ R36, R154, R3 ;  /* 0x000000039a247221 */ /* 0x008fe20000010000 */
[-CC-:B------:R-:W-:Y:S01]  /*95c0*/  FFMA.FTZ R51, R51, R180.reuse, -R20.reuse ;  /* 0x000000b433337223 */ /* 0x180fe20000010814 */
[-C--:B------:R-:W-:Y:S01]  /*95d0*/  FFMA.FTZ R53, R53, R180.reuse, -R20 ;  /* 0x000000b435357223 */ /* 0x080fe20000010814 */
[----:B------:R-:W0:Y:S01]  /*95e0*/  MUFU.EX2 R25, R25 ;  /* 0x0000001900197308 */ /* 0x000e220000000800 */
[----:B----4-:R-:W-:Y:S01]  /*95f0*/  FADD.FTZ R3, R61, R36 ;  /* 0x000000243d037221 */ /* 0x010fe20000010000 */
[-CC-:B------:R-:W-:Y:S01]  /*9600*/  FFMA.FTZ R55, R55, R180.reuse, -R20.reuse ;  /* 0x000000b437377223 */ /* 0x180fe20000010814 */
[-CC-:B------:R-:W-:Y:S01]  /*9610*/  FFMA.FTZ R57, R57, R180.reuse, -R20.reuse ;  /* 0x000000b439397223 */ /* 0x180fe20000010814 */
[-CC-:B------:R-:W-:Y:S01]  /*9620*/  FFMA.FTZ R69, R69, R180.reuse, -R20.reuse ;  /* 0x000000b445457223 */ /* 0x180fe20000010814 */
[----:B-1----:R-:W-:Y:S01]  /*9630*/  FADD.FTZ R40, R156, R3 ;  /* 0x000000039c287221 */ /* 0x002fe20000010000 */
[-CC-:B------:R-:W-:Y:S01]  /*9640*/  FFMA.FTZ R73, R73, R180.reuse, -R20.reuse ;  /* 0x000000b449497223 */ /* 0x180fe20000010814 */
[-C--:B------:R-:W-:Y:S01]  /*9650*/  FFMA.FTZ R67, R67, R180.reuse, -R20 ;  /* 0x000000b443437223 */ /* 0x080fe20000010814 */
[----:B------:R1:W3:Y:S01]  /*9660*/  MUFU.EX2 R24, R27 ;  /* 0x0000001b00187308 */ /* 0x0002e20000000800 */
[----:B--2---:R-:W-:Y:S01]  /*9670*/  FADD.FTZ R38, R153, R12 ;  /* 0x0000000c99267221 */ /* 0x004fe20000010000 */
[----:B------:R-:W-:Y:S01]  /*9680*/  SHF.R.U32.HI R72, RZ, 0x7, R72 ;  /* 0x00000007ff487819 */ /* 0x000fe20000011648 */
[-CC-:B------:R-:W-:Y:S01]  /*9690*/  FFMA.FTZ R75, R75, R180.reuse, -R20.reuse ;  /* 0x000000b44b4b7223 */ /* 0x180fe20000010814 */
[----:B------:R-:W-:Y:S01]  /*96a0*/  FFMA.FTZ R71, R71, R180, -R20 ;  /* 0x000000b447477223 */ /* 0x000fe20000010814 */
[----:B------:R-:W-:-:S02]  /*96b0*/  F2FP.F16.F32.PACK_AB R153, R12, R153 ;  /* 0x000000990c99723e */ /* 0x000fc400000000ff */
[----:B------:R-:W-:Y:S01]  /*96c0*/  IADD3 R179, -R72, 0xb, RZ ;  /* 0x0000000b48b37810 */ /* 0x000fe20007ffe1ff */
[----:B------:R-:W2:Y:S01]  /*96d0*/  MUFU.EX2 R29, R29 ;  /* 0x0000001d001d7308 */ /* 0x000ea20000000800 */
[----:B-1----:R-:W-:Y:S01]  /*96e0*/  FADD.FTZ R27, R63, R40 ;  /* 0x000000283f1b7221 */ /* 0x002fe20000010000 */
[----:B0-----:R-:W-:Y:S01]  /*96f0*/  FADD.FTZ R3, R25, R38 ;  /* 0x0000002619037221 */ /* 0x001fe20000010000 */
[----:B------:R-:W-:Y:S02]  /*9700*/  F2FP.F16.F32.PACK_AB R152, R59, R152 ;  /* 0x000000983b98723e */ /* 0x000fe400000000ff */
[----:B------:R-:W-:Y:S01]  /*9710*/  FADD.FTZ R38, R158, R27 ;  /* 0x0000001b9e267221 */ /* 0x000fe20000010000 */
[----:B------:R-:W-:Y:S02]  /*9720*/  F2FP.F16.F32.PACK_AB R154, R61, R154 ;  /* 0x0000009a3d9a723e */ /* 0x000fe400000000ff */
[----:B------:R0:W1:Y:S01]  /*9730*/  MUFU.EX2 R26, R31 ;  /* 0x0000001f001a7308 */ /* 0x0000620000000800 */
[----:B---3--:R-:W-:Y:S01]  /*9740*/  FADD.FTZ R40, R24, R3 ;  /* 0x0000000318287221 */ /* 0x008fe20000010000 */
[----:B------:R-:W-:-:S02]  /*9750*/  @!P1 IADD3 R3, R14, 0x22840, RZ ;  /* 0x000228400e039810 */ /* 0x000fc40007ffe0ff */
[----:B------:R-:W-:Y:S02]  /*9760*/  F2FP.F16.F32.PACK_AB R155, R24, R25 ;  /* 0x00000019189b723e */ /* 0x000fe400000000ff */
[----:B------:R-:W-:Y:S01]  /*9770*/  @!P1 PRMT R3, RZ, 0x654, R3 ;  /* 0x00000654ff039816 */ /* 0x000fe20000000003 */
[----:B------:R3:W-:Y:S06]  /*9780*/  BAR.ARV R179, 0x100 ;  /* 0x000400b30000751d */ /* 0x0007ec0000002000 */
[----:B------:R-:W4:Y:S01]  /*9790*/  MUFU.EX2 R33, R33 ;  /* 0x0000002100217308 */ /* 0x000f220000000800 */
[----:B0-----:R-:W-:Y:S01]  /*97a0*/  FADD.FTZ R31, R65, R38 ;  /* 0x00000026411f7221 */ /* 0x001fe20000010000 */
[----:B--2---:R-:W-:Y:S01]  /*97b0*/  FADD.FTZ R27, R29, R40 ;  /* 0x000000281d1b7221 */ /* 0x004fe20000010000 */
[----:B------:R0:W-:Y:S01]  /*97c0*/  @!P1 SYNCS.ARRIVE.TRANS64.RED.A1T0 RZ, [R3+URZ], RZ ;  /* 0x000000ff03ff99a7 */ /* 0x0001e2000810043f */
[----:B------:R-:W-:Y:S01]  /*97d0*/  F2FP.F16.F32.PACK_AB R156, R63, R156 ;  /* 0x0000009c3f9c723e */ /* 0x000fe200000000ff */
[----:B------:R-:W-:Y:S01]  /*97e0*/  FADD.FTZ R42, R160, R31 ;  /* 0x0000001fa02a7221 */ /* 0x000fe20000010000 */
[----:B-1----:R-:W-:Y:S01]  /*97f0*/  FADD.FTZ R40, R26, R27 ;  /* 0x0000001b1a287221 */ /* 0x002fe20000010000 */
[----:B------:R-:W-:Y:S01]  /*9800*/  F2FP.F16.F32.PACK_AB R158, R65, R158 ;  /* 0x0000009e419e723e */ /* 0x000fe200000000ff */
[----:B------:R-:W1:Y:S01]  /*9810*/  MUFU.EX2 R28, R35 ;  /* 0x00000023001c7308 */ /* 0x000e620000000800 */
[C---:B------:R-:W-:Y:S01]  /*9820*/  FADD.FTZ R42, R89.reuse, R42 ;  /* 0x0000002a592a7221 */ /* 0x040fe20000010000 */
[----:B------:R-:W-:-:S02]  /*9830*/  F2FP.F16.F32.PACK_AB R160, R89, R160 ;  /* 0x000000a059a0723e */ /* 0x000fc400000000ff */
[----:B------:R-:W-:Y:S01]  /*9840*/  F2FP.F16.F32.PACK_AB R157, R26, R29 ;  /* 0x0000001d1a9d723e */ /* 0x000fe200000000ff */
[----:B------:R-:W-:-:S03]  /*9850*/  FADD.FTZ R31, R91, R42 ;  /* 0x0000002a5b1f7221 */ /* 0x000fc60000010000 */
[----:B------:R-:W0:Y:S01]  /*9860*/  MUFU.EX2 R37, R37 ;  /* 0x0000002500257308 */ /* 0x000e220000000800 */
[----:B----4-:R-:W-:Y:S01]  /*9870*/  FADD.FTZ R27, R33, R40 ;  /* 0x00000028211b7221 */ /* 0x010fe20000010000 */
[C---:B------:R-:W-:Y:S01]  /*9880*/  FADD.FTZ R44, R162.reuse, R31 ;  /* 0x0000001fa22c7221 */ /* 0x040fe20000010000 */
[----:B------:R-:W-:-:S05]  /*9890*/  F2FP.F16.F32.PACK_AB R162, R162, R91 ;  /* 0x0000005ba2a2723e */ /* 0x000fca00000000ff */
[----:B------:R-:W2:Y:S01]  /*98a0*/  MUFU.EX2 R32, R39 ;  /* 0x0000002700207308 */ /* 0x000ea20000000800 */
[C---:B-1----:R-:W-:Y:S01]  /*98b0*/  FADD.FTZ R42, R28.reuse, R27 ;  /* 0x0000001b1c2a7221 */ /* 0x042fe20000010000 */
[----:B------:R-:W-:Y:S01]  /*98c0*/  FADD.FTZ R27, R95, R44 ;  /* 0x0000002c5f1b7221 */ /* 0x000fe20000010000 */
[----:B------:R-:W-:-:S03]  /*98d0*/  F2FP.F16.F32.PACK_AB R159, R28, R33 ;  /* 0x000000211c9f723e */ /* 0x000fc600000000ff */
[C---:B------:R-:W-:Y:S01]  /*98e0*/  FADD.FTZ R44, R164.reuse, R27 ;  /* 0x0000001ba42c7221 */ /* 0x040fe20000010000 */
[----:B------:R-:W-:Y:S01]  /*98f0*/  F2FP.F16.F32.PACK_AB R164, R164, R95 ;  /* 0x0000005fa4a4723e */ /* 0x000fe200000000ff */
[----:B------:R-:W1:Y:S01]  /*9900*/  MUFU.EX2 R41, R41 ;  /* 0x0000002900297308 */ /* 0x000e620000000800 */
[----:B0-----:R-:W-:-:S07]  /*9910*/  FADD.FTZ R3, R37, R42 ;  /* 0x0000002a25037221 */ /* 0x001fce0000010000 */
[----:B------:R-:W0:Y:S01]  /*9920*/  MUFU.EX2 R99, R99 ;  /* 0x0000006300637308 */ /* 0x000e220000000800 */
[C---:B--2---:R-:W-:Y:S01]  /*9930*/  FADD.FTZ R42, R32.reuse, R3 ;  /* 0x00000003202a7221 */ /* 0x044fe20000010000 */
[----:B------:R-:W-:-:S06]  /*9940*/  F2FP.F16.F32.PACK_AB R161, R32, R37 ;  /* 0x0000002520a1723e */ /* 0x000fcc00000000ff */
[----:B------:R-:W2:Y:S01]  /*9950*/  MUFU.EX2 R34, R43 ;  /* 0x0000002b00227308 */ /* 0x000ea20000000800 */
[----:B-1----:R-:W-:-:S07]  /*9960*/  FADD.FTZ R3, R41, R42 ;  /* 0x0000002a29037221 */ /* 0x002fce0000010000 */
[----:B------:R-:W1:Y:S01]  /*9970*/  MUFU.EX2 R166, R101 ;  /* 0x0000006500a67308 */ /* 0x000e620000000800 */
[----:B0-----:R-:W-:-:S07]  /*9980*/  FADD.FTZ R27, R99, R44 ;  /* 0x0000002c631b7221 */ /* 0x001fce0000010000 */
[----:B------:R-:W0:Y:S01]  /*9990*/  MUFU.EX2 R45, R45 ;  /* 0x0000002d002d7308 */ /* 0x000e220000000800 */
[C---:B--2---:R-:W-:Y:S01]  /*99a0*/  FADD.FTZ R44, R34.reuse, R3 ;  /* 0x00000003222c7221 */ /* 0x044fe20000010000 */
[----:B------:R-:W-:-:S06]  /*99b0*/  F2FP.F16.F32.PACK_AB R163, R34, R41 ;  /* 0x0000002922a3723e */ /* 0x000fcc00000000ff */
[----:B------:R-:W2:Y:S01]  /*99c0*/  MUFU.EX2 R103, R103 ;  /* 0x0000006700677308 */ /* 0x000ea20000000800 */
[C---:B-1----:R-:W-:Y:S01]  /*99d0*/  FADD.FTZ R46, R166.reuse, R27 ;  /* 0x0000001ba62e7221 */ /* 0x042fe20000010000 */
[----:B------:R-:W-:-:S06]  /*99e0*/  F2FP.F16.F32.PACK_AB R166, R166, R99 ;  /* 0x00000063a6a6723e */ /* 0x000fcc00000000ff */
[----:B------:R-:W1:Y:S01]  /*99f0*/  MUFU.EX2 R36, R47 ;  /* 0x0000002f00247308 */ /* 0x000e620000000800 */
[----:B0-----:R-:W-:-:S07]  /*9a00*/  FADD.FTZ R3, R45, R44 ;  /* 0x0000002c2d037221 */ /* 0x001fce0000010000 */
[----:B------:R-:W0:Y:S01]  /*9a10*/  MUFU.EX2 R168, R105 ;  /* 0x0000006900a87308 */ /* 0x000e220000000800 */
[----:B--2---:R-:W-:-:S07]  /*9a20*/  FADD.FTZ R27, R103, R46 ;  /* 0x0000002e671b7221 */ /* 0x004fce0000010000 */
[----:B------:R-:W2:Y:S01]  /*9a30*/  MUFU.EX2 R49, R49 ;  /* 0x0000003100317308 */ /* 0x000ea20000000800 */
[C---:B-1----:R-:W-:Y:S01]  /*9a40*/  FADD.FTZ R20, R36.reuse, R3 ;  /* 0x0000000324147221 */ /* 0x042fe20000010000 */
[----:B------:R-:W-:-:S06]  /*9a50*/  F2FP.F16.F32.PACK_AB R165, R36, R45 ;  /* 0x0000002d24a5723e */ /* 0x000fcc00000000ff */
[----:B------:R-:W1:Y:S01]  /*9a60*/  MUFU.EX2 R107, R107 ;  /* 0x0000006b006b7308 */ /* 0x000e620000000800 */
[C---:B0-----:R-:W-:Y:S01]  /*9a70*/  FADD.FTZ R44, R168.reuse, R27 ;  /* 0x0000001ba82c7221 */ /* 0x041fe20000010000 */
[----:B------:R-:W-:-:S06]  /*9a80*/  F2FP.F16.F32.PACK_AB R168, R168, R103 ;  /* 0x00000067a8a8723e */ /* 0x000fcc00000000ff */
[----:B------:R-:W0:Y:S01]  /*9a90*/  MUFU.EX2 R38, R51 ;  /* 0x0000003300267308 */ /* 0x000e220000000800 */
[----:B--2---:R-:W-:-:S07]  /*9aa0*/  FADD.FTZ R3, R49, R20 ;  /* 0x0000001431037221 */ /* 0x004fce0000010000 */
[----:B------:R-:W2:Y:S01]  /*9ab0*/  MUFU.EX2 R170, R109 ;  /* 0x0000006d00aa7308 */ /* 0x000ea20000000800 */
[----:B-1----:R-:W-:-:S07]  /*9ac0*/  FADD.FTZ R27, R107, R44 ;  /* 0x0000002c6b1b7221 */ /* 0x002fce0000010000 */
[----:B------:R-:W1:Y:S01]  /*9ad0*/  MUFU.EX2 R53, R53 ;  /* 0x0000003500357308 */ /* 0x000e620000000800 */
[C---:B0-----:R-:W-:Y:S01]  /*9ae0*/  FADD.FTZ R44, R38.reuse, R3 ;  /* 0x00000003262c7221 */ /* 0x041fe20000010000 */
[----:B------:R-:W-:-:S06]  /*9af0*/  F2FP.F16.F32.PACK_AB R167, R38, R49 ;  /* 0x0000003126a7723e */ /* 0x000fcc00000000ff */
        /* <DEDUP_REMOVED lines=21> */
[----:B0-----:R-:W-:-:S07]  /*9c50*/  FADD.FTZ R25, R73, R46 ;  /* 0x0000002e49197221 */ /* 0x001fce0000010000 */
[----:B------:R-:W0:Y:S01]  /*9c60*/  MUFU.EX2 R30, R30 ;  /* 0x0000001e001e7308 */ /* 0x000e220000000800 */
[C---:B--2---:R-:W-:Y:S01]  /*9c70*/  FADD.FTZ R12, R20.reuse, R25 ;  /* 0x00000019140c7221 */ /* 0x044fe20000010000 */
[----:B------:R-:W-:-:S06]  /*9c80*/  F2FP.F16.F32.PACK_AB R173, R20, R73 ;  /* 0x0000004914ad723e */ /* 0x000fcc00000000ff */
[----:B------:R-:W2:Y:S01]  /*9c90*/  MUFU.EX2 R44, R71 ;  /* 0x00000047002c7308 */ /* 0x000ea20000000800 */
[----:B-1----:R-:W-:Y:S01]  /*9ca0*/  FADD.FTZ R25, R75, R12 ;  /* 0x0000000c4b197221 */ /* 0x002fe20000010000 */
[C---:B0-----:R-:W-:Y:S01]  /*9cb0*/  FADD.FTZ R3, R30.reuse, R27 ;  /* 0x0000001b1e037221 */ /* 0x041fe20000010000 */
[----:B------:R-:W-:Y:S02]  /*9cc0*/  F2FP.F16.F32.PACK_AB R174, R30, R115 ;  /* 0x000000731eae723e */ /* 0x000fe400000000ff */
[C---:B--2---:R-:W-:Y:S01]  /*9cd0*/  FADD.FTZ R12, R44.reuse, R25 ;  /* 0x000000192c0c7221 */ /* 0x044fe20000010000 */
[----:B------:R-:W-:Y:S01]  /*9ce0*/  F2FP.F16.F32.PACK_AB R175, R44, R75 ;  /* 0x0000004b2caf723e */ /* 0x000fe200000000ff */
[----:B---3--:R-:W-:Y:S06]  /*9cf0*/  @!P0 BRA `(.L_x_713) ;  /* 0x0000000000048947 */ /* 0x008fec0003800000 */
[----:B------:R-:W-:Y:S01]  /*9d00*/  BPT.TRAP 0x1 ;  /* 0x000000040000795c */ /* 0x000fe20000300000 */
.L_x_713:
[----:B------:R0:W1:Y:S01]  /*9d10*/  SYNCS.PHASECHK.TRANS64.TRYWAIT P2, [R14+URZ+0x22850], R13 ;  /* 0x0228500d0e0075a7 */ /* 0x000062000804017f */
[----:B------:R-:W-:Y:S05]  /*9d20*/  @!P0 BRA `(.L_x_714) ;  /* 0x0000000000048947 */ /* 0x000fea0003800000 */
[----:B------:R-:W-:Y:S01]  /*9d30*/  BPT.TRAP 0x1 ;  /* 0x000000040000795c */ /* 0x000fe20000300000 */
.L_x_714:
[----:B------:R-:W-:Y:S04]  /*9d40*/  BSSY B0, `(.L_x_715) ;  /* 0x0000004000007945 */ /* 0x000fe80003800000 */
[----:B-1----:R-:W-:Y:S05]  /*9d50*/  @P2 BRA `(.L_x_716) ;  /* 0x0000000000082947 */ /* 0x002fea0003800000 */
[----:B------:R-:W1:Y:S02]  /*9d60*/  SYNCS.PHASECHK.TRANS64.TRYWAIT P2, [R14+URZ+0x22850], R13 ;  /* 0x0228500d0e0075a7 */ /* 0x000e64000804017f */
[----:B-1----:R-:W-:Y:S05]  /*9d70*/  @!P2 BRA `(.L_x_717) ;  /* 0x000000dc0010a947 */ /* 0x002fea0003800000 */
.L_x_716:
[----:B------:R-:W-:Y:S05]  /*9d80*/  BSYNC B0 ;  /* 0x0000000000007941 */ /* 0x000fea0003800000 */
.L_x_715:
[----:B------:R-:W-:Y:S05]  /*9d90*/  WARPSYNC.ALL ;  /* 0x0000000000007948 */ /* 0x000fea0003800000 */
[----:B01----:R-:W-:Y:S01]  /*9da0*/  VIADD R13, R18, 0x400 ;  /* 0x00000400120d7836 */ /* 0x003fe20000000000 */
[----:B------:R0:W-:Y:S01]  /*9db0*/  BAR.SYNC.DEFER_BLOCKING R15, 0x100 ;  /* 0x0004000f0000751d */ /* 0x0001e20000010000 */
[----:B------:R-:W-:Y:S01]  /*9dc0*/  IMAD.MOV.U32 R183, RZ, RZ, 0x40000040 ;  /* 0x40000040ffb77424 */ /* 0x000fe200078e00ff */
[----:B------:R-:W-:Y:S01]  /*9dd0*/  ISETP.GE.AND P2, PT, R176, 0x61, PT ;  /* 0x00000061b000780c */ /* 0x000fe20003f46270 */
[----:B------:R-:W-:Y:S01]  /*9de0*/  @!P1 VIADD R14, R14, 0x22860 ;  /* 0x000228600e0e9836 */ /* 0x000fe20000000000 */
[----:B------:R-:W-:-:S02]  /*9df0*/  SHF.R.U32.HI R13, RZ, 0x4, R13 ;  /* 0x00000004ff0d7819 */ /* 0x000fc4000001160d */
[----:B------:R-:W-:Y:S01]  /*9e00*/  R2UR UR7, R183 ;  /* 0x00000000b70772ca */ /* 0x000fe200000e0000 */
[----:B------:R-:W-:Y:S01]  /*9e10*/  IMAD.MOV.U32 R183, RZ, RZ, 0x40000040 ;  /* 0x40000040ffb77424 */ /* 0x000fe200078e00ff */
[----:B------:R-:W-:Y:S01]  /*9e20*/  LOP3.LUT R13, R13, 0x3fff, RZ, 0xc0, !PT ;  /* 0x00003fff0d0d7812 */ /* 0x000fe200078ec0ff */
[----:B------:R-:W-:Y:S01]  /*9e30*/  ULDC UR43, c[0x0][0x9d8] ;  /* 0x00027600002b7ab9 */ /* 0x000fe20000000800 */
[----:B------:R-:W-:Y:S01]  /*9e40*/  @!P1 PRMT R14, RZ, 0x654, R14 ;  /* 0x00000654ff0e9816 */ /* 0x000fe2000000000e */
[----:B------:R-:W-:Y:S01]  /*9e50*/  ULDC UR42, c[0x0][0x988] ;  /* 0x00026200002a7ab9 */ /* 0x000fe20000000800 */
[----:B------:R-:W-:-:S05]  /*9e60*/  LOP3.LUT R13, R13, 0x3000000, RZ, 0xfc, !PT ;  /* 0x030000000d0d7812 */ /* 0x000fca00078efcff */
[----:B------:R-:W-:-:S05]  /*9e70*/  IMAD R182, R200, 0xc00, R13 ;  /* 0x00000c00c8b67824 */ /* 0x000fca00078e020d */
[----:B------:R-:W-:Y:S01]  /*9e80*/  R2UR UR6, R182 ;  /* 0x00000000b60672ca */ /* 0x000fe200000e0000 */
[----:B------:R-:W-:-:S12]  /*9e90*/  WARPGROUP.ARRIVE ;  /* 0x00000000000079c5 */ /* 0x000fd80000000000 */
[----:B------:R-:W-:Y:S03]  /*9ea0*/  HGMMA.64x256x16.F32 R24, R152, gdesc[UR4].tnspB, RZ, !UPT, gsb0 ;  /* 0x43e0000498187df0 */ /* 0x000fe6000c0008ff */
[----:B------:R-:W-:Y:S02]  /*9eb0*/  WARPGROUP.DEPBAR.LE gsb0, 0x0 ;  /* 0x00008000000079c5 */ /* 0x000fe40000010000 */
[----:B------:R-:W-:Y:S01]  /*9ec0*/  VIADD R152, R182, 0x80 ;  /* 0x00000080b6987836 */ /* 0x000fe20000000000 */
[----:B------:R-:W-:Y:S01]  /*9ed0*/  WARPGROUP.ARRIVE ;  /* 0x00000000000079c5 */ /* 0x000fe20000000000 */
[----:B------:R-:W-:-:S03]  /*9ee0*/  IMAD.MOV.U32 R153, RZ, RZ, 0x40000040 ;  /* 0x40000040ff997424 */ /* 0x000fc600078e00ff */
[----:B------:R-:W-:Y:S01]  /*9ef0*/  R2UR UR6, R152 ;  /* 0x00000000980672ca */ /* 0x000fe200000e0000 */
[----:B------:R-:W-:Y:S01]  /*9f00*/  VIADD R152, R182, 0x100 ;  /* 0x00000100b6987836 */ /* 0x000fe20000000000 */
[----:B------:R-:W-:Y:S01]  /*9f10*/  R2UR UR7, R153 ;  /* 0x00000000990772ca */ /* 0x000fe200000e0000 */
[----:B------:R-:W-:-:S15]  /*9f20*/  IMAD.MOV.U32 R153, RZ, RZ, 0x40000040 ;  /* 0x40000040ff997424 */ /* 0x000fde00078e00ff */
[----:B------:R-:W-:Y:S01]  /*9f30*/  HGMMA.64x256x16.F32 R24, R156, gdesc[UR4].tnspB, R24, gsb0 ;  /* 0x43e000049c187df0 */ /* 0x000fe20008000818 */
[----:B------:R-:W-:Y:S01]  /*9f40*/  R2UR UR6, R152 ;  /* 0x00000000980672ca */ /* 0x000fe200000e0000 */
[----:B------:R-:W-:Y:S01]  /*9f50*/  VIADD R152, R182, 0x180 ;  /* 0x00000180b6987836 */ /* 0x000fe20000000000 */
[----:B------:R-:W-:Y:S01]  /*9f60*/  R2UR UR7, R153 ;  /* 0x00000000990772ca */ /* 0x000fe200000e0000 */
[----:B------:R-:W-:Y:S01]  /*9f70*/  IMAD.MOV.U32 R153, RZ, RZ, 0x40000040 ;  /* 0x40000040ff997424 */ /* 0x000fe200078e00ff */
[----:B------:R-:W-:Y:S02]  /*9f80*/  WARPGROUP.DEPBAR.LE gsb0, 0x0 ;  /* 0x00008000000079c5 */ /* 0x000fe40000010000 */
[----:B------:R-:W-:-:S15]  /*9f90*/  WARPGROUP.ARRIVE ;  /* 0x00000000000079c5 */ /* 0x000fde0000000000 */
[----:B------:R-:W-:-:S06]  /*9fa0*/  NOP ;  /* 0x0000000000007918 */ /* 0x000fcc0000000000 */
[----:B------:R-:W-:Y:S01]  /*9fb0*/  HGMMA.64x256x16.F32 R24, R160, gdesc[UR4].tnspB, R24, gsb0 ;  /* 0x43e00004a0187df0 */ /* 0x000fe20008000818 */
[----:B------:R-:W-:Y:S02]  /*9fc0*/  R2UR UR6, R152 ;  /* 0x00000000980672ca */ /* 0x000fe400000e0000 */
[----:B------:R-:W-:Y:S01]  /*9fd0*/  R2UR UR7, R153 ;  /* 0x00000000990772ca */ /* 0x000fe200000e0000 */
[----:B------:R-:W-:Y:S01]  /*9fe0*/  IMAD.MOV.U32 R153, RZ, RZ, 0x40000040 ;  /* 0x40000040ff997424 */ /* 0x000fe200078e00ff */
[C---:B------:R-:W-:Y:S01]  /*9ff0*/  IADD3 R152, R182.reuse, 0x200, RZ ;  /* 0x00000200b6987810 */ /* 0x040fe20007ffe0ff */
[----:B------:R-:W-:Y:S01]  /*a000*/  VIADD R182, R182, 0x280 ;  /* 0x00000280b6b67836 */ /* 0x000fe20000000000 */
[----:B------:R-:W-:Y:S02]  /*a010*/  WARPGROUP.DEPBAR.LE gsb0, 0x0 ;  /* 0x00008000000079c5 */ /* 0x000fe40000010000 */
[----:B------:R-:W-:-:S15]  /*a020*/  WARPGROUP.ARRIVE ;  /* 0x00000000000079c5 */ /* 0x000fde0000000000 */
[----:B------:R-:W-:-:S04]  /*a030*/  NOP ;  /* 0x0000000000007918 */ /* 0x000fc80000000000 */
[----:B------:R-:W-:Y:S01]  /*a040*/  HGMMA.64x256x16.F32 R24, R164, gdesc[UR4].tnspB, R24, gsb0 ;  /* 0x43e00004a4187df0 */ /* 0x000fe20008000818 */
[----:B------:R-:W-:Y:S02]  /*a050*/  R2UR UR6, R152 ;  /* 0x00000000980672ca */ /* 0x000fe400000e0000 */
[----:B------:R-:W-:Y:S01]  /*a060*/  R2UR UR7, R153 ;  /* 0x00000000990772ca */ /* 0x000fe200000e0000 */
[----:B------:R-:W-:Y:S02]  /*a070*/  WARPGROUP.DEPBAR.LE gsb0, 0x0 ;  /* 0x00008000000079c5 */ /* 0x000fe40000010000 */
[----:B------:R-:W-:-:S15]  /*a080*/  WARPGROUP.ARRIVE ;  /* 0x00000000000079c5 */ /* 0x000fde0000000000 */
[----:B------:R-:W-:-:S07]  /*a090*/  NOP ;  /* 0x0000000000007918 */ /* 0x000fce0000000000 */
[----:B------:R-:W-:Y:S01]  /*a0a0*/  HGMMA.64x256x16.F32 R24, R168, gdesc[UR4].tnspB, R24, gsb0 ;  /* 0x43e00004a8187df0 */ /* 0x000fe20008000818 */
[----:B------:R-:W-:Y:S02]  /*a0b0*/  R2UR UR6, R182 ;  /* 0x00000000b60672ca */ /* 0x000fe400000e0000 */
[----:B------:R-:W-:Y:S01]  /*a0c0*/  R2UR UR7, R183 ;  /* 0x00000000b70772ca */ /* 0x000fe200000e0000 */
[----:B------:R-:W-:Y:S02]  /*a0d0*/  WARPGROUP.DEPBAR.LE gsb0, 0x0 ;  /* 0x00008000000079c5 */ /* 0x000fe40000010000 */
[----:B------:R-:W-:-:S15]  /*a0e0*/  WARPGROUP.ARRIVE ;  /* 0x00000000000079c5 */ /* 0x000fde0000000000 */
[----:B------:R-:W-:-:S07]  /*a0f0*/  NOP ;  /* 0x0000000000007918 */ /* 0x000fce0000000000 */
[----:B------:R-:W-:Y:S03]  /*a100*/  HGMMA.64x256x16.F32 R24, R172, gdesc[UR4].tnspB, R24, gsb0 ;  /* 0x43e00004ac187df0 */ /* 0x000fe60008000818 */
[----:B------:R-:W-:Y:S02]  /*a110*/  WARPGROUP.DEPBAR.LE gsb0, 0x0 ;  /* 0x00008000000079c5 */ /* 0x000fe40000010000 */
[----:B------:R0:W-:Y:S01]  /*a120*/  @!P1 SYNCS.ARRIVE.TRANS64.RED.A1T0 RZ, [R14+URZ], RZ ;  /* 0x000000ff0eff99a7 */ /* 0x0001e2000810043f */
[----:B------:R-:W-:Y:S05]  /*a130*/  @!P2 BRA `(.L_x_718) ;  /* 0x000000240034a947 */ /* 0x000fea0003800000 */
[----:B0-----:R-:W-:Y:S02]  /*a140*/  VIADD R14, R177, 0xfffffffe ;  /* 0xfffffffeb10e7836 */ /* 0x001fe40000000000 */
[----:B------:R-:W-:Y:S02]  /*a150*/  IMAD.MOV.U32 R221, RZ, RZ, R178 ;  /* 0x000000ffffdd7224 */ /* 0x000fe400078e00b2 */
[----:B------:R-:W-:-:S07]  /*a160*/  IMAD.MOV.U32 R222, RZ, RZ, R21 ;  /* 0x000000ffffde7224 */ /* 0x000fce00078e0015 */
.L_x_728:
[----:B------:R-:W-:Y:S01]  /*a170*/  VIADD R200, R200, 0x1 ;  /* 0x00000001c8c87836 */ /* 0x000fe20000000000 */
[----:B------:R-:W-:Y:S05]  /*a180*/  YIELD ;  /* 0x0000000000007946 */ /* 0x000fea0003800000 */
[----:B------:R-:W-:Y:S02]  /*a190*/  ISETP.NE.AND P3, PT, R200, 0x2, PT ;  /* 0x00000002c800780c */ /* 0x000fe40003f65270 */
[----:B------:R-:W-:Y:S02]  /*a1a0*/  ISETP.GT.AND P2, PT, R14, RZ, PT ;  /* 0x000000ff0e00720c */ /* 0x000fe40003f44270 */
[----:B-1----:R-:W-:-:S02]  /*a1b0*/  SEL R15, RZ, 0x1, P3 ;  /* 0x00000001ff0f7807 */ /* 0x002fc40001800000 */
[----:B------:R-:W-:Y:S02]  /*a1c0*/  IADD3 R14, R14, -0x1, RZ ;  /* 0xffffffff0e0e7810 */ /* 0x000fe40007ffe0ff */
[----:B------:R-:W-:Y:S02]  /*a1d0*/  LOP3.LUT R204, R204, R15, RZ, 0x3c, !PT ;  /* 0x0000000fcccc7212 */ /* 0x000fe400078e3cff */
[----:B------:R-:W-:Y:S01]  /*a1e0*/  SEL R200, R200, RZ, P3 ;  /* 0x000000ffc8c87207 */ /* 0x000fe20001800000 */
[----:B------:R-:W-:Y:S06]  /*a1f0*/  @!P0 BRA `(.L_x_719) ;  /* 0x0000000000048947 */ /* 0x000fec0003800000 */
[----:B------:R-:W-:Y:S01]  /*a200*/  BPT.TRAP 0x1 ;  /* 0x000000040000795c */ /* 0x000fe20000300000 */
.L_x_719:
[----:B------:R-:W-:Y:S01]  /*a210*/  IMAD R15, R200, 0x8, R18 ;  /* 0x00000008c80f7824 */ /* 0x000fe200078e0212 */
[----:B------:R-:W-:-:S04]  /*a220*/  SHF.L.U32 R20, R204, 0x1f, RZ ;  /* 0x0000001fcc147819 */ /* 0x000fc800000006ff */
[----:B------:R0:W1:Y:S01]  /*a230*/  SYNCS.PHASECHK.TRANS64.TRYWAIT P3, [R15+URZ+0x22830], R20 ;  /* 0x022830140f0075a7 */ /* 0x000062000806017f */
[----:B------:R-:W-:Y:S05]  /*a240*/  @!P0 BRA `(.L_x_720) ;  /* 0x0000000000048947 */ /* 0x000fea0003800000 */
[----:B------:R-:W-:Y:S01]  /*a250*/  BPT.TRAP 0x1 ;  /* 0x000000040000795c */ /* 0x000fe20000300000 */
.L_x_720:
[----:B------:R-:W-:Y:S02]  /*a260*/  IMAD R156, R200, 0x300, R0 ;  /* 0x00000300c89c7824 */ /* 0x000fe400078e0200 */
[----:B------:R-:W-:Y:S01]  /*a270*/  IMAD.MOV.U32 R157, RZ, RZ, 0x40000040 ;  /* 0x40000040ff9d7424 */ /* 0x000fe200078e00ff */
[----:B-1----:R-:W-:Y:S06]  /*a280*/  @P3 BRA `(.L_x_721) ;  /* 0x0000000000083947 */ /* 0x002fec0003800000 */
[----:B------:R-:W1:Y:S02]  /*a290*/  SYNCS.PHASECHK.TRANS64.TRYWAIT P3, [R15+URZ+0x22830], R20 ;  /* 0x022830140f0075a7 */ /* 0x000e64000806017f */
[----:B-1----:R-:W-:Y:S05]  /*a2a0*/  @!P3 BRA `(.L_x_722) ;  /* 0x000000d400d8b947 */ /* 0x002fea0003800000 */
.L_x_721:
[----:B------:R-:W-:Y:S05]  /*a2b0*/  WARPSYNC.ALL ;  /* 0x0000000000007948 */ /* 0x000fea0003800000 */
[C---:B------:R-:W-:Y:S01]  /*a2c0*/  R2UR UR6, R156.reuse ;  /* 0x000000009c0672ca */ /* 0x040fe200000e0000 */
[C---:B------:R-:W-:Y:S01]  /*a2d0*/  VIADD R154, R156.reuse, 0x2 ;  /* 0x000000029c9a7836 */ /* 0x040fe20000000000 */
[----:B------:R-:W-:Y:S01]  /*a2e0*/  R2UR UR7, R157 ;  /* 0x000000009d0772ca */ /* 0x000fe200000e0000 */
[----:B------:R-:W-:Y:S01]  /*a2f0*/  VIADD R152, R156, 0x4 ;  /* 0x000000049c987836 */ /* 0x000fe20000000000 */
[----:B------:R-:W-:Y:S01]  /*a300*/  R2UR UR4, R4 ;  /* 0x00000000040472ca */ /* 0x000fe200000e0000 */
[----:B------:R-:W-:Y:S01]  /*a310*/  VIADD R156, R156, 0x6 ;  /* 0x000000069c9c7836 */ /* 0x000fe20000000000 */
[----:B------:R-:W-:Y:S01]  /*a320*/  R2UR UR5, R5 ;  /* 0x00000000050572ca */ /* 0x000fe200000e0000 */
[----:B------:R-:W-:Y:S01]  /*a330*/  IMAD.MOV.U32 R155, RZ, RZ, 0x40000040 ;  /* 0x40000040ff9b7424 */ /* 0x000fe200078e00ff */
[----:B------:R-:W-:Y:S01]  /*a340*/  R2UR UR10, R154 ;  /* 0x000000009a0a72ca */ /* 0x000fe200000e0000 */
[----:B------:R-:W-:Y:S01]  /*a350*/  IMAD.MOV.U32 R153, RZ, RZ, 0x40000040 ;  /* 0x40000040ff997424 */ /* 0x000fe200078e00ff */
[----:B------:R-:W-:Y:S01]  /*a360*/  R2UR UR14, R152 ;  /* 0x00000000980e72ca */ /* 0x000fe200000e0000 */
[----:B------:R-:W-:Y:S01]  /*a370*/  IMAD.MOV.U32 R157, RZ, RZ, 0x40000040 ;  /* 0x40000040ff9d7424 */ /* 0x000fe200078e00ff */
[----:B------:R-:W-:-:S02]  /*a380*/  R2UR UR11, R155 ;  /* 0x000000009b0b72ca */ /* 0x000fc400000e0000 */
[----:B------:R-:W-:Y:S02]  /*a390*/  R2UR UR15, R153 ;  /* 0x00000000990f72ca */ /* 0x000fe400000e0000 */
[----:B------:R-:W-:Y:S02]  /*a3a0*/  R2UR UR18, R156 ;  /* 0x000000009c1272ca */ /* 0x000fe400000e0000 */
[----:B------:R-:W-:Y:S02]  /*a3b0*/  R2UR UR19, R157 ;  /* 0x000000009d1372ca */ /* 0x000fe400000e0000 */
[----:B------:R-:W-:Y:S01]  /*a3c0*/  WARPGROUP.ARRIVE ;  /* 0x00000000000079c5 */ /* 0x000fe20000000000 */
[----:B------:R-:W-:Y:S02]  /*a3d0*/  R2UR UR8, R10 ;  /* 0x000000000a0872ca */ /* 0x000fe400000e0000 */
[----:B------:R-:W-:Y:S02]  /*a3e0*/  R2UR UR9, R11 ;  /* 0x000000000b0972ca */ /* 0x000fe400000e0000 */
[----:B------:R-:W-:Y:S01]  /*a3f0*/  R2UR UR12, R8 ;  /* 0x00000000080c72ca */ /* 0x000fe200000e0000 */
[----:B------:R-:W-:Y:S01]  /*a400*/  HGMMA.64x96x16.F32 R152, gdesc[UR4], RZ, !UPT, gsb0 ;  /* 0x01600000049879f0 */ /* 0x000fe2000c0008ff */
[----:B------:R-:W-:-:S02]  /*a410*/  R2UR UR13, R9 ;  /* 0x00000000090d72ca */ /* 0x000fc400000e0000 */
[----:B------:R-:W-:Y:S02]  /*a420*/  R2UR UR16, R6 ;  /* 0x00000000061072ca */ /* 0x000fe400000e0000 */
[----:B------:R-:W-:Y:S01]  /*a430*/  R2UR UR17, R7 ;  /* 0x00000000071172ca */ /* 0x000fe200000e0000 */
[----:B------:R-:W-:Y:S02]  /*a440*/  WARPGROUP.DEPBAR.LE gsb0, 0x0 ;  /* 0x00008000000079c5 */ /* 0x000fe40000010000 */
        /* <DEDUP_REMOVED lines=48> */
[----:B----4-:R-:W-:-:S07]  /*a750*/  FMNMX.FTZ R21, R156, R21, !PT ;  /* 0x000000159c157209 */ /* 0x010fce0007810000 */
[----:B------:R-:W4:Y:S01]  /*a760*/  MUFU.TANH R161, R161 ;  /* 0x000000a100a17308 */ /* 0x000f220000002400 */
[----:B--2---:R-:W-:-:S07]  /*a770*/  FMNMX.FTZ R21, R157, R21, !PT ;  /* 0x000000159d157209 */ /* 0x004fce0007810000 */
[----:B------:R-:W2:Y:S01]  /*a780*/  MUFU.TANH R164, R164 ;  /* 0x000000a400a47308 */ /* 0x000ea20000002400 */
[----:B---3--:R-:W-:-:S07]  /*a790*/  FMNMX.FTZ R21, R160, R21, !PT ;  /* 0x00000015a0157209 */ /* 0x008fce0007810000 */
        /* <DEDUP_REMOVED lines=34> */
[----:B------:R-:W-:Y:S01]  /*a9c0*/  MUFU.TANH R196, R196 ;  /* 0x000000c400c47308 */ /* 0x000fe20000002400 */
[----:B---3--:R-:W-:-:S07]  /*a9d0*/  FMNMX.FTZ R21, R224, R21, !PT ;  /* 0x00000015e0157209 */ /* 0x008fce0007810000 */
[----:B------:R-:W-:Y:S01]  /*a9e0*/  MUFU.TANH R155, R155 ;  /* 0x0000009b009b7308 */ /* 0x000fe20000002400 */
[----:B----4-:R-:W-:-:S05]  /*a9f0*/  FMNMX.FTZ R21, R197, R21, !PT ;  /* 0x00000015c5157209 */ /* 0x010fca0007810000 */
[----:B------:R-:W2:Y:S02]  /*aa00*/  SHFL.BFLY PT, R180, R21, 0x2, 0x1f ;  /* 0x0c401f0015b47f89 */ /* 0x000ea400000e0000 */
[----:B------:R-:W-:Y:S08]  /*aa10*/  MUFU.TANH R158, R158 ;  /* 0x0000009e009e7308 */ /* 0x000ff00000002400 */
[----:B------:R-:W-:Y:S08]  /*aa20*/  MUFU.TANH R159, R159 ;  /* 0x0000009f009f7308 */ /* 0x000ff00000002400 */
[----:B------:R-:W-:Y:S01]  /*aa30*/  MUFU.TANH R162, R162 ;  /* 0x000000a200a27308 */ /* 0x000fe20000002400 */
[----:B--2---:R-:W-:-:S02]  /*aa40*/  FMNMX.FTZ R21, R21, R180, !PT ;  /* 0x000000b415157209 */ /* 0x004fc40007810000 */
[----:B------:R-:W-:-:S05]  /*aa50*/  MOV R180, UR42 ;  /* 0x0000002a00b47c02 */ /* 0x000fca0008000f00 */
[----:B------:R-:W-:Y:S01]  /*aa60*/  MUFU.TANH R163, R163 ;  /* 0x000000a300a37308 */ /* 0x000fe20000002400 */
[----:B------:R-:W2:Y:S07]  /*aa70*/  SHFL.BFLY PT, R154, R21, 0x1, 0x1f ;  /* 0x0c201f00159a7f89 */ /* 0x000eae00000e0000 */
[----:B------:R-:W-:Y:S08]  /*aa80*/  MUFU.TANH R166, R166 ;  /* 0x000000a600a67308 */ /* 0x000ff00000002400 */
[----:B------:R-:W-:Y:S01]  /*aa90*/  MUFU.TANH R167, R167 ;  /* 0x000000a700a77308 */ /* 0x000fe20000002400 */
[----:B--2---:R-:W-:-:S05]  /*aaa0*/  FMNMX.FTZ R21, R21, R154, !PT ;  /* 0x0000009a15157209 */ /* 0x004fca0007810000 */
[C---:B------:R-:W-:Y:S01]  /*aab0*/  FADD.FTZ R154, -R21.reuse, R222 ;  /* 0x000000de159a7221 */ /* 0x040fe20000010100 */
[----:B------:R-:W-:-:S03]  /*aac0*/  FMUL.FTZ R225, R21, R180 ;  /* 0x000000b415e17220 */ /* 0x000fc60000410000 */
[-C--:B------:R-:W-:Y:S01]  /*aad0*/  FMUL.FTZ R154, R154, R180.reuse ;  /* 0x000000b49a9a7220 */ /* 0x080fe20000410000 */
[-CC-:B------:R-:W-:Y:S01]  /*aae0*/  FFMA.FTZ R152, R152, R180.reuse, -R225.reuse ;  /* 0x000000b498987223 */ /* 0x180fe200000108e1 */
[-CC-:B------:R-:W-:Y:S01]  /*aaf0*/  FFMA.FTZ R157, R157, R180.reuse, -R225.reuse ;  /* 0x000000b49d9d7223 */ /* 0x180fe200000108e1 */
[-CC-:B------:R-:W-:Y:S01]  /*ab00*/  FFMA.FTZ R153, R153, R180.reuse, -R225.reuse ;  /* 0x000000b499997223 */ /* 0x180fe200000108e1 */
[-CC-:B------:R-:W-:Y:S01]  /*ab10*/  FFMA.FTZ R156, R156, R180.reuse, -R225.reuse ;  /* 0x000000b49c9c7223 */ /* 0x180fe200000108e1 */
[-CC-:B------:R-:W-:Y:S01]  /*ab20*/  FFMA.FTZ R160, R160, R180.reuse, -R225.reuse ;  /* 0x000000b4a0a07223 */ /* 0x180fe200000108e1 */
[----:B------:R-:W2:Y:S01]  /*ab30*/  MUFU.EX2 R154, R154 ;  /* 0x0000009a009a7308 */ /* 0x000ea20000000800 */
[-CC-:B------:R-:W-:Y:S01]  /*ab40*/  FFMA.FTZ R161, R161, R180.reuse, -R225.reuse ;  /* 0x000000b4a1a17223 */ /* 0x180fe200000108e1 */
[-CC-:B------:R-:W-:Y:S01]  /*ab50*/  FFMA.FTZ R164, R164, R180.reuse, -R225.reuse ;  /* 0x000000b4a4a47223 */ /* 0x180fe200000108e1 */
[-CC-:B------:R-:W-:Y:S01]  /*ab60*/  FFMA.FTZ R165, R165, R180.reuse, -R225.reuse ;  /* 0x000000b4a5a57223 */ /* 0x180fe200000108e1 */
[-CC-:B------:R-:W-:Y:S01]  /*ab70*/  FFMA.FTZ R168, R168, R180.reuse, -R225.reuse ;  /* 0x000000b4a8a87223 */ /* 0x180fe200000108e1 */
[-CC-:B------:R-:W-:Y:S01]  /*ab80*/  FFMA.FTZ R169, R169, R180.reuse, -R225.reuse ;  /* 0x000000b4a9a97223 */ /* 0x180fe200000108e1 */
[-CC-:B------:R-:W-:Y:S01]  /*ab90*/  FFMA.FTZ R172, R172, R180.reuse, -R225.reuse ;  /* 0x000000b4acac7223 */ /* 0x180fe200000108e1 */
[-CC-:B------:R-:W-:Y:S01]  /*aba0*/  FFMA.FTZ R173, R173, R180.reuse, -R225.reuse ;  /* 0x000000b4adad7223 */ /* 0x180fe200000108e1 */
[----:B------:R-:W3:Y:S01]  /*abb0*/  MUFU.EX2 R152, R152 ;  /* 0x0000009800987308 */ /* 0x000ee20000000800 */
[-CC-:B------:R-:W-:Y:S01]  /*abc0*/  FFMA.FTZ R176, R176, R180.reuse, -R225.reuse ;  /* 0x000000b4b0b07223 */ /* 0x180fe200000108e1 */
        /* <DEDUP_REMOVED lines=10> */
[----:B------:R-:W-:Y:S01]  /*ac70*/  FFMA.FTZ R197, R197, R180, -R225 ;  /* 0x000000b4c5c57223 */ /* 0x000fe200000108e1 */
        /* <DEDUP_REMOVED lines=8> */
[----:B------:R2:W-:Y:S01]  /*ad00*/  MUFU.EX2 R225, R157 ;  /* 0x0000009d00e17308 */ /* 0x0005e20000000800 */
        /* <DEDUP_REMOVED lines=8> */
[----:B--2---:R-:W-:Y:S01]  /*ad90*/  FMUL.FTZ R157, R178, UR43 ;  /* 0x0000002bb29d7c20 */ /* 0x004fe20008410000 */
[----:B------:R-:W-:Y:S01]  /*ada0*/  FMNMX.FTZ R178, R196, R221, !PT ;  /* 0x000000ddc4b27209 */ /* 0x000fe20007810000 */
[-C--:B------:R-:W-:Y:S01]  /*adb0*/  FMUL.FTZ R53, R53, R154.reuse ;  /* 0x0000009a35357220 */ /* 0x080fe20000410000 */
[-C--:B------:R-:W-:Y:S01]  /*adc0*/  FMUL.FTZ R56, R56, R154.reuse ;  /* 0x0000009a38387220 */ /* 0x080fe20000410000 */
[----:B------:R-:W-:Y:S01]  /*add0*/  FMUL.FTZ R57, R57, R154 ;  /* 0x0000009a39397220 */ /* 0x000fe20000410000 */
[----:B------:R-:W-:Y:S01]  /*ade0*/  FMNMX.FTZ R178, R155, R178, !PT ;  /* 0x000000b29bb27209 */ /* 0x000fe20007810000 */
        /* <DEDUP_REMOVED lines=46> */
[----:B---3--:R-:W-:Y:S01]  /*b0d0*/  FFMA.FTZ R154, R154, R3, R152 ;  /* 0x000000039a9a7223 */ /* 0x008fe20000010098 */
[----:B------:R-:W-:Y:S01]  /*b0e0*/  FMNMX.FTZ R178, R158, R178, !PT ;  /* 0x000000b29eb27209 */ /* 0x000fe20007810000 */
[----:B------:R-:W-:Y:S01]  /*b0f0*/  FMUL.FTZ R3, R170, UR43 ;  /* 0x0000002baa037c20 */ /* 0x000fe20008410000 */
[----:B------:R-:W-:Y:S01]  /*b100*/  FMUL.FTZ R153, R171, UR43 ;  /* 0x0000002bab997c20 */ /* 0x000fe20008410000 */
[----:B------:R-:W-:Y:S01]  /*b110*/  FMUL.FTZ R170, R174, UR43 ;  /* 0x0000002baeaa7c20 */ /* 0x000fe20008410000 */
[----:B------:R-:W-:Y:S01]  /*b120*/  FMNMX.FTZ R178, R159, R178, !PT ;  /* 0x000000b29fb27209 */ /* 0x000fe20007810000 */
[C---:B----4-:R-:W-:Y:S01]  /*b130*/  FADD.FTZ R154, R222.reuse, R154 ;  /* 0x0000009ade9a7221 */ /* 0x050fe20000010000 */
[----:B------:R-:W-:Y:S01]  /*b140*/  F2FP.F16.F32.PACK_AB R152, R222, R152 ;  /* 0x00000098de98723e */ /* 0x000fe200000000ff */
[----:B------:R-:W2:Y:S01]  /*b150*/  MUFU.TANH R3, R3 ;  /* 0x0000000300037308 */ /* 0x000ea20000002400 */
[----:B------:R-:W-:Y:S01]  /*b160*/  FMNMX.FTZ R178, R162, R178, !PT ;  /* 0x000000b2a2b27209 */ /* 0x000fe20007810000 */
[----:B------:R-:W-:Y:S01]  /*b170*/  FMUL.FTZ R174, R179, UR43 ;  /* 0x0000002bb3ae7c20 */ /* 0x000fe20008410000 */
[----:B------:R-:W-:Y:S01]  /*b180*/  FMUL.FTZ R179, R183, UR43 ;  /* 0x0000002bb7b37c20 */ /* 0x000fe20008410000 */
[----:B------:R-:W-:Y:S01]  /*b190*/  FMUL.FTZ R183, R187, UR43 ;  /* 0x0000002bbbb77c20 */ /* 0x000fe20008410000 */
[----:B------:R-:W-:Y:S01]  /*b1a0*/  FMNMX.FTZ R178, R163, R178, !PT ;  /* 0x000000b2a3b27209 */ /* 0x000fe20007810000 */
[----:B------:R-:W-:Y:S01]  /*b1b0*/  FMUL.FTZ R187, R191, UR43 ;  /* 0x0000002bbfbb7c20 */ /* 0x000fe20008410000 */
[----:B------:R-:W-:Y:S01]  /*b1c0*/  FMUL.FTZ R191, R195, UR43 ;  /* 0x0000002bc3bf7c20 */ /* 0x000fe20008410000 */
[----:B------:R-:W3:Y:S01]  /*b1d0*/  MUFU.TANH R153, R153 ;  /* 0x0000009900997308 */ /* 0x000ee20000002400 */
[----:B------:R-:W-:Y:S01]  /*b1e0*/  FMNMX.FTZ R178, R166, R178, !PT ;  /* 0x000000b2a6b27209 */ /* 0x000fe20007810000 */
[----:B------:R-:W-:-:S03]  /*b1f0*/  FMUL.FTZ R195, R199, UR43 ;  /* 0x0000002bc7c37c20 */ /* 0x000fc60008410000 */
[----:B------:R-:W-:-:S03]  /*b200*/  FMNMX.FTZ R178, R167, R178, !PT ;  /* 0x000000b2a7b27209 */ /* 0x000fc60007810000 */
[----:B------:R4:W5:Y:S01]  /*b210*/  MUFU.EX2 R222, R156 ;  /* 0x0000009c00de7308 */ /* 0x0009620000000800 */
[----:B--2---:R-:W-:-:S07]  /*b220*/  FMNMX.FTZ R178, R3, R178, !PT ;  /* 0x000000b203b27209 */ /* 0x004fce0007810000 */
[----:B------:R-:W2:Y:S01]  /*b230*/  MUFU.TANH R170, R170 ;  /* 0x000000aa00aa7308 */ /* 0x000ea20000002400 */
[----:B----4-:R-:W-:Y:S01]  /*b240*/  FMUL.FTZ R156, R175, UR43 ;  /* 0x0000002baf9c7c20 */ /* 0x010fe20008410000 */
[----:B------:R-:W-:Y:S01]  /*b250*/  FMUL.FTZ R175, R182, UR43 ;  /* 0x0000002bb6af7c20 */ /* 0x000fe20008410000 */
[----:B---3--:R-:W-:Y:S01]  /*b260*/  FMNMX.FTZ R178, R153, R178, !PT ;  /* 0x000000b299b27209 */ /* 0x008fe20007810000 */
[----:B------:R-:W-:Y:S01]  /*b270*/  FMUL.FTZ R182, R186, UR43 ;  /* 0x0000002bbab67c20 */ /* 0x000fe20008410000 */
[----:B------:R-:W-:Y:S01]  /*b280*/  FMUL.FTZ R186, R190, UR43 ;  /* 0x0000002bbeba7c20 */ /* 0x000fe20008410000 */
[----:B------:R-:W-:Y:S01]  /*b290*/  FMUL.FTZ R190, R194, UR43 ;  /* 0x0000002bc2be7c20 */ /* 0x000fe20008410000 */
[----:B------:R-:W-:Y:S01]  /*b2a0*/  FMUL.FTZ R194, R198, UR43 ;  /* 0x0000002bc6c27c20 */ /* 0x000fe20008410000 */
[----:B------:R-:W3:Y:S01]  /*b2b0*/  MUFU.TANH R156, R156 ;  /* 0x0000009c009c7308 */ /* 0x000ee20000002400 */
[----:B-----5:R-:W-:-:S04]  /*b2c0*/  FADD.FTZ R154, R222, R154 ;  /* 0x0000009ade9a7221 */ /* 0x020fc80000010000 */
[C---:B------:R-:W-:Y:S01]  /*b2d0*/  FADD.FTZ R171, R225.reuse, R154 ;  /* 0x0000009ae1ab7221 */ /* 0x040fe20000010000 */
[----:B------:R-:W-:Y:S02]  /*b2e0*/  F2FP.F16.F32.PACK_AB R154, R225, R222 ;  /* 0x000000dee19a723e */ /* 0x000fe400000000ff */
        /* <DEDUP_REMOVED lines=24> */
[----:B------:R-:W-:Y:S01]  /*b470*/  MUFU.EX2 R160, R160 ;  /* 0x000000a000a07308 */ /* 0x000fe20000000800 */
[----:B--2---:R-:W-:-:S07]  /*b480*/  FMNMX.FTZ R178, R194, R178, !PT ;  /* 0x000000b2c2b27209 */ /* 0x004fce0007810000 */
[----:B------:R-:W2:Y:S01]  /*b490*/  MUFU.EX2 R161, R161 ;  /* 0x000000a100a17308 */ /* 0x000ea20000000800 */
[----:B---3--:R-:W-:-:S05]  /*b4a0*/  FMNMX.FTZ R178, R195, R178, !PT ;  /* 0x000000b2c3b27209 */ /* 0x008fca0007810000 */
[----:B------:R-:W3:Y:S02]  /*b4b0*/  SHFL.BFLY PT, R198, R178, 0x2, 0x1f ;  /* 0x0c401f00b2c67f89 */ /* 0x000ee400000e0000 */
[----:B------:R-:W-:Y:S08]  /*b4c0*/  MUFU.EX2 R164, R164 ;  /* 0x000000a400a47308 */ /* 0x000ff00000000800 */
[----:B------:R-:W-:Y:S08]  /*b4d0*/  MUFU.EX2 R165, R165 ;  /* 0x000000a500a57308 */ /* 0x000ff00000000800 */
[----:B------:R-:W-:Y:S01]  /*b4e0*/  MUFU.EX2 R168, R168 ;  /* 0x000000a800a87308 */ /* 0x000fe20000000800 */
[----:B---3--:R-:W-:-:S07]  /*b4f0*/  FMNMX.FTZ R178, R178, R198, !PT ;  /* 0x000000c6b2b27209 */ /* 0x008fce0007810000 */
[----:B------:R-:W-:Y:S01]  /*b500*/  MUFU.EX2 R169, R169 ;  /* 0x000000a900a97308 */ /* 0x000fe20000000800 */
[----:B------:R-:W3:Y:S07]  /*b510*/  SHFL.BFLY PT, R198, R178, 0x1, 0x1f ;  /* 0x0c201f00b2c67f89 */ /* 0x000eee00000e0000 */
[----:B------:R-:W-:Y:S08]  /*b520*/  MUFU.EX2 R172, R172 ;  /* 0x000000ac00ac7308 */ /* 0x000ff00000000800 */
[----:B------:R-:W-:Y:S08]  /*b530*/  MUFU.EX2 R173, R173 ;  /* 0x000000ad00ad7308 */ /* 0x000ff00000000800 */
[----:B------:R-:W-:Y:S01]  /*b540*/  MUFU.EX2 R176, R176 ;  /* 0x000000b000b07308 */ /* 0x000fe20000000800 */
[----:B---3--:R-:W-:-:S05]  /*b550*/  FMNMX.FTZ R178, R178, R198, !PT ;  /* 0x000000c6b2b27209 */ /* 0x008fca0007810000 */
[C---:B------:R-:W-:Y:S01]  /*b560*/  FADD.FTZ R198, -R178.reuse, R221 ;  /* 0x000000ddb2c67221 */ /* 0x040fe20000010100 */
[-C--:B------:R-:W-:Y:S01]  /*b570*/  FMUL.FTZ R199, R178, R180.reuse ;  /* 0x000000b4b2c77220 */ /* 0x080fe20000410000 */
[----:B------:R-:W-:Y:S02]  /*b580*/  MUFU.EX2 R177, R177 ;  /* 0x000000b100b17308 */ /* 0x000fe40000000800 */
[-C--:B------:R-:W-:Y:S01]  /*b590*/  FMUL.FTZ R198, R198, R180.reuse ;  /* 0x000000b4c6c67220 */ /* 0x080fe20000410000 */
[-CC-:B------:R-:W-:Y:S01]  /*b5a0*/  FFMA.FTZ R196, R196, R180.reuse, -R199.reuse ;  /* 0x000000b4c4c47223 */ /* 0x180fe200000108c7 */
[-CC-:B------:R-:W-:Y:S01]  /*b5b0*/  FFMA.FTZ R221, R157, R180.reuse, -R199.reuse ;  /* 0x000000b49ddd7223 */ /* 0x180fe200000108c7 */
[-CC-:B------:R-:W-:Y:S01]  /*b5c0*/  FFMA.FTZ R155, R155, R180.reuse, -R199.reuse ;  /* 0x000000b49b9b7223 */ /* 0x180fe200000108c7 */
[-CC-:B------:R-:W-:Y:S01]  /*b5d0*/  FFMA.FTZ R157, R179, R180.reuse, -R199.reuse ;  /* 0x000000b4b39d7223 */ /* 0x180fe200000108c7 */
[-CC-:B------:R-:W-:Y:S01]  /*b5e0*/  FFMA.FTZ R158, R158, R180.reuse, -R199.reuse ;  /* 0x000000b49e9e7223 */ /* 0x180fe200000108c7 */
[----:B------:R-:W3:Y:S01]  /*b5f0*/  S2R R179, SR_TID.X ;  /* 0x0000000000b37919 */ /* 0x000ee20000002100 */
[----:B------:R-:W4:Y:S01]  /*b600*/  MUFU.EX2 R198, R198 ;  /* 0x000000c600c67308 */ /* 0x000f220000000800 */
[-CC-:B------:R-:W-:Y:S01]  /*b610*/  FFMA.FTZ R159, R159, R180.reuse, -R199.reuse ;  /* 0x000000b49f9f7223 */ /* 0x180fe200000108c7 */
[-CC-:B------:R-:W-:Y:S01]  /*b620*/  FFMA.FTZ R222, R170, R180.reuse, -R199.reuse ;  /* 0x000000b4aade7223 */ /* 0x180fe200000108c7 */
[-CC-:B------:R-:W-:Y:S01]  /*b630*/  FFMA.FTZ R162, R162, R180.reuse, -R199.reuse ;  /* 0x000000b4a2a27223 */ /* 0x180fe200000108c7 */
[-CC-:B------:R-:W-:Y:S01]  /*b640*/  FFMA.FTZ R163, R163, R180.reuse, -R199.reuse ;  /* 0x000000b4a3a37223 */ /* 0x180fe200000108c7 */
[-CC-:B------:R-:W-:Y:S01]  /*b650*/  FFMA.FTZ R166, R166, R180.reuse, -R199.reuse ;  /* 0x000000b4a6a67223 */ /* 0x180fe200000108c7 */
[-CC-:B------:R-:W-:Y:S01]  /*b660*/  FFMA.FTZ R167, R167, R180.reuse, -R199.reuse ;  /* 0x000000b4a7a77223 */ /* 0x180fe200000108c7 */
[-CC-:B------:R-:W-:Y:S01]  /*b670*/  FFMA.FTZ R3, R3, R180.reuse, -R199.reuse ;  /* 0x000000b403037223 */ /* 0x180fe200000108c7 */
[----:B------:R-:W5:Y:S01]  /*b680*/  MUFU.EX2 R196, R196 ;  /* 0x000000c400c47308 */ /* 0x000f620000000800 */
[-CC-:B------:R-:W-:Y:S01]  /*b690*/  FFMA.FTZ R153, R153, R180.reuse, -R199.reuse ;  /* 0x000000b499997223 */ /* 0x180fe200000108c7 */
[-CC-:B------:R-:W-:Y:S01]  /*b6a0*/  FFMA.FTZ R170, R156, R180.reuse, -R199.reuse ;  /* 0x000000b49caa7223 */ /* 0x180fe200000108c7 */
[-CC-:B------:R-:W-:Y:S01]  /*b6b0*/  FFMA.FTZ R174, R174, R180.reuse, -R199.reuse ;  /* 0x000000b4aeae7223 */ /* 0x180fe200000108c7 */
[-CC-:B------:R-:W-:Y:S01]  /*b6c0*/  FFMA.FTZ R175, R175, R180.reuse, -R199.reuse ;  /* 0x000000b4afaf7223 */ /* 0x180fe200000108c7 */
[-CC-:B------:R-:W-:Y:S01]  /*b6d0*/  FFMA.FTZ R182, R182, R180.reuse, -R199.reuse ;  /* 0x000000b4b6b67223 */ /* 0x180fe200000108c7 */
[-CC-:B------:R-:W-:Y:S01]  /*b6e0*/  FFMA.FTZ R183, R183, R180.reuse, -R199.reuse ;  /* 0x000000b4b7b77223 */ /* 0x180fe200000108c7 */
[-CC-:B------:R-:W-:Y:S01]  /*b6f0*/  FFMA.FTZ R186, R186, R180.reuse, -R199.reuse ;  /* 0x000000b4baba7223 */ /* 0x180fe200000108c7 */
[----:B------:R-:W0:Y:S01]  /*b700*/  MUFU.EX2 R155, R155 ;  /* 0x0000009b009b7308 */ /* 0x000e220000000800 */
[-CC-:B------:R-:W-:Y:S01]  /*b710*/  FFMA.FTZ R187, R187, R180.reuse, -R199.reuse ;  /* 0x000000b4bbbb7223 */ /* 0x180fe200000108c7 */
[-CC-:B------:R-:W-:Y:S01]  /*b720*/  FFMA.FTZ R190, R190, R180.reuse, -R199.reuse ;  /* 0x000000b4bebe7223 */ /* 0x180fe200000108c7 */
[-CC-:B------:R-:W-:Y:S01]  /*b730*/  FFMA.FTZ R191, R191, R180.reuse, -R199.reuse ;  /* 0x000000b4bfbf7223 */ /* 0x180fe200000108c7 */
[-CC-:B------:R-:W-:Y:S01]  /*b740*/  FFMA.FTZ R194, R194, R180.reuse, -R199.reuse ;  /* 0x000000b4c2c27223 */ /* 0x180fe200000108c7 */
[----:B------:R-:W-:Y:S01]  /*b750*/  FFMA.FTZ R195, R195, R180, -R199 ;  /* 0x000000b4c3c37223 */ /* 0x000fe200000108c7 */
[----:B--2---:R-:W-:Y:S01]  /*b760*/  F2FP.F16.F32.PACK_AB R156, R161, R160 ;  /* 0x000000a0a19c723e */ /* 0x004fe200000000ff */
[----:B----4-:R-:W-:Y:S01]  /*b770*/  FMUL.FTZ R26, R26, R198 ;  /* 0x000000c61a1a7220 */ /* 0x010fe20000410000 */
[----:B------:R2:W4:Y:S01]  /*b780*/  MUFU.EX2 R199, R158 ;  /* 0x0000009e00c77308 */ /* 0x0005220000000800 */
[----:B-----5:R-:W-:Y:S01]  /*b790*/  FFMA.FTZ R12, R198, R12, R196 ;  /* 0x0000000cc60c7223 */ /* 0x020fe200000100c4 */
[-C--:B------:R-:W-:Y:S01]  /*b7a0*/  FMUL.FTZ R27, R27, R198.reuse ;  /* 0x000000c61b1b7220 */ /* 0x080fe20000410000 */
[-C--:B------:R-:W-:Y:S01]  /*b7b0*/  FMUL.FTZ R30, R30, R198.reuse ;  /* 0x000000c61e1e7220 */ /* 0x080fe20000410000 */
[-C--:B------:R-:W-:Y:S01]  /*b7c0*/  FMUL.FTZ R31, R31, R198.reuse ;  /* 0x000000c61f1f7220 */ /* 0x080fe20000410000 */
[-C--:B------:R-:W-:Y:S01]  /*b7d0*/  FMUL.FTZ R34, R34, R198.reuse ;  /* 0x000000c622227220 */ /* 0x080fe20000410000 */
[-C--:B------:R-:W-:Y:S01]  /*b7e0*/  FMUL.FTZ R35, R35, R198.reuse ;  /* 0x000000c623237220 */ /* 0x080fe20000410000 */
[----:B---3--:R-:W-:Y:S01]  /*b7f0*/  SHF.R.U32.HI R179, RZ, 0x7, R179 ;  /* 0x00000007ffb37819 */ /* 0x008fe200000116b3 */
[----:B------:R-:W3:Y:S01]  /*b800*/  MUFU.EX2 R159, R159 ;  /* 0x0000009f009f7308 */ /* 0x000ee20000000800 */
[----:B0-----:R-:W-:Y:S01]  /*b810*/  FADD.FTZ R12, R155, R12 ;  /* 0x0000000c9b0c7221 */ /* 0x001fe20000010000 */
[----:B--2---:R-:W-:Y:S01]  /*b820*/  FADD.FTZ R158, R160, R171 ;  /* 0x000000aba09e7221 */ /* 0x004fe20000010000 */
[----:B------:R-:W-:Y:S01]  /*b830*/  IADD3 R179, -R179, 0xb, RZ ;  /* 0x0000000bb3b37810 */ /* 0x000fe20007ffe1ff */
[----:B------:R-:W-:Y:S01]  /*b840*/  FMUL.FTZ R38, R38, R198 ;  /* 0x000000c626267220 */ /* 0x000fe20000410000 */
[----:B------:R-:W-:Y:S01]  /*b850*/  F2FP.F16.F32.PACK_AB R160, R169, R168 ;  /* 0x000000a8a9a0723e */ /* 0x000fe200000000ff */
[----:B------:R-:W-:Y:S01]  /*b860*/  FADD.FTZ R158, R161, R158 ;  /* 0x0000009ea19e7221 */ /* 0x000fe20000010000 */
[-C--:B------:R-:W-:Y:S01]  /*b870*/  FMUL.FTZ R39, R39, R198.reuse ;  /* 0x000000c627277220 */ /* 0x080fe20000410000 */
[----:B------:R0:W2:Y:S01]  /*b880*/  MUFU.EX2 R225, R162 ;  /* 0x000000a200e17308 */ /* 0x0000a20000000800 */
[----:B----4-:R-:W-:Y:S01]  /*b890*/  FADD.FTZ R12, R199, R12 ;  /* 0x0000000cc70c7221 */ /* 0x010fe20000010000 */
[----:B------:R-:W-:Y:S01]  /*b8a0*/  FADD.FTZ R158, R164, R158 ;  /* 0x0000009ea49e7221 */ /* 0x000fe20000010000 */
[-C--:B------:R-:W-:Y:S01]  /*b8b0*/  FMUL.FTZ R42, R42, R198.reuse ;  /* 0x000000c62a2a7220 */ /* 0x080fe20000410000 */
[-C--:B------:R-:W-:Y:S01]  /*b8c0*/  FMUL.FTZ R43, R43, R198.reuse ;  /* 0x000000c62b2b7220 */ /* 0x080fe20000410000 */
[-C--:B------:R-:W-:Y:S01]  /*b8d0*/  FMUL.FTZ R46, R46, R198.reuse ;  /* 0x000000c62e2e7220 */ /* 0x080fe20000410000 */
[----:B------:R-:W-:Y:S01]  /*b8e0*/  FADD.FTZ R158, R165, R158 ;  /* 0x0000009ea59e7221 */ /* 0x000fe20000010000 */
[----:B------:R-:W-:Y:S01]  /*b8f0*/  FMUL.FTZ R47, R47, R198 ;  /* 0x000000c62f2f7220 */ /* 0x000fe20000410000 */
[----:B------:R-:W4:Y:S01]  /*b900*/  MUFU.EX2 R163, R163 ;  /* 0x000000a300a37308 */ /* 0x000f220000000800 */
[----:B---3--:R-:W-:Y:S01]  /*b910*/  FADD.FTZ R12, R159, R12 ;  /* 0x0000000c9f0c7221 */ /* 0x008fe20000010000 */
[----:B0-----:R-:W-:Y:S01]  /*b920*/  F2FP.F16.F32.PACK_AB R162, R173, R172 ;  /* 0x000000acada2723e */ /* 0x001fe200000000ff */
        /* <DEDUP_REMOVED lines=14> */
[----:B----4-:R-:W-:Y:S01]  /*ba10*/  FADD.FTZ R12, R163, R12 ;  /* 0x0000000ca30c7221 */ /* 0x010fe20000010000 */
[-C--:B------:R-:W-:Y:S01]  /*ba20*/  FMUL.FTZ R71, R71, R198.reuse ;  /* 0x000000c647477220 */ /* 0x080fe20000410000 */
[-C--:B------:R-:W-:Y:S01]  /*ba30*/  FMUL.FTZ R74, R74, R198.reuse ;  /* 0x000000c64a4a7220 */ /* 0x080fe20000410000 */
[-C--:B------:R-:W-:Y:S01]  /*ba40*/  FMUL.FTZ R75, R75, R198.reuse ;  /* 0x000000c64b4b7220 */ /* 0x080fe20000410000 */
[-C--:B------:R-:W-:Y:S01]  /*ba50*/  FMUL.FTZ R78, R78, R198.reuse ;  /* 0x000000c64e4e7220 */ /* 0x080fe20000410000 */
[-C--:B------:R-:W-:Y:S01]  /*ba60*/  FMUL.FTZ R79, R79, R198.reuse ;  /* 0x000000c64f4f7220 */ /* 0x080fe20000410000 */
[-C--:B------:R-:W-:Y:S01]  /*ba70*/  FMUL.FTZ R82, R82, R198.reuse ;  /* 0x000000c652527220 */ /* 0x080fe20000410000 */
[----:B------:R3:W4:Y:S01]  /*ba80*/  MUFU.EX2 R161, R3 ;  /* 0x0000000300a17308 */ /* 0x0007220000000800 */
[----:B0-----:R-:W-:Y:S01]  /*ba90*/  FADD.FTZ R12, R227, R12 ;  /* 0x0000000ce30c7221 */ /* 0x001fe20000010000 */
[-C--:B------:R-:W-:Y:S01]  /*baa0*/  FMUL.FTZ R83, R83, R198.reuse ;  /* 0x000000c653537220 */ /* 0x080fe20000410000 */
[-C--:B------:R-:W-:Y:S01]  /*bab0*/  FMUL.FTZ R86, R86, R198.reuse ;  /* 0x000000c656567220 */ /* 0x080fe20000410000 */
[-C--:B------:R-:W-:Y:S01]  /*bac0*/  FMUL.FTZ R87, R87, R198.reuse ;  /* 0x000000c657577220 */ /* 0x080fe20000410000 */
[-C--:B------:R-:W-:Y:S01]  /*bad0*/  FMUL.FTZ R90, R90, R198.reuse ;  /* 0x000000c65a5a7220 */ /* 0x080fe20000410000 */
[-C--:B------:R-:W-:Y:S01]  /*bae0*/  FMUL.FTZ R91, R91, R198.reuse ;  /* 0x000000c65b5b7220 */ /* 0x080fe20000410000 */
[----:B------:R-:W-:Y:S01]  /*baf0*/  FMUL.FTZ R94, R94, R198 ;  /* 0x000000c65e5e7220 */ /* 0x000fe20000410000 */
[----:B------:R-:W0:Y:S01]  /*bb00*/  MUFU.EX2 R171, R153 ;  /* 0x0000009900ab7308 */ /* 0x000e220000000800 */
[----:B---3--:R-:W-:-:S02]  /*bb10*/  @!P1 VIADD R3, R15, 0x22840 ;  /* 0x000228400f039836 */ /* 0x008fc40000000000 */
[----:B--2---:R-:W-:Y:S01]  /*bb20*/  FADD.FTZ R12, R167, R12 ;  /* 0x0000000ca70c7221 */ /* 0x004fe20000010000 */
[-C--:B------:R-:W-:Y:S01]  /*bb30*/  FMUL.FTZ R95, R95, R198.reuse ;  /* 0x000000c65f5f7220 */ /* 0x080fe20000410000 */
[-C--:B------:R-:W-:Y:S01]  /*bb40*/  FMUL.FTZ R98, R98, R198.reuse ;  /* 0x000000c662627220 */ /* 0x080fe20000410000 */
[-C--:B------:R-:W-:Y:S01]  /*bb50*/  FMUL.FTZ R99, R99, R198.reuse ;  /* 0x000000c663637220 */ /* 0x080fe20000410000 */
[----:B------:R-:W-:Y:S01]  /*bb60*/  @!P1 PRMT R3, RZ, 0x654, R3 ;  /* 0x00000654ff039816 */ /* 0x000fe20000000003 */
[----:B------:R2:W-:Y:S06]  /*bb70*/  BAR.ARV R179, 0x100 ;  /* 0x000400b30000751d */ /* 0x0005ec0000002000 */
[----:B------:R-:W3:Y:S01]  /*bb80*/  MUFU.EX2 R222, R222 ;  /* 0x000000de00de7308 */ /* 0x000ee20000000800 */
[----:B------:R5:W-:Y:S01]  /*bb90*/  @!P1 SYNCS.ARRIVE.TRANS64.RED.A1T0 RZ, [R3+URZ], RZ ;  /* 0x000000ff03ff99a7 */ /* 0x000be2000810043f */
[----:B----4-:R-:W-:Y:S01]  /*bba0*/  FADD.FTZ R12, R161, R12 ;  /* 0x0000000ca10c7221 */ /* 0x010fe20000010000 */
[-C--:B------:R-:W-:Y:S01]  /*bbb0*/  FMUL.FTZ R102, R102, R198.reuse ;  /* 0x000000c666667220 */ /* 0x080fe20000410000 */
[----:B0-----:R-:W-:Y:S01]  /*bbc0*/  F2FP.F16.F32.PACK_AB R161, R171, R161 ;  /* 0x000000a1aba1723e */ /* 0x001fe200000000ff */
[-C--:B------:R-:W-:Y:S01]  /*bbd0*/  FMUL.FTZ R103, R103, R198.reuse ;  /* 0x000000c667677220 */ /* 0x080fe20000410000 */
[----:B------:R-:W-:Y:S01]  /*bbe0*/  FADD.FTZ R153, R171, R12 ;  /* 0x0000000cab997221 */ /* 0x000fe20000010000 */
[----:B------:R-:W-:Y:S01]  /*bbf0*/  FMUL.FTZ R106, R106, R198 ;  /* 0x000000c66a6a7220 */ /* 0x000fe20000410000 */
[----:B------:R-:W-:Y:S01]  /*bc00*/  MUFU.EX2 R221, R221 ;  /* 0x000000dd00dd7308 */ /* 0x000fe20000000800 */
[----:B-----5:R-:W-:Y:S01]  /*bc10*/  FADD.FTZ R3, R168, R158 ;  /* 0x0000009ea8037221 */ /* 0x020fe20000010000 */
[----:B------:R-:W-:Y:S01]  /*bc20*/  F2FP.F16.F32.PACK_AB R158, R165, R164 ;  /* 0x000000a4a59e723e */ /* 0x000fe200000000ff */
[----:B------:R-:W-:Y:S01]  /*bc30*/  FMUL.FTZ R107, R107, R198 ;  /* 0x000000c66b6b7220 */ /* 0x000fe20000410000 */
[----:B------:R-:W-:Y:S01]  /*bc40*/  F2FP.F16.F32.PACK_AB R164, R177, R176 ;  /* 0x000000b0b1a4723e */ /* 0x000fe200000000ff */
[----:B------:R-:W-:Y:S01]  /*bc50*/  FADD.FTZ R3, R169, R3 ;  /* 0x00000003a9037221 */ /* 0x000fe20000010000 */
[-C--:B------:R-:W-:Y:S01]  /*bc60*/  FMUL.FTZ R110, R110, R198.reuse ;  /* 0x000000c66e6e7220 */ /* 0x080fe20000410000 */
[----:B------:R-:W-:Y:S01]  /*bc70*/  FMUL.FTZ R111, R111, R198 ;  /* 0x000000c66f6f7220 */ /* 0x000fe20000410000 */
[----:B------:R-:W0:Y:S01]  /*bc80*/  MUFU.EX2 R165, R170 ;  /* 0x000000aa00a57308 */ /* 0x000e220000000800 */
[----:B------:R-:W-:Y:S01]  /*bc90*/  FADD.FTZ R3, R172, R3 ;  /* 0x00000003ac037221 */ /* 0x000fe20000010000 */
[----:B---3--:R-:W-:Y:S01]  /*bca0*/  FADD.FTZ R12, R222, R153 ;  /* 0x00000099de0c7221 */ /* 0x008fe20000010000 */
[----:B------:R-:W-:Y:S01]  /*bcb0*/  F2FP.F16.F32.PACK_AB R153, R155, R196 ;  /* 0x000000c49b99723e */ /* 0x000fe200000000ff */
[-C--:B------:R-:W-:Y:S01]  /*bcc0*/  FMUL.FTZ R114, R114, R198.reuse ;  /* 0x000000c672727220 */ /* 0x080fe20000410000 */
[----:B------:R-:W-:Y:S01]  /*bcd0*/  FADD.FTZ R3, R173, R3 ;  /* 0x00000003ad037221 */ /* 0x000fe20000010000 */
[----:B------:R-:W-:Y:S01]  /*bce0*/  F2FP.F16.F32.PACK_AB R155, R159, R199 ;  /* 0x000000c79f9b723e */ /* 0x000fe200000000ff */
[-C--:B------:R-:W-:Y:S01]  /*bcf0*/  FMUL.FTZ R115, R115, R198.reuse ;  /* 0x000000c673737220 */ /* 0x080fe20000410000 */
[----:B------:R-:W3:Y:S01]  /*bd00*/  MUFU.EX2 R169, R174 ;  /* 0x000000ae00a97308 */ /* 0x000ee20000000800 */
[----:B------:R-:W-:Y:S01]  /*bd10*/  FADD.FTZ R3, R176, R3 ;  /* 0x00000003b0037221 */ /* 0x000fe20000010000 */
[-C--:B------:R-:W-:Y:S01]  /*bd20*/  FMUL.FTZ R118, R118, R198.reuse ;  /* 0x000000c676767220 */ /* 0x080fe20000410000 */
[-C--:B------:R-:W-:Y:S01]  /*bd30*/  FMUL.FTZ R119, R119, R198.reuse ;  /* 0x000000c677777220 */ /* 0x080fe20000410000 */
[-C--:B------:R-:W-:Y:S01]  /*bd40*/  FMUL.FTZ R122, R122, R198.reuse ;  /* 0x000000c67a7a7220 */ /* 0x080fe20000410000 */
[----:B------:R-:W-:Y:S01]  /*bd50*/  FADD.FTZ R3, R177, R3 ;  /* 0x00000003b1037221 */ /* 0x000fe20000010000 */
[-C--:B------:R-:W-:Y:S01]  /*bd60*/  FMUL.FTZ R123, R123, R198.reuse ;  /* 0x000000c67b7b7220 */ /* 0x080fe20000410000 */
[-C--:B------:R-:W-:Y:S01]  /*bd70*/  FMUL.FTZ R126, R126, R198.reuse ;  /* 0x000000c67e7e7220 */ /* 0x080fe20000410000 */
[----:B------:R-:W4:Y:S01]  /*bd80*/  MUFU.EX2 R223, R223 ;  /* 0x000000df00df7308 */ /* 0x000f220000000800 */
[----:B0-----:R-:W-:Y:S01]  /*bd90*/  FADD.FTZ R12, R165, R12 ;  /* 0x0000000ca50c7221 */ /* 0x001fe20000010000 */
[-C--:B------:R-:W-:Y:S01]  /*bda0*/  FMUL.FTZ R127, R127, R198.reuse ;  /* 0x000000c67f7f7220 */ /* 0x080fe20000410000 */
[-C--:B------:R-:W-:Y:S01]  /*bdb0*/  FMUL.FTZ R130, R130, R198.reuse ;  /* 0x000000c682827220 */ /* 0x080fe20000410000 */
[-C--:B------:R-:W-:Y:S01]  /*bdc0*/  FMUL.FTZ R131, R131, R198.reuse ;  /* 0x000000c683837220 */ /* 0x080fe20000410000 */
[----:B------:R-:W-:Y:S01]  /*bdd0*/  FADD.FTZ R12, R221, R12 ;  /* 0x0000000cdd0c7221 */ /* 0x000fe20000010000 */
[-C--:B------:R-:W-:Y:S01]  /*bde0*/  FMUL.FTZ R134, R134, R198.reuse ;  /* 0x000000c686867220 */ /* 0x080fe20000410000 */
[-C--:B------:R-:W-:Y:S01]  /*bdf0*/  FMUL.FTZ R135, R135, R198.reuse ;  /* 0x000000c687877220 */ /* 0x080fe20000410000 */
[----:B------:R-:W0:Y:S01]  /*be00*/  MUFU.EX2 R175, R175 ;  /* 0x000000af00af7308 */ /* 0x000e220000000800 */
[----:B---3--:R-:W-:Y:S01]  /*be10*/  FADD.FTZ R12, R169, R12 ;  /* 0x0000000ca90c7221 */ /* 0x008fe20000010000 */
[-C--:B------:R-:W-:Y:S01]  /*be20*/  FMUL.FTZ R138, R138, R198.reuse ;  /* 0x000000c68a8a7220 */ /* 0x080fe20000410000 */
[-C--:B------:R-:W-:Y:S01]  /*be30*/  FMUL.FTZ R139, R139, R198.reuse ;  /* 0x000000c68b8b7220 */ /* 0x080fe20000410000 */
[-C--:B------:R-:W-:Y:S01]  /*be40*/  FMUL.FTZ R142, R142, R198.reuse ;  /* 0x000000c68e8e7220 */ /* 0x080fe20000410000 */
[-C--:B------:R-:W-:Y:S01]  /*be50*/  FMUL.FTZ R143, R143, R198.reuse ;  /* 0x000000c68f8f7220 */ /* 0x080fe20000410000 */
[-C--:B------:R-:W-:Y:S01]  /*be60*/  FMUL.FTZ R146, R146, R198.reuse ;  /* 0x000000c692927220 */ /* 0x080fe20000410000 */
[-C--:B------:R-:W-:Y:S01]  /*be70*/  FMUL.FTZ R147, R147, R198.reuse ;  /* 0x000000c693937220 */ /* 0x080fe20000410000 */
[----:B------:R-:W3:Y:S01]  /*be80*/  MUFU.EX2 R181, R181 ;  /* 0x000000b500b57308 */ /* 0x000ee20000000800 */
[----:B----4-:R-:W-:Y:S01]  /*be90*/  FADD.FTZ R3, R223, R3 ;  /* 0x00000003df037221 */ /* 0x010fe20000010000 */
[-C--:B------:R-:W-:Y:S01]  /*bea0*/  FMUL.FTZ R150, R150, R198.reuse ;  /* 0x000000c696967220 */ /* 0x080fe20000410000 */
[----:B------:R-:W-:-:S05]  /*beb0*/  FMUL.FTZ R151, R151, R198 ;  /* 0x000000c697977220 */ /* 0x000fca0000410000 */
[----:B------:R4:W5:Y:S01]  /*bec0*/  MUFU.EX2 R173, R157 ;  /* 0x0000009d00ad7308 */ /* 0x0009620000000800 */
[----:B0-----:R-:W-:-:S07]  /*bed0*/  FADD.FTZ R12, R175, R12 ;  /* 0x0000000caf0c7221 */ /* 0x001fce0000010000 */
[----:B------:R-:W0:Y:S01]  /*bee0*/  MUFU.EX2 R184, R184 ;  /* 0x000000b800b87308 */ /* 0x000e220000000800 */
[----:B---3--:R-:W-:Y:S01]  /*bef0*/  FADD.FTZ R3, R181, R3 ;  /* 0x00000003b5037221 */ /* 0x008fe20000010000 */
[----:B----4-:R-:W-:Y:S02]  /*bf00*/  F2FP.F16.F32.PACK_AB R157, R163, R225 ;  /* 0x000000e1a39d723e */ /* 0x010fe400000000ff */
[----:B------:R-:W-:-:S04]  /*bf10*/  F2FP.F16.F32.PACK_AB R166, R181, R223 ;  /* 0x000000dfb5a6723e */ /* 0x000fc800000000ff */
[----:B------:R-:W3:Y:S01]  /*bf20*/  MUFU.EX2 R182, R182 ;  /* 0x000000b600b67308 */ /* 0x000ee20000000800 */
[----:B-----5:R-:W-:-:S07]  /*bf30*/  FADD.FTZ R159, R173, R12 ;  /* 0x0000000cad9f7221 */ /* 0x020fce0000010000 */
[----:B------:R-:W4:Y:S01]  /*bf40*/  MUFU.EX2 R185, R185 ;  /* 0x000000b900b97308 */ /* 0x000f220000000800 */
[----:B0-----:R-:W-:-:S07]  /*bf50*/  FADD.FTZ R3, R184, R3 ;  /* 0x00000003b8037221 */ /* 0x001fce0000010000 */
[----:B------:R-:W0:Y:S01]  /*bf60*/  MUFU.EX2 R183, R183 ;  /* 0x000000b700b77308 */ /* 0x000e220000000800 */
[----:B---3--:R-:W-:Y:S01]  /*bf70*/  FADD.FTZ R12, R182, R159 ;  /* 0x0000009fb60c7221 */ /* 0x008fe20000010000 */
[----:B------:R-:W-:Y:S02]  /*bf80*/  F2FP.F16.F32.PACK_AB R159, R167, R227 ;  /* 0x000000e3a79f723e */ /* 0x000fe400000000ff */
[----:B------:R-:W-:-:S04]  /*bf90*/  F2FP.F16.F32.PACK_AB R167, R173, R175 ;  /* 0x000000afada7723e */ /* 0x000fc800000000ff */
[----:B------:R-:W3:Y:S01]  /*bfa0*/  MUFU.EX2 R188, R188 ;  /* 0x000000bc00bc7308 */ /* 0x000ee20000000800 */
[C---:B----4-:R-:W-:Y:S01]  /*bfb0*/  FADD.FTZ R3, R185.reuse, R3 ;  /* 0x00000003b9037221 */ /* 0x050fe20000010000 */
[----:B------:R-:W-:-:S06]  /*bfc0*/  F2FP.F16.F32.PACK_AB R168, R185, R184 ;  /* 0x000000b8b9a8723e */ /* 0x000fcc00000000ff */
[----:B------:R-:W4:Y:S01]  /*bfd0*/  MUFU.EX2 R186, R186 ;  /* 0x000000ba00ba7308 */ /* 0x000f220000000800 */
[----:B0-----:R-:W-:-:S07]  /*bfe0*/  FADD.FTZ R163, R183, R12 ;  /* 0x0000000cb7a37221 */ /* 0x001fce0000010000 */
[----:B------:R-:W0:Y:S01]  /*bff0*/  MUFU.EX2 R189, R189 ;  /* 0x000000bd00bd7308 */ /* 0x000e220000000800 */
[----:B---3--:R-:W-:-:S07]  /*c000*/  FADD.FTZ R3, R188, R3 ;  /* 0x00000003bc037221 */ /* 0x008fce0000010000 */
[----:B------:R-:W3:Y:S01]  /*c010*/  MUFU.EX2 R187, R187 ;  /* 0x000000bb00bb7308 */ /* 0x000ee20000000800 */
[----:B----4-:R-:W-:-:S07]  /*c020*/  FADD.FTZ R12, R186, R163 ;  /* 0x000000a3ba0c7221 */ /* 0x010fce0000010000 */
[----:B------:R-:W4:Y:S01]  /*c030*/  MUFU.EX2 R192, R192 ;  /* 0x000000c000c07308 */ /* 0x000f220000000800 */
[C---:B0-----:R-:W-:Y:S01]  /*c040*/  FADD.FTZ R3, R189.reuse, R3 ;  /* 0x00000003bd037221 */ /* 0x041fe20000010000 */
[----:B------:R-:W-:-:S06]  /*c050*/  F2FP.F16.F32.PACK_AB R170, R189, R188 ;  /* 0x000000bcbdaa723e */ /* 0x000fcc00000000ff */
[----:B------:R-:W0:Y:S01]  /*c060*/  MUFU.EX2 R190, R190 ;  /* 0x000000be00be7308 */ /* 0x000e220000000800 */
[----:B---3--:R-:W-:-:S07]  /*c070*/  FADD.FTZ R163, R187, R12 ;  /* 0x0000000cbba37221 */ /* 0x008fce0000010000 */
[----:B------:R-:W3:Y:S01]  /*c080*/  MUFU.EX2 R193, R193 ;  /* 0x000000c100c17308 */ /* 0x000ee20000000800 */
[----:B----4-:R-:W-:-:S07]  /*c090*/  FADD.FTZ R172, R192, R3 ;  /* 0x00000003c0ac7221 */ /* 0x010fce0000010000 */
[----:B------:R-:W4:Y:S01]  /*c0a0*/  MUFU.EX2 R191, R191 ;  /* 0x000000bf00bf7308 */ /* 0x000f220000000800 */
[----:B0-----:R-:W-:Y:S01]  /*c0b0*/  FADD.FTZ R12, R190, R163 ;  /* 0x000000a3be0c7221 */ /* 0x001fe20000010000 */
[----:B------:R-:W-:Y:S02]  /*c0c0*/  F2FP.F16.F32.PACK_AB R163, R165, R222 ;  /* 0x000000dea5a3723e */ /* 0x000fe400000000ff */
[----:B------:R-:W-:Y:S02]  /*c0d0*/  F2FP.F16.F32.PACK_AB R165, R169, R221 ;  /* 0x000000dda9a5723e */ /* 0x000fe400000000ff */
[----:B------:R-:W-:Y:S02]  /*c0e0*/  F2FP.F16.F32.PACK_AB R169, R183, R182 ;  /* 0x000000b6b7a9723e */ /* 0x000fe400000000ff */
[----:B------:R-:W0:Y:S01]  /*c0f0*/  MUFU.EX2 R224, R224 ;  /* 0x000000e000e07308 */ /* 0x000e220000000800 */
[C---:B---3--:R-:W-:Y:S01]  /*c100*/  FADD.FTZ R3, R193.reuse, R172 ;  /* 0x000000acc1037221 */ /* 0x048fe20000010000 */
[----:B------:R-:W-:-:S06]  /*c110*/  F2FP.F16.F32.PACK_AB R172, R193, R192 ;  /* 0x000000c0c1ac723e */ /* 0x000fcc00000000ff */
[----:B------:R-:W3:Y:S01]  /*c120*/  MUFU.EX2 R194, R194 ;  /* 0x000000c200c27308 */ /* 0x000ee20000000800 */
[C---:B----4-:R-:W-:Y:S01]  /*c130*/  FADD.FTZ R171, R191.reuse, R12 ;  /* 0x0000000cbfab7221 */ /* 0x050fe20000010000 */
[----:B------:R-:W-:-:S06]  /*c140*/  F2FP.F16.F32.PACK_AB R173, R191, R190 ;  /* 0x000000bebfad723e */ /* 0x000fcc00000000ff */
[----:B------:R-:W4:Y:S01]  /*c150*/  MUFU.EX2 R197, R197 ;  /* 0x000000c500c57308 */ /* 0x000f220000000800 */
[----:B0-----:R-:W-:-:S07]  /*c160*/  FADD.FTZ R174, R224, R3 ;  /* 0x00000003e0ae7221 */ /* 0x001fce0000010000 */
[----:B------:R-:W0:Y:S01]  /*c170*/  MUFU.EX2 R195, R195 ;  /* 0x000000c300c37308 */ /* 0x000e220000000800 */
[----:B---3--:R-:W-:Y:S01]  /*c180*/  FADD.FTZ R12, R194, R171 ;  /* 0x000000abc20c7221 */ /* 0x008fe20000010000 */
[----:B------:R-:W-:Y:S01]  /*c190*/  F2FP.F16.F32.PACK_AB R171, R187, R186 ;  /* 0x000000babbab723e */ /* 0x000fe200000000ff */
[C---:B----4-:R-:W-:Y:S01]  /*c1a0*/  FADD.FTZ R3, R197.reuse, R174 ;  /* 0x000000aec5037221 */ /* 0x050fe20000010000 */
[----:B------:R-:W-:Y:S01]  /*c1b0*/  F2FP.F16.F32.PACK_AB R174, R197, R224 ;  /* 0x000000e0c5ae723e */ /* 0x000fe200000000ff */
[C---:B0-----:R-:W-:Y:S01]  /*c1c0*/  FADD.FTZ R12, R195.reuse, R12 ;  /* 0x0000000cc30c7221 */ /* 0x041fe20000010000 */
[----:B------:R-:W-:Y:S01]  /*c1d0*/  F2FP.F16.F32.PACK_AB R175, R195, R194 ;  /* 0x000000c2c3af723e */ /* 0x000fe200000000ff */
[----:B--2---:R-:W-:Y:S06]  /*c1e0*/  @!P0 BRA `(.L_x_723) ;  /* 0x0000000000048947 */ /* 0x004fec0003800000 */
[----:B------:R-:W-:Y:S01]  /*c1f0*/  BPT.TRAP 0x1 ;  /* 0x000000040000795c */ /* 0x000fe20000300000 */
.L_x_723:
[----:B------:R0:W2:Y:S01]  /*c200*/  SYNCS.PHASECHK.TRANS64.TRYWAIT P3, [R15+URZ+0x22850], R20 ;  /* 0x022850140f0075a7 */ /* 0x0000a2000806017f */
[----:B------:R-:W-:Y:S05]  /*c210*/  @!P0 BRA `(.L_x_724) ;  /* 0x0000000000048947 */ /* 0x000fea0003800000 */
[----:B------:R-:W-:Y:S01]  /*c220*/  BPT.TRAP 0x1 ;  /* 0x000000040000795c */ /* 0x000fe20000300000 */
.L_x_724:
[----:B------:R-:W-:Y:S04]  /*c230*/  BSSY B0, `(.L_x_725) ;  /* 0x0000004000007945 */ /* 0x000fe80003800000 */
[----:B--2---:R-:W-:Y:S05]  /*c240*/  @P3 BRA `(.L_x_726) ;  /* 0x0000000000083947 */ /* 0x004fea0003800000 */
[----:B------:R-:W2:Y:S02]  /*c250*/  SYNCS.PHASECHK.TRANS64.TRYWAIT P3, [R15+URZ+0x22850], R20 ;  /* 0x022850140f0075a7 */ /* 0x000ea4000806017f */
[----:B--2---:R-:W-:Y:S05]  /*c260*/  @!P3 BRA `(.L_x_727) ;  /* 0x000000b400fcb947 */ /* 0x004fea0003800000 */
.L_x_726:
[----:B------:R-:W-:Y:S05]  /*c270*/  BSYNC B0 ;  /* 0x0000000000007941 */ /* 0x000fea0003800000 */
.L_x_725:
[----:B------:R-:W3:Y:S01]  /*c280*/  S2R R181, SR_TID.X ;  /* 0x0000000000b57919 */ /* 0x000ee20000002100 */
[----:B------:R-:W-:Y:S05]  /*c290*/  WARPSYNC.ALL ;  /* 0x0000000000007948 */ /* 0x000fea0003800000 */
[----:B------:R-:W-:Y:S02]  /*c2a0*/  IMAD R176, R200, 0xc00, R13 ;  /* 0x00000c00c8b07824 */ /* 0x000fe400078e020d */
[----:B------:R-:W-:Y:S02]  /*c2b0*/  IMAD.MOV.U32 R177, RZ, RZ, 0x40000040 ;  /* 0x40000040ffb17424 */ /* 0x000fe400078e00ff */
[----:B012---:R-:W-:Y:S01]  /*c2c0*/  @!P1 VIADD R15, R15, 0x22860 ;  /* 0x000228600f0f9836 */ /* 0x007fe20000000000 */
[----:B------:R-:W-:Y:S01]  /*c2d0*/  R2UR UR6, R176 ;  /* 0x00000000b00672ca */ /* 0x000fe200000e0000 */
[----:B------:R-:W-:Y:S01]  /*c2e0*/  IMAD.MOV.U32 R221, RZ, RZ, R178 ;  /* 0x000000ffffdd7224 */ /* 0x000fe200078e00b2 */
[----:B------:R-:W-:Y:S01]  /*c2f0*/  R2UR UR7, R177 ;  /* 0x00000000b10772ca */ /* 0x000fe200000e0000 */
[----:B------:R-:W-:Y:S01]  /*c300*/  IMAD.MOV.U32 R177, RZ, RZ, 0x40000040 ;  /* 0x40000040ffb17424 */ /* 0x000fe200078e00ff */
[----:B------:R-:W-:Y:S01]  /*c310*/  @!P1 PRMT R15, RZ, 0x654, R15 ;  /* 0x00000654ff0f9816 */ /* 0x000fe2000000000f */
[----:B------:R-:W-:Y:S01]  /*c320*/  IMAD.MOV.U32 R222, RZ, RZ, R21 ;  /* 0x000000ffffde7224 */ /* 0x000fe200078e0015 */
[----:B---3--:R-:W-:-:S05]  /*c330*/  SHF.R.U32.HI R181, RZ, 0x7, R181 ;  /* 0x00000007ffb57819 */ /* 0x008fca00000116b5 */
[----:B------:R-:W-:-:S05]  /*c340*/  VIADD R20, R181, 0x8 ;  /* 0x00000008b5147836 */ /* 0x000fca0000000000 */
[----:B------:R1:W-:Y:S06]  /*c350*/  BAR.SYNC.DEFER_BLOCKING R20, 0x100 ;  /* 0x000400140000751d */ /* 0x0003ec0000010000 */
[----:B------:R-:W-:-:S06]  /*c360*/  WARPGROUP.ARRIVE ;  /* 0x00000000000079c5 */ /* 0x000fcc0000000000 */
[----:B------:R-:W-:Y:S03]  /*c370*/  HGMMA.64x256x16.F32 R24, R152, gdesc[UR4].tnspB, R24, gsb0 ;  /* 0x43e0000498187df0 */ /* 0x000fe60008000818 */
        /* <DEDUP_REMOVED lines=11> */
[----:B------:R-:W-:Y:S02]  /*c430*/  R2UR UR7, R153 ;  /* 0x00000000990772ca */ /* 0x000fe400000e0000 */
[----:B------:R-:W-:Y:S01]  /*c440*/  MOV R153, 0x40000040 ;  /* 0x4000004000997802 */ /* 0x000fe20000000f00 */
[----:B------:R-:W-:Y:S02]  /*c450*/  WARPGROUP.DEPBAR.LE gsb0, 0x0 ;  /* 0x00008000000079c5 */ /* 0x000fe40000010000 */
[----:B------:R-:W-:-:S15]  /*c460*/  WARPGROUP.ARRIVE ;  /* 0x00000000000079c5 */ /* 0x000fde0000000000 */
[----:B------:R-:W-:-:S05]  /*c470*/  NOP ;  /* 0x0000000000007918 */ /* 0x000fca0000000000 */
[----:B------:R-:W-:Y:S01]  /*c480*/  HGMMA.64x256x16.F32 R24, R160, gdesc[UR4].tnspB, R24, gsb0 ;  /* 0x43e00004a0187df0 */ /* 0x000fe20008000818 */
[----:B------:R-:W-:Y:S01]  /*c490*/  R2UR UR6, R152 ;  /* 0x00000000980672ca */ /* 0x000fe200000e0000 */
[C---:B------:R-:W-:Y:S01]  /*c4a0*/  VIADD R152, R176.reuse, 0x200 ;  /* 0x00000200b0987836 */ /* 0x040fe20000000000 */
[----:B------:R-:W-:Y:S01]  /*c4b0*/  R2UR UR7, R153 ;  /* 0x00000000990772ca */ /* 0x000fe200000e0000 */
[----:B------:R-:W-:Y:S02]  /*c4c0*/  IMAD.MOV.U32 R153, RZ, RZ, 0x40000040 ;  /* 0x40000040ff997424 */ /* 0x000fe400078e00ff */
        /* <DEDUP_REMOVED lines=19> */
[----:B------:R-:W-:Y:S05]  /*c600*/  @P2 BRA `(.L_x_728) ;  /* 0xffffffd800d82947 */ /* 0x000fea000383ffff */
.L_x_718:
[----:B------:R-:W-:Y:S05]  /*c610*/  WARPSYNC.ALL ;  /* 0x0000000000007948 */ /* 0x000fea0003800000 */
[----:B------:R-:W2:Y:S01]  /*c620*/  SHFL.BFLY PT, R0, R3, 0x2, 0x1f ;  /* 0x0c401f0003007f89 */ /* 0x000ea200000e0000 */
[----:B------:R-:W-:Y:S01]  /*c630*/  IMAD.MOV.U32 R4, RZ, RZ, RZ ;  /* 0x000000ffff047224 */ /* 0x000fe200078e00ff */
[----:B------:R-:W-:Y:S01]  /*c640*/  IADD3 R200, R200, 0x1, RZ ;  /* 0x00000001c8c87810 */ /* 0x000fe20007ffe0ff */
[----:B------:R-:W-:Y:S01]  /*c650*/  VIADD R218, R218, 0x1 ;  /* 0x00000001dada7836 */ /* 0x000fe20000000000 */
[----:B------:R-:W3:Y:S01]  /*c660*/  SHFL.BFLY PT, R7, R12, 0x2, 0x1f ;  /* 0x0c401f000c077f89 */ /* 0x000ee200000e0000 */
[----:B------:R4:W-:Y:S08]  /*c670*/  BAR.ARV R179, 0x100 ;  /* 0x000400b30000751d */ /* 0x0009f00000002000 */
[----:B------:R-:W-:Y:S06]  /*c680*/  BAR.ARV 0x8, 0x180 ;  /* 0x0206000000007b1d */ /* 0x000fec0000002000 */
[----:B------:R-:W-:Y:S01]  /*c690*/  ISETP.NE.AND P0, PT, R200, 0x2, PT ;  /* 0x00000002c800780c */ /* 0x000fe20003f05270 */
[----:B--2---:R-:W-:Y:S01]  /*c6a0*/  FADD.FTZ R0, R0, R3 ;  /* 0x0000000300007221 */ /* 0x004fe20000010000 */
[----:B------:R-:W-:-:S02]  /*c6b0*/  PLOP3.LUT P1, PT, PT, PT, PT, 0x8, 0x0 ;  /* 0x000000000000781c */ /* 0x000fc40003f2e170 */
[----:B------:R-:W-:Y:S01]  /*c6c0*/  SEL R3, RZ, 0x1, P0 ;  /* 0x00000001ff037807 */ /* 0x000fe20000000000 */
[----:B---3--:R-:W-:Y:S01]  /*c6d0*/  FADD.FTZ R8, R7, R12 ;  /* 0x0000000c07087221 */ /* 0x008fe20000010000 */
[----:B------:R-:W2:Y:S01]  /*c6e0*/  SHFL.BFLY PT, R5, R0, 0x1, 0x1f ;  /* 0x0c201f0000057f89 */ /* 0x000ea200000e0000 */
[----:B------:R-:W-:Y:S02]  /*c6f0*/  SEL R200, R200, RZ, P0 ;  /* 0x000000ffc8c87207 */ /* 0x000fe40000000000 */
[----:B------:R-:W-:Y:S01]  /*c700*/  LOP3.LUT R204, R204, R3, RZ, 0x3c, !PT ;  /* 0x00000003cccc7212 */ /* 0x000fe200078e3cff */
[----:B------:R-:W3:Y:S01]  /*c710*/  SHFL.BFLY PT, R7, R8, 0x1, 0x1f ;  /* 0x0c201f0008077f89 */ /* 0x000ee200000e0000 */
[----:B--2---:R-:W-:Y:S01]  /*c720*/  FADD.FTZ R6, R0, R5 ;  /* 0x0000000500067221 */ /* 0x004fe20000010000 */
[----:B------:R-:W-:Y:S02]  /*c730*/  IMAD.MOV.U32 R0, RZ, RZ, RZ ;  /* 0x000000ffff007224 */ /* 0x000fe400078e00ff */
[----:B------:R-:W-:-:S02]  /*c740*/  IMAD.MOV.U32 R5, RZ, RZ, -0x800000 ;  /* 0xff800000ff057424 */ /* 0x000fc400078e00ff */
[----:B---3--:R-:W-:Y:S01]  /*c750*/  FADD.FTZ R7, R8, R7 ;  /* 0x0000000708077221 */ /* 0x008fe20000010000 */
[----:B------:R-:W-:-:S04]  /*c760*/  FSETP.NE.FTZ.AND P2, PT, R6, RZ, PT ;  /* 0x000000ff0600720b */ /* 0x000fc80003f55000 */
[----:B------:R-:W-:-:S09]  /*c770*/  FSETP.NE.FTZ.AND P3, PT, R7, RZ, PT ;  /* 0x000000ff0700720b */ /* 0x000fd20003f75000 */
[----:B------:R-:W2:Y:S01]  /*c780*/  @P2 MUFU.RCP R4, R6 ;  /* 0x0000000600042308 */ /* 0x000ea20000001000 */
[----:B------:R-:W-:-:S03]  /*c790*/  @P2 FMUL.FTZ R18, R180, 0.69314718246459960938 ;  /* 0x3f317218b4122820 */ /* 0x000fc60000410000 */
[----:B------:R-:W-:-:S04]  /*c7a0*/  @P3 FMUL.FTZ R180, R180, 0.69314718246459960938 ;  /* 0x3f317218b4b43820 */ /* 0x000fc80000410000 */
[----:B------:R-:W0:Y:S08]  /*c7b0*/  @P3 MUFU.RCP R0, R7 ;  /* 0x0000000700003308 */ /* 0x000e300000001000 */
[----:B-1----:R-:W1:Y:S01]  /*c7c0*/  @P2 MUFU.LG2 R20, R6 ;  /* 0x0000000600142308 */ /* 0x002e620000000c00 */
[-C--:B--2---:R-:W-:Y:S01]  /*c7d0*/  FMUL.FTZ R166, R88, R4.reuse ;  /* 0x0000000458a67220 */ /* 0x084fe20000410000 */
[-C--:B------:R-:W-:Y:S01]  /*c7e0*/  FMUL.FTZ R159, R60, R4.reuse ;  /* 0x000000043c9f7220 */ /* 0x080fe20000410000 */
[-C--:B------:R-:W-:Y:S01]  /*c7f0*/  FMUL.FTZ R158, R56, R4.reuse ;  /* 0x00000004389e7220 */ /* 0x080fe20000410000 */
[-C--:B------:R-:W-:Y:S01]  /*c800*/  FMUL.FTZ R24, R24, R4.reuse ;  /* 0x0000000418187220 */ /* 0x080fe20000410000 */
[-C--:B------:R-:W-:Y:S01]  /*c810*/  FMUL.FTZ R25, R25, R4.reuse ;  /* 0x0000000419197220 */ /* 0x080fe20000410000 */
[-C--:B------:R-:W-:Y:S01]  /*c820*/  FMUL.FTZ R28, R28, R4.reuse ;  /* 0x000000041c1c7220 */ /* 0x080fe20000410000 */
[----:B------:R-:W-:Y:S01]  /*c830*/  FMUL.FTZ R29, R29, R4 ;  /* 0x000000041d1d7220 */ /* 0x000fe20000410000 */
[----:B------:R-:W2:Y:S01]  /*c840*/  @P3 MUFU.LG2 R88, R7 ;  /* 0x0000000700583308 */ /* 0x000ea20000000c00 */
[-C--:B0-----:R-:W-:Y:S01]  /*c850*/  FMUL.FTZ R14, R39, R0.reuse ;  /* 0x00000000270e7220 */ /* 0x081fe20000410000 */
[-C--:B------:R-:W-:Y:S01]  /*c860*/  FMUL.FTZ R10, R47, R0.reuse ;  /* 0x000000002f0a7220 */ /* 0x080fe20000410000 */
[-C--:B------:R-:W-:Y:S01]  /*c870*/  FMUL.FTZ R60, R27, R0.reuse ;  /* 0x000000001b3c7220 */ /* 0x080fe20000410000 */
[-C--:B------:R-:W-:Y:S01]  /*c880*/  FMUL.FTZ R27, R30, R0.reuse ;  /* 0x000000001e1b7220 */ /* 0x080fe20000410000 */
[----:B------:R-:W-:Y:S01]  /*c890*/  FMUL.FTZ R56, R31, R0 ;  /* 0x000000001f387220 */ /* 0x000fe20000410000 */
        /* <DEDUP_REMOVED lines=11> */
[----:B--2---:R-:W-:Y:S01]  /*c950*/  @P3 FMUL.FTZ R47, R88, 0.69314718246459960938 ;  /* 0x3f317218582f3820 */ /* 0x004fe20000410000 */
        /* <DEDUP_REMOVED lines=35> */
[-C--:B----4-:R-:W-:Y:S01]  /*cb90*/  FMUL.FTZ R179, R128, R4.reuse ;  /* 0x0000000480b37220 */ /* 0x090fe20000410000 */
        /* <DEDUP_REMOVED lines=71> */
[----:B------:R-:W-:Y:S01]  /*d010*/  @P2 FFMA.FTZ R5, R18, R21, R39 ;  /* 0x0000001512052223 */ /* 0x000fe20000010027 */
[----:B------:R-:W-:-:S07]  /*d020*/  @P3 FFMA.FTZ R4, R180, R178, R47 ;  /* 0x000000b2b4043223 */ /* 0x000fce000001002f */
.L_x_677:
[----:B------:R-:W-:Y:S05]  /*d030*/  WARPSYNC.ALL ;  /* 0x0000000000007948 */ /* 0x000fea0003800000 */
[----:B------:R-:W0:Y:S08]  /*d040*/  S2UR UR5, SR_CgaCtaId ;  /* 0x00000000000579c3 */ /* 0x000e300000008800 */
[----:B------:R-:W-:Y:S06]  /*d050*/  BAR.SYNC.DEFER_BLOCKING 0x5, 0x180 ;  /* 0x0146000000007b1d */ /* 0x000fec0000010000 */
[----:B------:R-:W-:Y:S01]  /*d060*/  UMOV UR4, 0x400 ;  /* 0x0000040000047882 */ /* 0x000fe20000000000 */
[----:B------:R-:W-:Y:S01]  /*d070*/  BSSY B0, `(.L_x_729) ;  /* 0x00002d9000007945 */ /* 0x000fe20003800000 */
[----:B0-----:R-:W-:-:S06]  /*d080*/  ULEA UR4, UR5, UR4, 0x18 ;  /* 0x0000000405047291 */ /* 0x001fcc000f8ec03f */
[----:B------:R-:W-:-:S05]  /*d090*/  IMAD.U32 R18, RZ, RZ, UR4 ;  /* 0x00000004ff127e24 */ /* 0x000fca000f8e00ff */
[----:B------:R0:W1:Y:S01]  /*d0a0*/  LDS.128 R88, [R18+0x228d0] ;  /* 0x0228d00012587984 */ /* 0x0000620000000c00 */
[----:B------:R-:W-:Y:S06]  /*d0b0*/  BAR.ARV 0x4, 0x180 ;  /* 0x0106000000007b1d */ /* 0x000fec0000002000 */
[----:B------:R-:W-:Y:S05]  /*d0c0*/  @P1 BRA `(.L_x_730) ;  /* 0x0000001c00b41947 */ /* 0x000fea0003800000 */
[----:B-----5:R-:W2:Y:S01]  /*d0d0*/  LDL R38, [R1+0x4] ;  /* 0x0000040001267983 */ /* 0x020ea20000100800 */
[----:B------:R-:W-:Y:S05]  /*d0e0*/  WARPSYNC.ALL ;  /* 0x0000000000007948 */ /* 0x000fea0003800000 */
[----:B------:R-:W3:Y:S01]  /*d0f0*/  S2R R39, SR_SWINHI ;  /* 0x0000000000277919 */ /* 0x000ee20000002f00 */
[----:B------:R-:W-:Y:S01]  /*d100*/  F2FP.F16.F32.PACK_AB R24, R25, R24 ;  /* 0x000000181918723e */ /* 0x000fe200000000ff */
[----:B------:R-:W-:Y:S01]  /*d110*/  ULDC.64 UR4, c[0x0][0xc00] ;  /* 0x0003000000047ab9 */ /* 0x000fe20000000a00 */
[----:B------:R-:W-:Y:S02]  /*d120*/  F2FP.F16.F32.PACK_AB R25, R60, R26 ;  /* 0x0000001a3c19723e */ /* 0x000fe400000000ff */
[----:B------:R-:W-:-:S02]  /*d130*/  F2FP.F16.F32.PACK_AB R32, R33, R32 ;  /* 0x000000202120723e */ /* 0x000fc400000000ff */
[----:B------:R-:W-:Y:S02]  /*d140*/  F2FP.F16.F32.PACK_AB R26, R29, R28 ;  /* 0x0000001c1d1a723e */ /* 0x000fe400000000ff */
[----:B------:R-:W-:Y:S02]  /*d150*/  F2FP.F16.F32.PACK_AB R27, R56, R27 ;  /* 0x0000001b381b723e */ /* 0x000fe400000000ff */
[----:B------:R-:W-:Y:S02]  /*d160*/  F2FP.F16.F32.PACK_AB R33, R30, R34 ;  /* 0x000000221e21723e */ /* 0x000fe400000000ff */
[----:B------:R-:W-:Y:S02]  /*d170*/  F2FP.F16.F32.PACK_AB R40, R41, R40 ;  /* 0x000000282928723e */ /* 0x000fe400000000ff */
        /* <DEDUP_REMOVED lines=9> */
[----:B------:R-:W-:Y:S02]  /*d210*/  MOV R20, R18 ;  /* 0x0000001200147202 */ /* 0x000fe40000000f00 */
[----:B---3--:R-:W-:Y:S02]  /*d220*/  MOV R21, R39 ;  /* 0x0000002700157202 */ /* 0x008fe40000000f00 */
        /* <DEDUP_REMOVED lines=20> */
[----:B------:R-:W3:Y:S08]  /*d370*/  LDC R0, c[0x0][0xbe8] ;  /* 0x0002fa00ff007b82 */ /* 0x000ef00000000800 */
[----:B------:R-:W-:Y:S01]  /*d380*/  BAR.SYNC.DEFER_BLOCKING 0x1, 0x100 ;  /* 0x0044000000007b1d */ /* 0x000fe20000010000 */
[----:B--2---:R-:W-:-:S03]  /*d390*/  IMAD.WIDE R142, R38, 0x2, R20 ;  /* 0x00000002268e7825 */ /* 0x004fc600078e0214 */
[C---:B------:R-:W-:Y:S02]  /*d3a0*/  IADD3 R38, P1, R142.reuse, 0x20, RZ ;  /* 0x000000208e267810 */ /* 0x040fe40007f3e0ff */
[C---:B------:R-:W-:Y:S02]  /*d3b0*/  IADD3 R46, P2, R142.reuse, 0x40, RZ ;  /* 0x000000408e2e7810 */ /* 0x040fe40007f5e0ff */
[----:B-1----:R-:W-:Y:S01]  /*d3c0*/  IADD3 R88, P3, R142, 0x60, RZ ;  /* 0x000000608e587810 */ /* 0x002fe20007f7e0ff */
[--C-:B------:R-:W-:Y:S01]  /*d3d0*/  IMAD.X R55, RZ, RZ, R143.reuse, P1 ;  /* 0x000000ffff377224 */ /* 0x100fe200008e068f */
[----:B------:R-:W-:Y:S01]  /*d3e0*/  LOP3.LUT R177, R38, 0x380, RZ, 0xc0, !PT ;  /* 0x0000038026b17812 */ /* 0x000fe200078ec0ff */
[--C-:B------:R-:W-:Y:S01]  /*d3f0*/  IMAD.X R95, RZ, RZ, R143.reuse, P2 ;  /* 0x000000ffff5f7224 */ /* 0x100fe200010e068f */
[----:B------:R-:W-:Y:S01]  /*d400*/  LOP3.LUT R54, R46, 0x380, RZ, 0xc0, !PT ;  /* 0x000003802e367812 */ /* 0x000fe200078ec0ff */
[----:B------:R-:W-:Y:S01]  /*d410*/  IMAD.X R99, RZ, RZ, R143, P3 ;  /* 0x000000ffff637224 */ /* 0x000fe200018e068f */
[----:B------:R-:W-:-:S02]  /*d420*/  LOP3.LUT R94, R88, 0x380, RZ, 0xc0, !PT ;  /* 0x00000380585e7812 */ /* 0x000fc400078ec0ff */
[----:B------:R-:W-:Y:S02]  /*d430*/  SHF.R.U64 R177, R177, 0x3, RZ ;  /* 0x00000003b1b17819 */ /* 0x000fe400000012ff */
[----:B------:R-:W-:Y:S02]  /*d440*/  IADD3 R102, P4, R142, 0x4000, RZ ;  /* 0x000040008e667810 */ /* 0x000fe40007f9e0ff */
[----:B------:R-:W-:Y:S02]  /*d450*/  SHF.R.U64 R181, R54, 0x3, RZ ;  /* 0x0000000336b57819 */ /* 0x000fe400000012ff */
[----:B------:R-:W-:Y:S02]  /*d460*/  IADD3 R106, P5, R142, 0x4020, RZ ;  /* 0x000040208e6a7810 */ /* 0x000fe40007fbe0ff */
[----:B------:R-:W-:Y:S02]  /*d470*/  SHF.R.U64 R183, R94, 0x3, RZ ;  /* 0x000000035eb77819 */ /* 0x000fe400000012ff */
[----:B------:R-:W-:Y:S01]  /*d480*/  IADD3 R110, P0, R142, 0x4040, RZ ;  /* 0x000040408e6e7810 */ /* 0x000fe20007f1e0ff */
[----:B------:R-:W-:Y:S01]  /*d490*/  IMAD.X R107, RZ, RZ, R143, P5 ;  /* 0x000000ffff6b7224 */ /* 0x000fe200028e068f */
[----:B------:R-:W-:-:S02]  /*d4a0*/  LOP3.LUT R54, R177, R38, RZ, 0x3c, !PT ;  /* 0x00000026b1367212 */ /* 0x000fc400078e3cff */
[----:B------:R-:W-:Y:S01]  /*d4b0*/  LOP3.LUT R94, R181, R46, RZ, 0x3c, !PT ;  /* 0x0000002eb55e7212 */ /* 0x000fe200078e3cff */
[----:B------:R-:W-:Y:S01]  /*d4c0*/  IMAD.X R111, RZ, RZ, R143, P0 ;  /* 0x000000ffff6f7224 */ /* 0x000fe200000e068f */
[----:B------:R-:W-:Y:S02]  /*d4d0*/  LOP3.LUT R177, R102, 0x380, RZ, 0xc0, !PT ;  /* 0x0000038066b17812 */ /* 0x000fe400078ec0ff */
[----:B------:R-:W-:Y:S02]  /*d4e0*/  LOP3.LUT R181, R106, 0x380, RZ, 0xc0, !PT ;  /* 0x000003806ab57812 */ /* 0x000fe400078ec0ff */
[----:B------:R-:W-:Y:S02]  /*d4f0*/  LOP3.LUT R98, R183, R88, RZ, 0x3c, !PT ;  /* 0x00000058b7627212 */ /* 0x000fe400078e3cff */
[----:B------:R-:W-:Y:S02]  /*d500*/  LOP3.LUT R183, R110, 0x380, RZ, 0xc0, !PT ;  /* 0x000003806eb77812 */ /* 0x000fe400078ec0ff */
[----:B------:R-:W-:-:S02]  /*d510*/  IADD3 R114, P1, R142, 0x4060, RZ ;  /* 0x000040608e727810 */ /* 0x000fc40007f3e0ff */
[C---:B------:R-:W-:Y:S02]  /*d520*/  IADD3 R118, P2, R142.reuse, 0x8000, RZ ;  /* 0x000080008e767810 */ /* 0x040fe40007f5e0ff */
[----:B------:R-:W-:Y:S01]  /*d530*/  SHF.R.U64 R177, R177, 0x3, RZ ;  /* 0x00000003b1b17819 */ /* 0x000fe200000012ff */
[--C-:B------:R-:W-:Y:S01]  /*d540*/  IMAD.X R115, RZ, RZ, R143.reuse, P1 ;  /* 0x000000ffff737224 */ /* 0x100fe200008e068f */
[----:B------:R-:W-:Y:S01]  /*d550*/  SHF.R.U64 R181, R181, 0x3, RZ ;  /* 0x00000003b5b57819 */ /* 0x000fe200000012ff */
[----:B------:R-:W-:Y:S01]  /*d560*/  IMAD.X R119, RZ, RZ, R143, P2 ;  /* 0x000000ffff777224 */ /* 0x000fe200010e068f */
[C---:B------:R-:W-:Y:S02]  /*d570*/  LOP3.LUT R47, R142.reuse, 0x380, RZ, 0xc0, !PT ;  /* 0x000003808e2f7812 */ /* 0x040fe400078ec0ff */
[----:B------:R-:W-:Y:S02]  /*d580*/  IADD3 R122, P3, R142, 0x8020, RZ ;  /* 0x000080208e7a7810 */ /* 0x000fe40007f7e0ff */
[----:B------:R-:W-:-:S02]  /*d590*/  IADD3.X R103, RZ, R143, RZ, P4, !PT ;  /* 0x0000008fff677210 */ /* 0x000fc400027fe4ff */
[----:B------:R-:W-:Y:S01]  /*d5a0*/  SHF.R.U64 R183, R183, 0x3, RZ ;  /* 0x00000003b7b77819 */ /* 0x000fe200000012ff */
[--C-:B------:R-:W-:Y:S01]  /*d5b0*/  IMAD.X R123, RZ, RZ, R143.reuse, P3 ;  /* 0x000000ffff7b7224 */ /* 0x100fe200018e068f */
[----:B------:R-:W-:Y:S02]  /*d5c0*/  IADD3 R126, P4, R142, 0x8040, RZ ;  /* 0x000080408e7e7810 */ /* 0x000fe40007f9e0ff */
[----:B------:R-:W-:Y:S02]  /*d5d0*/  LOP3.LUT R185, R114, 0x380, RZ, 0xc0, !PT ;  /* 0x0000038072b97812 */ /* 0x000fe400078ec0ff */
[----:B------:R-:W-:Y:S01]  /*d5e0*/  LOP3.LUT R102, R177, R102, RZ, 0x3c, !PT ;  /* 0x00000066b1667212 */ /* 0x000fe200078e3cff */
[----:B------:R-:W-:Y:S01]  /*d5f0*/  IMAD.X R127, RZ, RZ, R143, P4 ;  /* 0x000000ffff7f7224 */ /* 0x000fe200020e068f */
[----:B------:R-:W-:Y:S02]  /*d600*/  LOP3.LUT R106, R181, R106, RZ, 0x3c, !PT ;  /* 0x0000006ab56a7212 */ /* 0x000fe400078e3cff */
[----:B------:R-:W-:-:S02]  /*d610*/  LOP3.LUT R177, R118, 0x380, RZ, 0xc0, !PT ;  /* 0x0000038076b17812 */ /* 0x000fc400078ec0ff */
[----:B------:R-:W-:Y:S02]  /*d620*/  IADD3 R151, P2, R142, 0xc040, RZ ;  /* 0x0000c0408e977810 */ /* 0x000fe40007f5e0ff */
[----:B------:R-:W-:Y:S02]  /*d630*/  SHF.R.U64 R47, R47, 0x3, RZ ;  /* 0x000000032f2f7819 */ /* 0x000fe400000012ff */
[----:B------:R-:W-:Y:S01]  /*d640*/  LOP3.LUT R181, R122, 0x380, RZ, 0xc0, !PT ;  /* 0x000003807ab57812 */ /* 0x000fe200078ec0ff */
[----:B------:R-:W-:Y:S01]  /*d650*/  IMAD.X R39, RZ, RZ, R143, P2 ;  /* 0x000000ffff277224 */ /* 0x000fe200010e068f */
[----:B------:R-:W-:Y:S02]  /*d660*/  LOP3.LUT R110, R183, R110, RZ, 0x3c, !PT ;  /* 0x0000006eb76e7212 */ /* 0x000fe400078e3cff */
[----:B------:R-:W-:Y:S02]  /*d670*/  SHF.R.U64 R185, R185, 0x3, RZ ;  /* 0x00000003b9b97819 */ /* 0x000fe400000012ff */
[----:B------:R-:W-:-:S02]  /*d680*/  LOP3.LUT R183, R126, 0x380, RZ, 0xc0, !PT ;  /* 0x000003807eb77812 */ /* 0x000fc400078ec0ff */
[C---:B------:R-:W-:Y:S02]  /*d690*/  IADD3 R130, P5, R142.reuse, 0x8060, RZ ;  /* 0x000080608e827810 */ /* 0x040fe40007fbe0ff */
[C---:B------:R-:W-:Y:S02]  /*d6a0*/  IADD3 R134, P0, R142.reuse, 0xc000, RZ ;  /* 0x0000c0008e867810 */ /* 0x040fe40007f1e0ff */
[C---:B------:R-:W-:Y:S01]  /*d6b0*/  IADD3 R138, P1, R142.reuse, 0xc020, RZ ;  /* 0x0000c0208e8a7810 */ /* 0x040fe20007f3e0ff */
[--C-:B------:R-:W-:Y:S01]  /*d6c0*/  IMAD.X R131, RZ, RZ, R143.reuse, P5 ;  /* 0x000000ffff837224 */ /* 0x100fe200028e068f */
[----:B------:R-:W-:Y:S01]  /*d6d0*/  IADD3 R176, P3, R142, 0xc060, RZ ;  /* 0x0000c0608eb07810 */ /* 0x000fe20007f7e0ff */
[--C-:B------:R-:W-:Y:S01]  /*d6e0*/  IMAD.X R135, RZ, RZ, R143.reuse, P0 ;  /* 0x000000ffff877224 */ /* 0x100fe200000e068f */
[----:B------:R-:W-:Y:S02]  /*d6f0*/  SHF.R.U64 R177, R177, 0x3, RZ ;  /* 0x00000003b1b17819 */ /* 0x000fe400000012ff */
[----:B------:R-:W-:Y:S01]  /*d700*/  LOP3.LUT R142, R47, R142, RZ, 0x3c, !PT ;  /* 0x0000008e2f8e7212 */ /* 0x000fe200078e3cff */
[----:B------:R-:W-:Y:S01]  /*d710*/  IMAD.X R47, RZ, RZ, R143, P3 ;  /* 0x000000ffff2f7224 */ /* 0x000fe200018e068f */
[----:B------:R-:W-:-:S02]  /*d720*/  SHF.R.U64 R181, R181, 0x3, RZ ;  /* 0x00000003b5b57819 */ /* 0x000fc400000012ff */
[----:B------:R-:W-:Y:S02]  /*d730*/  LOP3.LUT R38, R151, 0x380, RZ, 0xc0, !PT ;  /* 0x0000038097267812 */ /* 0x000fe400078ec0ff */
[----:B------:R-:W-:Y:S02]  /*d740*/  LOP3.LUT R114, R185, R114, RZ, 0x3c, !PT ;  /* 0x00000072b9727212 */ /* 0x000fe400078e3cff */
[----:B------:R-:W-:Y:S02]  /*d750*/  SHF.R.U64 R183, R183, 0x3, RZ ;  /* 0x00000003b7b77819 */ /* 0x000fe400000012ff */
[----:B------:R-:W-:Y:S02]  /*d760*/  LOP3.LUT R185, R130, 0x380, RZ, 0xc0, !PT ;  /* 0x0000038082b97812 */ /* 0x000fe400078ec0ff */
[----:B------:R-:W-:Y:S02]  /*d770*/  LOP3.LUT R118, R177, R118, RZ, 0x3c, !PT ;  /* 0x00000076b1767212 */ /* 0x000fe400078e3cff */
[----:B------:R-:W-:-:S02]  /*d780*/  LOP3.LUT R122, R181, R122, RZ, 0x3c, !PT ;  /* 0x0000007ab57a7212 */ /* 0x000fc400078e3cff */
[----:B------:R-:W-:Y:S02]  /*d790*/  LOP3.LUT R177, R134, 0x380, RZ, 0xc0, !PT ;  /* 0x0000038086b17812 */ /* 0x000fe400078ec0ff */
[----:B------:R-:W-:Y:S02]  /*d7a0*/  SHF.R.U64 R38, R38, 0x3, RZ ;  /* 0x0000000326267819 */ /* 0x000fe400000012ff */
[----:B------:R-:W-:Y:S02]  /*d7b0*/  MOV R142, R142 ;  /* 0x0000008e008e7202 */ /* 0x000fe40000000f00 */
[----:B------:R-:W-:Y:S02]  /*d7c0*/  LOP3.LUT R181, R138, 0x380, RZ, 0xc0, !PT ;  /* 0x000003808ab57812 */ /* 0x000fe400078ec0ff */
[----:B------:R-:W-:Y:S01]  /*d7d0*/  MOV R55, R54 ;  /* 0x0000003600377202 */ /* 0x000fe20000000f00 */
[----:B------:R1:W-:Y:S01]  /*d7e0*/  STSM.16.M88.4 [R142], R24 ;  /* 0x000000188e007844 */ /* 0x0003e20000000200 */
[----:B------:R-:W-:-:S02]  /*d7f0*/  LOP3.LUT R126, R183, R126, RZ, 0x3c, !PT ;  /* 0x0000007eb77e7212 */ /* 0x000fc400078e3cff */
[----:B------:R-:W-:Y:S01]  /*d800*/  MOV R94, R94 ;  /* 0x0000005e005e7202 */ /* 0x000fe20000000f00 */
[----:B------:R2:W-:Y:S01]  /*d810*/  STSM.16.M88.4 [R55], R32 ;  /* 0x0000002037007844 */ /* 0x0005e20000000200 */
[----:B------:R-:W-:Y:S02]  /*d820*/  SHF.R.U64 R185, R185, 0x3, RZ ;  /* 0x00000003b9b97819 */ /* 0x000fe400000012ff */
[----:B------:R-:W-:Y:S01]  /*d830*/  LOP3.LUT R183, R176, 0x380, RZ, 0xc0, !PT ;  /* 0x00000380b0b77812 */ /* 0x000fe200078ec0ff */
[----:B------:R-:W-:Y:S01]  /*d840*/  STSM.16.M88.4 [R94], R40 ;  /* 0x000000285e007844 */ /* 0x000fe20000000200 */
[----:B------:R-:W-:Y:S02]  /*d850*/  MOV R98, R98 ;  /* 0x0000006200627202 */ /* 0x000fe40000000f00 */
[----:B------:R-:W-:Y:S02]  /*d860*/  SHF.R.U64 R177, R177, 0x3, RZ ;  /* 0x00000003b1b17819 */ /* 0x000fe400000012ff */
[----:B------:R-:W-:Y:S01]  /*d870*/  LOP3.LUT R38, R38, R151, RZ, 0x3c, !PT ;  /* 0x0000009726267212 */ /* 0x000fe200078e3cff */
[----:B------:R-:W-:Y:S01]  /*d880*/  STSM.16.M88.4 [R98], R48 ;  /* 0x0000003062007844 */ /* 0x000fe20000000200 */
[----:B------:R-:W-:-:S02]  /*d890*/  MOV R102, R102 ;  /* 0x0000006600667202 */ /* 0x000fc40000000f00 */
[----:B------:R-:W-:Y:S02]  /*d8a0*/  SHF.R.U64 R181, R181, 0x3, RZ ;  /* 0x00000003b5b57819 */ /* 0x000fe400000012ff */
[----:B------:R-:W-:Y:S01]  /*d8b0*/  MOV R106, R106 ;  /* 0x0000006a006a7202 */ /* 0x000fe20000000f00 */
[----:B------:R4:W-:Y:S01]  /*d8c0*/  STSM.16.M88.4 [R102], R8 ;  /* 0x0000000866007844 */ /* 0x0009e20000000200 */
[----:B------:R-:W-:Y:S02]  /*d8d0*/  MOV R110, R110 ;  /* 0x0000006e006e7202 */ /* 0x000fe40000000f00 */
[----:B-1----:R-:W-:Y:S01]  /*d8e0*/  F2FP.F16.F32.PACK_AB R24, R73, R162 ;  /* 0x000000a24918723e */ /* 0x002fe200000000ff */
[----:B------:R1:W-:Y:S01]  /*d8f0*/  STSM.16.M88.4 [R106], R12 ;  /* 0x0000000c6a007844 */ /* 0x0003e20000000200 */
[----:B------:R-:W-:Y:S02]  /*d900*/  F2FP.F16.F32.PACK_AB R25, R75, R74 ;  /* 0x0000004a4b19723e */ /* 0x000fe400000000ff */
[----:B------:R-:W-:-:S02]  /*d910*/  F2FP.F16.F32.PACK_AB R26, R77, R163 ;  /* 0x000000a34d1a723e */ /* 0x000fc400000000ff */
[----:B------:R-:W-:Y:S02]  /*d920*/  F2FP.F16.F32.PACK_AB R27, R79, R78 ;  /* 0x0000004e4f1b723e */ /* 0x000fe400000000ff */
[----:B------:R-:W-:Y:S02]  /*d930*/  LOP3.LUT R130, R185, R130, RZ, 0x3c, !PT ;  /* 0x00000082b9827212 */ /* 0x000fe400078e3cff */
[----:B------:R-:W-:Y:S01]  /*d940*/  SHF.R.U64 R183, R183, 0x3, RZ ;  /* 0x00000003b7b77819 */ /* 0x000fe200000012ff */
[----:B------:R0:W-:Y:S01]  /*d950*/  STSM.16.M88.4 [R110], R24 ;  /* 0x000000186e007844 */ /* 0x0001e20000000200 */
[----:B------:R-:W-:Y:S02]  /*d960*/  MOV R114, R114 ;  /* 0x0000007200727202 */ /* 0x000fe40000000f00 */
[----:B------:R-:W-:Y:S02]  /*d970*/  LOP3.LUT R134, R177, R134, RZ, 0x3c, !PT ;  /* 0x00000086b1867212 */ /* 0x000fe400078e3cff */
[----:B------:R-:W-:Y:S01]  /*d980*/  MOV R118, R118 ;  /* 0x0000007600767202 */ /* 0x000fe20000000f00 */
[----:B------:R3:W-:Y:S01]  /*d990*/  STSM.16.M88.4 [R114], R28 ;  /* 0x0000001c72007844 */ /* 0x0007e20000000200 */
[----:B------:R-:W-:-:S02]  /*d9a0*/  MOV R44, R38 ;  /* 0x00000026002c7202 */ /* 0x000fc40000000f00 */
[----:B--2---:R-:W-:Y:S02]  /*d9b0*/  F2FP.F16.F32.PACK_AB R32, R3, R166 ;  /* 0x000000a60320723e */ /* 0x004fe400000000ff */
[----:B------:R-:W-:Y:S02]  /*d9c0*/  F2FP.F16.F32.PACK_AB R33, R58, R6 ;  /* 0x000000063a21723e */ /* 0x000fe400000000ff */
[----:B------:R-:W-:Y:S02]  /*d9d0*/  F2FP.F16.F32.PACK_AB R34, R93, R167 ;  /* 0x000000a75d22723e */ /* 0x000fe400000000ff */
[----:B------:R-:W-:Y:S02]  /*d9e0*/  F2FP.F16.F32.PACK_AB R35, R64, R62 ;  /* 0x0000003e4023723e */ /* 0x000fe400000000ff */
[----:B------:R-:W-:Y:S02]  /*d9f0*/  IADD3.X R139, RZ, R143, RZ, P1, !PT ;  /* 0x0000008fff8b7210 */ /* 0x000fe40000ffe4ff */
[----:B------:R-:W-:Y:S01]  /*da00*/  LOP3.LUT R138, R181, R138, RZ, 0x3c, !PT ;  /* 0x0000008ab58a7212 */ /* 0x000fe200078e3cff */
[----:B------:R-:W-:Y:S01]  /*da10*/  STSM.16.M88.4 [R118], R32 ;  /* 0x0000002076007844 */ /* 0x000fe20000000200 */
[----:B------:R-:W-:-:S02]  /*da20*/  MOV R122, R122 ;  /* 0x0000007a007a7202 */ /* 0x000fc40000000f00 */
[----:B------:R-:W-:Y:S02]  /*da30*/  F2FP.F16.F32.PACK_AB R38, R101, R169 ;  /* 0x000000a96526723e */ /* 0x000fe400000000ff */
[----:B------:R-:W-:Y:S02]  /*da40*/  F2FP.F16.F32.PACK_AB R39, R72, R70 ;  /* 0x000000464827723e */ /* 0x000fe400000000ff */
[----:B------:R-:W-:Y:S02]  /*da50*/  MOV R126, R126 ;  /* 0x0000007e007e7202 */ /* 0x000fe40000000f00 */
[----:B----4-:R-:W-:Y:S01]  /*da60*/  F2FP.F16.F32.PACK_AB R8, R105, R170 ;  /* 0x000000aa6908723e */ /* 0x010fe200000000ff */
[----:B------:R-:W-:Y:S01]  /*da70*/  STSM.16.M88.4 [R122], R36 ;  /* 0x000000247a007844 */ /* 0x000fe20000000200 */
[----:B------:R-:W-:Y:S01]  /*da80*/  F2FP.F16.F32.PACK_AB R9, R80, R76 ;  /* 0x0000004c5009723e */ /* 0x000fe200000000ff */
[----:B------:R-:W-:Y:S01]  /*da90*/  IMAD.MOV.U32 R76, RZ, RZ, RZ ;  /* 0x000000ffff4c7224 */ /* 0x000fe200078e00ff */
[----:B------:R-:W-:-:S02]  /*daa0*/  F2FP.F16.F32.PACK_AB R10, R109, R171 ;  /* 0x000000ab6d0a723e */ /* 0x000fc400000000ff */
[----:B------:R-:W-:Y:S02]  /*dab0*/  F2FP.F16.F32.PACK_AB R11, R87, R84 ;  /* 0x00000054570b723e */ /* 0x000fe400000000ff */
[----:B------:R-:W-:Y:S02]  /*dac0*/  LOP3.LUT R46, R183, R176, RZ, 0x3c, !PT ;  /* 0x000000b0b72e7212 */ /* 0x000fe400078e3cff */
[----:B------:R-:W-:Y:S01]  /*dad0*/  MOV R130, R130 ;  /* 0x0000008200827202 */ /* 0x000fe20000000f00 */
[----:B------:R2:W-:Y:S01]  /*dae0*/  STSM.16.M88.4 [R126], R8 ;  /* 0x000000087e007844 */ /* 0x0005e20000000200 */
[----:B-1----:R-:W-:Y:S02]  /*daf0*/  F2FP.F16.F32.PACK_AB R12, R113, R172 ;  /* 0x000000ac710c723e */ /* 0x002fe400000000ff */
[----:B------:R-:W-:Y:S02]  /*db00*/  F2FP.F16.F32.PACK_AB R13, R96, R92 ;  /* 0x0000005c600d723e */ /* 0x000fe400000000ff */
[----:B------:R-:W-:-:S02]  /*db10*/  F2FP.F16.F32.PACK_AB R14, R117, R173 ;  /* 0x000000ad750e723e */ /* 0x000fc400000000ff */
[----:B------:R-:W-:Y:S02]  /*db20*/  F2FP.F16.F32.PACK_AB R15, R104, R100 ;  /* 0x00000064680f723e */ /* 0x000fe400000000ff */
[----:B------:R-:W-:Y:S02]  /*db30*/  MOV R134, R134 ;  /* 0x0000008600867202 */ /* 0x000fe40000000f00 */
[----:B0-----:R-:W-:Y:S01]  /*db40*/  F2FP.F16.F32.PACK_AB R24, R121, R174 ;  /* 0x000000ae7918723e */ /* 0x001fe200000000ff */
[----:B------:R-:W-:Y:S01]  /*db50*/  STSM.16.M88.4 [R130], R12 ;  /* 0x0000000c82007844 */ /* 0x000fe20000000200 */
[----:B------:R-:W-:Y:S02]  /*db60*/  F2FP.F16.F32.PACK_AB R25, R112, R108 ;  /* 0x0000006c7019723e */ /* 0x000fe400000000ff */
[----:B------:R-:W-:Y:S02]  /*db70*/  F2FP.F16.F32.PACK_AB R26, R125, R175 ;  /* 0x000000af7d1a723e */ /* 0x000fe400000000ff */
[----:B------:R-:W-:-:S02]  /*db80*/  F2FP.F16.F32.PACK_AB R27, R120, R116 ;  /* 0x00000074781b723e */ /* 0x000fc400000000ff */
[----:B------:R-:W-:Y:S02]  /*db90*/  ISETP.NE.U32.AND P0, PT, RZ, UR4, PT ;  /* 0x00000004ff007c0c */ /* 0x000fe4000bf05070 */
[----:B------:R-:W-:Y:S01]  /*dba0*/  IADD3 R6, P1, R214, UR4, RZ ;  /* 0x00000004d6067c10 */ /* 0x000fe2000ff3e0ff */
[----:B------:R0:W-:Y:S01]  /*dbb0*/  STSM.16.M88.4 [R134], R24 ;  /* 0x0000001886007844 */ /* 0x0001e20000000200 */
[----:B------:R-:W-:Y:S02]  /*dbc0*/  MOV R54, R138 ;  /* 0x0000008a00367202 */ /* 0x000fe40000000f00 */
[----:B---3--:R-:W-:Y:S02]  /*dbd0*/  F2FP.F16.F32.PACK_AB R28, R129, R179 ;  /* 0x000000b3811c723e */ /* 0x008fe400000000ff */
[----:B------:R-:W-:Y:S02]  /*dbe0*/  F2FP.F16.F32.PACK_AB R29, R128, R124 ;  /* 0x0000007c801d723e */ /* 0x000fe400000000ff */
[----:B------:R-:W-:-:S02]  /*dbf0*/  F2FP.F16.F32.PACK_AB R30, R133, R132 ;  /* 0x00000084851e723e */ /* 0x000fc400000000ff */
[----:B------:R-:W-:Y:S02]  /*dc00*/  F2FP.F16.F32.PACK_AB R31, R153, R152 ;  /* 0x00000098991f723e */ /* 0x000fe400000000ff */
[----:B------:R-:W-:Y:S02]  /*dc10*/  F2FP.F16.F32.PACK_AB R138, R141, R140 ;  /* 0x0000008c8d8a723e */ /* 0x000fe400000000ff */
[----:B------:R-:W-:Y:S01]  /*dc20*/  F2FP.F16.F32.PACK_AB R139, R157, R156 ;  /* 0x0000009c9d8b723e */ /* 0x000fe200000000ff */
[----:B------:R1:W-:Y:S01]  /*dc30*/  STSM.16.M88.4 [R54], R28 ;  /* 0x0000001c36007844 */ /* 0x0003e20000000200 */
[----:B------:R-:W-:Y:S02]  /*dc40*/  MOV R46, R46 ;  /* 0x0000002e002e7202 */ /* 0x000fe40000000f00 */
[----:B------:R-:W-:Y:S01]  /*dc50*/  ISETP.NE.AND.EX P0, PT, RZ, UR5, PT, P0 ;  /* 0x00000005ff007c0c */ /* 0x000fe2000bf05300 */
[----:B------:R1:W-:Y:S01]  /*dc60*/  STSM.16.M88.4 [R44], R136 ;  /* 0x000000882c007844 */ /* 0x0003e20000000200 */
[----:B------:R-:W-:Y:S01]  /*dc70*/  IADD3.X R7, R215, UR5, RZ, P1, !PT ;  /* 0x00000005d7077c10 */ /* 0x000fe20008ffe4ff */
[----:B------:R-:W-:-:S02]  /*dc80*/  ULDC.64 UR4, c[0x0][0xc08] ;  /* 0x0003020000047ab9 */ /* 0x000fc40000000a00 */
[----:B------:R-:W-:Y:S01]  /*dc90*/  ISETP.NE.U32.AND P2, PT, RZ, UR4, PT ;  /* 0x00000004ff007c0c */ /* 0x000fe2000bf45070 */
[----:B------:R1:W-:Y:S01]  /*dca0*/  STSM.16.M88.4 [R46], R144 ;  /* 0x000000902e007844 */ /* 0x0003e20000000200 */
[----:B------:R-:W-:Y:S02]  /*dcb0*/  BAR.SYNC.DEFER_BLOCKING 0x1, 0x100 ;  /* 0x0044000000007b1d */ /* 0x000fe40000010000 */
[----:B------:R-:W-:-:S13]  /*dcc0*/  ISETP.NE.AND.EX P2, PT, RZ, UR5, PT, P2 ;  /* 0x00000005ff007c0c */ /* 0x000fda000bf45320 */
[----:B------:R-:W-:Y:S01]  /*dcd0*/  @P2 IADD3 R214, P3, R214, UR4, RZ ;  /* 0x00000004d6d62c10 */ /* 0x000fe2000ff7e0ff */
[----:B------:R-:W-:Y:S02]  /*dce0*/  ULDC UR4, c[0x0][0xa88] ;  /* 0x0002a20000047ab9 */ /* 0x000fe40000000800 */
[----:B--2---:R-:W-:Y:S01]  /*dcf0*/  IMAD.U32 R11, RZ, RZ, UR4 ;  /* 0x00000004ff0b7e24 */ /* 0x004fe2000f8e00ff */
[----:B------:R-:W-:Y:S01]  /*dd00*/  @P2 IADD3.X R215, R215, UR5, RZ, P3, !PT ;  /* 0x00000005d7d72c10 */ /* 0x000fe20009ffe4ff */
[----:B------:R1:W5:Y:S01]  /*dd10*/  @P0 LDG.E R76, desc[UR40][R6.64] ;  /* 0x00000028064c0981 */ /* 0x000362000c1e1900 */
[----:B------:R-:W-:Y:S01]  /*dd20*/  ISETP.NE.AND P1, PT, R0, 0x1, PT ;  /* 0x000000010000780c */ /* 0x000fe20003f25270 */
[----:B0-----:R-:W-:Y:S02]  /*dd30*/  IMAD R27, R219, 0x80, R237 ;  /* 0x00000080db1b7824 */ /* 0x001fe400078e02ed */
[----:B------:R1:W5:Y:S10]  /*dd40*/  @P2 LDG.E R11, desc[UR40][R214.64] ;  /* 0x00000028d60b2981 */ /* 0x000374000c1e1900 */
[----:B------:R-:W0:Y:S08]  /*dd50*/  @P1 LDC R8, c[0x0][0xbec] ;  /* 0x0002fb00ff081b82 */ /* 0x000e300000000800 */
[----:B------:R-:W2:Y:S01]  /*dd60*/  @P1 LDC R13, c[0x0][0xbf0] ;  /* 0x0002fc00ff0d1b82 */ /* 0x000ea20000000800 */
[----:B-1----:R-:W-:Y:S05]  /*dd70*/  @P2 BRA `(.L_x_731) ;  /* 0x0000000000102947 */ /* 0x002fea0003800000 */
[----:B------:R-:W-:Y:S05]  /*dd80*/  @!P0 BRA `(.L_x_731) ;  /* 0x00000000000c8947 */ /* 0x000fea0003800000 */
[----:B------:R-:W3:Y:S04]  /*dd90*/  LDG.E R10, desc[UR40][R6.64] ;  /* 0x00000028060a7981 */ /* 0x000ee8000c1e1900 */
[----:B-----5:R-:W3:Y:S02]  /*dda0*/  LDG.E R11, desc[UR40][R6.64+0x4] ;  /* 0x00000428060b7981 */ /* 0x020ee4000c1e1900 */
[----:B---3--:R-:W-:-:S07]  /*ddb0*/  IMAD.IADD R11, R11, 0x1, -R10 ;  /* 0x000000010b0b7824 */ /* 0x008fce00078e0a0a */
.L_x_731:
[----:B------:R-:W-:Y:S01]  /*ddc0*/  SHF.R.S32.HI R3, RZ, 0x1f, R213 ;  /* 0x0000001fff037819 */ /* 0x000fe200000114d5 */
[----:B0-----:R-:W-:Y:S01]  /*ddd0*/  @P1 IMAD.HI.U32 R6, R27, R8, RZ ;  /* 0x000000081b061227 */ /* 0x001fe200078e00ff */
[----:B------:R-:W-:Y:S01]  /*dde0*/  ULDC.64 UR4, c[0x0][0xb90] ;  /* 0x0002e40000047ab9 */ /* 0x000fe20000000a00 */
[----:B-----5:R-:W-:Y:S01]  /*ddf0*/  SHF.R.S32.HI R77, RZ, 0x1f, R76 ;  /* 0x0000001fff4d7819 */ /* 0x020fe2000001144c */
[----:B------:R-:W0:Y:S01]  /*de00*/  @P1 LDC R82, c[0x0][0xbec] ;  /* 0x0002fb00ff521b82 */ /* 0x000e220000000800 */
[----:B------:R-:W-:Y:S01]  /*de10*/  IMAD R8, R3, UR4, RZ ;  /* 0x0000000403087c24 */ /* 0x000fe2000f8e02ff */
[----:B------:R-:W-:Y:S01]  /*de20*/  SEL R229, R229, RZ, !P0 ;  /* 0x000000ffe5e57207 */ /* 0x000fe20004000000 */
[----:B------:R-:W-:Y:S01]  /*de30*/  IMAD.MOV.U32 R9, RZ, RZ, R27 ;  /* 0x000000ffff097224 */ /* 0x000fe200078e001b */
[----:B--2---:R-:W-:Y:S01]  /*de40*/  @P1 SHF.R.U32.HI R9, RZ, R13, R6 ;  /* 0x0000000dff091219 */ /* 0x004fe20000011606 */
[----:B------:R-:W-:Y:S01]  /*de50*/  IMAD.WIDE.U32 R6, R213, UR4, R76 ;  /* 0x00000004d5067c25 */ /* 0x000fe2000f8e004c */
[----:B------:R-:W-:-:S02]  /*de60*/  SEL R216, R216, RZ, !P0 ;  /* 0x000000ffd8d87207 */ /* 0x000fc40004000000 */
[----:B------:R-:W-:Y:S01]  /*de70*/  IADD3 R25, -R9, RZ, RZ ;  /* 0x000000ff09197210 */ /* 0x000fe20007ffe1ff */
[----:B------:R-:W-:Y:S01]  /*de80*/  IMAD R13, R213, UR5, R8 ;  /* 0x00000005d50d7c24 */ /* 0x000fe2000f8e0208 */
[----:B------:R-:W-:Y:S01]  /*de90*/  ULDC.64 UR4, c[0x0][0xb98] ;  /* 0x0002e60000047ab9 */ /* 0x000fe20000000a00 */
[----:B------:R-:W-:Y:S01]  /*dea0*/  IMAD R15, R228, 0x40, R205 ;  /* 0x00000040e40f7824 */ /* 0x000fe200078e02cd */
[----:B------:R-:W1:Y:S01]  /*deb0*/  @P1 LDC R81, c[0x0][0xbf0] ;  /* 0x0002fc00ff511b82 */ /* 0x000e620000000800 */
[----:B------:R-:W-:Y:S02]  /*dec0*/  IMAD.IADD R7, R7, 0x1, R13 ;  /* 0x0000000107077824 */ /* 0x000fe400078e020d */
[----:B------:R-:W-:Y:S02]  /*ded0*/  IMAD R13, R0, R25, R27 ;  /* 0x00000019000d7224 */ /* 0x000fe400078e021b */
[----:B------:R-:W-:Y:S02]  /*dee0*/  IMAD R25, R229, UR4, RZ ;  /* 0x00000004e5197c24 */ /* 0x000fe4000f8e02ff */
[----:B------:R-:W-:Y:S01]  /*def0*/  IMAD.WIDE.U32 R6, R216, UR4, R6 ;  /* 0x00000004d8067c25 */ /* 0x000fe2000f8e0006 */
[----:B------:R-:W-:-:S03]  /*df00*/  SHF.R.S32.HI R8, RZ, 0x1f, R13 ;  /* 0x0000001fff087819 */ /* 0x000fc6000001140d */
[----:B------:R-:W-:Y:S01]  /*df10*/  IMAD.WIDE R20, R15, 0x2, R20 ;  /* 0x000000020f147825 */ /* 0x000fe200078e0214 */
[----:B------:R-:W-:Y:S02]  /*df20*/  SHF.R.S32.HI R15, RZ, 0x1f, R9 ;  /* 0x0000001fff0f7819 */ /* 0x000fe40000011409 */
[----:B------:R-:W-:Y:S01]  /*df30*/  IADD3 R6, P0, R9, R6, RZ ;  /* 0x0000000609067210 */ /* 0x000fe20007f1e0ff */
[----:B------:R-:W-:Y:S01]  /*df40*/  IMAD R25, R216, UR5, R25 ;  /* 0x00000005d8197c24 */ /* 0x000fe2000f8e0219 */
[----:B------:R-:W-:Y:S01]  /*df50*/  ULDC.64 UR4, c[0x0][0xb88] ;  /* 0x0002e20000047ab9 */ /* 0x000fe20000000a00 */
[----:B------:R-:W-:Y:S01]  /*df60*/  IADD3 R9, P2, R20, 0x1000, RZ ;  /* 0x0000100014097810 */ /* 0x000fe20007f5e0ff */
[----:B------:R-:W-:Y:S01]  /*df70*/  IMAD R10, R8, UR4, RZ ;  /* 0x00000004080a7c24 */ /* 0x000fe2000f8e02ff */
[----:B------:R-:W-:Y:S01]  /*df80*/  IADD3 R33, P4, R20, 0x5000, RZ ;  /* 0x0000500014217810 */ /* 0x000fe20007f9e0ff */
[----:B------:R-:W-:Y:S01]  /*df90*/  IMAD R78, R11, R0, RZ ;  /* 0x000000000b4e7224 */ /* 0x000fe200078e02ff */
[----:B------:R-:W-:Y:S01]  /*dfa0*/  IADD3.X R7, R15, R7, R25, P0, !PT ;  /* 0x000000070f077210 */ /* 0x000fe200007fe419 */
[----:B------:R-:W-:Y:S01]  /*dfb0*/  IMAD R15, R13, UR5, R10 ;  /* 0x000000050d0f7c24 */ /* 0x000fe2000f8e020a */
[----:B------:R-:W-:-:S02]  /*dfc0*/  LOP3.LUT R8, R9, 0x380, RZ, 0xc0, !PT ;  /* 0x0000038009087812 */ /* 0x000fc400078ec0ff */
[C---:B------:R-:W-:Y:S01]  /*dfd0*/  IADD3 R25, P5, R20.reuse, 0x3000, RZ ;  /* 0x0000300014197810 */ /* 0x040fe20007fbe0ff */
[----:B------:R-:W-:Y:S01]  /*dfe0*/  IMAD.WIDE.U32 R6, R13, UR4, R6 ;  /* 0x000000040d067c25 */ /* 0x000fe2000f8e0006 */
[----:B------:R-:W-:Y:S01]  /*dff0*/  ULDC.64 UR4, c[0x0][0xb50] ;  /* 0x0002d40000047ab9 */ /* 0x000fe20000000a00 */
[----:B------:R-:W-:Y:S02]  /*e000*/  IADD3 R13, P3, R20, 0x2000, RZ ;  /* 0x00002000140d7810 */ /* 0x000fe40007f7e0ff */
[----:B------:R-:W-:Y:S01]  /*e010*/  IMAD.IADD R7, R7, 0x1, R15 ;  /* 0x0000000107077824 */ /* 0x000fe200078e020f */
[----:B------:R-:W-:Y:S02]  /*e020*/  LEA R10, P0, R6, UR4, 0x2 ;  /* 0x00000004060a7c11 */ /* 0x000fe4000f8010ff */
[----:B------:R-:W-:Y:S02]  /*e030*/  SHF.R.U64 R8, R8, 0x3, RZ ;  /* 0x0000000308087819 */ /* 0x000fe400000012ff */
[----:B------:R-:W-:Y:S01]  /*e040*/  LEA.HI.X R6, R6, UR5, R7, 0x2, P0 ;  /* 0x0000000506067c11 */ /* 0x000fe200080f1407 */
[----:B------:R-:W-:Y:S01]  /*e050*/  SHFL.IDX PT, R50, R10, RZ, 0x1c1f ;  /* 0x001c1fff0a327589 */ /* 0x000fe200000e0000 */
[----:B------:R-:W-:Y:S01]  /*e060*/  IADD3 R29, P0, R20, 0x4000, RZ ;  /* 0x00004000141d7810 */ /* 0x000fe20007f1e0ff */
[----:B------:R-:W-:Y:S01]  /*e070*/  IMAD R7, R219, 0x80, R235 ;  /* 0x00000080db077824 */ /* 0x000fe200078e02eb */
[----:B------:R-:W-:Y:S01]  /*e080*/  LOP3.LUT R12, R13, 0x380, RZ, 0xc0, !PT ;  /* 0x000003800d0c7812 */ /* 0x000fe200078ec0ff */
[----:B------:R-:W2:Y:S01]  /*e090*/  SHFL.IDX PT, R51, R6, RZ, 0x1c1f ;  /* 0x001c1fff06337589 */ /* 0x000ea200000e0000 */
[----:B------:R-:W-:Y:S01]  /*e0a0*/  LOP3.LUT R8, R8, R9, RZ, 0x3c, !PT ;  /* 0x0000000908087212 */ /* 0x000fe200078e3cff */
[----:B------:R-:W-:Y:S01]  /*e0b0*/  IMAD.X R9, RZ, RZ, R21, P2 ;  /* 0x000000ffff097224 */ /* 0x000fe200010e0615 */
[----:B------:R-:W-:Y:S01]  /*e0c0*/  LOP3.LUT R28, R29, 0x380, RZ, 0xc0, !PT ;  /* 0x000003801d1c7812 */ /* 0x000fe200078ec0ff */
[----:B------:R-:W-:Y:S01]  /*e0d0*/  SHFL.IDX PT, R54, R10, 0x1, 0x1c1f ;  /* 0x003c1f000a367f89 */ /* 0x000fe200000e0000 */
[----:B------:R-:W-:Y:S01]  /*e0e0*/  SHF.R.U64 R12, R12, 0x3, RZ ;  /* 0x000000030c0c7819 */ /* 0x000fe200000012ff */
[----:B------:R-:W-:Y:S01]  /*e0f0*/  ULDC.64 UR4, c[0x0][0xaa0] ;  /* 0x0002a80000047ab9 */ /* 0x000fe20000000a00 */
[----:B------:R-:W-:Y:S01]  /*e100*/  IADD3 R37, P2, R20, 0x6000, RZ ;  /* 0x0000600014257810 */ /* 0x000fe20007f5e0ff */
[----:B------:R3:W4:Y:S01]  /*e110*/  SHFL.IDX PT, R55, R6, 0x1, 0x1c1f ;  /* 0x003c1f0006377f89 */ /* 0x00072200000e0000 */
[----:B------:R-:W-:-:S02]  /*e120*/  SHF.R.U64 R28, R28, 0x3, RZ ;  /* 0x000000031c1c7819 */ /* 0x000fc400000012ff */
[----:B------:R-:W-:Y:S01]  /*e130*/  LOP3.LUT R12, R12, R13, RZ, 0x3c, !PT ;  /* 0x0000000d0c0c7212 */ /* 0x000fe200078e3cff */
[--C-:B------:R-:W-:Y:S01]  /*e140*/  IMAD.X R13, RZ, RZ, R21.reuse, P3 ;  /* 0x000000ffff0d7224 */ /* 0x100fe200018e0615 */
[----:B------:R-:W-:Y:S02]  /*e150*/  LOP3.LUT R36, R37, 0x380, RZ, 0xc0, !PT ;  /* 0x0000038025247812 */ /* 0x000fe400078ec0ff */
[----:B------:R-:W-:Y:S02]  /*e160*/  IADD3 R41, P3, R20, 0x7000, RZ ;  /* 0x0000700014297810 */ /* 0x000fe40007f7e0ff */
[----:B------:R-:W-:Y:S01]  /*e170*/  LOP3.LUT R28, R28, R29, RZ, 0x3c, !PT ;  /* 0x0000001d1c1c7212 */ /* 0x000fe200078e3cff */
[----:B------:R-:W-:Y:S01]  /*e180*/  IMAD.X R29, RZ, RZ, R21, P0 ;  /* 0x000000ffff1d7224 */ /* 0x000fe200000e0615 */
[----:B------:R-:W-:Y:S02]  /*e190*/  SHF.R.U64 R36, R36, 0x3, RZ ;  /* 0x0000000324247819 */ /* 0x000fe400000012ff */
[----:B------:R-:W-:-:S02]  /*e1a0*/  IADD3 R49, P0, R20, 0x9000, RZ ;  /* 0x0000900014317810 */ /* 0x000fc40007f1e0ff */
[----:B------:R-:W-:Y:S02]  /*e1b0*/  LOP3.LUT R40, R41, 0x380, RZ, 0xc0, !PT ;  /* 0x0000038029287812 */ /* 0x000fe400078ec0ff */
[----:B------:R-:W-:Y:S02]  /*e1c0*/  LOP3.LUT R24, R25, 0x380, RZ, 0xc0, !PT ;  /* 0x0000038019187812 */ /* 0x000fe400078ec0ff */
[----:B------:R-:W-:Y:S02]  /*e1d0*/  LOP3.LUT R32, R33, 0x380, RZ, 0xc0, !PT ;  /* 0x0000038021207812 */ /* 0x000fe400078ec0ff */
[----:B------:R-:W-:Y:S01]  /*e1e0*/  LOP3.LUT R36, R36, R37, RZ, 0x3c, !PT ;  /* 0x0000002524247212 */ /* 0x000fe200078e3cff */
[----:B------:R-:W-:Y:S01]  /*e1f0*/  IMAD.X R37, RZ, RZ, R21, P2 ;  /* 0x000000ffff257224 */ /* 0x000fe200010e0615 */
[----:B------:R-:W-:Y:S02]  /*e200*/  LOP3.LUT R48, R49, 0x380, RZ, 0xc0, !PT ;  /* 0x0000038031307812 */ /* 0x000fe400078ec0ff */
[----:B------:R-:W-:-:S02]  /*e210*/  SHF.R.U64 R40, R40, 0x3, RZ ;  /* 0x0000000328287819 */ /* 0x000fc400000012ff */
[----:B------:R-:W-:Y:S02]  /*e220*/  IADD3 R57, P2, R20, 0xb000, RZ ;  /* 0x0000b00014397810 */ /* 0x000fe40007f5e0ff */
[----:B------:R-:W-:Y:S02]  /*e230*/  SHF.R.U64 R24, R24, 0x3, RZ ;  /* 0x0000000318187819 */ /* 0x000fe400000012ff */
[----:B------:R-:W-:Y:S02]  /*e240*/  SHF.R.U64 R32, R32, 0x3, RZ ;  /* 0x0000000320207819 */ /* 0x000fe400000012ff */
[----:B------:R-:W-:Y:S02]  /*e250*/  SHF.R.U64 R48, R48, 0x3, RZ ;  /* 0x0000000330307819 */ /* 0x000fe400000012ff */
[----:B------:R-:W-:Y:S02]  /*e260*/  LOP3.LUT R40, R40, R41, RZ, 0x3c, !PT ;  /* 0x0000002928287212 */ /* 0x000fe400078e3cff */
[----:B------:R-:W-:-:S02]  /*e270*/  LOP3.LUT R56, R57, 0x380, RZ, 0xc0, !PT ;  /* 0x0000038039387812 */ /* 0x000fc400078ec0ff */
[----:B------:R-:W-:Y:S01]  /*e280*/  LOP3.LUT R24, R24, R25, RZ, 0x3c, !PT ;  /* 0x0000001918187212 */ /* 0x000fe200078e3cff */
[--C-:B------:R-:W-:Y:S01]  /*e290*/  IMAD.X R25, RZ, RZ, R21.reuse, P5 ;  /* 0x000000ffff197224 */ /* 0x100fe200028e0615 */
[----:B------:R-:W-:Y:S01]  /*e2a0*/  LOP3.LUT R32, R32, R33, RZ, 0x3c, !PT ;  /* 0x0000002120207212 */ /* 0x000fe200078e3cff */
[----:B------:R-:W-:Y:S01]  /*e2b0*/  IMAD.X R33, RZ, RZ, R21, P4 ;  /* 0x000000ffff217224 */ /* 0x000fe200020e0615 */
[----:B------:R-:W-:Y:S02]  /*e2c0*/  IADD3.X R41, RZ, R21, RZ, P3, !PT ;  /* 0x00000015ff297210 */ /* 0x000fe40001ffe4ff */
[C---:B------:R-:W-:Y:S02]  /*e2d0*/  IADD3 R61, P3, R20.reuse, 0xc000, RZ ;  /* 0x0000c000143d7810 */ /* 0x040fe40007f7e0ff */
[C---:B------:R-:W-:Y:S02]  /*e2e0*/  IADD3 R45, P5, R20.reuse, 0x8000, RZ ;  /* 0x00008000142d7810 */ /* 0x040fe40007fbe0ff */
[----:B------:R-:W-:-:S02]  /*e2f0*/  IADD3 R53, P4, R20, 0xa000, RZ ;  /* 0x0000a00014357810 */ /* 0x000fc40007f9e0ff */
[----:B------:R-:W-:Y:S01]  /*e300*/  LOP3.LUT R48, R48, R49, RZ, 0x3c, !PT ;  /* 0x0000003130307212 */ /* 0x000fe200078e3cff */
[----:B------:R-:W-:Y:S01]  /*e310*/  IMAD.X R49, RZ, RZ, R21, P0 ;  /* 0x000000ffff317224 */ /* 0x000fe200000e0615 */
[----:B------:R-:W-:Y:S02]  /*e320*/  SHF.R.U64 R56, R56, 0x3, RZ ;  /* 0x0000000338387819 */ /* 0x000fe400000012ff */
[----:B------:R-:W-:Y:S02]  /*e330*/  LOP3.LUT R60, R61, 0x380, RZ, 0xc0, !PT ;  /* 0x000003803d3c7812 */ /* 0x000fe400078ec0ff */
[----:B------:R-:W-:Y:S02]  /*e340*/  LOP3.LUT P0, RZ, R230, 0x3, RZ, 0xc0, !PT ;  /* 0x00000003e6ff7812 */ /* 0x000fe4000780c0ff */
[----:B------:R-:W-:Y:S02]  /*e350*/  LOP3.LUT R44, R45, 0x380, RZ, 0xc0, !PT ;  /* 0x000003802d2c7812 */ /* 0x000fe400078ec0ff */
[----:B------:R-:W-:-:S02]  /*e360*/  LOP3.LUT R52, R53, 0x380, RZ, 0xc0, !PT ;  /* 0x0000038035347812 */ /* 0x000fc400078ec0ff */
[----:B------:R-:W-:Y:S01]  /*e370*/  LOP3.LUT R56, R56, R57, RZ, 0x3c, !PT ;  /* 0x0000003938387212 */ /* 0x000fe200078e3cff */
[--C-:B------:R-:W-:Y:S01]  /*e380*/  IMAD.X R57, RZ, RZ, R21.reuse, P2 ;  /* 0x000000ffff397224 */ /* 0x100fe200010e0615 */
[----:B------:R-:W-:Y:S02]  /*e390*/  SHF.R.U64 R60, R60, 0x3, RZ ;  /* 0x000000033c3c7819 */ /* 0x000fe400000012ff */
[CC--:B------:R-:W-:Y:S01]  /*e3a0*/  ISETP.GE.OR P2, PT, R7.reuse, R78.reuse, P0 ;  /* 0x0000004e0700720c */ /* 0x0c0fe20000746670 */
[----:B------:R-:W-:Y:S01]  /*e3b0*/  VIADD R7, R7, 0x8 ;  /* 0x0000000807077836 */ /* 0x000fe20000000000 */
[----:B------:R-:W-:Y:S02]  /*e3c0*/  SHF.R.U64 R44, R44, 0x3, RZ ;  /* 0x000000032c2c7819 */ /* 0x000fe400000012ff */
[----:B------:R-:W-:Y:S02]  /*e3d0*/  SHF.R.U64 R52, R52, 0x3, RZ ;  /* 0x0000000334347819 */ /* 0x000fe400000012ff */
[----:B------:R-:W-:Y:S01]  /*e3e0*/  LOP3.LUT R60, R60, R61, RZ, 0x3c, !PT ;  /* 0x0000003d3c3c7212 */ /* 0x000fe200078e3cff */
[--C-:B------:R-:W-:Y:S01]  /*e3f0*/  IMAD.X R61, RZ, RZ, R21.reuse, P3 ;  /* 0x000000ffff3d7224 */ /* 0x100fe200018e0615 */
[----:B------:R-:W-:Y:S01]  /*e400*/  LOP3.LUT R44, R44, R45, RZ, 0x3c, !PT ;  /* 0x0000002d2c2c7212 */ /* 0x000fe200078e3cff */
[--C-:B------:R-:W-:Y:S01]  /*e410*/  IMAD.X R45, RZ, RZ, R21.reuse, P5 ;  /* 0x000000ffff2d7224 */ /* 0x100fe200028e0615 */
[----:B------:R-:W-:Y:S01]  /*e420*/  LOP3.LUT R52, R52, R53, RZ, 0x3c, !PT ;  /* 0x0000003534347212 */ /* 0x000fe200078e3cff */
[----:B------:R-:W-:Y:S01]  /*e430*/  IMAD.X R53, RZ, RZ, R21, P4 ;  /* 0x000000ffff357224 */ /* 0x000fe200020e0615 */
[----:B------:R-:W-:Y:S01]  /*e440*/  IADD3 R11, P3, R20, 0xf000, RZ ;  /* 0x0000f000140b7810 */ /* 0x000fe20007f7e0ff */
[----:B--2---:R-:W-:Y:S01]  /*e450*/  @!P2 ST.E desc[UR40][R50.64], R5 ;  /* 0x000000053200a985 */ /* 0x004fe2000c101928 */
[----:B------:R-:W-:-:S02]  /*e460*/  ISETP.GE.OR P0, PT, R7, R78, P0 ;  /* 0x0000004e0700720c */ /* 0x000fc40000706670 */
[C---:B------:R-:W-:Y:S01]  /*e470*/  IADD3 R65, P5, R20.reuse, 0xd000, RZ ;  /* 0x0000d00014417810 */ /* 0x040fe20007fbe0ff */
[----:B------:R-:W-:Y:S01]  /*e480*/  IMAD.X R73, RZ, RZ, R21, P3 ;  /* 0x000000ffff497224 */ /* 0x000fe200018e0615 */
[C---:B------:R-:W-:Y:S02]  /*e490*/  IADD3 R69, P4, R20.reuse, 0xe000, RZ ;  /* 0x0000e00014457810 */ /* 0x040fe40007f9e0ff */
[----:B------:R-:W-:Y:S02]  /*e4a0*/  LOP3.LUT R15, R20, 0x380, RZ, 0xc0, !PT ;  /* 0x00000380140f7812 */ /* 0x000fe400078ec0ff */
[----:B---3--:R-:W-:Y:S02]  /*e4b0*/  LOP3.LUT R6, R11, 0x380, RZ, 0xc0, !PT ;  /* 0x000003800b067812 */ /* 0x008fe400078ec0ff */
[----:B------:R-:W-:Y:S02]  /*e4c0*/  LOP3.LUT R64, R65, 0x380, RZ, 0xc0, !PT ;  /* 0x0000038041407812 */ /* 0x000fe400078ec0ff */
[----:B------:R-:W-:Y:S01]  /*e4d0*/  LOP3.LUT R68, R69, 0x380, RZ, 0xc0, !PT ;  /* 0x0000038045447812 */ /* 0x000fe200078ec0ff */
[----:B----4-:R2:W-:Y:S01]  /*e4e0*/  @!P0 ST.E desc[UR40][R54.64], R4 ;  /* 0x0000000436008985 */ /* 0x0105e2000c101928 */
[----:B------:R-:W-:-:S02]  /*e4f0*/  SHF.R.U64 R15, R15, 0x3, RZ ;  /* 0x000000030f0f7819 */ /* 0x000fc400000012ff */
[----:B------:R-:W-:Y:S01]  /*e500*/  SHF.R.U64 R6, R6, 0x3, RZ ;  /* 0x0000000306067819 */ /* 0x000fe200000012ff */
[----:B------:R-:W5:Y:S01]  /*e510*/  LD.E.128 R24, desc[UR40][R24.64] ;  /* 0x0000002818187980 */ /* 0x000f62000c101d00 */
[----:B------:R-:W-:Y:S02]  /*e520*/  SHF.R.U64 R64, R64, 0x3, RZ ;  /* 0x0000000340407819 */ /* 0x000fe400000012ff */
[----:B------:R-:W-:Y:S01]  /*e530*/  SHF.R.U64 R68, R68, 0x3, RZ ;  /* 0x0000000344447819 */ /* 0x000fe200000012ff */
[----:B------:R-:W5:Y:S01]  /*e540*/  LD.E.128 R28, desc[UR40][R28.64] ;  /* 0x000000281c1c7980 */ /* 0x000f62000c101d00 */
[----:B------:R-:W-:Y:S02]  /*e550*/  LOP3.LUT R20, R15, R20, RZ, 0x3c, !PT ;  /* 0x000000140f147212 */ /* 0x000fe400078e3cff */
[----:B------:R-:W-:Y:S01]  /*e560*/  LOP3.LUT R64, R64, R65, RZ, 0x3c, !PT ;  /* 0x0000004140407212 */ /* 0x000fe200078e3cff */
[----:B------:R-:W-:Y:S01]  /*e570*/  IMAD.X R65, RZ, RZ, R21, P5 ;  /* 0x000000ffff417224 */ /* 0x000fe200028e0615 */
[----:B------:R-:W-:Y:S01]  /*e580*/  LOP3.LUT R68, R68, R69, RZ, 0x3c, !PT ;  /* 0x0000004544447212 */ /* 0x000fe200078e3cff */
[----:B------:R-:W5:Y:S01]  /*e590*/  LD.E.128 R12, desc[UR40][R12.64] ;  /* 0x000000280c0c7980 */ /* 0x000f62000c101d00 */
[----:B------:R-:W-:-:S02]  /*e5a0*/  LOP3.LUT R72, R6, R11, RZ, 0x3c, !PT ;  /* 0x0000000b06487212 */ /* 0x000fc400078e3cff */
[----:B------:R-:W-:Y:S01]  /*e5b0*/  IADD3.X R69, RZ, R21, RZ, P4, !PT ;  /* 0x00000015ff457210 */ /* 0x000fe200027fe4ff */
[----:B--2---:R2:W5:Y:S04]  /*e5c0*/  LD.E.128 R4, desc[UR40][R20.64] ;  /* 0x0000002814047980 */ /* 0x004568000c101d00 */
[----:B------:R-:W5:Y:S04]  /*e5d0*/  LD.E.128 R8, desc[UR40][R8.64] ;  /* 0x0000002808087980 */ /* 0x000f68000c101d00 */
[----:B------:R-:W5:Y:S01]  /*e5e0*/  LD.E.128 R32, desc[UR40][R32.64] ;  /* 0x0000002820207980 */ /* 0x000f62000c101d00 */
[----:B--2---:R-:W-:-:S03]  /*e5f0*/  IMAD R21, R77, UR4, RZ ;  /* 0x000000044d157c24 */ /* 0x004fc6000f8e02ff */
[----:B------:R-:W5:Y:S01]  /*e600*/  LD.E.128 R36, desc[UR40][R36.64] ;  /* 0x0000002824247980 */ /* 0x000f62000c101d00 */
[C---:B------:R-:W-:Y:S02]  /*e610*/  IMAD R77, R76.reuse, UR5, R21 ;  /* 0x000000054c4d7c24 */ /* 0x040fe4000f8e0215 */
[----:B------:R-:W-:Y:S01]  /*e620*/  IMAD.WIDE.U32 R20, R76, UR4, RZ ;  /* 0x000000044c147c25 */ /* 0x000fe2000f8e00ff */
[----:B------:R-:W-:Y:S01]  /*e630*/  ULDC.64 UR4, c[0x0][0xae8] ;  /* 0x0002ba0000047ab9 */ /* 0x000fe20000000a00 */
[----:B------:R-:W5:Y:S02]  /*e640*/  LD.E.128 R40, desc[UR40][R40.64] ;  /* 0x0000002828287980 */ /* 0x000f64000c101d00 */
[----:B------:R-:W-:Y:S02]  /*e650*/  IMAD R76, R212, 0x20, R228 ;  /* 0x00000020d44c7824 */ /* 0x000fe400078e02e4 */
[----:B------:R-:W-:Y:S01]  /*e660*/  IMAD.IADD R21, R21, 0x1, R77 ;  /* 0x0000000115157824 */ /* 0x000fe200078e024d */
[----:B------:R-:W5:Y:S01]  /*e670*/  LD.E.128 R44, desc[UR40][R44.64] ;  /* 0x000000282c2c7980 */ /* 0x000f62000c101d00 */
[----:B------:R-:W-:-:S02]  /*e680*/  IMAD R80, R3, UR4, RZ ;  /* 0x0000000403507c24 */ /* 0x000fc4000f8e02ff */
[----:B------:R-:W-:Y:S01]  /*e690*/  IMAD R79, R219, 0x80, R76 ;  /* 0x00000080db4f7824 */ /* 0x000fe200078e024c */
[----:B------:R-:W5:Y:S01]  /*e6a0*/  LD.E.128 R48, desc[UR40][R48.64] ;  /* 0x0000002830307980 */ /* 0x000f62000c101d00 */
[C---:B------:R-:W-:Y:S02]  /*e6b0*/  IMAD R3, R213.reuse, UR5, R80 ;  /* 0x00000005d5037c24 */ /* 0x040fe4000f8e0250 */
[----:B------:R-:W-:Y:S01]  /*e6c0*/  IMAD.WIDE.U32 R20, R213, UR4, R20 ;  /* 0x00000004d5147c25 */ /* 0x000fe2000f8e0014 */
[----:B------:R-:W-:Y:S01]  /*e6d0*/  ULDC.64 UR4, c[0x0][0xaf0] ;  /* 0x0002bc0000047ab9 */ /* 0x000fe20000000a00 */
[----:B------:R-:W5:Y:S02]  /*e6e0*/  LD.E.128 R52, desc[UR40][R52.64] ;  /* 0x0000002834347980 */ /* 0x000f64000c101d00 */
[----:B0-----:R-:W-:Y:S02]  /*e6f0*/  @P1 IMAD.HI.U32 R76, R79, R82, RZ ;  /* 0x000000524f4c1227 */ /* 0x001fe400078e00ff */
[----:B------:R-:W5:Y:S02]  /*e700*/  LD.E.128 R56, desc[UR40][R56.64] ;  /* 0x0000002838387980 */ /* 0x000f64000c101d00 */
[----:B------:R-:W-:-:S02]  /*e710*/  IMAD.IADD R21, R21, 0x1, R3 ;  /* 0x0000000115157824 */ /* 0x000fc400078e0203 */
[----:B------:R-:W-:Y:S01]  /*e720*/  IMAD.MOV.U32 R3, RZ, RZ, R79 ;  /* 0x000000ffff037224 */ /* 0x000fe200078e004f */
[----:B-1----:R-:W-:Y:S01]  /*e730*/  @P1 SHF.R.U32.HI R3, RZ, R81, R76 ;  /* 0x00000051ff031219 */ /* 0x002fe2000001164c */
[----:B------:R-:W-:Y:S01]  /*e740*/  IMAD R229, R229, UR4, RZ ;  /* 0x00000004e5e57c24 */ /* 0x000fe2000f8e02ff */
[----:B------:R-:W5:Y:S01]  /*e750*/  LD.E.128 R60, desc[UR40][R60.64] ;  /* 0x000000283c3c7980 */ /* 0x000f62000c101d00 */
[C---:B------:R-:W-:Y:S01]  /*e760*/  IMAD.WIDE.U32 R20, R216.reuse, UR4, R20 ;  /* 0x00000004d8147c25 */ /* 0x040fe2000f8e0014 */
[--C-:B------:R-:W-:Y:S02]  /*e770*/  SHF.R.S32.HI R76, RZ, 0x1f, R3.reuse ;  /* 0x0000001fff4c7819 */ /* 0x100fe40000011403 */
[----:B------:R-:W5:Y:S01]  /*e780*/  LD.E.128 R64, desc[UR40][R64.64] ;  /* 0x0000002840407980 */ /* 0x000f62000c101d00 */
[----:B------:R-:W-:Y:S02]  /*e790*/  IMAD.MOV R77, RZ, RZ, -R3 ;  /* 0x000000ffff4d7224 */ /* 0x000fe400078e0a03 */
[----:B------:R-:W-:Y:S01]  /*e7a0*/  IMAD R229, R216, UR5, R229 ;  /* 0x00000005d8e57c24 */ /* 0x000fe2000f8e02e5 */
[----:B------:R-:W-:Y:S01]  /*e7b0*/  ULDC.64 UR4, c[0x0][0xae0] ;  /* 0x0002b80000047ab9 */ /* 0x000fe20000000a00 */
[----:B------:R-:W-:Y:S01]  /*e7c0*/  IMAD R77, R0, R77, R79 ;  /* 0x0000004d004d7224 */ /* 0x000fe200078e024f */
[----:B------:R-:W5:Y:S01]  /*e7d0*/  LD.E.128 R68, desc[UR40][R68.64] ;  /* 0x0000002844447980 */ /* 0x000f62000c101d00 */
[----:B------:R-:W-:-:S02]  /*e7e0*/  IMAD.IADD R21, R21, 0x1, R229 ;  /* 0x0000000115157824 */ /* 0x000fc400078e02e5 */
[----:B------:R-:W-:Y:S01]  /*e7f0*/  IMAD R76, R76, UR4, RZ ;  /* 0x000000044c4c7c24 */ /* 0x000fe2000f8e02ff */
[----:B------:R-:W5:Y:S01]  /*e800*/  LD.E.128 R72, desc[UR40][R72.64] ;  /* 0x0000002848487980 */ /* 0x000f62000c101d00 */
[----:B------:R-:W-:Y:S01]  /*e810*/  SHF.R.S32.HI R0, RZ, 0x1f, R77 ;  /* 0x0000001fff007819 */ /* 0x000fe2000001144d */
[----:B------:R-:W-:Y:S01]  /*e820*/  @!PT LDS RZ, [RZ] ;  /* 0x00000000fffff984 */ /* 0x000fe20000000800 */
[----:B------:R-:W-:Y:S01]  /*e830*/  @!PT LDS RZ, [RZ] ;  /* 0x00000000fffff984 */ /* 0x000fe20000000800 */
[----:B------:R-:W-:Y:S01]  /*e840*/  @!PT LDS RZ, [RZ] ;  /* 0x00000000fffff984 */ /* 0x000fe20000000800 */
[----:B------:R-:W-:Y:S01]  /*e850*/  @!PT LDS RZ, [RZ] ;  /* 0x00000000fffff984 */ /* 0x000fe20000000800 */
[----:B------:R0:W-:Y:S06]  /*e860*/  MEMBAR.ALL.CTA ;  /* 0x0000000000007992 */ /* 0x0001ec0000008000 */
[----:B0-----:R-:W0:Y:S01]  /*e870*/  FENCE.VIEW.ASYNC.S ;  /* 0x00000000000073c6 */ /* 0x001e220000000000 */
[----:B------:R-:W-:-:S02]  /*e880*/  IMAD R79, R3, UR5, R76 ;  /* 0x00000005034f7c24 */ /* 0x000fc4000f8e024c */
[----:B------:R-:W-:Y:S01]  /*e890*/  IMAD.WIDE.U32 R20, R3, UR4, R20 ;  /* 0x0000000403147c25 */ /* 0x000fe2000f8e0014 */
[----:B------:R-:W-:Y:S01]  /*e8a0*/  ULDC.64 UR4, c[0x0][0xad8] ;  /* 0x0002b60000047ab9 */ /* 0x000fe20000000a00 */
[----:B------:R-:W-:Y:S02]  /*e8b0*/  LEA R85, R219, R228, 0x7 ;  /* 0x000000e4db557211 */ /* 0x000fe400078e38ff */
[----:B------:R-:W-:Y:S02]  /*e8c0*/  IMAD.IADD R21, R21, 0x1, R79 ;  /* 0x0000000115157824 */ /* 0x000fe400078e024f */
[----:B------:R-:W-:Y:S02]  /*e8d0*/  IMAD R0, R0, UR4, RZ ;  /* 0x0000000400007c24 */ /* 0x000fe4000f8e02ff */
[----:B------:R-:W-:Y:S01]  /*e8e0*/  IMAD.WIDE.U32 R20, R77, UR4, R20 ;  /* 0x000000044d147c25 */ /* 0x000fe2000f8e0014 */
[----:B------:R-:W-:-:S03]  /*e8f0*/  ISETP.GE.AND P2, PT, R85, R78, PT ;  /* 0x0000004e5500720c */ /* 0x000fc60003f46270 */
[----:B------:R-:W-:Y:S01]  /*e900*/  IMAD R79, R77, UR5, R0 ;  /* 0x000000054d4f7c24 */ /* 0x000fe2000f8e0200 */
[----:B------:R-:W-:Y:S01]  /*e910*/  ULDC.64 UR4, c[0x0][0xa80] ;  /* 0x0002a00000047ab9 */ /* 0x000fe20000000a00 */
[----:B------:R-:W-:Y:S02]  /*e920*/  VIADD R0, R18, 0x22820 ;  /* 0x0002282012007836 */ /* 0x000fe40000000000 */
[----:B------:R-:W-:Y:S01]  /*e930*/  IMAD.IADD R21, R21, 0x1, R79 ;  /* 0x0000000115157824 */ /* 0x000fe200078e024f */
[C---:B------:R-:W-:Y:S01]  /*e940*/  LEA R79, P3, R20.reuse, UR4, 0x1 ;  /* 0x00000004144f7c11 */ /* 0x040fe2000f8608ff */
[----:B------:R-:W-:Y:S01]  /*e950*/  VIADD R3, R85, 0x20 ;  /* 0x0000002055037836 */ /* 0x000fe20000000000 */
[----:B------:R-:W-:Y:S02]  /*e960*/  PRMT R0, RZ, 0x654, R0 ;  /* 0x00000654ff007816 */ /* 0x000fe40000000000 */
[----:B------:R-:W-:Y:S02]  /*e970*/  LEA.HI.X R84, R20, UR5, R21, 0x1, P3 ;  /* 0x0000000514547c11 */ /* 0x000fe400098f0c15 */
[----:B------:R-:W-:Y:S01]  /*e980*/  ISETP.GE.AND P1, PT, R3, R78, PT ;  /* 0x0000004e0300720c */ /* 0x000fe20003f26270 */
[----:B------:R-:W-:Y:S01]  /*e990*/  VIADD R3, R85, 0x40 ;  /* 0x0000004055037836 */ /* 0x000fe20000000000 */
[----:B0-----:R0:W-:Y:S01]  /*e9a0*/  SYNCS.ARRIVE.TRANS64.RED.A1T0 RZ, [R0+URZ], RZ ;  /* 0x000000ff00ff79a7 */ /* 0x0011e2000810043f */
[----:B------:R1:W2:Y:S01]  /*e9b0*/  SHFL.IDX PT, R82, R79, RZ, 0x181f ;  /* 0x00181fff4f527589 */ /* 0x0002a200000e0000 */
[----:B------:R-:W-:Y:S01]  /*e9c0*/  BSSY B1, `(.L_x_732) ;  /* 0x0000019000017945 */ /* 0x000fe20003800000 */
[----:B------:R-:W-:-:S02]  /*e9d0*/  SHF.R.S32.HI R86, RZ, 0x1f, R211 ;  /* 0x0000001fff567819 */ /* 0x000fc400000114d3 */
[----:B------:R-:W-:Y:S01]  /*e9e0*/  ISETP.GE.AND P0, PT, R3, R78, PT ;  /* 0x0000004e0300720c */ /* 0x000fe20003f06270 */
[----:B0-----:R1:W0:Y:S01]  /*e9f0*/  SHFL.IDX PT, R0, R84, RZ, 0x181f ;  /* 0x00181fff54007589 */ /* 0x00122200000e0000 */
[----:B------:R-:W-:Y:S02]  /*ea00*/  SHF.R.S32.HI R87, RZ, 0x1f, R209 ;  /* 0x0000001fff577819 */ /* 0x000fe400000114d1 */
[----:B------:R-:W-:Y:S02]  /*ea10*/  SHF.R.S32.HI R88, RZ, 0x1f, R210 ;  /* 0x0000001fff587819 */ /* 0x000fe400000114d2 */
[----:B------:R-:W-:Y:S01]  /*ea20*/  SHF.R.S32.HI R92, RZ, 0x1f, R205 ;  /* 0x0000001fff5c7819 */ /* 0x000fe200000114cd */
[----:B------:R-:W-:Y:S06]  /*ea30*/  @P2 BRA `(.L_x_733) ;  /* 0x0000000000442947 */ /* 0x000fec0003800000 */
[----:B------:R-:W-:Y:S02]  /*ea40*/  ULDC UR4, c[0x0][0xac8] ;  /* 0x0002b20000047ab9 */ /* 0x000fe40000000800 */
[----:B------:R-:W-:Y:S02]  /*ea50*/  ISETP.GE.AND P2, PT, R205, UR4, PT ;  /* 0x00000004cd007c0c */ /* 0x000fe4000bf46270 */
[----:B------:R-:W-:Y:S02]  /*ea60*/  ISETP.GE.AND P3, PT, R210, UR4, PT ;  /* 0x00000004d2007c0c */ /* 0x000fe4000bf66270 */
[----:B------:R-:W-:-:S09]  /*ea70*/  ISETP.GE.AND P4, PT, R209, UR4, PT ;  /* 0x00000004d1007c0c */ /* 0x000fd2000bf86270 */
[----:B--2---:R-:W-:-:S04]  /*ea80*/  @!P2 LEA R20, P5, R205, R82, 0x1 ;  /* 0x00000052cd14a211 */ /* 0x004fc800078a08ff */
[----:B0-----:R-:W-:Y:S02]  /*ea90*/  @!P2 LEA.HI.X R21, R205, R0, R92, 0x1, P5 ;  /* 0x00000000cd15a211 */ /* 0x001fe400028f0c5c */
[----:B------:R-:W-:-:S03]  /*eaa0*/  ISETP.GE.AND P5, PT, R211, UR4, PT ;  /* 0x00000004d3007c0c */ /* 0x000fc6000bfa6270 */
[----:B-----5:R3:W-:Y:S01]  /*eab0*/  @!P2 ST.E.128 desc[UR40][R20.64], R4 ;  /* 0x000000041400a985 */ /* 0x0207e2000c101d28 */
[----:B------:R-:W-:-:S04]  /*eac0*/  @!P3 LEA R76, P2, R210, R82, 0x1 ;  /* 0x00000052d24cb211 */ /* 0x000fc800078408ff */
        /* <DEDUP_REMOVED lines=8> */
.L_x_733:
[----:B------:R-:W-:Y:S05]  /*eb50*/  BSYNC B1 ;  /* 0x0000000000017941 */ /* 0x000fea0003800000 */
.L_x_732:
[----:B0-----:R0:W4:Y:S01]  /*eb60*/  SHFL.IDX PT, R0, R84, 0x1, 0x181f ;  /* 0x00381f0054007f89 */ /* 0x00112200000e0000 */
[----:B------:R-:W-:Y:S03]  /*eb70*/  BSSY B1, `(.L_x_734) ;  /* 0x0000014000017945 */ /* 0x000fe60003800000 */
[----:B---3-5:R0:W3:Y:S01]  /*eb80*/  SHFL.IDX PT, R28, R79, 0x1, 0x181f ;  /* 0x00381f004f1c7f89 */ /* 0x0280e200000e0000 */
[----:B------:R-:W-:Y:S05]  /*eb90*/  @P1 BRA `(.L_x_735) ;  /* 0x0000000000441947 */ /* 0x000fea0003800000 */
[----:B------:R-:W-:Y:S02]  /*eba0*/  ULDC UR4, c[0x0][0xac8] ;  /* 0x0002b20000047ab9 */ /* 0x000fe40000000800 */
[----:B------:R-:W-:Y:S02]  /*ebb0*/  ISETP.GE.AND P4, PT, R205, UR4, PT ;  /* 0x00000004cd007c0c */ /* 0x000fe4000bf86270 */
[----:B------:R-:W-:Y:S02]  /*ebc0*/  ISETP.GE.AND P3, PT, R210, UR4, PT ;  /* 0x00000004d2007c0c */ /* 0x000fe4000bf66270 */
[----:B------:R-:W-:Y:S02]  /*ebd0*/  ISETP.GE.AND P2, PT, R209, UR4, PT ;  /* 0x00000004d1007c0c */ /* 0x000fe4000bf46270 */
[----:B------:R-:W-:-:S07]  /*ebe0*/  ISETP.GE.AND P1, PT, R211, UR4, PT ;  /* 0x00000004d3007c0c */ /* 0x000fce000bf26270 */
[----:B---3--:R-:W-:-:S04]  /*ebf0*/  @!P4 LEA R4, P5, R205, R28, 0x1 ;  /* 0x0000001ccd04c211 */ /* 0x008fc800078a08ff */
[----:B----4-:R-:W-:Y:S02]  /*ec00*/  @!P4 LEA.HI.X R5, R205, R0, R92, 0x1, P5 ;  /* 0x00000000cd05c211 */ /* 0x010fe400028f0c5c */
[----:B------:R-:W-:-:S03]  /*ec10*/  @!P3 LEA R6, P5, R210, R28, 0x1 ;  /* 0x0000001cd206b211 */ /* 0x000fc600078a08ff */
[----:B------:R3:W-:Y:S01]  /*ec20*/  @!P4 ST.E.128 desc[UR40][R4.64], R8 ;  /* 0x000000080400c985 */ /* 0x0007e2000c101d28 */
        /* <DEDUP_REMOVED lines=8> */
.L_x_735:
[----:B------:R-:W-:Y:S05]  /*ecb0*/  BSYNC B1 ;  /* 0x0000000000017941 */ /* 0x000fea0003800000 */
.L_x_734:
[----:B----4-:R4:W0:Y:S01]  /*ecc0*/  SHFL.IDX PT, R0, R84, 0x2, 0x181f ;  /* 0x00581f0054007f89 */ /* 0x01082200000e0000 */
[----:B------:R-:W-:Y:S03]  /*ecd0*/  BSSY B1, `(.L_x_736) ;  /* 0x0000014000017945 */ /* 0x000fe60003800000 */
[----:B---3--:R4:W3:Y:S01]  /*ece0*/  SHFL.IDX PT, R10, R79, 0x2, 0x181f ;  /* 0x00581f004f0a7f89 */ /* 0x0088e200000e0000 */
[----:B------:R-:W-:Y:S05]  /*ecf0*/  @P0 BRA `(.L_x_737) ;  /* 0x0000000000440947 */ /* 0x000fea0003800000 */
[----:B------:R-:W-:Y:S02]  /*ed00*/  ULDC UR4, c[0x0][0xac8] ;  /* 0x0002b20000047ab9 */ /* 0x000fe40000000800 */
[----:B------:R-:W-:Y:S02]  /*ed10*/  ISETP.GE.AND P3, PT, R205, UR4, PT ;  /* 0x00000004cd007c0c */ /* 0x000fe4000bf66270 */
[----:B------:R-:W-:Y:S02]  /*ed20*/  ISETP.GE.AND P2, PT, R210, UR4, PT ;  /* 0x00000004d2007c0c */ /* 0x000fe4000bf46270 */
[----:B------:R-:W-:Y:S02]  /*ed30*/  ISETP.GE.AND P1, PT, R209, UR4, PT ;  /* 0x00000004d1007c0c */ /* 0x000fe4000bf26270 */
[----:B------:R-:W-:-:S07]  /*ed40*/  ISETP.GE.AND P0, PT, R211, UR4, PT ;  /* 0x00000004d3007c0c */ /* 0x000fce000bf06270 */
[CC--:B---3--:R-:W-:Y:S02]  /*ed50*/  @!P3 LEA R4, P5, R205.reuse, R10.reuse, 0x1 ;  /* 0x0000000acd04b211 */ /* 0x0c8fe400078a08ff */
[C---:B------:R-:W-:Y:S02]  /*ed60*/  @!P2 LEA R6, P4, R210.reuse, R10, 0x1 ;  /* 0x0000000ad206a211 */ /* 0x040fe400078808ff */
[----:B0-----:R-:W-:Y:S02]  /*ed70*/  @!P3 LEA.HI.X R5, R205, R0, R92, 0x1, P5 ;  /* 0x00000000cd05b211 */ /* 0x001fe400028f0c5c */
        /* <DEDUP_REMOVED lines=9> */
.L_x_737:
[----:B------:R-:W-:Y:S05]  /*ee10*/  BSYNC B1 ;  /* 0x0000000000017941 */ /* 0x000fea0003800000 */
.L_x_736:
[----:B------:R-:W-:Y:S01]  /*ee20*/  VIADD R3, R85, 0x60 ;  /* 0x0000006055037836 */ /* 0x000fe20000000000 */
[----:B01--4-:R-:W4:Y:S04]  /*ee30*/  SHFL.IDX PT, R84, R84, 0x3, 0x181f ;  /* 0x00781f0054547f89 */ /* 0x013f2800000e0000 */
[----:B------:R-:W-:Y:S01]  /*ee40*/  ISETP.GE.AND P0, PT, R3, R78, PT ;  /* 0x0000004e0300720c */ /* 0x000fe20003f06270 */
[----:B------:R0:W1:-:S12]  /*ee50*/  SHFL.IDX PT, R0, R79, 0x3, 0x181f ;  /* 0x00781f004f007f89 */ /* 0x00005800000e0000 */
[----:B0-----:R-:W-:Y:S05]  /*ee60*/  @P0 BRA `(.L_x_738) ;  /* 0x0000000c00e40947 */ /* 0x001fea0003800000 */
[----:B------:R-:W-:Y:S02]  /*ee70*/  ULDC UR4, c[0x0][0xac8] ;  /* 0x0002b20000047ab9 */ /* 0x000fe40000000800 */
[----:B------:R-:W-:Y:S02]  /*ee80*/  ISETP.GE.AND P3, PT, R205, UR4, PT ;  /* 0x00000004cd007c0c */ /* 0x000fe4000bf66270 */
[----:B------:R-:W-:Y:S02]  /*ee90*/  ISETP.GE.AND P4, PT, R210, UR4, PT ;  /* 0x00000004d2007c0c */ /* 0x000fe4000bf86270 */
[----:B------:R-:W-:-:S09]  /*eea0*/  ISETP.GE.AND P5, PT, R209, UR4, PT ;  /* 0x00000004d1007c0c */ /* 0x000fd2000bfa6270 */
[-C--:B-1----:R-:W-:Y:S02]  /*eeb0*/  @!P3 LEA R4, P0, R205, R0.reuse, 0x1 ;  /* 0x00000000cd04b211 */ /* 0x082fe400078008ff */
[CC--:B------:R-:W-:Y:S02]  /*eec0*/  @!P4 LEA R6, P1, R210.reuse, R0.reuse, 0x1 ;  /* 0x00000000d206c211 */ /* 0x0c0fe400078208ff */
[----:B------:R-:W-:Y:S02]  /*eed0*/  @!P5 LEA R8, P2, R209, R0, 0x1 ;  /* 0x00000000d108d211 */ /* 0x000fe400078408ff */
[-C--:B----4-:R-:W-:Y:S02]  /*eee0*/  @!P3 LEA.HI.X R5, R205, R84.reuse, R92, 0x1, P0 ;  /* 0x00000054cd05b211 */ /* 0x090fe400000f0c5c */
[-C--:B------:R-:W-:Y:S02]  /*eef0*/  @!P4 LEA.HI.X R7, R210, R84.reuse, R88, 0x1, P1 ;  /* 0x00000054d207c211 */ /* 0x080fe400008f0c58 */
[----:B------:R-:W-:Y:S01]  /*ef00*/  @!P5 LEA.HI.X R9, R209, R84, R87, 0x1, P2 ;  /* 0x00000054d109d211 */ /* 0x000fe200010f0c57 */
[----:B------:R0:W-:Y:S01]  /*ef10*/  @!P3 ST.E.128 desc[UR40][R4.64], R24 ;  /* 0x000000180400b985 */ /* 0x0001e2000c101d28 */
[----:B------:R-:W-:-:S03]  /*ef20*/  ISETP.GE.AND P0, PT, R211, UR4, PT ;  /* 0x00000004d3007c0c */ /* 0x000fc6000bf06270 */
[----:B------:R0:W-:Y:S04]  /*ef30*/  @!P4 ST.E.128 desc[UR40][R6.64], R40 ;  /* 0x000000280600c985 */ /* 0x0001e8000c101d28 */
[----:B------:R0:W-:Y:S06]  /*ef40*/  @!P5 ST.E.128 desc[UR40][R8.64], R56 ;  /* 0x000000380800d985 */ /* 0x0001ec000c101d28 */
[----:B------:R-:W-:Y:S05]  /*ef50*/  @P0 BRA `(.L_x_738) ;  /* 0x0000000c00a80947 */ /* 0x000fea0003800000 */
[----:B0-----:R-:W-:-:S04]  /*ef60*/  LEA R4, P0, R211, R0, 0x1 ;  /* 0x00000000d3047211 */ /* 0x001fc800078008ff */
[----:B------:R-:W-:-:S05]  /*ef70*/  LEA.HI.X R5, R211, R84, R86, 0x1, P0 ;  /* 0x00000054d3057211 */ /* 0x000fca00000f0c56 */
[----:B------:R0:W-:Y:S01]  /*ef80*/  ST.E.128 desc[UR40][R4.64], R72 ;  /* 0x0000004804007985 */ /* 0x0001e2000c101d28 */
[----:B------:R-:W-:Y:S05]  /*ef90*/  BRA `(.L_x_738) ;  /* 0x0000000c00987947 */ /* 0x000fea0003800000 */
.L_x_730:
[----:B------:R-:W-:Y:S01]  /*efa0*/  ULDC.64 UR4, c[0x0][0xc00] ;  /* 0x0003000000047ab9 */ /* 0x000fe20000000a00 */
[----:B------:R-:W-:Y:S01]  /*efb0*/  IMAD.MOV.U32 R0, RZ, RZ, RZ ;  /* 0x000000ffff007224 */ /* 0x000fe200078e00ff */
[----:B------:R-:W-:Y:S01]  /*efc0*/  ISETP.NE.U32.AND P0, PT, RZ, UR4, PT ;  /* 0x00000004ff007c0c */ /* 0x000fe2000bf05070 */
[----:B------:R-:W2:Y:S01]  /*efd0*/  LDC R21, c[0x0][0xbe8] ;  /* 0x0002fa00ff157b82 */ /* 0x000ea20000000800 */
[----:B------:R-:W-:Y:S02]  /*efe0*/  IADD3 R4, P1, R214, UR4, RZ ;  /* 0x00000004d6047c10 */ /* 0x000fe4000ff3e0ff */
[----:B------:R-:W-:Y:S02]  /*eff0*/  ISETP.NE.AND.EX P0, PT, RZ, UR5, PT, P0 ;  /* 0x00000005ff007c0c */ /* 0x000fe4000bf05300 */
[----:B------:R-:W-:Y:S01]  /*f000*/  IADD3.X R5, R215, UR5, RZ, P1, !PT ;  /* 0x00000005d7057c10 */ /* 0x000fe20008ffe4ff */
[----:B------:R-:W-:Y:S02]  /*f010*/  ULDC.64 UR4, c[0x0][0xc08] ;  /* 0x0003020000047ab9 */ /* 0x000fe40000000a00 */
[----:B------:R-:W-:-:S04]  /*f020*/  ISETP.NE.U32.AND P1, PT, RZ, UR4, PT ;  /* 0x00000004ff007c0c */ /* 0x000fc8000bf25070 */
[----:B------:R-:W-:-:S04]  /*f030*/  ISETP.NE.AND.EX P1, PT, RZ, UR5, PT, P1 ;  /* 0x00000005ff007c0c */ /* 0x000fc8000bf25310 */
[----:B------:R3:W5:Y:S01]  /*f040*/  @P0 LDG.E R0, desc[UR40][R4.64] ;  /* 0x0000002804000981 */ /* 0x000762000c1e1900 */
[----:B------:R-:W4:Y:S08]  /*f050*/  S2R R3, SR_TID.X ;  /* 0x0000000000037919 */ /* 0x000f300000002100 */
[----:B------:R-:W-:Y:S01]  /*f060*/  @P1 IADD3 R214, P2, R214, UR4, RZ ;  /* 0x00000004d6d61c10 */ /* 0x000fe2000ff5e0ff */
[----:B------:R-:W-:-:S02]  /*f070*/  ULDC UR4, c[0x0][0xa88] ;  /* 0x0002a20000047ab9 */ /* 0x000fc40000000800 */
[----:B------:R-:W-:Y:S01]  /*f080*/  IMAD.U32 R8, RZ, RZ, UR4 ;  /* 0x00000004ff087e24 */ /* 0x000fe2000f8e00ff */
[----:B------:R-:W-:-:S05]  /*f090*/  @P1 IADD3.X R215, R215, UR5, RZ, P2, !PT ;  /* 0x00000005d7d71c10 */ /* 0x000fca00097fe4ff */
[----:B------:R3:W5:Y:S01]  /*f0a0*/  @P1 LDG.E R8, desc[UR40][R214.64] ;  /* 0x00000028d6081981 */ /* 0x000762000c1e1900 */
[----:B--2---:R-:W-:-:S13]  /*f0b0*/  ISETP.NE.AND P2, PT, R21, 0x1, PT ;  /* 0x000000011500780c */ /* 0x004fda0003f45270 */
[----:B------:R-:W2:Y:S01]  /*f0c0*/  @P2 LDC R25, c[0x0][0xbec] ;  /* 0x0002fb00ff192b82 */ /* 0x000ea20000000800 */
[----:B----4-:R-:W-:-:S04]  /*f0d0*/  IADD3 R3, R3, -0x80, RZ ;  /* 0xffffff8003037810 */ /* 0x010fc80007ffe0ff */
[----:B------:R-:W-:Y:S01]  /*f0e0*/  ISETP.GE.AND P3, PT, R3, 0x80, PT ;  /* 0x000000800300780c */ /* 0x000fe20003f66270 */
[----:B---3--:R-:W-:-:S12]  /*f0f0*/  @P1 BRA `(.L_x_739) ;  /* 0x0000000000101947 */ /* 0x008fd80003800000 */
[----:B------:R-:W-:Y:S05]  /*f100*/  @!P0 BRA `(.L_x_739) ;  /* 0x00000000000c8947 */ /* 0x000fea0003800000 */
[----:B------:R-:W3:Y:S04]  /*f110*/  LDG.E R3, desc[UR40][R4.64] ;  /* 0x0000002804037981 */ /* 0x000ee8000c1e1900 */
[----:B-----5:R-:W3:Y:S02]  /*f120*/  LDG.E R8, desc[UR40][R4.64+0x4] ;  /* 0x0000042804087981 */ /* 0x020ee4000c1e1900 */
[----:B---3--:R-:W-:-:S07]  /*f130*/  IMAD.IADD R8, R8, 0x1, -R3 ;  /* 0x0000000108087824 */ /* 0x008fce00078e0a03 */
.L_x_739:
[----:B------:R-:W-:Y:S01]  /*f140*/  BSSY B1, `(.L_x_740) ;  /* 0x000002e000017945 */ /* 0x000fe20003800000 */
[----:B------:R-:W-:Y:S02]  /*f150*/  SHF.R.S32.HI R12, RZ, 0x1f, R213 ;  /* 0x0000001fff0c7819 */ /* 0x000fe400000114d5 */
[----:B------:R-:W-:Y:S02]  /*f160*/  SEL R13, R216, RZ, !P0 ;  /* 0x000000ffd80d7207 */ /* 0x000fe40004000000 */
[----:B------:R-:W-:Y:S02]  /*f170*/  SEL R229, R229, RZ, !P0 ;  /* 0x000000ffe5e57207 */ /* 0x000fe40004000000 */
[----:B-----5:R-:W-:Y:S01]  /*f180*/  SHF.R.S32.HI R11, RZ, 0x1f, R0 ;  /* 0x0000001fff0b7819 */ /* 0x020fe20000011400 */
[----:B------:R-:W-:Y:S06]  /*f190*/  @P3 BRA `(.L_x_741) ;  /* 0x0000000000a03947 */ /* 0x000fec0003800000 */
[----:B------:R-:W3:Y:S01]  /*f1a0*/  S2R R3, SR_TID.X ;  /* 0x0000000000037919 */ /* 0x000ee20000002100 */
[----:B------:R-:W4:Y:S02]  /*f1b0*/  LDC R14, c[0x0][0xbe8] ;  /* 0x0002fa00ff0e7b82 */ /* 0x000f240000000800 */
[----:B----4-:R-:W-:Y:S02]  /*f1c0*/  IMAD R4, R8, R14, RZ ;  /* 0x0000000e08047224 */ /* 0x010fe400078e02ff */
[----:B---3--:R-:W-:-:S04]  /*f1d0*/  IMAD R3, R219, 0x80, R3 ;  /* 0x00000080db037824 */ /* 0x008fc800078e0203 */
[----:B------:R-:W-:-:S05]  /*f1e0*/  VIADD R9, R3, 0xffffff80 ;  /* 0xffffff8003097836 */ /* 0x000fca0000000000 */
[----:B------:R-:W-:-:S13]  /*f1f0*/  ISETP.GE.AND P0, PT, R9, R4, PT ;  /* 0x000000040900720c */ /* 0x000fda0003f06270 */
[----:B------:R-:W-:Y:S05]  /*f200*/  @P0 BRA `(.L_x_741) ;  /* 0x0000000000840947 */ /* 0x000fea0003800000 */
[----:B------:R-:W-:Y:S01]  /*f210*/  ISETP.NE.AND P0, PT, R14, 0x1, PT ;  /* 0x000000010e00780c */ /* 0x000fe20003f05270 */
[----:B------:R-:W-:Y:S01]  /*f220*/  ULDC.64 UR4, c[0x0][0xb90] ;  /* 0x0002e40000047ab9 */ /* 0x000fe20000000a00 */
[----:B------:R-:W-:Y:S02]  /*f230*/  IMAD.MOV.U32 R4, RZ, RZ, R0 ;  /* 0x000000ffff047224 */ /* 0x000fe400078e0000 */
[----:B------:R-:W-:Y:S02]  /*f240*/  IMAD R10, R12, UR4, RZ ;  /* 0x000000040c0a7c24 */ /* 0x000fe4000f8e02ff */
[----:B------:R-:W-:Y:S02]  /*f250*/  IMAD.MOV.U32 R5, RZ, RZ, R11 ;  /* 0x000000ffff057224 */ /* 0x000fe400078e000b */
[----:B------:R-:W-:Y:S02]  /*f260*/  IMAD.MOV.U32 R3, RZ, RZ, R9 ;  /* 0x000000ffff037224 */ /* 0x000fe400078e0009 */
[----:B------:R-:W-:-:S03]  /*f270*/  IMAD.WIDE.U32 R4, R213, UR4, R4 ;  /* 0x00000004d5047c25 */ /* 0x000fc6000f8e0004 */
[----:B------:R-:W3:Y:S01]  /*f280*/  @P0 LDC R6, c[0x0][0xbec] ;  /* 0x0002fb00ff060b82 */ /* 0x000ee20000000800 */
[----:B------:R-:W-:Y:S01]  /*f290*/  IMAD R7, R213, UR5, R10 ;  /* 0x00000005d5077c24 */ /* 0x000fe2000f8e020a */
[----:B------:R-:W-:-:S03]  /*f2a0*/  ULDC.64 UR4, c[0x0][0xb98] ;  /* 0x0002e60000047ab9 */ /* 0x000fc60000000a00 */
[----:B------:R-:W-:-:S03]  /*f2b0*/  IMAD.IADD R5, R5, 0x1, R7 ;  /* 0x0000000105057824 */ /* 0x000fc600078e0207 */
[----:B------:R-:W4:Y:S01]  /*f2c0*/  @P0 LDC R15, c[0x0][0xbf0] ;  /* 0x0002fc00ff0f0b82 */ /* 0x000f220000000800 */
[----:B------:R-:W-:-:S04]  /*f2d0*/  IMAD.WIDE.U32 R4, R13, UR4, R4 ;  /* 0x000000040d047c25 */ /* 0x000fc8000f8e0004 */
[----:B---3--:R-:W-:-:S05]  /*f2e0*/  @P0 IMAD.HI.U32 R6, R9, R6, RZ ;  /* 0x0000000609060227 */ /* 0x008fca00078e00ff */
[----:B----4-:R-:W-:Y:S01]  /*f2f0*/  @P0 SHF.R.U32.HI R3, RZ, R15, R6 ;  /* 0x0000000fff030219 */ /* 0x010fe20000011606 */
[----:B------:R-:W-:-:S03]  /*f300*/  IMAD R6, R229, UR4, RZ ;  /* 0x00000004e5067c24 */ /* 0x000fc6000f8e02ff */
[----:B------:R-:W-:Y:S01]  /*f310*/  IADD3 R4, P0, R3, R4, RZ ;  /* 0x0000000403047210 */ /* 0x000fe20007f1e0ff */
[----:B------:R-:W-:Y:S02]  /*f320*/  IMAD.MOV R7, RZ, RZ, -R3 ;  /* 0x000000ffff077224 */ /* 0x000fe400078e0a03 */
[----:B------:R-:W-:Y:S01]  /*f330*/  IMAD R6, R13, UR5, R6 ;  /* 0x000000050d067c24 */ /* 0x000fe2000f8e0206 */
[----:B------:R-:W-:Y:S01]  /*f340*/  ULDC.64 UR4, c[0x0][0xb88] ;  /* 0x0002e20000047ab9 */ /* 0x000fe20000000a00 */
[----:B------:R-:W-:Y:S01]  /*f350*/  IMAD R7, R14, R7, R9 ;  /* 0x000000070e077224 */ /* 0x000fe200078e0209 */
[----:B------:R-:W-:-:S04]  /*f360*/  SHF.R.S32.HI R9, RZ, 0x1f, R3 ;  /* 0x0000001fff097819 */ /* 0x000fc80000011403 */
[----:B------:R-:W-:Y:S02]  /*f370*/  SHF.R.S32.HI R3, RZ, 0x1f, R7 ;  /* 0x0000001fff037819 */ /* 0x000fe40000011407 */
[----:B------:R-:W-:-:S03]  /*f380*/  IADD3.X R5, R9, R5, R6, P0, !PT ;  /* 0x0000000509057210 */ /* 0x000fc600007fe406 */
[----:B------:R-:W-:Y:S02]  /*f390*/  IMAD R6, R3, UR4, RZ ;  /* 0x0000000403067c24 */ /* 0x000fe4000f8e02ff */
[----:B------:R-:W-:-:S04]  /*f3a0*/  IMAD.WIDE.U32 R4, R7, UR4, R4 ;  /* 0x0000000407047c25 */ /* 0x000fc8000f8e0004 */
[----:B------:R-:W-:Y:S01]  /*f3b0*/  IMAD R3, R7, UR5, R6 ;  /* 0x0000000507037c24 */ /* 0x000fe2000f8e0206 */
[----:B------:R-:W-:Y:S02]  /*f3c0*/  ULDC.64 UR4, c[0x0][0xb50] ;  /* 0x0002d40000047ab9 */ /* 0x000fe40000000a00 */
[----:B------:R-:W-:Y:S02]  /*f3d0*/  LEA R6, P0, R4, UR4, 0x2 ;  /* 0x0000000404067c11 */ /* 0x000fe4000f8010ff */
[----:B------:R-:W-:-:S04]  /*f3e0*/  IADD3 R3, R5, R3, RZ ;  /* 0x0000000305037210 */ /* 0x000fc80007ffe0ff */
[----:B------:R-:W-:Y:S01]  /*f3f0*/  LEA.HI.X R7, R4, UR5, R3, 0x2, P0 ;  /* 0x0000000504077c11 */ /* 0x000fe200080f1403 */
[----:B------:R-:W-:-:S05]  /*f400*/  IMAD.MOV.U32 R3, RZ, RZ, -0x800000 ;  /* 0xff800000ff037424 */ /* 0x000fca00078e00ff */
[----:B------:R3:W-:Y:S02]  /*f410*/  STG.E desc[UR40][R6.64], R3 ;  /* 0x0000000306007986 */ /* 0x0007e4000c101928 */
.L_x_741:
[----:B------:R-:W-:Y:S05]  /*f420*/  BSYNC B1 ;  /* 0x0000000000017941 */ /* 0x000fea0003800000 */
.L_x_740:
[----:B------:R-:W4:Y:S01]  /*f430*/  @P2 LDC R9, c[0x0][0xbf0] ;  /* 0x0002fc00ff092b82 */ /* 0x000f220000000800 */
[----:B------:R-:W-:Y:S01]  /*f440*/  ULDC.64 UR4, c[0x0][0xaa0] ;  /* 0x0002a80000047ab9 */ /* 0x000fe20000000a00 */
[----:B---3--:R-:W-:Y:S02]  /*f450*/  IMAD R6, R212, 0x20, R228 ;  /* 0x00000020d4067824 */ /* 0x008fe400078e02e4 */
[----:B------:R-:W-:Y:S02]  /*f460*/  IMAD R3, R11, UR4, RZ ;  /* 0x000000040b037c24 */ /* 0x000fe4000f8e02ff */
[----:B------:R-:W-:-:S04]  /*f470*/  IMAD.WIDE.U32 R4, R0, UR4, RZ ;  /* 0x0000000400047c25 */ /* 0x000fc8000f8e00ff */
[----:B------:R-:W-:Y:S01]  /*f480*/  IMAD R3, R0, UR5, R3 ;  /* 0x0000000500037c24 */ /* 0x000fe2000f8e0203 */
[----:B------:R-:W-:Y:S01]  /*f490*/  ULDC.64 UR4, c[0x0][0xae8] ;  /* 0x0002ba0000047ab9 */ /* 0x000fe20000000a00 */
[----:B------:R-:W-:Y:S02]  /*f4a0*/  IMAD R10, R219, 0x80, R6 ;  /* 0x00000080db0a7824 */ /* 0x000fe400078e0206 */
[----:B------:R-:W-:Y:S02]  /*f4b0*/  IMAD R0, R12, UR4, RZ ;  /* 0x000000040c007c24 */ /* 0x000fe4000f8e02ff */
[----:B------:R-:W-:Y:S02]  /*f4c0*/  IMAD.IADD R5, R5, 0x1, R3 ;  /* 0x0000000105057824 */ /* 0x000fe400078e0203 */
[----:B------:R-:W-:Y:S02]  /*f4d0*/  IMAD R7, R213, UR5, R0 ;  /* 0x00000005d5077c24 */ /* 0x000fe4000f8e0200 */
[----:B--2---:R-:W-:-:S04]  /*f4e0*/  @P2 IMAD.HI.U32 R0, R10, R25, RZ ;  /* 0x000000190a002227 */ /* 0x004fc800078e00ff */
[----:B------:R-:W-:Y:S01]  /*f4f0*/  IMAD.WIDE.U32 R4, R213, UR4, R4 ;  /* 0x00000004d5047c25 */ /* 0x000fe2000f8e0004 */
[----:B------:R-:W-:-:S03]  /*f500*/  ULDC.64 UR4, c[0x0][0xaf0] ;  /* 0x0002bc0000047ab9 */ /* 0x000fc60000000a00 */
[----:B------:R-:W-:Y:S01]  /*f510*/  IMAD.MOV.U32 R3, RZ, RZ, R10 ;  /* 0x000000ffff037224 */ /* 0x000fe200078e000a */
[----:B----4-:R-:W-:Y:S01]  /*f520*/  @P2 SHF.R.U32.HI R3, RZ, R9, R0 ;  /* 0x00000009ff032219 */ /* 0x010fe20000011600 */
[----:B------:R-:W-:Y:S02]  /*f530*/  IMAD.IADD R5, R5, 0x1, R7 ;  /* 0x0000000105057824 */ /* 0x000fe400078e0207 */
[----:B------:R-:W-:Y:S01]  /*f540*/  IMAD R6, R229, UR4, RZ ;  /* 0x00000004e5067c24 */ /* 0x000fe2000f8e02ff */
[--C-:B------:R-:W-:Y:S01]  /*f550*/  SHF.R.S32.HI R0, RZ, 0x1f, R3.reuse ;  /* 0x0000001fff007819 */ /* 0x100fe20000011403 */
[----:B------:R-:W-:Y:S02]  /*f560*/  IMAD.MOV R7, RZ, RZ, -R3 ;  /* 0x000000ffff077224 */ /* 0x000fe400078e0a03 */
[C---:B------:R-:W-:Y:S02]  /*f570*/  IMAD R9, R13.reuse, UR5, R6 ;  /* 0x000000050d097c24 */ /* 0x040fe4000f8e0206 */
[----:B------:R-:W-:Y:S01]  /*f580*/  IMAD.WIDE.U32 R4, R13, UR4, R4 ;  /* 0x000000040d047c25 */ /* 0x000fe2000f8e0004 */
[----:B------:R-:W-:-:S03]  /*f590*/  ULDC.64 UR4, c[0x0][0xae0] ;  /* 0x0002b80000047ab9 */ /* 0x000fc60000000a00 */
[----:B------:R-:W-:Y:S02]  /*f5a0*/  IMAD R7, R21, R7, R10 ;  /* 0x0000000715077224 */ /* 0x000fe400078e020a */
[----:B------:R-:W-:Y:S02]  /*f5b0*/  IMAD R6, R0, UR4, RZ ;  /* 0x0000000400067c24 */ /* 0x000fe4000f8e02ff */
[----:B------:R-:W-:Y:S01]  /*f5c0*/  IMAD.IADD R5, R5, 0x1, R9 ;  /* 0x0000000105057824 */ /* 0x000fe200078e0209 */
[----:B------:R-:W-:Y:S01]  /*f5d0*/  SHF.R.S32.HI R0, RZ, 0x1f, R7 ;  /* 0x0000001fff007819 */ /* 0x000fe20000011407 */
[C---:B------:R-:W-:Y:S02]  /*f5e0*/  IMAD R9, R3.reuse, UR5, R6 ;  /* 0x0000000503097c24 */ /* 0x040fe4000f8e0206 */
[----:B------:R-:W-:Y:S01]  /*f5f0*/  IMAD.WIDE.U32 R4, R3, UR4, R4 ;  /* 0x0000000403047c25 */ /* 0x000fe2000f8e0004 */
[----:B------:R-:W-:-:S03]  /*f600*/  ULDC.64 UR4, c[0x0][0xad8] ;  /* 0x0002b60000047ab9 */ /* 0x000fc60000000a00 */
[----:B------:R-:W-:Y:S01]  /*f610*/  IMAD R0, R0, UR4, RZ ;  /* 0x0000000400007c24 */ /* 0x000fe2000f8e02ff */
[----:B------:R-:W-:-:S03]  /*f620*/  IADD3 R5, R5, R9, RZ ;  /* 0x0000000905057210 */ /* 0x000fc60007ffe0ff */
[C---:B------:R-:W-:Y:S02]  /*f630*/  IMAD R3, R7.reuse, UR5, R0 ;  /* 0x0000000507037c24 */ /* 0x040fe4000f8e0200 */
[----:B------:R-:W-:Y:S01]  /*f640*/  IMAD.WIDE.U32 R4, R7, UR4, R4 ;  /* 0x0000000407047c25 */ /* 0x000fe2000f8e0004 */
[----:B------:R-:W-:-:S03]  /*f650*/  ULDC.64 UR4, c[0x0][0xa80] ;  /* 0x0002a00000047ab9 */ /* 0x000fc60000000a00 */
[----:B------:R-:W-:Y:S01]  /*f660*/  IMAD.IADD R5, R5, 0x1, R3 ;  /* 0x0000000105057824 */ /* 0x000fe200078e0203 */
[----:B------:R-:W-:Y:S01]  /*f670*/  LEA R3, P0, R4, UR4, 0x1 ;  /* 0x0000000404037c11 */ /* 0x000fe2000f8008ff */
[----:B------:R-:W-:-:S03]  /*f680*/  UMOV UR4, 0xffffffff ;  /* 0xffffffff00047882 */ /* 0x000fc60000000000 */
[----:B------:R-:W-:Y:S01]  /*f690*/  LEA.HI.X R4, R4, UR5, R5, 0x1, P0 ;  /* 0x0000000504047c11 */ /* 0x000fe200080f0c05 */
[----:B------:R-:W-:Y:S08]  /*f6a0*/  BRA.DIV UR4, `(.L_x_742) ;  /* 0x0000008604007947 */ /* 0x000ff0000b800000 */
[----:B------:R2:W3:Y:S04]  /*f6b0*/  SHFL.IDX PT, R0, R4, RZ, 0x181f ;  /* 0x00181fff04007589 */ /* 0x0004e800000e0000 */
[----:B------:R2:W4:Y:S02]  /*f6c0*/  SHFL.IDX PT, R14, R3, RZ, 0x181f ;  /* 0x00181fff030e7589 */ /* 0x00052400000e0000 */
.L_x_936:
[----:B------:R-:W-:Y:S01]  /*f6d0*/  IMAD R8, R8, R21, RZ ;  /* 0x0000001508087224 */ /* 0x000fe200078e02ff */
[----:B------:R-:W-:Y:S01]  /*f6e0*/  BSSY B1, `(.L_x_743) ;  /* 0x0000019000017945 */ /* 0x000fe20003800000 */
[----:B------:R-:W-:-:S05]  /*f6f0*/  IMAD R7, R219, 0x80, R228 ;  /* 0x00000080db077824 */ /* 0x000fca00078e02e4 */
[----:B------:R-:W-:-:S13]  /*f700*/  ISETP.GE.AND P0, PT, R7, R8, PT ;  /* 0x000000080700720c */ /* 0x000fda0003f06270 */
[----:B------:R-:W-:Y:S05]  /*f710*/  @P0 BRA `(.L_x_744) ;  /* 0x0000000000540947 */ /* 0x000fea0003800000 */
[----:B------:R-:W-:Y:S01]  /*f720*/  ULDC UR4, c[0x0][0xac8] ;  /* 0x0002b20000047ab9 */ /* 0x000fe20000000800 */
[----:B------:R-:W-:Y:S02]  /*f730*/  SHF.R.S32.HI R5, RZ, 0x1f, R205 ;  /* 0x0000001fff057819 */ /* 0x000fe400000114cd */
[----:B------:R-:W-:Y:S02]  /*f740*/  ISETP.GE.AND P3, PT, R205, UR4, PT ;  /* 0x00000004cd007c0c */ /* 0x000fe4000bf66270 */
[----:B------:R-:W-:Y:S02]  /*f750*/  ISETP.GE.AND P2, PT, R210, UR4, PT ;  /* 0x00000004d2007c0c */ /* 0x000fe4000bf46270 */
[----:B------:R-:W-:Y:S02]  /*f760*/  ISETP.GE.AND P1, PT, R209, UR4, PT ;  /* 0x00000004d1007c0c */ /* 0x000fe4000bf26270 */
[----:B------:R-:W-:Y:S02]  /*f770*/  ISETP.GE.AND P0, PT, R211, UR4, PT ;  /* 0x00000004d3007c0c */ /* 0x000fe4000bf06270 */
[----:B------:R-:W-:-:S02]  /*f780*/  SHF.R.S32.HI R9, RZ, 0x1f, R210 ;  /* 0x0000001fff097819 */ /* 0x000fc400000114d2 */
[----:B------:R-:W-:-:S03]  /*f790*/  SHF.R.S32.HI R6, RZ, 0x1f, R209 ;  /* 0x0000001fff067819 */ /* 0x000fc600000114d1 */
[CC--:B----4-:R-:W-:Y:S02]  /*f7a0*/  @!P3 LEA R10, P5, R205.reuse, R14.reuse, 0x1 ;  /* 0x0000000ecd0ab211 */ /* 0x0d0fe400078a08ff */
[C---:B------:R-:W-:Y:S02]  /*f7b0*/  @!P2 LEA R12, P4, R210.reuse, R14, 0x1 ;  /* 0x0000000ed20ca211 */ /* 0x040fe400078808ff */
[----:B---3--:R-:W-:Y:S02]  /*f7c0*/  @!P3 LEA.HI.X R11, R205, R0, R5, 0x1, P5 ;  /* 0x00000000cd0bb211 */ /* 0x008fe400028f0c05 */
[----:B------:R-:W-:Y:S02]  /*f7d0*/  @!P1 LEA R20, P5, R209, R14, 0x1 ;  /* 0x0000000ed1149211 */ /* 0x000fe400078a08ff */
[----:B------:R-:W-:Y:S01]  /*f7e0*/  @!P2 LEA.HI.X R13, R210, R0, R9, 0x1, P4 ;  /* 0x00000000d20da211 */ /* 0x000fe200020f0c09 */
[----:B------:R3:W-:Y:S01]  /*f7f0*/  @!P3 ST.E.128 desc[UR40][R10.64], RZ ;  /* 0x000000ff0a00b985 */ /* 0x0007e2000c101d28 */
[----:B------:R-:W-:-:S02]  /*f800*/  SHF.R.S32.HI R5, RZ, 0x1f, R211 ;  /* 0x0000001fff057819 */ /* 0x000fc400000114d3 */
[----:B------:R-:W-:Y:S01]  /*f810*/  @!P0 LEA R14, P4, R211, R14, 0x1 ;  /* 0x0000000ed30e8211 */ /* 0x000fe200078808ff */
[----:B------:R3:W-:Y:S01]  /*f820*/  @!P2 ST.E.128 desc[UR40][R12.64], RZ ;  /* 0x000000ff0c00a985 */ /* 0x0007e2000c101d28 */
[-C--:B------:R-:W-:Y:S02]  /*f830*/  @!P1 LEA.HI.X R21, R209, R0.reuse, R6, 0x1, P5 ;  /* 0x00000000d1159211 */ /* 0x080fe400028f0c06 */
[----:B------:R-:W-:-:S03]  /*f840*/  @!P0 LEA.HI.X R15, R211, R0, R5, 0x1, P4 ;  /* 0x00000000d30f8211 */ /* 0x000fc600020f0c05 */
[----:B------:R3:W-:Y:S04]  /*f850*/  @!P1 ST.E.128 desc[UR40][R20.64], RZ ;  /* 0x000000ff14009985 */ /* 0x0007e8000c101d28 */
[----:B------:R3:W-:Y:S02]  /*f860*/  @!P0 ST.E.128 desc[UR40][R14.64], RZ ;  /* 0x000000ff0e008985 */ /* 0x0007e4000c101d28 */
.L_x_744:
[----:B------:R-:W-:Y:S05]  /*f870*/  BSYNC B1 ;  /* 0x0000000000017941 */ /* 0x000fea0003800000 */
.L_x_743:
[----:B------:R-:W-:-:S03]  /*f880*/  UMOV UR4, 0xffffffff ;  /* 0xffffffff00047882 */ /* 0x000fc60000000000 */
[----:B------:R-:W-:Y:S05]  /*f890*/  BRA.DIV UR4, `(.L_x_745) ;  /* 0x0000008204b87947 */ /* 0x000fea000b800000 */
[----:B---3--:R3:W0:Y:S04]  /*f8a0*/  SHFL.IDX PT, R0, R4, 0x1, 0x181f ;  /* 0x00381f0004007f89 */ /* 0x00862800000e0000 */
[----:B----4-:R3:W4:Y:S02]  /*f8b0*/  SHFL.IDX PT, R14, R3, 0x1, 0x181f ;  /* 0x00381f00030e7f89 */ /* 0x01072400000e0000 */
.L_x_940:
[----:B------:R-:W-:Y:S01]  /*f8c0*/  VIADD R5, R7, 0x20 ;  /* 0x0000002007057836 */ /* 0x000fe20000000000 */
[----:B------:R-:W-:Y:S04]  /*f8d0*/  BSSY B1, `(.L_x_746) ;  /* 0x0000018000017945 */ /* 0x000fe80003800000 */
        /* <DEDUP_REMOVED lines=12> */
[----:B0-----:R-:W-:Y:S02]  /*f9a0*/  @!P3 LEA.HI.X R11, R205, R0, R6, 0x1, P5 ;  /* 0x00000000cd0bb211 */ /* 0x001fe400028f0c06 */
        /* <DEDUP_REMOVED lines=10> */
.L_x_747:
[----:B------:R-:W-:Y:S05]  /*fa50*/  BSYNC B1 ;  /* 0x0000000000017941 */ /* 0x000fea0003800000 */
.L_x_746:
[----:B------:R-:W-:-:S03]  /*fa60*/  UMOV UR4, 0xffffffff ;  /* 0xffffffff00047882 */ /* 0x000fc60000000000 */
[----:B------:R-:W-:Y:S05]  /*fa70*/  BRA.DIV UR4, `(.L_x_748) ;  /* 0x0000008204887947 */ /* 0x000fea000b800000 */
[----:B0-----:R0:W0:Y:S04]  /*fa80*/  SHFL.IDX PT, R0, R4, 0x2, 0x181f ;  /* 0x00581f0004007f89 */ /* 0x00102800000e0000 */
[----:B----4-:R4:W0:Y:S02]  /*fa90*/  SHFL.IDX PT, R14, R3, 0x2, 0x181f ;  /* 0x00581f00030e7f89 */ /* 0x01082400000e0000 */
.L_x_944:
        /* <DEDUP_REMOVED lines=12> */
[CC--:B0-----:R-:W-:Y:S02]  /*fb60*/  @!P3 LEA R10, P5, R205.reuse, R14.reuse, 0x1 ;  /* 0x0000000ecd0ab211 */ /* 0x0c1fe400078a08ff */
[C---:B------:R-:W-:Y:S02]  /*fb70*/  @!P2 LEA R12, P4, R210.reuse, R14, 0x1 ;  /* 0x0000000ed20ca211 */ /* 0x040fe400078808ff */
[----:B------:R-:W-:Y:S02]  /*fb80*/  @!P3 LEA.HI.X R11, R205, R0, R6, 0x1, P5 ;  /* 0x00000000cd0bb211 */ /* 0x000fe400028f0c06 */
        /* <DEDUP_REMOVED lines=10> */
.L_x_750:
[----:B------:R-:W-:Y:S05]  /*fc30*/  BSYNC B1 ;  /* 0x0000000000017941 */ /* 0x000fea0003800000 */
.L_x_749:
[----:B------:R-:W-:-:S03]  /*fc40*/  UMOV UR4, 0xffffffff ;  /* 0xffffffff00047882 */ /* 0x000fc60000000000 */
[----:B------:R-:W-:Y:S05]  /*fc50*/  BRA.DIV UR4, `(.L_x_751) ;  /* 0x0000008204587947 */ /* 0x000fea000b800000 */
[----:B0-----:R0:W0:Y:S04]  /*fc60*/  SHFL.IDX PT, R0, R4, 0x3, 0x181f ;  /* 0x00781f0004007f89 */ /* 0x00102800000e0000 */
[----:B------:R0:W0:Y:S02]  /*fc70*/  SHFL.IDX PT, R14, R3, 0x3, 0x181f ;  /* 0x00781f00030e7f89 */ /* 0x00002400000e0000 */
.L_x_948:
[----:B0-234-:R-:W-:-:S05]  /*fc80*/  VIADD R3, R7, 0x60 ;  /* 0x0000006007037836 */ /* 0x01dfca0000000000 */
        /* <DEDUP_REMOVED lines=9> */
[----:B------:R-:W-:Y:S02]  /*fd20*/  SHF.R.S32.HI R11, RZ, 0x1f, R209 ;  /* 0x0000001fff0b7819 */ /* 0x000fe400000114d1 */
[----:B------:R-:W-:Y:S02]  /*fd30*/  SHF.R.S32.HI R10, RZ, 0x1f, R211 ;  /* 0x0000001fff0a7819 */ /* 0x000fe400000114d3 */
[CC--:B------:R-:W-:Y:S02]  /*fd40*/  @!P3 LEA R4, P5, R205.reuse, R14.reuse, 0x1 ;  /* 0x0000000ecd04b211 */ /* 0x0c0fe400078a08ff */
[----:B------:R-:W-:Y:S02]  /*fd50*/  @!P2 LEA R6, P4, R210, R14, 0x1 ;  /* 0x0000000ed206a211 */ /* 0x000fe400078808ff */
[----:B------:R-:W-:Y:S02]  /*fd60*/  @!P3 LEA.HI.X R5, R205, R0, R9, 0x1, P5 ;  /* 0x00000000cd05b211 */ /* 0x000fe400028f0c09 */
[----:B------:R-:W-:-:S02]  /*fd70*/  @!P1 LEA R8, P5, R209, R14, 0x1 ;  /* 0x0000000ed1089211 */ /* 0x000fc400078a08ff */
[----:B------:R-:W-:Y:S01]  /*fd80*/  @!P2 LEA.HI.X R7, R210, R0, R12, 0x1, P4 ;  /* 0x00000000d207a211 */ /* 0x000fe200020f0c0c */
[----:B------:R0:W-:Y:S01]  /*fd90*/  @!P3 ST.E.128 desc[UR40][R4.64], RZ ;  /* 0x000000ff0400b985 */ /* 0x0001e2000c101d28 */
[----:B------:R-:W-:Y:S02]  /*fda0*/  @!P0 LEA R14, P4, R211, R14, 0x1 ;  /* 0x0000000ed30e8211 */ /* 0x000fe400078808ff */
[-C--:B------:R-:W-:Y:S01]  /*fdb0*/  @!P1 LEA.HI.X R9, R209, R0.reuse, R11, 0x1, P5 ;  /* 0x00000000d1099211 */ /* 0x080fe200028f0c0b */
[----:B------:R0:W-:Y:S01]  /*fdc0*/  @!P2 ST.E.128 desc[UR40][R6.64], RZ ;  /* 0x000000ff0600a985 */ /* 0x0001e2000c101d28 */
[----:B------:R-:W-:-:S03]  /*fdd0*/  @!P0 LEA.HI.X R15, R211, R0, R10, 0x1, P4 ;  /* 0x00000000d30f8211 */ /* 0x000fc600020f0c0a */
[----:B------:R0:W-:Y:S04]  /*fde0*/  @!P1 ST.E.128 desc[UR40][R8.64], RZ ;  /* 0x000000ff08009985 */ /* 0x0001e8000c101d28 */
[----:B------:R0:W-:Y:S02]  /*fdf0*/  @!P0 ST.E.128 desc[UR40][R14.64], RZ ;  /* 0x000000ff0e008985 */ /* 0x0001e4000c101d28 */
.L_x_738:
[----:B------:R-:W-:Y:S05]  /*fe00*/  BSYNC B0 ;  /* 0x0000000000007941 */ /* 0x000fea0003800000 */
.L_x_729:
[----:B------:R-:W-:Y:S02]  /*fe10*/  ULDC UR4, c[0x0][0xc3c] ;  /* 0x00030f0000047ab9 */ /* 0x000fe40000000800 */
[----:B-1----:R-:W-:-:S13]  /*fe20*/  ISETP.GE.AND P0, PT, R91, UR4, PT ;  /* 0x000000045b007c0c */ /* 0x002fda000bf06270 */
[----:B------:R-:W-:Y:S05]  /*fe30*/  @!P0 BRA `(.L_x_752) ;  /* 0xffffff1000848947 */ /* 0x000fea000383ffff */
[----:B------:R-:W-:Y:S05]  /*fe40*/  BRA `(.L_x_619) ;  /* 0x0000007400407947 */ /* 0x000fea0003800000 */
.L_x_617:
[----:B------:R-:W-:-:S08]  /*fe50*/  NOP ;  /* 0x0000000000007918 */ /* 0x000fd00000000000 */
[----:B--2---:R-:W0:-:S00]  /*fe60*/  USETMAXREG.DEALLOC.CTAPOOL 0x18 ;  /* 0x00000018000079c8 */ /* 0x004e0000080e0500 */
[----:B0-----:R-:W2:Y:S01]  /*fe70*/  LDL.LU R2, [R1+0x1c] ;  /* 0x00001c0001027983 */ /* 0x001ea20000300800 */
[----:B------:R-:W-:-:S06]  /*fe80*/  LOP3.LUT R0, R0, 0x3, RZ, 0xc0, !PT ;  /* 0x0000000300007812 */ /* 0x000fcc00078ec0ff */
[----:B------:R-:W0:Y:S02]  /*fe90*/  SHFL.IDX PT, R0, R0, RZ, 0x1f ;  /* 0x00001fff00007589 */ /* 0x000e2400000e0000 */
[----:B0-----:R-:W-:Y:S01]  /*fea0*/  ISETP.NE.AND P0, PT, R0, RZ, PT ;  /* 0x000000ff0000720c */ /* 0x001fe20003f05270 */
[----:B------:R-:W-:Y:S01]  /*feb0*/  IMAD.MOV.U32 R0, RZ, RZ, RZ ;  /* 0x000000ffff007224 */ /* 0x000fe200078e00ff */
[----:B--2---:R-:W-:-:S11]  /*fec0*/  LOP3.LUT R2, R2, 0xfffffffd, RZ, 0xc0, !PT ;  /* 0xfffffffd02027812 */ /* 0x004fd600078ec0ff */
[----:B------:R-:W-:-:S05]  /*fed0*/  @P0 LOP3.LUT R2, R2, 0x2, RZ, 0xfc, !PT ;  /* 0x0000000202020812 */ /* 0x000fca00078efcff */
[----:B------:R0:W-:Y:S01]  /*fee0*/  STL [R1+0x1c], R2 ;  /* 0x00001c0201007387 */ /* 0x0001e20000100800 */
        /* <DEDUP_REMOVED lines=8> */
.L_x_753:
        /* <DEDUP_REMOVED lines=24> */
[----:B0-----:R-:W-:-:S04]  /*100f0*/  SEL R3, R6, RZ, P3 ;  /* 0x000000ff06037207 */ /* 0x001fc80001800000 */
[----:B------:R-:W-:-:S05]  /*10100*/  IADD3 R3, R4, R3, RZ ;  /* 0x0000000304037210 */ /* 0x000fca0007ffe0ff */
        /* <DEDUP_REMOVED lines=16> */
.L_x_759:
        /* <DEDUP_REMOVED lines=12> */
.L_x_758:
[----:B------:R-:W-:Y:S05]  /*102d0*/  BSYNC B0 ;  /* 0x0000000000007941 */ /* 0x000fea0003800000 */
.L_x_757:
[----:B0----5:R-:W0:Y:S02]  /*102e0*/  SHFL.UP PT, R2, R0, 0x1, RZ ;  /* 0x0420000000027989 */ /* 0x021e2400000e00ff */
        /* <DEDUP_REMOVED lines=21> */
.L_x_755:
        /* <DEDUP_REMOVED lines=10> */
[----:B0-----:R-:W-:-:S06]  /*104e0*/  IADD3 R3, R8, 0xffffffe, RZ ;  /* 0x0ffffffe08037810 */ /* 0x001fcc0007ffe0ff */
[----:B------:R-:W0:Y:S02]  /*104f0*/  F2I.FTZ.U32.TRUNC.NTZ R3, R3 ;  /* 0x0000000300037305 */ /* 0x000e24000021f000 */
[----:B0-----:R-:W-:Y:S01]  /*10500*/  IMAD.MOV R11, RZ, RZ, -R3 ;  /* 0x000000ffff0b7224 */ /* 0x001fe200078e0a03 */
[----:B------:R-:W-:Y:S06]  /*10510*/  @!P0 BRA `(.L_x_760) ;  /* 0x0000000000088947 */ /* 0x000fec0003800000 */
[----:B------:R-:W-:-:S05]  /*10520*/  VIADD R9, R19, 0xffffffff ;  /* 0xffffffff13097836 */ /* 0x000fca0000000000 */
[----:B------:R0:W1:Y:S02]  /*10530*/  SHFL.IDX PT, R16, R2, R9, 0x1f ;  /* 0x00001f0902107589 */ /* 0x00006400000e0000 */
.L_x_760:
[----:B-1----:R-:W-:Y:S01]  /*10540*/  IMAD R16, R16, UR5, R7 ;  /* 0x0000000510107c24 */ /* 0x002fe2000f8e0207 */
[----:B------:R-:W-:Y:S01]  /*10550*/  IABS R6, R0 ;  /* 0x0000000000067213 */ /* 0x000fe20000000000 */
[----:B------:R-:W-:Y:S02]  /*10560*/  IMAD R7, R11, R4, RZ ;  /* 0x000000040b077224 */ /* 0x000fe400078e02ff */
[----:B0-----:R-:W-:Y:S01]  /*10570*/  IMAD.MOV.U32 R2, RZ, RZ, RZ ;  /* 0x000000ffff027224 */ /* 0x001fe200078e00ff */
[----:B------:R-:W-:Y:S01]  /*10580*/  IADD3 R17, -R16, UR6, RZ ;  /* 0x0000000610117c10 */ /* 0x000fe2000fffe1ff */
[----:B------:R-:W-:Y:S02]  /*10590*/  IMAD.MOV R6, RZ, RZ, -R6 ;  /* 0x000000ffff067224 */ /* 0x000fe400078e0a06 */
[----:B------:R-:W-:Y:S01]  /*105a0*/  IMAD.HI.U32 R2, R3, R7, R2 ;  /* 0x0000000703027227 */ /* 0x000fe200078e0002 */
[----:B------:R-:W-:-:S03]  /*105b0*/  IABS R3, R17 ;  /* 0x0000001100037213 */ /* 0x000fc60000000000 */
[----:B------:R-:W-:Y:S02]  /*105c0*/  VIADD R19, R19, UR4 ;  /* 0x0000000413137c36 */ /* 0x000fe40008000000 */
        /* <DEDUP_REMOVED lines=11> */
[----:B------:R-:W-:-:S04]  /*10680*/  @!P1 LOP3.LUT R2, RZ, R0, RZ, 0x33, !PT ;  /* 0x00000000ff029212 */ /* 0x000fc800078e33ff */
[----:B------:R-:W-:Y:S01]  /*10690*/  IADD3 R3, -R2, RZ, RZ ;  /* 0x000000ff02037210 */ /* 0x000fe20007ffe1ff */
[----:B------:R-:W-:-:S04]  /*106a0*/  IMAD.MOV.U32 R18, RZ, RZ, R2 ;  /* 0x000000ffff127224 */ /* 0x000fc800078e0002 */
[----:B------:R-:W-:Y:S01]  /*106b0*/  IMAD R17, R0, R3, R17 ;  /* 0x0000000300117224 */ /* 0x000fe200078e0211 */
[----:B------:R-:W-:Y:S06]  /*106c0*/  BRA `(.L_x_761) ;  /* 0x00000000000c7947 */ /* 0x000fec0003800000 */
.L_x_756:
[----:B------:R-:W-:Y:S02]  /*106d0*/  IMAD.MOV.U32 R17, RZ, RZ, RZ ;  /* 0x000000ffff117224 */ /* 0x000fe400078e00ff */
[----:B------:R-:W-:Y:S02]  /*106e0*/  IMAD.U32 R16, RZ, RZ, UR6 ;  /* 0x00000006ff107e24 */ /* 0x000fe4000f8e00ff */
[----:B------:R-:W-:-:S07]  /*106f0*/  IMAD.MOV.U32 R18, RZ, RZ, RZ ;  /* 0x000000ffff127224 */ /* 0x000fce00078e00ff */
.L_x_761:
[----:B------:R-:W-:-:S13]  /*10700*/  ISETP.NE.AND P0, PT, R5, RZ, PT ;  /* 0x000000ff0500720c */ /* 0x000fda0003f05270 */
[----:B------:R-:W0:Y:S01]  /*10710*/  @!P0 S2R R3, SR_CgaCtaId ;  /* 0x0000000000038919 */ /* 0x000e220000008800 */
[----:B------:R-:W-:-:S04]  /*10720*/  @!P0 MOV R0, 0x400 ;  /* 0x0000040000008802 */ /* 0x000fc80000000f00 */
[----:B0-----:R-:W-:-:S05]  /*10730*/  @!P0 LEA R0, R3, R0, 0x18 ;  /* 0x0000000003008211 */ /* 0x001fca00078ec0ff */
[----:B------:R2:W-:Y:S01]  /*10740*/  @!P0 STS.128 [R0+0x228d0], R16 ;  /* 0x0228d01000008388 */ /* 0x0005e20000000c00 */
[----:B------:R-:W-:Y:S06]  /*10750*/  BAR.ARV 0x5, 0x180 ;  /* 0x0146000000007b1d */ /* 0x000fec0000002000 */
.L_x_754:
        /* <DEDUP_REMOVED lines=11> */
[----:B------:R-:W-:Y:S01]  /*10810*/  ULDC.64 UR38, c[0x0][0x198] ;  /* 0x0000660000267ab9 */ /* 0x000fe20000000a00 */
[----:B------:R-:W-:Y:S01]  /*10820*/  ULDC UR36, c[0x0][0xc] ;  /* 0x0000030000247ab9 */ /* 0x000fe20000000800 */
[----:B--2---:R-:W-:Y:S01]  /*10830*/  ULEA UR4, UR5, UR4, 0x18 ;  /* 0x0000000405047291 */ /* 0x004fe2000f8ec03f */
[C---:B-1----:R-:W-:Y:S01]  /*10840*/  IMAD.SHL.U32 R0, R5.reuse, 0x8, RZ ;  /* 0x0000000805007824 */ /* 0x042fe200078e00ff */
[----:B------:R-:W-:-:S04]  /*10850*/  LOP3.LUT R4, R5, 0x7f, RZ, 0xc0, !PT ;  /* 0x0000007f05047812 */ /* 0x000fc800078ec0ff */
[----:B0-----:R-:W-:-:S04]  /*10860*/  LOP3.LUT R2, R0, 0x1f8, RZ, 0xc0, !PT ;  /* 0x000001f800027812 */ /* 0x001fc800078ec0ff */
[----:B------:R-:W-:Y:S01]  /*10870*/  LOP3.LUT R3, R2, 0x38, R5, 0x78, !PT ;  /* 0x0000003802037812 */ /* 0x000fe200078e7805 */
[----:B------:R-:W-:-:S05]  /*10880*/  IMAD.SHL.U32 R2, R4, 0x8, RZ ;  /* 0x0000000804027824 */ /* 0x000fca00078e00ff */
[----:B------:R-:W-:Y:S02]  /*10890*/  LOP3.LUT R2, R3, 0x200, R2, 0xf8, !PT ;  /* 0x0000020003027812 */ /* 0x000fe400078ef802 */
[----:B------:R-:W-:Y:S02]  /*108a0*/  SHF.L.U32 R3, R5, 0x4, RZ ;  /* 0x0000000405037819 */ /* 0x000fe400000006ff */
        /* <DEDUP_REMOVED lines=9> */
[----:B------:R0:W-:Y:S04]  /*10940*/  STL [R1+0xc], RZ ;  /* 0x00000cff01007387 */ /* 0x0001e80000100800 */
[----:B------:R0:W-:Y:S04]  /*10950*/  STL [R1+0x18], R0 ;  /* 0x0000180001007387 */ /* 0x0001e80000100800 */
[----:B------:R0:W-:Y:S02]  /*10960*/  STL [R1+0x3c], RZ ;  /* 0x00003cff01007387 */ /* 0x0001e40000100800 */
.L_x_902:
[----:B0-2---:R-:W0:Y:S02]  /*10970*/  LDC.64 R2, c[0x0][0xc88] ;  /* 0x00032200ff027b82 */ /* 0x005e240000000a00 */
[----:B0-----:R-:W-:-:S05]  /*10980*/  IMAD.WIDE R2, R19, 0x4, R2 ;  /* 0x0000000413027825 */ /* 0x001fca00078e0202 */
[----:B------:R-:W2:Y:S01]  /*10990*/  LDG.E R15, desc[UR40][R2.64] ;  /* 0x00000028020f7981 */ /* 0x000ea2000c1e1900 */
[----:B------:R-:W-:Y:S05]  /*109a0*/  YIELD ;  /* 0x0000000000007946 */ /* 0x000fea0003800000 */
[----:B------:R-:W-:Y:S01]  /*109b0*/  ULDC.64 UR4, c[0x0][0xa28] ;  /* 0x00028a0000047ab9 */ /* 0x000fe20000000a00 */
[----:B---3--:R-:W-:Y:S01]  /*109c0*/  IMAD.MOV.U32 R0, RZ, RZ, RZ ;  /* 0x000000ffff007224 */ /* 0x008fe200078e00ff */
[----:B------:R-:W-:Y:S01]  /*109d0*/  ISETP.NE.U32.AND P0, PT, RZ, UR4, PT ;  /* 0x00000004ff007c0c */ /* 0x000fe2000bf05070 */
[----:B------:R-:W-:Y:S01]  /*109e0*/  ULDC.64 UR10, c[0x0][0xa18] ;  /* 0x00028600000a7ab9 */ /* 0x000fe20000000a00 */
        /* <DEDUP_REMOVED lines=9> */
[----:B------:R0:W-:Y:S01]  /*10a80*/  STL [R1+0x40], R4 ;  /* 0x0000400401007387 */ /* 0x0001e20000100800 */
[----:B------:R-:W-:Y:S02]  /*10a90*/  ISETP.NE.U32.AND P2, PT, RZ, UR4, PT ;  /* 0x00000004ff007c0c */ /* 0x000fe4000bf45070 */
[----:B------:R-:W-:Y:S01]  /*10aa0*/  SHF.L.U64.HI R13, R15, 0x2, R4 ;  /* 0x000000020f0d7819 */ /* 0x000fe20000010204 */
[----:B-1---5:R1:W5:Y:S01]  /*10ab0*/  @P0 LDG.E R0, desc[UR40][R2.64] ;  /* 0x0000002802000981 */ /* 0x022362000c1e1900 */
[----:B------:R-:W-:Y:S01]  /*10ac0*/  ISETP.NE.AND.EX P2, PT, RZ, UR5, PT, P2 ;  /* 0x00000005ff007c0c */ /* 0x000fe2000bf45320 */
[----:B------:R-:W-:Y:S01]  /*10ad0*/  IMAD.MOV.U32 R12, RZ, RZ, RZ ;  /* 0x000000ffff0c7224 */ /* 0x000fe200078e00ff */
[----:B------:R-:W-:Y:S01]  /*10ae0*/  ISETP.NE.U32.AND P3, PT, RZ, UR10, PT ;  /* 0x0000000aff007c0c */ /* 0x000fe2000bf65070 */
[----:B------:R-:W-:Y:S01]  /*10af0*/  STL [R1], R14 ;  /* 0x0000000e01007387 */ /* 0x000fe20000100800 */
[----:B------:R-:W-:-:S02]  /*10b00*/  ISETP.NE.U32.AND P0, PT, RZ, UR6, PT ;  /* 0x00000006ff007c0c */ /* 0x000fc4000bf05070 */
[C---:B0-----:R-:W-:Y:S01]  /*10b10*/  IADD3 R4, P4, R14.reuse, UR4, RZ ;  /* 0x000000040e047c10 */ /* 0x041fe2000ff9e0ff */
[----:B------:R-:W-:Y:S01]  /*10b20*/  STL [R1+0x20], R13 ;  /* 0x0000200d01007387 */ /* 0x000fe20000100800 */
[----:B------:R-:W-:Y:S02]  /*10b30*/  ISETP.NE.AND.EX P3, PT, RZ, UR11, PT, P3 ;  /* 0x0000000bff007c0c */ /* 0x000fe4000bf65330 */
[----:B-1----:R-:W-:Y:S02]  /*10b40*/  CS2R R2, SRZ ;  /* 0x0000000000027805 */ /* 0x002fe4000001ff00 */
[C---:B------:R-:W-:Y:S02]  /*10b50*/  IADD3.X R5, R13.reuse, UR5, RZ, P4, !PT ;  /* 0x000000050d057c10 */ /* 0x040fe4000a7fe4ff */
[----:B------:R-:W-:Y:S02]  /*10b60*/  IADD3 R6, P4, R14, UR8, RZ ;  /* 0x000000080e067c10 */ /* 0x000fe4000ff9e0ff */
[----:B------:R-:W-:Y:S01]  /*10b70*/  ISETP.NE.U32.AND P1, PT, RZ, UR8, PT ;  /* 0x00000008ff007c0c */ /* 0x000fe2000bf25070 */
[----:B------:R-:W2:Y:S01]  /*10b80*/  @P2 LDG.E R2, desc[UR40][R4.64] ;  /* 0x0000002804022981 */ /* 0x000ea2000c1e1900 */
[----:B------:R-:W-:Y:S01]  /*10b90*/  IADD3.X R7, R13, UR9, RZ, P4, !PT ;  /* 0x000000090d077c10 */ /* 0x000fe2000a7fe4ff */
[----:B------:R-:W-:Y:S01]  /*10ba0*/  ULDC UR4, c[0x0][0x288] ;  /* 0x0000a20000047ab9 */ /* 0x000fe20000000800 */
[----:B------:R-:W-:-:S02]  /*10bb0*/  ISETP.NE.AND.EX P0, PT, RZ, UR7, PT, P0 ;  /* 0x00000007ff007c0c */ /* 0x000fc4000bf05300 */
[----:B------:R-:W-:Y:S02]  /*10bc0*/  ISETP.NE.AND.EX P1, PT, RZ, UR9, PT, P1 ;  /* 0x00000009ff007c0c */ /* 0x000fe4000bf25310 */
[C---:B------:R-:W-:Y:S02]  /*10bd0*/  @P3 IADD3 R10, P4, R14.reuse, UR10, RZ ;  /* 0x0000000a0e0a3c10 */ /* 0x040fe4000ff9e0ff */
[----:B------:R-:W-:Y:S02]  /*10be0*/  IADD3 R8, P5, R14, UR6, RZ ;  /* 0x000000060e087c10 */ /* 0x000fe4000ffbe0ff */
[C---:B------:R-:W-:Y:S02]  /*10bf0*/  @P3 IADD3.X R11, R13.reuse, UR11, RZ, P4, !PT ;  /* 0x0000000b0d0b3c10 */ /* 0x040fe4000a7fe4ff */
[----:B------:R-:W-:-:S05]  /*10c00*/  IADD3.X R9, R13, UR7, RZ, P5, !PT ;  /* 0x000000070d097c10 */ /* 0x000fca000affe4ff */
[----:B------:R-:W5:Y:S04]  /*10c10*/  @P0 LDG.E R12, desc[UR40][R8.64] ;  /* 0x00000028080c0981 */ /* 0x000f68000c1e1900 */
[----:B------:R-:W5:Y:S04]  /*10c20*/  @P1 LDG.E R3, desc[UR40][R6.64] ;  /* 0x0000002806031981 */ /* 0x000f68000c1e1900 */
[----:B--2---:R0:W-:Y:S02]  /*10c30*/  STL [R1+0x38], R2 ;  /* 0x0000380201007387 */ /* 0x0041e40000100800 */
[----:B0-----:R-:W-:Y:S01]  /*10c40*/  IMAD.U32 R2, RZ, RZ, UR4 ;  /* 0x00000004ff027e24 */ /* 0x001fe2000f8e00ff */
[----:B------:R-:W-:-:S05]  /*10c50*/  ULDC.64 UR4, c[0x0][0x418] ;  /* 0x0001060000047ab9 */ /* 0x000fca0000000a00 */
[----:B------:R0:W2:Y:S01]  /*10c60*/  @P3 LDG.E R2, desc[UR40][R10.64] ;  /* 0x000000280a023981 */ /* 0x0000a2000c1e1900 */
[----:B------:R-:W-:-:S03]  /*10c70*/  UISETP.NE.U32.AND UP0, UPT, UR4, URZ, UPT ;  /* 0x0000003f0400728c */ /* 0x000fc6000bf05070 */
[----:B------:R-:W-:Y:S01]  /*10c80*/  ULDC UR4, c[0x0][0x424] ;  /* 0x0001090000047ab9 */ /* 0x000fe20000000800 */
[----:B------:R-:W-:-:S03]  /*10c90*/  UISETP.NE.AND.EX UP0, UPT, UR5, URZ, UPT, UP0 ;  /* 0x0000003f0500728c */ /* 0x000fc6000bf05300 */
[----:B------:R-:W-:Y:S01]  /*10ca0*/  ULDC UR5, c[0x0][0x2f0] ;  /* 0x0000bc0000057ab9 */ /* 0x000fe20000000800 */
[----:B------:R-:W-:-:S04]  /*10cb0*/  USEL UR4, UR4, 0x1, UP0 ;  /* 0x0000000104047887 */ /* 0x000fc80008000000 */
[----:B------:R-:W-:-:S03]  /*10cc0*/  UIMAD UR4, UR4, UR5, URZ ;  /* 0x00000005040472a4 */ /* 0x000fc6000f8e023f */
[----:B------:R-:W-:Y:S02]  /*10cd0*/  ULDC UR5, c[0x0][0x348] ;  /* 0x0000d20000057ab9 */ /* 0x000fe40000000800 */
[----:B0-----:R-:W-:Y:S01]  /*10ce0*/  IMAD.U32 R10, RZ, RZ, UR5 ;  /* 0x00000005ff0a7e24 */ /* 0x001fe2000f8e00ff */
[----:B--2---:R0:W-:Y:S02]  /*10cf0*/  STL [R1+0x54], R2 ;  /* 0x0000540201007387 */ /* 0x0041e40000100800 */
[----:B0-----:R-:W-:Y:S01]  /*10d00*/  MOV R2, UR4 ;  /* 0x0000000400027c02 */ /* 0x001fe20008000f00 */
[----:B------:R-:W-:Y:S06]  /*10d10*/  @P3 BRA `(.L_x_763) ;  /* 0x0000000000143947 */ /* 0x000fec0003800000 */
[----:B------:R-:W-:Y:S05]  /*10d20*/  @!P2 BRA `(.L_x_763) ;  /* 0x000000000010a947 */ /* 0x000fea0003800000 */
[----:B------:R-:W2:Y:S04]  /*10d30*/  LDG.E R11, desc[UR40][R4.64] ;  /* 0x00000028040b7981 */ /* 0x000ea8000c1e1900 */
[----:B------:R-:W2:Y:S02]  /*10d40*/  LDG.E R4, desc[UR40][R4.64+0x4] ;  /* 0x0000042804047981 */ /* 0x000ea4000c1e1900 */
[----:B--2---:R-:W-:-:S05]  /*10d50*/  IMAD.IADD R4, R4, 0x1, -R11 ;  /* 0x0000000104047824 */ /* 0x004fca00078e0a0b */
[----:B------:R0:W-:Y:S02]  /*10d60*/  STL [R1+0x54], R4 ;  /* 0x0000540401007387 */ /* 0x0001e40000100800 */
.L_x_763:
[----:B------:R-:W-:Y:S01]  /*10d70*/  IMAD.MOV.U32 R11, RZ, RZ, R15 ;  /* 0x000000ffff0b7224 */ /* 0x000fe200078e000f */
[----:B------:R-:W-:Y:S01]  /*10d80*/  ULDC.64 UR4, c[0x0][0xa20] ;  /* 0x0002880000047ab9 */ /* 0x000fe20000000a00 */
[----:B0----5:R-:W-:Y:S01]  /*10d90*/  IMAD.IADD R4, R12, 0x1, R0 ;  /* 0x000000010c047824 */ /* 0x021fe200078e0200 */
[----:B------:R-:W-:Y:S02]  /*10da0*/  ISETP.NE.U32.AND P2, PT, RZ, UR4, PT ;  /* 0x00000004ff007c0c */ /* 0x000fe4000bf45070 */
[----:B------:R0:W-:Y:S02]  /*10db0*/  STL [R1+0x10], R11 ;  /* 0x0000100b01007387 */ /* 0x0001e40000100800 */
[----:B------:R-:W-:Y:S02]  /*10dc0*/  ISETP.NE.AND.EX P2, PT, RZ, UR5, PT, P2 ;  /* 0x00000005ff007c0c */ /* 0x000fe4000bf45320 */
[----:B------:R0:W-:Y:S11]  /*10dd0*/  STL [R1+0x24], R4 ;  /* 0x0000240401007387 */ /* 0x0001f60000100800 */
[----:B0-----:R-:W-:Y:S05]  /*10de0*/  @!P2 BRA `(.L_x_764) ;  /* 0x000000000010a947 */ /* 0x001fea0003800000 */
[----:B------:R-:W-:-:S04]  /*10df0*/  IADD3 R4, P0, R14, UR4, RZ ;  /* 0x000000040e047c10 */ /* 0x000fc8000ff1e0ff */
[----:B------:R-:W-:-:S05]  /*10e00*/  IADD3.X R5, R13, UR5, RZ, P0, !PT ;  /* 0x000000050d057c10 */ /* 0x000fca00087fe4ff */
[----:B------:R0:W5:Y:S01]  /*10e10*/  LDG.E R2, desc[UR40][R4.64] ;  /* 0x0000002804027981 */ /* 0x000162000c1e1900 */
[----:B------:R-:W-:Y:S05]  /*10e20*/  BRA `(.L_x_765) ;  /* 0x0000000000107947 */ /* 0x000fea0003800000 */
.L_x_764:
[----:B------:R-:W-:Y:S05]  /*10e30*/  @!P0 BRA `(.L_x_765) ;  /* 0x00000000000c8947 */ /* 0x000fea0003800000 */
[----:B------:R-:W2:Y:S04]  /*10e40*/  LDG.E R4, desc[UR40][R8.64] ;  /* 0x0000002808047981 */ /* 0x000ea8000c1e1900 */
[----:B------:R-:W2:Y:S02]  /*10e50*/  LDG.E R2, desc[UR40][R8.64+0x4] ;  /* 0x0000042808027981 */ /* 0x000ea4000c1e1900 */
[----:B--2---:R-:W-:-:S07]  /*10e60*/  IMAD.IADD R2, R2, 0x1, -R4 ;  /* 0x0000000102027824 */ /* 0x004fce00078e0a04 */
.L_x_765:
[----:B-----5:R-:W-:Y:S02]  /*10e70*/  IMAD.IADD R0, R2, 0x1, -R0 ;  /* 0x0000000102007824 */ /* 0x020fe400078e0a00 */
[----:B------:R-:W2:Y:S04]  /*10e80*/  @P1 LDG.E R2, desc[UR40][R6.64] ;  /* 0x0000002806021981 */ /* 0x000ea8000c1e1900 */
[----:B------:R-:W2:Y:S01]  /*10e90*/  @P1 LDG.E R6, desc[UR40][R6.64+0x4] ;  /* 0x0000042806061981 */ /* 0x000ea2000c1e1900 */
[----:B------:R-:W-:Y:S01]  /*10ea0*/  BSSY B0, `(.L_x_766) ;  /* 0x0000150000007945 */ /* 0x000fe20003800000 */
[----:B--2---:R-:W-:-:S04]  /*10eb0*/  @P1 IMAD.IADD R10, R6, 0x1, -R2 ;  /* 0x00000001060a1824 */ /* 0x004fc800078e0a02 */
[----:B0-----:R-:W-:-:S04]  /*10ec0*/  IMAD.IADD R4, R0, 0x1, R10 ;  /* 0x0000000100047824 */ /* 0x001fc800078e020a */
[----:B------:R-:W-:Y:S01]  /*10ed0*/  VIADD R2, R4, 0x5f ;  /* 0x0000005f04027836 */ /* 0x000fe20000000000 */
[----:B------:R0:W-:Y:S03]  /*10ee0*/  STL [R1+0x50], R4 ;  /* 0x0000500401007387 */ /* 0x0001e60000100800 */
[----:B------:R-:W-:-:S05]  /*10ef0*/  IMAD.HI R2, R2, 0x2aaaaaab, RZ ;  /* 0x2aaaaaab02027827 */ /* 0x000fca00078e02ff */
[----:B0-----:R-:W-:-:S04]  /*10f00*/  SHF.R.U32.HI R4, RZ, 0x1f, R2 ;  /* 0x0000001fff047819 */ /* 0x001fc80000011602 */
[----:B------:R-:W-:-:S05]  /*10f10*/  LEA.HI.SX32 R5, R2, R4, 0x1c ;  /* 0x0000000402057211 */ /* 0x000fca00078fe2ff */
[----:B------:R-:W-:Y:S01]  /*10f20*/  IMAD R2, R5, 0x60, -R0 ;  /* 0x0000006005027824 */ /* 0x000fe200078e0a00 */
[----:B------:R-:W-:Y:S01]  /*10f30*/  IADD3 R0, -R0, RZ, RZ ;  /* 0x000000ff00007210 */ /* 0x000fe20007ffe1ff */
[----:B------:R0:W-:Y:S03]  /*10f40*/  STL [R1+0x30], R5 ;  /* 0x0000300501007387 */ /* 0x0001e60000100800 */
[----:B------:R-:W-:Y:S02]  /*10f50*/  VIMNMX R10, R2, R10, PT ;  /* 0x0000000a020a7248 */ /* 0x000fe40003fe0100 */
[----:B------:R-:W-:-:S04]  /*10f60*/  VIMNMX R0, RZ, R0, !PT ;  /* 0x00000000ff007248 */ /* 0x000fc80007fe0100 */
[----:B------:R-:W-:Y:S01]  /*10f70*/  ISETP.GT.AND P0, PT, R10, R0, PT ;  /* 0x000000000a00720c */ /* 0x000fe20003f04270 */
[----:B0-----:R-:W-:-:S05]  /*10f80*/  IMAD.WIDE.U32 R4, R0, -0x55555555, RZ ;  /* 0xaaaaaaab00047825 */ /* 0x001fca00078e00ff */
[----:B------:R-:W-:-:S05]  /*10f90*/  SHF.R.U32.HI R2, RZ, 0x6, R5 ;  /* 0x00000006ff027819 */ /* 0x000fca0000011605 */
[----:B------:R-:W-:Y:S02]  /*10fa0*/  IMAD.MOV.U32 R8, RZ, RZ, R2 ;  /* 0x000000ffff087224 */ /* 0x000fe400078e0002 */
[----:B------:R-:W-:-:S04]  /*10fb0*/  @P0 VIADD R10, R10, 0x5f ;  /* 0x0000005f0a0a0836 */ /* 0x000fc80000000000 */
[----:B------:R-:W-:-:S05]  /*10fc0*/  @P0 IMAD.HI R0, R10, 0x2aaaaaab, RZ ;  /* 0x2aaaaaab0a000827 */ /* 0x000fca00078e02ff */
[----:B------:R-:W-:-:S04]  /*10fd0*/  @P0 SHF.R.U32.HI R4, RZ, 0x1f, R0 ;  /* 0x0000001fff040819 */ /* 0x000fc80000011600 */
[----:B------:R-:W-:Y:S02]  /*10fe0*/  @P0 LEA.HI.SX32 R8, R0, R4, 0x1c ;  /* 0x0000000400080211 */ /* 0x000fe400078fe2ff */
[----:B------:R-:W-:Y:S02]  /*10ff0*/  PLOP3.LUT P0, PT, PT, PT, PT, 0x80, 0x0 ;  /* 0x000000000000781c */ /* 0x000fe40003f0f070 */
[----:B------:R-:W-:-:S13]  /*11000*/  ISETP.GT.AND P2, PT, R8, R2, PT ;  /* 0x000000020800720c */ /* 0x000fda0003f44270 */
[----:B------:R-:W-:Y:S05]  /*11010*/  @!P2 BRA `(.L_x_767) ;  /* 0x0000001000e0a947 */ /* 0x000fea0003800000 */
[----:B------:R-:W-:Y:S01]  /*11020*/  UMOV UR4, 0xffffffff ;  /* 0xffffffff00047882 */ /* 0x000fe20000000000 */
[----:B------:R-:W-:Y:S02]  /*11030*/  SEL R0, R11, RZ, !P1 ;  /* 0x000000ff0b007207 */ /* 0x000fe40004800000 */
[----:B------:R-:W-:Y:S05]  /*11040*/  BRA.DIV UR4, `(.L_x_768) ;  /* 0x0000006e04a47947 */ /* 0x000fea000b800000 */
[----:B------:R-:W0:Y:S02]  /*11050*/  S2R R4, SR_TID.X ;  /* 0x0000000000047919 */ /* 0x000e240000002100 */
[----:B0-----:R-:W-:-:S04]  /*11060*/  SHF.R.U32.HI R4, RZ, 0x5, R4 ;  /* 0x00000005ff047819 */ /* 0x001fc80000011604 */
[----:B------:R-:W-:-:S05]  /*11070*/  LOP3.LUT R4, R4, 0x3, RZ, 0xc0, !PT ;  /* 0x0000000304047812 */ /* 0x000fca00078ec0ff */
[----:B------:R0:W1:Y:S02]  /*11080*/  SHFL.IDX PT, R14, R4, RZ, 0x1f ;  /* 0x00001fff040e7589 */ /* 0x00006400000e0000 */
.L_x_951:
[----:B-1----:R-:W-:Y:S02]  /*11090*/  ISETP.NE.AND P0, PT, R14, RZ, PT ;  /* 0x000000ff0e00720c */ /* 0x002fe40003f05270 */
[----:B------:R-:W-:-:S11]  /*110a0*/  PLOP3.LUT P6, PT, PT, PT, PT, 0x8, 0x0 ;  /* 0x000000000000781c */ /* 0x000fd60003fce170 */
[----:B------:R-:W-:Y:S05]  /*110b0*/  @P0 BRA `(.L_x_769) ;  /* 0x00000000000c0947 */ /* 0x000fea0003800000 */
[----:B------:R-:W-:-:S03]  /*110c0*/  UMOV UR4, 0xffffffff ;  /* 0xffffffff00047882 */ /* 0x000fc60000000000 */
[----:B------:R-:W-:Y:S05]  /*110d0*/  BRA.DIV UR4, `(.L_x_770) ;  /* 0x0000006e04b47947 */ /* 0x000fea000b800000 */
[----:B------:R-:W-:-:S13]  /*110e0*/  ELECT P6, URZ, PT ;  /* 0x00000000003f782f */ /* 0x000fda00038c0000 */
.L_x_769:
[----:B0-----:R-:W2:Y:S04]  /*110f0*/  LDL R4, [R1+0x3c] ;  /* 0x00003c0001047983 */ /* 0x001ea80000100800 */
[----:B------:R-:W3:Y:S01]  /*11100*/  LDL R6, [R1+0x4] ;  /* 0x0000040001067983 */ /* 0x000ee20000100800 */
[----:B------:R-:W-:Y:S01]  /*11110*/  BSSY B1, `(.L_x_771) ;  /* 0x0000008000017945 */ /* 0x000fe20003800000 */
[----:B--2---:R-:W-:-:S05]  /*11120*/  VIADD R4, R4, 0x1 ;  /* 0x0000000104047836 */ /* 0x004fca0000000000 */
[----:B------:R-:W-:-:S04]  /*11130*/  LEA.HI R5, R4, R4, RZ, 0x1 ;  /* 0x0000000404057211 */ /* 0x000fc800078f08ff */
[----:B------:R-:W-:-:S05]  /*11140*/  LOP3.LUT R5, R5, 0xfffffffe, RZ, 0xc0, !PT ;  /* 0xfffffffe05057812 */ /* 0x000fca00078ec0ff */
[----:B------:R-:W-:-:S05]  /*11150*/  IMAD.IADD R4, R4, 0x1, -R5 ;  /* 0x0000000104047824 */ /* 0x000fca00078e0a05 */
[----:B------:R-:W-:-:S04]  /*11160*/  SHF.L.U32 R4, R4, 0x1f, RZ ;  /* 0x0000001f04047819 */ /* 0x000fc800000006ff */
[----:B---3--:R-:W0:Y:S02]  /*11170*/  SYNCS.PHASECHK.TRANS64.TRYWAIT P0, [R6+URZ+0x22820], R4 ;  /* 0x02282004060075a7 */ /* 0x008e24000800017f */
[----:B0-----:R-:W-:Y:S05]  /*11180*/  @!P0 BRA `(.L_x_772) ;  /* 0x0000006c00a88947 */ /* 0x001fea0003800000 */
.L_x_954:
[----:B------:R-:W-:Y:S05]  /*11190*/  BSYNC B1 ;  /* 0x0000000000017941 */ /* 0x000fea0003800000 */
.L_x_771:
[----:B------:R-:W-:Y:S04]  /*111a0*/  BSSY B1, `(.L_x_773) ;  /* 0x0000083000017945 */ /* 0x000fe80003800000 */
[----:B------:R-:W-:Y:S05]  /*111b0*/  @!P6 BRA `(.L_x_774) ;  /* 0x000000080004e947 */ /* 0x000fea0003800000 */
[----:B------:R-:W2:Y:S04]  /*111c0*/  LDL R6, [R1+0x4] ;  /* 0x0000040001067983 */ /* 0x000ea80000100800 */
[----:B------:R-:W3:Y:S01]  /*111d0*/  LDL R7, [R1+0xc] ;  /* 0x00000c0001077983 */ /* 0x000ee20000100800 */
[----:B0-----:R-:W0:Y:S01]  /*111e0*/  S2R R5, SR_TID.X ;  /* 0x0000000000057919 */ /* 0x001e220000002100 */
[----:B--2---:R-:W-:Y:S02]  /*111f0*/  IMAD.MOV.U32 R9, RZ, RZ, R6 ;  /* 0x000000ffff097224 */ /* 0x004fe400078e0006 */
[----:B------:R-:W2:Y:S02]  /*11200*/  LDL R6, [R1+0x18] ;  /* 0x0000180001067983 */ /* 0x000ea40000100800 */
[----:B---3--:R-:W-:Y:S01]  /*11210*/  IMAD R4, R7, 0x8, R9 ;  /* 0x0000000807047824 */ /* 0x008fe200078e0209 */
[----:B0-----:R-:W-:Y:S01]  /*11220*/  LOP3.LUT R5, R5, 0x7f, RZ, 0xc0, !PT ;  /* 0x0000007f05057812 */ /* 0x001fe200078ec0ff */
[----:B------:R-:W-:Y:S03]  /*11230*/  BSSY B2, `(.L_x_775) ;  /* 0x0000005000027945 */ /* 0x000fe60003800000 */
[----:B------:R-:W-:-:S02]  /*11240*/  ISETP.NE.AND P1, PT, R5, RZ, PT ;  /* 0x000000ff0500720c */ /* 0x000fc40003f25270 */
[----:B--2---:R-:W-:-:S04]  /*11250*/  SHF.L.U32 R9, R6, 0x1f, RZ ;  /* 0x0000001f06097819 */ /* 0x004fc800000006ff */
[----:B------:R-:W0:Y:S02]  /*11260*/  SYNCS.PHASECHK.TRANS64.TRYWAIT P0, [R4+URZ+0x228a0], R9 ;  /* 0x0228a009040075a7 */ /* 0x000e24000800017f */
[----:B0-----:R-:W-:Y:S05]  /*11270*/  @!P0 BRA `(.L_x_776) ;  /* 0x0000006c00848947 */ /* 0x001fea0003800000 */
.L_x_955:
[----:B------:R-:W-:Y:S05]  /*11280*/  BSYNC B2 ;  /* 0x0000000000027941 */ /* 0x000fea0003800000 */
.L_x_775:
        /* <DEDUP_REMOVED lines=9> */
.L_x_778:
[----:B------:R-:W-:Y:S05]  /*11320*/  BSYNC B2 ;  /* 0x0000000000027941 */ /* 0x000fea0003800000 */
.L_x_777:
[----:B------:R-:W2:Y:S04]  /*11330*/  LDL R7, [R1+0x4] ;  /* 0x0000040001077983 */ /* 0x000ea80000100800 */
[----:B------:R-:W2:Y:S01]  /*11340*/  LDL R6, [R1+0xc] ;  /* 0x00000c0001067983 */ /* 0x000ea20000100800 */
[----:B------:R-:W-:Y:S01]  /*11350*/  IMAD.MOV.U32 R12, RZ, RZ, RZ ;  /* 0x000000ffff0c7224 */ /* 0x000fe200078e00ff */
[----:B------:R-:W-:Y:S01]  /*11360*/  UIADD3 UR4, UP0, UR38, 0x570, URZ ;  /* 0x0000057026047890 */ /* 0x000fe2000ff1e03f */
[----:B------:R-:W-:Y:S01]  /*11370*/  IMAD R5, R8, 0x60, R3 ;  /* 0x0000006008057824 */ /* 0x000fe200078e0203 */
[----:B------:R-:W-:Y:S01]  /*11380*/  PLOP3.LUT P0, PT, PT, PT, PT, 0x80, 0x0 ;  /* 0x000000000000781c */ /* 0x000fe20003f0f070 */
[----:B------:R-:W-:Y:S01]  /*11390*/  UMOV UR6, 0x0 ;  /* 0x0000000000067882 */ /* 0x000fe20000000000 */
[----:B------:R-:W-:Y:S01]  /*113a0*/  R2UR UR10, R12 ;  /* 0x000000000c0a72ca */ /* 0x000fe200000e0000 */
[----:B------:R-:W-:Y:S01]  /*113b0*/  UIADD3.X UR5, URZ, UR39, URZ, UP0, !UPT ;  /* 0x000000273f057290 */ /* 0x000fe200087fe43f */
[----:B------:R-:W-:Y:S01]  /*113c0*/  IADD3 R5, R5, -0x60, RZ ;  /* 0xffffffa005057810 */ /* 0x000fe20007ffe0ff */
[----:B------:R-:W-:Y:S01]  /*113d0*/  UMOV UR7, 0x12f00000 ;  /* 0x12f0000000077882 */ /* 0x000fe20000000000 */
[----:B--2---:R-:W-:-:S02]  /*113e0*/  IMAD R6, R6, 0x3000, R7 ;  /* 0x0000300006067824 */ /* 0x004fc400078e0207 */
[----:B------:R-:W-:Y:S02]  /*113f0*/  VIADD R7, R4, 0x22890 ;  /* 0x0002289004077836 */ /* 0x000fe40000000000 */
[----:B------:R-:W-:-:S07]  /*11400*/  VIADD R6, R6, 0x1c400 ;  /* 0x0001c40006067836 */ /* 0x000fce0000000000 */
.L_x_779:
        /* <DEDUP_REMOVED lines=13> */
.L_x_956:
[----:B------:R-:W-:Y:S05]  /*114e0*/  BSYNC B2 ;  /* 0x0000000000027941 */ /* 0x000fea0003800000 */
.L_x_780:
[----:B------:R-:W-:Y:S01]  /*114f0*/  BSSY B2, `(.L_x_782) ;  /* 0x000000b000027945 */ /* 0x000fe20003800000 */
[----:B------:R-:W-:Y:S02]  /*11500*/  IMAD.MOV.U32 R10, RZ, RZ, 0x0 ;  /* 0x00000000ff0a7424 */ /* 0x000fe400078e00ff */
[----:B------:R-:W-:Y:S01]  /*11510*/  IMAD.MOV.U32 R11, RZ, RZ, 0x12f00000 ;  /* 0x12f00000ff0b7424 */ /* 0x000fe200078e00ff */
[----:B------:R-:W-:Y:S06]  /*11520*/  @P1 BRA `(.L_x_783) ;  /* 0x00000000001c1947 */ /* 0x000fec0003800000 */
[----:B------:R-:W2:Y:S02]  /*11530*/  S2R R6, SR_TID.X ;  /* 0x0000000000067919 */ /* 0x000ea40000002100 */
[----:B--2---:R-:W-:Y:S01]  /*11540*/  LOP3.LUT R7, R6, 0x1f, RZ, 0xc0, !PT ;  /* 0x0000001f06077812 */ /* 0x004fe200078ec0ff */
[----:B------:R-:W-:-:S03]  /*11550*/  IMAD.MOV.U32 R6, RZ, RZ, 0xc000 ;  /* 0x0000c000ff067424 */ /* 0x000fc600078e00ff */
[----:B------:R-:W-:Y:S01]  /*11560*/  ISETP.NE.AND P0, PT, R7, RZ, PT ;  /* 0x000000ff0700720c */ /* 0x000fe20003f05270 */
[----:B------:R2:W-:-:S12]  /*11570*/  SYNCS.ARRIVE.TRANS64 RZ, [R4+URZ+0x228b0], R6 ;  /* 0x0228b00604ff79a7 */ /* 0x0005d8000800003f */
[----:B--2---:R-:W-:Y:S05]  /*11580*/  @!P0 BRA `(.L_x_783) ;  /* 0x0000000000048947 */ /* 0x004fea0003800000 */
[----:B------:R-:W-:Y:S01]  /*11590*/  BPT.TRAP 0x1 ;  /* 0x000000040000795c */ /* 0x000fe20000300000 */
.L_x_783:
[----:B------:R-:W-:Y:S05]  /*115a0*/  BSYNC B2 ;  /* 0x0000000000027941 */ /* 0x000fea0003800000 */
.L_x_782:
[----:B------:R-:W2:Y:S04]  /*115b0*/  LDL R7, [R1+0x4] ;  /* 0x0000040001077983 */ /* 0x000ea80000100800 */
[----:B------:R-:W2:Y:S01]  /*115c0*/  LDL R6, [R1+0xc] ;  /* 0x00000c0001067983 */ /* 0x000ea20000100800 */
[----:B------:R-:W-:Y:S01]  /*115d0*/  R2UR UR10, R12 ;  /* 0x000000000c0a72ca */ /* 0x000fe200000e0000 */
[----:B------:R-:W-:Y:S01]  /*115e0*/  UIADD3 UR4, UP0, UR38, 0x670, URZ ;  /* 0x0000067026047890 */ /* 0x000fe2000ff1e03f */
[----:B------:R-:W-:Y:S01]  /*115f0*/  R2UR UR6, R10 ;  /* 0x000000000a0672ca */ /* 0x000fe200000e0000 */
[----:B01----:R-:W-:Y:S01]  /*11600*/  VIADD R4, R4, 0x228b0 ;  /* 0x000228b004047836 */ /* 0x003fe20000000000 */
[----:B------:R-:W-:Y:S01]  /*11610*/  R2UR UR7, R11 ;  /* 0x000000000b0772ca */ /* 0x000fe200000e0000 */
[----:B------:R-:W-:Y:S01]  /*11620*/  UIADD3.X UR5, URZ, UR39, URZ, UP0, !UPT ;  /* 0x000000273f057290 */ /* 0x000fe200087fe43f */
[----:B------:R-:W-:Y:S01]  /*11630*/  PLOP3.LUT P0, PT, PT, PT, PT, 0x80, 0x0 ;  /* 0x000000000000781c */ /* 0x000fe20003f0f070 */
[----:B--2---:R-:W-:-:S04]  /*11640*/  IMAD R7, R6, 0xc000, R7 ;  /* 0x0000c00006077824 */ /* 0x004fc800078e0207 */
[----:B------:R-:W-:-:S08]  /*11650*/  VIADD R6, R7, 0x400 ;  /* 0x0000040007067836 */ /* 0x000fd00000000000 */
.L_x_784:
        /* <DEDUP_REMOVED lines=15> */
.L_x_785:
        /* <DEDUP_REMOVED lines=11> */
[----:B------:R-:W-:Y:S01]  /*11800*/  UMOV UR10, 0x80 ;  /* 0x00000080000a7882 */ /* 0x000fe20000000000 */
[----:B------:R-:W-:Y:S02]  /*11810*/  R2UR UR7, R11 ;  /* 0x000000000b0772ca */ /* 0x000fe400000e0000 */
[----:B------:R-:W-:Y:S02]  /*11820*/  PLOP3.LUT P0, PT, PT, PT, PT, 0x80, 0x0 ;  /* 0x000000000000781c */ /* 0x000fe40003f0f070 */
[----:B------:R-:W-:-:S11]  /*11830*/  IADD3 R6, R7, 0x6400, RZ ;  /* 0x0000640007067810 */ /* 0x000fd60007ffe0ff */
.L_x_786:
        /* <DEDUP_REMOVED lines=15> */
.L_x_787:
        /* <DEDUP_REMOVED lines=10> */
.L_x_774:
[----:B------:R-:W-:Y:S05]  /*119d0*/  BSYNC B1 ;  /* 0x0000000000017941 */ /* 0x000fea0003800000 */
.L_x_773:
[----:B------:R-:W2:Y:S04]  /*119e0*/  LDL.LU R9, [R1+0xc] ;  /* 0x00000c0001097983 */ /* 0x000ea80000300800 */
[----:B------:R-:W3:Y:S01]  /*119f0*/  LDL.LU R7, [R1+0x18] ;  /* 0x0000180001077983 */ /* 0x000ee20000300800 */
[----:B0-----:R-:W-:Y:S01]  /*11a00*/  VIADD R4, R8, 0xfffffffe ;  /* 0xfffffffe08047836 */ /* 0x001fe20000000000 */
[----:B------:R-:W-:-:S04]  /*11a10*/  PLOP3.LUT P0, PT, PT, PT, PT, 0x8, 0x0 ;  /* 0x000000000000781c */ /* 0x000fc80003f0e170 */
[----:B------:R-:W-:Y:S01]  /*11a20*/  ISETP.GE.AND P2, PT, R4, R2, PT ;  /* 0x000000020400720c */ /* 0x000fe20003f46270 */
[----:B--2---:R-:W-:-:S05]  /*11a30*/  VIADD R5, R9, 0x1 ;  /* 0x0000000109057836 */ /* 0x004fca0000000000 */
[----:B------:R-:W-:-:S04]  /*11a40*/  ISETP.NE.AND P1, PT, R5, 0x2, PT ;  /* 0x000000020500780c */ /* 0x000fc80003f25270 */
[----:B------:R-:W-:Y:S02]  /*11a50*/  SEL R6, RZ, 0x1, P1 ;  /* 0x00000001ff067807 */ /* 0x000fe40000800000 */
[----:B------:R-:W-:Y:S02]  /*11a60*/  SEL R5, R5, RZ, P1 ;  /* 0x000000ff05057207 */ /* 0x000fe40000800000 */
[----:B---3--:R-:W-:-:S03]  /*11a70*/  LOP3.LUT R7, R7, R6, RZ, 0x3c, !PT ;  /* 0x0000000607077212 */ /* 0x008fc600078e3cff */
[----:B------:R0:W-:Y:S04]  /*11a80*/  STL [R1+0xc], R5 ;  /* 0x00000c0501007387 */ /* 0x0001e80000100800 */
[----:B------:R0:W-:Y:S01]  /*11a90*/  STL [R1+0x18], R7 ;  /* 0x0000180701007387 */ /* 0x0001e20000100800 */
[----:B------:R-:W-:Y:S05]  /*11aa0*/  @!P2 BRA `(.L_x_767) ;  /* 0x00000008003ca947 */ /* 0x000fea0003800000 */
.L_x_803:
[----:B------:R-:W-:Y:S05]  /*11ab0*/  YIELD ;  /* 0x0000000000007946 */ /* 0x000fea0003800000 */
[----:B------:R-:W-:Y:S04]  /*11ac0*/  BSSY B1, `(.L_x_788) ;  /* 0x0000081000017945 */ /* 0x000fe80003800000 */
[----:B-1----:R-:W-:Y:S05]  /*11ad0*/  @!P6 BRA `(.L_x_789) ;  /* 0x0000000400fce947 */ /* 0x002fea0003800000 */
[----:B------:R-:W2:Y:S04]  /*11ae0*/  LDL R8, [R1+0x4] ;  /* 0x0000040001087983 */ /* 0x000ea80000100800 */
[----:B0-----:R-:W2:Y:S04]  /*11af0*/  LDL R5, [R1+0xc] ;  /* 0x00000c0001057983 */ /* 0x001ea80000100800 */
[----:B------:R-:W3:Y:S01]  /*11b00*/  LDL R6, [R1+0x18] ;  /* 0x0000180001067983 */ /* 0x000ee20000100800 */
[----:B------:R-:W0:Y:S01]  /*11b10*/  S2R R7, SR_TID.X ;  /* 0x0000000000077919 */ /* 0x000e220000002100 */
[----:B------:R-:W-:Y:S01]  /*11b20*/  BSSY B2, `(.L_x_790) ;  /* 0x0000007000027945 */ /* 0x000fe20003800000 */
[----:B0-----:R-:W-:-:S04]  /*11b30*/  LOP3.LUT R7, R7, 0x7f, RZ, 0xc0, !PT ;  /* 0x0000007f07077812 */ /* 0x001fc800078ec0ff */
[----:B------:R-:W-:Y:S01]  /*11b40*/  ISETP.NE.AND P2, PT, R7, RZ, PT ;  /* 0x000000ff0700720c */ /* 0x000fe20003f45270 */
[----:B--2---:R-:W-:Y:S01]  /*11b50*/  IMAD R5, R5, 0x8, R8 ;  /* 0x0000000805057824 */ /* 0x004fe200078e0208 */
[----:B---3--:R-:W-:-:S04]  /*11b60*/  SHF.L.U32 R6, R6, 0x1f, RZ ;  /* 0x0000001f06067819 */ /* 0x008fc800000006ff */
[----:B------:R-:W0:Y:S02]  /*11b70*/  SYNCS.PHASECHK.TRANS64.TRYWAIT P1, [R5+URZ+0x228a0], R6 ;  /* 0x0228a006050075a7 */ /* 0x000e24000802017f */
[----:B0-----:R-:W-:Y:S05]  /*11b80*/  @!P1 BRA `(.L_x_791) ;  /* 0x0000006400689947 */ /* 0x001fea0003800000 */
.L_x_957:
[----:B------:R-:W-:Y:S05]  /*11b90*/  BSYNC B2 ;  /* 0x0000000000027941 */ /* 0x000fea0003800000 */
.L_x_790:
        /* <DEDUP_REMOVED lines=9> */
.L_x_793:
[----:B------:R-:W-:Y:S05]  /*11c30*/  BSYNC B2 ;  /* 0x0000000000027941 */ /* 0x000fea0003800000 */
.L_x_792:
[----:B------:R-:W2:Y:S04]  /*11c40*/  LDL R8, [R1+0x4] ;  /* 0x0000040001087983 */ /* 0x000ea80000100800 */
[----:B------:R-:W2:Y:S01]  /*11c50*/  LDL R7, [R1+0xc] ;  /* 0x00000c0001077983 */ /* 0x000ea20000100800 */
[----:B------:R-:W-:Y:S01]  /*11c60*/  IMAD.MOV.U32 R12, RZ, RZ, RZ ;  /* 0x000000ffff0c7224 */ /* 0x000fe200078e00ff */
[----:B------:R-:W-:Y:S01]  /*11c70*/  UIADD3 UR4, UP0, UR38, 0x570, URZ ;  /* 0x0000057026047890 */ /* 0x000fe2000ff1e03f */
[----:B------:R-:W-:Y:S01]  /*11c80*/  PLOP3.LUT P1, PT, PT, PT, PT, 0x80, 0x0 ;  /* 0x000000000000781c */ /* 0x000fe20003f2f070 */
[----:B------:R-:W-:Y:S01]  /*11c90*/  VIADD R9, R5, 0x22890 ;  /* 0x0002289005097836 */ /* 0x000fe20000000000 */
[----:B------:R-:W-:Y:S01]  /*11ca0*/  UMOV UR6, 0x0 ;  /* 0x0000000000067882 */ /* 0x000fe20000000000 */
[----:B------:R-:W-:Y:S01]  /*11cb0*/  R2UR UR10, R12 ;  /* 0x000000000c0a72ca */ /* 0x000fe200000e0000 */
[----:B------:R-:W-:Y:S01]  /*11cc0*/  UIADD3.X UR5, URZ, UR39, URZ, UP0, !UPT ;  /* 0x000000273f057290 */ /* 0x000fe200087fe43f */
[----:B------:R-:W-:Y:S01]  /*11cd0*/  UMOV UR7, 0x12f00000 ;  /* 0x12f0000000077882 */ /* 0x000fe20000000000 */
[----:B--2---:R-:W-:-:S02]  /*11ce0*/  IMAD R7, R7, 0x3000, R8 ;  /* 0x0000300007077824 */ /* 0x004fc400078e0208 */
[----:B------:R-:W-:Y:S02]  /*11cf0*/  IMAD R8, R4, 0x60, R3 ;  /* 0x0000006004087824 */ /* 0x000fe400078e0203 */
[----:B------:R-:W-:-:S08]  /*11d00*/  VIADD R7, R7, 0x1c400 ;  /* 0x0001c40007077836 */ /* 0x000fd00000000000 */
.L_x_794:
        /* <DEDUP_REMOVED lines=13> */
.L_x_958:
[----:B------:R-:W-:Y:S05]  /*11de0*/  BSYNC B2 ;  /* 0x0000000000027941 */ /* 0x000fea0003800000 */
.L_x_795:
[----:B------:R-:W-:Y:S01]  /*11df0*/  BSSY B2, `(.L_x_797) ;  /* 0x000000b000027945 */ /* 0x000fe20003800000 */
[----:B------:R-:W-:Y:S01]  /*11e00*/  MOV R10, 0x0 ;  /* 0x00000000000a7802 */ /* 0x000fe20000000f00 */
[----:B------:R-:W-:Y:S02]  /*11e10*/  IMAD.MOV.U32 R11, RZ, RZ, 0x12f00000 ;  /* 0x12f00000ff0b7424 */ /* 0x000fe400078e00ff */
[----:B------:R-:W-:Y:S05]  /*11e20*/  @P2 BRA `(.L_x_798) ;  /* 0x00000000001c2947 */ /* 0x000fea0003800000 */
[----:B------:R-:W2:Y:S01]  /*11e30*/  S2R R7, SR_TID.X ;  /* 0x0000000000077919 */ /* 0x000ea20000002100 */
[----:B01----:R-:W-:-:S04]  /*11e40*/  IMAD.MOV.U32 R6, RZ, RZ, 0xc000 ;  /* 0x0000c000ff067424 */ /* 0x003fc800078e00ff */
[----:B------:R3:W-:Y:S01]  /*11e50*/  SYNCS.ARRIVE.TRANS64 RZ, [R5+URZ+0x228b0], R6 ;  /* 0x0228b00605ff79a7 */ /* 0x0007e2000800003f */
[----:B--2---:R-:W-:-:S04]  /*11e60*/  LOP3.LUT R7, R7, 0x1f, RZ, 0xc0, !PT ;  /* 0x0000001f07077812 */ /* 0x004fc800078ec0ff */
[----:B------:R-:W-:-:S13]  /*11e70*/  ISETP.NE.AND P1, PT, R7, RZ, PT ;  /* 0x000000ff0700720c */ /* 0x000fda0003f25270 */
[----:B---3--:R-:W-:Y:S05]  /*11e80*/  @!P1 BRA `(.L_x_798) ;  /* 0x0000000000049947 */ /* 0x008fea0003800000 */
[----:B------:R-:W-:Y:S01]  /*11e90*/  BPT.TRAP 0x1 ;  /* 0x000000040000795c */ /* 0x000fe20000300000 */
.L_x_798:
[----:B------:R-:W-:Y:S05]  /*11ea0*/  BSYNC B2 ;  /* 0x0000000000027941 */ /* 0x000fea0003800000 */
.L_x_797:
        /* <DEDUP_REMOVED lines=11> */
.L_x_799:
        /* <DEDUP_REMOVED lines=15> */
.L_x_800:
        /* <DEDUP_REMOVED lines=15> */
.L_x_801:
        /* <DEDUP_REMOVED lines=15> */
.L_x_802:
        /* <DEDUP_REMOVED lines=10> */
.L_x_789:
[----:B------:R-:W-:Y:S05]  /*122d0*/  BSYNC B1 ;  /* 0x0000000000017941 */ /* 0x000fea0003800000 */
.L_x_788:
[----:B------:R-:W2:Y:S04]  /*122e0*/  LDL.LU R9, [R1+0xc] ;  /* 0x00000c0001097983 */ /* 0x000ea80000300800 */
[----:B0-----:R-:W3:Y:S01]  /*122f0*/  LDL.LU R7, [R1+0x18] ;  /* 0x0000180001077983 */ /* 0x001ee20000300800 */
[C---:B------:R-:W-:Y:S02]  /*12300*/  ISETP.GT.AND P2, PT, R4.reuse, R2, PT ;  /* 0x000000020400720c */ /* 0x040fe40003f44270 */
[----:B------:R-:W-:Y:S01]  /*12310*/  IADD3 R4, R4, -0x1, RZ ;  /* 0xffffffff04047810 */ /* 0x000fe20007ffe0ff */
[----:B--2---:R-:W-:-:S05]  /*12320*/  VIADD R5, R9, 0x1 ;  /* 0x0000000109057836 */ /* 0x004fca0000000000 */
[----:B------:R-:W-:-:S04]  /*12330*/  ISETP.NE.AND P1, PT, R5, 0x2, PT ;  /* 0x000000020500780c */ /* 0x000fc80003f25270 */
[----:B------:R-:W-:Y:S02]  /*12340*/  SEL R6, RZ, 0x1, P1 ;  /* 0x00000001ff067807 */ /* 0x000fe40000800000 */
[----:B------:R-:W-:Y:S02]  /*12350*/  SEL R5, R5, RZ, P1 ;  /* 0x000000ff05057207 */ /* 0x000fe40000800000 */
[----:B---3--:R-:W-:-:S05]  /*12360*/  LOP3.LUT R7, R7, R6, RZ, 0x3c, !PT ;  /* 0x0000000607077212 */ /* 0x008fca00078e3cff */
[----:B------:R1:W-:Y:S04]  /*12370*/  STL [R1+0x18], R7 ;  /* 0x0000180701007387 */ /* 0x0003e80000100800 */
[----:B------:R1:W-:Y:S01]  /*12380*/  STL [R1+0xc], R5 ;  /* 0x00000c0501007387 */ /* 0x0003e20000100800 */
[----:B------:R-:W-:Y:S05]  /*12390*/  @P2 BRA `(.L_x_803) ;  /* 0xfffffff400c42947 */ /* 0x000fea000383ffff */
.L_x_767:
[----:B------:R-:W-:Y:S05]  /*123a0*/  BSYNC B0 ;  /* 0x0000000000007941 */ /* 0x000fea0003800000 */
.L_x_766:
[----:B01----:R-:W2:Y:S01]  /*123b0*/  LDL R5, [R1+0x50] ;  /* 0x0000500001057983 */ /* 0x003ea20000100800 */
[----:B------:R-:W-:Y:S05]  /*123c0*/  @!P0 WARPSYNC.ALL ;  /* 0x0000000000008948 */ /* 0x000fea0003800000 */
[----:B------:R-:W-:Y:S06]  /*123d0*/  @!P0 BAR.SYNC.DEFER_BLOCKING 0xc, 0x180 ;  /* 0x0306000000008b1d */ /* 0x000fec0000010000 */
[----:B------:R-:W-:Y:S01]  /*123e0*/  BSSY B7, `(.L_x_804) ;  /* 0x0000419000077945 */ /* 0x000fe20003800000 */
[----:B--2---:R-:W-:-:S13]  /*123f0*/  ISETP.GT.AND P0, PT, R5, RZ, PT ;  /* 0x000000ff0500720c */ /* 0x004fda0003f04270 */
[----:B------:R-:W-:Y:S05]  /*12400*/  @P0 BRA `(.L_x_805) ;  /* 0x0000000000440947 */ /* 0x000fea0003800000 */
[----:B------:R-:W0:Y:S02]  /*12410*/  S2R R5, SR_TID.X ;  /* 0x0000000000057919 */ /* 0x000e240000002100 */
[----:B0-----:R-:W-:-:S04]  /*12420*/  LOP3.LUT R5, R5, 0x7f, RZ, 0xc0, !PT ;  /* 0x0000007f05057812 */ /* 0x001fc800078ec0ff */
[----:B------:R-:W-:-:S13]  /*12430*/  ISETP.NE.AND P0, PT, R5, RZ, PT ;  /* 0x000000ff0500720c */ /* 0x000fda0003f05270 */
[----:B------:R-:W-:Y:S05]  /*12440*/  @P0 BRA `(.L_x_806) ;  /* 0x0000004000480947 */ /* 0x000fea0003800000 */
[----:B------:R-:W0:Y:S01]  /*12450*/  S2R R3, SR_LANEID ;  /* 0x0000000000037919 */ /* 0x000e220000000000 */
[----:B------:R-:W-:Y:S02]  /*12460*/  VOTEU.ANY UR4, UPT, PT ;  /* 0x0000000000047886 */ /* 0x000fe400038e0100 */
[----:B------:R-:W0:Y:S08]  /*12470*/  FLO.U32 R0, UR4 ;  /* 0x0000000400007d00 */ /* 0x000e3000080e0000 */
[----:B------:R-:W1:Y:S01]  /*12480*/  POPC R5, UR4 ;  /* 0x0000000400057d09 */ /* 0x000e620008000000 */
[----:B0-----:R-:W-:-:S02]  /*12490*/  ISETP.EQ.U32.AND P0, PT, R0, R3, PT ;  /* 0x000000030000720c */ /* 0x001fc40003f02070 */
[----:B------:R-:W1:Y:S11]  /*124a0*/  LDC.64 R2, c[0x0][0xc60] ;  /* 0x00031800ff027b82 */ /* 0x000e760000000a00 */
[----:B-1----:R-:W2:Y:S01]  /*124b0*/  @P0 ATOMG.E.ADD.STRONG.GPU PT, R3, desc[UR40][R2.64], R5 ;  /* 0x00000005020309a8 */ /* 0x002ea200081ee1e8 */
[----:B------:R-:W0:Y:S02]  /*124c0*/  S2R R4, SR_LTMASK ;  /* 0x0000000000047919 */ /* 0x000e240000003900 */
[----:B0-----:R-:W-:-:S04]  /*124d0*/  LOP3.LUT R4, R4, UR4, RZ, 0xc0, !PT ;  /* 0x0000000404047c12 */ /* 0x001fc8000f8ec0ff */
[----:B------:R-:W0:Y:S01]  /*124e0*/  POPC R7, R4 ;  /* 0x0000000400077309 */ /* 0x000e220000000000 */
[----:B--2---:R-:W0:Y:S02]  /*124f0*/  SHFL.IDX PT, R0, R3, R0, 0x1f ;  /* 0x00001f0003007589 */ /* 0x004e2400000e0000 */
[----:B0-----:R-:W-:Y:S01]  /*12500*/  IADD3 R16, R0, UR36, R7 ;  /* 0x0000002400107c10 */ /* 0x001fe2000fffe007 */
[----:B------:R-:W-:Y:S06]  /*12510*/  BRA `(.L_x_806) ;  /* 0x0000004000147947 */ /* 0x000fec0003800000 */
.L_x_805:
        /* <DEDUP_REMOVED lines=9> */
[----:B------:R-:W-:Y:S01]  /*125b0*/  IMAD.U32 R4, RZ, RZ, UR6 ;  /* 0x00000006ff047e24 */ /* 0x000fe2000f8e00ff */
[----:B------:R-:W-:Y:S01]  /*125c0*/  MOV R12, 0x1 ;  /* 0x00000001000c7802 */ /* 0x000fe20000000f00 */
[----:B------:R-:W0:Y:S01]  /*125d0*/  LDC.64 R2, c[0x4][R2] ;  /* 0x0100000002027b82 */ /* 0x000e220000000a00 */
[----:B------:R-:W-:Y:S02]  /*125e0*/  IMAD.U32 R5, RZ, RZ, UR7 ;  /* 0x00000007ff057e24 */ /* 0x000fe4000f8e00ff */
[----:B------:R-:W-:Y:S02]  /*125f0*/  IMAD.U32 R6, RZ, RZ, UR8 ;  /* 0x00000008ff067e24 */ /* 0x000fe4000f8e00ff */
[----:B------:R-:W-:-:S02]  /*12600*/  IMAD.U32 R7, RZ, RZ, UR9 ;  /* 0x00000009ff077e24 */ /* 0x000fc4000f8e00ff */
[----:B------:R-:W-:Y:S02]  /*12610*/  IMAD.U32 R10, RZ, RZ, UR4 ;  /* 0x00000004ff0a7e24 */ /* 0x000fe4000f8e00ff */
[----:B------:R-:W-:Y:S02]  /*12620*/  IMAD.U32 R11, RZ, RZ, UR5 ;  /* 0x00000005ff0b7e24 */ /* 0x000fe4000f8e00ff */
[----:B------:R-:W-:Y:S02]  /*12630*/  IMAD.MOV.U32 R8, RZ, RZ, 0x70 ;  /* 0x00000070ff087424 */ /* 0x000fe400078e00ff */
[----:B------:R-:W-:-:S07]  /*12640*/  IMAD.MOV.U32 R13, RZ, RZ, RZ ;  /* 0x000000ffff0d7224 */ /* 0x000fce00078e00ff */
[----:B------:R-:W-:-:S07]  /*12650*/  LEPC R20, `(.L_x_808) ;  /* 0x000000001014794e */ /* 0x000fce0000000000 */
[----:B0-----:R-:W-:Y:S05]  /*12660*/  CALL.ABS.NOINC R2 ;  /* 0x0000000002007343 */ /* 0x001fea0003c00000 */
.L_x_808:
[----:B------:R-:W-:Y:S05]  /*12670*/  BSYNC B6 ;  /* 0x0000000000067941 */ /* 0x000fea0003800000 */
.L_x_807:
        /* <DEDUP_REMOVED lines=9> */
[----:B------:R0:W1:Y:S01]  /*12710*/  LDC.64 R2, c[0x4][R0] ;  /* 0x0100000000027b82 */ /* 0x0000620000000a00 */
[----:B------:R-:W-:Y:S01]  /*12720*/  IMAD.U32 R4, RZ, RZ, UR6 ;  /* 0x00000006ff047e24 */ /* 0x000fe2000f8e00ff */
[----:B------:R-:W-:Y:S01]  /*12730*/  MOV R8, 0x70 ;  /* 0x0000007000087802 */ /* 0x000fe20000000f00 */
[----:B------:R-:W-:Y:S02]  /*12740*/  IMAD.U32 R5, RZ, RZ, UR7 ;  /* 0x00000007ff057e24 */ /* 0x000fe4000f8e00ff */
[----:B------:R-:W-:Y:S02]  /*12750*/  IMAD.U32 R6, RZ, RZ, UR8 ;  /* 0x00000008ff067e24 */ /* 0x000fe4000f8e00ff */
[----:B------:R-:W-:-:S02]  /*12760*/  IMAD.U32 R7, RZ, RZ, UR9 ;  /* 0x00000009ff077e24 */ /* 0x000fc4000f8e00ff */
[----:B------:R-:W-:Y:S02]  /*12770*/  IMAD.U32 R10, RZ, RZ, UR4 ;  /* 0x00000004ff0a7e24 */ /* 0x000fe4000f8e00ff */
[----:B------:R-:W-:Y:S02]  /*12780*/  IMAD.U32 R11, RZ, RZ, UR5 ;  /* 0x00000005ff0b7e24 */ /* 0x000fe4000f8e00ff */
[----:B------:R-:W-:Y:S02]  /*12790*/  IMAD.MOV.U32 R12, RZ, RZ, 0x1 ;  /* 0x00000001ff0c7424 */ /* 0x000fe400078e00ff */
[----:B0-----:R-:W-:-:S07]  /*127a0*/  IMAD.MOV.U32 R13, RZ, RZ, RZ ;  /* 0x000000ffff0d7224 */ /* 0x001fce00078e00ff */
[----:B------:R-:W-:-:S07]  /*127b0*/  LEPC R20, `(.L_x_811) ;  /* 0x000000001014794e */ /* 0x000fce0000000000 */
[----:B-1----:R-:W-:Y:S05]  /*127c0*/  CALL.ABS.NOINC R2 ;  /* 0x0000000002007343 */ /* 0x002fea0003c00000 */
.L_x_811:
        /* <DEDUP_REMOVED lines=16> */
.L_x_810:
[----:B------:R-:W-:Y:S05]  /*128d0*/  BSYNC B6 ;  /* 0x0000000000067941 */ /* 0x000fea0003800000 */
.L_x_809:
[----:B------:R-:W2:Y:S01]  /*128e0*/  LDL.LU R2, [R1] ;  /* 0x0000000001027983 */ /* 0x000ea20000300800 */
[----:B------:R-:W-:-:S03]  /*128f0*/  ULDC.64 UR4, c[0x0][0x9f8] ;  /* 0x00027e0000047ab9 */ /* 0x000fc60000000a00 */
[----:B------:R-:W3:Y:S04]  /*12900*/  LDL.LU R4, [R1+0x20] ;  /* 0x0000200001047983 */ /* 0x000ee80000300800 */
[----:B------:R-:W4:Y:S01]  /*12910*/  LDL R7, [R1+0x10] ;  /* 0x0000100001077983 */ /* 0x000f220000100800 */
        /* <DEDUP_REMOVED lines=8> */
[----:B0-----:R-:W0:Y:S01]  /*129a0*/  LDC.64 R2, c[0x0][0x418] ;  /* 0x00010600ff027b82 */ /* 0x001e220000000a00 */
[----:B--2---:R-:W-:Y:S01]  /*129b0*/  SHF.R.S32.HI R8, RZ, 0x1f, R7 ;  /* 0x0000001fff087819 */ /* 0x004fe20000011407 */
[----:B------:R1:W-:Y:S04]  /*129c0*/  @P0 STL [R1+0x10], R7 ;  /* 0x0000100701000387 */ /* 0x0003e80000100800 */
[----:B------:R1:W-:Y:S04]  /*129d0*/  STL [R1+0x34], R9 ;  /* 0x0000340901007387 */ /* 0x0003e80000100800 */
[----:B------:R1:W-:Y:S01]  /*129e0*/  STL [R1+0x20], R8 ;  /* 0x0000200801007387 */ /* 0x0003e20000100800 */
[----:B0-----:R-:W-:Y:S01]  /*129f0*/  LOP3.LUT P0, RZ, R2, UR4, RZ, 0xfc, !PT ;  /* 0x0000000402ff7c12 */ /* 0x001fe2000f80fcff */
[----:B------:R-:W-:-:S03]  /*12a00*/  UMOV UR4, 0xffffffff ;  /* 0xffffffff00047882 */ /* 0x000fc60000000000 */
[----:B------:R-:W-:-:S04]  /*12a10*/  LOP3.LUT P0, RZ, R3, UR5, RZ, 0xfc, P0 ;  /* 0x0000000503ff7c12 */ /* 0x000fc8000800fcff */
[----:B------:R-:W-:Y:S01]  /*12a20*/  SEL R0, R7, RZ, !P0 ;  /* 0x000000ff07007207 */ /* 0x000fe20004000000 */
[----:B-1----:R-:W-:Y:S08]  /*12a30*/  BRA.DIV UR4, `(.L_x_812) ;  /* 0x0000005604e47947 */ /* 0x002ff0000b800000 */
[----:B------:R-:W0:Y:S02]  /*12a40*/  S2R R4, SR_TID.X ;  /* 0x0000000000047919 */ /* 0x000e240000002100 */
[----:B0-----:R-:W-:-:S04]  /*12a50*/  SHF.R.U32.HI R4, RZ, 0x5, R4 ;  /* 0x00000005ff047819 */ /* 0x001fc80000011604 */
[----:B------:R-:W-:-:S05]  /*12a60*/  LOP3.LUT R4, R4, 0x3, RZ, 0xc0, !PT ;  /* 0x0000000304047812 */ /* 0x000fca00078ec0ff */
[----:B------:R0:W1:Y:S02]  /*12a70*/  SHFL.IDX PT, R14, R4, RZ, 0x1f ;  /* 0x00001fff040e7589 */ /* 0x00006400000e0000 */
.L_x_961:
[----:B0-----:R-:W2:Y:S01]  /*12a80*/  LDL.LU R4, [R1+0x1c] ;  /* 0x00001c0001047983 */ /* 0x001ea20000300800 */
[----:B------:R-:W-:Y:S02]  /*12a90*/  PLOP3.LUT P1, PT, PT, PT, PT, 0x8, 0x0 ;  /* 0x000000000000781c */ /* 0x000fe40003f2e170 */
[----:B-1----:R-:W-:Y:S01]  /*12aa0*/  ISETP.NE.AND P0, PT, R14, RZ, PT ;  /* 0x000000ff0e00720c */ /* 0x002fe20003f05270 */
[----:B------:R0:W-:Y:S01]  /*12ab0*/  STL [R1], R0 ;  /* 0x0000000001007387 */ /* 0x0001e20000100800 */
[----:B--2---:R-:W-:-:S09]  /*12ac0*/  LOP3.LUT R4, R4, 0xfffffffe, RZ, 0xc0, !PT ;  /* 0xfffffffe04047812 */ /* 0x004fd200078ec0ff */
[----:B------:R-:W-:-:S05]  /*12ad0*/  @P1 LOP3.LUT R4, R4, 0x1, RZ, 0xfc, !PT ;  /* 0x0000000104041812 */ /* 0x000fca00078efcff */
[----:B------:R0:W-:Y:S01]  /*12ae0*/  STL [R1+0x1c], R4 ;  /* 0x00001c0401007387 */ /* 0x0001e20000100800 */
[----:B------:R-:W-:Y:S05]  /*12af0*/  @P0 BRA `(.L_x_813) ;  /* 0x0000000400240947 */ /* 0x000fea0003800000 */
[----:B------:R-:W-:-:S03]  /*12b00*/  UMOV UR4, 0xffffffff ;  /* 0xffffffff00047882 */ /* 0x000fc60000000000 */
[----:B------:R-:W-:Y:S05]  /*12b10*/  BRA.DIV UR4, `(.L_x_814) ;  /* 0x0000005604e07947 */ /* 0x000fea000b800000 */
[----:B------:R-:W-:-:S13]  /*12b20*/  ELECT P6, URZ, PT ;  /* 0x00000000003f782f */ /* 0x000fda00038c0000 */
.L_x_964:
[----:B------:R-:W-:Y:S05]  /*12b30*/  @!P6 BRA `(.L_x_813) ;  /* 0x000000040014e947 */ /* 0x000fea0003800000 */
[----:B------:R1:W-:Y:S01]  /*12b40*/  STL [R1+0x5c], R9 ;  /* 0x00005c0901007387 */ /* 0x0003e20000100800 */
[----:B------:R-:W-:-:S04]  /*12b50*/  ISETP.NE.U32.AND P0, PT, R2, RZ, PT ;  /* 0x000000ff0200720c */ /* 0x000fc80003f05070 */
[----:B------:R-:W-:-:S13]  /*12b60*/  ISETP.NE.AND.EX P0, PT, R3, RZ, PT, P0 ;  /* 0x000000ff0300720c */ /* 0x000fda0003f05300 */
[----:B-1----:R-:W-:Y:S05]  /*12b70*/  @!P0 BRA `(.L_x_815) ;  /* 0x0000000000508947 */ /* 0x002fea0003800000 */
[----:B------:R-:W1:Y:S01]  /*12b80*/  LDC R6, c[0x0][0x43c] ;  /* 0x00010f00ff067b82 */ /* 0x000e620000000800 */
[----:B0-----:R-:W-:Y:S01]  /*12b90*/  IMAD.MOV.U32 R0, RZ, RZ, R9 ;  /* 0x000000ffff007224 */ /* 0x001fe200078e0009 */
[----:B------:R-:W-:Y:S01]  /*12ba0*/  ULDC.64 UR4, c[0x0][0x428] ;  /* 0x00010a0000047ab9 */ /* 0x000fe20000000a00 */
[----:B-1----:R-:W-:-:S13]  /*12bb0*/  ISETP.NE.AND P0, PT, R6, 0x1, PT ;  /* 0x000000010600780c */ /* 0x002fda0003f05270 */
        /* <DEDUP_REMOVED lines=14> */
[----:B------:R-:W2:Y:S04]  /*12ca0*/  LDG.E R0, desc[UR40][R2.64] ;  /* 0x0000002802007981 */ /* 0x000ea8000c1e1900 */
[----:B--2---:R1:W-:Y:S02]  /*12cb0*/  STL [R1], R0 ;  /* 0x0000000001007387 */ /* 0x0043e40000100800 */
.L_x_815:
[----:B------:R-:W2:Y:S04]  /*12cc0*/  LDL R7, [R1+0x4] ;  /* 0x0000040001077983 */ /* 0x000ea80000100800 */
[----:B01----:R-:W2:Y:S04]  /*12cd0*/  LDL R0, [R1+0x8] ;  /* 0x0000080001007983 */ /* 0x003ea80000100800 */
[----:B------:R-:W3:Y:S01]  /*12ce0*/  LDL R2, [R1+0x14] ;  /* 0x0000140001027983 */ /* 0x000ee20000100800 */
[----:B--2---:R-:W-:Y:S01]  /*12cf0*/  IMAD R0, R0, 0x8, R7 ;  /* 0x0000000800007824 */ /* 0x004fe200078e0207 */
[----:B---3--:R-:W-:-:S04]  /*12d00*/  SHF.L.U32 R2, R2, 0x1f, RZ ;  /* 0x0000001f02027819 */ /* 0x008fc800000006ff */
[----:B------:R-:W0:Y:S02]  /*12d10*/  SYNCS.PHASECHK.TRANS64.TRYWAIT P0, [R0+URZ+0x22840], R2 ;  /* 0x02284002000075a7 */ /* 0x000e24000800017f */
[----:B0-----:R-:W-:Y:S05]  /*12d20*/  @!P0 BRA `(.L_x_816) ;  /* 0x00000054007c8947 */ /* 0x001fea0003800000 */
.L_x_965:
[----:B------:R-:W1:Y:S02]  /*12d30*/  S2R R3, SR_TID.X ;  /* 0x0000000000037919 */ /* 0x000e640000002100 */
[----:B-1----:R-:W-:-:S04]  /*12d40*/  LOP3.LUT R3, R3, 0x7f, RZ, 0xc0, !PT ;  /* 0x0000007f03037812 */ /* 0x002fc800078ec0ff */
[----:B------:R-:W-:-:S13]  /*12d50*/  ISETP.NE.AND P0, PT, R3, RZ, PT ;  /* 0x000000ff0300720c */ /* 0x000fda0003f05270 */
[----:B------:R-:W-:Y:S05]  /*12d60*/  @P0 BRA `(.L_x_817) ;  /* 0x00000000001c0947 */ /* 0x000fea0003800000 */
[----:B------:R-:W1:Y:S01]  /*12d70*/  S2R R3, SR_TID.X ;  /* 0x0000000000037919 */ /* 0x000e620000002100 */
[----:B0-----:R-:W-:-:S04]  /*12d80*/  MOV R2, 0x3000 ;  /* 0x0000300000027802 */ /* 0x001fc80000000f00 */
[----:B------:R2:W-:Y:S01]  /*12d90*/  SYNCS.ARRIVE.TRANS64 RZ, [R0+URZ+0x22830], R2 ;  /* 0x0228300200ff79a7 */ /* 0x0005e2000800003f */
[----:B-1----:R-:W-:-:S04]  /*12da0*/  LOP3.LUT R3, R3, 0x1f, RZ, 0xc0, !PT ;  /* 0x0000001f03037812 */ /* 0x002fc800078ec0ff */
[----:B------:R-:W-:-:S13]  /*12db0*/  ISETP.NE.AND P0, PT, R3, RZ, PT ;  /* 0x000000ff0300720c */ /* 0x000fda0003f05270 */
[----:B--2---:R-:W-:Y:S05]  /*12dc0*/  @!P0 BRA `(.L_x_817) ;  /* 0x0000000000048947 */ /* 0x004fea0003800000 */
[----:B------:R-:W-:Y:S01]  /*12dd0*/  BPT.TRAP 0x1 ;  /* 0x000000040000795c */ /* 0x000fe20000300000 */
.L_x_817:
[----:B------:R-:W2:Y:S04]  /*12de0*/  LDL R7, [R1+0x4] ;  /* 0x0000040001077983 */ /* 0x000ea80000100800 */
[----:B------:R-:W2:Y:S04]  /*12df0*/  LDL R6, [R1+0x8] ;  /* 0x0000080001067983 */ /* 0x000ea80000100800 */
[----:B------:R-:W3:Y:S04]  /*12e00*/  LDL R5, [R1+0x5c] ;  /* 0x00005c0001057983 */ /* 0x000ee80000100800 */
[----:B------:R-:W4:Y:S04]  /*12e10*/  LDL R4, [R1+0x24] ;  /* 0x0000240001047983 */ /* 0x000f280000100800 */
[----:B------:R-:W5:Y:S04]  /*12e20*/  LDL R3, [R1] ;  /* 0x0000000001037983 */ /* 0x000f680000100800 */
[----:B0-----:R-:W5:Y:S01]  /*12e30*/  LDL.LU R2, [R1+0x1c] ;  /* 0x00001c0001027983 */ /* 0x001f620000300800 */
[----:B------:R-:W-:Y:S01]  /*12e40*/  R2UR UR9, R0 ;  /* 0x00000000000972ca */ /* 0x000fe200000e0000 */
[----:B------:R-:W-:Y:S01]  /*12e50*/  UIADD3 UR6, UP0, UR38, 0x370, URZ ;  /* 0x0000037026067890 */ /* 0x000fe2000ff1e03f */
[----:B------:R-:W-:Y:S01]  /*12e60*/  PLOP3.LUT P0, PT, PT, PT, PT, 0x80, 0x0 ;  /* 0x000000000000781c */ /* 0x000fe20003f0f070 */
[----:B------:R-:W-:Y:S01]  /*12e70*/  UMOV UR5, 0x14f00000 ;  /* 0x14f0000000057882 */ /* 0x000fe20000000000 */
[----:B------:R-:W-:Y:S01]  /*12e80*/  R2UR UR12, R18 ;  /* 0x00000000120c72ca */ /* 0x000fe200000e0000 */
[----:B------:R-:W-:Y:S01]  /*12e90*/  UIADD3.X UR7, URZ, UR39, URZ, UP0, !UPT ;  /* 0x000000273f077290 */ /* 0x000fe200087fe43f */
[----:B------:R-:W-:-:S07]  /*12ea0*/  UMOV UR10, URZ ;  /* 0x0000003f000a7c82 */ /* 0x000fce0008000000 */
[----:B------:R-:W-:Y:S01]  /*12eb0*/  UIADD3 UR9, UR9, 0x22830, URZ ;  /* 0x0002283009097890 */ /* 0x000fe2000fffe03f */
[----:B--2---:R-:W-:Y:S01]  /*12ec0*/  IMAD R0, R6, 0x3000, R7 ;  /* 0x0000300006007824 */ /* 0x004fe200078e0207 */
[----:B---3--:R-:W-:-:S04]  /*12ed0*/  R2UR UR11, R5 ;  /* 0x00000000050b72ca */ /* 0x008fc800000e0000 */
[----:B------:R-:W-:Y:S02]  /*12ee0*/  R2UR UR8, R0 ;  /* 0x00000000000872ca */ /* 0x000fe400000e0000 */
[----:B----4-:R-:W-:Y:S02]  /*12ef0*/  R2UR UR4, R4 ;  /* 0x00000000040472ca */ /* 0x010fe400000e0000 */
[----:B-----5:R-:W-:Y:S02]  /*12f00*/  R2UR UR13, R3 ;  /* 0x00000000030d72ca */ /* 0x020fe400000e0000 */
[----:B------:R-:W-:-:S07]  /*12f10*/  LOP3.LUT R2, R2, 0xfffffffe, RZ, 0xc0, !PT ;  /* 0xfffffffe02027812 */ /* 0x000fce00078ec0ff */
[----:B------:R-:W-:Y:S01]  /*12f20*/  UIADD3 UR8, UR8, 0x1c400, URZ ;  /* 0x0001c40008087890 */ /* 0x000fe2000fffe03f */
[----:B------:R-:W-:Y:S01]  /*12f30*/  @P0 LOP3.LUT R2, R2, 0x1, RZ, 0xfc, !PT ;  /* 0x0000000102020812 */ /* 0x000fe200078efcff */
[----:B------:R-:W-:-:S03]  /*12f40*/  UIMAD UR11, UR11, 0x60, UR4 ;  /* 0x000000600b0b78a4 */ /* 0x000fc6000f8e0204 */
[----:B------:R-:W-:Y:S01]  /*12f50*/  UMOV UR4, 0x0 ;  /* 0x0000000000047882 */ /* 0x000fe20000000000 */
[----:B------:R1:W-:Y:S05]  /*12f60*/  STL [R1+0x1c], R2 ;  /* 0x00001c0201007387 */ /* 0x0003ea0000100800 */
[----:B------:R1:W-:Y:S01]  /*12f70*/  UTMALDG.4D [UR8], [UR6], desc[UR4] ;  /* 0x00000408060075b4 */ /* 0x0003e20008019000 */
[----:B------:R-:W-:Y:S02]  /*12f80*/  NOP ;  /* 0x0000000000007918 */ /* 0x000fe40000000000 */
.L_x_813:
[----:B-1----:R-:W2:Y:S04]  /*12f90*/  LDL R2, [R1+0x4] ;  /* 0x0000040001027983 */ /* 0x002ea80000100800 */
[----:B------:R-:W3:Y:S04]  /*12fa0*/  LDL.LU R3, [R1+0x38] ;  /* 0x0000380001037983 */ /* 0x000ee80000300800 */
[----:B------:R-:W4:Y:S04]  /*12fb0*/  LDL.LU R5, [R1+0x28] ;  /* 0x0000280001057983 */ /* 0x000f280000300800 */
[----:B0-----:R-:W5:Y:S01]  /*12fc0*/  LDL.LU R4, [R1+0x40] ;  /* 0x0000400001047983 */ /* 0x001f620000300800 */
[----:B------:R-:W-:Y:S05]  /*12fd0*/  WARPSYNC.ALL ;  /* 0x0000000000007948 */ /* 0x000fea0003800000 */
[----:B------:R-:W-:Y:S01]  /*12fe0*/  ULDC.64 UR4, c[0x0][0x298] ;  /* 0x0000a60000047ab9 */ /* 0x000fe20000000a00 */
[----:B------:R-:W-:Y:S01]  /*12ff0*/  ULDC.64 UR6, c[0x0][0xa00] ;  /* 0x0002800000067ab9 */ /* 0x000fe20000000a00 */
[----:B------:R-:W-:Y:S01]  /*13000*/  BSSY B6, `(.L_x_818) ;  /* 0x0000024000067945 */ /* 0x000fe20003800000 */
[----:B------:R-:W-:Y:S01]  /*13010*/  BAR.SYNC.DEFER_BLOCKING 0x8, 0x180 ;  /* 0x0206000000007b1d */ /* 0x000fe20000010000 */
[----:B------:R-:W-:-:S04]  /*13020*/  ISETP.NE.U32.AND P0, PT, RZ, UR6, PT ;  /* 0x00000006ff007c0c */ /* 0x000fc8000bf05070 */
[----:B------:R-:W-:Y:S01]  /*13030*/  ISETP.NE.AND.EX P0, PT, RZ, UR7, PT, P0 ;  /* 0x00000007ff007c0c */ /* 0x000fe2000bf05300 */
[----:B--2---:R-:W-:Y:S01]  /*13040*/  VIADD R2, R2, 0x18400 ;  /* 0x0001840002027836 */ /* 0x004fe20000000000 */
[----:B---3--:R-:W-:-:S04]  /*13050*/  SHF.R.S32.HI R0, RZ, 0x1f, R3 ;  /* 0x0000001fff007819 */ /* 0x008fc80000011403 */
        /* <DEDUP_REMOVED lines=9> */
[----:B0-----:R-:W-:Y:S01]  /*130f0*/  IMAD.IADD R2, R3, 0x1, R0 ;  /* 0x0000000103027824 */ /* 0x001fe200078e0200 */
[----:B------:R-:W-:-:S05]  /*13100*/  SHF.R.S32.HI R0, RZ, 0x1f, R18 ;  /* 0x0000001fff007819 */ /* 0x000fca0000011412 */
[----:B------:R1:W-:Y:S04]  /*13110*/  STL [R1+0x40], R0 ;  /* 0x0000400001007387 */ /* 0x0003e80000100800 */
[----:B------:R1:W-:Y:S01]  /*13120*/  STL [R1+0x38], R2 ;  /* 0x0000380201007387 */ /* 0x0003e20000100800 */
[----:B------:R-:W-:Y:S05]  /*13130*/  @!P1 BRA `(.L_x_819) ;  /* 0x0000000000409947 */ /* 0x000fea0003800000 */
[----:B-1----:R-:W-:Y:S01]  /*13140*/  MOV R2, 0x0 ;  /* 0x0000000000027802 */ /* 0x002fe20000000f00 */
        /* <DEDUP_REMOVED lines=15> */
.L_x_819:
[----:B------:R-:W-:Y:S05]  /*13240*/  BSYNC B6 ;  /* 0x0000000000067941 */ /* 0x000fea0003800000 */
.L_x_818:
[----:B-1----:R-:W2:Y:S01]  /*13250*/  LDL.LU R4, [R1+0x38] ;  /* 0x0000380001047983 */ /* 0x002ea20000300800 */
[----:B------:R-:W0:Y:S01]  /*13260*/  LDC R7, c[0x0][0x448] ;  /* 0x00011200ff077b82 */ /* 0x000e220000000800 */
        /* <DEDUP_REMOVED lines=8> */
[----:B0-----:R-:W-:Y:S01]  /*132f0*/  ISETP.NE.AND P0, PT, R7, 0x1, PT ;  /* 0x000000010700780c */ /* 0x001fe20003f05270 */
[----:B------:R-:W0:Y:S02]  /*13300*/  S2R R8, SR_TID.X ;  /* 0x0000000000087919 */ /* 0x000e240000002100 */
[----:B0-----:R-:W-:-:S05]  /*13310*/  IMAD.SHL.U32 R9, R8, 0x8, RZ ;  /* 0x0000000808097824 */ /* 0x001fca00078e00ff */
[----:B------:R-:W-:Y:S01]  /*13320*/  LOP3.LUT R9, R9, 0x38, RZ, 0xc0, !PT ;  /* 0x0000003809097812 */ /* 0x000fe200078ec0ff */
[----:B--2---:R-:W-:Y:S02]  /*13330*/  IMAD.MOV.U32 R3, RZ, RZ, R4 ;  /* 0x000000ffff037224 */ /* 0x004fe400078e0004 */
[----:B------:R-:W0:Y:S01]  /*13340*/  S2R R4, SR_TID.X ;  /* 0x0000000000047919 */ /* 0x000e220000002100 */
        /* <DEDUP_REMOVED lines=11> */
[C---:B0-----:R-:W-:Y:S01]  /*13400*/  LOP3.LUT R5, R4.reuse, 0x7f, RZ, 0xc0, !PT ;  /* 0x0000007f04057812 */ /* 0x041fe200078ec0ff */
[----:B------:R-:W-:-:S03]  /*13410*/  IMAD.SHL.U32 R4, R4, 0x10, RZ ;  /* 0x0000001004047824 */ /* 0x000fc600078e00ff */
[----:B------:R-:W-:-:S04]  /*13420*/  SHF.R.U32.HI R5, RZ, 0x3, R5 ;  /* 0x00000003ff057819 */ /* 0x000fc80000011605 */
[----:B------:R-:W-:Y:S02]  /*13430*/  LOP3.LUT R4, R5, 0x70, R4, 0xf8, !PT ;  /* 0x0000007005047812 */ /* 0x000fe400078ef804 */
[----:B------:R-:W0:Y:S02]  /*13440*/  @P0 LDC R5, c[0x0][0x44c] ;  /* 0x00011300ff050b82 */ /* 0x000e240000000800 */
[----:B------:R-:W-:-:S05]  /*13450*/  LOP3.LUT R0, R4, R17, RZ, 0xfc, !PT ;  /* 0x0000001104007212 */ /* 0x000fca00078efcff */
[----:B------:R-:W-:Y:S02]  /*13460*/  IMAD.MOV.U32 R4, RZ, RZ, R0 ;  /* 0x000000ffff047224 */ /* 0x000fe400078e0000 */
[----:B0-----:R-:W-:-:S05]  /*13470*/  @P0 IMAD.HI.U32 R5, R0, R5, RZ ;  /* 0x0000000500050227 */ /* 0x001fca00078e00ff */
[----:B--2---:R-:W-:-:S04]  /*13480*/  @P0 SHF.R.U32.HI R4, RZ, R6, R5 ;  /* 0x00000006ff040219 */ /* 0x004fc80000011605 */
[----:B------:R-:W-:-:S05]  /*13490*/  IADD3 R5, -R4, RZ, RZ ;  /* 0x000000ff04057210 */ /* 0x000fca0007ffe1ff */
        /* <DEDUP_REMOVED lines=17> */
[----:B-1----:R-:W-:Y:S09]  /*135b0*/  BRA.DIV UR4, `(.L_x_820) ;  /* 0x0000004e046c7947 */ /* 0x002ff2000b800000 */
[----:B------:R-:W2:Y:S01]  /*135c0*/  LDL.LU R6, [R1+0x54] ;  /* 0x0000540001067983 */ /* 0x000ea20000300800 */
[----:B------:R-:W0:Y:S02]  /*135d0*/  S2R R5, SR_TID.X ;  /* 0x0000000000057919 */ /* 0x000e240000002100 */
[----:B0-----:R-:W-:-:S04]  /*135e0*/  LOP3.LUT R5, R5, 0x7f, RZ, 0xc0, !PT ;  /* 0x0000007f05057812 */ /* 0x001fc800078ec0ff */
[----:B------:R-:W-:-:S05]  /*135f0*/  SHF.R.U32.HI R5, RZ, 0x3, R5 ;  /* 0x00000003ff057819 */ /* 0x000fca0000011605 */
[----:B------:R-:W-:-:S04]  /*13600*/  IMAD.IADD R2, R5, 0x1, R17 ;  /* 0x0000000105027824 */ /* 0x000fc800078e0211 */
[----:B------:R-:W-:Y:S02]  /*13610*/  VIADD R5, R2, 0x10 ;  /* 0x0000001002057836 */ /* 0x000fe40000000000 */
[----:B--2---:R-:W-:Y:S02]  /*13620*/  IMAD R3, R6, R7, RZ ;  /* 0x0000000706037224 */ /* 0x004fe400078e02ff */
[----:B------:R-:W0:Y:S04]  /*13630*/  SHFL.IDX PT, R7, R4, RZ, 0x181f ;  /* 0x00181fff04077589 */ /* 0x000e2800000e0000 */
[----:B------:R-:W1:Y:S01]  /*13640*/  SHFL.IDX PT, R6, R0, RZ, 0x181f ;  /* 0x00181fff00067589 */ /* 0x000e6200000e0000 */
[----:B------:R-:W-:-:S13]  /*13650*/  ISETP.GE.AND P1, PT, R2, R3, PT ;  /* 0x000000030200720c */ /* 0x000fda0003f26270 */
        /* <DEDUP_REMOVED lines=12> */
[----:B------:R-:W-:Y:S01]  /*13720*/  @!P1 IMAD.MOV.U32 R7, RZ, RZ, R6 ;  /* 0x000000ffff079224 */ /* 0x000fe200078e0006 */
[----:B------:R-:W-:Y:S01]  /*13730*/  @!P1 MOV R6, R5 ;  /* 0x0000000500069202 */ /* 0x000fe20000000f00 */
[----:B------:R-:W-:-:S04]  /*13740*/  VIADD R5, R2, 0x20 ;  /* 0x0000002002057836 */ /* 0x000fc80000000000 */
[----:B------:R0:W-:Y:S01]  /*13750*/  @!P1 LDGSTS.E.BYPASS.LTC128B.128 [R10+0x18c00], desc[UR40][R6.64], !P0 ;  /* 0x18c00000060a9fae */ /* 0x0001e2000c101d68 */
        /* <DEDUP_REMOVED lines=15> */
[----:B------:R-:W-:Y:S01]  /*13850*/  @!P1 IMAD.MOV.U32 R6, RZ, RZ, R5 ;  /* 0x000000ffff069224 */ /* 0x000fe200078e0005 */
[----:B------:R-:W-:-:S04]  /*13860*/  IADD3 R5, R2, 0x40, RZ ;  /* 0x0000004002057810 */ /* 0x000fc80007ffe0ff */
        /* <DEDUP_REMOVED lines=22> */
[----:B-1----:R-:W-:-:S04]  /*139d0*/  @!P1 LEA R5, P2, R9, R5, 0x1 ;  /* 0x0000000509059211 */ /* 0x002fc800078408ff */
[----:B0-----:R-:W-:-:S05]  /*139e0*/  @!P1 IADD3.X R6, RZ, R6, RZ, P2, !PT ;  /* 0x00000006ff069210 */ /* 0x001fca00017fe4ff */
[----:B------:R-:W-:Y:S02]  /*139f0*/  @!P1 IMAD.MOV.U32 R7, RZ, RZ, R6 ;  /* 0x000000ffff079224 */ /* 0x000fe400078e0006 */
[----:B------:R-:W-:Y:S01]  /*13a00*/  @!P1 IMAD.MOV.U32 R6, RZ, RZ, R5 ;  /* 0x000000ffff069224 */ /* 0x000fe200078e0005 */
[----:B------:R-:W0:Y:S04]  /*13a10*/  SHFL.IDX PT, R0, R0, 0x7, 0x181f ;  /* 0x00f81f0000007f89 */ /* 0x000e2800000e0000 */
[----:B------:R1:W-:Y:S04]  /*13a20*/  @!P1 LDGSTS.E.BYPASS.LTC128B.128 [R10+0x1b400], desc[UR40][R6.64], !P0 ;  /* 0x1b400000060a9fae */ /* 0x0003e8000c101d68 */
[----:B------:R-:W2:Y:S02]  /*13a30*/  SHFL.IDX PT, R4, R4, 0x7, 0x181f ;  /* 0x00f81f0004047f89 */ /* 0x000ea400000e0000 */
.L_x_982:
[----:B------:R3:W5:Y:S01]  /*13a40*/  LDL R9, [R1+0x4] ;  /* 0x0000040001097983 */ /* 0x0007620000100800 */
[----:B------:R-:W4:Y:S01]  /*13a50*/  S2R R5, SR_TID.X ;  /* 0x0000000000057919 */ /* 0x000f220000002100 */
[----:B------:R-:W-:-:S05]  /*13a60*/  VIADD R2, R2, 0x70 ;  /* 0x0000007002027836 */ /* 0x000fca0000000000 */
[----:B------:R-:W-:Y:S01]  /*13a70*/  ISETP.GE.AND P1, PT, R2, R3, PT ;  /* 0x000000030200720c */ /* 0x000fe20003f26270 */
[----:B----4-:R-:W-:-:S05]  /*13a80*/  IMAD.SHL.U32 R5, R5, 0x8, RZ ;  /* 0x0000000805057824 */ /* 0x010fca00078e00ff */
[----:B------:R-:W-:-:S07]  /*13a90*/  LOP3.LUT R5, R5, 0x38, RZ, 0xc0, !PT ;  /* 0x0000003805057812 */ /* 0x000fce00078ec0ff */
[----:B--2---:R-:W-:-:S05]  /*13aa0*/  @!P1 LEA R2, P2, R5, R4, 0x1 ;  /* 0x0000000405029211 */ /* 0x004fca00078408ff */
[----:B0-----:R-:W-:-:S05]  /*13ab0*/  @!P1 IMAD.X R3, RZ, RZ, R0, P2 ;  /* 0x000000ffff039224 */ /* 0x001fca00010e0600 */
[----:B------:R-:W-:Y:S01]  /*13ac0*/  @!PT LDS RZ, [RZ] ;  /* 0x00000000fffff984 */ /* 0x000fe20000000800 */
[----:B------:R-:W-:Y:S01]  /*13ad0*/  @!PT LDS RZ, [RZ] ;  /* 0x00000000fffff984 */ /* 0x000fe20000000800 */
[----:B------:R-:W-:Y:S01]  /*13ae0*/  @!PT LDS RZ, [RZ] ;  /* 0x00000000fffff984 */ /* 0x000fe20000000800 */
[----:B------:R3:W-:Y:S01]  /*13af0*/  @!P1 LDGSTS.E.BYPASS.LTC128B.128 [R10+0x1bc00], desc[UR40][R2.64], !P0 ;  /* 0x1bc00000020a9fae */ /* 0x0007e2000c101d68 */
[----:B------:R-:W-:Y:S01]  /*13b00*/  PLOP3.LUT P0, PT, PT, PT, PT, 0x80, 0x0 ;  /* 0x000000000000781c */ /* 0x000fe20003f0f070 */
[----:B------:R-:W-:-:S12]  /*13b10*/  NOP ;  /* 0x0000000000007918 */ /* 0x000fd80000000000 */
.L_x_821:
[----:B---3--:R-:W2:Y:S01]  /*13b20*/  LDL R2, [R1+0x4] ;  /* 0x0000040001027983 */ /* 0x008ea20000100800 */
        /* <DEDUP_REMOVED lines=16> */
[----:B------:R-:W2:Y:S03]  /*13c30*/  SYNCS.PHASECHK.TRANS64.TRYWAIT P0, [R2+URZ+0x22820], R0 ;  /* 0x02282000020075a7 */ /* 0x000ea6000800017f */
[----:B0-2---:R-:W-:Y:S05]  /*13c40*/  @!P0 BRA `(.L_x_823) ;  /* 0x0000005000608947 */ /* 0x005fea0003800000 */
.L_x_983:
[----:B------:R-:W-:Y:S05]  /*13c50*/  BSYNC B0 ;  /* 0x0000000000007941 */ /* 0x000fea0003800000 */
.L_x_822:
[----:B0-----:R-:W2:Y:S01]  /*13c60*/  LDL R2, [R1+0x1c] ;  /* 0x00001c0001027983 */ /* 0x001ea20000100800 */
[----:B------:R-:W-:Y:S01]  /*13c70*/  BSSY B0, `(.L_x_824) ;  /* 0x0000063000007945 */ /* 0x000fe20003800000 */
[----:B--2---:R-:W-:-:S13]  /*13c80*/  LOP3.LUT P0, RZ, R2, 0x1, RZ, 0xc0, !PT ;  /* 0x0000000102ff7812 */ /* 0x004fda000780c0ff */
        /* <DEDUP_REMOVED lines=9> */
[----:B------:R-:W-:Y:S02]  /*13d20*/  ISETP.NE.AND P1, PT, R3, RZ, PT ;  /* 0x000000ff0300720c */ /* 0x000fe40003f25270 */
[----:B--2---:R-:W-:-:S04]  /*13d30*/  LEA R2, R2, R5, 0x3 ;  /* 0x0000000502027211 */ /* 0x004fc800078e18ff */
[----:B------:R-:W0:Y:S02]  /*13d40*/  SYNCS.PHASECHK.TRANS64.TRYWAIT P0, [R2+URZ+0x22860], R0 ;  /* 0x02286000020075a7 */ /* 0x000e24000800017f */
[----:B0-----:R-:W-:Y:S05]  /*13d50*/  @!P0 BRA `(.L_x_827) ;  /* 0x0000005000348947 */ /* 0x001fea0003800000 */
.L_x_984:
[----:B------:R-:W-:Y:S05]  /*13d60*/  BSYNC B1 ;  /* 0x0000000000017941 */ /* 0x000fea0003800000 */
.L_x_826:
[----:B------:R-:W-:Y:S04]  /*13d70*/  BSSY B1, `(.L_x_828) ;  /* 0x0000009000017945 */ /* 0x000fe80003800000 */
        /* <DEDUP_REMOVED lines=8> */
.L_x_829:
[----:B------:R-:W-:Y:S05]  /*13e00*/  BSYNC B1 ;  /* 0x0000000000017941 */ /* 0x000fea0003800000 */
.L_x_828:
        /* <DEDUP_REMOVED lines=14> */
.L_x_830:
        /* <DEDUP_REMOVED lines=16> */
.L_x_831:
        /* <DEDUP_REMOVED lines=16> */
.L_x_832:
        /* <DEDUP_REMOVED lines=16> */
.L_x_833:
        /* <DEDUP_REMOVED lines=11> */
.L_x_825:
[----:B------:R-:W-:Y:S05]  /*142a0*/  BSYNC B0 ;  /* 0x0000000000007941 */ /* 0x000fea0003800000 */
.L_x_824:
[----:B------:R-:W2:Y:S01]  /*142b0*/  LDL.LU R4, [R1+0x50] ;  /* 0x0000500001047983 */ /* 0x000ea20000300800 */
[----:B------:R-:W-:Y:S01]  /*142c0*/  BSSY B0, `(.L_x_834) ;  /* 0x000020f000007945 */ /* 0x000fe20003800000 */
[----:B--2---:R-:W-:-:S13]  /*142d0*/  ISETP.GE.AND P0, PT, R4, 0x61, PT ;  /* 0x000000610400780c */ /* 0x004fda0003f06270 */
[----:B------:R-:W-:Y:S05]  /*142e0*/  @!P0 BRA `(.L_x_835) ;  /* 0x0000002000308947 */ /* 0x000fea0003800000 */
[----:B------:R-:W1:Y:S01]  /*142f0*/  LDL R4, [R1+0x30] ;  /* 0x0000300001047983 */ /* 0x000e620000100800 */
[----:B------:R-:W-:Y:S01]  /*14300*/  IMAD.MOV.U32 R0, RZ, RZ, 0x1 ;  /* 0x00000001ff007424 */ /* 0x000fe200078e00ff */
[----:B------:R-:W-:Y:S01]  /*14310*/  BSSY B2, `(.L_x_836) ;  /* 0x00000b3000027945 */ /* 0x000fe20003800000 */
[----:B-1----:R-:W-:-:S05]  /*14320*/  IMAD.MOV R6, RZ, RZ, -R4 ;  /* 0x000000ffff067224 */ /* 0x002fca00078e0a04 */
[----:B------:R-:W-:-:S04]  /*14330*/  VIADDMNMX R6, R6, R0, 0xffffffff, !PT ;  /* 0xffffffff06067446 */ /* 0x000fc80007800100 */
[----:B------:R-:W-:-:S04]  /*14340*/  IADD3 R0, R4, R6, RZ ;  /* 0x0000000604007210 */ /* 0x000fc80007ffe0ff */
        /* <DEDUP_REMOVED lines=8> */
[----:B--2---:R-:W-:Y:S01]  /*143d0*/  LOP3.LUT P2, RZ, R5, 0x1, RZ, 0xc0, !PT ;  /* 0x0000000105ff7812 */ /* 0x004fe2000784c0ff */
[----:B---3--:R-:W-:-:S05]  /*143e0*/  VIADD R2, R4, 0x1 ;  /* 0x0000000104027836 */ /* 0x008fca0000000000 */
[----:B------:R-:W-:-:S04]  /*143f0*/  ISETP.NE.AND P0, PT, R2, 0x2, PT ;  /* 0x000000020200780c */ /* 0x000fc80003f05270 */
[----:B------:R-:W-:Y:S02]  /*14400*/  SEL R3, RZ, 0x1, P0 ;  /* 0x00000001ff037807 */ /* 0x000fe40000000000 */
[----:B------:R-:W-:Y:S02]  /*14410*/  SEL R8, R2, RZ, P0 ;  /* 0x000000ff02087207 */ /* 0x000fe40000000000 */
        /* <DEDUP_REMOVED lines=11> */
[----:B-----5:R-:W3:Y:S01]  /*144d0*/  LDL R9, [R1+0x10] ;  /* 0x0000100001097983 */ /* 0x020ee20000100800 */
        /* <DEDUP_REMOVED lines=16> */
.L_x_840:
[----:B-1----:R-:W2:Y:S01]  /*145e0*/  LDL R2, [R1+0x4] ;  /* 0x0000040001027983 */ /* 0x002ea20000100800 */
[----:B------:R-:W-:Y:S01]  /*145f0*/  SHF.L.U32 R5, R7, 0x1f, RZ ;  /* 0x0000001f07057819 */ /* 0x000fe200000006ff */
[----:B------:R-:W1:Y:S01]  /*14600*/  S2R R3, SR_TID.X ;  /* 0x0000000000037919 */ /* 0x000e620000002100 */
[----:B------:R-:W-:Y:S01]  /*14610*/  BSSY B3, `(.L_x_841) ;  /* 0x0000006000037945 */ /* 0x000fe20003800000 */
[----:B-1----:R-:W-:-:S04]  /*14620*/  LOP3.LUT R3, R3, 0x7f, RZ, 0xc0, !PT ;  /* 0x0000007f03037812 */ /* 0x002fc800078ec0ff */
[----:B------:R-:W-:Y:S01]  /*14630*/  ISETP.NE.AND P1, PT, R3, RZ, PT ;  /* 0x000000ff0300720c */ /* 0x000fe20003f25270 */
[----:B--2---:R-:W-:-:S04]  /*14640*/  IMAD R2, R8, 0x8, R2 ;  /* 0x0000000808027824 */ /* 0x004fc800078e0202 */
[----:B------:R-:W1:Y:S02]  /*14650*/  SYNCS.PHASECHK.TRANS64.TRYWAIT P0, [R2+URZ+0x22840], R5 ;  /* 0x02284005020075a7 */ /* 0x000e64000800017f */
[----:B-1----:R-:W-:Y:S06]  /*14660*/  @!P0 BRA `(.L_x_842) ;  /* 0x0000004800048947 */ /* 0x002fec0003800000 */
.L_x_985:
[----:B------:R-:W-:Y:S05]  /*14670*/  BSYNC B3 ;  /* 0x0000000000037941 */ /* 0x000fea0003800000 */
.L_x_841:
        /* <DEDUP_REMOVED lines=9> */
.L_x_844:
[----:B------:R-:W-:Y:S05]  /*14710*/  BSYNC B3 ;  /* 0x0000000000037941 */ /* 0x000fea0003800000 */
.L_x_843:
        /* <DEDUP_REMOVED lines=11> */
[----:B---3--:R-:W-:-:S03]  /*147d0*/  IMAD R0, R0, 0x60, R4 ;  /* 0x0000006000007824 */ /* 0x008fc600078e0204 */
[----:B------:R-:W-:Y:S01]  /*147e0*/  IADD3 R3, R3, 0x1c400, RZ ;  /* 0x0001c40003037810 */ /* 0x000fe20007ffe0ff */
[----:B------:R-:W-:-:S07]  /*147f0*/  VIADD R4, R2, 0x22830 ;  /* 0x0002283002047836 */ /* 0x000fce0000000000 */
.L_x_845:
        /* <DEDUP_REMOVED lines=14> */
.L_x_986:
[----:B------:R-:W-:Y:S05]  /*148e0*/  BSYNC B3 ;  /* 0x0000000000037941 */ /* 0x000fea0003800000 */
.L_x_846:
[----:B------:R-:W-:Y:S01]  /*148f0*/  BSSY B3, `(.L_x_848) ;  /* 0x000000b000037945 */ /* 0x000fe20003800000 */
[----:B------:R-:W-:Y:S02]  /*14900*/  IMAD.MOV.U32 R8, RZ, RZ, 0x0 ;  /* 0x00000000ff087424 */ /* 0x000fe400078e00ff */
[----:B-----5:R-:W-:Y:S01]  /*14910*/  IMAD.MOV.U32 R9, RZ, RZ, 0x14f00000 ;  /* 0x14f00000ff097424 */ /* 0x020fe200078e00ff */
        /* <DEDUP_REMOVED lines=8> */
.L_x_849:
[----:B------:R-:W-:Y:S05]  /*149a0*/  BSYNC B3 ;  /* 0x0000000000037941 */ /* 0x000fea0003800000 */
.L_x_848:
        /* <DEDUP_REMOVED lines=11> */
.L_x_850:
        /* <DEDUP_REMOVED lines=16> */
.L_x_851:
        /* <DEDUP_REMOVED lines=16> */
.L_x_852:
        /* <DEDUP_REMOVED lines=12> */
[----:B------:R-:W-:Y:S01]  /*14d20*/  UMOV UR10, 0xc0 ;  /* 0x000000c0000a7882 */ /* 0x000fe20000000000 */
[----:B------:R-:W-:Y:S02]  /*14d30*/  R2UR UR7, R9 ;  /* 0x00000000090772ca */ /* 0x000fe400000e0000 */
[----:B------:R-:W-:Y:S02]  /*14d40*/  PLOP3.LUT P0, PT, PT, PT, PT, 0x80, 0x0 ;  /* 0x000000000000781c */ /* 0x000fe40003f0f070 */
[----:B------:R-:W-:-:S11]  /*14d50*/  IADD3 R3, R3, 0x9400, RZ ;  /* 0x0000940003037810 */ /* 0x000fd60007ffe0ff */
.L_x_853:
        /* <DEDUP_REMOVED lines=11> */
.L_x_839:
[----:B------:R-:W-:Y:S05]  /*14e10*/  BSYNC B1 ;  /* 0x0000000000017941 */ /* 0x000fea0003800000 */
.L_x_838:
[----:B------:R-:W2:Y:S02]  /*14e20*/  LDL.LU R4, [R1+0x30] ;  /* 0x0000300001047983 */ /* 0x000ea40000300800 */
[----:B--2---:R-:W-:-:S07]  /*14e30*/  VIADD R0, R4, 0xfffffffd ;  /* 0xfffffffd04007836 */ /* 0x004fce0000000000 */
.L_x_837:
[----:B------:R-:W-:Y:S05]  /*14e40*/  BSYNC B2 ;  /* 0x0000000000027941 */ /* 0x000fea0003800000 */
.L_x_836:
[----:B------:R-:W2:Y:S01]  /*14e50*/  LDL.LU R2, [R1+0x34] ;  /* 0x0000340001027983 */ /* 0x000ea20000300800 */
[----:B------:R-:W-:-:S05]  /*14e60*/  IMAD.MOV R6, RZ, RZ, -R6 ;  /* 0x000000ffff067224 */ /* 0x000fca00078e0a06 */
[----:B--2---:R-:W-:-:S13]  /*14e70*/  ISETP.NE.AND P0, PT, R2, R6, PT ;  /* 0x000000060200720c */ /* 0x004fda0003f05270 */
[----:B------:R-:W-:Y:S05]  /*14e80*/  @!P0 BRA `(.L_x_835) ;  /* 0x0000001400488947 */ /* 0x000fea0003800000 */
.L_x_886:
[----:B------:R-:W2:Y:S04]  /*14e90*/  LDL R4, [R1+0x1c] ;  /* 0x00001c0001047983 */ /* 0x000ea80000100800 */
[----:B------:R-:W0:Y:S04]  /*14ea0*/  LDL.LU R3, [R1+0x8] ;  /* 0x0000080001037983 */ /* 0x000e280000300800 */
[----:B------:R-:W3:Y:S01]  /*14eb0*/  LDL.LU R2, [R1+0x14] ;  /* 0x0000140001027983 */ /* 0x000ee20000300800 */
[----:B------:R-:W-:Y:S05]  /*14ec0*/  YIELD ;  /* 0x0000000000007946 */ /* 0x000fea0003800000 */
[----:B------:R-:W-:Y:S01]  /*14ed0*/  BSSY B1, `(.L_x_854) ;  /* 0x00000a2000017945 */ /* 0x000fe20003800000 */
[----:B--2---:R-:W-:Y:S01]  /*14ee0*/  LOP3.LUT P1, RZ, R4, 0x1, RZ, 0xc0, !PT ;  /* 0x0000000104ff7812 */ /* 0x004fe2000782c0ff */
[----:B0-----:R-:W-:-:S05]  /*14ef0*/  VIADD R7, R3, 0x1 ;  /* 0x0000000103077836 */ /* 0x001fca0000000000 */
[----:B------:R-:W-:-:S04]  /*14f00*/  ISETP.NE.AND P0, PT, R7, 0x2, PT ;  /* 0x000000020700780c */ /* 0x000fc80003f05270 */
[----:B------:R-:W-:Y:S02]  /*14f10*/  SEL R6, RZ, 0x1, P0 ;  /* 0x00000001ff067807 */ /* 0x000fe40000000000 */
[----:B------:R-:W-:Y:S02]  /*14f20*/  SEL R7, R7, RZ, P0 ;  /* 0x000000ff07077207 */ /* 0x000fe40000000000 */
[----:B---3--:R-:W-:Y:S01]  /*14f30*/  LOP3.LUT R6, R2, R6, RZ, 0x3c, !PT ;  /* 0x0000000602067212 */ /* 0x008fe200078e3cff */
[----:B------:R-:W-:Y:S06]  /*14f40*/  @!P1 BRA `(.L_x_855) ;  /* 0x0000000800689947 */ /* 0x000fec0003800000 */
[----:B------:R-:W-:Y:S01]  /*14f50*/  ULDC.64 UR4, c[0x0][0x418] ;  /* 0x0001060000047ab9 */ /* 0x000fe20000000a00 */
[----:B------:R-:W-:Y:S01]  /*14f60*/  IMAD.MOV.U32 R8, RZ, RZ, R0 ;  /* 0x000000ffff087224 */ /* 0x000fe200078e0000 */
[----:B------:R-:W-:-:S04]  /*14f70*/  ISETP.NE.U32.AND P0, PT, RZ, UR4, PT ;  /* 0x00000004ff007c0c */ /* 0x000fc8000bf05070 */
[----:B------:R-:W-:-:S13]  /*14f80*/  ISETP.NE.AND.EX P0, PT, RZ, UR5, PT, P0 ;  /* 0x00000005ff007c0c */ /* 0x000fda000bf05300 */
[----:B------:R-:W-:Y:S05]  /*14f90*/  @!P0 BRA `(.L_x_856) ;  /* 0x0000000000508947 */ /* 0x000fea0003800000 */
[----:B-----5:R-:W2:Y:S01]  /*14fa0*/  LDL R9, [R1+0x20] ;  /* 0x0000200001097983 */ /* 0x020ea20000100800 */
        /* <DEDUP_REMOVED lines=19> */
.L_x_856:
[----:B0-----:R-:W2:Y:S01]  /*150e0*/  LDL R2, [R1+0x4] ;  /* 0x0000040001027983 */ /* 0x001ea20000100800 */
[----:B------:R-:W0:Y:S02]  /*150f0*/  S2R R3, SR_TID.X ;  /* 0x0000000000037919 */ /* 0x000e240000002100 */
[----:B0-----:R-:W-:Y:S01]  /*15100*/  LOP3.LUT R4, R3, 0x7f, RZ, 0xc0, !PT ;  /* 0x0000007f03047812 */ /* 0x001fe200078ec0ff */
[----:B------:R-:W-:Y:S03]  /*15110*/  BSSY B2, `(.L_x_857) ;  /* 0x0000006000027945 */ /* 0x000fe60003800000 */
[----:B------:R-:W-:Y:S01]  /*15120*/  ISETP.NE.AND P1, PT, R4, RZ, PT ;  /* 0x000000ff0400720c */ /* 0x000fe20003f25270 */
[----:B--2---:R-:W-:Y:S01]  /*15130*/  IMAD R3, R7, 0x8, R2 ;  /* 0x0000000807037824 */ /* 0x004fe200078e0202 */
[----:B------:R-:W-:-:S04]  /*15140*/  SHF.L.U32 R2, R6, 0x1f, RZ ;  /* 0x0000001f06027819 */ /* 0x000fc800000006ff */
[----:B------:R-:W0:Y:S02]  /*15150*/  SYNCS.PHASECHK.TRANS64.TRYWAIT P0, [R3+URZ+0x22840], R2 ;  /* 0x02284002030075a7 */ /* 0x000e24000800017f */
[----:B0-----:R-:W-:Y:S05]  /*15160*/  @!P0 BRA `(.L_x_858) ;  /* 0x0000003c006c8947 */ /* 0x001fea0003800000 */
.L_x_987:
[----:B------:R-:W-:Y:S05]  /*15170*/  BSYNC B2 ;  /* 0x0000000000027941 */ /* 0x000fea0003800000 */
.L_x_857:
[----:B------:R-:W-:Y:S04]  /*15180*/  BSSY B2, `(.L_x_859) ;  /* 0x0000009000027945 */ /* 0x000fe80003800000 */
[----:B------:R-:W-:Y:S05]  /*15190*/  @P1 BRA `(.L_x_860) ;  /* 0x00000000001c1947 */ /* 0x000fea0003800000 */
[----:B------:R-:W1:Y:S02]  /*151a0*/  S2R R4, SR_TID.X ;  /* 0x0000000000047919 */ /* 0x000e640000002100 */
[----:B-1----:R-:W-:Y:S02]  /*151b0*/  LOP3.LUT R5, R4, 0x1f, RZ, 0xc0, !PT ;  /* 0x0000001f04057812 */ /* 0x002fe400078ec0ff */
[----:B------:R-:W-:Y:S02]  /*151c0*/  MOV R4, 0x3000 ;  /* 0x0000300000047802 */ /* 0x000fe40000000f00 */
[----:B------:R-:W-:Y:S02]  /*151d0*/  ISETP.NE.AND P0, PT, R5, RZ, PT ;  /* 0x000000ff0500720c */ /* 0x000fe40003f05270 */
[----:B------:R1:W-:Y:S11]  /*151e0*/  SYNCS.ARRIVE.TRANS64 RZ, [R3+URZ+0x22830], R4 ;  /* 0x0228300403ff79a7 */ /* 0x0003f6000800003f */
[----:B-1----:R-:W-:Y:S05]  /*151f0*/  @!P0 BRA `(.L_x_860) ;  /* 0x0000000000048947 */ /* 0x002fea0003800000 */
[----:B------:R-:W-:Y:S01]  /*15200*/  BPT.TRAP 0x1 ;  /* 0x000000040000795c */ /* 0x000fe20000300000 */
.L_x_860:
[----:B------:R-:W-:Y:S05]  /*15210*/  BSYNC B2 ;  /* 0x0000000000027941 */ /* 0x000fea0003800000 */
.L_x_859:
        /* <DEDUP_REMOVED lines=13> */
.L_x_861:
[----:B-----5:R-:W2:Y:S01]  /*152f0*/  LDL R9, [R1] ;  /* 0x0000000001097983 */ /* 0x020ea20000100800 */
        /* <DEDUP_REMOVED lines=13> */
.L_x_988:
[----:B------:R-:W-:Y:S05]  /*153d0*/  BSYNC B2 ;  /* 0x0000000000027941 */ /* 0x000fea0003800000 */
.L_x_862:
        /* <DEDUP_REMOVED lines=11> */
.L_x_865:
[----:B------:R-:W-:Y:S05]  /*15490*/  BSYNC B2 ;  /* 0x0000000000027941 */ /* 0x000fea0003800000 */
.L_x_864:
        /* <DEDUP_REMOVED lines=10> */
.L_x_866:
        /* <DEDUP_REMOVED lines=16> */
.L_x_867:
        /* <DEDUP_REMOVED lines=16> */
.L_x_868:
        /* <DEDUP_REMOVED lines=16> */
.L_x_869:
        /* <DEDUP_REMOVED lines=11> */
.L_x_855:
[----:B------:R-:W-:Y:S05]  /*158f0*/  BSYNC B1 ;  /* 0x0000000000017941 */ /* 0x000fea0003800000 */
.L_x_854:
[----:B------:R-:W2:Y:S01]  /*15900*/  LDL R5, [R1+0x1c] ;  /* 0x00001c0001057983 */ /* 0x000ea20000100800 */
[----:B------:R-:W-:Y:S01]  /*15910*/  VIADD R7, R7, 0x1 ;  /* 0x0000000107077836 */ /* 0x000fe20000000000 */
[----:B------:R-:W-:Y:S04]  /*15920*/  BSSY B1, `(.L_x_870) ;  /* 0x00000a5000017945 */ /* 0x000fe80003800000 */
[----:B------:R-:W-:-:S04]  /*15930*/  ISETP.NE.AND P0, PT, R7, 0x2, PT ;  /* 0x000000020700780c */ /* 0x000fc80003f05270 */
[----:B------:R-:W-:Y:S02]  /*15940*/  SEL R2, RZ, 0x1, P0 ;  /* 0x00000001ff027807 */ /* 0x000fe40000000000 */
[----:B-----5:R-:W-:Y:S02]  /*15950*/  SEL R9, R7, RZ, P0 ;  /* 0x000000ff07097207 */ /* 0x020fe40000000000 */
[----:B------:R-:W-:-:S05]  /*15960*/  LOP3.LUT R8, R6, R2, RZ, 0x3c, !PT ;  /* 0x0000000206087212 */ /* 0x000fca00078e3cff */
[----:B------:R0:W-:Y:S04]  /*15970*/  STL [R1+0x14], R8 ;  /* 0x0000140801007387 */ /* 0x0001e80000100800 */
[----:B------:R0:W-:Y:S01]  /*15980*/  STL [R1+0x8], R9 ;  /* 0x0000080901007387 */ /* 0x0001e20000100800 */
[----:B--2---:R-:W-:-:S13]  /*15990*/  LOP3.LUT P2, RZ, R5, 0x1, RZ, 0xc0, !PT ;  /* 0x0000000105ff7812 */ /* 0x004fda000784c0ff */
        /* <DEDUP_REMOVED lines=26> */
.L_x_872:
        /* <DEDUP_REMOVED lines=9> */
.L_x_989:
[----:B------:R-:W-:Y:S05]  /*15bd0*/  BSYNC B2 ;  /* 0x0000000000027941 */ /* 0x000fea0003800000 */
.L_x_873:
        /* <DEDUP_REMOVED lines=9> */
.L_x_876:
[----:B------:R-:W-:Y:S05]  /*15c70*/  BSYNC B2 ;  /* 0x0000000000027941 */ /* 0x000fea0003800000 */
.L_x_875:
        /* <DEDUP_REMOVED lines=14> */
.L_x_877:
        /* <DEDUP_REMOVED lines=14> */
.L_x_990:
[----:B------:R-:W-:Y:S05]  /*15e40*/  BSYNC B2 ;  /* 0x0000000000027941 */ /* 0x000fea0003800000 */
.L_x_878:
        /* <DEDUP_REMOVED lines=11> */
.L_x_881:
[----:B------:R-:W-:Y:S05]  /*15f00*/  BSYNC B2 ;  /* 0x0000000000027941 */ /* 0x000fea0003800000 */
.L_x_880:
        /* <DEDUP_REMOVED lines=11> */
.L_x_882:
        /* <DEDUP_REMOVED lines=16> */
.L_x_883:
        /* <DEDUP_REMOVED lines=16> */
.L_x_884:
        /* <DEDUP_REMOVED lines=16> */
.L_x_885:
        /* <DEDUP_REMOVED lines=11> */
.L_x_871:
[----:B------:R-:W-:Y:S05]  /*16370*/  BSYNC B1 ;  /* 0x0000000000017941 */ /* 0x000fea0003800000 */
.L_x_870:
[C---:B------:R-:W-:Y:S01]  /*16380*/  ISETP.GT.AND P0, PT, R0.reuse, 0x1, PT ;  /* 0x000000010000780c */ /* 0x040fe20003f04270 */
[----:B------:R-:W-:-:S12]  /*16390*/  VIADD R0, R0, 0xfffffffe ;  /* 0xfffffffe00007836 */ /* 0x000fd80000000000 */
[----:B------:R-:W-:Y:S05]  /*163a0*/  @P0 BRA `(.L_x_886) ;  /* 0xffffffe800b80947 */ /* 0x000fea000383ffff */
.L_x_835:
[----:B------:R-:W-:Y:S05]  /*163b0*/  BSYNC B0 ;  /* 0x0000000000007941 */ /* 0x000fea0003800000 */
.L_x_834:
[----:B------:R-:W2:Y:S04]  /*163c0*/  LDL.LU R4, [R1+0x8] ;  /* 0x0000080001047983 */ /* 0x000ea80000300800 */
[----:B------:R-:W3:Y:S01]  /*163d0*/  LDL.LU R3, [R1+0x14] ;  /* 0x0000140001037983 */ /* 0x000ee20000300800 */
[----:B------:R-:W4:Y:S01]  /*163e0*/  S2R R2, SR_TID.X ;  /* 0x0000000000027919 */ /* 0x000f220000002100 */
[----:B------:R-:W-:Y:S01]  /*163f0*/  BSSY B0, `(.L_x_887) ;  /* 0x0000015000007945 */ /* 0x000fe20003800000 */
[----:B----4-:R-:W-:-:S04]  /*16400*/  LOP3.LUT R2, R2, 0x7f, RZ, 0xc0, !PT ;  /* 0x0000007f02027812 */ /* 0x010fc800078ec0ff */
[----:B------:R-:W-:Y:S01]  /*16410*/  ISETP.NE.AND P1, PT, R2, RZ, PT ;  /* 0x000000ff0200720c */ /* 0x000fe20003f25270 */
[----:B--2---:R-:W-:-:S05]  /*16420*/  VIADD R0, R4, 0x1 ;  /* 0x0000000104007836 */ /* 0x004fca0000000000 */
[----:B------:R-:W-:-:S04]  /*16430*/  ISETP.NE.AND P0, PT, R0, 0x2, PT ;  /* 0x000000020000780c */ /* 0x000fc80003f05270 */
[----:B------:R-:W-:-:S04]  /*16440*/  SEL R2, RZ, 0x1, P0 ;  /* 0x00000001ff027807 */ /* 0x000fc80000000000 */
[----:B---3--:R-:W-:-:S05]  /*16450*/  LOP3.LUT R3, R3, R2, RZ, 0x3c, !PT ;  /* 0x0000000203037212 */ /* 0x008fca00078e3cff */
[----:B------:R2:W-:Y:S01]  /*16460*/  STL [R1+0x14], R3 ;  /* 0x0000140301007387 */ /* 0x0005e20000100800 */
[----:B------:R-:W-:Y:S05]  /*16470*/  @P1 BRA `(.L_x_888) ;  /* 0x0000000000301947 */ /* 0x000fea0003800000 */
[----:B--2---:R-:W2:Y:S01]  /*16480*/  S2R R3, SR_LANEID ;  /* 0x0000000000037919 */ /* 0x004ea20000000000 */
[----:B------:R-:W-:Y:S02]  /*16490*/  VOTEU.ANY UR4, UPT, PT ;  /* 0x0000000000047886 */ /* 0x000fe400038e0100 */
[----:B------:R-:W2:Y:S08]  /*164a0*/  FLO.U32 R4, UR4 ;  /* 0x0000000400047d00 */ /* 0x000eb000080e0000 */
[----:B------:R-:W3:Y:S01]  /*164b0*/  POPC R5, UR4 ;  /* 0x0000000400057d09 */ /* 0x000ee20008000000 */
[----:B--2---:R-:W-:-:S02]  /*164c0*/  ISETP.EQ.U32.AND P1, PT, R4, R3, PT ;  /* 0x000000030400720c */ /* 0x004fc40003f22070 */
[----:B------:R-:W3:Y:S11]  /*164d0*/  LDC.64 R2, c[0x0][0xc60] ;  /* 0x00031800ff027b82 */ /* 0x000ef60000000a00 */
[----:B---3--:R-:W2:Y:S01]  /*164e0*/  @P1 ATOMG.E.ADD.STRONG.GPU PT, R3, desc[UR40][R2.64], R5 ;  /* 0x00000005020319a8 */ /* 0x008ea200081ee1e8 */
[----:B-1----:R-:W1:Y:S02]  /*164f0*/  S2R R6, SR_LTMASK ;  /* 0x0000000000067919 */ /* 0x002e640000003900 */
[----:B-1----:R-:W-:-:S04]  /*16500*/  LOP3.LUT R6, R6, UR4, RZ, 0xc0, !PT ;  /* 0x0000000406067c12 */ /* 0x002fc8000f8ec0ff */
[----:B0-----:R-:W0:Y:S01]  /*16510*/  POPC R7, R6 ;  /* 0x0000000600077309 */ /* 0x001e220000000000 */
[----:B--2---:R-:W0:Y:S02]  /*16520*/  SHFL.IDX PT, R4, R3, R4, 0x1f ;  /* 0x00001f0403047589 */ /* 0x004e2400000e0000 */
[----:B0-----:R-:W-:-:S07]  /*16530*/  IADD3 R16, R4, UR36, R7 ;  /* 0x0000002404107c10 */ /* 0x001fce000fffe007 */
.L_x_888:
[----:B------:R-:W-:Y:S05]  /*16540*/  BSYNC B0 ;  /* 0x0000000000007941 */ /* 0x000fea0003800000 */
.L_x_887:
[----:B------:R-:W-:-:S05]  /*16550*/  SEL R0, R0, RZ, P0 ;  /* 0x000000ff00007207 */ /* 0x000fca0000000000 */
[----:B------:R3:W-:Y:S02]  /*16560*/  STL [R1+0x8], R0 ;  /* 0x0000080001007387 */ /* 0x0007e40000100800 */
.L_x_806:
[----:B------:R-:W-:Y:S05]  /*16570*/  BSYNC B7 ;  /* 0x0000000000077941 */ /* 0x000fea0003800000 */
.L_x_804:
[----:B---3--:R-:W3:Y:S02]  /*16580*/  LDL R0, [R1+0x1c] ;  /* 0x00001c0001007983 */ /* 0x008ee40000100800 */
[----:B---3--:R-:W-:-:S13]  /*16590*/  LOP3.LUT P0, RZ, R0, 0x2, RZ, 0xc0, !PT ;  /* 0x0000000200ff7812 */ /* 0x008fda000780c0ff */
[----:B------:R-:W-:Y:S05]  /*165a0*/  @!P0 BRA `(.L_x_889) ;  /* 0x0000000000288947 */ /* 0x000fea0003800000 */
[----:B------:R-:W-:Y:S05]  /*165b0*/  WARPSYNC.ALL ;  /* 0x0000000000007948 */ /* 0x000fea0003800000 */
[----:B------:R-:W3:Y:S08]  /*165c0*/  S2UR UR5, SR_CgaCtaId ;  /* 0x00000000000579c3 */ /* 0x000ef00000008800 */
[----:B------:R-:W-:Y:S06]  /*165d0*/  BAR.SYNC.DEFER_BLOCKING 0x5, 0x180 ;  /* 0x0146000000007b1d */ /* 0x000fec0000010000 */
[----:B------:R-:W-:-:S02]  /*165e0*/  UMOV UR4, 0x400 ;  /* 0x0000040000047882 */ /* 0x000fc40000000000 */
[----:B---3--:R-:W-:-:S06]  /*165f0*/  ULEA UR4, UR5, UR4, 0x18 ;  /* 0x0000000405047291 */ /* 0x008fcc000f8ec03f */
[----:B------:R-:W-:-:S05]  /*16600*/  IMAD.U32 R0, RZ, RZ, UR4 ;  /* 0x00000004ff007e24 */ /* 0x000fca000f8e00ff */
[----:B------:R3:W4:Y:S04]  /*16610*/  LDS.128 R16, [R0+0x228d0] ;  /* 0x0228d00000107984 */ /* 0x0007280000000c00 */
[----:B------:R3:W-:Y:S01]  /*16620*/  STL [R1+0x4], R0 ;  /* 0x0000040001007387 */ /* 0x0007e20000100800 */
[----:B------:R-:W-:Y:S06]  /*16630*/  BAR.ARV 0x4, 0x180 ;  /* 0x0106000000007b1d */ /* 0x000fec0000002000 */
[----:B------:R-:W-:Y:S05]  /*16640*/  BRA `(.L_x_890) ;  /* 0x0000000800487947 */ /* 0x000fea0003800000 */
.L_x_889:
[----:B------:R-:W0:Y:S01]  /*16650*/  S2R R0, SR_TID.X ;  /* 0x0000000000007919 */ /* 0x000e220000002100 */
[----:B------:R-:W-:Y:S01]  /*16660*/  UMOV UR4, 0xffffffff ;  /* 0xffffffff00047882 */ /* 0x000fe20000000000 */
[----:B01----:R-:W-:-:S04]  /*16670*/  LOP3.LUT R7, R0, 0x1f, RZ, 0xc0, !PT ;  /* 0x0000001f00077812 */ /* 0x003fc800078ec0ff */
[----:B------:R-:W-:Y:S01]  /*16680*/  ISETP.NE.AND P0, PT, R7, 0x1f, PT ;  /* 0x0000001f0700780c */ /* 0x000fe20003f05270 */
[----:B------:R-:W-:-:S12]  /*16690*/  BRA.DIV UR4, `(.L_x_891) ;  /* 0x0000002a04707947 */ /* 0x000fd8000b800000 */
[----:B------:R-:W-:Y:S01]  /*166a0*/  IMAD.IADD R5, R19, 0x1, R7 ;  /* 0x0000000113057824 */ /* 0x000fe200078e0207 */
[----:B------:R-:W-:-:S04]  /*166b0*/  ULDC UR4, c[0x0][0xc3c] ;  /* 0x00030f0000047ab9 */ /* 0x000fc80000000800 */
[----:B------:R-:W-:-:S13]  /*166c0*/  ISETP.GE.OR P1, PT, R5, UR4, !P0 ;  /* 0x0000000405007c0c */ /* 0x000fda000c726670 */
[----:B--2---:R-:W0:Y:S02]  /*166d0*/  @!P1 LDC.64 R2, c[0x0][0xc80] ;  /* 0x00032000ff029b82 */ /* 0x004e240000000a00 */
[----:B0-----:R-:W-:-:S06]  /*166e0*/  @!P1 IMAD.WIDE R2, R5, 0x4, R2 ;  /* 0x0000000405029825 */ /* 0x001fcc00078e0202 */
[----:B------:R0:W2:Y:S01]  /*166f0*/  @!P1 LDG.E R3, desc[UR40][R2.64] ;  /* 0x0000002802039981 */ /* 0x0000a2000c1e1900 */
[C---:B------:R-:W-:Y:S02]  /*16700*/  ISETP.GE.U32.AND P2, PT, R7.reuse, 0x2, PT ;  /* 0x000000020700780c */ /* 0x040fe40003f46070 */
[C---:B------:R-:W-:Y:S01]  /*16710*/  ISETP.GE.U32.AND P3, PT, R7.reuse, 0x4, PT ;  /* 0x000000040700780c */ /* 0x040fe20003f66070 */
[----:B------:R-:W-:Y:S01]  /*16720*/  SHFL.IDX PT, R4, R16, 0x1, 0x1f ;  /* 0x00201f0010047f89 */ /* 0x000fe200000e0000 */
[C---:B------:R-:W-:Y:S02]  /*16730*/  ISETP.GE.U32.AND P4, PT, R7.reuse, 0x8, PT ;  /* 0x000000080700780c */ /* 0x040fe40003f86070 */
[C---:B------:R-:W-:Y:S01]  /*16740*/  ISETP.GE.U32.AND P5, PT, R7.reuse, 0x10, PT ;  /* 0x000000100700780c */ /* 0x040fe20003fa6070 */
[----:B0-----:R-:W-:Y:S02]  /*16750*/  IMAD.MOV.U32 R2, RZ, RZ, RZ ;  /* 0x000000ffff027224 */ /* 0x001fe400078e00ff */
[----:B--2---:R-:W-:Y:S01]  /*16760*/  @!P1 IMAD.MOV.U32 R2, RZ, RZ, R3 ;  /* 0x000000ffff029224 */ /* 0x004fe200078e0003 */
[----:B------:R-:W-:-:S04]  /*16770*/  ISETP.NE.AND P1, PT, R7, RZ, PT ;  /* 0x000000ff0700720c */ /* 0x000fc80003f25270 */
        /* <DEDUP_REMOVED lines=14> */
[----:B------:R-:W-:Y:S02]  /*16860*/  IMAD.IADD R3, R3, 0x1, R0 ;  /* 0x0000000103037824 */ /* 0x000fe400078e0200 */
[----:B------:R0:W1:Y:S04]  /*16870*/  SHFL.IDX PT, R0, R16, RZ, 0x1f ;  /* 0x00001fff10007589 */ /* 0x00006800000e0000 */
[----:B------:R0:W2:Y:S02]  /*16880*/  SHFL.IDX PT, R6, R3, 0x1f, 0x1f ;  /* 0x03e01f0003067f89 */ /* 0x0000a400000e0000 */
.L_x_1000:
[----:B------:R-:W-:Y:S02]  /*16890*/  ULDC UR4, c[0x0][0xc38] ;  /* 0x00030e0000047ab9 */ /* 0x000fe40000000800 */
[----:B0-----:R-:W-:-:S04]  /*168a0*/  IMAD.U32 R16, RZ, RZ, UR4 ;  /* 0x00000004ff107e24 */ /* 0x001fc8000f8e00ff */
[----:B--2---:R-:W-:-:S04]  /*168b0*/  IMAD R6, R6, R16, RZ ;  /* 0x0000001006067224 */ /* 0x004fc800078e02ff */
[----:B------:R-:W-:-:S05]  /*168c0*/  IMAD.IADD R4, R4, 0x1, R6 ;  /* 0x0000000104047824 */ /* 0x000fca00078e0206 */
[----:B-1----:R-:W-:-:S13]  /*168d0*/  ISETP.GT.AND P6, PT, R4, R0, PT ;  /* 0x000000000400720c */ /* 0x002fda0003fc4270 */
[----:B------:R-:W-:Y:S05]  /*168e0*/  @P6 BRA `(.L_x_892) ;  /* 0x00000000009c6947 */ /* 0x000fea0003800000 */
.L_x_897:
[----:B0-----:R-:W0:Y:S01]  /*168f0*/  LDC R2, c[0x0][0xc3c] ;  /* 0x00030f00ff027b82 */ /* 0x001e220000000800 */
[----:B------:R-:W-:-:S05]  /*16900*/  VIADD R19, R19, 0x1f ;  /* 0x0000001f13137836 */ /* 0x000fca0000000000 */
[----:B0-----:R-:W-:-:S13]  /*16910*/  ISETP.GE.AND P6, PT, R19, R2, PT ;  /* 0x000000021300720c */ /* 0x001fda0003fc6270 */
[----:B------:R-:W-:Y:S05]  /*16920*/  @P6 BRA `(.L_x_893) ;  /* 0x0000000400446947 */ /* 0x000fea0003800000 */
[----:B------:R-:W0:Y:S01]  /*16930*/  S2R R3, SR_TID.X ;  /* 0x0000000000037919 */ /* 0x000e220000002100 */
[----:B------:R-:W-:Y:S01]  /*16940*/  BSSY B0, `(.L_x_894) ;  /* 0x0000009000007945 */ /* 0x000fe20003800000 */
[----:B0-----:R-:W-:-:S05]  /*16950*/  LOP3.LUT R3, R3, 0x1f, RZ, 0xc0, !PT ;  /* 0x0000001f03037812 */ /* 0x001fca00078ec0ff */
[----:B------:R-:W-:-:S05]  /*16960*/  IMAD.IADD R5, R19, 0x1, R3 ;  /* 0x0000000113057824 */ /* 0x000fca00078e0203 */
[----:B------:R-:W-:Y:S02]  /*16970*/  ISETP.GE.OR P6, PT, R5, R2, !P0 ;  /* 0x000000020500720c */ /* 0x000fe400047c6670 */
[----:B------:R-:W-:-:S11]  /*16980*/  MOV R2, RZ ;  /* 0x000000ff00027202 */ /* 0x000fd60000000f00 */
[----:B------:R-:W-:Y:S05]  /*16990*/  @P6 BRA `(.L_x_895) ;  /* 0x00000000000c6947 */ /* 0x000fea0003800000 */
[----:B------:R-:W0:Y:S02]  /*169a0*/  LDC.64 R2, c[0x0][0xc80] ;  /* 0x00032000ff027b82 */ /* 0x000e240000000a00 */
[----:B0-----:R-:W-:-:S06]  /*169b0*/  IMAD.WIDE R2, R5, 0x4, R2 ;  /* 0x0000000405027825 */ /* 0x001fcc00078e0202 */
[----:B------:R0:W5:Y:S02]  /*169c0*/  LDG.E R2, desc[UR40][R2.64] ;  /* 0x0000002802027981 */ /* 0x000164000c1e1900 */
.L_x_895:
[----:B------:R-:W-:Y:S05]  /*169d0*/  BSYNC B0 ;  /* 0x0000000000007941 */ /* 0x000fea0003800000 */
.L_x_894:
[----:B------:R-:W-:-:S03]  /*169e0*/  UMOV UR4, 0xffffffff ;  /* 0xffffffff00047882 */ /* 0x000fc60000000000 */
[----:B------:R-:W-:Y:S05]  /*169f0*/  BRA.DIV UR4, `(.L_x_896) ;  /* 0x0000002a04d47947 */ /* 0x000fea000b800000 */
[----:B-----5:R-:W0:Y:S02]  /*16a00*/  SHFL.UP PT, R14, R2, 0x1, RZ ;  /* 0x04200000020e7989 */ /* 0x020e2400000e00ff */
        /* <DEDUP_REMOVED lines=14> */
[----:B------:R0:W1:Y:S02]  /*16af0*/  SHFL.IDX PT, R6, R3, 0x1f, 0x1f ;  /* 0x03e01f0003067f89 */ /* 0x00006400000e0000 */
.L_x_1008:
[----:B------:R-:W-:Y:S02]  /*16b00*/  ULDC UR4, c[0x0][0xc38] ;  /* 0x00030e0000047ab9 */ /* 0x000fe40000000800 */
[----:B------:R-:W-:-:S04]  /*16b10*/  IMAD.U32 R16, RZ, RZ, UR4 ;  /* 0x00000004ff107e24 */ /* 0x000fc8000f8e00ff */
[----:B-1----:R-:W-:-:S04]  /*16b20*/  IMAD R6, R6, R16, RZ ;  /* 0x0000001006067224 */ /* 0x002fc800078e02ff */
[----:B------:R-:W-:-:S05]  /*16b30*/  IMAD.IADD R4, R6, 0x1, R4 ;  /* 0x0000000106047824 */ /* 0x000fca00078e0204 */
[----:B------:R-:W-:-:S13]  /*16b40*/  ISETP.GT.AND P6, PT, R4, R0, PT ;  /* 0x000000000400720c */ /* 0x000fda0003fc4270 */
[----:B------:R-:W-:Y:S05]  /*16b50*/  @!P6 BRA `(.L_x_897) ;  /* 0xfffffffc0064e947 */ /* 0x000fea000383ffff */
.L_x_892:
[----:B------:R-:W-:Y:S01]  /*16b60*/  IMAD.IADD R6, R4, 0x1, -R6 ;  /* 0x0000000104067824 */ /* 0x000fe200078e0a06 */
[----:B------:R-:W-:-:S03]  /*16b70*/  UMOV UR4, 0xffffffff ;  /* 0xffffffff00047882 */ /* 0x000fc60000000000 */
[----:B------:R-:W-:-:S05]  /*16b80*/  IMAD R4, R3, R16, R6 ;  /* 0x0000001003047224 */ /* 0x000fca00078e0206 */
[----:B------:R-:W-:Y:S01]  /*16b90*/  ISETP.GT.AND P6, PT, R4, R0, PT ;  /* 0x000000000400720c */ /* 0x000fe20003fc4270 */
[----:B------:R-:W-:-:S12]  /*16ba0*/  BRA.DIV UR4, `(.L_x_898) ;  /* 0x0000002e043c7947 */ /* 0x000fd8000b800000 */
[----:B------:R-:W-:-:S04]  /*16bb0*/  VOTE.ANY R5, PT, !P6 ;  /* 0x0000000000057806 */ /* 0x000fc800070e0100 */
[----:B------:R-:W1:Y:S02]  /*16bc0*/  POPC R4, R5 ;  /* 0x0000000500047309 */ /* 0x000e640000000000 */
[----:B-1----:R1:W2:Y:S02]  /*16bd0*/  SHFL.IDX PT, R17, R2, R4, 0x1f ;  /* 0x00001f0402117589 */ /* 0x0022a400000e0000 */
.L_x_1012:
[----:B------:R-:W-:Y:S02]  /*16be0*/  ISETP.NE.AND P0, PT, R5, RZ, PT ;  /* 0x000000ff0500720c */ /* 0x000fe40003f05270 */
[----:B-1----:R-:W-:-:S11]  /*16bf0*/  MOV R2, RZ ;  /* 0x000000ff00027202 */ /* 0x002fd60000000f00 */
[----:B------:R-:W-:Y:S05]  /*16c00*/  @!P0 BRA `(.L_x_899) ;  /* 0x0000000000108947 */ /* 0x000fea0003800000 */
[----:B------:R-:W-:Y:S01]  /*16c10*/  UMOV UR4, 0xffffffff ;  /* 0xffffffff00047882 */ /* 0x000fe20000000000 */
[----:B------:R-:W-:Y:S02]  /*16c20*/  VIADD R12, R4, 0xffffffff ;  /* 0xffffffff040c7836 */ /* 0x000fe40000000000 */
[----:B------:R-:W-:Y:S05]  /*16c30*/  BRA.DIV UR4, `(.L_x_900) ;  /* 0x0000002e04607947 */ /* 0x000fea000b800000 */
[----:B------:R1:W3:Y:S02]  /*16c40*/  SHFL.IDX PT, R2, R3, R12, 0x1f ;  /* 0x00001f0c03027589 */ /* 0x0002e400000e0000 */
.L_x_899:
[----:B--2---:R-:W-:Y:S01]  /*16c50*/  IABS R5, R17 ;  /* 0x0000001100057213 */ /* 0x004fe20000000000 */
[----:B---3--:R-:W-:Y:S02]  /*16c60*/  IMAD R16, R2, R16, R6 ;  /* 0x0000001002107224 */ /* 0x008fe400078e0206 */
[----:B------:R-:W-:Y:S01]  /*16c70*/  IMAD.IADD R19, R4, 0x1, R19 ;  /* 0x0000000104137824 */ /* 0x000fe200078e0213 */
[----:B------:R-:W2:Y:S01]  /*16c80*/  I2F.RP R2, R5 ;  /* 0x0000000500027306 */ /* 0x000ea20000209400 */
[----:B------:R-:W-:-:S07]  /*16c90*/  IMAD.IADD R0, R0, 0x1, -R16 ;  /* 0x0000000100007824 */ /* 0x000fce00078e0a10 */
[----:B--2---:R-:W2:Y:S02]  /*16ca0*/  MUFU.RCP R2, R2 ;  /* 0x0000000200027308 */ /* 0x004ea40000001000 */
[----:B--2---:R-:W-:-:S06]  /*16cb0*/  VIADD R2, R2, 0xffffffe ;  /* 0x0ffffffe02027836 */ /* 0x004fcc0000000000 */
[----:B01----:R-:W0:Y:S02]  /*16cc0*/  F2I.FTZ.U32.TRUNC.NTZ R3, R2 ;  /* 0x0000000200037305 */ /* 0x003e24000021f000 */
[----:B0-----:R-:W-:-:S04]  /*16cd0*/  IMAD.MOV R2, RZ, RZ, -R3 ;  /* 0x000000ffff027224 */ /* 0x001fc800078e0a03 */
[----:B------:R-:W-:Y:S02]  /*16ce0*/  IMAD R6, R2, R5, RZ ;  /* 0x0000000502067224 */ /* 0x000fe400078e02ff */
[----:B------:R-:W-:-:S04]  /*16cf0*/  IMAD.MOV.U32 R2, RZ, RZ, RZ ;  /* 0x000000ffff027224 */ /* 0x000fc800078e00ff */
[----:B------:R-:W-:Y:S01]  /*16d00*/  IMAD.HI.U32 R2, R3, R6, R2 ;  /* 0x0000000603027227 */ /* 0x000fe200078e0002 */
[----:B------:R-:W-:Y:S02]  /*16d10*/  IABS R6, R17 ;  /* 0x0000001100067213 */ /* 0x000fe40000000000 */
[----:B------:R-:W-:-:S03]  /*16d20*/  IABS R3, R0 ;  /* 0x0000000000037213 */ /* 0x000fc60000000000 */
[----:B------:R-:W-:Y:S02]  /*16d30*/  IMAD.MOV R6, RZ, RZ, -R6 ;  /* 0x000000ffff067224 */ /* 0x000fe400078e0a06 */
        /* <DEDUP_REMOVED lines=9> */
[----:B------:R-:W-:-:S06]  /*16dd0*/  @P0 IADD3 R2, R2, 0x1, RZ ;  /* 0x0000000102020810 */ /* 0x000fcc0007ffe0ff */
[----:B------:R-:W-:Y:S01]  /*16de0*/  @!P2 IMAD.MOV R2, RZ, RZ, -R2 ;  /* 0x000000ffff02a224 */ /* 0x000fe200078e0a02 */
[----:B------:R-:W-:-:S05]  /*16df0*/  @!P1 LOP3.LUT R2, RZ, R17, RZ, 0x33, !PT ;  /* 0x00000011ff029212 */ /* 0x000fca00078e33ff */
[--C-:B------:R-:W-:Y:S02]  /*16e00*/  IMAD.MOV R3, RZ, RZ, -R2.reuse ;  /* 0x000000ffff037224 */ /* 0x100fe400078e0a02 */
[----:B------:R-:W-:Y:S02]  /*16e10*/  IMAD.MOV.U32 R18, RZ, RZ, R2 ;  /* 0x000000ffff127224 */ /* 0x000fe400078e0002 */
[----:B------:R-:W-:Y:S01]  /*16e20*/  IMAD R17, R17, R3, R0 ;  /* 0x0000000311117224 */ /* 0x000fe200078e0200 */
[----:B------:R-:W-:Y:S06]  /*16e30*/  BRA `(.L_x_901) ;  /* 0x00000000001c7947 */ /* 0x000fec0003800000 */
.L_x_893:
[----:B------:R-:W-:Y:S01]  /*16e40*/  UMOV UR4, URZ ;  /* 0x0000003f00047c82 */ /* 0x000fe20008000000 */
[----:B------:R-:W-:Y:S01]  /*16e50*/  UMOV UR5, URZ ;  /* 0x0000003f00057c82 */ /* 0x000fe20008000000 */
[----:B------:R-:W-:Y:S01]  /*16e60*/  ULDC UR6, c[0x0][0xc3c] ;  /* 0x00030f0000067ab9 */ /* 0x000fe20000000800 */
[----:B------:R-:W-:Y:S01]  /*16e70*/  IMAD.MOV.U32 R16, RZ, RZ, R0 ;  /* 0x000000ffff107224 */ /* 0x000fe200078e0000 */
[----:B------:R-:W-:Y:S01]  /*16e80*/  MOV R19, UR6 ;  /* 0x0000000600137c02 */ /* 0x000fe20008000f00 */
[----:B------:R-:W-:Y:S02]  /*16e90*/  IMAD.U32 R17, RZ, RZ, UR4 ;  /* 0x00000004ff117e24 */ /* 0x000fe4000f8e00ff */
[----:B------:R-:W-:-:S07]  /*16ea0*/  IMAD.U32 R18, RZ, RZ, UR5 ;  /* 0x00000005ff127e24 */ /* 0x000fce000f8e00ff */
.L_x_901:
[----:B------:R0:W2:Y:S01]  /*16eb0*/  LDL R3, [R1+0x4] ;  /* 0x0000040001037983 */ /* 0x0000a20000100800 */
[----:B------:R-:W1:Y:S01]  /*16ec0*/  S2R R0, SR_TID.X ;  /* 0x0000000000007919 */ /* 0x000e620000002100 */
[----:B------:R-:W-:Y:S05]  /*16ed0*/  WARPSYNC.ALL ;  /* 0x0000000000007948 */ /* 0x000fea0003800000 */
[----:B-1----:R-:W-:Y:S01]  /*16ee0*/  LOP3.LUT R0, R0, 0x1f, RZ, 0xc0, !PT ;  /* 0x0000001f00007812 */ /* 0x002fe200078ec0ff */
[----:B------:R-:W-:Y:S03]  /*16ef0*/  BAR.SYNC.DEFER_BLOCKING 0x4, 0x180 ;  /* 0x0106000000007b1d */ /* 0x000fe60000010000 */
[----:B------:R-:W-:-:S13]  /*16f00*/  ISETP.NE.AND P0, PT, R0, RZ, PT ;  /* 0x000000ff0000720c */ /* 0x000fda0003f05270 */
[----:B------:R-:W2:Y:S01]  /*16f10*/  @!P0 S2R R0, SR_CgaCtaId ;  /* 0x0000000000008919 */ /* 0x000ea20000008800 */
[----:B------:R-:W-:-:S04]  /*16f20*/  @!P0 MOV R2, 0x400 ;  /* 0x0000040000028802 */ /* 0x000fc80000000f00 */
[----:B--2---:R-:W-:-:S05]  /*16f30*/  @!P0 LEA R3, R0, R2, 0x18 ;  /* 0x0000000200038211 */ /* 0x004fca00078ec0ff */
[----:B------:R0:W-:Y:S04]  /*16f40*/  @!P0 STS.128 [R3+0x228d0], R16 ;  /* 0x0228d01003008388 */ /* 0x0001e80000000c00 */
[----:B------:R0:W-:Y:S01]  /*16f50*/  @!P0 STL [R1+0x4], R3 ;  /* 0x0000040301008387 */ /* 0x0001e20000100800 */
[----:B------:R-:W-:Y:S06]  /*16f60*/  BAR.ARV 0x5, 0x180 ;  /* 0x0146000000007b1d */ /* 0x000fec0000002000 */
.L_x_890:
[----:B------:R-:W-:Y:S02]  /*16f70*/  ULDC UR4, c[0x0][0xc3c] ;  /* 0x00030f0000047ab9 */ /* 0x000fe40000000800 */
[----:B----4-:R-:W-:-:S13]  /*16f80*/  ISETP.GE.AND P0, PT, R19, UR4, PT ;  /* 0x0000000413007c0c */ /* 0x010fda000bf06270 */
[----:B------:R-:W-:Y:S05]  /*16f90*/  @!P0 BRA `(.L_x_902) ;  /* 0xffffff9800748947 */ /* 0x000fea000383ffff */
[----:B------:R-:W-:Y:S05]  /*16fa0*/  BSYNC B8 ;  /* 0x0000000000087941 */ /* 0x000fea0003800000 */
.L_x_762:
[----:B---3--:R-:W3:Y:S01]  /*16fb0*/  LDL.LU R0, [R1+0x3c] ;  /* 0x00003c0001007983 */ /* 0x008ee20000300800 */
[----:B------:R-:W-:Y:S01]  /*16fc0*/  BSSY B0, `(.L_x_903) ;  /* 0x000000b000007945 */ /* 0x000fe20003800000 */
[----:B------:R-:W4:Y:S01]  /*16fd0*/  S2R R5, SR_CgaCtaId ;  /* 0x0000000000057919 */ /* 0x000f220000008800 */
[----:B---3--:R-:W-:-:S05]  /*16fe0*/  VIADD R0, R0, 0x1 ;  /* 0x0000000100007836 */ /* 0x008fca0000000000 */
[----:B0-----:R-:W-:-:S04]  /*16ff0*/  LEA.HI R2, R0, R0, RZ, 0x1 ;  /* 0x0000000000027211 */ /* 0x001fc800078f08ff */
[----:B--2---:R-:W-:-:S05]  /*17000*/  LOP3.LUT R3, R2, 0xfffffffe, RZ, 0xc0, !PT ;  /* 0xfffffffe02037812 */ /* 0x004fca00078ec0ff */
[----:B------:R-:W-:Y:S01]  /*17010*/  IMAD.IADD R3, R0, 0x1, -R3 ;  /* 0x0000000100037824 */ /* 0x000fe200078e0a03 */
[----:B------:R-:W-:-:S04]  /*17020*/  MOV R0, 0x400 ;  /* 0x0000040000007802 */ /* 0x000fc80000000f00 */
[----:B----4-:R-:W-:Y:S02]  /*17030*/  LEA R0, R5, R0, 0x18 ;  /* 0x0000000005007211 */ /* 0x010fe400078ec0ff */
[----:B------:R-:W-:-:S04]  /*17040*/  SHF.L.U32 R3, R3, 0x1f, RZ ;  /* 0x0000001f03037819 */ /* 0x000fc800000006ff */
[----:B------:R-:W0:Y:S02]  /*17050*/  SYNCS.PHASECHK.TRANS64.TRYWAIT P0, [R0+URZ+0x22820], R3 ;  /* 0x02282003000075a7 */ /* 0x000e24000800017f */
[----:B0-----:R-:W-:Y:S05]  /*17060*/  @!P0 BRA `(.L_x_904) ;  /* 0x00000028007c8947 */ /* 0x001fea0003800000 */
.L_x_1015:
[----:B------:R-:W-:Y:S05]  /*17070*/  BSYNC B0 ;  /* 0x0000000000007941 */ /* 0x000fea0003800000 */
.L_x_903:
[----:B------:R-:W-:-:S03]  /*17080*/  UMOV UR4, 0xffffffff ;  /* 0xffffffff00047882 */ /* 0x000fc60000000000 */
[----:B------:R-:W-:Y:S05]  /*17090*/  BRA.DIV UR4, `(.L_x_905) ;  /* 0x0000002a04847947 */ /* 0x000fea000b800000 */
[----:B------:R-:W2:Y:S02]  /*170a0*/  S2R R2, SR_TID.X ;  /* 0x0000000000027919 */ /* 0x000ea40000002100 */
[----:B--2---:R-:W-:-:S04]  /*170b0*/  SHF.R.U32.HI R2, RZ, 0x5, R2 ;  /* 0x00000005ff027819 */ /* 0x004fc80000011602 */
[----:B------:R-:W-:-:S05]  /*170c0*/  LOP3.LUT R2, R2, 0x3, RZ, 0xc0, !PT ;  /* 0x0000000302027812 */ /* 0x000fca00078ec0ff */
[----:B------:R2:W3:Y:S02]  /*170d0*/  SHFL.IDX PT, R14, R2, RZ, 0x1f ;  /* 0x00001fff020e7589 */ /* 0x0004e400000e0000 */
.L_x_1018:
[----:B---3--:R-:W-:-:S13]  /*170e0*/  ISETP.NE.AND P0, PT, R14, RZ, PT ;  /* 0x000000ff0e00720c */ /* 0x008fda0003f05270 */
[----:B------:R-:W-:Y:S05]  /*170f0*/  @P0 BRA `(.L_x_619) ;  /* 0x0000000000940947 */ /* 0x000fea0003800000 */
[----:B------:R-:W-:-:S03]  /*17100*/  UMOV UR4, 0xffffffff ;  /* 0xffffffff00047882 */ /* 0x000fc60000000000 */
[----:B------:R-:W-:Y:S05]  /*17110*/  BRA.DIV UR4, `(.L_x_906) ;  /* 0x0000002a04987947 */ /* 0x000fea000b800000 */
[----:B------:R-:W-:-:S13]  /*17120*/  ELECT P6, URZ, PT ;  /* 0x00000000003f782f */ /* 0x000fda00038c0000 */
.L_x_1021:
[----:B------:R-:W-:Y:S05]  /*17130*/  @!P6 BRA `(.L_x_619) ;  /* 0x000000000084e947 */ /* 0x000fea0003800000 */
[----:B--2---:R-:W2:Y:S02]  /*17140*/  LDL.LU R2, [R1+0x60] ;  /* 0x0000600001027983 */ /* 0x004ea40000300800 */
[----:B--2---:R-:W-:-:S04]  /*17150*/  LOP3.LUT R2, R2, 0x2, RZ, 0xfc, !PT ;  /* 0x0000000202027812 */ /* 0x004fc800078efcff */
[----:B------:R-:W-:-:S13]  /*17160*/  ISETP.NE.AND P2, PT, R2, 0x3, PT ;  /* 0x000000030200780c */ /* 0x000fda0003f45270 */
[----:B------:R-:W-:Y:S05]  /*17170*/  @!P2 BRA `(.L_x_907) ;  /* 0x000000000004a947 */ /* 0x000fea0003800000 */
[----:B------:R-:W-:Y:S01]  /*17180*/  BPT.TRAP 0x1 ;  /* 0x000000040000795c */ /* 0x000fe20000300000 */
.L_x_907:
[----:B0-----:R-:W2:Y:S04]  /*17190*/  LDL R3, [R1+0x8] ;  /* 0x0000080001037983 */ /* 0x001ea80000100800 */
[----:B-1----:R-:W3:Y:S01]  /*171a0*/  LDL.LU R7, [R1+0x14] ;  /* 0x0000140001077983 */ /* 0x002ee20000300800 */
        /* <DEDUP_REMOVED lines=12> */
.L_x_1022:
[----:B------:R-:W1:Y:S02]  /*17270*/  SYNCS.PHASECHK.TRANS64.TRYWAIT P0, [R7+URZ], R2 ;  /* 0x00000002070075a7 */ /* 0x000e64000800017f */
[----:B-1----:R-:W-:Y:S05]  /*17280*/  @!P0 BRA `(.L_x_909) ;  /* 0x0000002800708947 */ /* 0x002fea0003800000 */
.L_x_1023:
[----:B------:R-:W-:Y:S05]  /*17290*/  @!P2 BRA `(.L_x_910) ;  /* 0x000000000004a947 */ /* 0x000fea0003800000 */
[----:B------:R-:W-:Y:S01]  /*172a0*/  BPT.TRAP 0x1 ;  /* 0x000000040000795c */ /* 0x000fe20000300000 */
.L_x_910:
[----:B------:R-:W2:Y:S01]  /*172b0*/  LDL.LU R4, [R1+0x8] ;  /* 0x0000080001047983 */ /* 0x000ea20000300800 */
[----:B------:R-:W-:-:S05]  /*172c0*/  VIADD R0, R0, 0x22860 ;  /* 0x0002286000007836 */ /* 0x000fca0000000000 */
[----:B--2---:R-:W-:-:S04]  /*172d0*/  LEA R4, R4, R0, 0x3 ;  /* 0x0000000004047211 */ /* 0x004fc800078e18ff */
[----:B------:R-:W2:Y:S02]  /*172e0*/  SYNCS.PHASECHK.TRANS64.TRYWAIT P0, [R4+URZ], R5 ;  /* 0x00000005040075a7 */ /* 0x000ea4000800017f */
[----:B--2---:R-:W-:Y:S05]  /*172f0*/  @!P0 BRA `(.L_x_911) ;  /* 0x0000002800688947 */ /* 0x004fea0003800000 */
.L_x_1024:
[----:B------:R-:W-:-:S07]  /*17300*/  IMAD R3, R3, 0x8, R0 ;  /* 0x0000000803037824 */ /* 0x000fce00078e0200 */
.L_x_912:
[----:B---3--:R3:W4:Y:S02]  /*17310*/  SYNCS.PHASECHK.TRANS64.TRYWAIT P0, [R3+URZ], R2 ;  /* 0x00000002030075a7 */ /* 0x008724000800017f */
[----:B----4-:R-:W-:Y:S05]  /*17320*/  @!P0 NANOSLEEP.SYNCS 0x989680 ;  /* 0x009896800000895d */ /* 0x010fea0003900000 */
[----:B------:R-:W4:Y:S02]  /*17330*/  @!P0 SYNCS.PHASECHK.TRANS64 P0, [R3+URZ], R2 ;  /* 0x00000002030085a7 */ /* 0x000f24000800007f */
[----:B----4-:R-:W-:Y:S05]  /*17340*/  @!P0 BRA `(.L_x_912) ;  /* 0xfffffffc00f08947 */ /* 0x010fea000383ffff */
.L_x_619:
[----:B------:R-:W-:Y:S05]  /*17350*/  BSYNC B9 ;  /* 0x0000000000097941 */ /* 0x000fea0003800000 */
.L_x_616:
[----:B------:R-:W-:Y:S05]  /*17360*/  EXIT ;  /* 0x000000000000794d */ /* 0x000fea0003800000 */
.L_x_637:
[----:B0-----:R0:W1:Y:S02]  /*17370*/  SYNCS.PHASECHK.TRANS64.TRYWAIT P6, [R97+URZ+0x22890], R108 ;  /* 0x0228906c610075a7 */ /* 0x00106400080c017f */
[----:B-1----:R-:W-:Y:S05]  /*17380*/  @!P6 NANOSLEEP.SYNCS 0x989680 ;  /* 0x009896800000e95d */ /* 0x002fea0003900000 */
[----:B------:R-:W1:Y:S02]  /*17390*/  @!P6 SYNCS.PHASECHK.TRANS64 P6, [R97+URZ+0x22890], R108 ;  /* 0x0228906c6100e5a7 */ /* 0x000e6400080c007f */
[----:B-1----:R-:W-:Y:S05]  /*173a0*/  @!P6 BRA `(.L_x_637) ;  /* 0xfffffffc00f0e947 */ /* 0x002fea000383ffff */
[----:B------:R-:W-:Y:S05]  /*173b0*/  BRA `(.L_x_913) ;  /* 0xfffffeb400e47947 */ /* 0x000fea000383ffff */
.L_x_655:
[----:B0-----:R0:W1:Y:S02]  /*173c0*/  SYNCS.PHASECHK.TRANS64.TRYWAIT P5, [R97+URZ+0x22890], R108 ;  /* 0x0228906c610075a7 */ /* 0x00106400080a017f */
[----:B-1----:R-:W-:Y:S05]  /*173d0*/  @!P5 NANOSLEEP.SYNCS 0x989680 ;  /* 0x009896800000d95d */ /* 0x002fea0003900000 */
[----:B------:R-:W1:Y:S02]  /*173e0*/  @!P5 SYNCS.PHASECHK.TRANS64 P5, [R97+URZ+0x22890], R108 ;  /* 0x0228906c6100d5a7 */ /* 0x000e6400080a007f */
[----:B-1----:R-:W-:Y:S05]  /*173f0*/  @!P5 BRA `(.L_x_655) ;  /* 0xfffffffc00f0d947 */ /* 0x002fea000383ffff */
[----:B------:R-:W-:Y:S05]  /*17400*/  BRA `(.L_x_914) ;  /* 0xfffffec8002c7947 */ /* 0x000fea000383ffff */
.L_x_664:
[----:B0-----:R0:W1:Y:S02]  /*17410*/  SYNCS.PHASECHK.TRANS64.TRYWAIT P4, [R97+URZ+0x22890], R108 ;  /* 0x0228906c610075a7 */ /* 0x001064000808017f */
[----:B-1----:R-:W-:Y:S05]  /*17420*/  @!P4 NANOSLEEP.SYNCS 0x989680 ;  /* 0x009896800000c95d */ /* 0x002fea0003900000 */
[----:B------:R-:W1:Y:S02]  /*17430*/  @!P4 SYNCS.PHASECHK.TRANS64 P4, [R97+URZ+0x22890], R108 ;  /* 0x0228906c6100c5a7 */ /* 0x000e64000808007f */
[----:B-1----:R-:W-:Y:S05]  /*17440*/  @!P4 BRA `(.L_x_664) ;  /* 0xfffffffc00f0c947 */ /* 0x002fea000383ffff */
[----:B------:R-:W-:Y:S05]  /*17450*/  BRA `(.L_x_915) ;  /* 0xfffffed8001c7947 */ /* 0x000fea000383ffff */
.L_x_670:
[----:B-1----:R1:W2:Y:S02]  /*17460*/  SYNCS.PHASECHK.TRANS64.TRYWAIT P3, [R97+URZ+0x228b0], R108 ;  /* 0x0228b06c610075a7 */ /* 0x0022a4000806017f */
[----:B--2---:R-:W-:Y:S05]  /*17470*/  @!P3 NANOSLEEP.SYNCS 0x989680 ;  /* 0x009896800000b95d */ /* 0x004fea0003900000 */
[----:B------:R-:W2:Y:S02]  /*17480*/  @!P3 SYNCS.PHASECHK.TRANS64 P3, [R97+URZ+0x228b0], R108 ;  /* 0x0228b06c6100b5a7 */ /* 0x000ea4000806007f */
[----:B--2---:R-:W-:Y:S05]  /*17490*/  @!P3 BRA `(.L_x_670) ;  /* 0xfffffffc00f0b947 */ /* 0x004fea000383ffff */
[----:B------:R-:W-:Y:S05]  /*174a0*/  BRA `(.L_x_916) ;  /* 0xfffffed800ac7947 */ /* 0x000fea000383ffff */
.L_x_678:
[----:B------:R-:W-:Y:S01]  /*174b0*/  BSSY B0, `(.L_x_917) ;  /* 0x0000008000007945 */ /* 0x000fe20003800000 */
[----:B------:R-:W-:Y:S02]  /*174c0*/  IMAD.MOV.U32 R13, RZ, RZ, R234 ;  /* 0x000000ffff0d7224 */ /* 0x000fe400078e00ea */
[----:B------:R-:W-:Y:S02]  /*174d0*/  IMAD.MOV.U32 R12, RZ, RZ, RZ ;  /* 0x000000ffff0c7224 */ /* 0x000fe400078e00ff */
[----:B------:R-:W-:Y:S02]  /*174e0*/  IMAD.MOV.U32 R11, RZ, RZ, 0x1f ;  /* 0x0000001fff0b7424 */ /* 0x000fe400078e00ff */
[----:B------:R-:W-:-:S07]  /*174f0*/  IMAD.MOV.U32 R15, RZ, RZ, -0x1 ;  /* 0xffffffffff0f7424 */ /* 0x000fce00078e00ff */
[----:B-----5:R-:W-:Y:S05]  /*17500*/  WARPSYNC.COLLECTIVE R15, `(.L_x_918) ;  /* 0x000000000f087348 */ /* 0x020fea0003c00000 */
[----:B------:R0:W1:Y:S02]  /*17510*/  SHFL.IDX P6, R14, R13, R12, R11 ;  /* 0x0000000c0d0e7389 */ /* 0x00006400000c000b */
[----:B01---5:R-:W-:Y:S01]  /*17520*/  ENDCOLLECTIVE ;  /* 0x000000000000791b */ /* 0x023fe20003800000 */
.L_x_918:
[----:B------:R-:W-:Y:S05]  /*17530*/  BSYNC B0 ;  /* 0x0000000000007941 */ /* 0x000fea0003800000 */
.L_x_917:
[----:B------:R-:W-:Y:S05]  /*17540*/  BRA `(.L_x_919) ;  /* 0xfffffee4004c7947 */ /* 0x000fea000383ffff */
.L_x_690:
[----:B------:R-:W-:Y:S01]  /*17550*/  BSSY B1, `(.L_x_920) ;  /* 0x0000008000017945 */ /* 0x000fe20003800000 */
[----:B------:R-:W-:Y:S01]  /*17560*/  IMAD.MOV.U32 R13, RZ, RZ, R25 ;  /* 0x000000ffff0d7224 */ /* 0x000fe200078e0019 */
[----:B------:R-:W-:Y:S01]  /*17570*/  MOV R11, 0x1c1f ;  /* 0x00001c1f000b7802 */ /* 0x000fe20000000f00 */
[----:B------:R-:W-:Y:S02]  /*17580*/  IMAD.MOV.U32 R12, RZ, RZ, RZ ;  /* 0x000000ffff0c7224 */ /* 0x000fe400078e00ff */
[----:B------:R-:W-:-:S07]  /*17590*/  IMAD.MOV.U32 R15, RZ, RZ, -0x1 ;  /* 0xffffffffff0f7424 */ /* 0x000fce00078e00ff */
[----:B0-----:R-:W-:Y:S05]  /*175a0*/  WARPSYNC.COLLECTIVE R15, `(.L_x_921) ;  /* 0x000000000f087348 */ /* 0x001fea0003c00000 */
[----:B------:R1:W2:Y:S02]  /*175b0*/  SHFL.IDX P6, R14, R13, R12, R11 ;  /* 0x0000000c0d0e7389 */ /* 0x0002a400000c000b */
[----:B012---:R-:W-:Y:S01]  /*175c0*/  ENDCOLLECTIVE ;  /* 0x000000000000791b */ /* 0x007fe20003800000 */
.L_x_921:
[----:B------:R-:W-:Y:S05]  /*175d0*/  BSYNC B1 ;  /* 0x0000000000017941 */ /* 0x000fea0003800000 */
.L_x_920:
[----:B------:R-:W-:Y:S02]  /*175e0*/  IMAD.MOV.U32 R13, RZ, RZ, R24 ;  /* 0x000000ffff0d7224 */ /* 0x000fe400078e0018 */
[----:B------:R-:W-:Y:S02]  /*175f0*/  IMAD.MOV.U32 R12, RZ, RZ, RZ ;  /* 0x000000ffff0c7224 */ /* 0x000fe400078e00ff */
[----:B------:R-:W-:Y:S02]  /*17600*/  IMAD.MOV.U32 R11, RZ, RZ, 0x1c1f ;  /* 0x00001c1fff0b7424 */ /* 0x000fe400078e00ff */
[----:B------:R-:W-:Y:S02]  /*17610*/  IMAD.MOV.U32 R15, RZ, RZ, -0x1 ;  /* 0xffffffffff0f7424 */ /* 0x000fe400078e00ff */
[----:B------:R-:W-:-:S07]  /*17620*/  IMAD.MOV.U32 R0, RZ, RZ, R14 ;  /* 0x000000ffff007224 */ /* 0x000fce00078e000e */
[----:B------:R-:W-:Y:S05]  /*17630*/  WARPSYNC.COLLECTIVE R15, `(.L_x_922) ;  /* 0x000000000f087348 */ /* 0x000fea0003c00000 */
[----:B------:R0:W1:Y:S02]  /*17640*/  SHFL.IDX P6, R14, R13, R12, R11 ;  /* 0x0000000c0d0e7389 */ /* 0x00006400000c000b */
[----:B01----:R-:W-:Y:S01]  /*17650*/  ENDCOLLECTIVE ;  /* 0x000000000000791b */ /* 0x003fe20003800000 */
.L_x_922:
[----:B------:R-:W-:Y:S01]  /*17660*/  MOV R13, R27 ;  /* 0x0000001b000d7202 */ /* 0x000fe20000000f00 */
[----:B------:R-:W-:-:S07]  /*17670*/  IMAD.MOV.U32 R3, RZ, RZ, R14 ;  /* 0x000000ffff037224 */ /* 0x000fce00078e000e */
[----:B------:R-:W-:Y:S05]  /*17680*/  WARPSYNC.COLLECTIVE R15, `(.L_x_923) ;  /* 0x000000000f087348 */ /* 0x000fea0003c00000 */
[----:B------:R0:W1:Y:S02]  /*17690*/  SHFL.IDX P6, R14, R13, R12, R11 ;  /* 0x0000000c0d0e7389 */ /* 0x00006400000c000b */
[----:B01----:R-:W-:Y:S01]  /*176a0*/  ENDCOLLECTIVE ;  /* 0x000000000000791b */ /* 0x003fe20003800000 */
.L_x_923:
[----:B------:R-:W-:Y:S02]  /*176b0*/  IMAD.MOV.U32 R13, RZ, RZ, R26 ;  /* 0x000000ffff0d7224 */ /* 0x000fe400078e001a */
[----:B------:R-:W-:-:S07]  /*176c0*/  IMAD.MOV.U32 R4, RZ, RZ, R14 ;  /* 0x000000ffff047224 */ /* 0x000fce00078e000e */
[----:B------:R-:W-:Y:S05]  /*176d0*/  WARPSYNC.COLLECTIVE R15, `(.L_x_924) ;  /* 0x000000000f087348 */ /* 0x000fea0003c00000 */
[----:B------:R0:W1:Y:S02]  /*176e0*/  SHFL.IDX P6, R14, R13, R12, R11 ;  /* 0x0000000c0d0e7389 */ /* 0x00006400000c000b */
[----:B01----:R-:W-:Y:S01]  /*176f0*/  ENDCOLLECTIVE ;  /* 0x000000000000791b */ /* 0x003fe20003800000 */
.L_x_924:
[----:B------:R-:W-:Y:S05]  /*17700*/  BRA `(.L_x_925) ;  /* 0xfffffee800507947 */ /* 0x000fea000383ffff */
.L_x_694:
[----:B0-----:R0:W1:Y:S02]  /*17710*/  SYNCS.PHASECHK.TRANS64.TRYWAIT P0, [R18+URZ+0x22800], R15 ;  /* 0x0228000f120075a7 */ /* 0x001064000800017f */
[----:B-1----:R-:W-:Y:S05]  /*17720*/  @!P0 NANOSLEEP.SYNCS 0x989680 ;  /* 0x009896800000895d */ /* 0x002fea0003900000 */
[----:B------:R-:W1:Y:S02]  /*17730*/  @!P0 SYNCS.PHASECHK.TRANS64 P0, [R18+URZ+0x22800], R15 ;  /* 0x0228000f120085a7 */ /* 0x000e64000800007f */
[----:B-1----:R-:W-:Y:S05]  /*17740*/  @!P0 BRA `(.L_x_694) ;  /* 0xfffffffc00f08947 */ /* 0x002fea000383ffff */
[----:B------:R-:W-:Y:S05]  /*17750*/  BRA `(.L_x_926) ;  /* 0xfffffeec00647947 */ /* 0x000fea000383ffff */
.L_x_702:
[----:B------:R-:W-:Y:S01]  /*17760*/  BSSY B1, `(.L_x_927) ;  /* 0x0000008000017945 */ /* 0x000fe20003800000 */
[----:B------:R-:W-:Y:S02]  /*17770*/  IMAD.MOV.U32 R13, RZ, RZ, R25 ;  /* 0x000000ffff0d7224 */ /* 0x000fe400078e0019 */
[----:B------:R-:W-:Y:S02]  /*17780*/  IMAD.MOV.U32 R12, RZ, RZ, RZ ;  /* 0x000000ffff0c7224 */ /* 0x000fe400078e00ff */
[----:B------:R-:W-:Y:S02]  /*17790*/  IMAD.MOV.U32 R11, RZ, RZ, 0x1c1f ;  /* 0x00001c1fff0b7424 */ /* 0x000fe400078e00ff */
[----:B------:R-:W-:-:S07]  /*177a0*/  IMAD.MOV.U32 R15, RZ, RZ, -0x1 ;  /* 0xffffffffff0f7424 */ /* 0x000fce00078e00ff */
[----:B0-----:R-:W-:Y:S05]  /*177b0*/  WARPSYNC.COLLECTIVE R15, `(.L_x_928) ;  /* 0x000000000f087348 */ /* 0x001fea0003c00000 */
[----:B------:R1:W2:Y:S02]  /*177c0*/  SHFL.IDX P6, R14, R13, R12, R11 ;  /* 0x0000000c0d0e7389 */ /* 0x0002a400000c000b */
[----:B012---:R-:W-:Y:S01]  /*177d0*/  ENDCOLLECTIVE ;  /* 0x000000000000791b */ /* 0x007fe20003800000 */
.L_x_928:
[----:B------:R-:W-:Y:S05]  /*177e0*/  BSYNC B1 ;  /* 0x0000000000017941 */ /* 0x000fea0003800000 */
.L_x_927:
[----:B------:R-:W-:Y:S01]  /*177f0*/  MOV R13, R24 ;  /* 0x00000018000d7202 */ /* 0x000fe20000000f00 */
[----:B------:R-:W-:Y:S02]  /*17800*/  IMAD.MOV.U32 R12, RZ, RZ, RZ ;  /* 0x000000ffff0c7224 */ /* 0x000fe400078e00ff */
[----:B------:R-:W-:Y:S02]  /*17810*/  IMAD.MOV.U32 R11, RZ, RZ, 0x1c1f ;  /* 0x00001c1fff0b7424 */ /* 0x000fe400078e00ff */
[----:B------:R-:W-:Y:S02]  /*17820*/  IMAD.MOV.U32 R15, RZ, RZ, -0x1 ;  /* 0xffffffffff0f7424 */ /* 0x000fe400078e00ff */
[----:B------:R-:W-:-:S07]  /*17830*/  IMAD.MOV.U32 R0, RZ, RZ, R14 ;  /* 0x000000ffff007224 */ /* 0x000fce00078e000e */
[----:B------:R-:W-:Y:S05]  /*17840*/  WARPSYNC.COLLECTIVE R15, `(.L_x_929) ;  /* 0x000000000f087348 */ /* 0x000fea0003c00000 */
[----:B------:R0:W1:Y:S02]  /*17850*/  SHFL.IDX P6, R14, R13, R12, R11 ;  /* 0x0000000c0d0e7389 */ /* 0x00006400000c000b */
[----:B01----:R-:W-:Y:S01]  /*17860*/  ENDCOLLECTIVE ;  /* 0x000000000000791b */ /* 0x003fe20003800000 */
.L_x_929:
[----:B------:R-:W-:Y:S02]  /*17870*/  IMAD.MOV.U32 R13, RZ, RZ, R27 ;  /* 0x000000ffff0d7224 */ /* 0x000fe400078e001b */
[----:B------:R-:W-:-:S07]  /*17880*/  IMAD.MOV.U32 R3, RZ, RZ, R14 ;  /* 0x000000ffff037224 */ /* 0x000fce00078e000e */
[----:B------:R-:W-:Y:S05]  /*17890*/  WARPSYNC.COLLECTIVE R15, `(.L_x_930) ;  /* 0x000000000f087348 */ /* 0x000fea0003c00000 */
[----:B------:R0:W1:Y:S02]  /*178a0*/  SHFL.IDX P6, R14, R13, R12, R11 ;  /* 0x0000000c0d0e7389 */ /* 0x00006400000c000b */
[----:B01----:R-:W-:Y:S01]  /*178b0*/  ENDCOLLECTIVE ;  /* 0x000000000000791b */ /* 0x003fe20003800000 */
.L_x_930:
[----:B------:R-:W-:Y:S02]  /*178c0*/  IMAD.MOV.U32 R13, RZ, RZ, R26 ;  /* 0x000000ffff0d7224 */ /* 0x000fe400078e001a */
[----:B------:R-:W-:-:S07]  /*178d0*/  IMAD.MOV.U32 R4, RZ, RZ, R14 ;  /* 0x000000ffff047224 */ /* 0x000fce00078e000e */
[----:B------:R-:W-:Y:S05]  /*178e0*/  WARPSYNC.COLLECTIVE R15, `(.L_x_931) ;  /* 0x000000000f087348 */ /* 0x000fea0003c00000 */
[----:B------:R0:W1:Y:S02]  /*178f0*/  SHFL.IDX P6, R14, R13, R12, R11 ;  /* 0x0000000c0d0e7389 */ /* 0x00006400000c000b */
[----:B01----:R-:W-:Y:S01]  /*17900*/  ENDCOLLECTIVE ;  /* 0x000000000000791b */ /* 0x003fe20003800000 */
.L_x_931:
[----:B------:R-:W-:Y:S05]  /*17910*/  BRA `(.L_x_932) ;  /* 0xfffffef400c47947 */ /* 0x000fea000383ffff */
.L_x_706:
[----:B0-----:R0:W1:Y:S02]  /*17920*/  SYNCS.PHASECHK.TRANS64.TRYWAIT P1, [R18+URZ+0x22800], R13 ;  /* 0x0228000d120075a7 */ /* 0x001064000802017f */
[----:B-1----:R-:W-:Y:S05]  /*17930*/  @!P1 NANOSLEEP.SYNCS 0x989680 ;  /* 0x009896800000995d */ /* 0x002fea0003900000 */
[----:B------:R-:W1:Y:S02]  /*17940*/  @!P1 SYNCS.PHASECHK.TRANS64 P1, [R18+URZ+0x22800], R13 ;  /* 0x0228000d120095a7 */ /* 0x000e64000802007f */
[----:B-1----:R-:W-:Y:S05]  /*17950*/  @!P1 BRA `(.L_x_706) ;  /* 0xfffffffc00f09947 */ /* 0x002fea000383ffff */
[----:B------:R-:W-:Y:S05]  /*17960*/  BRA `(.L_x_933) ;  /* 0xfffffef800a07947 */ /* 0x000fea000383ffff */
.L_x_712:
[----:B-1----:R1:W3:Y:S02]  /*17970*/  SYNCS.PHASECHK.TRANS64.TRYWAIT P1, [R14+URZ+0x22830], R13 ;  /* 0x0228300d0e0075a7 */ /* 0x0022e4000802017f */
[----:B---3--:R-:W-:Y:S05]  /*17980*/  @!P1 NANOSLEEP.SYNCS 0x989680 ;  /* 0x009896800000995d */ /* 0x008fea0003900000 */
[----:B------:R-:W3:Y:S02]  /*17990*/  @!P1 SYNCS.PHASECHK.TRANS64 P1, [R14+URZ+0x22830], R13 ;  /* 0x0228300d0e0095a7 */ /* 0x000ee4000802007f */
[----:B---3--:R-:W-:Y:S05]  /*179a0*/  @!P1 BRA `(.L_x_712) ;  /* 0xfffffffc00f09947 */ /* 0x008fea000383ffff */
[----:B------:R-:W-:Y:S05]  /*179b0*/  BRA `(.L_x_711) ;  /* 0xffffff0400b87947 */ /* 0x000fea000383ffff */
.L_x_717:
[----:B-1----:R1:W2:Y:S02]  /*179c0*/  SYNCS.PHASECHK.TRANS64.TRYWAIT P2, [R14+URZ+0x22850], R13 ;  /* 0x0228500d0e0075a7 */ /* 0x0022a4000804017f */
[----:B--2---:R-:W-:Y:S05]  /*179d0*/  @!P2 NANOSLEEP.SYNCS 0x989680 ;  /* 0x009896800000a95d */ /* 0x004fea0003900000 */
[----:B------:R-:W2:Y:S02]  /*179e0*/  @!P2 SYNCS.PHASECHK.TRANS64 P2, [R14+URZ+0x22850], R13 ;  /* 0x0228500d0e00a5a7 */ /* 0x000ea4000804007f */
[----:B--2---:R-:W-:Y:S05]  /*179f0*/  @!P2 BRA `(.L_x_717) ;  /* 0xfffffffc00f0a947 */ /* 0x004fea000383ffff */
[----:B------:R-:W-:Y:S05]  /*17a00*/  BRA `(.L_x_716) ;  /* 0xffffff2000dc7947 */ /* 0x000fea000383ffff */
.L_x_722:
[----:B-1----:R1:W2:Y:S02]  /*17a10*/  SYNCS.PHASECHK.TRANS64.TRYWAIT P3, [R15+URZ+0x22830], R20 ;  /* 0x022830140f0075a7 */ /* 0x0022a4000806017f */
[----:B--2---:R-:W-:Y:S05]  /*17a20*/  @!P3 NANOSLEEP.SYNCS 0x989680 ;  /* 0x009896800000b95d */ /* 0x004fea0003900000 */
[----:B------:R-:W2:Y:S02]  /*17a30*/  @!P3 SYNCS.PHASECHK.TRANS64 P3, [R15+URZ+0x22830], R20 ;  /* 0x022830140f00b5a7 */ /* 0x000ea4000806007f */
[----:B--2---:R-:W-:Y:S05]  /*17a40*/  @!P3 BRA `(.L_x_722) ;  /* 0xfffffffc00f0b947 */ /* 0x004fea000383ffff */
[----:B------:R-:W-:Y:S05]  /*17a50*/  BRA `(.L_x_721) ;  /* 0xffffff2800147947 */ /* 0x000fea000383ffff */
.L_x_727:
[----:B--2---:R2:W3:Y:S02]  /*17a60*/  SYNCS.PHASECHK.TRANS64.TRYWAIT P3, [R15+URZ+0x22850], R20 ;  /* 0x022850140f0075a7 */ /* 0x0044e4000806017f */
[----:B---3--:R-:W-:Y:S05]  /*17a70*/  @!P3 NANOSLEEP.SYNCS 0x989680 ;  /* 0x009896800000b95d */ /* 0x008fea0003900000 */
[----:B------:R-:W3:Y:S02]  /*17a80*/  @!P3 SYNCS.PHASECHK.TRANS64 P3, [R15+URZ+0x22850], R20 ;  /* 0x022850140f00b5a7 */ /* 0x000ee4000806007f */
[----:B---3--:R-:W-:Y:S05]  /*17a90*/  @!P3 BRA `(.L_x_727) ;  /* 0xfffffffc00f0b947 */ /* 0x008fea000383ffff */
[----:B------:R-:W-:Y:S05]  /*17aa0*/  BRA `(.L_x_726) ;  /* 0xffffff4400f07947 */ /* 0x000fea000383ffff */
.L_x_742:
[----:B------:R-:W-:Y:S01]  /*17ab0*/  MOV R13, R4 ;  /* 0x00000004000d7202 */ /* 0x000fe20000000f00 */
[----:B------:R-:W-:Y:S02]  /*17ac0*/  IMAD.MOV.U32 R12, RZ, RZ, RZ ;  /* 0x000000ffff0c7224 */ /* 0x000fe400078e00ff */
[----:B------:R-:W-:Y:S02]  /*17ad0*/  IMAD.MOV.U32 R11, RZ, RZ, 0x181f ;  /* 0x0000181fff0b7424 */ /* 0x000fe400078e00ff */
[----:B------:R-:W-:-:S07]  /*17ae0*/  IMAD.MOV.U32 R15, RZ, RZ, -0x1 ;  /* 0xffffffffff0f7424 */ /* 0x000fce00078e00ff */
[----:B01----:R-:W-:Y:S05]  /*17af0*/  WARPSYNC.COLLECTIVE R15, `(.L_x_934) ;  /* 0x000000000f087348 */ /* 0x003fea0003c00000 */
[----:B------:R2:W3:Y:S02]  /*17b00*/  SHFL.IDX P6, R14, R13, R12, R11 ;  /* 0x0000000c0d0e7389 */ /* 0x0004e400000c000b */
[----:B0123--:R-:W-:Y:S01]  /*17b10*/  ENDCOLLECTIVE ;  /* 0x000000000000791b */ /* 0x00ffe20003800000 */
.L_x_934:
[----:B------:R-:W-:Y:S02]  /*17b20*/  IMAD.MOV.U32 R13, RZ, RZ, R3 ;  /* 0x000000ffff0d7224 */ /* 0x000fe400078e0003 */
[----:B------:R-:W-:-:S07]  /*17b30*/  IMAD.MOV.U32 R0, RZ, RZ, R14 ;  /* 0x000000ffff007224 */ /* 0x000fce00078e000e */
[----:B------:R-:W-:Y:S05]  /*17b40*/  WARPSYNC.COLLECTIVE R15, `(.L_x_935) ;  /* 0x000000000f087348 */ /* 0x000fea0003c00000 */
[----:B------:R0:W1:Y:S02]  /*17b50*/  SHFL.IDX P6, R14, R13, R12, R11 ;  /* 0x0000000c0d0e7389 */ /* 0x00006400000c000b */
[----:B01----:R-:W-:Y:S01]  /*17b60*/  ENDCOLLECTIVE ;  /* 0x000000000000791b */ /* 0x003fe20003800000 */
.L_x_935:
[----:B------:R-:W-:Y:S05]  /*17b70*/  BRA `(.L_x_936) ;  /* 0xffffff7800d47947 */ /* 0x000fea000383ffff */
.L_x_745:
[----:B------:R-:W-:Y:S01]  /*17b80*/  BSSY B1, `(.L_x_937) ;  /* 0x0000008000017945 */ /* 0x000fe20003800000 */
[----:B---3--:R-:W-:Y:S01]  /*17b90*/  IMAD.MOV.U32 R13, RZ, RZ, R4 ;  /* 0x000000ffff0d7224 */ /* 0x008fe200078e0004 */
[----:B------:R-:W-:Y:S01]  /*17ba0*/  MOV R11, 0x181f ;  /* 0x0000181f000b7802 */ /* 0x000fe20000000f00 */
[----:B------:R-:W-:Y:S02]  /*17bb0*/  IMAD.MOV.U32 R12, RZ, RZ, 0x1 ;  /* 0x00000001ff0c7424 */ /* 0x000fe400078e00ff */
[----:B------:R-:W-:-:S07]  /*17bc0*/  IMAD.MOV.U32 R15, RZ, RZ, -0x1 ;  /* 0xffffffffff0f7424 */ /* 0x000fce00078e00ff */
[----:B012-4-:R-:W-:Y:S05]  /*17bd0*/  WARPSYNC.COLLECTIVE R15, `(.L_x_938) ;  /* 0x000000000f087348 */ /* 0x017fea0003c00000 */
[----:B----4-:R3:W4:Y:S02]  /*17be0*/  SHFL.IDX P6, R14, R13, R12, R11 ;  /* 0x0000000c0d0e7389 */ /* 0x01072400000c000b */
[----:B01234-:R-:W-:Y:S01]  /*17bf0*/  ENDCOLLECTIVE ;  /* 0x000000000000791b */ /* 0x01ffe20003800000 */
.L_x_938:
[----:B------:R-:W-:Y:S05]  /*17c00*/  BSYNC B1 ;  /* 0x0000000000017941 */ /* 0x000fea0003800000 */
.L_x_937:
[----:B------:R-:W-:Y:S02]  /*17c10*/  IMAD.MOV.U32 R13, RZ, RZ, R3 ;  /* 0x000000ffff0d7224 */ /* 0x000fe400078e0003 */
[----:B------:R-:W-:Y:S02]  /*17c20*/  IMAD.MOV.U32 R12, RZ, RZ, 0x1 ;  /* 0x00000001ff0c7424 */ /* 0x000fe400078e00ff */
[----:B------:R-:W-:Y:S02]  /*17c30*/  IMAD.MOV.U32 R11, RZ, RZ, 0x181f ;  /* 0x0000181fff0b7424 */ /* 0x000fe400078e00ff */
[----:B------:R-:W-:Y:S02]  /*17c40*/  IMAD.MOV.U32 R15, RZ, RZ, -0x1 ;  /* 0xffffffffff0f7424 */ /* 0x000fe400078e00ff */
[----:B------:R-:W-:-:S07]  /*17c50*/  IMAD.MOV.U32 R0, RZ, RZ, R14 ;  /* 0x000000ffff007224 */ /* 0x000fce00078e000e */
[----:B------:R-:W-:Y:S05]  /*17c60*/  WARPSYNC.COLLECTIVE R15, `(.L_x_939) ;  /* 0x000000000f087348 */ /* 0x000fea0003c00000 */
[----:B------:R0:W1:Y:S02]  /*17c70*/  SHFL.IDX P6, R14, R13, R12, R11 ;  /* 0x0000000c0d0e7389 */ /* 0x00006400000c000b */
[----:B01----:R-:W-:Y:S01]  /*17c80*/  ENDCOLLECTIVE ;  /* 0x000000000000791b */ /* 0x003fe20003800000 */
.L_x_939:
[----:B------:R-:W-:Y:S05]  /*17c90*/  BRA `(.L_x_940) ;  /* 0xffffff7c00087947 */ /* 0x000fea000383ffff */
.L_x_748:
[----:B------:R-:W-:Y:S01]  /*17ca0*/  BSSY B1, `(.L_x_941) ;  /* 0x0000008000017945 */ /* 0x000fe20003800000 */
[----:B0-----:R-:W-:Y:S01]  /*17cb0*/  IMAD.MOV.U32 R13, RZ, RZ, R4 ;  /* 0x000000ffff0d7224 */ /* 0x001fe200078e0004 */
[----:B------:R-:W-:Y:S01]  /*17cc0*/  MOV R12, 0x2 ;  /* 0x00000002000c7802 */ /* 0x000fe20000000f00 */
[----:B------:R-:W-:Y:S02]  /*17cd0*/  IMAD.MOV.U32 R11, RZ, RZ, 0x181f ;  /* 0x0000181fff0b7424 */ /* 0x000fe400078e00ff */
[----:B------:R-:W-:-:S07]  /*17ce0*/  IMAD.MOV.U32 R15, RZ, RZ, -0x1 ;  /* 0xffffffffff0f7424 */ /* 0x000fce00078e00ff */
[----:B-1234-:R-:W-:Y:S05]  /*17cf0*/  WARPSYNC.COLLECTIVE R15, `(.L_x_942) ;  /* 0x000000000f087348 */ /* 0x01efea0003c00000 */
[----:B----4-:R0:W4:Y:S02]  /*17d00*/  SHFL.IDX P6, R14, R13, R12, R11 ;  /* 0x0000000c0d0e7389 */ /* 0x01012400000c000b */
[----:B01234-:R-:W-:Y:S01]  /*17d10*/  ENDCOLLECTIVE ;  /* 0x000000000000791b */ /* 0x01ffe20003800000 */
.L_x_942:
[----:B------:R-:W-:Y:S05]  /*17d20*/  BSYNC B1 ;  /* 0x0000000000017941 */ /* 0x000fea0003800000 */
.L_x_941:
        /* <DEDUP_REMOVED lines=8> */
.L_x_943:
[----:B------:R-:W-:Y:S05]  /*17db0*/  BRA `(.L_x_944) ;  /* 0xffffff7c00387947 */ /* 0x000fea000383ffff */
.L_x_751:
[----:B------:R-:W-:Y:S01]  /*17dc0*/  BSSY B1, `(.L_x_945) ;  /* 0x0000008000017945 */ /* 0x000fe20003800000 */
[----:B0-----:R-:W-:Y:S01]  /*17dd0*/  MOV R13, R4 ;  /* 0x00000004000d7202 */ /* 0x001fe20000000f00 */
[----:B------:R-:W-:Y:S02]  /*17de0*/  IMAD.MOV.U32 R12, RZ, RZ, 0x3 ;  /* 0x00000003ff0c7424 */ /* 0x000fe400078e00ff */
[----:B------:R-:W-:Y:S02]  /*17df0*/  IMAD.MOV.U32 R11, RZ, RZ, 0x181f ;  /* 0x0000181fff0b7424 */ /* 0x000fe400078e00ff */
[----:B------:R-:W-:-:S07]  /*17e00*/  IMAD.MOV.U32 R15, RZ, RZ, -0x1 ;  /* 0xffffffffff0f7424 */ /* 0x000fce00078e00ff */
[----:B-1234-:R-:W-:Y:S05]  /*17e10*/  WARPSYNC.COLLECTIVE R15, `(.L_x_946) ;  /* 0x000000000f087348 */ /* 0x01efea0003c00000 */
[----:B------:R0:W0:Y:S02]  /*17e20*/  SHFL.IDX P6, R14, R13, R12, R11 ;  /* 0x0000000c0d0e7389 */ /* 0x00002400000c000b */
[----:B01234-:R-:W-:Y:S01]  /*17e30*/  ENDCOLLECTIVE ;  /* 0x000000000000791b */ /* 0x01ffe20003800000 */
.L_x_946:
[----:B------:R-:W-:Y:S05]  /*17e40*/  BSYNC B1 ;  /* 0x0000000000017941 */ /* 0x000fea0003800000 */
.L_x_945:
[----:B------:R-:W-:Y:S01]  /*17e50*/  IMAD.MOV.U32 R13, RZ, RZ, R3 ;  /* 0x000000ffff0d7224 */ /* 0x000fe200078e0003 */
[----:B------:R-:W-:Y:S01]  /*17e60*/  MOV R15, 0xffffffff ;  /* 0xffffffff000f7802 */ /* 0x000fe20000000f00 */
[----:B------:R-:W-:Y:S02]  /*17e70*/  IMAD.MOV.U32 R12, RZ, RZ, 0x3 ;  /* 0x00000003ff0c7424 */ /* 0x000fe400078e00ff */
[----:B------:R-:W-:Y:S02]  /*17e80*/  IMAD.MOV.U32 R11, RZ, RZ, 0x181f ;  /* 0x0000181fff0b7424 */ /* 0x000fe400078e00ff */
[----:B------:R-:W-:-:S07]  /*17e90*/  IMAD.MOV.U32 R0, RZ, RZ, R14 ;  /* 0x000000ffff007224 */ /* 0x000fce00078e000e */
[----:B------:R-:W-:Y:S05]  /*17ea0*/  WARPSYNC.COLLECTIVE R15, `(.L_x_947) ;  /* 0x000000000f087348 */ /* 0x000fea0003c00000 */
[----:B------:R0:W1:Y:S02]  /*17eb0*/  SHFL.IDX P6, R14, R13, R12, R11 ;  /* 0x0000000c0d0e7389 */ /* 0x00006400000c000b */
[----:B01----:R-:W-:Y:S01]  /*17ec0*/  ENDCOLLECTIVE ;  /* 0x000000000000791b */ /* 0x003fe20003800000 */
.L_x_947:
[----:B------:R-:W-:Y:S05]  /*17ed0*/  BRA `(.L_x_948) ;  /* 0xffffff7c00687947 */ /* 0x000fea000383ffff */
.L_x_768:
[----:B------:R-:W0:Y:S01]  /*17ee0*/  S2R R9, SR_TID.X ;  /* 0x0000000000097919 */ /* 0x000e220000002100 */
        /* <DEDUP_REMOVED lines=10> */
.L_x_950:
[----:B------:R-:W-:Y:S05]  /*17f90*/  BSYNC B1 ;  /* 0x0000000000017941 */ /* 0x000fea0003800000 */
.L_x_949:
[----:B------:R-:W-:Y:S05]  /*17fa0*/  BRA `(.L_x_951) ;  /* 0xffffff9000387947 */ /* 0x000fea000383ffff */
.L_x_770:
[----:B------:R-:W-:Y:S01]  /*17fb0*/  BSSY B1, `(.L_x_952) ;  /* 0x0000006000017945 */ /* 0x000fe20003800000 */
[----:B------:R-:W-:-:S07]  /*17fc0*/  IMAD.MOV.U32 R15, RZ, RZ, -0x1 ;  /* 0xffffffffff0f7424 */ /* 0x000fce00078e00ff */
[----:B0-----:R-:W-:Y:S05]  /*17fd0*/  WARPSYNC.COLLECTIVE R15, `(.L_x_953) ;  /* 0x000000000f0c7348 */ /* 0x001fea0003c00000 */
[----:B------:R-:W-:Y:S02]  /*17fe0*/  ELECT P6, UR62, PT ;  /* 0x00000000003e782f */ /* 0x000fe400038c0000 */
[----:B------:R-:W-:Y:S01]  /*17ff0*/  MOV R14, UR62 ;  /* 0x0000003e000e7c02 */ /* 0x000fe20008000f00 */
[----:B0-----:R-:W-:Y:S10]  /*18000*/  ENDCOLLECTIVE ;  /* 0x000000000000791b */ /* 0x001ff40003800000 */
.L_x_953:
[----:B------:R-:W-:Y:S05]  /*18010*/  BSYNC B1 ;  /* 0x0000000000017941 */ /* 0x000fea0003800000 */
.L_x_952:
[----:B------:R-:W-:Y:S05]  /*18020*/  BRA `(.L_x_769) ;  /* 0xffffff9000307947 */ /* 0x000fea000383ffff */
.L_x_772:
[----:B0-----:R-:W2:Y:S02]  /*18030*/  LDL R5, [R1+0x4] ;  /* 0x0000040001057983 */ /* 0x001ea40000100800 */
[----:B--2---:R0:W1:Y:S02]  /*18040*/  SYNCS.PHASECHK.TRANS64.TRYWAIT P0, [R5+URZ+0x22820], R4 ;  /* 0x02282004050075a7 */ /* 0x004064000800017f */
[----:B-1----:R-:W-:Y:S05]  /*18050*/  @!P0 NANOSLEEP.SYNCS 0x989680 ;  /* 0x009896800000895d */ /* 0x002fea0003900000 */
[----:B------:R-:W1:Y:S02]  /*18060*/  @!P0 SYNCS.PHASECHK.TRANS64 P0, [R5+URZ+0x22820], R4 ;  /* 0x02282004050085a7 */ /* 0x000e64000800007f */
[----:B-1----:R-:W-:Y:S05]  /*18070*/  @!P0 BRA `(.L_x_772) ;  /* 0xfffffffc00ec8947 */ /* 0x002fea000383ffff */
[----:B------:R-:W-:Y:S05]  /*18080*/  BRA `(.L_x_954) ;  /* 0xffffff9000407947 */ /* 0x000fea000383ffff */
.L_x_776:
[----:B0-----:R0:W1:Y:S02]  /*18090*/  SYNCS.PHASECHK.TRANS64.TRYWAIT P0, [R4+URZ+0x228a0], R9 ;  /* 0x0228a009040075a7 */ /* 0x001064000800017f */
[----:B-1----:R-:W-:Y:S05]  /*180a0*/  @!P0 NANOSLEEP.SYNCS 0x989680 ;  /* 0x009896800000895d */ /* 0x002fea0003900000 */
[----:B------:R-:W1:Y:S02]  /*180b0*/  @!P0 SYNCS.PHASECHK.TRANS64 P0, [R4+URZ+0x228a0], R9 ;  /* 0x0228a009040085a7 */ /* 0x000e64000800007f */
[----:B-1----:R-:W-:Y:S05]  /*180c0*/  @!P0 BRA `(.L_x_776) ;  /* 0xfffffffc00f08947 */ /* 0x002fea000383ffff */
[----:B------:R-:W-:Y:S05]  /*180d0*/  BRA `(.L_x_955) ;  /* 0xffffff9000687947 */ /* 0x000fea000383ffff */
.L_x_781:
[----:B-1----:R1:W2:Y:S02]  /*180e0*/  SYNCS.PHASECHK.TRANS64.TRYWAIT P0, [R4+URZ+0x228c0], R9 ;  /* 0x0228c009040075a7 */ /* 0x0022a4000800017f */
[----:B--2---:R-:W-:Y:S05]  /*180f0*/  @!P0 NANOSLEEP.SYNCS 0x989680 ;  /* 0x009896800000895d */ /* 0x004fea0003900000 */
[----:B------:R-:W2:Y:S02]  /*18100*/  @!P0 SYNCS.PHASECHK.TRANS64 P0, [R4+URZ+0x228c0], R9 ;  /* 0x0228c009040085a7 */ /* 0x000ea4000800007f */
[----:B--2---:R-:W-:Y:S05]  /*18110*/  @!P0 BRA `(.L_x_781) ;  /* 0xfffffffc00f08947 */ /* 0x004fea000383ffff */
[----:B------:R-:W-:Y:S05]  /*18120*/  BRA `(.L_x_956) ;  /* 0xffffff9000ec7947 */ /* 0x000fea000383ffff */
.L_x_791:
[----:B0-----:R0:W1:Y:S02]  /*18130*/  SYNCS.PHASECHK.TRANS64.TRYWAIT P1, [R5+URZ+0x228a0], R6 ;  /* 0x0228a006050075a7 */ /* 0x001064000802017f */
[----:B-1----:R-:W-:Y:S05]  /*18140*/  @!P1 NANOSLEEP.SYNCS 0x989680 ;  /* 0x009896800000995d */ /* 0x002fea0003900000 */
[----:B------:R-:W1:Y:S02]  /*18150*/  @!P1 SYNCS.PHASECHK.TRANS64 P1, [R5+URZ+0x228a0], R6 ;  /* 0x0228a006050095a7 */ /* 0x000e64000802007f */
[----:B-1----:R-:W-:Y:S05]  /*18160*/  @!P1 BRA `(.L_x_791) ;  /* 0xfffffffc00f09947 */ /* 0x002fea000383ffff */
[----:B------:R-:W-:Y:S05]  /*18170*/  BRA `(.L_x_957) ;  /* 0xffffff9800847947 */ /* 0x000fea000383ffff */
.L_x_796:
[----:B-1----:R1:W2:Y:S02]  /*18180*/  SYNCS.PHASECHK.TRANS64.TRYWAIT P1, [R5+URZ+0x228c0], R6 ;  /* 0x0228c006050075a7 */ /* 0x0022a4000802017f */
[----:B--2---:R-:W-:Y:S05]  /*18190*/  @!P1 NANOSLEEP.SYNCS 0x989680 ;  /* 0x009896800000995d */ /* 0x004fea0003900000 */
[----:B------:R-:W2:Y:S02]  /*181a0*/  @!P1 SYNCS.PHASECHK.TRANS64 P1, [R5+URZ+0x228c0], R6 ;  /* 0x0228c006050095a7 */ /* 0x000ea4000802007f */
[----:B--2---:R-:W-:Y:S05]  /*181b0*/  @!P1 BRA `(.L_x_796) ;  /* 0xfffffffc00f09947 */ /* 0x004fea000383ffff */
[----:B------:R-:W-:Y:S05]  /*181c0*/  BRA `(.L_x_958) ;  /* 0xffffff9c00047947 */ /* 0x000fea000383ffff */
.L_x_812:
[----:B------:R-:W0:Y:S01]  /*181d0*/  S2R R4, SR_TID.X ;  /* 0x0000000000047919 */ /* 0x000e220000002100 */
[----:B------:R-:W-:Y:S01]  /*181e0*/  BSSY B0, `(.L_x_959) ;  /* 0x000000a000007945 */ /* 0x000fe20003800000 */
[----:B------:R-:W-:Y:S01]  /*181f0*/  IMAD.MOV.U32 R12, RZ, RZ, RZ ;  /* 0x000000ffff0c7224 */ /* 0x000fe200078e00ff */
[----:B------:R-:W-:Y:S01]  /*18200*/  MOV R11, 0x1f ;  /* 0x0000001f000b7802 */ /* 0x000fe20000000f00 */
[----:B------:R-:W-:Y:S01]  /*18210*/  IMAD.MOV.U32 R15, RZ, RZ, -0x1 ;  /* 0xffffffffff0f7424 */ /* 0x000fe200078e00ff */
[----:B0-----:R-:W-:-:S04]  /*18220*/  SHF.R.U32.HI R4, RZ, 0x5, R4 ;  /* 0x00000005ff047819 */ /* 0x001fc80000011604 */
[----:B------:R-:W-:-:S05]  /*18230*/  LOP3.LUT R4, R4, 0x3, RZ, 0xc0, !PT ;  /* 0x0000000304047812 */ /* 0x000fca00078ec0ff */
[----:B------:R-:W-:-:S07]  /*18240*/  IMAD.MOV.U32 R13, RZ, RZ, R4 ;  /* 0x000000ffff0d7224 */ /* 0x000fce00078e0004 */
[----:B------:R-:W-:Y:S05]  /*18250*/  WARPSYNC.COLLECTIVE R15, `(.L_x_960) ;  /* 0x000000000f087348 */ /* 0x000fea0003c00000 */
[----:B------:R0:W1:Y:S02]  /*18260*/  SHFL.IDX P6, R14, R13, R12, R11 ;  /* 0x0000000c0d0e7389 */ /* 0x00006400000c000b */
[----:B01----:R-:W-:Y:S01]  /*18270*/  ENDCOLLECTIVE ;  /* 0x000000000000791b */ /* 0x003fe20003800000 */
.L_x_960:
[----:B------:R-:W-:Y:S05]  /*18280*/  BSYNC B0 ;  /* 0x0000000000007941 */ /* 0x000fea0003800000 */
.L_x_959:
[----:B------:R-:W-:Y:S05]  /*18290*/  BRA `(.L_x_961) ;  /* 0xffffffa400f87947 */ /* 0x000fea000383ffff */
.L_x_814:
[----:B------:R-:W-:Y:S01]  /*182a0*/  BSSY B0, `(.L_x_962) ;  /* 0x0000006000007945 */ /* 0x000fe20003800000 */
[----:B------:R-:W-:-:S07]  /*182b0*/  IMAD.MOV.U32 R15, RZ, RZ, -0x1 ;  /* 0xffffffffff0f7424 */ /* 0x000fce00078e00ff */
[----:B0-----:R-:W-:Y:S05]  /*182c0*/  WARPSYNC.COLLECTIVE R15, `(.L_x_963) ;  /* 0x000000000f0c7348 */ /* 0x001fea0003c00000 */
[----:B------:R-:W-:Y:S02]  /*182d0*/  ELECT P6, UR62, PT ;  /* 0x00000000003e782f */ /* 0x000fe400038c0000 */
[----:B------:R-:W-:Y:S01]  /*182e0*/  MOV R14, UR62 ;  /* 0x0000003e000e7c02 */ /* 0x000fe20008000f00 */
[----:B0-----:R-:W-:Y:S10]  /*182f0*/  ENDCOLLECTIVE ;  /* 0x000000000000791b */ /* 0x001ff40003800000 */
.L_x_963:
[----:B------:R-:W-:Y:S05]  /*18300*/  BSYNC B0 ;  /* 0x0000000000007941 */ /* 0x000fea0003800000 */
.L_x_962:
[----:B------:R-:W-:Y:S05]  /*18310*/  BRA `(.L_x_964) ;  /* 0xffffffa800047947 */ /* 0x000fea000383ffff */
.L_x_816:
[----:B0-----:R0:W1:Y:S02]  /*18320*/  SYNCS.PHASECHK.TRANS64.TRYWAIT P0, [R0+URZ+0x22840], R2 ;  /* 0x02284002000075a7 */ /* 0x001064000800017f */
[----:B-1----:R-:W-:Y:S05]  /*18330*/  @!P0 NANOSLEEP.SYNCS 0x989680 ;  /* 0x009896800000895d */ /* 0x002fea0003900000 */
[----:B------:R-:W1:Y:S02]  /*18340*/  @!P0 SYNCS.PHASECHK.TRANS64 P0, [R0+URZ+0x22840], R2 ;  /* 0x02284002000085a7 */ /* 0x000e64000800007f */
[----:B-1----:R-:W-:Y:S05]  /*18350*/  @!P0 BRA `(.L_x_816) ;  /* 0xfffffffc00f08947 */ /* 0x002fea000383ffff */
[----:B------:R-:W-:Y:S05]  /*18360*/  BRA `(.L_x_965) ;  /* 0xffffffa800707947 */ /* 0x000fea000383ffff */
.L_x_820:
[----:B------:R-:W2:Y:S01]  /*18370*/  LDL.LU R11, [R1+0x54] ;  /* 0x00005400010b7983 */ /* 0x000ea20000300800 */
[----:B------:R-:W-:Y:S01]  /*18380*/  IMAD.MOV.U32 R13, RZ, RZ, R0 ;  /* 0x000000ffff0d7224 */ /* 0x000fe200078e0000 */
[----:B------:R-:W-:Y:S01]  /*18390*/  LOP3.LUT R8, R8, 0x7f, RZ, 0xc0, !PT ;  /* 0x0000007f08087812 */ /* 0x000fe200078ec0ff */
[----:B------:R-:W-:Y:S02]  /*183a0*/  IMAD.MOV.U32 R12, RZ, RZ, RZ ;  /* 0x000000ffff0c7224 */ /* 0x000fe400078e00ff */
[----:B------:R-:W-:Y:S01]  /*183b0*/  IMAD.MOV.U32 R15, RZ, RZ, -0x1 ;  /* 0xffffffffff0f7424 */ /* 0x000fe200078e00ff */
[----:B------:R-:W-:-:S05]  /*183c0*/  SHF.R.U32.HI R5, RZ, 0x3, R8 ;  /* 0x00000003ff057819 */ /* 0x000fca0000011608 */
[----:B------:R-:W-:-:S04]  /*183d0*/  IMAD.IADD R2, R5, 0x1, R17 ;  /* 0x0000000105027824 */ /* 0x000fc800078e0211 */
[C---:B------:R-:W-:Y:S02]  /*183e0*/  VIADD R5, R2.reuse, 0x10 ;  /* 0x0000001002057836 */ /* 0x040fe40000000000 */
[----:B------:R-:W-:Y:S02]  /*183f0*/  VIADD R8, R2, 0x60 ;  /* 0x0000006002087836 */ /* 0x000fe40000000000 */
[----:B--2---:R-:W-:Y:S02]  /*18400*/  IMAD R3, R11, R7, RZ ;  /* 0x000000070b037224 */ /* 0x004fe400078e02ff */
[----:B------:R-:W-:-:S03]  /*18410*/  IMAD.MOV.U32 R11, RZ, RZ, 0x181f ;  /* 0x0000181fff0b7424 */ /* 0x000fc600078e00ff */
[----:B------:R-:W-:-:S13]  /*18420*/  ISETP.GE.AND P1, PT, R2, R3, PT ;  /* 0x000000030200720c */ /* 0x000fda0003f26270 */
[----:B-----5:R-:W-:Y:S05]  /*18430*/  WARPSYNC.COLLECTIVE R15, `(.L_x_966) ;  /* 0x000000000f087348 */ /* 0x020fea0003c00000 */
[----:B------:R0:W1:Y:S02]  /*18440*/  SHFL.IDX P6, R14, R13, R12, R11 ;  /* 0x0000000c0d0e7389 */ /* 0x00006400000c000b */
[----:B01---5:R-:W-:Y:S01]  /*18450*/  ENDCOLLECTIVE ;  /* 0x000000000000791b */ /* 0x023fe20003800000 */
.L_x_966:
[----:B------:R-:W-:Y:S01]  /*18460*/  MOV R13, R4 ;  /* 0x00000004000d7202 */ /* 0x000fe20000000f00 */
[----:B------:R-:W-:-:S07]  /*18470*/  IMAD.MOV.U32 R6, RZ, RZ, R14 ;  /* 0x000000ffff067224 */ /* 0x000fce00078e000e */
[----:B------:R-:W-:Y:S05]  /*18480*/  WARPSYNC.COLLECTIVE R15, `(.L_x_967) ;  /* 0x000000000f087348 */ /* 0x000fea0003c00000 */
[----:B------:R0:W1:Y:S02]  /*18490*/  SHFL.IDX P6, R14, R13, R12, R11 ;  /* 0x0000000c0d0e7389 */ /* 0x00006400000c000b */
[----:B01----:R-:W-:Y:S01]  /*184a0*/  ENDCOLLECTIVE ;  /* 0x000000000000791b */ /* 0x003fe20003800000 */
.L_x_967:
[----:B------:R-:W-:Y:S02]  /*184b0*/  IMAD.MOV.U32 R13, RZ, RZ, R0 ;  /* 0x000000ffff0d7224 */ /* 0x000fe400078e0000 */
[----:B------:R-:W-:Y:S02]  /*184c0*/  IMAD.MOV.U32 R12, RZ, RZ, 0x1 ;  /* 0x00000001ff0c7424 */ /* 0x000fe400078e00ff */
[----:B------:R-:W-:-:S07]  /*184d0*/  IMAD.MOV.U32 R7, RZ, RZ, R14 ;  /* 0x000000ffff077224 */ /* 0x000fce00078e000e */
[----:B------:R-:W-:Y:S05]  /*184e0*/  WARPSYNC.COLLECTIVE R15, `(.L_x_968) ;  /* 0x000000000f087348 */ /* 0x000fea0003c00000 */
[----:B------:R0:W1:Y:S02]  /*184f0*/  SHFL.IDX P6, R14, R13, R12, R11 ;  /* 0x0000000c0d0e7389 */ /* 0x00006400000c000b */
[----:B01----:R-:W-:Y:S01]  /*18500*/  ENDCOLLECTIVE ;  /* 0x000000000000791b */ /* 0x003fe20003800000 */
.L_x_968:
[----:B------:R-:W-:-:S05]  /*18510*/  @!P1 LEA R7, P2, R9, R7, 0x1 ;  /* 0x0000000709079211 */ /* 0x000fca00078408ff */
[----:B------:R-:W-:-:S05]  /*18520*/  @!P1 IMAD.X R6, RZ, RZ, R6, P2 ;  /* 0x000000ffff069224 */ /* 0x000fca00010e0606 */
[----:B------:R-:W-:Y:S02]  /*18530*/  @!P1 LOP3.LUT R7, R7, R6, RZ, 0x3c, !PT ;  /* 0x0000000607079212 */ /* 0x000fe400078e3cff */
[----:B------:R-:W-:Y:S02]  /*18540*/  MOV R13, R4 ;  /* 0x00000004000d7202 */ /* 0x000fe40000000f00 */
        /* <DEDUP_REMOVED lines=11> */
.L_x_969:
[----:B------:R-:W-:Y:S02]  /*18600*/  IMAD.MOV.U32 R13, RZ, RZ, R0 ;  /* 0x000000ffff0d7224 */ /* 0x000fe400078e0000 */
[----:B------:R-:W-:Y:S02]  /*18610*/  IMAD.MOV.U32 R12, RZ, RZ, 0x2 ;  /* 0x00000002ff0c7424 */ /* 0x000fe400078e00ff */
[----:B------:R-:W-:-:S07]  /*18620*/  IMAD.MOV.U32 R5, RZ, RZ, R14 ;  /* 0x000000ffff057224 */ /* 0x000fce00078e000e */
[----:B------:R-:W-:Y:S05]  /*18630*/  WARPSYNC.COLLECTIVE R15, `(.L_x_970) ;  /* 0x000000000f087348 */ /* 0x000fea0003c00000 */
[----:B------:R0:W1:Y:S02]  /*18640*/  SHFL.IDX P6, R14, R13, R12, R11 ;  /* 0x0000000c0d0e7389 */ /* 0x00006400000c000b */
[----:B01----:R-:W-:Y:S01]  /*18650*/  ENDCOLLECTIVE ;  /* 0x000000000000791b */ /* 0x003fe20003800000 */
.L_x_970:
        /* <DEDUP_REMOVED lines=10> */
[----:B------:R-:W-:-:S02]  /*18700*/  ISETP.GE.AND P1, PT, R5, R3, PT ;  /* 0x000000030500720c */ /* 0x000fc40003f26270 */
[----:B0-----:R-:W-:-:S11]  /*18710*/  MOV R6, R14 ;  /* 0x0000000e00067202 */ /* 0x001fd60000000f00 */
[----:B------:R-:W-:Y:S05]  /*18720*/  WARPSYNC.COLLECTIVE R15, `(.L_x_971) ;  /* 0x000000000f087348 */ /* 0x000fea0003c00000 */
[----:B------:R0:W1:Y:S02]  /*18730*/  SHFL.IDX P6, R14, R13, R12, R11 ;  /* 0x0000000c0d0e7389 */ /* 0x00006400000c000b */
[----:B01----:R-:W-:Y:S01]  /*18740*/  ENDCOLLECTIVE ;  /* 0x000000000000791b */ /* 0x003fe20003800000 */
.L_x_971:
[----:B------:R-:W-:Y:S01]  /*18750*/  IMAD.MOV.U32 R13, RZ, RZ, R0 ;  /* 0x000000ffff0d7224 */ /* 0x000fe200078e0000 */
[----:B------:R-:W-:Y:S01]  /*18760*/  MOV R12, 0x3 ;  /* 0x00000003000c7802 */ /* 0x000fe20000000f00 */
[----:B------:R-:W-:-:S07]  /*18770*/  IMAD.MOV.U32 R5, RZ, RZ, R14 ;  /* 0x000000ffff057224 */ /* 0x000fce00078e000e */
[----:B------:R-:W-:Y:S05]  /*18780*/  WARPSYNC.COLLECTIVE R15, `(.L_x_972) ;  /* 0x000000000f087348 */ /* 0x000fea0003c00000 */
[----:B------:R0:W1:Y:S02]  /*18790*/  SHFL.IDX P6, R14, R13, R12, R11 ;  /* 0x0000000c0d0e7389 */ /* 0x00006400000c000b */
[----:B01----:R-:W-:Y:S01]  /*187a0*/  ENDCOLLECTIVE ;  /* 0x000000000000791b */ /* 0x003fe20003800000 */
.L_x_972:
        /* <DEDUP_REMOVED lines=15> */
.L_x_973:
[----:B------:R-:W-:Y:S01]  /*188a0*/  MOV R13, R0 ;  /* 0x00000000000d7202 */ /* 0x000fe20000000f00 */
[----:B------:R-:W-:Y:S02]  /*188b0*/  IMAD.MOV.U32 R12, RZ, RZ, 0x4 ;  /* 0x00000004ff0c7424 */ /* 0x000fe400078e00ff */
[----:B------:R-:W-:-:S07]  /*188c0*/  IMAD.MOV.U32 R5, RZ, RZ, R14 ;  /* 0x000000ffff057224 */ /* 0x000fce00078e000e */
[----:B------:R-:W-:Y:S05]  /*188d0*/  WARPSYNC.COLLECTIVE R15, `(.L_x_974) ;  /* 0x000000000f087348 */ /* 0x000fea0003c00000 */
[----:B------:R0:W1:Y:S02]  /*188e0*/  SHFL.IDX P6, R14, R13, R12, R11 ;  /* 0x0000000c0d0e7389 */ /* 0x00006400000c000b */
[----:B01----:R-:W-:Y:S01]  /*188f0*/  ENDCOLLECTIVE ;  /* 0x000000000000791b */ /* 0x003fe20003800000 */
.L_x_974:
        /* <DEDUP_REMOVED lines=15> */
.L_x_975:
[----:B------:R-:W-:Y:S02]  /*189f0*/  IMAD.MOV.U32 R13, RZ, RZ, R0 ;  /* 0x000000ffff0d7224 */ /* 0x000fe400078e0000 */
[----:B------:R-:W-:Y:S02]  /*18a00*/  IMAD.MOV.U32 R12, RZ, RZ, 0x5 ;  /* 0x00000005ff0c7424 */ /* 0x000fe400078e00ff */
[----:B------:R-:W-:-:S07]  /*18a10*/  IMAD.MOV.U32 R5, RZ, RZ, R14 ;  /* 0x000000ffff057224 */ /* 0x000fce00078e000e */
[----:B------:R-:W-:Y:S05]  /*18a20*/  WARPSYNC.COLLECTIVE R15, `(.L_x_976) ;  /* 0x000000000f087348 */ /* 0x000fea0003c00000 */
[----:B------:R0:W1:Y:S02]  /*18a30*/  SHFL.IDX P6, R14, R13, R12, R11 ;  /* 0x0000000c0d0e7389 */ /* 0x00006400000c000b */
[----:B01----:R-:W-:Y:S01]  /*18a40*/  ENDCOLLECTIVE ;  /* 0x000000000000791b */ /* 0x003fe20003800000 */
.L_x_976:
[----:B------:R-:W-:-:S05]  /*18a50*/  @!P1 LEA R5, P2, R9, R5, 0x1 ;  /* 0x0000000509059211 */ /* 0x000fca00078408ff */
[----:B------:R-:W-:-:S04]  /*18a60*/  @!P1 IMAD.X R6, RZ, RZ, R6, P2 ;  /* 0x000000ffff069224 */ /* 0x000fc800010e0606 */
[----:B------:R-:W-:Y:S02]  /*18a70*/  @!P1 IMAD.MOV.U32 R7, RZ, RZ, R6 ;  /* 0x000000ffff079224 */ /* 0x000fe400078e0006 */
[----:B------:R-:W-:Y:S01]  /*18a80*/  @!P1 IMAD.MOV.U32 R6, RZ, RZ, R5 ;  /* 0x000000ffff069224 */ /* 0x000fe200078e0005 */
[----:B------:R-:W-:Y:S01]  /*18a90*/  IADD3 R5, R2, 0x50, RZ ;  /* 0x0000005002057810 */ /* 0x000fe20007ffe0ff */
[----:B------:R-:W-:-:S03]  /*18aa0*/  IMAD.MOV.U32 R13, RZ, RZ, R4 ;  /* 0x000000ffff0d7224 */ /* 0x000fc600078e0004 */
        /* <DEDUP_REMOVED lines=9> */
.L_x_977:
[----:B------:R-:W-:Y:S02]  /*18b40*/  IMAD.MOV.U32 R13, RZ, RZ, R0 ;  /* 0x000000ffff0d7224 */ /* 0x000fe400078e0000 */
[----:B------:R-:W-:Y:S02]  /*18b50*/  IMAD.MOV.U32 R12, RZ, RZ, 0x6 ;  /* 0x00000006ff0c7424 */ /* 0x000fe400078e00ff */
[----:B------:R-:W-:-:S07]  /*18b60*/  IMAD.MOV.U32 R5, RZ, RZ, R14 ;  /* 0x000000ffff057224 */ /* 0x000fce00078e000e */
[----:B------:R-:W-:Y:S05]  /*18b70*/  WARPSYNC.COLLECTIVE R15, `(.L_x_978) ;  /* 0x000000000f087348 */ /* 0x000fea0003c00000 */
[----:B------:R0:W1:Y:S02]  /*18b80*/  SHFL.IDX P6, R14, R13, R12, R11 ;  /* 0x0000000c0d0e7389 */ /* 0x00006400000c000b */
[----:B01----:R-:W-:Y:S01]  /*18b90*/  ENDCOLLECTIVE ;  /* 0x000000000000791b */ /* 0x003fe20003800000 */
.L_x_978:
[----:B------:R-:W-:-:S05]  /*18ba0*/  @!P1 LEA R5, P2, R9, R5, 0x1 ;  /* 0x0000000509059211 */ /* 0x000fca00078408ff */
[----:B------:R-:W-:-:S04]  /*18bb0*/  @!P1 IMAD.X R6, RZ, RZ, R6, P2 ;  /* 0x000000ffff069224 */ /* 0x000fc800010e0606 */
[----:B------:R-:W-:Y:S01]  /*18bc0*/  @!P1 IMAD.MOV.U32 R7, RZ, RZ, R6 ;  /* 0x000000ffff079224 */ /* 0x000fe200078e0006 */
[----:B------:R-:W-:Y:S01]  /*18bd0*/  @!P1 MOV R6, R5 ;  /* 0x0000000500069202 */ /* 0x000fe20000000f00 */
[----:B------:R-:W-:-:S04]  /*18be0*/  IMAD.MOV.U32 R13, RZ, RZ, R4 ;  /* 0x000000ffff0d7224 */ /* 0x000fc800078e0004 */
        /* <DEDUP_REMOVED lines=9> */
.L_x_979:
[----:B------:R-:W-:Y:S02]  /*18c80*/  IMAD.MOV.U32 R13, RZ, RZ, R0 ;  /* 0x000000ffff0d7224 */ /* 0x000fe400078e0000 */
[----:B------:R-:W-:Y:S02]  /*18c90*/  IMAD.MOV.U32 R12, RZ, RZ, 0x7 ;  /* 0x00000007ff0c7424 */ /* 0x000fe400078e00ff */
[----:B------:R-:W-:-:S07]  /*18ca0*/  IMAD.MOV.U32 R5, RZ, RZ, R14 ;  /* 0x000000ffff057224 */ /* 0x000fce00078e000e */
[----:B------:R-:W-:Y:S05]  /*18cb0*/  WARPSYNC.COLLECTIVE R15, `(.L_x_980) ;  /* 0x000000000f087348 */ /* 0x000fea0003c00000 */
[----:B------:R0:W1:Y:S02]  /*18cc0*/  SHFL.IDX P6, R14, R13, R12, R11 ;  /* 0x0000000c0d0e7389 */ /* 0x00006400000c000b */
[----:B01----:R-:W-:Y:S01]  /*18cd0*/  ENDCOLLECTIVE ;  /* 0x000000000000791b */ /* 0x003fe20003800000 */
.L_x_980:
[----:B------:R-:W-:-:S05]  /*18ce0*/  @!P1 LEA R5, P2, R9, R5, 0x1 ;  /* 0x0000000509059211 */ /* 0x000fca00078408ff */
[----:B------:R-:W-:-:S05]  /*18cf0*/  @!P1 IMAD.X R6, RZ, RZ, R6, P2 ;  /* 0x000000ffff069224 */ /* 0x000fca00010e0606 */
[----:B------:R-:W-:Y:S01]  /*18d00*/  @!P1 MOV R7, R6 ;  /* 0x0000000600079202 */ /* 0x000fe20000000f00 */
        /* <DEDUP_REMOVED lines=10> */
.L_x_981:
[----:B------:R-:W-:Y:S01]  /*18db0*/  IMAD.MOV.U32 R4, RZ, RZ, R14 ;  /* 0x000000ffff047224 */ /* 0x000fe200078e000e */
[----:B------:R-:W-:Y:S06]  /*18dc0*/  BRA `(.L_x_982) ;  /* 0xffffffac001c7947 */ /* 0x000fec000383ffff */
.L_x_823:
[----:B0-----:R-:W2:Y:S02]  /*18dd0*/  LDL R2, [R1+0x4] ;  /* 0x0000040001027983 */ /* 0x001ea40000100800 */
[----:B--2---:R0:W2:Y:S02]  /*18de0*/  SYNCS.PHASECHK.TRANS64.TRYWAIT P0, [R2+URZ+0x22820], R0 ;  /* 0x02282000020075a7 */ /* 0x0040a4000800017f */
[----:B--2---:R-:W-:Y:S05]  /*18df0*/  @!P0 NANOSLEEP.SYNCS 0x989680 ;  /* 0x009896800000895d */ /* 0x004fea0003900000 */
[----:B------:R-:W2:Y:S02]  /*18e00*/  @!P0 SYNCS.PHASECHK.TRANS64 P0, [R2+URZ+0x22820], R0 ;  /* 0x02282000020085a7 */ /* 0x000ea4000800007f */
[----:B--2---:R-:W-:Y:S05]  /*18e10*/  @!P0 BRA `(.L_x_823) ;  /* 0xfffffffc00ec8947 */ /* 0x004fea000383ffff */
[----:B------:R-:W-:Y:S05]  /*18e20*/  BRA `(.L_x_983) ;  /* 0xffffffac00887947 */ /* 0x000fea000383ffff */
.L_x_827:
[----:B0-----:R0:W2:Y:S02]  /*18e30*/  SYNCS.PHASECHK.TRANS64.TRYWAIT P0, [R2+URZ+0x22860], R0 ;  /* 0x02286000020075a7 */ /* 0x0010a4000800017f */
[----:B--2---:R-:W-:Y:S05]  /*18e40*/  @!P0 NANOSLEEP.SYNCS 0x989680 ;  /* 0x009896800000895d */ /* 0x004fea0003900000 */
[----:B------:R-:W2:Y:S02]  /*18e50*/  @!P0 SYNCS.PHASECHK.TRANS64 P0, [R2+URZ+0x22860], R0 ;  /* 0x02286000020085a7 */ /* 0x000ea4000800007f */
[----:B--2---:R-:W-:Y:S05]  /*18e60*/  @!P0 BRA `(.L_x_827) ;  /* 0xfffffffc00f08947 */ /* 0x004fea000383ffff */
[----:B------:R-:W-:Y:S05]  /*18e70*/  BRA `(.L_x_984) ;  /* 0xffffffac00b87947 */ /* 0x000fea000383ffff */
.L_x_842:
[----:B-1----:R1:W2:Y:S02]  /*18e80*/  SYNCS.PHASECHK.TRANS64.TRYWAIT P0, [R2+URZ+0x22840], R5 ;  /* 0x02284005020075a7 */ /* 0x0022a4000800017f */
[----:B--2---:R-:W-:Y:S05]  /*18e90*/  @!P0 NANOSLEEP.SYNCS 0x989680 ;  /* 0x009896800000895d */ /* 0x004fea0003900000 */
[----:B------:R-:W2:Y:S02]  /*18ea0*/  @!P0 SYNCS.PHASECHK.TRANS64 P0, [R2+URZ+0x22840], R5 ;  /* 0x02284005020085a7 */ /* 0x000ea4000800007f */
[----:B--2---:R-:W-:Y:S05]  /*18eb0*/  @!P0 BRA `(.L_x_842) ;  /* 0xfffffffc00f08947 */ /* 0x004fea000383ffff */
[----:B------:R-:W-:Y:S05]  /*18ec0*/  BRA `(.L_x_985) ;  /* 0xffffffb400e87947 */ /* 0x000fea000383ffff */
.L_x_847:
[----:B0-----:R0:W2:Y:S02]  /*18ed0*/  SYNCS.PHASECHK.TRANS64.TRYWAIT P0, [R2+URZ+0x22860], R5 ;  /* 0x02286005020075a7 */ /* 0x0010a4000800017f */
[----:B--2---:R-:W-:Y:S05]  /*18ee0*/  @!P0 NANOSLEEP.SYNCS 0x989680 ;  /* 0x009896800000895d */ /* 0x004fea0003900000 */
[----:B------:R-:W2:Y:S02]  /*18ef0*/  @!P0 SYNCS.PHASECHK.TRANS64 P0, [R2+URZ+0x22860], R5 ;  /* 0x02286005020085a7 */ /* 0x000ea4000800007f */
[----:B--2---:R-:W-:Y:S05]  /*18f00*/  @!P0 BRA `(.L_x_847) ;  /* 0xfffffffc00f08947 */ /* 0x004fea000383ffff */
[----:B------:R-:W-:Y:S05]  /*18f10*/  BRA `(.L_x_986) ;  /* 0xffffffb800707947 */ /* 0x000fea000383ffff */
.L_x_858:
[----:B0-----:R0:W1:Y:S02]  /*18f20*/  SYNCS.PHASECHK.TRANS64.TRYWAIT P0, [R3+URZ+0x22840], R2 ;  /* 0x02284002030075a7 */ /* 0x001064000800017f */
[----:B-1----:R-:W-:Y:S05]  /*18f30*/  @!P0 NANOSLEEP.SYNCS 0x989680 ;  /* 0x009896800000895d */ /* 0x002fea0003900000 */
[----:B------:R-:W1:Y:S02]  /*18f40*/  @!P0 SYNCS.PHASECHK.TRANS64 P0, [R3+URZ+0x22840], R2 ;  /* 0x02284002030085a7 */ /* 0x000e64000800007f */
[----:B-1----:R-:W-:Y:S05]  /*18f50*/  @!P0 BRA `(.L_x_858) ;  /* 0xfffffffc00f08947 */ /* 0x002fea000383ffff */
[----:B------:R-:W-:Y:S05]  /*18f60*/  BRA `(.L_x_987) ;  /* 0xffffffc000807947 */ /* 0x000fea000383ffff */
.L_x_863:
[----:B-1----:R1:W2:Y:S02]  /*18f70*/  SYNCS.PHASECHK.TRANS64.TRYWAIT P0, [R3+URZ+0x22860], R2 ;  /* 0x02286002030075a7 */ /* 0x0022a4000800017f */
[----:B--2---:R-:W-:Y:S05]  /*18f80*/  @!P0 NANOSLEEP.SYNCS 0x989680 ;  /* 0x009896800000895d */ /* 0x004fea0003900000 */
[----:B------:R-:W2:Y:S02]  /*18f90*/  @!P0 SYNCS.PHASECHK.TRANS64 P0, [R3+URZ+0x22860], R2 ;  /* 0x02286002030085a7 */ /* 0x000ea4000800007f */
[----:B--2---:R-:W-:Y:S05]  /*18fa0*/  @!P0 BRA `(.L_x_863) ;  /* 0xfffffffc00f08947 */ /* 0x004fea000383ffff */
[----:B------:R-:W-:Y:S05]  /*18fb0*/  BRA `(.L_x_988) ;  /* 0xffffffc400047947 */ /* 0x000fea000383ffff */
.L_x_874:
[----:B0-----:R0:W1:Y:S02]  /*18fc0*/  SYNCS.PHASECHK.TRANS64.TRYWAIT P0, [R3+URZ+0x22840], R2 ;  /* 0x02284002030075a7 */ /* 0x001064000800017f */
[----:B-1----:R-:W-:Y:S05]  /*18fd0*/  @!P0 NANOSLEEP.SYNCS 0x989680 ;  /* 0x009896800000895d */ /* 0x002fea0003900000 */
[----:B------:R-:W1:Y:S02]  /*18fe0*/  @!P0 SYNCS.PHASECHK.TRANS64 P0, [R3+URZ+0x22840], R2 ;  /* 0x02284002030085a7 */ /* 0x000e64000800007f */
[----:B-1----:R-:W-:Y:S05]  /*18ff0*/  @!P0 BRA `(.L_x_874) ;  /* 0xfffffffc00f08947 */ /* 0x002fea000383ffff */
[----:B------:R-:W-:Y:S05]  /*19000*/  BRA `(.L_x_989) ;  /* 0xffffffc800f07947 */ /* 0x000fea000383ffff */
.L_x_879:
[----:B-1----:R1:W2:Y:S02]  /*19010*/  SYNCS.PHASECHK.TRANS64.TRYWAIT P0, [R3+URZ+0x22860], R2 ;  /* 0x02286002030075a7 */ /* 0x0022a4000800017f */
[----:B--2---:R-:W-:Y:S05]  /*19020*/  @!P0 NANOSLEEP.SYNCS 0x989680 ;  /* 0x009896800000895d */ /* 0x004fea0003900000 */
[----:B------:R-:W2:Y:S02]  /*19030*/  @!P0 SYNCS.PHASECHK.TRANS64 P0, [R3+URZ+0x22860], R2 ;  /* 0x02286002030085a7 */ /* 0x000ea4000800007f */
[----:B--2---:R-:W-:Y:S05]  /*19040*/  @!P0 BRA `(.L_x_879) ;  /* 0xfffffffc00f08947 */ /* 0x004fea000383ffff */
[----:B------:R-:W-:Y:S05]  /*19050*/  BRA `(.L_x_990) ;  /* 0xffffffcc00787947 */ /* 0x000fea000383ffff */
.L_x_891:
[----:B------:R-:W-:Y:S01]  /*19060*/  BSSY B0, `(.L_x_991) ;  /* 0x0000008000007945 */ /* 0x000fe20003800000 */
[----:B------:R-:W-:Y:S01]  /*19070*/  IMAD.MOV.U32 R13, RZ, RZ, R16 ;  /* 0x000000ffff0d7224 */ /* 0x000fe200078e0010 */
[----:B------:R-:W-:Y:S01]  /*19080*/  MOV R12, RZ ;  /* 0x000000ff000c7202 */ /* 0x000fe20000000f00 */
[----:B------:R-:W-:Y:S02]  /*19090*/  IMAD.MOV.U32 R11, RZ, RZ, 0x1f ;  /* 0x0000001fff0b7424 */ /* 0x000fe400078e00ff */
[----:B------:R-:W-:-:S07]  /*190a0*/  IMAD.MOV.U32 R15, RZ, RZ, -0x1 ;  /* 0xffffffffff0f7424 */ /* 0x000fce00078e00ff */
[----:B--2--5:R-:W-:Y:S05]  /*190b0*/  WARPSYNC.COLLECTIVE R15, `(.L_x_992) ;  /* 0x000000000f087348 */ /* 0x024fea0003c00000 */
[----:B------:R0:W1:Y:S02]  /*190c0*/  SHFL.IDX P6, R14, R13, R12, R11 ;  /* 0x0000000c0d0e7389 */ /* 0x00006400000c000b */
[----:B012--5:R-:W-:Y:S01]  /*190d0*/  ENDCOLLECTIVE ;  /* 0x000000000000791b */ /* 0x027fe20003800000 */
.L_x_992:
[----:B------:R-:W-:Y:S05]  /*190e0*/  BSYNC B0 ;  /* 0x0000000000007941 */ /* 0x000fea0003800000 */
.L_x_991:
        /* <DEDUP_REMOVED lines=9> */
.L_x_993:
[----:B------:R-:W-:Y:S02]  /*19180*/  ULDC UR4, c[0x0][0xc3c] ;  /* 0x00030f0000047ab9 */ /* 0x000fe40000000800 */
[----:B------:R-:W-:-:S13]  /*19190*/  ISETP.GE.OR P1, PT, R5, UR4, !P0 ;  /* 0x0000000405007c0c */ /* 0x000fda000c726670 */
[----:B------:R-:W0:Y:S01]  /*191a0*/  @!P1 LDC.64 R2, c[0x0][0xc80] ;  /* 0x00032000ff029b82 */ /* 0x000e220000000a00 */
[----:B------:R-:W-:Y:S01]  /*191b0*/  IMAD.MOV.U32 R11, RZ, RZ, RZ ;  /* 0x000000ffff0b7224 */ /* 0x000fe200078e00ff */
[----:B------:R-:W-:Y:S01]  /*191c0*/  MOV R4, R14 ;  /* 0x0000000e00047202 */ /* 0x000fe20000000f00 */
        /* <DEDUP_REMOVED lines=13> */
.L_x_994:
[----:B------:R-:W-:Y:S02]  /*192a0*/  IMAD.MOV.U32 R12, RZ, RZ, 0x2 ;  /* 0x00000002ff0c7424 */ /* 0x000fe400078e00ff */
[----:B------:R-:W-:-:S05]  /*192b0*/  IMAD.MOV.U32 R3, RZ, RZ, R14 ;  /* 0x000000ffff037224 */ /* 0x000fca00078e000e */
[----:B------:R-:W-:-:S05]  /*192c0*/  SEL R5, R3, RZ, P1 ;  /* 0x000000ff03057207 */ /* 0x000fca0000800000 */
[----:B------:R-:W-:-:S05]  /*192d0*/  IMAD.IADD R3, R2, 0x1, R5 ;  /* 0x0000000102037824 */ /* 0x000fca00078e0205 */
[----:B------:R-:W-:-:S07]  /*192e0*/  MOV R13, R3 ;  /* 0x00000003000d7202 */ /* 0x000fce0000000f00 */
[----:B------:R-:W-:Y:S05]  /*192f0*/  WARPSYNC.COLLECTIVE R15, `(.L_x_995) ;  /* 0x000000000f087348 */ /* 0x000fea0003c00000 */
[----:B------:R0:W1:Y:S02]  /*19300*/  SHFL.UP P6, R14, R13, R12, R11 ;  /* 0x0400000c0d0e7389 */ /* 0x00006400000c000b */
[----:B01----:R-:W-:Y:S01]  /*19310*/  ENDCOLLECTIVE ;  /* 0x000000000000791b */ /* 0x003fe20003800000 */
.L_x_995:
[----:B------:R-:W-:Y:S02]  /*19320*/  IMAD.MOV.U32 R12, RZ, RZ, 0x4 ;  /* 0x00000004ff0c7424 */ /* 0x000fe400078e00ff */
[----:B------:R-:W-:-:S05]  /*19330*/  IMAD.MOV.U32 R5, RZ, RZ, R14 ;  /* 0x000000ffff057224 */ /* 0x000fca00078e000e */
[----:B------:R-:W-:-:S05]  /*19340*/  SEL R5, R5, RZ, P2 ;  /* 0x000000ff05057207 */ /* 0x000fca0001000000 */
[----:B------:R-:W-:-:S04]  /*19350*/  IMAD.IADD R3, R3, 0x1, R5 ;  /* 0x0000000103037824 */ /* 0x000fc800078e0205 */
[----:B------:R-:W-:-:S07]  /*19360*/  IMAD.MOV.U32 R13, RZ, RZ, R3 ;  /* 0x000000ffff0d7224 */ /* 0x000fce00078e0003 */
[----:B------:R-:W-:Y:S05]  /*19370*/  WARPSYNC.COLLECTIVE R15, `(.L_x_996) ;  /* 0x000000000f087348 */ /* 0x000fea0003c00000 */
[----:B------:R0:W1:Y:S02]  /*19380*/  SHFL.UP P6, R14, R13, R12, R11 ;  /* 0x0400000c0d0e7389 */ /* 0x00006400000c000b */
[----:B01----:R-:W-:Y:S01]  /*19390*/  ENDCOLLECTIVE ;  /* 0x000000000000791b */ /* 0x003fe20003800000 */
.L_x_996:
        /* <DEDUP_REMOVED lines=8> */
.L_x_997:
        /* <DEDUP_REMOVED lines=8> */
.L_x_998:
[----:B------:R-:W-:Y:S02]  /*194a0*/  IMAD.MOV.U32 R12, RZ, RZ, 0x1f ;  /* 0x0000001fff0c7424 */ /* 0x000fe400078e00ff */
[----:B------:R-:W-:Y:S02]  /*194b0*/  IMAD.MOV.U32 R11, RZ, RZ, 0x1f ;  /* 0x0000001fff0b7424 */ /* 0x000fe400078e00ff */
[----:B------:R-:W-:-:S05]  /*194c0*/  IMAD.MOV.U32 R5, RZ, RZ, R14 ;  /* 0x000000ffff057224 */ /* 0x000fca00078e000e */
[----:B------:R-:W-:-:S05]  /*194d0*/  SEL R5, R5, RZ, P5 ;  /* 0x000000ff05057207 */ /* 0x000fca0002800000 */
[----:B------:R-:W-:-:S05]  /*194e0*/  IMAD.IADD R3, R3, 0x1, R5 ;  /* 0x0000000103037824 */ /* 0x000fca00078e0205 */
[----:B------:R-:W-:-:S07]  /*194f0*/  MOV R13, R3 ;  /* 0x00000003000d7202 */ /* 0x000fce0000000f00 */
[----:B------:R-:W-:Y:S05]  /*19500*/  WARPSYNC.COLLECTIVE R15, `(.L_x_999) ;  /* 0x000000000f087348 */ /* 0x000fea0003c00000 */
[----:B------:R0:W1:Y:S02]  /*19510*/  SHFL.IDX P6, R14, R13, R12, R11 ;  /* 0x0000000c0d0e7389 */ /* 0x00006400000c000b */
[----:B01----:R-:W-:Y:S01]  /*19520*/  ENDCOLLECTIVE ;  /* 0x000000000000791b */ /* 0x003fe20003800000 */
.L_x_999:
[----:B------:R-:W-:Y:S01]  /*19530*/  IMAD.MOV.U32 R6, RZ, RZ, R14 ;  /* 0x000000ffff067224 */ /* 0x000fe200078e000e */
[----:B------:R-:W-:Y:S06]  /*19540*/  BRA `(.L_x_1000) ;  /* 0xffffffd000d07947 */ /* 0x000fec000383ffff */
.L_x_896:
[----:B------:R-:W-:Y:S01]  /*19550*/  BSSY B0, `(.L_x_1001) ;  /* 0x0000008000007945 */ /* 0x000fe20003800000 */
[----:B-----5:R-:W-:Y:S02]  /*19560*/  IMAD.MOV.U32 R13, RZ, RZ, R2 ;  /* 0x000000ffff0d7224 */ /* 0x020fe400078e0002 */
[----:B------:R-:W-:Y:S02]  /*19570*/  IMAD.MOV.U32 R12, RZ, RZ, 0x1 ;  /* 0x00000001ff0c7424 */ /* 0x000fe400078e00ff */
[----:B------:R-:W-:Y:S02]  /*19580*/  IMAD.MOV.U32 R11, RZ, RZ, RZ ;  /* 0x000000ffff0b7224 */ /* 0x000fe400078e00ff */
[----:B------:R-:W-:-:S07]  /*19590*/  IMAD.MOV.U32 R15, RZ, RZ, -0x1 ;  /* 0xffffffffff0f7424 */ /* 0x000fce00078e00ff */
[----:B0-----:R-:W-:Y:S05]  /*195a0*/  WARPSYNC.COLLECTIVE R15, `(.L_x_1002) ;  /* 0x000000000f087348 */ /* 0x001fea0003c00000 */
[----:B------:R1:W2:Y:S02]  /*195b0*/  SHFL.UP P6, R14, R13, R12, R11 ;  /* 0x0400000c0d0e7389 */ /* 0x0002a400000c000b */
[----:B012---:R-:W-:Y:S01]  /*195c0*/  ENDCOLLECTIVE ;  /* 0x000000000000791b */ /* 0x007fe20003800000 */
.L_x_1002:
[----:B------:R-:W-:Y:S05]  /*195d0*/  BSYNC B0 ;  /* 0x0000000000007941 */ /* 0x000fea0003800000 */
.L_x_1001:
[----:B------:R-:W-:Y:S01]  /*195e0*/  SEL R3, R14, RZ, P1 ;  /* 0x000000ff0e037207 */ /* 0x000fe20000800000 */
[----:B------:R-:W-:Y:S02]  /*195f0*/  IMAD.MOV.U32 R12, RZ, RZ, 0x2 ;  /* 0x00000002ff0c7424 */ /* 0x000fe400078e00ff */
[----:B------:R-:W-:Y:S01]  /*19600*/  IMAD.MOV.U32 R11, RZ, RZ, RZ ;  /* 0x000000ffff0b7224 */ /* 0x000fe200078e00ff */
[----:B------:R-:W-:Y:S01]  /*19610*/  IADD3 R3, R2, R3, RZ ;  /* 0x0000000302037210 */ /* 0x000fe20007ffe0ff */
[----:B------:R-:W-:-:S04]  /*19620*/  IMAD.MOV.U32 R15, RZ, RZ, -0x1 ;  /* 0xffffffffff0f7424 */ /* 0x000fc800078e00ff */
[----:B------:R-:W-:-:S07]  /*19630*/  IMAD.MOV.U32 R13, RZ, RZ, R3 ;  /* 0x000000ffff0d7224 */ /* 0x000fce00078e0003 */
[----:B------:R-:W-:Y:S05]  /*19640*/  WARPSYNC.COLLECTIVE R15, `(.L_x_1003) ;  /* 0x000000000f087348 */ /* 0x000fea0003c00000 */
[----:B------:R0:W1:Y:S02]  /*19650*/  SHFL.UP P6, R14, R13, R12, R11 ;  /* 0x0400000c0d0e7389 */ /* 0x00006400000c000b */
[----:B01----:R-:W-:Y:S01]  /*19660*/  ENDCOLLECTIVE ;  /* 0x000000000000791b */ /* 0x003fe20003800000 */
.L_x_1003:
[----:B------:R-:W-:Y:S01]  /*19670*/  MOV R12, 0x4 ;  /* 0x00000004000c7802 */ /* 0x000fe20000000f00 */
[----:B------:R-:W-:-:S05]  /*19680*/  IMAD.MOV.U32 R5, RZ, RZ, R14 ;  /* 0x000000ffff057224 */ /* 0x000fca00078e000e */
[----:B------:R-:W-:-:S05]  /*19690*/  SEL R5, R5, RZ, P2 ;  /* 0x000000ff05057207 */ /* 0x000fca0001000000 */
[----:B------:R-:W-:-:S04]  /*196a0*/  IMAD.IADD R3, R3, 0x1, R5 ;  /* 0x0000000103037824 */ /* 0x000fc800078e0205 */
[----:B------:R-:W-:-:S07]  /*196b0*/  IMAD.MOV.U32 R13, RZ, RZ, R3 ;  /* 0x000000ffff0d7224 */ /* 0x000fce00078e0003 */
[----:B------:R-:W-:Y:S05]  /*196c0*/  WARPSYNC.COLLECTIVE R15, `(.L_x_1004) ;  /* 0x000000000f087348 */ /* 0x000fea0003c00000 */
[----:B------:R0:W1:Y:S02]  /*196d0*/  SHFL.UP P6, R14, R13, R12, R11 ;  /* 0x0400000c0d0e7389 */ /* 0x00006400000c000b */
[----:B01----:R-:W-:Y:S01]  /*196e0*/  ENDCOLLECTIVE ;  /* 0x000000000000791b */ /* 0x003fe20003800000 */
.L_x_1004:
        /* <DEDUP_REMOVED lines=8> */
.L_x_1005:
        /* <DEDUP_REMOVED lines=8> */
.L_x_1006:
[----:B------:R-:W-:Y:S02]  /*197f0*/  IMAD.MOV.U32 R12, RZ, RZ, 0x1f ;  /* 0x0000001fff0c7424 */ /* 0x000fe400078e00ff */
[----:B------:R-:W-:Y:S02]  /*19800*/  IMAD.MOV.U32 R11, RZ, RZ, 0x1f ;  /* 0x0000001fff0b7424 */ /* 0x000fe400078e00ff */
[----:B------:R-:W-:-:S05]  /*19810*/  IMAD.MOV.U32 R5, RZ, RZ, R14 ;  /* 0x000000ffff057224 */ /* 0x000fca00078e000e */
[----:B------:R-:W-:-:S05]  /*19820*/  SEL R5, R5, RZ, P5 ;  /* 0x000000ff05057207 */ /* 0x000fca0002800000 */
[----:B------:R-:W-:-:S04]  /*19830*/  IMAD.IADD R3, R3, 0x1, R5 ;  /* 0x0000000103037824 */ /* 0x000fc800078e0205 */
[----:B------:R-:W-:-:S07]  /*19840*/  IMAD.MOV.U32 R13, RZ, RZ, R3 ;  /* 0x000000ffff0d7224 */ /* 0x000fce00078e0003 */
[----:B------:R-:W-:Y:S05]  /*19850*/  WARPSYNC.COLLECTIVE R15, `(.L_x_1007) ;  /* 0x000000000f087348 */ /* 0x000fea0003c00000 */
[----:B------:R0:W1:Y:S02]  /*19860*/  SHFL.IDX P6, R14, R13, R12, R11 ;  /* 0x0000000c0d0e7389 */ /* 0x00006400000c000b */
[----:B01----:R-:W-:Y:S01]  /*19870*/  ENDCOLLECTIVE ;  /* 0x000000000000791b */ /* 0x003fe20003800000 */
.L_x_1007:
[----:B------:R-:W-:Y:S01]  /*19880*/  IMAD.MOV.U32 R6, RZ, RZ, R14 ;  /* 0x000000ffff067224 */ /* 0x000fe200078e000e */
[----:B------:R-:W-:Y:S06]  /*19890*/  BRA `(.L_x_1008) ;  /* 0xffffffd000987947 */ /* 0x000fec000383ffff */
.L_x_898:
[----:B------:R-:W-:Y:S01]  /*198a0*/  BSSY B0, `(.L_x_1009) ;  /* 0x0000006000007945 */ /* 0x000fe20003800000 */
[----:B------:R-:W-:Y:S01]  /*198b0*/  PLOP3.LUT P6, PT, P6, PT, PT, 0x8, 0x0 ;  /* 0x000000000000781c */ /* 0x000fe200037ce170 */
[----:B------:R-:W-:-:S12]  /*198c0*/  IMAD.MOV.U32 R15, RZ, RZ, -0x1 ;  /* 0xffffffffff0f7424 */ /* 0x000fd800078e00ff */
[----:B0----5:R-:W-:Y:S05]  /*198d0*/  WARPSYNC.COLLECTIVE R15, `(.L_x_1010) ;  /* 0x000000000f087348 */ /* 0x021fea0003c00000 */
[----:B------:R-:W-:Y:S01]  /*198e0*/  VOTE.ANY R14, PT, P6 ;  /* 0x00000000000e7806 */ /* 0x000fe200030e0100 */
[----:B0----5:R-:W-:Y:S06]  /*198f0*/  ENDCOLLECTIVE ;  /* 0x000000000000791b */ /* 0x021fec0003800000 */
.L_x_1010:
[----:B------:R-:W-:Y:S05]  /*19900*/  BSYNC B0 ;  /* 0x0000000000007941 */ /* 0x000fea0003800000 */
.L_x_1009:
[----:B------:R-:W-:Y:S01]  /*19910*/  MOV R5, R14 ;  /* 0x0000000e00057202 */ /* 0x000fe20000000f00 */
[----:B------:R-:W-:Y:S02]  /*19920*/  IMAD.MOV.U32 R13, RZ, RZ, R2 ;  /* 0x000000ffff0d7224 */ /* 0x000fe400078e0002 */
[----:B------:R-:W-:Y:S01]  /*19930*/  IMAD.MOV.U32 R11, RZ, RZ, 0x1f ;  /* 0x0000001fff0b7424 */ /* 0x000fe200078e00ff */
[----:B------:R-:W0:Y:S01]  /*19940*/  POPC R4, R5 ;  /* 0x0000000500047309 */ /* 0x000e220000000000 */
[----:B------:R-:W-:Y:S02]  /*19950*/  IMAD.MOV.U32 R15, RZ, RZ, -0x1 ;  /* 0xffffffffff0f7424 */ /* 0x000fe400078e00ff */
[----:B0-----:R-:W-:-:S07]  /*19960*/  IMAD.MOV.U32 R12, RZ, RZ, R4 ;  /* 0x000000ffff0c7224 */ /* 0x001fce00078e0004 */
[----:B------:R-:W-:Y:S05]  /*19970*/  WARPSYNC.COLLECTIVE R15, `(.L_x_1011) ;  /* 0x000000000f087348 */ /* 0x000fea0003c00000 */
[----:B------:R0:W1:Y:S02]  /*19980*/  SHFL.IDX P6, R14, R13, R12, R11 ;  /* 0x0000000c0d0e7389 */ /* 0x00006400000c000b */
[----:B01----:R-:W-:Y:S01]  /*19990*/  ENDCOLLECTIVE ;  /* 0x000000000000791b */ /* 0x003fe20003800000 */
.L_x_1011:
[----:B------:R-:W-:Y:S01]  /*199a0*/  IMAD.MOV.U32 R17, RZ, RZ, R14 ;  /* 0x000000ffff117224 */ /* 0x000fe200078e000e */
[----:B------:R-:W-:Y:S06]  /*199b0*/  BRA `(.L_x_1012) ;  /* 0xffffffd000887947 */ /* 0x000fec000383ffff */
.L_x_900:
[----:B------:R-:W-:Y:S01]  /*199c0*/  BSSY B0, `(.L_x_1013) ;  /* 0x0000007000007945 */ /* 0x000fe20003800000 */
[----:B------:R-:W-:Y:S01]  /*199d0*/  IMAD.MOV.U32 R13, RZ, RZ, R3 ;  /* 0x000000ffff0d7224 */ /* 0x000fe200078e0003 */
[----:B------:R-:W-:Y:S01]  /*199e0*/  MOV R15, 0xffffffff ;  /* 0xffffffff000f7802 */ /* 0x000fe20000000f00 */
[----:B------:R-:W-:-:S07]  /*199f0*/  IMAD.MOV.U32 R11, RZ, RZ, 0x1f ;  /* 0x0000001fff0b7424 */ /* 0x000fce00078e00ff */
[----:B0-2--5:R-:W-:Y:S05]  /*19a00*/  WARPSYNC.COLLECTIVE R15, `(.L_x_1014) ;  /* 0x000000000f087348 */ /* 0x025fea0003c00000 */
[----:B------:R1:W3:Y:S02]  /*19a10*/  SHFL.IDX P6, R14, R13, R12, R11 ;  /* 0x0000000c0d0e7389 */ /* 0x0002e400000c000b */
[----:B0123-5:R-:W-:Y:S01]  /*19a20*/  ENDCOLLECTIVE ;  /* 0x000000000000791b */ /* 0x02ffe20003800000 */
.L_x_1014:
[----:B------:R-:W-:Y:S05]  /*19a30*/  BSYNC B0 ;  /* 0x0000000000007941 */ /* 0x000fea0003800000 */
.L_x_1013:
[----:B------:R-:W-:Y:S01]  /*19a40*/  IMAD.MOV.U32 R2, RZ, RZ, R14 ;  /* 0x000000ffff027224 */ /* 0x000fe200078e000e */
[----:B------:R-:W-:Y:S06]  /*19a50*/  BRA `(.L_x_899) ;  /* 0xffffffd0007c7947 */ /* 0x000fec000383ffff */
.L_x_904:
[----:B0-----:R0:W2:Y:S02]  /*19a60*/  SYNCS.PHASECHK.TRANS64.TRYWAIT P0, [R0+URZ+0x22820], R3 ;  /* 0x02282003000075a7 */ /* 0x0010a4000800017f */
[----:B--2---:R-:W-:Y:S05]  /*19a70*/  @!P0 NANOSLEEP.SYNCS 0x989680 ;  /* 0x009896800000895d */ /* 0x004fea0003900000 */
[----:B------:R-:W2:Y:S02]  /*19a80*/  @!P0 SYNCS.PHASECHK.TRANS64 P0, [R0+URZ+0x22820], R3 ;  /* 0x02282003000085a7 */ /* 0x000ea4000800007f */
[----:B--2---:R-:W-:Y:S05]  /*19a90*/  @!P0 BRA `(.L_x_904) ;  /* 0xfffffffc00f08947 */ /* 0x004fea000383ffff */
[----:B------:R-:W-:Y:S05]  /*19aa0*/  BRA `(.L_x_1015) ;  /* 0xffffffd400707947 */ /* 0x000fea000383ffff */
.L_x_905:
        /* <DEDUP_REMOVED lines=8> */
[----:B01---5:R-:W-:Y:S05]  /*19b30*/  WARPSYNC.COLLECTIVE R15, `(.L_x_1017) ;  /* 0x000000000f087348 */ /* 0x023fea0003c00000 */
[----:B------:R2:W3:Y:S02]  /*19b40*/  SHFL.IDX P6, R14, R13, R12, R11 ;  /* 0x0000000c0d0e7389 */ /* 0x0004e400000c000b */
[----:B0123-5:R-:W-:Y:S01]  /*19b50*/  ENDCOLLECTIVE ;  /* 0x000000000000791b */ /* 0x02ffe20003800000 */
.L_x_1017:
[----:B------:R-:W-:Y:S05]  /*19b60*/  BSYNC B0 ;  /* 0x0000000000007941 */ /* 0x000fea0003800000 */
.L_x_1016:
[----:B------:R-:W-:Y:S05]  /*19b70*/  BRA `(.L_x_1018) ;  /* 0xffffffd400587947 */ /* 0x000fea000383ffff */
.L_x_906:
[----:B------:R-:W-:Y:S01]  /*19b80*/  BSSY B0, `(.L_x_1019) ;  /* 0x0000006000007945 */ /* 0x000fe20003800000 */
[----:B------:R-:W-:-:S07]  /*19b90*/  IMAD.MOV.U32 R15, RZ, RZ, -0x1 ;  /* 0xffffffffff0f7424 */ /* 0x000fce00078e00ff */
[----:B012--5:R-:W-:Y:S05]  /*19ba0*/  WARPSYNC.COLLECTIVE R15, `(.L_x_1020) ;  /* 0x000000000f0c7348 */ /* 0x027fea0003c00000 */
[----:B------:R-:W-:Y:S02]  /*19bb0*/  ELECT P6, UR62, PT ;  /* 0x00000000003e782f */ /* 0x000fe400038c0000 */
[----:B------:R-:W-:Y:S01]  /*19bc0*/  MOV R14, UR62 ;  /* 0x0000003e000e7c02 */ /* 0x000fe20008000f00 */
[----:B012--5:R-:W-:Y:S10]  /*19bd0*/  ENDCOLLECTIVE ;  /* 0x000000000000791b */ /* 0x027ff40003800000 */
.L_x_1020:
[----:B------:R-:W-:Y:S05]  /*19be0*/  BSYNC B0 ;  /* 0x0000000000007941 */ /* 0x000fea0003800000 */
.L_x_1019:
[----:B------:R-:W-:Y:S05]  /*19bf0*/  BRA `(.L_x_1021) ;  /* 0xffffffd4004c7947 */ /* 0x000fea000383ffff */
.L_x_908:
[----:B0-----:R0:W1:Y:S02]  /*19c00*/  SYNCS.PHASECHK.TRANS64.TRYWAIT P0, [R6+URZ], R5 ;  /* 0x00000005060075a7 */ /* 0x001064000800017f */
[----:B-1----:R-:W-:Y:S05]  /*19c10*/  @!P0 NANOSLEEP.SYNCS 0x989680 ;  /* 0x009896800000895d */ /* 0x002fea0003900000 */
[----:B------:R-:W1:Y:S02]  /*19c20*/  @!P0 SYNCS.PHASECHK.TRANS64 P0, [R6+URZ], R5 ;  /* 0x00000005060085a7 */ /* 0x000e64000800007f */
[----:B-1----:R-:W-:Y:S05]  /*19c30*/  @!P0 BRA `(.L_x_908) ;  /* 0xfffffffc00f08947 */ /* 0x002fea000383ffff */
[----:B------:R-:W-:Y:S05]  /*19c40*/  BRA `(.L_x_1022) ;  /* 0xffffffd400887947 */ /* 0x000fea000383ffff */
.L_x_909:
[----:B-1----:R1:W2:Y:S02]  /*19c50*/  SYNCS.PHASECHK.TRANS64.TRYWAIT P0, [R7+URZ], R2 ;  /* 0x00000002070075a7 */ /* 0x0022a4000800017f */
[----:B--2---:R-:W-:Y:S05]  /*19c60*/  @!P0 NANOSLEEP.SYNCS 0x989680 ;  /* 0x009896800000895d */ /* 0x004fea0003900000 */
[----:B------:R-:W2:Y:S02]  /*19c70*/  @!P0 SYNCS.PHASECHK.TRANS64 P0, [R7+URZ], R2 ;  /* 0x00000002070085a7 */ /* 0x000ea4000800007f */
[----:B--2---:R-:W-:Y:S05]  /*19c80*/  @!P0 BRA `(.L_x_909) ;  /* 0xfffffffc00f08947 */ /* 0x004fea000383ffff */
[----:B------:R-:W-:Y:S05]  /*19c90*/  BRA `(.L_x_1023) ;  /* 0xffffffd4007c7947 */ /* 0x000fea000383ffff */
.L_x_911:
[----:B--2---:R2:W3:Y:S02]  /*19ca0*/  SYNCS.PHASECHK.TRANS64.TRYWAIT P0, [R4+URZ], R5 ;  /* 0x00000005040075a7 */ /* 0x0044e4000800017f */
[----:B---3--:R-:W-:Y:S05]  /*19cb0*/  @!P0 NANOSLEEP.SYNCS 0x989680 ;  /* 0x009896800000895d */ /* 0x008fea0003900000 */
[----:B------:R-:W3:Y:S02]  /*19cc0*/  @!P0 SYNCS.PHASECHK.TRANS64 P0, [R4+URZ], R5 ;  /* 0x00000005040085a7 */ /* 0x000ee4000800007f */
[----:B---3--:R-:W-:Y:S05]  /*19cd0*/  @!P0 BRA `(.L_x_911) ;  /* 0xfffffffc00f08947 */ /* 0x008fea000383ffff */
[----:B------:R-:W-:Y:S05]  /*19ce0*/  BRA `(.L_x_1024) ;  /* 0xffffffd400847947 */ /* 0x000fea000383ffff */
.L_x_1025:
        /* <DEDUP_REMOVED lines=9> */
.L_x_6033:


//--------------------- .text._ZN7cutlass13device_kernelIN5flash11enable_sm90INS1_16FlashAttnFwdSm90INS1_25CollectiveMainloopFwdSm90ILi2EN4cute5tupleIJNS5_1CILi1EEES8_S8_EEENS6_IJNS7_ILi128EEENS7_ILi96EEENS7_ILi64EEEEEELi256ENS_6half_tEfNS_4arch4Sm90ELb0ELb0ELb1ELb1ELb0ELb0ELb1ELb1ELb0ELb1ELb0ELb0EEENS1_21CollectiveEpilogueFwdINS6_IJSA_NS7_ILi256EEESB_EEES9_SE_SG_Li256ELb1ELb1ELb0ELb0EEENS1_36VarlenDynamicPersistentTileSchedulerILi128ELi96ELi256ELi128ELb0ELb1ELb1ELb0ELb1ELb1EEEEEEEEEvNT_6ParamsE --------------------------
	.section	.text._ZN7cutlass13device_kernelIN5flash11enable_sm90INS1_16FlashAttnFwdSm90INS1_25CollectiveMainloopFwdSm90ILi2EN4cute5tupleIJNS5_1CILi1EEES8_S8_EEENS6_IJNS7_ILi128EEENS7_ILi96EEENS7_ILi64EEEEEELi256ENS_6half_tEfNS_4arch4Sm90ELb0ELb0ELb1ELb1ELb0ELb0ELb1ELb1ELb0ELb1ELb0ELb0EEENS1_21CollectiveEpilogueFwdINS6_IJSA_NS7_ILi256EEESB_EEES9_SE_SG_Li256ELb1ELb1ELb0ELb0EEENS1_36VarlenDynamicPersistentTileSchedulerILi128ELi96ELi256ELi128ELb0ELb1ELb1ELb0ELb1ELb1EEEEEEEEEvNT_6ParamsE,"ax",@progbits
	.align	128
.text._ZN7cutlass13device_kernelIN5flash11enable_sm90INS1_16FlashAttnFwdSm90INS1_25CollectiveMainloopFwdSm90ILi2EN4cute5tupleIJNS5_1CILi1EEES8_S8_EEENS6_IJNS7_ILi128EEENS7_ILi96EEENS7_ILi64EEEEEELi256ENS_6half_tEfNS_4arch4Sm90ELb0ELb0ELb1ELb1ELb0ELb0ELb1ELb1ELb0ELb1ELb0ELb0EEENS1_21CollectiveEpilogueFwdINS6_IJSA_NS7_ILi256EEESB_EEES9_SE_SG_Li256ELb1ELb1ELb0ELb0EEENS1_36VarlenDynamicPersistentTileSchedulerILi128ELi96ELi256ELi128ELb0ELb1ELb1ELb0ELb1ELb1EEEEEEEEEvNT_6ParamsE:
        .type           _ZN7cutlass13device_kernelIN5flash11enable_sm90INS1_16FlashAttnFwdSm90INS1_25CollectiveMainloopFwdSm90ILi2EN4cute5tupleIJNS5_1CILi1EEES8_S8_EEENS6_IJNS7_ILi128EEENS7_ILi96EEENS7_ILi64EEEEEELi256ENS_6half_tEfNS_4arch4Sm90ELb0ELb0ELb1ELb1ELb0ELb0ELb1ELb1ELb0ELb1ELb0ELb0EEENS1_21CollectiveEpilogueFwdINS6_IJSA_NS7_ILi256EEESB_EEES9_SE_SG_Li256ELb1ELb1ELb0ELb0EEENS1_36VarlenDynamicPersistentTileSchedulerILi128ELi96ELi256ELi128ELb0ELb1ELb1ELb0ELb1ELb1EEEEEEEEEvNT_6ParamsE,@function
        .size           _ZN7cutlass13device_kernelIN5flash11enable_sm90INS1_16FlashAttnFwdSm90INS1_25CollectiveMainloopFwdSm90ILi2EN4cute5tupleIJNS5_1CILi1EEES8_S8_EEENS6_IJNS7_ILi128EEENS7_ILi96EEENS7_ILi64EEEEEELi256ENS_6half_tEfNS_4arch4Sm90ELb0ELb0ELb1ELb1ELb0ELb0ELb1ELb1ELb0ELb1ELb0ELb0EEENS1_21CollectiveEpilogueFwdINS6_IJSA_NS7_ILi256EEESB_EEES9_SE_SG_Li256ELb1ELb1ELb0ELb0EEENS1_36VarlenDynamicPersistentTileSchedulerILi128ELi96ELi256ELi128ELb0ELb1ELb1ELb0ELb1ELb1EEEEEEEEEvNT_6ParamsE,(.L_x_6034 - _ZN7cutlass13device_kernelIN5flash11enable_sm90INS1_16FlashAttnFwdSm90INS1_25CollectiveMainloopFwdSm90ILi2EN4cute5tupleIJNS5_1CILi1EEES8_S8_EEENS6_IJNS7_ILi128EEENS7_ILi96EEENS7_ILi64EEEEEELi256ENS_6half_tEfNS_4arch4Sm90ELb0ELb0ELb1ELb1ELb0ELb0ELb1ELb1ELb0ELb1ELb0ELb0EEENS1_21CollectiveEpilogueFwdINS6_IJSA_NS7_ILi256EEESB_EEES9_SE_SG_Li256ELb1ELb1ELb0ELb0EEENS1_36VarlenDynamicPersistentTileSchedulerILi128ELi96ELi256ELi128ELb0ELb1ELb1ELb0ELb1ELb1EEEEEEEEEvNT_6ParamsE)
        .other          _ZN7cutlass13device_kernelIN5flash11enable_sm90INS1_16FlashAttnFwdSm90INS1_25CollectiveMainloopFwdSm90ILi2EN4cute5tupleIJNS5_1CILi1EEES8_S8_EEENS6_IJNS7_ILi128EEENS7_ILi96EEENS7_ILi64EEEEEELi256ENS_6half_tEfNS_4arch4Sm90ELb0ELb0ELb1ELb1ELb0ELb0ELb1ELb1ELb0ELb1ELb0ELb0EEENS1_21CollectiveEpilogueFwdINS6_IJSA_NS7_ILi256EEESB_EEES9_SE_SG_Li256ELb1ELb1ELb0ELb0EEENS1_36VarlenDynamicPersistentTileSchedulerILi128ELi96ELi256ELi128ELb0ELb1ELb1ELb0ELb1ELb1EEEEEEEEEvNT_6ParamsE,@"STO_CUDA_ENTRY STV_DEFAULT"
_ZN7cutlass13device_kernelIN5flash11enable_sm90INS1_16FlashAttnFwdSm90INS1_25CollectiveMainloopFwdSm90ILi2EN4cute5tupleIJNS5_1CILi1EEES8_S8_EEENS6_IJNS7_ILi128EEENS7_ILi96EEENS7_ILi64EEEEEELi256ENS_6half_tEfNS_4arch4Sm90ELb0ELb0ELb1ELb1ELb0ELb0ELb1ELb1ELb0ELb1ELb0ELb0EEENS1_21CollectiveEpilogueFwdINS6_IJSA_NS7_ILi256EEESB_EEES9_SE_SG_Li256ELb1ELb1ELb0ELb0EEENS1_36VarlenDynamicPersistentTileSchedulerILi128ELi96ELi256ELi128ELb0ELb1ELb1ELb0ELb1ELb1EEEEEEEEEvNT_6ParamsE:
        /* <DEDUP_REMOVED lines=18> */
.L_x_1027:
[----:B------:R-:W-:Y:S05]  /*0120*/  BSYNC B0 ;  /* 0x0000000000007941 */ /* 0x000fea0003800000 */
.L_x_1026:
        /* <DEDUP_REMOVED lines=43> */
.L_x_1028:
        /* <DEDUP_REMOVED lines=22> */
.L_x_1029:
        /* <DEDUP_REMOVED lines=18> */
.L_x_1030:
        /* <DEDUP_REMOVED lines=22> */
.L_x_1031:
        /* <DEDUP_REMOVED lines=22> */
.L_x_1032:
[----:B0-----:R-:W-:Y:S01]  /*0920*/  UMOV UR4, 0x1 ;  /* 0x0000000100047882 */ /* 0x001fe20000000000 */
[----:B------:R-:W-:Y:S01]  /*0930*/  PLOP3.LUT P0, PT, PT, PT, UP0, 0x80, 0x0 ;  /* 0x000000000000781c */ /* 0x000fe20003f0f008 */
[----:B------:R-:W-:Y:S01]  /*0940*/  USEL UR4, UR4, 0x2, !UP0 ;  /* 0x0000000204047887 */ /* 0x000fe2000c000000 */
[----:B------:R-:W-:Y:S01]  /*0950*/  NOP ;  /* 0x0000000000007918 */ /* 0x000fe20000000000 */
[----:B------:R-:W-:-:S04]  /*0960*/  ULDC.64 UR38, c[0x0][0x208] ;  /* 0x0000820000267ab9 */ /* 0x000fc80000000a00 */
[----:B------:R-:W-:-:S05]  /*0970*/  IMAD.U32 R2, RZ, RZ, UR4 ;  /* 0x00000004ff027e24 */ /* 0x000fca000f8e00ff */
[----:B------:R0:W-:Y:S01]  /*0980*/  STL [R1+0x74], R2 ;  /* 0x0000740201007387 */ /* 0x0001e20000100800 */
[----:B-123--:R-:W-:Y:S06]  /*0990*/  BAR.SYNC.DEFER_BLOCKING 0x0 ;  /* 0x0000000000007b1d */ /* 0x00efec0000010000 */
[----:B------:R-:W-:Y:S05]  /*09a0*/  @!P0 BRA `(.L_x_1033) ;  /* 0x0000009800c88947 */ /* 0x000fea0003800000 */
.L_x_1034:
[----:B------:R-:W-:-:S08]  /*09b0*/  NOP ;  /* 0x0000000000007918 */ /* 0x000fd00000000000 */
[----:B------:R-:W1:Y:S02]  /*09c0*/  USETMAXREG.TRY_ALLOC.CTAPOOL UP0, 0xf0 ;  /* 0x000000f0000079c8 */ /* 0x000e640008000600 */
[----:B-1----:R-:W-:-:S13]  /*09d0*/  PLOP3.LUT P0, PT, PT, PT, UP0, 0x80, 0x0 ;  /* 0x000000000000781c */ /* 0x002fda0003f0f008 */
[----:B------:R-:W-:Y:S05]  /*09e0*/  @!P0 BRA `(.L_x_1034) ;  /* 0xfffffffc00f08947 */ /* 0x000fea000383ffff */
[----:B------:R-:W1:Y:S01]  /*09f0*/  S2R R0, SR_TID.X ;  /* 0x0000000000007919 */ /* 0x000e620000002100 */
[----:B------:R-:W2:Y:S01]  /*0a00*/  S2UR UR5, SR_CgaCtaId ;  /* 0x00000000000579c3 */ /* 0x000ea20000008800 */
[----:B------:R-:W-:-:S07]  /*0a10*/  UMOV UR4, 0x400 ;  /* 0x0000040000047882 */ /* 0x000fce0000000000 */
[----:B------:R-:W-:Y:S06]  /*0a20*/  BAR.ARV 0x8, 0x180 ;  /* 0x0206000000007b1d */ /* 0x000fec0000002000 */
[----:B--2---:R-:W-:Y:S01]  /*0a30*/  ULEA UR4, UR5, UR4, 0x18 ;  /* 0x0000000405047291 */ /* 0x004fe2000f8ec03f */
[----:B-1----:R-:W-:-:S04]  /*0a40*/  SHF.R.U32.HI R0, RZ, 0x7, R0 ;  /* 0x00000007ff007819 */ /* 0x002fc80000011600 */
[----:B------:R-:W-:-:S13]  /*0a50*/  ISETP.NE.AND P0, PT, R0, 0x1, PT ;  /* 0x000000010000780c */ /* 0x000fda0003f05270 */
[----:B------:R-:W-:Y:S08]  /*0a60*/  @!P0 BAR.ARV 0x9, 0x100 ;  /* 0x0244000000008b1d */ /* 0x000ff00000002000 */
[----:B------:R-:W-:Y:S06]  /*0a70*/  BAR.SYNC.DEFER_BLOCKING 0x5, 0x180 ;  /* 0x0146000000007b1d */ /* 0x000fec0000010000 */
[----:B------:R-:W1:Y:S01]  /*0a80*/  LDS.128 R12, [UR4+0x324d0] ;  /* 0x0324d004ff0c7984 */ /* 0x000e620008000c00 */
[----:B------:R-:W-:Y:S01]  /*0a90*/  ULDC UR4, c[0x0][0xd3c] ;  /* 0x00034f0000047ab9 */ /* 0x000fe20000000800 */
[----:B------:R-:W-:Y:S06]  /*0aa0*/  BAR.ARV 0x4, 0x180 ;  /* 0x0106000000007b1d */ /* 0x000fec0000002000 */
[----:B-1----:R-:W-:-:S13]  /*0ab0*/  ISETP.GE.AND P0, PT, R15, UR4, PT ;  /* 0x000000040f007c0c */ /* 0x002fda000bf06270 */
[----:B------:R-:W-:Y:S05]  /*0ac0*/  @P0 EXIT ;  /* 0x000000000000094d */ /* 0x000fea0003800000 */
[----:B0-----:R-:W2:Y:S01]  /*0ad0*/  LDL R2, [R1+0x74] ;  /* 0x0000740001027983 */ /* 0x001ea20000100800 */
[----:B------:R-:W-:Y:S01]  /*0ae0*/  R2UR UR5, R13 ;  /* 0x000000000d0572ca */ /* 0x000fe200000e0000 */
[----:B------:R-:W-:Y:S01]  /*0af0*/  UMOV UR37, URZ ;  /* 0x0000003f00257c82 */ /* 0x000fe20008000000 */
[----:B------:R-:W-:Y:S01]  /*0b00*/  R2UR UR6, R14 ;  /* 0x000000000e0672ca */ /* 0x000fe200000e0000 */
[----:B------:R-:W0:Y:S01]  /*0b10*/  S2R R0, SR_TID.X ;  /* 0x0000000000007919 */ /* 0x000e220000002100 */
[----:B------:R-:W-:Y:S01]  /*0b20*/  UMOV UR36, URZ ;  /* 0x0000003f00247c82 */ /* 0x000fe20008000000 */
[----:B0-----:R-:W-:-:S05]  /*0b30*/  VIADD R231, R0, 0xffffff80 ;  /* 0xffffff8000e77836 */ /* 0x001fca0000000000 */
[----:B------:R-:W-:-:S04]  /*0b40*/  SHF.R.S32.HI R0, RZ, 0x1f, R231 ;  /* 0x0000001fff007819 */ /* 0x000fc800000114e7 */
[CC--:B------:R-:W-:Y:S02]  /*0b50*/  LEA.HI R3, R0.reuse, R231.reuse, RZ, 0x4 ;  /* 0x000000e700037211 */ /* 0x0c0fe400078f20ff */
[CC--:B------:R-:W-:Y:S02]  /*0b60*/  LEA.HI R4, R0.reuse, R231.reuse, RZ, 0x5 ;  /* 0x000000e700047211 */ /* 0x0c0fe400078f28ff */
[----:B------:R-:W-:Y:S02]  /*0b70*/  SHF.R.S32.HI R6, RZ, 0x4, R3 ;  /* 0x00000004ff067819 */ /* 0x000fe40000011403 */
[----:B------:R-:W-:Y:S01]  /*0b80*/  LEA.HI R11, R0, R231, RZ, 0x2 ;  /* 0x000000e7000b7211 */ /* 0x000fe200078f10ff */
[----:B------:R-:W-:Y:S01]  /*0b90*/  IMAD.SHL.U32 R5, R4, 0x20, RZ ;  /* 0x0000002004057824 */ /* 0x000fe200078e00ff */
[C---:B------:R-:W-:Y:S02]  /*0ba0*/  LOP3.LUT R4, R3.reuse, 0x3fffff0, RZ, 0xc0, !PT ;  /* 0x03fffff003047812 */ /* 0x040fe400078ec0ff */
[----:B------:R-:W-:-:S02]  /*0bb0*/  LEA.HI R3, R3, R6, RZ, 0x1 ;  /* 0x0000000603037211 */ /* 0x000fc400078f08ff */
[----:B------:R-:W-:Y:S01]  /*0bc0*/  LOP3.LUT R5, R5, 0xfffffc00, RZ, 0xc0, !PT ;  /* 0xfffffc0005057812 */ /* 0x000fe200078ec0ff */
[----:B------:R-:W-:Y:S01]  /*0bd0*/  IMAD.IADD R4, R231, 0x1, -R4 ;  /* 0x00000001e7047824 */ /* 0x000fe200078e0a04 */
[----:B------:R-:W-:-:S03]  /*0be0*/  LOP3.LUT R3, R3, 0x1ffffffe, RZ, 0xc0, !PT ;  /* 0x1ffffffe03037812 */ /* 0x000fc600078ec0ff */
[----:B------:R-:W-:Y:S02]  /*0bf0*/  IMAD R4, R4, 0x40, R5 ;  /* 0x0000004004047824 */ /* 0x000fe400078e0205 */
[----:B------:R-:W-:Y:S01]  /*0c00*/  IMAD.IADD R3, R6, 0x1, -R3 ;  /* 0x0000000106037824 */ /* 0x000fe200078e0a03 */
[----:B------:R-:W-:-:S03]  /*0c10*/  LOP3.LUT R6, R11, 0xfffffffc, RZ, 0xc0, !PT ;  /* 0xfffffffc0b067812 */ /* 0x000fc600078ec0ff */
[----:B------:R-:W-:Y:S02]  /*0c20*/  IMAD R225, R3, 0x8, R4 ;  /* 0x0000000803e17824 */ /* 0x000fe400078e0204 */
[----:B------:R-:W-:Y:S01]  /*0c30*/  IMAD.IADD R5, R231, 0x1, -R6 ;  /* 0x00000001e7057824 */ /* 0x000fe200078e0a06 */
[----:B--2---:R-:W-:Y:S02]  /*0c40*/  R2UR UR4, R2 ;  /* 0x00000000020472ca */ /* 0x004fe400000e0000 */
[CC--:B------:R-:W-:Y:S02]  /*0c50*/  LEA.HI R2, R0.reuse, R231.reuse, RZ, 0x7 ;  /* 0x000000e700027211 */ /* 0x0c0fe400078f38ff */
[----:B------:R-:W-:Y:S02]  /*0c60*/  LEA.HI R0, R0, R231, RZ, 0x3 ;  /* 0x000000e700007211 */ /* 0x000fe400078f18ff */
[----:B------:R-:W-:Y:S02]  /*0c70*/  LOP3.LUT R220, R2, 0xffffff80, RZ, 0xc0, !PT ;  /* 0xffffff8002dc7812 */ /* 0x000fe400078ec0ff */
[----:B------:R-:W-:-:S02]  /*0c80*/  SHF.R.S32.HI R221, RZ, 0x7, R2 ;  /* 0x00000007ffdd7819 */ /* 0x000fc40000011402 */
[----:B------:R-:W-:Y:S01]  /*0c90*/  SHF.R.S32.HI R204, RZ, 0x3, R0 ;  /* 0x00000003ffcc7819 */ /* 0x000fe20000011400 */
[----:B------:R-:W-:Y:S01]  /*0ca0*/  IMAD.IADD R220, R231, 0x1, -R220 ;  /* 0x00000001e7dc7824 */ /* 0x000fe200078e0adc */
[----:B------:R-:W-:Y:S01]  /*0cb0*/  LEA.HI R2, R2, R221, RZ, 0x1 ;  /* 0x000000dd02027211 */ /* 0x000fe200078f08ff */
[----:B------:R-:W-:-:S03]  /*0cc0*/  ULOP3.LUT UR4, UR4, 0x1, URZ, 0xfc, !UPT ;  /* 0x0000000104047892 */ /* 0x000fc6000f8efc3f */
[----:B------:R-:W-:Y:S02]  /*0cd0*/  SHF.R.S32.HI R7, RZ, 0x1f, R220 ;  /* 0x0000001fff077819 */ /* 0x000fe400000114dc */
[----:B------:R-:W-:Y:S01]  /*0ce0*/  LOP3.LUT R6, R2, 0x3fffffe, RZ, 0xc0, !PT ;  /* 0x03fffffe02067812 */ /* 0x000fe200078ec0ff */
[----:B------:R-:W-:Y:S01]  /*0cf0*/  IMAD.U32 R226, RZ, RZ, UR4 ;  /* 0x00000004ffe27e24 */ /* 0x000fe2000f8e00ff */
[CC--:B------:R-:W-:Y:S01]  /*0d00*/  LEA.HI R8, R7.reuse, R220.reuse, RZ, 0x2 ;  /* 0x000000dc07087211 */ /* 0x0c0fe200078f10ff */
[----:B------:R-:W-:Y:S01]  /*0d10*/  UMOV UR4, URZ ;  /* 0x0000003f00047c82 */ /* 0x000fe20008000000 */
[----:B------:R-:W-:Y:S01]  /*0d20*/  LEA.HI R7, R7, R220, RZ, 0x5 ;  /* 0x000000dc07077211 */ /* 0x000fe200078f28ff */
[----:B------:R-:W-:Y:S01]  /*0d30*/  IMAD.IADD R6, R221, 0x1, -R6 ;  /* 0x00000001dd067824 */ /* 0x000fe200078e0a06 */
[--C-:B------:R-:W-:Y:S01]  /*0d40*/  SHF.R.S32.HI R9, RZ, 0x2, R8.reuse ;  /* 0x00000002ff097819 */ /* 0x100fe20000011408 */
[----:B------:R-:W-:Y:S01]  /*0d50*/  IMAD.U32 R219, RZ, RZ, UR4 ;  /* 0x00000004ffdb7e24 */ /* 0x000fe2000f8e00ff */
[----:B------:R-:W-:-:S02]  /*0d60*/  SHF.R.S32.HI R10, RZ, 0x1f, R8 ;  /* 0x0000001fff0a7819 */ /* 0x000fc40000011408 */
[----:B------:R-:W-:Y:S02]  /*0d70*/  LOP3.LUT R2, R0, 0xfffffff8, RZ, 0xc0, !PT ;  /* 0xfffffff800027812 */ /* 0x000fe400078ec0ff */
[----:B------:R-:W-:Y:S02]  /*0d80*/  LEA.HI R10, R10, R9, RZ, 0x3 ;  /* 0x000000090a0a7211 */ /* 0x000fe400078f18ff */
[----:B------:R-:W-:Y:S01]  /*0d90*/  SHF.R.S32.HI R7, RZ, 0x5, R7 ;  /* 0x00000005ff077819 */ /* 0x000fe20000011407 */
[----:B------:R-:W-:Y:S01]  /*0da0*/  IMAD.IADD R201, R231, 0x1, -R2 ;  /* 0x00000001e7c97824 */ /* 0x000fe200078e0a02 */
[----:B------:R-:W-:Y:S02]  /*0db0*/  LOP3.LUT R10, R10, 0xfffffff8, RZ, 0xc0, !PT ;  /* 0xfffffff80a0a7812 */ /* 0x000fe400078ec0ff */
[----:B------:R-:W-:Y:S01]  /*0dc0*/  LOP3.LUT R223, R8, 0x7ffffffc, RZ, 0xc0, !PT ;  /* 0x7ffffffc08df7812 */ /* 0x000fe200078ec0ff */
[----:B------:R-:W-:Y:S02]  /*0dd0*/  IMAD.SHL.U32 R2, R201, 0x8, RZ ;  /* 0x00000008c9027824 */ /* 0x000fe400078e00ff */
[----:B------:R-:W-:Y:S01]  /*0de0*/  IMAD.IADD R10, R9, 0x1, -R10 ;  /* 0x00000001090a7824 */ /* 0x000fe200078e0a0a */
[----:B------:R-:W-:Y:S01]  /*0df0*/  LEA.HI R9, R5, R5, RZ, 0x1 ;  /* 0x0000000505097211 */ /* 0x000fe200078f08ff */
[C---:B------:R-:W-:Y:S01]  /*0e00*/  VIADD R23, R2.reuse, 0x40 ;  /* 0x0000004002177836 */ /* 0x040fe20000000000 */
[----:B------:R-:W-:Y:S01]  /*0e10*/  SHF.R.S32.HI R230, RZ, 0x1f, R2 ;  /* 0x0000001fffe67819 */ /* 0x000fe20000011402 */
[----:B------:R-:W-:Y:S01]  /*0e20*/  IMAD R7, R7, 0x10, R10 ;  /* 0x0000001007077824 */ /* 0x000fe200078e020a */
[----:B------:R-:W-:Y:S01]  /*0e30*/  LOP3.LUT R10, R9, 0x1ffffffe, RZ, 0xc0, !PT ;  /* 0x1ffffffe090a7812 */ /* 0x000fe200078ec0ff */
[C---:B------:R-:W-:Y:S01]  /*0e40*/  VIADD R22, R2.reuse, 0x80 ;  /* 0x0000008002167836 */ /* 0x040fe20000000000 */
[----:B------:R-:W-:Y:S01]  /*0e50*/  SHF.R.S32.HI R229, RZ, 0x1f, R23 ;  /* 0x0000001fffe57819 */ /* 0x000fe20000011417 */
[----:B------:R-:W-:-:S02]  /*0e60*/  VIADD R200, R2, 0xc0 ;  /* 0x000000c002c87836 */ /* 0x000fc40000000000 */
[----:B------:R-:W-:Y:S01]  /*0e70*/  IMAD.IADD R5, R5, 0x1, -R10 ;  /* 0x0000000105057824 */ /* 0x000fe200078e0a0a */
[----:B------:R-:W-:Y:S01]  /*0e80*/  SHF.R.S32.HI R228, RZ, 0x1f, R22 ;  /* 0x0000001fffe47819 */ /* 0x000fe20000011416 */
[----:B------:R-:W-:Y:S01]  /*0e90*/  IMAD R222, R6, 0x40, R7 ;  /* 0x0000004006de7824 */ /* 0x000fe200078e0207 */
[----:B------:R-:W-:Y:S01]  /*0ea0*/  SHF.R.S32.HI R227, RZ, 0x1f, R200 ;  /* 0x0000001fffe37819 */ /* 0x000fe200000114c8 */
[----:B------:R-:W-:Y:S02]  /*0eb0*/  IMAD.MOV.U32 R7, RZ, RZ, R15 ;  /* 0x000000ffff077224 */ /* 0x000fe400078e000f */
[----:B------:R-:W-:Y:S02]  /*0ec0*/  IMAD.IADD R223, R220, 0x1, -R223 ;  /* 0x00000001dcdf7824 */ /* 0x000fe400078e0adf */
[----:B------:R-:W-:-:S07]  /*0ed0*/  IMAD R224, R5, 0x8, R222 ;  /* 0x0000000805e07824 */ /* 0x000fce00078e02de */
.L_x_1077:
[----:B0-23--:R-:W0:Y:S01]  /*0ee0*/  LDC.64 R4, c[0x0][0xd88] ;  /* 0x00036200ff047b82 */ /* 0x00de220000000a00 */
[----:B------:R-:W-:Y:S01]  /*0ef0*/  ULDC.64 UR8, c[0x0][0xb20] ;  /* 0x0002c80000087ab9 */ /* 0x000fe20000000a00 */
[----:B------:R-:W-:Y:S01]  /*0f00*/  ULDC.64 UR10, c[0x0][0x418] ;  /* 0x00010600000a7ab9 */ /* 0x000fe20000000a00 */
[----:B------:R-:W-:Y:S01]  /*0f10*/  IMAD.MOV.U32 R0, RZ, RZ, RZ ;  /* 0x000000ffff007224 */ /* 0x000fe200078e00ff */
[----:B------:R-:W-:Y:S01]  /*0f20*/  ULDC UR4, c[0x0][0x424] ;  /* 0x0001090000047ab9 */ /* 0x000fe20000000800 */
[----:B------:R-:W-:Y:S01]  /*0f30*/  ULDC UR7, c[0x0][0x2f0] ;  /* 0x0000bc0000077ab9 */ /* 0x000fe20000000800 */
[----:B0-----:R-:W-:-:S06]  /*0f40*/  IMAD.WIDE R4, R7, 0x4, R4 ;  /* 0x0000000407047825 */ /* 0x001fcc00078e0204 */
[----:B------:R-:W2:Y:S01]  /*0f50*/  LDG.E R4, desc[UR38][R4.64] ;  /* 0x0000002604047981 */ /* 0x000ea2000c1e1900 */
[----:B------:R-:W-:-:S04]  /*0f60*/  UISETP.NE.U32.AND UP0, UPT, UR8, URZ, UPT ;  /* 0x0000003f0800728c */ /* 0x000fc8000bf05070 */
[----:B------:R-:W-:-:S06]  /*0f70*/  UISETP.NE.AND.EX UP0, UPT, UR9, URZ, UPT, UP0 ;  /* 0x0000003f0900728c */ /* 0x000fcc000bf05300 */
[----:B------:R-:W-:Y:S02]  /*0f80*/  PLOP3.LUT P0, PT, PT, PT, UP0, 0x80, 0x0 ;  /* 0x000000000000781c */ /* 0x000fe40003f0f008 */
[----:B--2---:R-:W-:-:S13]  /*0f90*/  R2UR UR61, R4 ;  /* 0x00000000043d72ca */ /* 0x004fda00000e0000 */
[----:B------:R-:W-:Y:S02]  /*0fa0*/  USHF.R.S32.HI UR12, URZ, 0x1f, UR61 ;  /* 0x0000001f3f0c7899 */ /* 0x000fe4000801143d */
[----:B------:R-:W-:-:S04]  /*0fb0*/  @UP0 ULEA UR8, UP1, UR61, UR8, 0x2 ;  /* 0x000000083d080291 */ /* 0x000fc8000f82103f */
[----:B------:R-:W-:Y:S02]  /*0fc0*/  @UP0 ULEA.HI.X UR9, UR61, UR9, UR12, 0x2, UP1 ;  /* 0x000000093d090291 */ /* 0x000fe400088f140c */
[----:B------:R-:W-:Y:S02]  /*0fd0*/  IMAD.U32 R218, RZ, RZ, UR12 ;  /* 0x0000000cffda7e24 */ /* 0x000fe4000f8e00ff */
[----:B------:R-:W-:Y:S02]  /*0fe0*/  IMAD.U32 R6, RZ, RZ, UR8 ;  /* 0x00000008ff067e24 */ /* 0x000fe4000f8e00ff */
[----:B------:R-:W-:Y:S01]  /*0ff0*/  IMAD.U32 R7, RZ, RZ, UR9 ;  /* 0x00000009ff077e24 */ /* 0x000fe2000f8e00ff */
[----:B------:R-:W-:Y:S02]  /*1000*/  ULDC.64 UR8, c[0x0][0xb18] ;  /* 0x0002c60000087ab9 */ /* 0x000fe40000000a00 */
[----:B------:R-:W-:Y:S02]  /*1010*/  UISETP.NE.U32.AND UP1, UPT, UR8, URZ, UPT ;  /* 0x0000003f0800728c */ /* 0x000fe4000bf25070 */
[----:B------:R-:W-:Y:S01]  /*1020*/  UISETP.NE.U32.AND UP0, UPT, UR10, URZ, UPT ;  /* 0x0000003f0a00728c */ /* 0x000fe2000bf05070 */
[----:B------:R0:W5:Y:S01]  /*1030*/  @P0 LDG.E R0, desc[UR38][R6.64] ;  /* 0x0000002606000981 */ /* 0x000162000c1e1900 */
[----:B------:R-:W-:-:S02]  /*1040*/  UISETP.NE.AND.EX UP1, UPT, UR9, URZ, UPT, UP1 ;  /* 0x0000003f0900728c */ /* 0x000fc4000bf25310 */
[----:B------:R-:W-:-:S04]  /*1050*/  UISETP.NE.AND.EX UP0, UPT, UR11, URZ, UPT, UP0 ;  /* 0x0000003f0b00728c */ /* 0x000fc8000bf05300 */
[----:B------:R-:W-:Y:S01]  /*1060*/  USEL UR4, UR4, 0x1, UP0 ;  /* 0x0000000104047887 */ /* 0x000fe20008000000 */
[----:B------:R-:W-:-:S03]  /*1070*/  PLOP3.LUT P0, PT, PT, PT, UP1, 0x80, 0x0 ;  /* 0x000000000000781c */ /* 0x000fc60003f0f018 */
[----:B------:R-:W-:Y:S02]  /*1080*/  UIMAD UR4, UR4, UR7, URZ ;  /* 0x00000007040472a4 */ /* 0x000fe4000f8e023f */
[----:B------:R-:W-:-:S04]  /*1090*/  @UP1 ULEA UR8, UP0, UR61, UR8, 0x2 ;  /* 0x000000083d081291 */ /* 0x000fc8000f80103f */
[----:B------:R-:W-:Y:S01]  /*10a0*/  @UP1 ULEA.HI.X UR9, UR61, UR9, UR12, 0x2, UP0 ;  /* 0x000000093d091291 */ /* 0x000fe200080f140c */
[----:B------:R-:W-:Y:S02]  /*10b0*/  IMAD.U32 R153, RZ, RZ, UR4 ;  /* 0x00000004ff997e24 */ /* 0x000fe4000f8e00ff */
[----:B------:R-:W-:-:S03]  /*10c0*/  IMAD.U32 R4, RZ, RZ, UR8 ;  /* 0x00000008ff047e24 */ /* 0x000fc6000f8e00ff */
[----:B------:R-:W-:-:S05]  /*10d0*/  IMAD.U32 R5, RZ, RZ, UR9 ;  /* 0x00000009ff057e24 */ /* 0x000fca000f8e00ff */
[----:B------:R0:W5:Y:S01]  /*10e0*/  @P0 LDG.E R153, desc[UR38][R4.64] ;  /* 0x0000002604990981 */ /* 0x000162000c1e1900 */
[----:B------:R-:W-:Y:S02]  /*10f0*/  IMAD.U32 R203, RZ, RZ, UR5 ;  /* 0x00000005ffcb7e24 */ /* 0x000fe4000f8e00ff */
[----:B------:R-:W-:Y:S01]  /*1100*/  IMAD.U32 R202, RZ, RZ, UR6 ;  /* 0x00000006ffca7e24 */ /* 0x000fe2000f8e00ff */
[----:B-1--4-:R-:W-:Y:S06]  /*1110*/  @P0 BRA `(.L_x_1035) ;  /* 0x00000000002c0947 */ /* 0x012fec0003800000 */
[----:B------:R-:W-:Y:S02]  /*1120*/  ULDC.64 UR4, c[0x0][0xb00] ;  /* 0x0002c00000047ab9 */ /* 0x000fe40000000a00 */
[----:B------:R-:W-:-:S04]  /*1130*/  ISETP.NE.U32.AND P0, PT, RZ, UR4, PT ;  /* 0x00000004ff007c0c */ /* 0x000fc8000bf05070 */
[----:B------:R-:W-:-:S13]  /*1140*/  ISETP.NE.AND.EX P0, PT, RZ, UR5, PT, P0 ;  /* 0x00000005ff007c0c */ /* 0x000fda000bf05300 */
[----:B------:R-:W-:Y:S05]  /*1150*/  @!P0 BRA `(.L_x_1035) ;  /* 0x00000000001c8947 */ /* 0x000fea0003800000 */
[----:B------:R-:W-:Y:S02]  /*1160*/  ULDC.64 UR4, c[0x0][0xb00] ;  /* 0x0002c00000047ab9 */ /* 0x000fe40000000a00 */
[----:B------:R-:W-:-:S06]  /*1170*/  UIMAD.WIDE UR4, UR61, 0x4, UR4 ;  /* 0x000000043d0478a5 */ /* 0x000fcc000f8e0204 */
[----:B0-----:R-:W-:Y:S02]  /*1180*/  IMAD.U32 R4, RZ, RZ, UR4 ;  /* 0x00000004ff047e24 */ /* 0x001fe4000f8e00ff */
[----:B------:R-:W-:-:S05]  /*1190*/  IMAD.U32 R5, RZ, RZ, UR5 ;  /* 0x00000005ff057e24 */ /* 0x000fca000f8e00ff */
[----:B-----5:R-:W2:Y:S04]  /*11a0*/  LDG.E R153, desc[UR38][R4.64] ;  /* 0x0000002604997981 */ /* 0x020ea8000c1e1900 */
[----:B------:R-:W2:Y:S02]  /*11b0*/  LDG.E R6, desc[UR38][R4.64+0x4] ;  /* 0x0000042604067981 */ /* 0x000ea4000c1e1900 */
[----:B--2---:R-:W-:-:S07]  /*11c0*/  IMAD.IADD R153, R6, 0x1, -R153 ;  /* 0x0000000106997824 */ /* 0x004fce00078e0a99 */
.L_x_1035:
[----:B-----5:R-:W-:Y:S01]  /*11d0*/  IMAD.IADD R153, R153, 0x1, -R0 ;  /* 0x0000000199997824 */ /* 0x020fe200078e0a00 */
[----:B------:R-:W-:Y:S01]  /*11e0*/  PLOP3.LUT P0, PT, PT, PT, PT, 0x80, 0x0 ;  /* 0x000000000000781c */ /* 0x000fe20003f0f070 */
[----:B------:R-:W-:Y:S01]  /*11f0*/  IMAD.MOV.U32 R3, RZ, RZ, RZ ;  /* 0x000000ffff037224 */ /* 0x000fe200078e00ff */
[----:B------:R-:W-:Y:S01]  /*1200*/  CS2R R8, SRZ ;  /* 0x0000000000087805 */ /* 0x000fe2000001ff00 */
[C---:B------:R-:W-:Y:S01]  /*1210*/  VIADD R0, R153.reuse, 0x5f ;  /* 0x0000005f99007836 */ /* 0x040fe20000000000 */
[----:B------:R-:W-:Y:S01]  /*1220*/  ISETP.GE.AND P1, PT, R153, 0x1, PT ;  /* 0x000000019900780c */ /* 0x000fe20003f26270 */
[----:B------:R-:W-:Y:S01]  /*1230*/  IMAD.MOV.U32 R150, RZ, RZ, RZ ;  /* 0x000000ffff967224 */ /* 0x000fe200078e00ff */
[----:B------:R-:W-:Y:S01]  /*1240*/  CS2R R148, SRZ ;  /* 0x0000000000947805 */ /* 0x000fe2000001ff00 */
[----:B------:R-:W-:Y:S01]  /*1250*/  IMAD.HI R0, R0, 0x2aaaaaab, RZ ;  /* 0x2aaaaaab00007827 */ /* 0x000fe200078e02ff */
[----:B------:R-:W-:Y:S02]  /*1260*/  CS2R R146, SRZ ;  /* 0x0000000000927805 */ /* 0x000fe4000001ff00 */
[----:B------:R-:W-:-:S02]  /*1270*/  CS2R R144, SRZ ;  /* 0x0000000000907805 */ /* 0x000fc4000001ff00 */
[----:B------:R-:W-:Y:S02]  /*1280*/  CS2R R142, SRZ ;  /* 0x00000000008e7805 */ /* 0x000fe4000001ff00 */
[----:B------:R-:W-:Y:S02]  /*1290*/  CS2R R140, SRZ ;  /* 0x00000000008c7805 */ /* 0x000fe4000001ff00 */
[----:B0-----:R-:W-:Y:S02]  /*12a0*/  SHF.R.U32.HI R5, RZ, 0x1f, R0 ;  /* 0x0000001fff057819 */ /* 0x001fe40000011600 */
[----:B------:R-:W-:Y:S02]  /*12b0*/  CS2R R138, SRZ ;  /* 0x00000000008a7805 */ /* 0x000fe4000001ff00 */
[----:B------:R-:W-:Y:S02]  /*12c0*/  CS2R R136, SRZ ;  /* 0x0000000000887805 */ /* 0x000fe4000001ff00 */
[----:B------:R-:W-:-:S02]  /*12d0*/  CS2R R134, SRZ ;  /* 0x0000000000867805 */ /* 0x000fc4000001ff00 */
[----:B------:R-:W-:Y:S01]  /*12e0*/  LEA.HI.SX32 R152, R0, R5, 0x1c ;  /* 0x0000000500987211 */ /* 0x000fe200078fe2ff */
[----:B------:R-:W-:Y:S01]  /*12f0*/  IMAD.MOV.U32 R0, RZ, RZ, RZ ;  /* 0x000000ffff007224 */ /* 0x000fe200078e00ff */
        /* <DEDUP_REMOVED lines=54> */
[----:B------:R-:W-:Y:S01]  /*1660*/  CS2R R24, SRZ ;  /* 0x0000000000187805 */ /* 0x000fe2000001ff00 */
[----:B------:R-:W-:Y:S06]  /*1670*/  @!P1 BRA `(.L_x_1036) ;  /* 0x0000005c00e09947 */ /* 0x000fec0003800000 */
[----:B------:R-:W0:Y:S01]  /*1680*/  S2R R4, SR_CgaCtaId ;  /* 0x0000000000047919 */ /* 0x000e220000008800 */
[----:B------:R-:W-:Y:S01]  /*1690*/  MOV R3, 0x400 ;  /* 0x0000040000037802 */ /* 0x000fe20000000f00 */
[----:B------:R-:W1:Y:S03]  /*16a0*/  SHFL.IDX PT, R0, R221, RZ, 0x1f ;  /* 0x00001fffdd007589 */ /* 0x000e6600000e0000 */
[----:B0-----:R-:W-:Y:S02]  /*16b0*/  LEA R4, R4, R3, 0x18 ;  /* 0x0000000304047211 */ /* 0x001fe400078ec0ff */
[----:B-1----:R-:W-:-:S03]  /*16c0*/  LEA.HI R3, R0, R0, RZ, 0x1 ;  /* 0x0000000000037211 */ /* 0x002fc600078f08ff */
[----:B------:R-:W-:Y:S01]  /*16d0*/  VIADD R4, R4, 0x18400 ;  /* 0x0001840004047836 */ /* 0x000fe20000000000 */
[----:B------:R-:W-:-:S04]  /*16e0*/  LOP3.LUT R3, R3, 0xffffe, RZ, 0xc0, !PT ;  /* 0x000ffffe03037812 */ /* 0x000fc800078ec0ff */
[----:B------:R-:W-:Y:S01]  /*16f0*/  LOP3.LUT P0, RZ, R4, 0x1bf, RZ, 0xc0, !PT ;  /* 0x000001bf04ff7812 */ /* 0x000fe2000780c0ff */
[----:B------:R-:W-:-:S12]  /*1700*/  IMAD.IADD R16, R0, 0x1, -R3 ;  /* 0x0000000100107824 */ /* 0x000fd800078e0a03 */
        /* <DEDUP_REMOVED lines=17> */
.L_x_1037:
[----:B------:R-:W0:Y:S01]  /*1820*/  S2R R3, SR_CgaCtaId ;  /* 0x0000000000037919 */ /* 0x000e220000008800 */
[----:B------:R-:W-:Y:S02]  /*1830*/  R2UR UR5, R219 ;  /* 0x00000000db0572ca */ /* 0x000fe400000e0000 */
[----:B------:R-:W-:Y:S01]  /*1840*/  MOV R0, 0x400 ;  /* 0x0000040000007802 */ /* 0x000fe20000000f00 */
[----:B------:R-:W1:Y:S10]  /*1850*/  S2R R17, SR_TID.X ;  /* 0x0000000000117919 */ /* 0x000e740000002100 */
[----:B------:R-:W-:-:S04]  /*1860*/  ULEA.HI UR4, UR5, UR5, URZ, 0x1 ;  /* 0x0000000505047291 */ /* 0x000fc8000f8f083f */
        /* <DEDUP_REMOVED lines=9> */
.L_x_1208:
[----:B------:R-:W-:Y:S05]  /*1900*/  WARPSYNC.ALL ;  /* 0x0000000000007948 */ /* 0x000fea0003800000 */
[----:B------:R-:W-:Y:S01]  /*1910*/  R2UR UR4, R226 ;  /* 0x00000000e20472ca */ /* 0x000fe200000e0000 */
[----:B------:R1:W-:-:S12]  /*1920*/  BAR.SYNC.DEFER_BLOCKING R215, 0x100 ;  /* 0x000400d70000751d */ /* 0x0003d80000010000 */
[----:B------:R-:W-:-:S05]  /*1930*/  IMAD.U32 R0, RZ, RZ, UR4 ;  /* 0x00000004ff007e24 */ /* 0x000fca000f8e00ff */
[----:B------:R-:W-:-:S13]  /*1940*/  ISETP.NE.AND P0, PT, R0, 0x3, PT ;  /* 0x000000030000780c */ /* 0x000fda0003f05270 */
[----:B-1----:R-:W-:Y:S05]  /*1950*/  @!P0 BRA `(.L_x_1039) ;  /* 0x0000000000048947 */ /* 0x002fea0003800000 */
[----:B------:R-:W-:Y:S01]  /*1960*/  BPT.TRAP 0x1 ;  /* 0x000000040000795c */ /* 0x000fe20000300000 */
.L_x_1039:
[----:B------:R-:W-:Y:S02]  /*1970*/  IMAD.U32 R5, RZ, RZ, UR36 ;  /* 0x00000024ff057e24 */ /* 0x000fe4000f8e00ff */
[----:B------:R-:W-:Y:S02]  /*1980*/  IMAD.U32 R6, RZ, RZ, UR37 ;  /* 0x00000025ff067e24 */ /* 0x000fe4000f8e00ff */
[----:B------:R-:W-:-:S03]  /*1990*/  IMAD R0, R5, 0x8, R4 ;  /* 0x0000000805007824 */ /* 0x000fc600078e0204 */
[----:B------:R-:W-:-:S04]  /*19a0*/  SHF.L.U32 R5, R6, 0x1f, RZ ;  /* 0x0000001f06057819 */ /* 0x000fc800000006ff */
[----:B------:R1:W2:Y:S01]  /*19b0*/  SYNCS.PHASECHK.TRANS64.TRYWAIT P1, [R0+URZ+0x32430], R5 ;  /* 0x03243005000075a7 */ /* 0x0002a2000802017f */
[----:B------:R-:W-:Y:S05]  /*19c0*/  @!P0 BRA `(.L_x_1040) ;  /* 0x0000000000048947 */ /* 0x000fea0003800000 */
[----:B------:R-:W-:Y:S01]  /*19d0*/  BPT.TRAP 0x1 ;  /* 0x000000040000795c */ /* 0x000fe20000300000 */
.L_x_1040:
[----:B------:R-:W-:Y:S01]  /*19e0*/  IMAD R16, R16, 0x2000, R4 ;  /* 0x0000200010107824 */ /* 0x000fe200078e0204 */
[----:B--2---:R-:W-:Y:S06]  /*19f0*/  @P1 BRA `(.L_x_1041) ;  /* 0x0000000000081947 */ /* 0x004fec0003800000 */
[----:B------:R-:W2:Y:S02]  /*1a00*/  SYNCS.PHASECHK.TRANS64.TRYWAIT P1, [R0+URZ+0x32430], R5 ;  /* 0x03243005000075a7 */ /* 0x000ea4000802017f */
[----:B--2---:R-:W-:Y:S05]  /*1a10*/  @!P1 BRA `(.L_x_1042) ;  /* 0x000000f400d89947 */ /* 0x004fea0003800000 */
.L_x_1041:
[----:B------:R-:W-:Y:S01]  /*1a20*/  R2UR UR4, R4 ;  /* 0x00000000040472ca */ /* 0x000fe200000e0000 */
[----:B------:R-:W-:Y:S01]  /*1a30*/  WARPGROUP.ARRIVE ;  /* 0x00000000000079c5 */ /* 0x000fe20000000000 */
[----:B------:R-:W-:Y:S01]  /*1a40*/  R2UR UR5, R16 ;  /* 0x00000000100572ca */ /* 0x000fe200000e0000 */
[----:B------:R-:W-:Y:S01]  /*1a50*/  UMOV UR13, 0x40000040 ;  /* 0x40000040000d7882 */ /* 0x000fe20000000000 */
[----:B------:R-:W-:Y:S01]  /*1a60*/  UMOV UR15, 0x40000040 ;  /* 0x40000040000f7882 */ /* 0x000fe20000000000 */
[----:B------:R-:W-:-:S08]  /*1a70*/  IMAD.U32 R21, RZ, RZ, UR13 ;  /* 0x0000000dff157e24 */ /* 0x000fd0000f8e00ff */
[----:B------:R-:W-:Y:S02]  /*1a80*/  UIADD3 UR4, UR4, 0x1c400, URZ ;  /* 0x0001c40004047890 */ /* 0x000fe4000fffe03f */
[----:B------:R-:W-:Y:S02]  /*1a90*/  UIADD3 UR6, UR5, 0x18400, URZ ;  /* 0x0001840005067890 */ /* 0x000fe4000fffe03f */
[----:B------:R-:W-:Y:S02]  /*1aa0*/  USHF.R.U32.HI UR4, URZ, 0x4, UR4 ;  /* 0x000000043f047899 */ /* 0x000fe40008011604 */
[----:B------:R-:W-:Y:S02]  /*1ab0*/  USHF.R.U32.HI UR6, URZ, 0x4, UR6 ;  /* 0x000000043f067899 */ /* 0x000fe40008011606 */
[----:B------:R-:W-:Y:S02]  /*1ac0*/  ULOP3.LUT UR4, UR4, 0x3fff, URZ, 0xc0, !UPT ;  /* 0x00003fff04047892 */ /* 0x000fe4000f8ec03f */
[----:B------:R-:W-:-:S02]  /*1ad0*/  ULOP3.LUT UR6, UR6, 0x3fff, URZ, 0xc0, !UPT ;  /* 0x00003fff06067892 */ /* 0x000fc4000f8ec03f */
[----:B------:R-:W-:Y:S02]  /*1ae0*/  ULOP3.LUT UR60, UR4, 0x10000, URZ, 0xfc, !UPT ;  /* 0x00010000043c7892 */ /* 0x000fe4000f8efc3f */
[----:B------:R-:W-:Y:S02]  /*1af0*/  ULOP3.LUT UR8, UR6, 0x10000, URZ, 0xfc, !UPT ;  /* 0x0001000006087892 */ /* 0x000fe4000f8efc3f */
[----:B------:R-:W-:Y:S02]  /*1b00*/  UIMAD UR4, UR36, 0x300, UR60 ;  /* 0x00000300240478a4 */ /* 0x000fe4000f8e023c */
[----:B------:R-:W-:Y:S02]  /*1b10*/  UIADD3 UR6, UR8, 0x2, URZ ;  /* 0x0000000208067890 */ /* 0x000fe4000fffe03f */
[----:B------:R-:W-:Y:S01]  /*1b20*/  UIADD3 UR7, UR4, 0x2, URZ ;  /* 0x0000000204077890 */ /* 0x000fe2000fffe03f */
[----:B------:R-:W-:Y:S02]  /*1b30*/  UMOV UR12, UR8 ;  /* 0x00000008000c7c82 */ /* 0x000fe40008000000 */
[----:B------:R-:W-:Y:S01]  /*1b40*/  UMOV UR14, UR4 ;  /* 0x00000004000e7c82 */ /* 0x000fe20008000000 */
[----:B------:R-:W-:Y:S01]  /*1b50*/  IMAD.U32 R20, RZ, RZ, UR12 ;  /* 0x0000000cff147e24 */ /* 0x000fe2000f8e00ff */
[----:B------:R-:W-:Y:S01]  /*1b60*/  HGMMA.64x96x16.F32 R24, gdesc[UR12], RZ, !UPT, gsb0 ;  /* 0x016000000c1879f0 */ /* 0x000fe2000c0008ff */
[----:B------:R-:W-:Y:S01]  /*1b70*/  UMOV UR12, UR6 ;  /* 0x00000006000c7c82 */ /* 0x000fe20008000000 */
[----:B------:R-:W-:Y:S01]  /*1b80*/  UMOV UR13, 0x40000040 ;  /* 0x40000040000d7882 */ /* 0x000fe20000000000 */
[----:B------:R-:W-:Y:S01]  /*1b90*/  UMOV UR14, UR7 ;  /* 0x00000007000e7c82 */ /* 0x000fe20008000000 */
[----:B------:R-:W-:Y:S01]  /*1ba0*/  UMOV UR15, 0x40000040 ;  /* 0x40000040000f7882 */ /* 0x000fe20000000000 */
[----:B------:R-:W-:Y:S01]  /*1bb0*/  UIADD3 UR6, UR8, 0x4, URZ ;  /* 0x0000000408067890 */ /* 0x000fe2000fffe03f */
[----:B------:R-:W-:Y:S01]  /*1bc0*/  IMAD.U32 R18, RZ, RZ, UR12 ;  /* 0x0000000cff127e24 */ /* 0x000fe2000f8e00ff */
[----:B------:R-:W-:Y:S01]  /*1bd0*/  UIADD3 UR7, UR4, 0x4, URZ ;  /* 0x0000000404077890 */ /* 0x000fe2000fffe03f */
[----:B------:R-:W-:Y:S01]  /*1be0*/  IMAD.U32 R19, RZ, RZ, UR13 ;  /* 0x0000000dff137e24 */ /* 0x000fe2000f8e00ff */
[----:B------:R-:W-:Y:S01]  /*1bf0*/  UIADD3 UR4, UR4, 0x6, URZ ;  /* 0x0000000604047890 */ /* 0x000fe2000fffe03f */
[----:B------:R-:W-:-:S02]  /*1c00*/  WARPGROUP.DEPBAR.LE gsb0, 0x0 ;  /* 0x00008000000079c5 */ /* 0x000fc40000010000 */
[----:B------:R-:W-:-:S06]  /*1c10*/  WARPGROUP.ARRIVE ;  /* 0x00000000000079c5 */ /* 0x000fcc0000000000 */
[----:B------:R-:W-:Y:S01]  /*1c20*/  HGMMA.64x96x16.F32 R24, gdesc[UR12], R24, gsb0 ;  /* 0x016000000c1879f0 */ /* 0x000fe20008000818 */
[----:B------:R-:W-:Y:S01]  /*1c30*/  UMOV UR12, UR6 ;  /* 0x00000006000c7c82 */ /* 0x000fe20008000000 */
[----:B------:R-:W-:Y:S01]  /*1c40*/  UMOV UR13, 0x40000040 ;  /* 0x40000040000d7882 */ /* 0x000fe20000000000 */
[----:B------:R-:W-:Y:S01]  /*1c50*/  UMOV UR14, UR7 ;  /* 0x00000007000e7c82 */ /* 0x000fe20008000000 */
[----:B------:R-:W-:Y:S01]  /*1c60*/  UMOV UR15, 0x40000040 ;  /* 0x40000040000f7882 */ /* 0x000fe20000000000 */
[----:B------:R-:W-:Y:S01]  /*1c70*/  UIADD3 UR6, UR8, 0x6, URZ ;  /* 0x0000000608067890 */ /* 0x000fe2000fffe03f */
[----:B------:R-:W-:Y:S02]  /*1c80*/  IMAD.U32 R16, RZ, RZ, UR12 ;  /* 0x0000000cff107e24 */ /* 0x000fe4000f8e00ff */
[----:B------:R-:W-:Y:S01]  /*1c90*/  IMAD.U32 R17, RZ, RZ, UR13 ;  /* 0x0000000dff117e24 */ /* 0x000fe2000f8e00ff */
[----:B------:R-:W-:Y:S02]  /*1ca0*/  WARPGROUP.DEPBAR.LE gsb0, 0x0 ;  /* 0x00008000000079c5 */ /* 0x000fe40000010000 */
[----:B------:R-:W-:-:S06]  /*1cb0*/  WARPGROUP.ARRIVE ;  /* 0x00000000000079c5 */ /* 0x000fcc0000000000 */
[----:B------:R-:W-:Y:S01]  /*1cc0*/  HGMMA.64x96x16.F32 R24, gdesc[UR12], R24, gsb0 ;  /* 0x016000000c1879f0 */ /* 0x000fe20008000818 */
[----:B------:R-:W-:Y:S01]  /*1cd0*/  UMOV UR12, UR6 ;  /* 0x00000006000c7c82 */ /* 0x000fe20008000000 */
[----:B------:R-:W-:Y:S01]  /*1ce0*/  UMOV UR13, 0x40000040 ;  /* 0x40000040000d7882 */ /* 0x000fe20000000000 */
[----:B------:R-:W-:Y:S01]  /*1cf0*/  UMOV UR14, UR4 ;  /* 0x00000004000e7c82 */ /* 0x000fe20008000000 */
[----:B------:R-:W-:Y:S01]  /*1d00*/  UMOV UR15, 0x40000040 ;  /* 0x40000040000f7882 */ /* 0x000fe20000000000 */
[----:B------:R-:W-:Y:S02]  /*1d10*/  IMAD.U32 R14, RZ, RZ, UR12 ;  /* 0x0000000cff0e7e24 */ /* 0x000fe4000f8e00ff */
[----:B------:R-:W-:Y:S01]  /*1d20*/  IMAD.U32 R15, RZ, RZ, UR13 ;  /* 0x0000000dff0f7e24 */ /* 0x000fe2000f8e00ff */
[----:B------:R-:W-:Y:S02]  /*1d30*/  WARPGROUP.DEPBAR.LE gsb0, 0x0 ;  /* 0x00008000000079c5 */ /* 0x000fe40000010000 */
[----:B------:R-:W-:-:S06]  /*1d40*/  WARPGROUP.ARRIVE ;  /* 0x00000000000079c5 */ /* 0x000fcc0000000000 */
[----:B------:R-:W-:Y:S03]  /*1d50*/  HGMMA.64x96x16.F32 R24, gdesc[UR12], R24, gsb0 ;  /* 0x016000000c1879f0 */ /* 0x000fe60008000818 */
[----:B------:R-:W-:Y:S02]  /*1d60*/  WARPGROUP.DEPBAR.LE gsb0, 0x0 ;  /* 0x00008000000079c5 */ /* 0x000fe40000010000 */
[----:B------:R-:W3:Y:S02]  /*1d70*/  SYNCS.PHASECHK.TRANS64.TRYWAIT P1, [R4+URZ+0x32410], R3 ;  /* 0x03241003040075a7 */ /* 0x000ee4000802017f */
[----:B---3--:R-:W-:Y:S05]  /*1d80*/  @!P1 BRA `(.L_x_1043) ;  /* 0x000000f400109947 */ /* 0x008fea0003800000 */
.L_x_1209:
[----:B------:R-:W-:Y:S05]  /*1d90*/  @!P0 BRA `(.L_x_1044) ;  /* 0x0000000000048947 */ /* 0x000fea0003800000 */
[----:B------:R-:W-:Y:S01]  /*1da0*/  BPT.TRAP 0x1 ;  /* 0x000000040000795c */ /* 0x000fe20000300000 */
.L_x_1044:
[----:B------:R4:W0:Y:S01]  /*1db0*/  SYNCS.PHASECHK.TRANS64.TRYWAIT P1, [R0+URZ+0x32450], R5 ;  /* 0x03245005000075a7 */ /* 0x000822000802017f */
[----:B------:R-:W-:Y:S05]  /*1dc0*/  @!P0 BRA `(.L_x_1045) ;  /* 0x0000000000048947 */ /* 0x000fea0003800000 */
[----:B------:R-:W-:Y:S01]  /*1dd0*/  BPT.TRAP 0x1 ;  /* 0x000000040000795c */ /* 0x000fe20000300000 */
.L_x_1045:
[----:B0-----:R-:W-:Y:S05]  /*1de0*/  @P1 BRA `(.L_x_1046) ;  /* 0x0000000000081947 */ /* 0x001fea0003800000 */
[----:B------:R-:W0:Y:S02]  /*1df0*/  SYNCS.PHASECHK.TRANS64.TRYWAIT P1, [R0+URZ+0x32450], R5 ;  /* 0x03245005000075a7 */ /* 0x000e24000802017f */
[----:B0-----:R-:W-:Y:S05]  /*1e00*/  @!P1 BRA `(.L_x_1047) ;  /* 0x000000f400049947 */ /* 0x001fea0003800000 */
.L_x_1046:
[----:B------:R-:W-:Y:S01]  /*1e10*/  R2UR UR4, R4 ;  /* 0x00000000040472ca */ /* 0x000fe200000e0000 */
[----:B------:R-:W-:Y:S01]  /*1e20*/  UIADD3 UR5, UR5, 0x22400, URZ ;  /* 0x0002240005057890 */ /* 0x000fe2000fffe03f */
[----:B------:R-:W-:Y:S01]  /*1e30*/  WARPGROUP.ARRIVE ;  /* 0x00000000000079c5 */ /* 0x000fe20000000000 */
[----:B------:R-:W-:Y:S01]  /*1e40*/  UMOV UR9, 0x40000040 ;  /* 0x4000004000097882 */ /* 0x000fe20000000000 */
[----:B------:R-:W-:Y:S01]  /*1e50*/  UMOV UR11, 0x40000040 ;  /* 0x40000040000b7882 */ /* 0x000fe20000000000 */
[----:B------:R-:W-:Y:S01]  /*1e60*/  USHF.R.U32.HI UR5, URZ, 0x4, UR5 ;  /* 0x000000043f057899 */ /* 0x000fe20008011605 */
[----:B-12-4-:R-:W-:Y:S01]  /*1e70*/  IMAD.U32 R5, RZ, RZ, UR9 ;  /* 0x00000009ff057e24 */ /* 0x016fe2000f8e00ff */
[----:B------:R-:W-:Y:S01]  /*1e80*/  UMOV UR13, 0x40000040 ;  /* 0x40000040000d7882 */ /* 0x000fe20000000000 */
[----:B------:R-:W-:Y:S01]  /*1e90*/  UMOV UR15, 0x40000040 ;  /* 0x40000040000f7882 */ /* 0x000fe20000000000 */
[----:B------:R-:W-:Y:S01]  /*1ea0*/  IMAD.U32 R7, RZ, RZ, UR13 ;  /* 0x0000000dff077e24 */ /* 0x000fe2000f8e00ff */
[----:B------:R-:W-:Y:S01]  /*1eb0*/  UMOV UR17, 0x40000040 ;  /* 0x4000004000117882 */ /* 0x000fe20000000000 */
[----:B------:R-:W-:Y:S01]  /*1ec0*/  UMOV UR19, 0x40000040 ;  /* 0x4000004000137882 */ /* 0x000fe20000000000 */
[----:B------:R-:W-:Y:S01]  /*1ed0*/  UMOV UR21, 0x40000040 ;  /* 0x4000004000157882 */ /* 0x000fe20000000000 */
[----:B------:R-:W-:Y:S01]  /*1ee0*/  UIADD3 UR4, UR4, 0x400, URZ ;  /* 0x0000040004047890 */ /* 0x000fe2000fffe03f */
[----:B------:R-:W0:Y:S01]  /*1ef0*/  S2R R73, SR_TID.X ;  /* 0x0000000000497919 */ /* 0x000e220000002100 */
[----:B------:R-:W-:Y:S01]  /*1f00*/  UMOV UR23, 0x40000040 ;  /* 0x4000004000177882 */ /* 0x000fe20000000000 */
[----:B------:R-:W-:Y:S01]  /*1f10*/  UMOV UR25, 0x40000040 ;  /* 0x4000004000197882 */ /* 0x000fe20000000000 */
[----:B------:R-:W-:Y:S01]  /*1f20*/  USHF.R.U32.HI UR4, URZ, 0x4, UR4 ;  /* 0x000000043f047899 */ /* 0x000fe20008011604 */
[----:B------:R-:W-:Y:S01]  /*1f30*/  UMOV UR27, 0x40000040 ;  /* 0x40000040001b7882 */ /* 0x000fe20000000000 */
[----:B------:R-:W-:-:S02]  /*1f40*/  UMOV UR29, 0x40000040 ;  /* 0x40000040001d7882 */ /* 0x000fc40000000000 */
[----:B------:R-:W-:Y:S02]  /*1f50*/  ULOP3.LUT UR6, UR4, 0x3fff, URZ, 0xc0, !UPT ;  /* 0x00003fff04067892 */ /* 0x000fe4000f8ec03f */
[----:B------:R-:W-:Y:S02]  /*1f60*/  ULOP3.LUT UR4, UR5, 0x3fff, URZ, 0xc0, !UPT ;  /* 0x00003fff05047892 */ /* 0x000fe4000f8ec03f */
[----:B------:R-:W-:Y:S02]  /*1f70*/  ULOP3.LUT UR7, UR6, 0x10000, URZ, 0xfc, !UPT ;  /* 0x0001000006077892 */ /* 0x000fe4000f8efc3f */
[----:B------:R-:W-:Y:S02]  /*1f80*/  ULOP3.LUT UR4, UR4, 0x10000, URZ, 0xfc, !UPT ;  /* 0x0001000004047892 */ /* 0x000fe4000f8efc3f */
[----:B------:R-:W-:Y:S02]  /*1f90*/  UIMAD UR5, UR36, 0xc00, UR7 ;  /* 0x00000c00240578a4 */ /* 0x000fe4000f8e0207 */
[----:B------:R-:W-:-:S02]  /*1fa0*/  UIADD3 UR16, UR4, 0x404, URZ ;  /* 0x0000040404107890 */ /* 0x000fc4000fffe03f */
[----:B------:R-:W-:Y:S01]  /*1fb0*/  UIADD3 UR18, UR5, 0x304, URZ ;  /* 0x0000030405127890 */ /* 0x000fe2000fffe03f */
[----:B------:R-:W-:Y:S02]  /*1fc0*/  UMOV UR8, UR4 ;  /* 0x0000000400087c82 */ /* 0x000fe40008000000 */
[----:B------:R-:W-:Y:S01]  /*1fd0*/  UMOV UR10, UR5 ;  /* 0x00000005000a7c82 */ /* 0x000fe20008000000 */
[----:B---3--:R-:W-:Y:S01]  /*1fe0*/  IMAD.U32 R4, RZ, RZ, UR8 ;  /* 0x00000008ff047e24 */ /* 0x008fe2000f8e00ff */
[----:B------:R-:W-:Y:S01]  /*1ff0*/  HGMMA.64x96x16.F32 R24, gdesc[UR8], R24, gsb0 ;  /* 0x01600000081879f0 */ /* 0x000fe20008000818 */
[----:B------:R-:W-:Y:S02]  /*2000*/  UIADD3 UR8, UR4, 0x2, URZ ;  /* 0x0000000204087890 */ /* 0x000fe4000fffe03f */
[----:B------:R-:W-:Y:S02]  /*2010*/  UIADD3 UR9, UR5, 0x2, URZ ;  /* 0x0000000205097890 */ /* 0x000fe4000fffe03f */
[----:B------:R-:W-:Y:S01]  /*2020*/  UIADD3 UR10, UR5, 0x300, URZ ;  /* 0x00000300050a7890 */ /* 0x000fe2000fffe03f */
[----:B------:R-:W-:-:S02]  /*2030*/  UMOV UR11, 0x40000040 ;  /* 0x40000040000b7882 */ /* 0x000fc40000000000 */
[----:B------:R-:W-:Y:S01]  /*2040*/  UMOV UR12, UR8 ;  /* 0x00000008000c7c82 */ /* 0x000fe20008000000 */
[----:B------:R-:W-:Y:S01]  /*2050*/  UIADD3 UR8, UR4, 0x4, URZ ;  /* 0x0000000404087890 */ /* 0x000fe2000fffe03f */
[----:B------:R-:W-:Y:S01]  /*2060*/  IMAD.U32 R6, RZ, RZ, UR12 ;  /* 0x0000000cff067e24 */ /* 0x000fe2000f8e00ff */
[----:B------:R-:W-:Y:S01]  /*2070*/  UMOV UR14, UR9 ;  /* 0x00000009000e7c82 */ /* 0x000fe20008000000 */
[----:B------:R-:W-:Y:S02]  /*2080*/  UIADD3 UR9, UR5, 0x4, URZ ;  /* 0x0000000405097890 */ /* 0x000fe4000fffe03f */
[----:B------:R-:W-:Y:S02]  /*2090*/  UIADD3 UR20, UR4, 0x406, URZ ;  /* 0x0000040604147890 */ /* 0x000fe4000fffe03f */
[----:B------:R-:W-:Y:S02]  /*20a0*/  UIADD3 UR22, UR5, 0x306, URZ ;  /* 0x0000030605167890 */ /* 0x000fe4000fffe03f */
[----:B------:R-:W-:-:S02]  /*20b0*/  UIADD3 UR24, UR4, 0x800, URZ ;  /* 0x0000080004187890 */ /* 0x000fc4000fffe03f */
[----:B------:R-:W-:Y:S02]  /*20c0*/  UIADD3 UR26, UR5, 0x600, URZ ;  /* 0x00000600051a7890 */ /* 0x000fe4000fffe03f */
[----:B------:R-:W-:Y:S02]  /*20d0*/  UIADD3 UR28, UR4, 0x802, URZ ;  /* 0x00000802041c7890 */ /* 0x000fe4000fffe03f */
[----:B------:R-:W-:Y:S01]  /*20e0*/  UIADD3 UR30, UR5, 0x602, URZ ;  /* 0x00000602051e7890 */ /* 0x000fe2000fffe03f */
[----:B------:R-:W-:Y:S01]  /*20f0*/  UMOV UR31, 0x40000040 ;  /* 0x40000040001f7882 */ /* 0x000fe20000000000 */
[----:B------:R-:W-:Y:S02]  /*2100*/  UIADD3 UR32, UR4, 0x804, URZ ;  /* 0x0000080404207890 */ /* 0x000fe4000fffe03f */
[----:B------:R-:W-:Y:S01]  /*2110*/  UIADD3 UR34, UR5, 0x604, URZ ;  /* 0x0000060405227890 */ /* 0x000fe2000fffe03f */
[----:B------:R-:W-:Y:S01]  /*2120*/  UMOV UR33, 0x40000040 ;  /* 0x4000004000217882 */ /* 0x000fe20000000000 */
[----:B------:R-:W-:Y:S01]  /*2130*/  UMOV UR35, 0x40000040 ;  /* 0x4000004000237882 */ /* 0x000fe20000000000 */
[----:B------:R-:W-:-:S02]  /*2140*/  UIADD3 UR40, UR4, 0x806, URZ ;  /* 0x0000080604287890 */ /* 0x000fc4000fffe03f */
[----:B------:R-:W-:Y:S01]  /*2150*/  UIADD3 UR42, UR5, 0x606, URZ ;  /* 0x00000606052a7890 */ /* 0x000fe2000fffe03f */
[----:B------:R-:W-:Y:S01]  /*2160*/  UMOV UR41, 0x40000040 ;  /* 0x4000004000297882 */ /* 0x000fe20000000000 */
        /* <DEDUP_REMOVED lines=13> */
[----:B------:R-:W-:Y:S01]  /*2240*/  UMOV UR57, 0x40000040 ;  /* 0x4000004000397882 */ /* 0x000fe20000000000 */
[----:B------:R-:W-:Y:S01]  /*2250*/  UMOV UR59, 0x40000040 ;  /* 0x40000040003b7882 */ /* 0x000fe20000000000 */
[----:B------:R-:W-:Y:S01]  /*2260*/  ULOP3.LUT UR6, UR6, 0x3000000, URZ, 0xfc, !UPT ;  /* 0x0300000006067892 */ /* 0x000fe2000f8efc3f */
        /* <DEDUP_REMOVED lines=21> */
[----:B------:R-:W-:Y:S01]  /*23c0*/  UMOV UR9, 0x40000040 ;  /* 0x4000004000097882 */ /* 0x000fe20000000000 */
[----:B------:R-:W-:Y:S01]  /*23d0*/  IMAD.U32 R11, RZ, RZ, UR13 ;  /* 0x0000000dff0b7e24 */ /* 0x000fe2000f8e00ff */
[----:B------:R-:W-:Y:S02]  /*23e0*/  WARPGROUP.DEPBAR.LE gsb0, 0x0 ;  /* 0x00008000000079c5 */ /* 0x000fe40000010000 */
[----:B------:R-:W-:-:S06]  /*23f0*/  WARPGROUP.ARRIVE ;  /* 0x00000000000079c5 */ /* 0x000fcc0000000000 */
[----:B------:R-:W-:Y:S01]  /*2400*/  HGMMA.64x96x16.F32 R24, gdesc[UR12], R24, gsb0 ;  /* 0x016000000c1879f0 */ /* 0x000fe20008000818 */
[----:B------:R-:W-:Y:S02]  /*2410*/  UIADD3 UR12, UR4, 0x402, URZ ;  /* 0x00000402040c7890 */ /* 0x000fe4000fffe03f */
[----:B------:R-:W-:Y:S01]  /*2420*/  UIADD3 UR14, UR5, 0x302, URZ ;  /* 0x00000302050e7890 */ /* 0x000fe2000fffe03f */
[----:B------:R-:W-:Y:S01]  /*2430*/  UMOV UR13, 0x40000040 ;  /* 0x40000040000d7882 */ /* 0x000fe20000000000 */
[----:B------:R-:W-:Y:S01]  /*2440*/  UMOV UR15, 0x40000040 ;  /* 0x40000040000f7882 */ /* 0x000fe20000000000 */
[----:B------:R-:W-:Y:S02]  /*2450*/  UIADD3 UR4, UR4, 0xc06, URZ ;  /* 0x00000c0604047890 */ /* 0x000fe4000fffe03f */
[----:B------:R-:W-:-:S05]  /*2460*/  UIADD3 UR5, UR5, 0x906, URZ ;  /* 0x0000090605057890 */ /* 0x000fca000fffe03f */
[----:B------:R-:W-:Y:S01]  /*2470*/  UMOV UR56, UR4 ;  /* 0x0000000400387c82 */ /* 0x000fe20008000000 */
[----:B------:R-:W-:Y:S01]  /*2480*/  ULDC UR4, c[0x0][0xad0] ;  /* 0x0002b40000047ab9 */ /* 0x000fe20000000800 */
[----:B------:R-:W-:Y:S01]  /*2490*/  UMOV UR58, UR5 ;  /* 0x00000005003a7c82 */ /* 0x000fe20008000000 */
[----:B------:R-:W-:Y:S01]  /*24a0*/  ULDC UR5, c[0x0][0xa80] ;  /* 0x0002a00000057ab9 */ /* 0x000fe20000000800 */
[----:B------:R-:W-:Y:S01]  /*24b0*/  IMAD.U32 R12, RZ, RZ, UR56 ;  /* 0x00000038ff0c7e24 */ /* 0x000fe2000f8e00ff */
[----:B------:R-:W-:Y:S02]  /*24c0*/  WARPGROUP.DEPBAR.LE gsb0, 0x0 ;  /* 0x00008000000079c5 */ /* 0x000fe40000010000 */
[----:B------:R-:W-:-:S06]  /*24d0*/  WARPGROUP.ARRIVE ;  /* 0x00000000000079c5 */ /* 0x000fcc0000000000 */
[----:B------:R-:W-:Y:S01]  /*24e0*/  HGMMA.64x96x16.F32 R24, gdesc[UR8], R24, gsb0 ;  /* 0x01600000081879f0 */ /* 0x000fe20008000818 */
[----:B------:R-:W-:Y:S02]  /*24f0*/  UMOV UR11, 0x40000040 ;  /* 0x40000040000b7882 */ /* 0x000fe40000000000 */
        /* <DEDUP_REMOVED lines=40> */
[----:B------:R1:W2:Y:S01]  /*2780*/  MUFU.TANH R3, R24 ;  /* 0x0000001800037308 */ /* 0x0002a20000002400 */
        /* <DEDUP_REMOVED lines=8> */
[----:B-1----:R-:W-:-:S02]  /*2810*/  IMAD R24, R152, -0x60, R153 ;  /* 0xffffffa098187824 */ /* 0x002fc400078e0299 */
[----:B------:R-:W-:Y:S01]  /*2820*/  FMUL.FTZ R40, R40, UR4 ;  /* 0x0000000428287c20 */ /* 0x000fe20008410000 */
[----:B------:R-:W-:Y:S01]  /*2830*/  FMUL.FTZ R41, R41, UR4 ;  /* 0x0000000429297c20 */ /* 0x000fe20008410000 */
[----:B------:R-:W-:Y:S01]  /*2840*/  FMUL.FTZ R35, R35, UR4 ;  /* 0x0000000423237c20 */ /* 0x000fe20008410000 */
[----:B------:R-:W-:Y:S02]  /*2850*/  VIADD R24, R24, 0x60 ;  /* 0x0000006018187836 */ /* 0x000fe40000000000 */
[----:B------:R-:W-:Y:S01]  /*2860*/  FMUL.FTZ R44, R44, UR4 ;  /* 0x000000042c2c7c20 */ /* 0x000fe20008410000 */
[----:B------:R-:W-:Y:S01]  /*2870*/  FMUL.FTZ R38, R38, UR4 ;  /* 0x0000000426267c20 */ /* 0x000fe20008410000 */
[----:B------:R-:W1:Y:S01]  /*2880*/  MUFU.TANH R26, R26 ;  /* 0x0000001a001a7308 */ /* 0x000e620000002400 */
[----:B------:R-:W-:Y:S02]  /*2890*/  IMAD R72, R223, -0x2, R24 ;  /* 0xfffffffedf487824 */ /* 0x000fe400078e0218 */
[----:B------:R-:W-:Y:S01]  /*28a0*/  FMUL.FTZ R45, R45, UR4 ;  /* 0x000000042d2d7c20 */ /* 0x000fe20008410000 */
[----:B------:R-:W-:Y:S01]  /*28b0*/  FMUL.FTZ R39, R39, UR4 ;  /* 0x0000000427277c20 */ /* 0x000fe20008410000 */
[----:B------:R-:W-:Y:S01]  /*28c0*/  FMUL.FTZ R48, R48, UR4 ;  /* 0x0000000430307c20 */ /* 0x000fe20008410000 */
[----:B------:R-:W-:Y:S01]  /*28d0*/  FMUL.FTZ R42, R42, UR4 ;  /* 0x000000042a2a7c20 */ /* 0x000fe20008410000 */
[C---:B------:R-:W-:Y:S01]  /*28e0*/  ISETP.GT.AND P4, PT, R72.reuse, RZ, PT ;  /* 0x000000ff4800720c */ /* 0x040fe20003f84270 */
[----:B------:R-:W-:Y:S01]  /*28f0*/  FMUL.FTZ R49, R49, UR4 ;  /* 0x0000000431317c20 */ /* 0x000fe20008410000 */
[----:B------:R-:W4:Y:S01]  /*2900*/  MUFU.TANH R27, R27 ;  /* 0x0000001b001b7308 */ /* 0x000f220000002400 */
[C---:B------:R-:W-:Y:S01]  /*2910*/  ISETP.GT.AND P5, PT, R72.reuse, 0x1, PT ;  /* 0x000000014800780c */ /* 0x040fe20003fa4270 */
[----:B------:R-:W-:Y:S01]  /*2920*/  FMUL.FTZ R43, R43, UR4 ;  /* 0x000000042b2b7c20 */ /* 0x000fe20008410000 */
[----:B------:R-:W-:Y:S01]  /*2930*/  ISETP.GT.AND P2, PT, R72, 0x10, PT ;  /* 0x000000104800780c */ /* 0x000fe20003f44270 */
[----:B------:R-:W-:Y:S01]  /*2940*/  FMUL.FTZ R52, R52, UR4 ;  /* 0x0000000434347c20 */ /* 0x000fe20008410000 */
[----:B------:R-:W-:Y:S01]  /*2950*/  ISETP.GT.AND P6, PT, R72, 0x8, PT ;  /* 0x000000084800780c */ /* 0x000fe20003fc4270 */
[----:B------:R-:W-:Y:S01]  /*2960*/  FMUL.FTZ R46, R46, UR4 ;  /* 0x000000042e2e7c20 */ /* 0x000fe20008410000 */
[----:B--2---:R-:W-:Y:S01]  /*2970*/  FSEL R3, R3, -INF , P4 ;  /* 0xff80000003037808 */ /* 0x004fe20002000000 */
[----:B------:R-:W2:Y:S01]  /*2980*/  MUFU.TANH R32, R32 ;  /* 0x0000002000207308 */ /* 0x000ea20000002400 */
[----:B---3--:R-:W-:Y:S01]  /*2990*/  FSEL R25, R25, -INF , P5 ;  /* 0xff80000019197808 */ /* 0x008fe20002800000 */
[----:B------:R-:W-:Y:S01]  /*29a0*/  FMUL.FTZ R53, R53, UR4 ;  /* 0x0000000435357c20 */ /* 0x000fe20008410000 */
[----:B-1----:R-:W-:Y:S01]  /*29b0*/  FSEL R24, R26, -INF , P4 ;  /* 0xff8000001a187808 */ /* 0x002fe20002000000 */
[----:B------:R-:W-:Y:S01]  /*29c0*/  FMUL.FTZ R47, R47, UR4 ;  /* 0x000000042f2f7c20 */ /* 0x000fe20008410000 */
[----:B------:R-:W-:Y:S01]  /*29d0*/  ISETP.GT.AND P1, PT, R72, 0x9, PT ;  /* 0x000000094800780c */ /* 0x000fe20003f24270 */
[----:B------:R-:W-:Y:S01]  /*29e0*/  FMUL.FTZ R56, R56, UR4 ;  /* 0x0000000438387c20 */ /* 0x000fe20008410000 */
[----:B------:R-:W-:Y:S01]  /*29f0*/  ISETP.GT.AND P3, PT, R72, 0x11, PT ;  /* 0x000000114800780c */ /* 0x000fe20003f64270 */
[----:B------:R-:W1:Y:S01]  /*2a00*/  MUFU.TANH R28, R28 ;  /* 0x0000001c001c7308 */ /* 0x000e620000002400 */
[----:B----4-:R-:W-:Y:S01]  /*2a10*/  FSEL R26, R27, -INF , P5 ;  /* 0xff8000001b1a7808 */ /* 0x010fe20002800000 */
[----:B------:R-:W-:Y:S01]  /*2a20*/  FMUL.FTZ R50, R50, UR4 ;  /* 0x0000000432327c20 */ /* 0x000fe20008410000 */
[C---:B------:R-:W-:Y:S01]  /*2a30*/  ISETP.GT.AND P4, PT, R72.reuse, 0x18, PT ;  /* 0x000000184800780c */ /* 0x040fe20003f84270 */
[----:B------:R-:W-:Y:S01]  /*2a40*/  FMUL.FTZ R57, R57, UR4 ;  /* 0x0000000439397c20 */ /* 0x000fe20008410000 */
[----:B------:R-:W-:Y:S01]  /*2a50*/  ISETP.GT.AND P5, PT, R72, 0x19, PT ;  /* 0x000000194800780c */ /* 0x000fe20003fa4270 */
[----:B------:R-:W-:Y:S01]  /*2a60*/  FMUL.FTZ R51, R51, UR4 ;  /* 0x0000000433337c20 */ /* 0x000fe20008410000 */
[----:B------:R-:W-:Y:S01]  /*2a70*/  FMUL.FTZ R60, R60, UR4 ;  /* 0x000000043c3c7c20 */ /* 0x000fe20008410000 */
[----:B------:R-:W3:Y:S01]  /*2a80*/  MUFU.TANH R29, R29 ;  /* 0x0000001d001d7308 */ /* 0x000ee20000002400 */
[----:B--2---:R-:W-:Y:S01]  /*2a90*/  FSEL R184, R32, -INF , P2 ;  /* 0xff80000020b87808 */ /* 0x004fe20001000000 */
[----:B------:R-:W-:Y:S01]  /*2aa0*/  FMUL.FTZ R54, R54, UR4 ;  /* 0x0000000436367c20 */ /* 0x000fe20008410000 */
[----:B------:R-:W-:Y:S01]  /*2ab0*/  FMNMX.FTZ R32, R3, R25, !PT ;  /* 0x0000001903207209 */ /* 0x000fe20007810000 */
[----:B------:R-:W-:Y:S01]  /*2ac0*/  FMUL.FTZ R61, R61, UR4 ;  /* 0x000000043d3d7c20 */ /* 0x000fe20008410000 */
[----:B------:R-:W-:Y:S01]  /*2ad0*/  FMUL.FTZ R55, R55, UR4 ;  /* 0x0000000437377c20 */ /* 0x000fe20008410000 */
[----:B------:R-:W-:Y:S01]  /*2ae0*/  FMUL.FTZ R64, R64, UR4 ;  /* 0x0000000440407c20 */ /* 0x000fe20008410000 */
[----:B------:R-:W-:Y:S01]  /*2af0*/  FMUL.FTZ R58, R58, UR4 ;  /* 0x000000043a3a7c20 */ /* 0x000fe20008410000 */
[----:B------:R-:W2:Y:S01]  /*2b00*/  MUFU.TANH R31, R31 ;  /* 0x0000001f001f7308 */ /* 0x000ea20000002400 */
        /* <DEDUP_REMOVED lines=8> */
[----:B---3--:R-:W-:Y:S01]  /*2b90*/  FSEL R29, R29, -INF , P1 ;  /* 0xff8000001d1d7808 */ /* 0x008fe20000800000 */
[----:B------:R-:W-:Y:S01]  /*2ba0*/  FMUL.FTZ R66, R66, UR4 ;  /* 0x0000000442427c20 */ /* 0x000fe20008410000 */
[----:B------:R-:W-:Y:S01]  /*2bb0*/  FMUL.FTZ R67, R67, UR4 ;  /* 0x0000000443437c20 */ /* 0x000fe20008410000 */
[----:B------:R-:W-:Y:S01]  /*2bc0*/  FMUL.FTZ R69, R69, UR4 ;  /* 0x0000000445457c20 */ /* 0x000fe20008410000 */
[----:B------:R-:W-:Y:S01]  /*2bd0*/  FMUL.FTZ R70, R70, UR4 ;  /* 0x0000000446467c20 */ /* 0x000fe20008410000 */
[----:B------:R-:W-:Y:S01]  /*2be0*/  FMUL.FTZ R71, R71, UR4 ;  /* 0x0000000447477c20 */ /* 0x000fe20008410000 */
[----:B------:R-:W-:Y:S01]  /*2bf0*/  UIMAD UR4, UR36, 0xc00, UR6 ;  /* 0x00000c00240478a4 */ /* 0x000fe2000f8e0206 */
[----:B------:R-:W3:Y:S01]  /*2c00*/  MUFU.TANH R36, R36 ;  /* 0x0000002400247308 */ /* 0x000ee20000002400 */
[----:B--2---:R-:W-:-:S02]  /*2c10*/  FSEL R28, R31, -INF , P1 ;  /* 0xff8000001f1c7808 */ /* 0x004fc40000800000 */
[----:B------:R-:W-:Y:S02]  /*2c20*/  FMNMX.FTZ R31, R29, R32, !PT ;  /* 0x000000201d1f7209 */ /* 0x000fe40007810000 */
[----:B------:R-:W-:Y:S01]  /*2c30*/  ISETP.GT.AND P1, PT, R72, 0x21, PT ;  /* 0x000000214800780c */ /* 0x000fe20003f24270 */
[----:B------:R-:W-:Y:S01]  /*2c40*/  UMOV UR10, UR4 ;  /* 0x00000004000a7c82 */ /* 0x000fe20008000000 */
[----:B------:R-:W-:Y:S01]  /*2c50*/  FMNMX.FTZ R32, R184, R31, !PT ;  /* 0x0000001fb8207209 */ /* 0x000fe20007810000 */
[----:B------:R-:W2:Y:S01]  /*2c60*/  MUFU.TANH R30, R30 ;  /* 0x0000001e001e7308 */ /* 0x000ea20000002400 */
[----:B-1----:R-:W-:Y:S02]  /*2c70*/  FSEL R185, R33, -INF , P3 ;  /* 0xff80000021b97808 */ /* 0x002fe40001800000 */
[----:B------:R-:W-:Y:S02]  /*2c80*/  FMNMX.FTZ R31, R24, R26, !PT ;  /* 0x0000001a181f7209 */ /* 0x000fe40007810000 */
[----:B------:R-:W-:-:S03]  /*2c90*/  FMNMX.FTZ R33, R185, R32, !PT ;  /* 0x00000020b9217209 */ /* 0x000fc60007810000 */
[----:B------:R-:W1:Y:S01]  /*2ca0*/  MUFU.TANH R37, R37 ;  /* 0x0000002500257308 */ /* 0x000e620000002400 */
[----:B---3--:R-:W-:-:S04]  /*2cb0*/  FSEL R186, R36, -INF , P4 ;  /* 0xff80000024ba7808 */ /* 0x008fc80002000000 */
[----:B------:R-:W-:-:S03]  /*2cc0*/  FMNMX.FTZ R33, R186, R33, !PT ;  /* 0x00000021ba217209 */ /* 0x000fc60007810000 */
[----:B------:R-:W3:Y:S01]  /*2cd0*/  MUFU.TANH R34, R34 ;  /* 0x0000002200227308 */ /* 0x000ee20000002400 */
[----:B--2---:R-:W-:Y:S02]  /*2ce0*/  FSEL R30, R30, -INF , P6 ;  /* 0xff8000001e1e7808 */ /* 0x004fe40003000000 */
[----:B------:R-:W-:Y:S02]  /*2cf0*/  ISETP.GT.AND P6, PT, R72, 0x20, PT ;  /* 0x000000204800780c */ /* 0x000fe40003fc4270 */
[----:B------:R-:W-:-:S03]  /*2d00*/  FMNMX.FTZ R31, R30, R31, !PT ;  /* 0x0000001f1e1f7209 */ /* 0x000fc60007810000 */
[----:B------:R-:W2:Y:S01]  /*2d10*/  MUFU.TANH R40, R40 ;  /* 0x0000002800287308 */ /* 0x000ea20000002400 */
[----:B-1----:R-:W-:Y:S02]  /*2d20*/  FSEL R188, R37, -INF , P5 ;  /* 0xff80000025bc7808 */ /* 0x002fe40002800000 */
[----:B------:R-:W-:-:S05]  /*2d30*/  FMNMX.FTZ R32, R28, R31, !PT ;  /* 0x0000001f1c207209 */ /* 0x000fca0007810000 */
[----:B------:R-:W1:Y:S01]  /*2d40*/  MUFU.TANH R41, R41 ;  /* 0x0000002900297308 */ /* 0x000e620000002400 */
[----:B---3--:R-:W-:Y:S02]  /*2d50*/  FSEL R189, R34, -INF , P2 ;  /* 0xff80000022bd7808 */ /* 0x008fe40001000000 */
[----:B------:R-:W-:Y:S02]  /*2d60*/  FMNMX.FTZ R34, R188, R33, !PT ;  /* 0x00000021bc227209 */ /* 0x000fe40007810000 */
[----:B------:R-:W-:Y:S02]  /*2d70*/  ISETP.GT.AND P2, PT, R72, 0x28, PT ;  /* 0x000000284800780c */ /* 0x000fe40003f44270 */
[----:B------:R-:W-:Y:S01]  /*2d80*/  FMNMX.FTZ R31, R189, R32, !PT ;  /* 0x00000020bd1f7209 */ /* 0x000fe20007810000 */
[----:B------:R-:W3:Y:S01]  /*2d90*/  MUFU.TANH R35, R35 ;  /* 0x0000002300237308 */ /* 0x000ee20000002400 */
[----:B--2---:R-:W-:-:S04]  /*2da0*/  FSEL R197, R40, -INF , P6 ;  /* 0xff80000028c57808 */ /* 0x004fc80003000000 */
[----:B------:R-:W-:-:S03]  /*2db0*/  FMNMX.FTZ R33, R197, R34, !PT ;  /* 0x00000022c5217209 */ /* 0x000fc60007810000 */
[----:B------:R-:W2:Y:S01]  /*2dc0*/  MUFU.TANH R44, R44 ;  /* 0x0000002c002c7308 */ /* 0x000ea20000002400 */
[----:B-1----:R-:W-:-:S04]  /*2dd0*/  FSEL R194, R41, -INF , P1 ;  /* 0xff80000029c27808 */ /* 0x002fc80000800000 */
[----:B------:R-:W-:-:S03]  /*2de0*/  FMNMX.FTZ R33, R194, R33, !PT ;  /* 0x00000021c2217209 */ /* 0x000fc60007810000 */
[----:B------:R-:W1:Y:S01]  /*2df0*/  MUFU.TANH R38, R38 ;  /* 0x0000002600267308 */ /* 0x000e620000002400 */
[----:B---3--:R-:W-:Y:S02]  /*2e00*/  FSEL R190, R35, -INF , P3 ;  /* 0xff80000023be7808 */ /* 0x008fe40001800000 */
[----:B------:R-:W-:Y:S02]  /*2e10*/  ISETP.GT.AND P3, PT, R72, 0x29, PT ;  /* 0x000000294800780c */ /* 0x000fe40003f64270 */
[----:B------:R-:W-:-:S03]  /*2e20*/  FMNMX.FTZ R32, R190, R31, !PT ;  /* 0x0000001fbe207209 */ /* 0x000fc60007810000 */
[----:B------:R-:W3:Y:S01]  /*2e30*/  MUFU.TANH R45, R45 ;  /* 0x0000002d002d7308 */ /* 0x000ee20000002400 */
[----:B--2---:R-:W-:-:S04]  /*2e40*/  FSEL R208, R44, -INF , P2 ;  /* 0xff8000002cd07808 */ /* 0x004fc80001000000 */
[----:B------:R-:W-:-:S03]  /*2e50*/  FMNMX.FTZ R33, R208, R33, !PT ;  /* 0x00000021d0217209 */ /* 0x000fc60007810000 */
[----:B------:R-:W2:Y:S01]  /*2e60*/  MUFU.TANH R39, R39 ;  /* 0x0000002700277308 */ /* 0x000ea20000002400 */
[----:B-1----:R-:W-:Y:S02]  /*2e70*/  FSEL R191, R38, -INF , P4 ;  /* 0xff80000026bf7808 */ /* 0x002fe40002000000 */
[----:B------:R-:W-:Y:S02]  /*2e80*/  ISETP.GT.AND P4, PT, R72, 0x30, PT ;  /* 0x000000304800780c */ /* 0x000fe40003f84270 */
        /* <DEDUP_REMOVED lines=82> */
[----:B-1----:R-:W-:-:S04]  /*33b0*/  FSEL R213, R62, -INF , P4 ;  /* 0xff8000003ed57808 */ /* 0x002fc80002000000 */
[----:B------:R-:W-:-:S03]  /*33c0*/  FMNMX.FTZ R31, R213, R32, !PT ;  /* 0x00000020d51f7209 */ /* 0x000fc60007810000 */
[----:B------:R-:W1:Y:S01]  /*33d0*/  MUFU.TANH R67, R67 ;  /* 0x0000004300437308 */ /* 0x000e620000002400 */
[----:B---3--:R-:W-:-:S04]  /*33e0*/  FSEL R214, R63, -INF , P5 ;  /* 0xff8000003fd67808 */ /* 0x008fc80002800000 */
        /* <DEDUP_REMOVED lines=9> */
[----:B------:R-:W-:Y:S02]  /*3480*/  FMNMX.FTZ R34, R177, R34, !PT ;  /* 0x00000022b1227209 */ /* 0x000fe40007810000 */
[----:B--2---:R-:W-:-:S03]  /*3490*/  FSEL R180, R70, -INF , P2 ;  /* 0xff80000046b47808 */ /* 0x004fc60001000000 */
[----:B------:R-:W2:Y:S01]  /*34a0*/  SHFL.BFLY PT, R33, R34, 0x2, 0x1f ;  /* 0x0c401f0022217f89 */ /* 0x000ea200000e0000 */
[----:B------:R-:W-:Y:S02]  /*34b0*/  ISETP.GE.AND P2, PT, R153, 0x61, PT ;  /* 0x000000619900780c */ /* 0x000fe40003f46270 */
[----:B------:R-:W-:Y:S02]  /*34c0*/  FMNMX.FTZ R32, R180, R31, !PT ;  /* 0x0000001fb4207209 */ /* 0x000fe40007810000 */
[----:B-1----:R-:W-:-:S04]  /*34d0*/  FSEL R181, R71, -INF , P3 ;  /* 0xff80000047b57808 */ /* 0x002fc80001800000 */
[----:B------:R-:W-:-:S05]  /*34e0*/  FMNMX.FTZ R32, R181, R32, !PT ;  /* 0x00000020b5207209 */ /* 0x000fca0007810000 */
[----:B------:R-:W1:Y:S01]  /*34f0*/  SHFL.BFLY PT, R31, R32, 0x2, 0x1f ;  /* 0x0c401f00201f7f89 */ /* 0x000e6200000e0000 */
[----:B--2---:R-:W-:-:S05]  /*3500*/  FMNMX.FTZ R33, R34, R33, !PT ;  /* 0x0000002122217209 */ /* 0x004fca0007810000 */
[----:B------:R-:W2:Y:S01]  /*3510*/  SHFL.BFLY PT, R36, R33, 0x1, 0x1f ;  /* 0x0c201f0021247f89 */ /* 0x000ea200000e0000 */
[----:B-1----:R-:W-:-:S05]  /*3520*/  FMNMX.FTZ R31, R32, R31, !PT ;  /* 0x0000001f201f7209 */ /* 0x002fca0007810000 */
[----:B------:R-:W1:Y:S01]  /*3530*/  SHFL.BFLY PT, R34, R31, 0x1, 0x1f ;  /* 0x0c201f001f227f89 */ /* 0x000e6200000e0000 */
[----:B--2---:R-:W-:-:S04]  /*3540*/  FMNMX.FTZ R187, R33, R36, !PT ;  /* 0x0000002421bb7209 */ /* 0x004fc80007810000 */
[C---:B------:R-:W-:Y:S01]  /*3550*/  FSETP.NEU.FTZ.AND P1, PT, R187.reuse, -INF , PT ;  /* 0xff800000bb00780b */ /* 0x040fe20003f3d000 */
[----:B------:R-:W-:-:S05]  /*3560*/  FMUL.FTZ R182, R187, UR5 ;  /* 0x00000005bbb67c20 */ /* 0x000fca0008410000 */
[----:B------:R-:W-:-:S05]  /*3570*/  FSEL R182, R182, RZ, P1 ;  /* 0x000000ffb6b67208 */ /* 0x000fca0000800000 */
[--C-:B------:R-:W-:Y:S01]  /*3580*/  FFMA.FTZ R3, R3, UR5, -R182.reuse ;  /* 0x0000000503037c23 */ /* 0x100fe200080108b6 */
[----:B-1----:R-:W-:Y:S01]  /*3590*/  FMNMX.FTZ R193, R31, R34, !PT ;  /* 0x000000221fc17209 */ /* 0x002fe20007810000 */
[--C-:B------:R-:W-:Y:S01]  /*35a0*/  FFMA.FTZ R155, R25, UR5, -R182.reuse ;  /* 0x00000005199b7c23 */ /* 0x100fe200080108b6 */
[--C-:B------:R-:W-:Y:S01]  /*35b0*/  FFMA.FTZ R160, R27, UR5, -R182.reuse ;  /* 0x000000051ba07c23 */ /* 0x100fe200080108b6 */
[--C-:B------:R-:W-:Y:S01]  /*35c0*/  FFMA.FTZ R161, R29, UR5, -R182.reuse ;  /* 0x000000051da17c23 */ /* 0x100fe200080108b6 */
[C---:B------:R-:W-:Y:S01]  /*35d0*/  FSETP.NEU.FTZ.AND P1, PT, R193.reuse, -INF , PT ;  /* 0xff800000c100780b */ /* 0x040fe20003f3d000 */
[----:B------:R-:W-:Y:S01]  /*35e0*/  FMUL.FTZ R183, R193, UR5 ;  /* 0x00000005c1b77c20 */ /* 0x000fe20008410000 */
[----:B------:R-:W-:Y:S01]  /*35f0*/  MUFU.EX2 R3, R3 ;  /* 0x0000000300037308 */ /* 0x000fe20000000800 */
[--C-:B------:R-:W-:Y:S01]  /*3600*/  FFMA.FTZ R184, R184, UR5, -R182.reuse ;  /* 0x00000005b8b87c23 */ /* 0x100fe200080108b6 */
[--C-:B------:R-:W-:Y:S01]  /*3610*/  FFMA.FTZ R185, R185, UR5, -R182.reuse ;  /* 0x00000005b9b97c23 */ /* 0x100fe200080108b6 */
[--C-:B------:R-:W-:Y:S01]  /*3620*/  FFMA.FTZ R186, R186, UR5, -R182.reuse ;  /* 0x00000005baba7c23 */ /* 0x100fe200080108b6 */
[----:B------:R-:W-:Y:S01]  /*3630*/  FSEL R183, R183, RZ, P1 ;  /* 0x000000ffb7b77208 */ /* 0x000fe20000800000 */
[--C-:B------:R-:W-:Y:S01]  /*3640*/  FFMA.FTZ R188, R188, UR5, -R182.reuse ;  /* 0x00000005bcbc7c23 */ /* 0x100fe200080108b6 */
[----:B0-----:R-:W-:Y:S01]  /*3650*/  LOP3.LUT P1, RZ, R73, 0x7f, RZ, 0xc0, !PT ;  /* 0x0000007f49ff7812 */ /* 0x001fe2000782c0ff */
[----:B------:R-:W-:Y:S01]  /*3660*/  FFMA.FTZ R197, R197, UR5, -R182 ;  /* 0x00000005c5c57c23 */ /* 0x000fe200080108b6 */
[----:B------:R-:W-:Y:S01]  /*3670*/  SHF.R.U32.HI R73, RZ, 0x7, R73 ;  /* 0x00000007ff497819 */ /* 0x000fe20000011649 */
[--C-:B------:R-:W-:Y:S01]  /*3680*/  FFMA.FTZ R162, R24, UR5, -R183.reuse ;  /* 0x0000000518a27c23 */ /* 0x100fe200080108b7 */
[--C-:B------:R-:W-:Y:S01]  /*3690*/  FFMA.FTZ R163, R26, UR5, -R183.reuse ;  /* 0x000000051aa37c23 */ /* 0x100fe200080108b7 */
[--C-:B------:R-:W-:Y:S01]  /*36a0*/  FFMA.FTZ R164, R30, UR5, -R183.reuse ;  /* 0x000000051ea47c23 */ /* 0x100fe200080108b7 */
[----:B------:R-:W-:Y:S01]  /*36b0*/  IADD3 R154, -R73, 0xb, RZ ;  /* 0x0000000b499a7810 */ /* 0x000fe20007ffe1ff */
[--C-:B------:R-:W-:Y:S01]  /*36c0*/  FFMA.FTZ R165, R28, UR5, -R183.reuse ;  /* 0x000000051ca57c23 */ /* 0x100fe200080108b7 */
[----:B------:R-:W0:Y:S01]  /*36d0*/  MUFU.EX2 R155, R155 ;  /* 0x0000009b009b7308 */ /* 0x000e220000000800 */
[--C-:B------:R-:W-:Y:S01]  /*36e0*/  FFMA.FTZ R189, R189, UR5, -R183.reuse ;  /* 0x00000005bdbd7c23 */ /* 0x100fe200080108b7 */
[--C-:B------:R-:W-:Y:S01]  /*36f0*/  FFMA.FTZ R190, R190, UR5, -R183.reuse ;  /* 0x00000005bebe7c23 */ /* 0x100fe200080108b7 */
[--C-:B------:R-:W-:Y:S01]  /*3700*/  FFMA.FTZ R191, R191, UR5, -R183.reuse ;  /* 0x00000005bfbf7c23 */ /* 0x100fe200080108b7 */
[----:B------:R-:W-:Y:S01]  /*3710*/  FFMA.FTZ R192, R192, UR5, -R183 ;  /* 0x00000005c0c07c23 */ /* 0x000fe200080108b7 */
[----:B------:R-:W-:-:S02]  /*3720*/  @!P1 VIADD R24, R0, 0x32440 ;  /* 0x0003244000189836 */ /* 0x000fc40000000000 */
[--C-:B------:R-:W-:Y:S01]  /*3730*/  FFMA.FTZ R194, R194, UR5, -R182.reuse ;  /* 0x00000005c2c27c23 */ /* 0x100fe200080108b6 */
[--C-:B------:R-:W-:Y:S01]  /*3740*/  FFMA.FTZ R208, R208, UR5, -R182.reuse ;  /* 0x00000005d0d07c23 */ /* 0x100fe200080108b6 */
[----:B------:R-:W-:Y:S01]  /*3750*/  MUFU.EX2 R160, R160 ;  /* 0x000000a000a07308 */ /* 0x000fe20000000800 */
[----:B------:R-:W-:Y:S01]  /*3760*/  FFMA.FTZ R210, R210, UR5, -R182 ;  /* 0x00000005d2d27c23 */ /* 0x000fe200080108b6 */
[----:B------:R-:W-:Y:S01]  /*3770*/  @!P1 PRMT R24, RZ, 0x654, R24 ;  /* 0x00000654ff189816 */ /* 0x000fe20000000018 */
[----:B------:R1:W-:Y:S06]  /*3780*/  BAR.ARV R154, 0x100 ;  /* 0x0004009a0000751d */ /* 0x0003ec0000002000 */
[----:B------:R2:W-:Y:S01]  /*3790*/  @!P1 SYNCS.ARRIVE.TRANS64.RED.A1T0 RZ, [R24+URZ], RZ ;  /* 0x000000ff18ff99a7 */ /* 0x0005e2000810043f */
[----:B------:R-:W3:Y:S01]  /*37a0*/  MUFU.EX2 R161, R161 ;  /* 0x000000a100a17308 */ /* 0x000ee20000000800 */
[----:B------:R4:W-:Y:S01]  /*37b0*/  BAR.SYNC.DEFER_BLOCKING R215, 0x100 ;  /* 0x000400d70000751d */ /* 0x0009e20000010000 */
[----:B0-----:R-:W-:Y:S01]  /*37c0*/  F2FP.F16.F32.PACK_AB R156, R155, R3 ;  /* 0x000000039b9c723e */ /* 0x001fe200000000ff */
[--C-:B------:R-:W-:Y:S01]  /*37d0*/  FFMA.FTZ R196, R196, UR5, -R183.reuse ;  /* 0x00000005c4c47c23 */ /* 0x100fe200080108b7 */
        /* <DEDUP_REMOVED lines=12> */
[----:B------:R-:W0:Y:S01]  /*38a0*/  MUFU.EX2 R163, R163 ;  /* 0x000000a300a37308 */ /* 0x000e220000000800 */
[----:B---3--:R-:W-:Y:S01]  /*38b0*/  F2FP.F16.F32.PACK_AB R158, R161, R160 ;  /* 0x000000a0a19e723e */ /* 0x008fe200000000ff */
[--C-:B----4-:R-:W-:Y:S01]  /*38c0*/  FFMA.FTZ R215, R174, UR5, -R182.reuse ;  /* 0x00000005aed77c23 */ /* 0x110fe200080108b6 */
        /* <DEDUP_REMOVED lines=12> */
[--C-:B------:R-:W-:Y:S01]  /*3990*/  FFMA.FTZ R178, R178, UR5, -R183.reuse ;  /* 0x00000005b2b27c23 */ /* 0x100fe200080108b7 */
[----:B------:R-:W3:Y:S01]  /*39a0*/  MUFU.EX2 R165, R165 ;  /* 0x000000a500a57308 */ /* 0x000ee20000000800 */
[----:B0-----:R-:W-:Y:S01]  /*39b0*/  F2FP.F16.F32.PACK_AB R157, R163, R162 ;  /* 0x000000a2a39d723e */ /* 0x001fe200000000ff */
[--C-:B------:R-:W-:Y:S01]  /*39c0*/  FFMA.FTZ R179, R179, UR5, -R183.reuse ;  /* 0x00000005b3b37c23 */ /* 0x100fe200080108b7 */
[--C-:B------:R-:W-:Y:S01]  /*39d0*/  FFMA.FTZ R180, R180, UR5, -R183.reuse ;  /* 0x00000005b4b47c23 */ /* 0x100fe200080108b7 */
[----:B------:R-:W-:Y:S01]  /*39e0*/  FFMA.FTZ R181, R181, UR5, -R183 ;  /* 0x00000005b5b57c23 */ /* 0x000fe200080108b7 */
[----:B------:R-:W-:Y:S01]  /*39f0*/  FADD.FTZ R3, R3, R155 ;  /* 0x0000009b03037221 */ /* 0x000fe20000010000 */
[----:B------:R-:W-:Y:S01]  /*3a00*/  FADD.FTZ R163, R162, R163 ;  /* 0x000000a3a2a37221 */ /* 0x000fe20000010000 */
[----:B------:R-:W-:Y:S01]  /*3a10*/  @!P1 VIADD R0, R0, 0x32460 ;  /* 0x0003246000009836 */ /* 0x000fe20000000000 */
[----:B------:R-:W-:Y:S01]  /*3a20*/  MUFU.EX2 R184, R184 ;  /* 0x000000b800b87308 */ /* 0x000fe20000000800 */
[----:B------:R-:W-:-:S03]  /*3a30*/  FADD.FTZ R160, R160, R3 ;  /* 0x00000003a0a07221 */ /* 0x000fc60000010000 */
[----:B------:R-:W-:Y:S01]  /*3a40*/  @!P1 PRMT R0, RZ, 0x654, R0 ;  /* 0x00000654ff009816 */ /* 0x000fe20000000000 */
[----:B------:R-:W-:-:S03]  /*3a50*/  FADD.FTZ R161, R161, R160 ;  /* 0x000000a0a1a17221 */ /* 0x000fc60000010000 */
[----:B------:R-:W0:Y:S01]  /*3a60*/  MUFU.EX2 R185, R185 ;  /* 0x000000b900b97308 */ /* 0x000e220000000800 */
[----:B---3--:R-:W-:Y:S01]  /*3a70*/  F2FP.F16.F32.PACK_AB R159, R165, R164 ;  /* 0x000000a4a59f723e */ /* 0x008fe200000000ff */
[----:B------:R-:W-:-:S03]  /*3a80*/  FADD.FTZ R164, R164, R163 ;  /* 0x000000a3a4a47221 */ /* 0x000fc60000010000 */
[----:B--2---:R-:W-:Y:S01]  /*3a90*/  WARPGROUP.ARRIVE ;  /* 0x00000000000079c5 */ /* 0x004fe20000000000 */
[----:B------:R-:W-:Y:S02]  /*3aa0*/  FADD.FTZ R164, R165, R164 ;  /* 0x000000a4a5a47221 */ /* 0x000fe40000010000 */
[----:B------:R-:W-:Y:S03]  /*3ab0*/  MUFU.EX2 R186, R186 ;  /* 0x000000ba00ba7308 */ /* 0x000fe60000000800 */
[----:B------:R-:W-:Y:S01]  /*3ac0*/  HGMMA.64x256x16.F32 R24, R156, gdesc[UR8].tnspB, RZ, !UPT, gsb0 ;  /* 0x43e000089c187df0 */ /* 0x000fe2000c0008ff */
[----:B------:R-:W-:Y:S01]  /*3ad0*/  UIADD3 UR10, UR4, 0x80, URZ ;  /* 0x00000080040a7890 */ /* 0x000fe2000fffe03f */
[----:B------:R-:W-:-:S03]  /*3ae0*/  UMOV UR11, 0x40000040 ;  /* 0x40000040000b7882 */ /* 0x000fc60000000000 */
        /* <DEDUP_REMOVED lines=13> */
[----:B------:R-:W1:Y:S08]  /*3bc0*/  MUFU.EX2 R168, R168 ;  /* 0x000000a800a87308 */ /* 0x000e700000000800 */
[----:B------:R-:W-:Y:S08]  /*3bd0*/  MUFU.EX2 R170, R170 ;  /* 0x000000aa00aa7308 */ /* 0x000ff00000000800 */
[----:B------:R-:W-:Y:S08]  /*3be0*/  MUFU.EX2 R198, R198 ;  /* 0x000000c600c67308 */ /* 0x000ff00000000800 */
[----:B------:R-:W-:Y:S08]  /*3bf0*/  MUFU.EX2 R205, R205 ;  /* 0x000000cd00cd7308 */ /* 0x000ff00000000800 */
[----:B------:R-:W1:Y:S08]  /*3c00*/  MUFU.EX2 R167, R167 ;  /* 0x000000a700a77308 */ /* 0x000e700000000800 */
        /* <DEDUP_REMOVED lines=52> */
[----:B------:R-:W-:Y:S01]  /*3f50*/  FADD.FTZ R197, R168, R197 ;  /* 0x000000c5a8c57221 */ /* 0x000fe20000010000 */
[----:B------:R-:W-:Y:S01]  /*3f60*/  UMOV UR11, 0x40000040 ;  /* 0x40000040000b7882 */ /* 0x000fe20000000000 */
[----:B------:R-:W-:Y:S02]  /*3f70*/  FADD.FTZ R196, R167, R196 ;  /* 0x000000c4a7c47221 */ /* 0x000fe40000010000 */
[C---:B------:R-:W-:Y:S02]  /*3f80*/  FADD.FTZ R197, R170.reuse, R197 ;  /* 0x000000c5aac57221 */ /* 0x040fe40000010000 */
[----:B------:R-:W-:Y:S01]  /*3f90*/  FADD.FTZ R196, R169, R196 ;  /* 0x000000c4a9c47221 */ /* 0x000fe20000010000 */
[----:B------:R-:W-:Y:S02]  /*3fa0*/  WARPGROUP.DEPBAR.LE gsb0, 0x0 ;  /* 0x00008000000079c5 */ /* 0x000fe40000010000 */
[----:B------:R-:W-:-:S02]  /*3fb0*/  F2FP.F16.F32.PACK_AB R156, R170, R168 ;  /* 0x000000a8aa9c723e */ /* 0x000fc400000000ff */
[----:B------:R-:W-:Y:S02]  /*3fc0*/  F2FP.F16.F32.PACK_AB R157, R169, R167 ;  /* 0x000000a7a99d723e */ /* 0x000fe400000000ff */
[----:B------:R-:W-:Y:S01]  /*3fd0*/  F2FP.F16.F32.PACK_AB R158, R205, R198 ;  /* 0x000000c6cd9e723e */ /* 0x000fe200000000ff */
[----:B------:R-:W-:Y:S01]  /*3fe0*/  FADD.FTZ R198, R198, R197 ;  /* 0x000000c5c6c67221 */ /* 0x000fe20000010000 */
[C---:B------:R-:W-:Y:S01]  /*3ff0*/  F2FP.F16.F32.PACK_AB R159, R206.reuse, R199 ;  /* 0x000000c7ce9f723e */ /* 0x040fe200000000ff */
[----:B------:R-:W-:Y:S02]  /*4000*/  FADD.FTZ R199, R199, R196 ;  /* 0x000000c4c7c77221 */ /* 0x000fe40000010000 */
[----:B------:R-:W-:Y:S01]  /*4010*/  FADD.FTZ R205, R205, R198 ;  /* 0x000000c6cdcd7221 */ /* 0x000fe20000010000 */
[----:B------:R-:W-:Y:S01]  /*4020*/  WARPGROUP.ARRIVE ;  /* 0x00000000000079c5 */ /* 0x000fe20000000000 */
[----:B------:R-:W-:-:S06]  /*4030*/  FADD.FTZ R206, R206, R199 ;  /* 0x000000c7cece7221 */ /* 0x000fcc0000010000 */
        /* <DEDUP_REMOVED lines=28> */
[----:B------:R-:W-:-:S03]  /*4200*/  FADD.FTZ R179, R179, R178 ;  /* 0x000000b2b3b37221 */ /* 0x000fc60000010000 */
[----:B------:R-:W-:Y:S01]  /*4210*/  WARPGROUP.ARRIVE ;  /* 0x00000000000079c5 */ /* 0x000fe20000000000 */
[----:B------:R-:W-:-:S04]  /*4220*/  FADD.FTZ R180, R180, R179 ;  /* 0x000000b3b4b47221 */ /* 0x000fc80000010000 */
[----:B------:R-:W-:-:S08]  /*4230*/  FADD.FTZ R3, R181, R180 ;  /* 0x000000b4b5037221 */ /* 0x000fd00000010000 */
[----:B------:R-:W-:Y:S03]  /*4240*/  HGMMA.64x256x16.F32 R24, R156, gdesc[UR8].tnspB, R24, gsb0 ;  /* 0x43e000089c187df0 */ /* 0x000fe60008000818 */
[----:B------:R-:W-:Y:S02]  /*4250*/  WARPGROUP.DEPBAR.LE gsb0, 0x0 ;  /* 0x00008000000079c5 */ /* 0x000fe40000010000 */
[----:B------:R0:W-:Y:S02]  /*4260*/  @!P1 SYNCS.ARRIVE.TRANS64.RED.A1T0 RZ, [R0+URZ], RZ ;  /* 0x000000ff00ff99a7 */ /* 0x0001e4000810043f */
[----:B0-----:R-:W-:-:S04]  /*4270*/  FADD.FTZ R0, R176, R175 ;  /* 0x000000afb0007221 */ /* 0x001fc80000010000 */
[----:B------:R-:W-:Y:S01]  /*4280*/  FADD.FTZ R0, R177, R0 ;  /* 0x00000000b1007221 */ /* 0x000fe20000010000 */
[----:B------:R-:W-:Y:S06]  /*4290*/  @!P2 BRA `(.L_x_1048) ;  /* 0x000000280044a947 */ /* 0x000fec0003800000 */
[----:B------:R-:W-:Y:S02]  /*42a0*/  VIADD R205, R152, 0xfffffffe ;  /* 0xfffffffe98cd7836 */ /* 0x000fe40000000000 */
[----:B------:R-:W-:Y:S02]  /*42b0*/  IMAD.MOV.U32 R207, RZ, RZ, R193 ;  /* 0x000000ffffcf7224 */ /* 0x000fe400078e00c1 */
[----:B------:R-:W-:-:S07]  /*42c0*/  IMAD.MOV.U32 R206, RZ, RZ, R187 ;  /* 0x000000ffffce7224 */ /* 0x000fce00078e00bb */
.L_x_1057:
[----:B------:R-:W-:Y:S01]  /*42d0*/  UIADD3 UR36, UR36, 0x1, URZ ;  /* 0x0000000124247890 */ /* 0x000fe2000fffe03f */
[C---:B------:R-:W-:Y:S01]  /*42e0*/  ISETP.GT.AND P2, PT, R205.reuse, RZ, PT ;  /* 0x000000ffcd00720c */ /* 0x040fe20003f44270 */
[----:B------:R-:W-:Y:S02]  /*42f0*/  VIADD R205, R205, 0xffffffff ;  /* 0xffffffffcdcd7836 */ /* 0x000fe40000000000 */
[----:B------:R-:W-:-:S04]  /*4300*/  UISETP.NE.AND UP0, UPT, UR36, 0x2, UPT ;  /* 0x000000022400788c */ /* 0x000fc8000bf05270 */
[----:B------:R-:W-:Y:S02]  /*4310*/  USEL UR4, URZ, 0x1, UP0 ;  /* 0x000000013f047887 */ /* 0x000fe40008000000 */
[----:B------:R-:W-:Y:S02]  /*4320*/  USEL UR36, UR36, URZ, UP0 ;  /* 0x0000003f24247287 */ /* 0x000fe40008000000 */
[----:B------:R-:W-:Y:S01]  /*4330*/  ULOP3.LUT UR37, UR37, UR4, URZ, 0x3c, !UPT ;  /* 0x0000000425257292 */ /* 0x000fe2000f8e3c3f */
[----:B0-----:R-:W-:Y:S11]  /*4340*/  @!P0 BRA `(.L_x_1049) ;  /* 0x0000000000048947 */ /* 0x001ff60003800000 */
[----:B------:R-:W-:Y:S01]  /*4350*/  BPT.TRAP 0x1 ;  /* 0x000000040000795c */ /* 0x000fe20000300000 */
.L_x_1049:
        /* <DEDUP_REMOVED lines=9> */
.L_x_1050:
[----:B-1----:R-:W-:Y:S05]  /*43f0*/  @P3 BRA `(.L_x_1051) ;  /* 0x0000000000083947 */ /* 0x002fea0003800000 */
[----:B------:R-:W1:Y:S02]  /*4400*/  SYNCS.PHASECHK.TRANS64.TRYWAIT P3, [UR4+0x32430], R208 ;  /* 0x032430d0ff0075a7 */ /* 0x000e640008060144 */
[----:B-1----:R-:W-:Y:S05]  /*4410*/  @!P3 BRA `(.L_x_1052) ;  /* 0x000000cc0094b947 */ /* 0x002fea0003800000 */
.L_x_1051:
[----:B------:R-:W-:Y:S01]  /*4420*/  R2UR UR56, R20 ;  /* 0x00000000143872ca */ /* 0x000fe200000e0000 */
[----:B------:R-:W-:Y:S01]  /*4430*/  UIMAD UR5, UR36, 0x300, UR60 ;  /* 0x00000300240578a4 */ /* 0x000fe2000f8e023c */
[----:B------:R-:W-:Y:S01]  /*4440*/  R2UR UR57, R21 ;  /* 0x00000000153972ca */ /* 0x000fe200000e0000 */
[----:B-1----:R-:W-:Y:S01]  /*4450*/  WARPGROUP.ARRIVE ;  /* 0x00000000000079c5 */ /* 0x002fe20000000000 */
[----:B------:R-:W-:-:S04]  /*4460*/  UMOV UR59, 0x40000040 ;  /* 0x40000040003b7882 */ /* 0x000fc80000000000 */
[----:B------:R-:W-:-:S07]  /*4470*/  UMOV UR58, UR5 ;  /* 0x00000005003a7c82 */ /* 0x000fce0008000000 */
[----:B------:R-:W-:Y:S01]  /*4480*/  HGMMA.64x96x16.F32 R152, gdesc[UR56], RZ, !UPT, gsb0 ;  /* 0x01600000389879f0 */ /* 0x000fe2000c0008ff */
[----:B------:R-:W-:Y:S01]  /*4490*/  R2UR UR56, R18 ;  /* 0x00000000123872ca */ /* 0x000fe200000e0000 */
[----:B------:R-:W-:Y:S01]  /*44a0*/  UIADD3 UR58, UR5, 0x2, URZ ;  /* 0x00000002053a7890 */ /* 0x000fe2000fffe03f */
[----:B------:R-:W-:Y:S01]  /*44b0*/  R2UR UR57, R19 ;  /* 0x00000000133972ca */ /* 0x000fe200000e0000 */
[----:B------:R-:W-:Y:S01]  /*44c0*/  UMOV UR59, 0x40000040 ;  /* 0x40000040003b7882 */ /* 0x000fe20000000000 */
[----:B------:R-:W-:Y:S02]  /*44d0*/  WARPGROUP.DEPBAR.LE gsb0, 0x0 ;  /* 0x00008000000079c5 */ /* 0x000fe40000010000 */
[----:B------:R-:W-:-:S09]  /*44e0*/  WARPGROUP.ARRIVE ;  /* 0x00000000000079c5 */ /* 0x000fd20000000000 */
[----:B------:R-:W-:Y:S01]  /*44f0*/  HGMMA.64x96x16.F32 R152, gdesc[UR56], R152, gsb0 ;  /* 0x01600000389879f0 */ /* 0x000fe20008000898 */
        /* <DEDUP_REMOVED lines=13> */
[----:B------:R-:W-:Y:S03]  /*45d0*/  HGMMA.64x96x16.F32 R152, gdesc[UR56], R152, gsb0 ;  /* 0x01600000389879f0 */ /* 0x000fe60008000898 */
[----:B------:R-:W-:Y:S02]  /*45e0*/  WARPGROUP.DEPBAR.LE gsb0, 0x0 ;  /* 0x00008000000079c5 */ /* 0x000fe40000010000 */
[----:B------:R-:W-:Y:S05]  /*45f0*/  @!P0 BRA `(.L_x_1053) ;  /* 0x0000000000048947 */ /* 0x000fea0003800000 */
[----:B------:R-:W-:Y:S01]  /*4600*/  BPT.TRAP 0x1 ;  /* 0x000000040000795c */ /* 0x000fe20000300000 */
.L_x_1053:
[----:B------:R1:W2:Y:S01]  /*4610*/  SYNCS.PHASECHK.TRANS64.TRYWAIT P3, [UR4+0x32450], R208 ;  /* 0x032450d0ff0075a7 */ /* 0x0002a20008060144 */
[----:B------:R-:W-:Y:S05]  /*4620*/  @!P0 BRA `(.L_x_1054) ;  /* 0x0000000000048947 */ /* 0x000fea0003800000 */
[----:B------:R-:W-:Y:S01]  /*4630*/  BPT.TRAP 0x1 ;  /* 0x000000040000795c */ /* 0x000fe20000300000 */
.L_x_1054:
[----:B--2---:R-:W-:Y:S05]  /*4640*/  @P3 BRA `(.L_x_1055) ;  /* 0x0000000000083947 */ /* 0x004fea0003800000 */
[----:B------:R-:W2:Y:S02]  /*4650*/  SYNCS.PHASECHK.TRANS64.TRYWAIT P3, [UR4+0x32450], R208 ;  /* 0x032450d0ff0075a7 */ /* 0x000ea40008060144 */
[----:B--2---:R-:W-:Y:S05]  /*4660*/  @!P3 BRA `(.L_x_1056) ;  /* 0x000000cc0018b947 */ /* 0x004fea0003800000 */
.L_x_1055:
[----:B------:R-:W-:Y:S01]  /*4670*/  R2UR UR56, R4 ;  /* 0x00000000043872ca */ /* 0x000fe200000e0000 */
[----:B------:R-:W-:Y:S01]  /*4680*/  UIMAD UR5, UR36, 0xc00, UR7 ;  /* 0x00000c00240578a4 */ /* 0x000fe2000f8e0207 */
[----:B------:R-:W-:Y:S01]  /*4690*/  R2UR UR57, R5 ;  /* 0x00000000053972ca */ /* 0x000fe200000e0000 */
[----:B------:R-:W-:Y:S01]  /*46a0*/  WARPGROUP.ARRIVE ;  /* 0x00000000000079c5 */ /* 0x000fe20000000000 */
[----:B------:R-:W-:Y:S01]  /*46b0*/  UMOV UR59, 0x40000040 ;  /* 0x40000040003b7882 */ /* 0x000fe20000000000 */
[----:B------:R-:W-:-:S04]  /*46c0*/  UIADD3 UR10, UR5, 0x300, URZ ;  /* 0x00000300050a7890 */ /* 0x000fc8000fffe03f */
[----:B------:R-:W3:Y:S01]  /*46d0*/  S2R R215, SR_TID.X ;  /* 0x0000000000d77919 */ /* 0x000ee20000002100 */
[----:B------:R-:W-:Y:S01]  /*46e0*/  UMOV UR11, 0x40000040 ;  /* 0x40000040000b7882 */ /* 0x000fe20000000000 */
[----:B------:R-:W-:Y:S01]  /*46f0*/  UMOV UR58, UR5 ;  /* 0x00000005003a7c82 */ /* 0x000fe20008000000 */
[----:B------:R-:W-:Y:S01]  /*4700*/  UIADD3 UR14, UR5, 0x302, URZ ;  /* 0x00000302050e7890 */ /* 0x000fe2000fffe03f */
[----:B------:R-:W-:Y:S01]  /*4710*/  UMOV UR15, 0x40000040 ;  /* 0x40000040000f7882 */ /* 0x000fe20000000000 */
[----:B------:R-:W-:Y:S01]  /*4720*/  UIADD3 UR18, UR5, 0x304, URZ ;  /* 0x0000030405127890 */ /* 0x000fe2000fffe03f */
[----:B------:R-:W-:Y:S01]  /*4730*/  UMOV UR19, 0x40000040 ;  /* 0x4000004000137882 */ /* 0x000fe20000000000 */
[----:B------:R-:W-:Y:S01]  /*4740*/  HGMMA.64x96x16.F32 R152, gdesc[UR56], R152, gsb0 ;  /* 0x01600000389879f0 */ /* 0x000fe20008000898 */
[----:B------:R-:W-:Y:S01]  /*4750*/  R2UR UR56, R6 ;  /* 0x00000000063872ca */ /* 0x000fe200000e0000 */
[----:B------:R-:W-:Y:S01]  /*4760*/  UIADD3 UR58, UR5, 0x2, URZ ;  /* 0x00000002053a7890 */ /* 0x000fe2000fffe03f */
[----:B------:R-:W-:Y:S01]  /*4770*/  R2UR UR57, R7 ;  /* 0x00000000073972ca */ /* 0x000fe200000e0000 */
[----:B------:R-:W-:Y:S01]  /*4780*/  UMOV UR59, 0x40000040 ;  /* 0x40000040003b7882 */ /* 0x000fe20000000000 */
[----:B------:R-:W-:Y:S01]  /*4790*/  UIADD3 UR22, UR5, 0x306, URZ ;  /* 0x0000030605167890 */ /* 0x000fe2000fffe03f */
        /* <DEDUP_REMOVED lines=12> */
[----:B---3--:R-:W-:Y:S01]  /*4860*/  SHF.R.U32.HI R217, RZ, 0x7, R215 ;  /* 0x00000007ffd97819 */ /* 0x008fe200000116d7 */
[----:B------:R-:W-:Y:S01]  /*4870*/  UMOV UR51, 0x40000040 ;  /* 0x4000004000337882 */ /* 0x000fe20000000000 */
[----:B------:R-:W-:Y:S01]  /*4880*/  UIADD3 UR54, UR5, 0x904, URZ ;  /* 0x0000090405367890 */ /* 0x000fe2000fffe03f */
[----:B------:R-:W-:Y:S01]  /*4890*/  UMOV UR55, 0x40000040 ;  /* 0x4000004000377882 */ /* 0x000fe20000000000 */
[----:B------:R-:W-:-:S02]  /*48a0*/  WARPGROUP.DEPBAR.LE gsb0, 0x0 ;  /* 0x00008000000079c5 */ /* 0x000fc40000010000 */
[----:B------:R-:W-:-:S06]  /*48b0*/  WARPGROUP.ARRIVE ;  /* 0x00000000000079c5 */ /* 0x000fcc0000000000 */
        /* <DEDUP_REMOVED lines=19> */
[----:B------:R-:W-:Y:S01]  /*49f0*/  ULDC UR5, c[0x0][0xad0] ;  /* 0x0002b40000057ab9 */ /* 0x000fe20000000800 */
        /* <DEDUP_REMOVED lines=47> */
[----:B012---:R-:W-:Y:S01]  /*4cf0*/  FMUL.FTZ R208, R165, UR5 ;  /* 0x00000005a5d07c20 */ /* 0x007fe20008410000 */
        /* <DEDUP_REMOVED lines=13> */
[----:B---3--:R-:W-:Y:S01]  /*4dd0*/  FMNMX.FTZ R186, R152, R206, !PT ;  /* 0x000000ce98ba7209 */ /* 0x008fe20007810000 */
        /* <DEDUP_REMOVED lines=26> */
[----:B------:R-:W-:-:S04]  /*4f80*/  FMUL.FTZ R199, R199, UR5 ;  /* 0x00000005c7c77c20 */ /* 0x000fc80008410000 */
        /* <DEDUP_REMOVED lines=20> */
[----:B0-----:R-:W-:Y:S01]  /*50d0*/  FMNMX.FTZ R212, R166, R189, !PT ;  /* 0x000000bda6d47209 */ /* 0x001fe20007810000 */
[----:B------:R-:W-:-:S06]  /*50e0*/  FMUL.FTZ R189, R193, UR5 ;  /* 0x00000005c1bd7c20 */ /* 0x000fcc0008410000 */
        /* <DEDUP_REMOVED lines=31> */
[----:B0-----:R-:W-:Y:S01]  /*52e0*/  FMNMX.FTZ R187, R175, R194, !PT ;  /* 0x000000c2afbb7209 */ /* 0x001fe20007810000 */
[----:B------:R-:W-:Y:S01]  /*52f0*/  FMUL.FTZ R194, R197, UR5 ;  /* 0x00000005c5c27c20 */ /* 0x000fe20008410000 */
[----:B------:R-:W-:-:S05]  /*5300*/  FMUL.FTZ R197, R198, UR5 ;  /* 0x00000005c6c57c20 */ /* 0x000fca0008410000 */
        /* <DEDUP_REMOVED lines=13> */
[----:B------:R-:W-:-:S05]  /*53e0*/  ULDC UR5, c[0x0][0xa80] ;  /* 0x0002a00000057ab9 */ /* 0x000fca0000000800 */
        /* <DEDUP_REMOVED lines=21> */
[----:B--2---:R-:W-:Y:S02]  /*5540*/  FMNMX.FTZ R198, R197, R198, !PT ;  /* 0x000000c6c5c67209 */ /* 0x004fe40007810000 */
[----:B0-----:R-:W-:-:S05]  /*5550*/  FMNMX.FTZ R195, R194, R193, !PT ;  /* 0x000000c1c2c37209 */ /* 0x001fca0007810000 */
[----:B------:R-:W0:Y:S01]  /*5560*/  SHFL.BFLY PT, R212, R195, 0x2, 0x1f ;  /* 0x0c401f00c3d47f89 */ /* 0x000e2200000e0000 */
[----:B-1----:R-:W-:-:S05]  /*5570*/  FMNMX.FTZ R198, R199, R198, !PT ;  /* 0x000000c6c7c67209 */ /* 0x002fca0007810000 */
[----:B------:R-:W1:Y:S01]  /*5580*/  SHFL.BFLY PT, R193, R198, 0x2, 0x1f ;  /* 0x0c401f00c6c17f89 */ /* 0x000e6200000e0000 */
[----:B0-----:R-:W-:-:S05]  /*5590*/  FMNMX.FTZ R212, R195, R212, !PT ;  /* 0x000000d4c3d47209 */ /* 0x001fca0007810000 */
[----:B------:R-:W0:Y:S01]  /*55a0*/  SHFL.BFLY PT, R187, R212, 0x1, 0x1f ;  /* 0x0c201f00d4bb7f89 */ /* 0x000e2200000e0000 */
[----:B-1----:R-:W-:-:S05]  /*55b0*/  FMNMX.FTZ R193, R198, R193, !PT ;  /* 0x000000c1c6c17209 */ /* 0x002fca0007810000 */
[----:B------:R-:W1:Y:S01]  /*55c0*/  SHFL.BFLY PT, R214, R193, 0x1, 0x1f ;  /* 0x0c201f00c1d67f89 */ /* 0x000e6200000e0000 */
[----:B0-----:R-:W-:-:S05]  /*55d0*/  FMNMX.FTZ R187, R212, R187, !PT ;  /* 0x000000bbd4bb7209 */ /* 0x001fca0007810000 */
[C---:B------:R-:W-:Y:S01]  /*55e0*/  FADD.FTZ R195, -R187.reuse, R206 ;  /* 0x000000cebbc37221 */ /* 0x040fe20000010100 */
[----:B------:R-:W-:Y:S01]  /*55f0*/  FMUL.FTZ R206, R187, UR5 ;  /* 0x00000005bbce7c20 */ /* 0x000fe20008410000 */
[----:B-1----:R-:W-:Y:S02]  /*5600*/  FMNMX.FTZ R193, R193, R214, !PT ;  /* 0x000000d6c1c17209 */ /* 0x002fe40007810000 */
[----:B------:R-:W-:Y:S01]  /*5610*/  FMUL.FTZ R195, R195, UR5 ;  /* 0x00000005c3c37c20 */ /* 0x000fe20008410000 */
[--C-:B------:R-:W-:Y:S01]  /*5620*/  FFMA.FTZ R198, R156, UR5, -R206.reuse ;  /* 0x000000059cc67c23 */ /* 0x100fe200080108ce */
[--C-:B------:R-:W-:Y:S01]  /*5630*/  FFMA.FTZ R212, R157, UR5, -R206.reuse ;  /* 0x000000059dd47c23 */ /* 0x100fe200080108ce */
[----:B------:R-:W-:Y:S02]  /*5640*/  VIADD R157, R217, 0x8 ;  /* 0x00000008d99d7836 */ /* 0x000fe40000000000 */
[C---:B------:R-:W-:Y:S01]  /*5650*/  FMUL.FTZ R216, R193.reuse, UR5 ;  /* 0x00000005c1d87c20 */ /* 0x040fe20008410000 */
[----:B------:R-:W-:Y:S01]  /*5660*/  FADD.FTZ R156, -R193, R207 ;  /* 0x000000cfc19c7221 */ /* 0x000fe20000010100 */
[--C-:B------:R-:W-:Y:S01]  /*5670*/  FFMA.FTZ R152, R152, UR5, -R206.reuse ;  /* 0x0000000598987c23 */ /* 0x100fe200080108ce */
[----:B------:R-:W-:Y:S01]  /*5680*/  FFMA.FTZ R153, R153, UR5, -R206 ;  /* 0x0000000599997c23 */ /* 0x000fe200080108ce */
[----:B------:R-:W-:Y:S01]  /*5690*/  FFMA.FTZ R214, R155, UR5, -R216 ;  /* 0x000000059bd67c23 */ /* 0x000fe200080108d8 */
[----:B------:R-:W-:-:S02]  /*56a0*/  IMAD.U32 R155, RZ, RZ, UR4 ;  /* 0x00000004ff9b7e24 */ /* 0x000fc4000f8e00ff */
[----:B------:R-:W-:Y:S01]  /*56b0*/  FMUL.FTZ R207, R156, UR5 ;  /* 0x000000059ccf7c20 */ /* 0x000fe20008410000 */
[--C-:B------:R-:W-:Y:S01]  /*56c0*/  FFMA.FTZ R213, R154, UR5, -R216.reuse ;  /* 0x000000059ad57c23 */ /* 0x100fe200080108d8 */
[----:B------:R-:W-:Y:S01]  /*56d0*/  IADD3 R154, -R217, 0xb, RZ ;  /* 0x0000000bd99a7810 */ /* 0x000fe20007ffe1ff */
[----:B------:R-:W-:Y:S02]  /*56e0*/  @!P1 VIADD R156, R155, 0x32440 ;  /* 0x000324409b9c9836 */ /* 0x000fe40000000000 */
[--C-:B------:R-:W-:Y:S01]  /*56f0*/  FFMA.FTZ R215, R158, UR5, -R216.reuse ;  /* 0x000000059ed77c23 */ /* 0x100fe200080108d8 */
[----:B------:R-:W-:Y:S01]  /*5700*/  FFMA.FTZ R217, R159, UR5, -R216 ;  /* 0x000000059fd97c23 */ /* 0x000fe200080108d8 */
[----:B------:R-:W0:Y:S01]  /*5710*/  MUFU.EX2 R195, R195 ;  /* 0x000000c300c37308 */ /* 0x000e220000000800 */
[----:B------:R-:W-:Y:S01]  /*5720*/  UIMAD UR4, UR36, 0xc00, UR6 ;  /* 0x00000c00240478a4 */ /* 0x000fe2000f8e0206 */
[----:B------:R-:W-:Y:S01]  /*5730*/  @!P1 PRMT R156, RZ, 0x654, R156 ;  /* 0x00000654ff9c9816 */ /* 0x000fe2000000009c */
[----:B------:R1:W-:Y:S06]  /*5740*/  BAR.ARV R154, 0x100 ;  /* 0x0004009a0000751d */ /* 0x0003ec0000002000 */
[----:B------:R2:W-:Y:S01]  /*5750*/  @!P1 SYNCS.ARRIVE.TRANS64.RED.A1T0 RZ, [R156+URZ], RZ ;  /* 0x000000ff9cff99a7 */ /* 0x0005e2000810043f */
[----:B------:R-:W3:Y:S01]  /*5760*/  MUFU.EX2 R207, R207 ;  /* 0x000000cf00cf7308 */ /* 0x000ee20000000800 */
[----:B------:R-:W-:Y:S01]  /*5770*/  UMOV UR10, UR4 ;  /* 0x00000004000a7c82 */ /* 0x000fe20008000000 */
[--C-:B------:R-:W-:Y:S01]  /*5780*/  FFMA.FTZ R160, R160, UR5, -R206.reuse ;  /* 0x00000005a0a07c23 */ /* 0x100fe200080108ce */
[--C-:B------:R-:W-:Y:S01]  /*5790*/  FFMA.FTZ R161, R161, UR5, -R206.reuse ;  /* 0x00000005a1a17c23 */ /* 0x100fe200080108ce */
[--C-:B------:R-:W-:Y:S01]  /*57a0*/  FFMA.FTZ R164, R164, UR5, -R206.reuse ;  /* 0x00000005a4a47c23 */ /* 0x100fe200080108ce */
[----:B------:R-:W-:Y:S01]  /*57b0*/  FFMA.FTZ R208, R208, UR5, -R206 ;  /* 0x00000005d0d07c23 */ /* 0x000fe200080108ce */
[--C-:B------:R-:W-:Y:S01]  /*57c0*/  FFMA.FTZ R162, R162, UR5, -R216.reuse ;  /* 0x00000005a2a27c23 */ /* 0x100fe200080108d8 */
[-C--:B0-----:R-:W-:Y:S01]  /*57d0*/  FMUL.FTZ R24, R24, R195.reuse ;  /* 0x000000c318187220 */ /* 0x081fe20000410000 */
        /* <DEDUP_REMOVED lines=139> */
[--C-:B------:R-:W-:Y:S01]  /*6090*/  FFMA.FTZ R209, R209, UR5, -R216.reuse ;  /* 0x00000005d1d17c23 */ /* 0x100fe200080108d8 */
[----:B----4-:R-:W-:Y:S01]  /*60a0*/  F2FP.F16.F32.PACK_AB R157, R214, R213 ;  /* 0x000000d5d69d723e */ /* 0x010fe200000000ff */
[----:B------:R-:W-:Y:S01]  /*60b0*/  FFMA.FTZ R210, R210, UR5, -R216 ;  /* 0x00000005d2d27c23 */ /* 0x000fe200080108d8 */
[----:B-----5:R-:W-:Y:S01]  /*60c0*/  F2FP.F16.F32.PACK_AB R159, R217, R215 ;  /* 0x000000d7d99f723e */ /* 0x020fe200000000ff */
[----:B------:R-:W-:Y:S01]  /*60d0*/  MUFU.EX2 R160, R160 ;  /* 0x000000a000a07308 */ /* 0x000fe20000000800 */
[--C-:B------:R-:W-:Y:S01]  /*60e0*/  FFMA.FTZ R165, R165, UR5, -R206.reuse ;  /* 0x00000005a5a57c23 */ /* 0x100fe200080108ce */
[--C-:B------:R-:W-:Y:S01]  /*60f0*/  FFMA.FTZ R166, R166, UR5, -R206.reuse ;  /* 0x00000005a6a67c23 */ /* 0x100fe200080108ce */
[----:B------:R-:W-:Y:S01]  /*6100*/  WARPGROUP.ARRIVE ;  /* 0x00000000000079c5 */ /* 0x000fe20000000000 */
[--C-:B------:R-:W-:Y:S01]  /*6110*/  FFMA.FTZ R169, R169, UR5, -R206.reuse ;  /* 0x00000005a9a97c23 */ /* 0x100fe200080108ce */
[----:B------:R-:W-:Y:S01]  /*6120*/  FFMA.FTZ R171, R171, UR5, -R206 ;  /* 0x00000005abab7c23 */ /* 0x000fe200080108ce */
[--C-:B------:R-:W-:Y:S01]  /*6130*/  FFMA.FTZ R167, R167, UR5, -R216.reuse ;  /* 0x00000005a7a77c23 */ /* 0x100fe200080108d8 */
[--C-:B------:R-:W-:Y:S01]  /*6140*/  FFMA.FTZ R168, R168, UR5, -R216.reuse ;  /* 0x00000005a8a87c23 */ /* 0x100fe200080108d8 */
[----:B------:R-:W0:Y:S01]  /*6150*/  MUFU.EX2 R161, R161 ;  /* 0x000000a100a17308 */ /* 0x000e220000000800 */
[----:B------:R-:W-:Y:S01]  /*6160*/  HGMMA.64x256x16.F32 R24, R156, gdesc[UR8].tnspB, R24, gsb0 ;  /* 0x43e000089c187df0 */ /* 0x000fe20008000818 */
[----:B------:R-:W-:Y:S01]  /*6170*/  UIADD3 UR10, UR4, 0x80, URZ ;  /* 0x00000080040a7890 */ /* 0x000fe2000fffe03f */
[--C-:B------:R-:W-:Y:S01]  /*6180*/  FFMA.FTZ R173, R173, UR5, -R216.reuse ;  /* 0x00000005adad7c23 */ /* 0x100fe200080108d8 */
[----:B------:R-:W-:Y:S01]  /*6190*/  UMOV UR11, 0x40000040 ;  /* 0x40000040000b7882 */ /* 0x000fe20000000000 */
[----:B------:R-:W-:Y:S01]  /*61a0*/  FFMA.FTZ R175, R175, UR5, -R216 ;  /* 0x00000005afaf7c23 */ /* 0x000fe200080108d8 */
[--C-:B------:R-:W-:Y:S01]  /*61b0*/  FFMA.FTZ R170, R170, UR5, -R206.reuse ;  /* 0x00000005aaaa7c23 */ /* 0x100fe200080108ce */
[--C-:B------:R-:W-:Y:S01]  /*61c0*/  FFMA.FTZ R172, R172, UR5, -R206.reuse ;  /* 0x00000005acac7c23 */ /* 0x100fe200080108ce */
[----:B------:R-:W-:Y:S01]  /*61d0*/  MUFU.EX2 R164, R164 ;  /* 0x000000a400a47308 */ /* 0x000fe20000000800 */
[--C-:B------:R-:W-:Y:S01]  /*61e0*/  FFMA.FTZ R177, R177, UR5, -R206.reuse ;  /* 0x00000005b1b17c23 */ /* 0x100fe200080108ce */
[----:B------:R-:W-:Y:S01]  /*61f0*/  FFMA.FTZ R179, R179, UR5, -R206 ;  /* 0x00000005b3b37c23 */ /* 0x000fe200080108ce */
[--C-:B------:R-:W-:Y:S01]  /*6200*/  FFMA.FTZ R174, R174, UR5, -R216.reuse ;  /* 0x00000005aeae7c23 */ /* 0x100fe200080108d8 */
[--C-:B------:R-:W-:Y:S01]  /*6210*/  FFMA.FTZ R176, R176, UR5, -R216.reuse ;  /* 0x00000005b0b07c23 */ /* 0x100fe200080108d8 */
[--C-:B------:R-:W-:Y:S01]  /*6220*/  FFMA.FTZ R181, R181, UR5, -R216.reuse ;  /* 0x00000005b5b57c23 */ /* 0x100fe200080108d8 */
[----:B------:R-:W-:Y:S01]  /*6230*/  FFMA.FTZ R183, R183, UR5, -R216 ;  /* 0x00000005b7b77c23 */ /* 0x000fe200080108d8 */
[--C-:B------:R-:W-:Y:S01]  /*6240*/  FFMA.FTZ R178, R178, UR5, -R206.reuse ;  /* 0x00000005b2b27c23 */ /* 0x100fe200080108ce */
[----:B------:R-:W2:Y:S01]  /*6250*/  MUFU.EX2 R208, R208 ;  /* 0x000000d000d07308 */ /* 0x000ea20000000800 */
[--C-:B------:R-:W-:Y:S01]  /*6260*/  FFMA.FTZ R180, R180, UR5, -R206.reuse ;  /* 0x00000005b4b47c23 */ /* 0x100fe200080108ce */
[--C-:B------:R-:W-:Y:S01]  /*6270*/  FFMA.FTZ R185, R185, UR5, -R206.reuse ;  /* 0x00000005b9b97c23 */ /* 0x100fe200080108ce */
[----:B------:R-:W-:Y:S01]  /*6280*/  FFMA.FTZ R188, R188, UR5, -R206 ;  /* 0x00000005bcbc7c23 */ /* 0x000fe200080108ce */
[--C-:B------:R-:W-:Y:S01]  /*6290*/  FFMA.FTZ R182, R182, UR5, -R216.reuse ;  /* 0x00000005b6b67c23 */ /* 0x100fe200080108d8 */
[--C-:B------:R-:W-:Y:S01]  /*62a0*/  FFMA.FTZ R184, R184, UR5, -R216.reuse ;  /* 0x00000005b8b87c23 */ /* 0x100fe200080108d8 */
[--C-:B------:R-:W-:Y:S01]  /*62b0*/  FFMA.FTZ R190, R190, UR5, -R216.reuse ;  /* 0x00000005bebe7c23 */ /* 0x100fe200080108d8 */
[----:B------:R-:W-:Y:S01]  /*62c0*/  FFMA.FTZ R211, R211, UR5, -R216 ;  /* 0x00000005d3d37c23 */ /* 0x000fe200080108d8 */
[----:B------:R-:W-:Y:S01]  /*62d0*/  MUFU.EX2 R162, R162 ;  /* 0x000000a200a27308 */ /* 0x000fe20000000800 */
[----:B------:R-:W-:Y:S01]  /*62e0*/  FFMA.FTZ R233, R194, UR5, -R206 ;  /* 0x00000005c2e97c23 */ /* 0x000fe200080108ce */
[--C-:B------:R-:W-:Y:S01]  /*62f0*/  FFMA.FTZ R194, R196, UR5, -R216.reuse ;  /* 0x00000005c4c27c23 */ /* 0x100fe200080108d8 */
[----:B------:R-:W-:Y:S01]  /*6300*/  FFMA.FTZ R196, R197, UR5, -R216 ;  /* 0x00000005c5c47c23 */ /* 0x000fe200080108d8 */
[--C-:B------:R-:W-:Y:S01]  /*6310*/  FFMA.FTZ R186, R186, UR5, -R206.reuse ;  /* 0x00000005baba7c23 */ /* 0x100fe200080108ce */
[--C-:B------:R-:W-:Y:S01]  /*6320*/  FFMA.FTZ R189, R189, UR5, -R206.reuse ;  /* 0x00000005bdbd7c23 */ /* 0x100fe200080108ce */
[----:B------:R-:W-:Y:S01]  /*6330*/  FFMA.FTZ R192, R192, UR5, -R206 ;  /* 0x00000005c0c07c23 */ /* 0x000fe200080108ce */
[--C-:B------:R-:W-:Y:S01]  /*6340*/  FFMA.FTZ R191, R191, UR5, -R216.reuse ;  /* 0x00000005bfbf7c23 */ /* 0x100fe200080108d8 */
[----:B------:R-:W3:Y:S01]  /*6350*/  MUFU.EX2 R163, R163 ;  /* 0x000000a300a37308 */ /* 0x000ee20000000800 */
[----:B------:R-:W-:Y:S01]  /*6360*/  FFMA.FTZ R197, R199, UR5, -R216 ;  /* 0x00000005c7c57c23 */ /* 0x000fe200080108d8 */
[----:B------:R-:W-:Y:S01]  /*6370*/  FFMA.FTZ R0, R195, R0, R152 ;  /* 0x00000000c3007223 */ /* 0x000fe20000010098 */
[----:B------:R-:W-:Y:S01]  /*6380*/  FFMA.FTZ R3, R207, R3, R213 ;  /* 0x00000003cf037223 */ /* 0x000fe200000100d5 */
[----:B------:R-:W-:-:S02]  /*6390*/  @!P1 VIADD R155, R155, 0x32460 ;  /* 0x000324609b9b9836 */ /* 0x000fc40000000000 */
[----:B------:R-:W-:Y:S01]  /*63a0*/  FADD.FTZ R153, R153, R0 ;  /* 0x0000000099997221 */ /* 0x000fe20000010000 */
[----:B------:R-:W-:Y:S01]  /*63b0*/  FADD.FTZ R214, R214, R3 ;  /* 0x00000003d6d67221 */ /* 0x000fe20000010000 */
[----:B------:R-:W-:Y:S01]  /*63c0*/  MUFU.EX2 R209, R209 ;  /* 0x000000d100d17308 */ /* 0x000fe20000000800 */
[----:B------:R-:W-:Y:S01]  /*63d0*/  @!P1 PRMT R155, RZ, 0x654, R155 ;  /* 0x00000654ff9b9816 */ /* 0x000fe2000000009b */
[----:B------:R-:W-:Y:S01]  /*63e0*/  FADD.FTZ R153, R198, R153 ;  /* 0x00000099c6997221 */ /* 0x000fe20000010000 */
[----:B------:R-:W-:Y:S01]  /*63f0*/  FADD.FTZ R214, R215, R214 ;  /* 0x000000d6d7d67221 */ /* 0x000fe20000010000 */
[----:B------:R-:W-:Y:S02]  /*6400*/  IMAD.MOV.U32 R207, RZ, RZ, R193 ;  /* 0x000000ffffcf7224 */ /* 0x000fe400078e00c1 */
[----:B------:R-:W-:Y:S01]  /*6410*/  FADD.FTZ R153, R212, R153 ;  /* 0x00000099d4997221 */ /* 0x000fe20000010000 */
[----:B------:R-:W-:Y:S01]  /*6420*/  FADD.FTZ R217, R217, R214 ;  /* 0x000000d6d9d97221 */ /* 0x000fe20000010000 */
[----:B------:R-:W4:Y:S01]  /*6430*/  MUFU.EX2 R210, R210 ;  /* 0x000000d200d27308 */ /* 0x000f220000000800 */
[----:B------:R-:W-:-:S07]  /*6440*/  IMAD.MOV.U32 R206, RZ, RZ, R187 ;  /* 0x000000ffffce7224 */ /* 0x000fce00078e00bb */
[----:B------:R-:W-:Y:S08]  /*6450*/  MUFU.EX2 R165, R165 ;  /* 0x000000a500a57308 */ /* 0x000ff00000000800 */
[----:B------:R-:W5:Y:S08]  /*6460*/  MUFU.EX2 R166, R166 ;  /* 0x000000a600a67308 */ /* 0x000f700000000800 */
[----:B------:R-:W-:Y:S08]  /*6470*/  MUFU.EX2 R169, R169 ;  /* 0x000000a900a97308 */ /* 0x000ff00000000800 */
[----:B------:R-:W1:Y:S08]  /*6480*/  MUFU.EX2 R171, R171 ;  /* 0x000000ab00ab7308 */ /* 0x000e700000000800 */
[----:B------:R-:W-:Y:S08]  /*6490*/  MUFU.EX2 R167, R167 ;  /* 0x000000a700a77308 */ /* 0x000ff00000000800 */
[----:B------:R-:W1:Y:S08]  /*64a0*/  MUFU.EX2 R168, R168 ;  /* 0x000000a800a87308 */ /* 0x000e700000000800 */
        /* <DEDUP_REMOVED lines=20> */
[----:B------:R-:W-:Y:S01]  /*65f0*/  MUFU.EX2 R192, R192 ;  /* 0x000000c000c07308 */ /* 0x000fe20000000800 */
[----:B------:R-:W-:-:S02]  /*6600*/  WARPGROUP.DEPBAR.LE gsb0, 0x0 ;  /* 0x00008000000079c5 */ /* 0x000fc40000010000 */
[----:B0-----:R-:W-:-:S05]  /*6610*/  F2FP.F16.F32.PACK_AB R156, R161, R160 ;  /* 0x000000a0a19c723e */ /* 0x001fca00000000ff */
[----:B------:R-:W0:Y:S01]  /*6620*/  MUFU.EX2 R233, R233 ;  /* 0x000000e900e97308 */ /* 0x000e220000000800 */
[----:B--2---:R-:W-:Y:S01]  /*6630*/  F2FP.F16.F32.PACK_AB R158, R208, R164 ;  /* 0x000000a4d09e723e */ /* 0x004fe200000000ff */
[----:B------:R-:W-:Y:S01]  /*6640*/  FADD.FTZ R160, R160, R153 ;  /* 0x00000099a0a07221 */ /* 0x000fe20000010000 */
[----:B---3--:R-:W-:Y:S01]  /*6650*/  F2FP.F16.F32.PACK_AB R157, R163, R162 ;  /* 0x000000a2a39d723e */ /* 0x008fe200000000ff */
[----:B------:R-:W-:Y:S01]  /*6660*/  FADD.FTZ R162, R162, R217 ;  /* 0x000000d9a2a27221 */ /* 0x000fe20000010000 */
[----:B----4-:R-:W-:Y:S01]  /*6670*/  F2FP.F16.F32.PACK_AB R159, R210, R209 ;  /* 0x000000d1d29f723e */ /* 0x010fe200000000ff */
[----:B------:R-:W-:Y:S02]  /*6680*/  FADD.FTZ R161, R161, R160 ;  /* 0x000000a0a1a17221 */ /* 0x000fe40000010000 */
[----:B------:R-:W-:Y:S01]  /*6690*/  MUFU.EX2 R191, R191 ;  /* 0x000000bf00bf7308 */ /* 0x000fe20000000800 */
[----:B------:R-:W-:Y:S01]  /*66a0*/  WARPGROUP.ARRIVE ;  /* 0x00000000000079c5 */ /* 0x000fe20000000000 */
[----:B------:R-:W-:Y:S01]  /*66b0*/  FADD.FTZ R162, R163, R162 ;  /* 0x000000a2a3a27221 */ /* 0x000fe20000010000 */
[----:B------:R-:W-:-:S03]  /*66c0*/  FADD.FTZ R161, R164, R161 ;  /* 0x000000a1a4a17221 */ /* 0x000fc60000010000 */
[----:B------:R-:W-:Y:S01]  /*66d0*/  FADD.FTZ R209, R209, R162 ;  /* 0x000000a2d1d17221 */ /* 0x000fe20000010000 */
[----:B------:R-:W-:Y:S01]  /*66e0*/  HGMMA.64x256x16.F32 R24, R156, gdesc[UR8].tnspB, R24, gsb0 ;  /* 0x43e000089c187df0 */ /* 0x000fe20008000818 */
[----:B------:R-:W-:Y:S01]  /*66f0*/  UIADD3 UR10, UR4, 0x100, URZ ;  /* 0x00000100040a7890 */ /* 0x000fe2000fffe03f */
[----:B------:R-:W2:Y:S01]  /*6700*/  MUFU.EX2 R194, R194 ;  /* 0x000000c200c27308 */ /* 0x000ea20000000800 */
[----:B------:R-:W-:Y:S01]  /*6710*/  UMOV UR11, 0x40000040 ;  /* 0x40000040000b7882 */ /* 0x000fe20000000000 */
[----:B------:R-:W-:Y:S01]  /*6720*/  FADD.FTZ R208, R208, R161 ;  /* 0x000000a1d0d07221 */ /* 0x000fe20000010000 */
[----:B------:R-:W-:-:S05]  /*6730*/  FADD.FTZ R210, R210, R209 ;  /* 0x000000d1d2d27221 */ /* 0x000fca0000010000 */
[----:B------:R-:W-:Y:S08]  /*6740*/  MUFU.EX2 R196, R196 ;  /* 0x000000c400c47308 */ /* 0x000ff00000000800 */
[----:B------:R-:W3:Y:S01]  /*6750*/  MUFU.EX2 R197, R197 ;  /* 0x000000c500c57308 */ /* 0x000ee20000000800 */
[----:B------:R-:W-:Y:S02]  /*6760*/  WARPGROUP.DEPBAR.LE gsb0, 0x0 ;  /* 0x00008000000079c5 */ /* 0x000fe40000010000 */
[----:B-----5:R-:W-:Y:S01]  /*6770*/  F2FP.F16.F32.PACK_AB R156, R166, R165 ;  /* 0x000000a5a69c723e */ /* 0x020fe200000000ff */
[----:B------:R-:W-:Y:S01]  /*6780*/  FADD.FTZ R165, R165, R208 ;  /* 0x000000d0a5a57221 */ /* 0x000fe20000010000 */
[----:B-1----:R-:W-:-:S02]  /*6790*/  F2FP.F16.F32.PACK_AB R158, R171, R169 ;  /* 0x000000a9ab9e723e */ /* 0x002fc400000000ff */
[----:B------:R-:W-:Y:S01]  /*67a0*/  F2FP.F16.F32.PACK_AB R157, R168, R167 ;  /* 0x000000a7a89d723e */ /* 0x000fe200000000ff */
[----:B------:R-:W-:Y:S01]  /*67b0*/  FADD.FTZ R167, R167, R210 ;  /* 0x000000d2a7a77221 */ /* 0x000fe20000010000 */
[----:B------:R-:W-:Y:S01]  /*67c0*/  F2FP.F16.F32.PACK_AB R159, R175, R173 ;  /* 0x000000adaf9f723e */ /* 0x000fe200000000ff */
[----:B------:R-:W-:Y:S02]  /*67d0*/  FADD.FTZ R166, R166, R165 ;  /* 0x000000a5a6a67221 */ /* 0x000fe40000010000 */
[----:B------:R-:W-:Y:S01]  /*67e0*/  FADD.FTZ R168, R168, R167 ;  /* 0x000000a7a8a87221 */ /* 0x000fe20000010000 */
[----:B------:R-:W-:Y:S01]  /*67f0*/  WARPGROUP.ARRIVE ;  /* 0x00000000000079c5 */ /* 0x000fe20000000000 */
[----:B------:R-:W-:Y:S02]  /*6800*/  FADD.FTZ R166, R169, R166 ;  /* 0x000000a6a9a67221 */ /* 0x000fe40000010000 */
[----:B------:R-:W-:Y:S02]  /*6810*/  FADD.FTZ R168, R173, R168 ;  /* 0x000000a8ada87221 */ /* 0x000fe40000010000 */
[----:B------:R-:W-:Y:S01]  /*6820*/  FADD.FTZ R171, R171, R166 ;  /* 0x000000a6abab7221 */ /* 0x000fe20000010000 */
[----:B------:R-:W-:Y:S01]  /*6830*/  HGMMA.64x256x16.F32 R24, R156, gdesc[UR8].tnspB, R24, gsb0 ;  /* 0x43e000089c187df0 */ /* 0x000fe20008000818 */
[----:B------:R-:W-:Y:S01]  /*6840*/  UIADD3 UR10, UR4, 0x180, URZ ;  /* 0x00000180040a7890 */ /* 0x000fe2000fffe03f */
[----:B------:R-:W-:Y:S01]  /*6850*/  FADD.FTZ R175, R175, R168 ;  /* 0x000000a8afaf7221 */ /* 0x000fe20000010000 */
[----:B------:R-:W-:Y:S01]  /*6860*/  UMOV UR11, 0x40000040 ;  /* 0x40000040000b7882 */ /* 0x000fe20000000000 */
[----:B------:R-:W-:-:S02]  /*6870*/  FADD.FTZ R171, R170, R171 ;  /* 0x000000abaaab7221 */ /* 0x000fc40000010000 */
[----:B------:R-:W-:Y:S01]  /*6880*/  FADD.FTZ R175, R174, R175 ;  /* 0x000000afaeaf7221 */ /* 0x000fe20000010000 */
[----:B------:R-:W-:Y:S02]  /*6890*/  WARPGROUP.DEPBAR.LE gsb0, 0x0 ;  /* 0x00008000000079c5 */ /* 0x000fe40000010000 */
[C---:B------:R-:W-:Y:S01]  /*68a0*/  F2FP.F16.F32.PACK_AB R156, R172.reuse, R170 ;  /* 0x000000aaac9c723e */ /* 0x040fe200000000ff */
[----:B------:R-:W-:Y:S01]  /*68b0*/  FADD.FTZ R172, R172, R171 ;  /* 0x000000abacac7221 */ /* 0x000fe20000010000 */
[----:B------:R-:W-:Y:S02]  /*68c0*/  F2FP.F16.F32.PACK_AB R158, R179, R177 ;  /* 0x000000b1b39e723e */ /* 0x000fe400000000ff */
[C---:B------:R-:W-:Y:S01]  /*68d0*/  F2FP.F16.F32.PACK_AB R157, R176.reuse, R174 ;  /* 0x000000aeb09d723e */ /* 0x040fe200000000ff */
[----:B------:R-:W-:Y:S01]  /*68e0*/  FADD.FTZ R176, R176, R175 ;  /* 0x000000afb0b07221 */ /* 0x000fe20000010000 */
[----:B------:R-:W-:Y:S01]  /*68f0*/  F2FP.F16.F32.PACK_AB R159, R183, R181 ;  /* 0x000000b5b79f723e */ /* 0x000fe200000000ff */
[----:B------:R-:W-:-:S02]  /*6900*/  FADD.FTZ R172, R177, R172 ;  /* 0x000000acb1ac7221 */ /* 0x000fc40000010000 */
[----:B------:R-:W-:Y:S01]  /*6910*/  FADD.FTZ R176, R181, R176 ;  /* 0x000000b0b5b07221 */ /* 0x000fe20000010000 */
[----:B------:R-:W-:Y:S01]  /*6920*/  WARPGROUP.ARRIVE ;  /* 0x00000000000079c5 */ /* 0x000fe20000000000 */
[----:B------:R-:W-:Y:S02]  /*6930*/  FADD.FTZ R179, R179, R172 ;  /* 0x000000acb3b37221 */ /* 0x000fe40000010000 */
[----:B------:R-:W-:Y:S02]  /*6940*/  FADD.FTZ R183, R183, R176 ;  /* 0x000000b0b7b77221 */ /* 0x000fe40000010000 */
[----:B------:R-:W-:-:S04]  /*6950*/  FADD.FTZ R179, R178, R179 ;  /* 0x000000b3b2b37221 */ /* 0x000fc80000010000 */
[----:B------:R-:W-:Y:S01]  /*6960*/  HGMMA.64x256x16.F32 R24, R156, gdesc[UR8].tnspB, R24, gsb0 ;  /* 0x43e000089c187df0 */ /* 0x000fe20008000818 */
[----:B------:R-:W-:Y:S01]  /*6970*/  UIADD3 UR10, UR4, 0x200, URZ ;  /* 0x00000200040a7890 */ /* 0x000fe2000fffe03f */
[----:B------:R-:W-:Y:S01]  /*6980*/  FADD.FTZ R183, R182, R183 ;  /* 0x000000b7b6b77221 */ /* 0x000fe20000010000 */
[----:B------:R-:W-:-:S03]  /*6990*/  UMOV UR11, 0x40000040 ;  /* 0x40000040000b7882 */ /* 0x000fc60000000000 */
[----:B------:R-:W-:Y:S01]  /*69a0*/  FADD.FTZ R183, R184, R183 ;  /* 0x000000b7b8b77221 */ /* 0x000fe20000010000 */
[----:B------:R-:W-:Y:S02]  /*69b0*/  WARPGROUP.DEPBAR.LE gsb0, 0x0 ;  /* 0x00008000000079c5 */ /* 0x000fe40000010000 */
[C---:B------:R-:W-:Y:S01]  /*69c0*/  F2FP.F16.F32.PACK_AB R156, R180.reuse, R178 ;  /* 0x000000b2b49c723e */ /* 0x040fe200000000ff */
[----:B------:R-:W-:Y:S01]  /*69d0*/  FADD.FTZ R180, R180, R179 ;  /* 0x000000b3b4b47221 */ /* 0x000fe20000010000 */
[----:B------:R-:W-:Y:S02]  /*69e0*/  F2FP.F16.F32.PACK_AB R158, R188, R185 ;  /* 0x000000b9bc9e723e */ /* 0x000fe400000000ff */
[----:B------:R-:W-:Y:S01]  /*69f0*/  F2FP.F16.F32.PACK_AB R157, R184, R182 ;  /* 0x000000b6b89d723e */ /* 0x000fe200000000ff */
[----:B------:R-:W-:Y:S01]  /*6a00*/  FADD.FTZ R185, R185, R180 ;  /* 0x000000b4b9b97221 */ /* 0x000fe20000010000 */
[----:B------:R-:W-:Y:S01]  /*6a10*/  F2FP.F16.F32.PACK_AB R159, R211, R190 ;  /* 0x000000bed39f723e */ /* 0x000fe200000000ff */
[----:B------:R-:W-:-:S02]  /*6a20*/  FADD.FTZ R190, R190, R183 ;  /* 0x000000b7bebe7221 */ /* 0x000fc40000010000 */
[----:B------:R-:W-:Y:S01]  /*6a30*/  FADD.FTZ R185, R188, R185 ;  /* 0x000000b9bcb97221 */ /* 0x000fe20000010000 */
[----:B------:R-:W-:Y:S01]  /*6a40*/  WARPGROUP.ARRIVE ;  /* 0x00000000000079c5 */ /* 0x000fe20000000000 */
[----:B------:R-:W-:-:S08]  /*6a50*/  FADD.FTZ R190, R211, R190 ;  /* 0x000000bed3be7221 */ /* 0x000fd00000010000 */
[----:B------:R-:W-:Y:S01]  /*6a60*/  HGMMA.64x256x16.F32 R24, R156, gdesc[UR8].tnspB, R24, gsb0 ;  /* 0x43e000089c187df0 */ /* 0x000fe20008000818 */
[----:B------:R-:W-:Y:S01]  /*6a70*/  UIADD3 UR10, UR4, 0x280, URZ ;  /* 0x00000280040a7890 */ /* 0x000fe2000fffe03f */
[----:B------:R-:W-:Y:S01]  /*6a80*/  UMOV UR11, 0x40000040 ;  /* 0x40000040000b7882 */ /* 0x000fe20000000000 */
[----:B------:R-:W-:Y:S02]  /*6a90*/  WARPGROUP.DEPBAR.LE gsb0, 0x0 ;  /* 0x00008000000079c5 */ /* 0x000fe40000010000 */
[----:B------:R-:W-:Y:S01]  /*6aa0*/  F2FP.F16.F32.PACK_AB R156, R189, R186 ;  /* 0x000000babd9c723e */ /* 0x000fe200000000ff */
[----:B------:R-:W-:Y:S01]  /*6ab0*/  FADD.FTZ R186, R186, R185 ;  /* 0x000000b9baba7221 */ /* 0x000fe20000010000 */
[----:B0-----:R-:W-:Y:S02]  /*6ac0*/  F2FP.F16.F32.PACK_AB R158, R233, R192 ;  /* 0x000000c0e99e723e */ /* 0x001fe400000000ff */
[----:B--2---:R-:W-:Y:S01]  /*6ad0*/  F2FP.F16.F32.PACK_AB R157, R194, R191 ;  /* 0x000000bfc29d723e */ /* 0x004fe200000000ff */
[----:B------:R-:W-:Y:S01]  /*6ae0*/  FADD.FTZ R191, R191, R190 ;  /* 0x000000bebfbf7221 */ /* 0x000fe20000010000 */
[----:B---3--:R-:W-:Y:S01]  /*6af0*/  F2FP.F16.F32.PACK_AB R159, R197, R196 ;  /* 0x000000c4c59f723e */ /* 0x008fe200000000ff */
[----:B------:R-:W-:-:S02]  /*6b00*/  FADD.FTZ R189, R189, R186 ;  /* 0x000000babdbd7221 */ /* 0x000fc40000010000 */
[----:B------:R-:W-:Y:S01]  /*6b10*/  FADD.FTZ R191, R194, R191 ;  /* 0x000000bfc2bf7221 */ /* 0x000fe20000010000 */
[----:B------:R-:W-:Y:S01]  /*6b20*/  WARPGROUP.ARRIVE ;  /* 0x00000000000079c5 */ /* 0x000fe20000000000 */
[----:B------:R-:W-:Y:S02]  /*6b30*/  FADD.FTZ R0, R192, R189 ;  /* 0x000000bdc0007221 */ /* 0x000fe40000010000 */
[----:B------:R-:W-:Y:S02]  /*6b40*/  FADD.FTZ R196, R196, R191 ;  /* 0x000000bfc4c47221 */ /* 0x000fe40000010000 */
[----:B------:R-:W-:-:S08]  /*6b50*/  FADD.FTZ R0, R233, R0 ;  /* 0x00000000e9007221 */ /* 0x000fd00000010000 */
[----:B------:R-:W-:Y:S01]  /*6b60*/  HGMMA.64x256x16.F32 R24, R156, gdesc[UR8].tnspB, R24, gsb0 ;  /* 0x43e000089c187df0 */ /* 0x000fe20008000818 */
[----:B------:R-:W-:Y:S02]  /*6b70*/  FADD.FTZ R3, R197, R196 ;  /* 0x000000c4c5037221 */ /* 0x000fe40000010000 */
[----:B------:R-:W-:Y:S02]  /*6b80*/  WARPGROUP.DEPBAR.LE gsb0, 0x0 ;  /* 0x00008000000079c5 */ /* 0x000fe40000010000 */
[----:B------:R0:W-:Y:S01]  /*6b90*/  @!P1 SYNCS.ARRIVE.TRANS64.RED.A1T0 RZ, [R155+URZ], RZ ;  /* 0x000000ff9bff99a7 */ /* 0x0001e2000810043f */
[----:B------:R-:W-:Y:S05]  /*6ba0*/  @P2 BRA `(.L_x_1057) ;  /* 0xffffffd400c82947 */ /* 0x000fea000383ffff */
.L_x_1048:
[----:B------:R-:W1:Y:S01]  /*6bb0*/  SHFL.BFLY PT, R5, R0, 0x2, 0x1f ;  /* 0x0c401f0000057f89 */ /* 0x000e6200000e0000 */
[----:B------:R-:W-:Y:S01]  /*6bc0*/  R2UR UR4, R219 ;  /* 0x00000000db0472ca */ /* 0x000fe200000e0000 */
[----:B------:R-:W-:Y:S01]  /*6bd0*/  UIADD3 UR36, UR36, 0x1, URZ ;  /* 0x0000000124247890 */ /* 0x000fe2000fffe03f */
[----:B------:R-:W-:Y:S01]  /*6be0*/  IMAD.U32 R11, RZ, RZ, UR5 ;  /* 0x00000005ff0b7e24 */ /* 0x000fe2000f8e00ff */
[----:B------:R-:W2:Y:S01]  /*6bf0*/  SHFL.BFLY PT, R6, R3, 0x2, 0x1f ;  /* 0x0c401f0003067f89 */ /* 0x000ea200000e0000 */
[----:B------:R-:W-:Y:S01]  /*6c00*/  IMAD.MOV.U32 R8, RZ, RZ, -0x800000 ;  /* 0xff800000ff087424 */ /* 0x000fe200078e00ff */
[----:B------:R-:W-:Y:S01]  /*6c10*/  UISETP.NE.AND UP0, UPT, UR36, 0x2, UPT ;  /* 0x000000022400788c */ /* 0x000fe2000bf05270 */
[----:B------:R3:W-:Y:S07]  /*6c20*/  BAR.ARV R154, 0x100 ;  /* 0x0004009a0000751d */ /* 0x0007ee0000002000 */
[----:B------:R-:W-:Y:S01]  /*6c30*/  UIADD3 UR4, UR4, 0x1, URZ ;  /* 0x0000000104047890 */ /* 0x000fe2000fffe03f */
[----:B------:R-:W-:Y:S06]  /*6c40*/  BAR.ARV 0x8, 0x180 ;  /* 0x0206000000007b1d */ /* 0x000fec0000002000 */
[----:B------:R-:W-:Y:S01]  /*6c50*/  IMAD.U32 R219, RZ, RZ, UR4 ;  /* 0x00000004ffdb7e24 */ /* 0x000fe2000f8e00ff */
[----:B------:R-:W-:Y:S01]  /*6c60*/  USEL UR4, URZ, 0x1, UP0 ;  /* 0x000000013f047887 */ /* 0x000fe20008000000 */
[----:B-1----:R-:W-:Y:S01]  /*6c70*/  FADD.FTZ R5, R5, R0 ;  /* 0x0000000005057221 */ /* 0x002fe20000010000 */
[----:B------:R-:W-:Y:S01]  /*6c80*/  IMAD.MOV.U32 R0, RZ, RZ, RZ ;  /* 0x000000ffff007224 */ /* 0x000fe200078e00ff */
[----:B------:R-:W-:Y:S01]  /*6c90*/  PLOP3.LUT P0, PT, PT, PT, PT, 0x8, 0x0 ;  /* 0x000000000000781c */ /* 0x000fe20003f0e170 */
[----:B------:R-:W-:Y:S01]  /*6ca0*/  USEL UR36, UR36, URZ, UP0 ;  /* 0x0000003f24247287 */ /* 0x000fe20008000000 */
[----:B--2---:R-:W-:Y:S01]  /*6cb0*/  FADD.FTZ R6, R6, R3 ;  /* 0x0000000306067221 */ /* 0x004fe20000010000 */
[----:B------:R-:W1:Y:S01]  /*6cc0*/  SHFL.BFLY PT, R4, R5, 0x1, 0x1f ;  /* 0x0c201f0005047f89 */ /* 0x000e6200000e0000 */
[----:B------:R-:W-:Y:S01]  /*6cd0*/  IMAD.MOV.U32 R3, RZ, RZ, -0x800000 ;  /* 0xff800000ff037424 */ /* 0x000fe200078e00ff */
[----:B------:R-:W-:-:S02]  /*6ce0*/  ULOP3.LUT UR37, UR37, UR4, URZ, 0x3c, !UPT ;  /* 0x0000000425257292 */ /* 0x000fc4000f8e3c3f */
[----:B------:R-:W2:Y:S01]  /*6cf0*/  SHFL.BFLY PT, R7, R6, 0x1, 0x1f ;  /* 0x0c201f0006077f89 */ /* 0x000ea200000e0000 */
[----:B-1----:R-:W-:Y:S01]  /*6d00*/  FADD.FTZ R9, R5, R4 ;  /* 0x0000000405097221 */ /* 0x002fe20000010000 */
[----:B------:R-:W-:Y:S02]  /*6d10*/  IMAD.MOV.U32 R4, RZ, RZ, RZ ;  /* 0x000000ffff047224 */ /* 0x000fe400078e00ff */
[----:B--2---:R-:W-:Y:S02]  /*6d20*/  FADD.FTZ R7, R6, R7 ;  /* 0x0000000706077221 */ /* 0x004fe40000010000 */
[----:B------:R-:W-:-:S03]  /*6d30*/  FSETP.NE.FTZ.AND P1, PT, R9, RZ, PT ;  /* 0x000000ff0900720b */ /* 0x000fc60003f35000 */
[----:B------:R-:W-:-:S10]  /*6d40*/  FSETP.NE.FTZ.AND P2, PT, R7, RZ, PT ;  /* 0x000000ff0700720b */ /* 0x000fd40003f55000 */
[----:B------:R-:W1:Y:S03]  /*6d50*/  @P1 MUFU.RCP R4, R9 ;  /* 0x0000000900041308 */ /* 0x000e660000001000 */
[----:B------:R-:W-:-:S05]  /*6d60*/  @P2 FMUL.FTZ R11, R11, 0.69314718246459960938 ;  /* 0x3f3172180b0b2820 */ /* 0x000fca0000410000 */
[----:B------:R-:W2:Y:S08]  /*6d70*/  @P1 MUFU.LG2 R5, R9 ;  /* 0x0000000900051308 */ /* 0x000eb00000000c00 */
[----:B------:R-:W4:Y:S01]  /*6d80*/  @P2 MUFU.LG2 R6, R7 ;  /* 0x0000000700062308 */ /* 0x000f220000000c00 */
[-C--:B-1----:R-:W-:Y:S01]  /*6d90*/  FMUL.FTZ R24, R24, R4.reuse ;  /* 0x0000000418187220 */ /* 0x082fe20000410000 */
[-C--:B------:R-:W-:Y:S01]  /*6da0*/  FMUL.FTZ R25, R25, R4.reuse ;  /* 0x0000000419197220 */ /* 0x080fe20000410000 */
[-C--:B------:R-:W-:Y:S01]  /*6db0*/  FMUL.FTZ R28, R28, R4.reuse ;  /* 0x000000041c1c7220 */ /* 0x080fe20000410000 */
[-C--:B------:R-:W-:Y:S01]  /*6dc0*/  FMUL.FTZ R29, R29, R4.reuse ;  /* 0x000000041d1d7220 */ /* 0x080fe20000410000 */
[-C--:B------:R-:W-:Y:S01]  /*6dd0*/  FMUL.FTZ R32, R32, R4.reuse ;  /* 0x0000000420207220 */ /* 0x080fe20000410000 */
[-C--:B------:R-:W-:Y:S01]  /*6de0*/  FMUL.FTZ R33, R33, R4.reuse ;  /* 0x0000000421217220 */ /* 0x080fe20000410000 */
[-C--:B------:R-:W-:Y:S01]  /*6df0*/  FMUL.FTZ R36, R36, R4.reuse ;  /* 0x0000000424247220 */ /* 0x080fe20000410000 */
[----:B------:R-:W1:Y:S01]  /*6e00*/  @P2 MUFU.RCP R0, R7 ;  /* 0x0000000700002308 */ /* 0x000e620000001000 */
        /* <DEDUP_REMOVED lines=57> */
[----:B------:R-:W-:-:S02]  /*71a0*/  IMAD.U32 R4, RZ, RZ, UR5 ;  /* 0x00000005ff047e24 */ /* 0x000fc4000f8e00ff */
[----:B--2---:R-:W-:Y:S01]  /*71b0*/  @P1 FMUL.FTZ R5, R5, 0.69314718246459960938 ;  /* 0x3f31721805051820 */ /* 0x004fe20000410000 */
[----:B----4-:R-:W-:Y:S01]  /*71c0*/  @P2 FMUL.FTZ R6, R6, 0.69314718246459960938 ;  /* 0x3f31721806062820 */ /* 0x010fe20000410000 */
[-C--:B-1----:R-:W-:Y:S01]  /*71d0*/  FMUL.FTZ R9, R83, R0.reuse ;  /* 0x0000000053097220 */ /* 0x082fe20000410000 */
[----:B------:R-:W-:Y:S01]  /*71e0*/  @P1 FMUL.FTZ R4, R4, 0.69314718246459960938 ;  /* 0x3f31721804041820 */ /* 0x000fe20000410000 */
[-C--:B------:R-:W-:Y:S01]  /*71f0*/  FMUL.FTZ R166, R27, R0.reuse ;  /* 0x000000001ba67220 */ /* 0x080fe20000410000 */
[-C--:B------:R-:W-:Y:S01]  /*7200*/  FMUL.FTZ R165, R35, R0.reuse ;  /* 0x0000000023a57220 */ /* 0x080fe20000410000 */
[-C--:B------:R-:W-:Y:S01]  /*7210*/  FMUL.FTZ R163, R43, R0.reuse ;  /* 0x000000002ba37220 */ /* 0x080fe20000410000 */
[-C--:B------:R-:W-:Y:S01]  /*7220*/  FMUL.FTZ R161, R51, R0.reuse ;  /* 0x0000000033a17220 */ /* 0x080fe20000410000 */
[-C--:B------:R-:W-:Y:S01]  /*7230*/  FMUL.FTZ R159, R59, R0.reuse ;  /* 0x000000003b9f7220 */ /* 0x080fe20000410000 */
[-C--:B------:R-:W-:Y:S01]  /*7240*/  FMUL.FTZ R157, R67, R0.reuse ;  /* 0x00000000439d7220 */ /* 0x080fe20000410000 */
        /* <DEDUP_REMOVED lines=59> */
.L_x_1036:
        /* <DEDUP_REMOVED lines=31> */
[----:B------:R-:W-:Y:S02]  /*77f0*/  MOV R4, R151 ;  /* 0x0000009700047202 */ /* 0x000fe40000000f00 */
[----:B0-----:R-:W-:-:S02]  /*7800*/  MOV R5, R6 ;  /* 0x0000000600057202 */ /* 0x001fc40000000f00 */
[----:B------:R-:W-:Y:S02]  /*7810*/  F2FP.F16.F32.PACK_AB R51, R160, R51 ;  /* 0x00000033a033723e */ /* 0x000fe400000000ff */
[----:B------:R-:W-:Y:S01]  /*7820*/  F2FP.F16.F32.PACK_AB R57, R159, R58 ;  /* 0x0000003a9f39723e */ /* 0x000fe200000000ff */
[----:B------:R-:W-:Y:S01]  /*7830*/  IMAD.WIDE R102, R225, 0x2, R4 ;  /* 0x00000002e1667825 */ /* 0x000fe200078e0204 */
[----:B------:R-:W-:Y:S02]  /*7840*/  F2FP.F16.F32.PACK_AB R64, R65, R64 ;  /* 0x000000404140723e */ /* 0x000fe400000000ff */
[----:B------:R-:W-:Y:S02]  /*7850*/  F2FP.F16.F32.PACK_AB R58, R61, R60 ;  /* 0x0000003c3d3a723e */ /* 0x000fe400000000ff */
[C---:B------:R-:W-:Y:S02]  /*7860*/  IADD3 R153, P1, R102.reuse, 0x20, RZ ;  /* 0x0000002066997810 */ /* 0x040fe40007f3e0ff */
[----:B------:R-:W-:-:S02]  /*7870*/  LOP3.LUT R11, R102, 0x380, RZ, 0xc0, !PT ;  /* 0x00000380660b7812 */ /* 0x000fc400078ec0ff */
[C---:B------:R-:W-:Y:S01]  /*7880*/  IADD3 R173, P0, R102.reuse, 0x40, RZ ;  /* 0x0000004066ad7810 */ /* 0x040fe20007f1e0ff */
[--C-:B------:R-:W-:Y:S01]  /*7890*/  IMAD.X R13, RZ, RZ, R103.reuse, P1 ;  /* 0x000000ffff0d7224 */ /* 0x100fe200008e0667 */
[C---:B------:R-:W-:Y:S02]  /*78a0*/  IADD3 R175, P4, R102.reuse, 0x60, RZ ;  /* 0x0000006066af7810 */ /* 0x040fe40007f9e0ff */
        /* <DEDUP_REMOVED lines=10> */
[----:B------:R-:W-:Y:S01]  /*7950*/  SHF.R.U64 R11, R11, 0x3, RZ ;  /* 0x000000030b0b7819 */ /* 0x000fe200000012ff */
[--C-:B------:R-:W-:Y:S01]  /*7960*/  IMAD.X R39, RZ, RZ, R103.reuse, P2 ;  /* 0x000000ffff277224 */ /* 0x100fe200010e0667 */
[----:B------:R-:W-:Y:S01]  /*7970*/  LOP3.LUT R12, R153, 0x380, RZ, 0xc0, !PT ;  /* 0x00000380990c7812 */ /* 0x000fe200078ec0ff */
[----:B------:R-:W-:Y:S01]  /*7980*/  IMAD.X R47, RZ, RZ, R103, P1 ;  /* 0x000000ffff2f7224 */ /* 0x000fe200008e0667 */
[----:B------:R-:W-:-:S02]  /*7990*/  IADD3 R187, P0, R102, 0x8020, RZ ;  /* 0x0000802066bb7810 */ /* 0x000fc40007f1e0ff */
        /* <DEDUP_REMOVED lines=14> */
[----:B------:R-:W-:Y:S01]  /*7a80*/  IMAD.X R11, RZ, RZ, R103, P1 ;  /* 0x000000ffff0b7224 */ /* 0x000fe200008e0667 */
[----:B------:R-:W-:-:S02]  /*7a90*/  LOP3.LUT R16, R175, 0x380, RZ, 0xc0, !PT ;  /* 0x00000380af107812 */ /* 0x000fc400078ec0ff */
[----:B------:R-:W-:Y:S02]  /*7aa0*/  LOP3.LUT R18, R177, 0x380, RZ, 0xc0, !PT ;  /* 0x00000380b1127812 */ /* 0x000fe400078ec0ff */
[----:B------:R-:W-:Y:S02]  /*7ab0*/  SHF.R.U64 R12, R12, 0x3, RZ ;  /* 0x000000030c0c7819 */ /* 0x000fe400000012ff */
[----:B------:R-:W-:Y:S02]  /*7ac0*/  LOP3.LUT R20, R179, 0x380, RZ, 0xc0, !PT ;  /* 0x00000380b3147812 */ /* 0x000fe400078ec0ff */
[----:B------:R-:W-:Y:S02]  /*7ad0*/  SHF.R.U64 R14, R14, 0x3, RZ ;  /* 0x000000030e0e7819 */ /* 0x000fe400000012ff */
[----:B------:R-:W-:Y:S02]  /*7ae0*/  LOP3.LUT R30, R181, 0x380, RZ, 0xc0, !PT ;  /* 0x00000380b51e7812 */ /* 0x000fe400078ec0ff */
[----:B------:R-:W-:-:S02]  /*7af0*/  SHF.R.U64 R16, R16, 0x3, RZ ;  /* 0x0000000310107819 */ /* 0x000fc400000012ff */
[----:B------:R-:W-:Y:S02]  /*7b00*/  LOP3.LUT R38, R183, 0x380, RZ, 0xc0, !PT ;  /* 0x00000380b7267812 */ /* 0x000fe400078ec0ff */
[----:B------:R-:W-:Y:S01]  /*7b10*/  MOV R102, R102 ;  /* 0x0000006600667202 */ /* 0x000fe20000000f00 */
[----:B------:R-:W-:Y:S01]  /*7b20*/  BAR.SYNC.DEFER_BLOCKING 0x1, 0x100 ;  /* 0x0044000000007b1d */ /* 0x000fe20000010000 */
[----:B------:R-:W-:Y:S02]  /*7b30*/  SHF.R.U64 R18, R18, 0x3, RZ ;  /* 0x0000000312127819 */ /* 0x000fe400000012ff */
[----:B------:R-:W-:Y:S02]  /*7b40*/  LOP3.LUT R46, R185, 0x380, RZ, 0xc0, !PT ;  /* 0x00000380b92e7812 */ /* 0x000fe400078ec0ff */
[----:B------:R-:W-:Y:S02]  /*7b50*/  LOP3.LUT R103, R98, 0x380, RZ, 0xc0, !PT ;  /* 0x0000038062677812 */ /* 0x000fe400078ec0ff */
[----:B------:R-:W-:-:S02]  /*7b60*/  LOP3.LUT R12, R12, R153, RZ, 0x3c, !PT ;  /* 0x000000990c0c7212 */ /* 0x000fc400078e3cff */
[----:B------:R-:W-:Y:S02]  /*7b70*/  SHF.R.U64 R20, R20, 0x3, RZ ;  /* 0x0000000314147819 */ /* 0x000fe400000012ff */
[----:B------:R-:W-:Y:S02]  /*7b80*/  LOP3.LUT R54, R187, 0x380, RZ, 0xc0, !PT ;  /* 0x00000380bb367812 */ /* 0x000fe400078ec0ff */
[----:B------:R-:W-:Y:S02]  /*7b90*/  LOP3.LUT R14, R14, R173, RZ, 0x3c, !PT ;  /* 0x000000ad0e0e7212 */ /* 0x000fe400078e3cff */
[----:B------:R-:W-:Y:S02]  /*7ba0*/  SHF.R.U64 R30, R30, 0x3, RZ ;  /* 0x000000031e1e7819 */ /* 0x000fe400000012ff */
[----:B------:R-:W-:Y:S02]  /*7bb0*/  LOP3.LUT R62, R189, 0x380, RZ, 0xc0, !PT ;  /* 0x00000380bd3e7812 */ /* 0x000fe400078ec0ff */
[----:B------:R-:W-:-:S02]  /*7bc0*/  LOP3.LUT R16, R16, R175, RZ, 0x3c, !PT ;  /* 0x000000af10107212 */ /* 0x000fc400078e3cff */
[----:B------:R-:W-:Y:S02]  /*7bd0*/  SHF.R.U64 R38, R38, 0x3, RZ ;  /* 0x0000000326267819 */ /* 0x000fe400000012ff */
[----:B------:R-:W-:Y:S01]  /*7be0*/  LOP3.LUT R70, R191, 0x380, RZ, 0xc0, !PT ;  /* 0x00000380bf467812 */ /* 0x000fe200078ec0ff */
[----:B------:R-:W-:Y:S01]  /*7bf0*/  STSM.16.M88.4 [R102], R24 ;  /* 0x0000001866007844 */ /* 0x000fe20000000200 */
[----:B------:R-:W-:Y:S02]  /*7c00*/  LOP3.LUT R18, R18, R177, RZ, 0x3c, !PT ;  /* 0x000000b112127212 */ /* 0x000fe400078e3cff */
[----:B------:R-:W-:Y:S02]  /*7c10*/  SHF.R.U64 R46, R46, 0x3, RZ ;  /* 0x000000032e2e7819 */ /* 0x000fe400000012ff */
[----:B------:R-:W-:Y:S02]  /*7c20*/  LOP3.LUT R78, R193, 0x380, RZ, 0xc0, !PT ;  /* 0x00000380c14e7812 */ /* 0x000fe400078ec0ff */
[----:B------:R-:W-:-:S02]  /*7c30*/  SHF.R.U64 R103, R103, 0x3, RZ ;  /* 0x0000000367677819 */ /* 0x000fc400000012ff */
[----:B------:R-:W-:Y:S02]  /*7c40*/  LOP3.LUT R20, R20, R179, RZ, 0x3c, !PT ;  /* 0x000000b314147212 */ /* 0x000fe400078e3cff */
[----:B------:R-:W-:Y:S02]  /*7c50*/  SHF.R.U64 R54, R54, 0x3, RZ ;  /* 0x0000000336367819 */ /* 0x000fe400000012ff */
[----:B------:R-:W-:Y:S02]  /*7c60*/  LOP3.LUT R94, R6, 0x380, RZ, 0xc0, !PT ;  /* 0x00000380065e7812 */ /* 0x000fe400078ec0ff */
[----:B------:R-:W-:Y:S02]  /*7c70*/  MOV R13, R12 ;  /* 0x0000000c000d7202 */ /* 0x000fe40000000f00 */
[----:B------:R-:W-:Y:S02]  /*7c80*/  LOP3.LUT R30, R30, R181, RZ, 0x3c, !PT ;  /* 0x000000b51e1e7212 */ /* 0x000fe400078e3cff */
[----:B------:R-:W-:Y:S01]  /*7c90*/  SHF.R.U64 R62, R62, 0x3, RZ ;  /* 0x000000033e3e7819 */ /* 0x000fe200000012ff */
[----:B------:R-:W-:Y:S01]  /*7ca0*/  STSM.16.M88.4 [R13], R32 ;  /* 0x000000200d007844 */ /* 0x000fe20000000200 */
[----:B------:R-:W-:-:S02]  /*7cb0*/  MOV R14, R14 ;  /* 0x0000000e000e7202 */ /* 0x000fc40000000f00 */
[----:B------:R-:W-:Y:S02]  /*7cc0*/  LOP3.LUT R38, R38, R183, RZ, 0x3c, !PT ;  /* 0x000000b726267212 */ /* 0x000fe400078e3cff */
[----:B------:R-:W-:Y:S01]  /*7cd0*/  SHF.R.U64 R70, R70, 0x3, RZ ;  /* 0x0000000346467819 */ /* 0x000fe200000012ff */
[----:B------:R0:W-:Y:S01]  /*7ce0*/  STSM.16.M88.4 [R14], R40 ;  /* 0x000000280e007844 */ /* 0x0001e20000000200 */
[----:B------:R-:W-:Y:S02]  /*7cf0*/  LOP3.LUT R153, R152, 0x380, RZ, 0xc0, !PT ;  /* 0x0000038098997812 */ /* 0x000fe400078ec0ff */
[----:B------:R-:W-:Y:S02]  /*7d00*/  MOV R16, R16 ;  /* 0x0000001000107202 */ /* 0x000fe40000000f00 */
[----:B------:R-:W-:Y:S02]  /*7d10*/  LOP3.LUT R46, R46, R185, RZ, 0x3c, !PT ;  /* 0x000000b92e2e7212 */ /* 0x000fe400078e3cff */
[----:B------:R-:W-:Y:S01]  /*7d20*/  SHF.R.U64 R78, R78, 0x3, RZ ;  /* 0x000000034e4e7819 */ /* 0x000fe200000012ff */
[----:B------:R1:W-:Y:S01]  /*7d30*/  STSM.16.M88.4 [R16], R48 ;  /* 0x0000003010007844 */ /* 0x0003e20000000200 */
[----:B------:R-:W-:-:S02]  /*7d40*/  LOP3.LUT R98, R103, R98, RZ, 0x3c, !PT ;  /* 0x0000006267627212 */ /* 0x000fc400078e3cff */
[----:B------:R-:W-:Y:S02]  /*7d50*/  MOV R18, R18 ;  /* 0x0000001200127202 */ /* 0x000fe40000000f00 */
[----:B------:R-:W-:Y:S02]  /*7d60*/  F2FP.F16.F32.PACK_AB R59, R158, R59 ;  /* 0x0000003b9e3b723e */ /* 0x000fe400000000ff */
[----:B------:R-:W-:Y:S02]  /*7d70*/  F2FP.F16.F32.PACK_AB R65, R157, R66 ;  /* 0x000000429d41723e */ /* 0x000fe400000000ff */
[----:B------:R-:W-:Y:S01]  /*7d80*/  F2FP.F16.F32.PACK_AB R72, R73, R72 ;  /* 0x000000484948723e */ /* 0x000fe200000000ff */
[----:B------:R1:W-:Y:S01]  /*7d90*/  STSM.16.M88.4 [R18], R56 ;  /* 0x0000003812007844 */ /* 0x0003e20000000200 */
[----:B------:R-:W-:Y:S02]  /*7da0*/  LOP3.LUT R54, R54, R187, RZ, 0x3c, !PT ;  /* 0x000000bb36367212 */ /* 0x000fe400078e3cff */
[----:B------:R-:W-:-:S02]  /*7db0*/  SHF.R.U64 R29, R94, 0x3, RZ ;  /* 0x000000035e1d7819 */ /* 0x000fc400000012ff */
[----:B------:R-:W-:Y:S02]  /*7dc0*/  MOV R20, R20 ;  /* 0x0000001400147202 */ /* 0x000fe40000000f00 */
[----:B------:R-:W-:Y:S02]  /*7dd0*/  F2FP.F16.F32.PACK_AB R66, R69, R68 ;  /* 0x000000444542723e */ /* 0x000fe400000000ff */
[----:B------:R-:W-:Y:S02]  /*7de0*/  F2FP.F16.F32.PACK_AB R67, R156, R67 ;  /* 0x000000439c43723e */ /* 0x000fe400000000ff */
[----:B------:R-:W-:Y:S02]  /*7df0*/  F2FP.F16.F32.PACK_AB R73, R155, R74 ;  /* 0x0000004a9b49723e */ /* 0x000fe400000000ff */
[----:B------:R-:W-:Y:S01]  /*7e00*/  F2FP.F16.F32.PACK_AB R80, R81, R80 ;  /* 0x000000505150723e */ /* 0x000fe200000000ff */
[----:B------:R1:W-:Y:S01]  /*7e10*/  STSM.16.M88.4 [R20], R64 ;  /* 0x0000004014007844 */ /* 0x0003e20000000200 */
[----:B------:R-:W-:-:S02]  /*7e20*/  LOP3.LUT R62, R62, R189, RZ, 0x3c, !PT ;  /* 0x000000bd3e3e7212 */ /* 0x000fc400078e3cff */
[----:B------:R-:W-:Y:S02]  /*7e30*/  MOV R30, R30 ;  /* 0x0000001e001e7202 */ /* 0x000fe40000000f00 */
[----:B------:R-:W-:Y:S02]  /*7e40*/  F2FP.F16.F32.PACK_AB R74, R77, R76 ;  /* 0x0000004c4d4a723e */ /* 0x000fe400000000ff */
[----:B------:R-:W-:Y:S01]  /*7e50*/  F2FP.F16.F32.PACK_AB R75, R154, R75 ;  /* 0x0000004b9a4b723e */ /* 0x000fe200000000ff */
[----:B------:R-:W2:Y:S01]  /*7e60*/  LDC R77, c[0x0][0xce8] ;  /* 0x00033a00ff4d7b82 */ /* 0x000ea20000000800 */
[----:B------:R-:W-:Y:S02]  /*7e70*/  F2FP.F16.F32.PACK_AB R81, R9, R82 ;  /* 0x000000520951723e */ /* 0x000fe400000000ff */
[----:B------:R-:W-:Y:S01]  /*7e80*/  LOP3.LUT R70, R70, R191, RZ, 0x3c, !PT ;  /* 0x000000bf46467212 */ /* 0x000fe200078e3cff */
[----:B------:R1:W-:Y:S01]  /*7e90*/  STSM.16.M88.4 [R30], R72 ;  /* 0x000000481e007844 */ /* 0x0003e20000000200 */
[----:B------:R-:W-:-:S02]  /*7ea0*/  SHF.R.U64 R153, R153, 0x3, RZ ;  /* 0x0000000399997819 */ /* 0x000fc400000012ff */
[----:B------:R-:W-:Y:S02]  /*7eb0*/  MOV R38, R38 ;  /* 0x0000002600267202 */ /* 0x000fe40000000f00 */
[----:B------:R-:W-:Y:S02]  /*7ec0*/  F2FP.F16.F32.PACK_AB R82, R85, R84 ;  /* 0x000000545552723e */ /* 0x000fe400000000ff */
[----:B------:R-:W-:Y:S02]  /*7ed0*/  F2FP.F16.F32.PACK_AB R83, R83, R86 ;  /* 0x000000565353723e */ /* 0x000fe400000000ff */
[----:B------:R-:W-:Y:S02]  /*7ee0*/  LOP3.LUT R78, R78, R193, RZ, 0x3c, !PT ;  /* 0x000000c14e4e7212 */ /* 0x000fe400078e3cff */
[----:B------:R-:W-:Y:S01]  /*7ef0*/  MOV R46, R46 ;  /* 0x0000002e002e7202 */ /* 0x000fe20000000f00 */
[----:B------:R1:W-:Y:S01]  /*7f00*/  STSM.16.M88.4 [R38], R80 ;  /* 0x0000005026007844 */ /* 0x0003e20000000200 */
[----:B------:R-:W-:-:S02]  /*7f10*/  MOV R12, R98 ;  /* 0x00000062000c7202 */ /* 0x000fc40000000f00 */
[----:B------:R-:W-:Y:S02]  /*7f20*/  F2FP.F16.F32.PACK_AB R84, R89, R88 ;  /* 0x000000585954723e */ /* 0x000fe400000000ff */
[----:B------:R-:W-:Y:S02]  /*7f30*/  F2FP.F16.F32.PACK_AB R85, R91, R90 ;  /* 0x0000005a5b55723e */ /* 0x000fe400000000ff */
        /* <DEDUP_REMOVED lines=8> */
[----:B------:R-:W-:Y:S02]  /*7fc0*/  F2FP.F16.F32.PACK_AB R98, R101, R100 ;  /* 0x000000646562723e */ /* 0x000fe400000000ff */
[----:B------:R-:W-:Y:S02]  /*7fd0*/  F2FP.F16.F32.PACK_AB R99, R171, R170 ;  /* 0x000000aaab63723e */ /* 0x000fe400000000ff */
[----:B------:R-:W-:Y:S02]  /*7fe0*/  F2FP.F16.F32.PACK_AB R105, R107, R106 ;  /* 0x0000006a6b69723e */ /* 0x000fe400000000ff */
[----:B------:R-:W-:Y:S01]  /*7ff0*/  F2FP.F16.F32.PACK_AB R112, R113, R112 ;  /* 0x000000707170723e */ /* 0x000fe200000000ff */
[----:B------:R1:W-:Y:S01]  /*8000*/  STSM.16.M88.4 [R54], R96 ;  /* 0x0000006036007844 */ /* 0x0003e20000000200 */
[----:B------:R-:W-:-:S02]  /*8010*/  MOV R62, R62 ;  /* 0x0000003e003e7202 */ /* 0x000fc40000000f00 */
[----:B------:R-:W-:Y:S02]  /*8020*/  F2FP.F16.F32.PACK_AB R106, R109, R108 ;  /* 0x0000006c6d6a723e */ /* 0x000fe400000000ff */
[----:B------:R-:W-:Y:S02]  /*8030*/  F2FP.F16.F32.PACK_AB R107, R111, R110 ;  /* 0x0000006e6f6b723e */ /* 0x000fe400000000ff */
[----:B------:R-:W-:Y:S02]  /*8040*/  F2FP.F16.F32.PACK_AB R113, R115, R114 ;  /* 0x000000727371723e */ /* 0x000fe400000000ff */
[----:B------:R-:W-:Y:S01]  /*8050*/  F2FP.F16.F32.PACK_AB R120, R121, R120 ;  /* 0x000000787978723e */ /* 0x000fe200000000ff */
[----:B------:R1:W-:Y:S01]  /*8060*/  STSM.16.M88.4 [R62], R104 ;  /* 0x000000683e007844 */ /* 0x0003e20000000200 */
[----:B------:R-:W-:Y:S02]  /*8070*/  LOP3.LUT R10, R153, R152, RZ, 0x3c, !PT ;  /* 0x00000098990a7212 */ /* 0x000fe400078e3cff */
[----:B------:R-:W-:-:S02]  /*8080*/  MOV R70, R70 ;  /* 0x0000004600467202 */ /* 0x000fc40000000f00 */
[----:B------:R-:W-:Y:S02]  /*8090*/  F2FP.F16.F32.PACK_AB R114, R117, R116 ;  /* 0x000000747572723e */ /* 0x000fe400000000ff */
[----:B------:R-:W-:Y:S02]  /*80a0*/  F2FP.F16.F32.PACK_AB R115, R119, R118 ;  /* 0x000000767773723e */ /* 0x000fe400000000ff */
[----:B------:R-:W-:Y:S02]  /*80b0*/  F2FP.F16.F32.PACK_AB R121, R123, R122 ;  /* 0x0000007a7b79723e */ /* 0x000fe400000000ff */
[----:B------:R-:W-:Y:S01]  /*80c0*/  F2FP.F16.F32.PACK_AB R128, R129, R128 ;  /* 0x000000808180723e */ /* 0x000fe200000000ff */
[----:B------:R1:W-:Y:S01]  /*80d0*/  STSM.16.M88.4 [R70], R112 ;  /* 0x0000007046007844 */ /* 0x0003e20000000200 */
[----:B------:R-:W-:Y:S02]  /*80e0*/  MOV R78, R78 ;  /* 0x0000004e004e7202 */ /* 0x000fe40000000f00 */
[----:B------:R-:W-:-:S02]  /*80f0*/  F2FP.F16.F32.PACK_AB R122, R125, R124 ;  /* 0x0000007c7d7a723e */ /* 0x000fc400000000ff */
[----:B------:R-:W-:Y:S02]  /*8100*/  F2FP.F16.F32.PACK_AB R123, R127, R126 ;  /* 0x0000007e7f7b723e */ /* 0x000fe400000000ff */
[----:B------:R-:W-:Y:S02]  /*8110*/  F2FP.F16.F32.PACK_AB R129, R131, R130 ;  /* 0x000000828381723e */ /* 0x000fe400000000ff */
[----:B------:R-:W-:Y:S01]  /*8120*/  F2FP.F16.F32.PACK_AB R136, R137, R136 ;  /* 0x000000888988723e */ /* 0x000fe200000000ff */
[----:B------:R1:W-:Y:S01]  /*8130*/  STSM.16.M88.4 [R78], R120 ;  /* 0x000000784e007844 */ /* 0x0003e20000000200 */
[----:B------:R-:W-:Y:S02]  /*8140*/  MOV R94, R94 ;  /* 0x0000005e005e7202 */ /* 0x000fe40000000f00 */
[----:B------:R-:W-:Y:S02]  /*8150*/  F2FP.F16.F32.PACK_AB R130, R133, R132 ;  /* 0x000000848582723e */ /* 0x000fe400000000ff */
[----:B------:R-:W-:-:S02]  /*8160*/  F2FP.F16.F32.PACK_AB R131, R135, R134 ;  /* 0x000000868783723e */ /* 0x000fc400000000ff */
[----:B------:R-:W-:Y:S02]  /*8170*/  F2FP.F16.F32.PACK_AB R137, R139, R138 ;  /* 0x0000008a8b89723e */ /* 0x000fe400000000ff */
[----:B------:R-:W-:Y:S01]  /*8180*/  F2FP.F16.F32.PACK_AB R144, R145, R144 ;  /* 0x000000909190723e */ /* 0x000fe200000000ff */
        /* <DEDUP_REMOVED lines=8> */
[----:B------:R-:W-:Y:S02]  /*8210*/  R2UR UR4, R218 ;  /* 0x00000000da0472ca */ /* 0x000fe400000e0000 */
[----:B------:R-:W-:Y:S01]  /*8220*/  PLOP3.LUT P0, PT, PT, PT, UP0, 0x80, 0x0 ;  /* 0x000000000000781c */ /* 0x000fe20003f0f008 */
[----:B------:R1:W-:Y:S01]  /*8230*/  STSM.16.M88.4 [R6], R144 ;  /* 0x0000009006007844 */ /* 0x0003e20000000200 */
[----:B------:R-:W-:-:S09]  /*8240*/  R2UR UR12, R203 ;  /* 0x00000000cb0c72ca */ /* 0x000fd200000e0000 */
[----:B------:R-:W-:Y:S02]  /*8250*/  USHF.L.U64.HI UR11, UR61, 0x2, UR4 ;  /* 0x000000023d0b7899 */ /* 0x000fe40008010204 */
[----:B------:R-:W-:-:S04]  /*8260*/  UIADD3 UR4, UP1, UR10, UR8, URZ ;  /* 0x000000080a047290 */ /* 0x000fc8000ff3e03f */
[----:B------:R-:W-:Y:S02]  /*8270*/  UIADD3.X UR7, UR11, UR9, URZ, UP1, !UPT ;  /* 0x000000090b077290 */ /* 0x000fe40008ffe43f */
[----:B------:R-:W-:Y:S01]  /*8280*/  IMAD.U32 R10, RZ, RZ, UR4 ;  /* 0x00000004ff0a7e24 */ /* 0x000fe2000f8e00ff */
[----:B------:R-:W-:-:S03]  /*8290*/  ULDC.64 UR8, c[0x0][0xd08] ;  /* 0x0003420000087ab9 */ /* 0x000fc60000000a00 */
[----:B------:R-:W-:Y:S01]  /*82a0*/  IMAD.U32 R11, RZ, RZ, UR7 ;  /* 0x00000007ff0b7e24 */ /* 0x000fe2000f8e00ff */
[----:B------:R-:W-:Y:S06]  /*82b0*/  BAR.SYNC.DEFER_BLOCKING 0x1, 0x100 ;  /* 0x0044000000007b1d */ /* 0x000fec0000010000 */
[----:B------:R-:W3:Y:S01]  /*82c0*/  @P0 LDG.E R0, desc[UR38][R10.64] ;  /* 0x000000260a000981 */ /* 0x000ee2000c1e1900 */
[----:B------:R-:W-:Y:S01]  /*82d0*/  UISETP.NE.U32.AND UP1, UPT, UR8, URZ, UPT ;  /* 0x0000003f0800728c */ /* 0x000fe2000bf25070 */
[----:B--2---:R-:W-:Y:S01]  /*82e0*/  ISETP.NE.AND P1, PT, R77, 0x1, PT ;  /* 0x000000014d00780c */ /* 0x004fe20003f25270 */
[----:B------:R-:W-:Y:S01]  /*82f0*/  ULDC UR7, c[0x0][0xb88] ;  /* 0x0002e20000077ab9 */ /* 0x000fe20000000800 */
[----:B------:R-:W-:Y:S01]  /*8300*/  UMOV UR4, URZ ;  /* 0x0000003f00047c82 */ /* 0x000fe20008000000 */
[----:B------:R-:W-:Y:S01]  /*8310*/  UISETP.NE.AND.EX UP1, UPT, UR9, URZ, UPT, UP1 ;  /* 0x0000003f0900728c */ /* 0x000fe2000bf25310 */
[----:B------:R-:W-:-:S05]  /*8320*/  IMAD.U32 R17, RZ, RZ, UR12 ;  /* 0x0000000cff117e24 */ /* 0x000fca000f8e00ff */
[----:B------:R-:W-:-:S04]  /*8330*/  PLOP3.LUT P2, PT, PT, PT, UP1, 0x80, 0x0 ;  /* 0x000000000000781c */ /* 0x000fc80003f4f018 */
[----:B------:R-:W2:Y:S01]  /*8340*/  @P1 LDC R9, c[0x0][0xcec] ;  /* 0x00033b00ff091b82 */ /* 0x000ea20000000800 */
[----:B------:R-:W-:-:S04]  /*8350*/  @UP1 UIADD3 UR8, UP2, UR10, UR8, URZ ;  /* 0x000000080a081290 */ /* 0x000fc8000ff5e03f */
[----:B------:R-:W-:Y:S02]  /*8360*/  @UP1 UIADD3.X UR9, UR11, UR9, URZ, UP2, !UPT ;  /* 0x000000090b091290 */ /* 0x000fe400097fe43f */
[----:B0-----:R-:W-:Y:S01]  /*8370*/  IMAD.U32 R14, RZ, RZ, UR8 ;  /* 0x00000008ff0e7e24 */ /* 0x001fe2000f8e00ff */
[----:B------:R-:W0:Y:S03]  /*8380*/  @P1 LDC R13, c[0x0][0xcf0] ;  /* 0x00033c00ff0d1b82 */ /* 0x000e260000000800 */
[----:B------:R-:W-:Y:S01]  /*8390*/  IMAD.U32 R15, RZ, RZ, UR9 ;  /* 0x00000009ff0f7e24 */ /* 0x000fe2000f8e00ff */
[----:B---3--:R-:W-:Y:S01]  /*83a0*/  @P0 R2UR UR4, R0 ;  /* 0x00000000000402ca */ /* 0x008fe200000e0000 */
[----:B------:R-:W-:-:S06]  /*83b0*/  IMAD.U32 R0, RZ, RZ, UR7 ;  /* 0x00000007ff007e24 */ /* 0x000fcc000f8e00ff */
[----:B------:R1:W5:Y:S01]  /*83c0*/  @P2 LDG.E R0, desc[UR38][R14.64] ;  /* 0x000000260e002981 */ /* 0x000362000c1e1900 */
[----:B0-2---:R-:W-:Y:S07]  /*83d0*/  @P2 BRA `(.L_x_1060) ;  /* 0x0000000000102947 */ /* 0x005fee0003800000 */
[----:B------:R-:W-:Y:S05]  /*83e0*/  @!P0 BRA `(.L_x_1060) ;  /* 0x00000000000c8947 */ /* 0x000fea0003800000 */
[----:B-1----:R-:W2:Y:S04]  /*83f0*/  LDG.E R15, desc[UR38][R10.64] ;  /* 0x000000260a0f7981 */ /* 0x002ea8000c1e1900 */
[----:B-----5:R-:W2:Y:S02]  /*8400*/  LDG.E R0, desc[UR38][R10.64+0x4] ;  /* 0x000004260a007981 */ /* 0x020ea4000c1e1900 */
[----:B--2---:R-:W-:-:S07]  /*8410*/  IMAD.IADD R0, R0, 0x1, -R15 ;  /* 0x0000000100007824 */ /* 0x004fce00078e0a0f */
.L_x_1060:
[----:B------:R-:W-:Y:S01]  /*8420*/  R2UR UR17, R202 ;  /* 0x00000000ca1172ca */ /* 0x000fe200000e0000 */
[----:B------:R-:W-:Y:S01]  /*8430*/  ULDC.64 UR12, c[0x0][0xc90] ;  /* 0x00032400000c7ab9 */ /* 0x000fe20000000a00 */
[----:B------:R-:W-:Y:S01]  /*8440*/  R2UR UR15, R218 ;  /* 0x00000000da0f72ca */ /* 0x000fe200000e0000 */
[----:B------:R-:W-:Y:S01]  /*8450*/  USHF.R.S32.HI UR11, URZ, 0x1f, UR4 ;  /* 0x0000001f3f0b7899 */ /* 0x000fe20008011404 */
[----:B-1----:R-:W-:Y:S01]  /*8460*/  IMAD R12, R17, 0x80, R224 ;  /* 0x00000080110c7824 */ /* 0x002fe200078e02e0 */
[----:B------:R-:W-:Y:S01]  /*8470*/  UMOV UR10, UR4 ;  /* 0x00000004000a7c82 */ /* 0x000fe20008000000 */
[----:B------:R-:W-:Y:S01]  /*8480*/  USEL UR61, UR61, URZ, !UP0 ;  /* 0x0000003f3d3d7287 */ /* 0x000fe2000c000000 */
[----:B------:R-:W-:Y:S01]  /*8490*/  R2UR UR16, R203 ;  /* 0x00000000cb1072ca */ /* 0x000fe200000e0000 */
[----:B------:R-:W-:-:S04]  /*84a0*/  @P1 IMAD.HI.U32 R6, R12, R9, RZ ;  /* 0x000000090c061227 */ /* 0x000fc800078e00ff */
[----:B------:R-:W-:Y:S01]  /*84b0*/  IMAD.MOV.U32 R10, RZ, RZ, R12 ;  /* 0x000000ffff0a7224 */ /* 0x000fe200078e000c */
[----:B------:R-:W-:Y:S01]  /*84c0*/  USHF.R.S32.HI UR14, URZ, 0x1f, UR17 ;  /* 0x0000001f3f0e7899 */ /* 0x000fe20008011411 */
[----:B------:R-:W-:Y:S01]  /*84d0*/  @P1 SHF.R.U32.HI R10, RZ, R13, R6 ;  /* 0x0000000dff0a1219 */ /* 0x000fe20000011606 */
[----:B------:R-:W-:Y:S01]  /*84e0*/  UIMAD.WIDE.U32 UR8, UR17, UR12, UR10 ;  /* 0x0000000c110872a5 */ /* 0x000fe2000f8e000a */
[----:B------:R-:W-:Y:S01]  /*84f0*/  IMAD R9, R204, 0x40, R2 ;  /* 0x00000040cc097824 */ /* 0x000fe200078e0202 */
[----:B------:R-:W-:Y:S01]  /*8500*/  UIMAD UR7, UR14, UR12, URZ ;  /* 0x0000000c0e0772a4 */ /* 0x000fe2000f8e023f */
[----:B-----5:R-:W-:Y:S01]  /*8510*/  IMAD R81, R0, R77, RZ ;  /* 0x0000004d00517224 */ /* 0x020fe200078e02ff */
[----:B------:R-:W-:Y:S01]  /*8520*/  USEL UR15, UR15, URZ, !UP0 ;  /* 0x0000003f0f0f7287 */ /* 0x000fe2000c000000 */
[----:B------:R-:W-:Y:S01]  /*8530*/  IMAD.MOV R6, RZ, RZ, -R10 ;  /* 0x000000ffff067224 */ /* 0x000fe200078e0a0a */
[----:B------:R-:W-:Y:S01]  /*8540*/  UIMAD UR7, UR17, UR13, UR7 ;  /* 0x0000000d110772a4 */ /* 0x000fe2000f8e0207 */
[----:B------:R-:W-:-:S02]  /*8550*/  IMAD.WIDE R4, R9, 0x2, R4 ;  /* 0x0000000209047825 */ /* 0x000fc400078e0204 */
[----:B------:R-:W-:Y:S01]  /*8560*/  ULDC.64 UR12, c[0x0][0xc98] ;  /* 0x00032600000c7ab9 */ /* 0x000fe20000000a00 */
[----:B------:R-:W-:Y:S01]  /*8570*/  UIADD3 UR9, UR9, UR7, URZ ;  /* 0x0000000709097290 */ /* 0x000fe2000fffe03f */
[----:B------:R-:W-:Y:S01]  /*8580*/  IMAD R9, R77, R6, R12 ;  /* 0x000000064d097224 */ /* 0x000fe200078e020c */
[----:B------:R-:W-:Y:S01]  /*8590*/  UIMAD UR7, UR15, UR12, URZ ;  /* 0x0000000c0f0772a4 */ /* 0x000fe2000f8e023f */
[----:B------:R-:W-:Y:S01]  /*85a0*/  SHF.R.S32.HI R6, RZ, 0x1f, R10 ;  /* 0x0000001fff067819 */ /* 0x000fe2000001140a */
[----:B------:R-:W-:Y:S01]  /*85b0*/  UIMAD.WIDE.U32 UR8, UR61, UR12, UR8 ;  /* 0x0000000c3d0872a5 */ /* 0x000fe2000f8e0008 */
[C---:B------:R-:W-:Y:S01]  /*85c0*/  IADD3 R37, P2, R4.reuse, 0x5000, RZ ;  /* 0x0000500004257810 */ /* 0x040fe20007f5e0ff */
[----:B------:R-:W-:Y:S01]  /*85d0*/  UIMAD UR7, UR61, UR13, UR7 ;  /* 0x0000000d3d0772a4 */ /* 0x000fe2000f8e0207 */
[C---:B------:R-:W-:Y:S02]  /*85e0*/  IADD3 R17, P5, R4.reuse, 0x1000, RZ ;  /* 0x0000100004117810 */ /* 0x040fe40007fbe0ff */
[----:B------:R-:W-:Y:S01]  /*85f0*/  IADD3 R25, P4, R4, 0x2000, RZ ;  /* 0x0000200004197810 */ /* 0x000fe20007f9e0ff */
[----:B------:R-:W-:Y:S01]  /*8600*/  ULDC.64 UR12, c[0x0][0xba0] ;  /* 0x0002e800000c7ab9 */ /* 0x000fe20000000a00 */
[----:B------:R-:W-:Y:S01]  /*8610*/  IADD3 R10, P0, R10, UR8, RZ ;  /* 0x000000080a0a7c10 */ /* 0x000fe2000ff1e0ff */
[----:B------:R-:W-:Y:S01]  /*8620*/  IMAD.U32 R11, RZ, RZ, UR7 ;  /* 0x00000007ff0b7e24 */ /* 0x000fe2000f8e00ff */
[----:B------:R-:W-:-:S02]  /*8630*/  LOP3.LUT R36, R37, 0x380, RZ, 0xc0, !PT ;  /* 0x0000038025247812 */ /* 0x000fc400078ec0ff */
[----:B------:R-:W-:Y:S02]  /*8640*/  LOP3.LUT R16, R17, 0x380, RZ, 0xc0, !PT ;  /* 0x0000038011107812 */ /* 0x000fe400078ec0ff */
        /* <DEDUP_REMOVED lines=8> */
[----:B------:R-:W-:-:S02]  /*86d0*/  SHF.R.U64 R36, R36, 0x3, RZ ;  /* 0x0000000324247819 */ /* 0x000fc400000012ff */
[----:B------:R-:W-:Y:S01]  /*86e0*/  SHF.R.U64 R28, R28, 0x3, RZ ;  /* 0x000000031c1c7819 */ /* 0x000fe200000012ff */
[----:B------:R-:W-:Y:S01]  /*86f0*/  IMAD R13, R9, UR9, R6 ;  /* 0x00000009090d7c24 */ /* 0x000fe2000f8e0206 */
[----:B------:R-:W-:Y:S01]  /*8700*/  ULDC.64 UR8, c[0x0][0xc50] ;  /* 0x0003140000087ab9 */ /* 0x000fe20000000a00 */
[----:B------:R-:W-:Y:S02]  /*8710*/  IADD3 R33, P3, R4, 0x4000, RZ ;  /* 0x0000400004217810 */ /* 0x000fe40007f7e0ff */
[----:B------:R-:W-:Y:S01]  /*8720*/  IMAD.IADD R9, R11, 0x1, R13 ;  /* 0x000000010b097824 */ /* 0x000fe200078e020d */
[----:B------:R-:W-:Y:S02]  /*8730*/  LEA R12, P6, R10, UR8, 0x2 ;  /* 0x000000080a0c7c11 */ /* 0x000fe4000f8c10ff */
[----:B------:R-:W-:Y:S01]  /*8740*/  LOP3.LUT R28, R28, R29, RZ, 0x3c, !PT ;  /* 0x0000001d1c1c7212 */ /* 0x000fe200078e3cff */
[----:B------:R-:W-:Y:S01]  /*8750*/  IMAD.X R29, RZ, RZ, R5, P0 ;  /* 0x000000ffff1d7224 */ /* 0x000fe200000e0605 */
[----:B------:R-:W-:Y:S01]  /*8760*/  SHF.R.U64 R16, R16, 0x3, RZ ;  /* 0x0000000310107819 */ /* 0x000fe200000012ff */
[----:B------:R-:W-:Y:S01]  /*8770*/  SHFL.IDX PT, R20, R12, RZ, 0x1c1f ;  /* 0x001c1fff0c147589 */ /* 0x000fe200000e0000 */
[----:B------:R-:W-:-:S02]  /*8780*/  SHF.R.U64 R24, R24, 0x3, RZ ;  /* 0x0000000318187819 */ /* 0x000fc400000012ff */
[----:B------:R-:W-:Y:S01]  /*8790*/  IADD3 R57, P0, R4, 0x9000, RZ ;  /* 0x0000900004397810 */ /* 0x000fe20007f1e0ff */
[----:B------:R-:W-:Y:S01]  /*87a0*/  SHFL.IDX PT, R50, R12, 0x1, 0x1c1f ;  /* 0x003c1f000c327f89 */ /* 0x000fe200000e0000 */
[----:B------:R-:W-:Y:S01]  /*87b0*/  LEA.HI.X R14, R10, UR9, R9, 0x2, P6 ;  /* 0x000000090a0e7c11 */ /* 0x000fe2000b0f1409 */
[----:B------:R-:W-:Y:S01]  /*87c0*/  IMAD.U32 R9, RZ, RZ, UR16 ;  /* 0x00000010ff097e24 */ /* 0x000fe2000f8e00ff */
[----:B------:R-:W-:Y:S01]  /*87d0*/  LOP3.LUT R36, R36, R37, RZ, 0x3c, !PT ;  /* 0x0000002524247212 */ /* 0x000fe200078e3cff */
[--C-:B------:R-:W-:Y:S01]  /*87e0*/  IMAD.X R37, RZ, RZ, R5.reuse, P2 ;  /* 0x000000ffff257224 */ /* 0x100fe200010e0605 */
[----:B------:R-:W-:Y:S01]  /*87f0*/  LOP3.LUT R32, R33, 0x380, RZ, 0xc0, !PT ;  /* 0x0000038021207812 */ /* 0x000fe200078ec0ff */
[----:B------:R-:W0:Y:S01]  /*8800*/  SHFL.IDX PT, R21, R14, RZ, 0x1c1f ;  /* 0x001c1fff0e157589 */ /* 0x000e2200000e0000 */
[----:B------:R-:W-:Y:S01]  /*8810*/  LOP3.LUT R16, R16, R17, RZ, 0x3c, !PT ;  /* 0x0000001110107212 */ /* 0x000fe200078e3cff */
[--C-:B------:R-:W-:Y:S01]  /*8820*/  IMAD.X R17, RZ, RZ, R5.reuse, P5 ;  /* 0x000000ffff117224 */ /* 0x100fe200028e0605 */
[----:B------:R-:W-:Y:S01]  /*8830*/  LOP3.LUT R24, R24, R25, RZ, 0x3c, !PT ;  /* 0x0000001918187212 */ /* 0x000fe200078e3cff */
[----:B------:R-:W-:Y:S01]  /*8840*/  IMAD.X R25, RZ, RZ, R5, P4 ;  /* 0x000000ffff197224 */ /* 0x000fe200020e0605 */
[----:B------:R-:W-:Y:S01]  /*8850*/  LOP3.LUT R56, R57, 0x380, RZ, 0xc0, !PT ;  /* 0x0000038039387812 */ /* 0x000fe200078ec0ff */
[----:B------:R-:W1:Y:S01]  /*8860*/  SHFL.IDX PT, R51, R14, 0x1, 0x1c1f ;  /* 0x003c1f000e337f89 */ /* 0x000e6200000e0000 */
[C---:B------:R-:W-:Y:S01]  /*8870*/  IADD3 R49, P2, R4.reuse, 0xb000, RZ ;  /* 0x0000b00004317810 */ /* 0x040fe20007f5e0ff */
[----:B------:R-:W-:Y:S01]  /*8880*/  IMAD R18, R9, 0x80, R222 ;  /* 0x0000008009127824 */ /* 0x000fe200078e02de */
[----:B------:R-:W-:-:S02]  /*8890*/  IADD3 R41, P6, R4, 0x6000, RZ ;  /* 0x0000600004297810 */ /* 0x000fc40007fde0ff */
[----:B------:R-:W-:Y:S01]  /*88a0*/  IADD3 R45, P5, R4, 0x7000, RZ ;  /* 0x00007000042d7810 */ /* 0x000fe20007fbe0ff */
[----:B------:R-:W-:Y:S01]  /*88b0*/  VIADD R6, R18, 0x8 ;  /* 0x0000000812067836 */ /* 0x000fe20000000000 */
[----:B------:R-:W-:Y:S02]  /*88c0*/  IADD3 R65, P4, R4, 0x8000, RZ ;  /* 0x0000800004417810 */ /* 0x000fe40007f9e0ff */
[----:B------:R-:W-:Y:S02]  /*88d0*/  SHF.R.U64 R32, R32, 0x3, RZ ;  /* 0x0000000320207819 */ /* 0x000fe400000012ff */
[----:B------:R-:W-:Y:S02]  /*88e0*/  SHF.R.U64 R56, R56, 0x3, RZ ;  /* 0x0000000338387819 */ /* 0x000fe400000012ff */
[----:B------:R-:W-:Y:S02]  /*88f0*/  LOP3.LUT R48, R49, 0x380, RZ, 0xc0, !PT ;  /* 0x0000038031307812 */ /* 0x000fe400078ec0ff */
[----:B------:R-:W-:-:S02]  /*8900*/  LOP3.LUT R40, R41, 0x380, RZ, 0xc0, !PT ;  /* 0x0000038029287812 */ /* 0x000fc400078ec0ff */
[----:B------:R-:W-:Y:S02]  /*8910*/  LOP3.LUT R44, R45, 0x380, RZ, 0xc0, !PT ;  /* 0x000003802d2c7812 */ /* 0x000fe400078ec0ff */
[----:B------:R-:W-:Y:S02]  /*8920*/  LOP3.LUT R64, R65, 0x380, RZ, 0xc0, !PT ;  /* 0x0000038041407812 */ /* 0x000fe400078ec0ff */
[----:B------:R-:W-:Y:S01]  /*8930*/  LOP3.LUT R32, R32, R33, RZ, 0x3c, !PT ;  /* 0x0000002120207212 */ /* 0x000fe200078e3cff */
[--C-:B------:R-:W-:Y:S01]  /*8940*/  IMAD.X R33, RZ, RZ, R5.reuse, P3 ;  /* 0x000000ffff217224 */ /* 0x100fe200018e0605 */
[----:B------:R-:W-:Y:S01]  /*8950*/  LOP3.LUT R56, R56, R57, RZ, 0x3c, !PT ;  /* 0x0000003938387212 */ /* 0x000fe200078e3cff */
[----:B------:R-:W-:Y:S01]  /*8960*/  IMAD.X R57, RZ, RZ, R5, P0 ;  /* 0x000000ffff397224 */ /* 0x000fe200000e0605 */
[----:B------:R-:W-:Y:S02]  /*8970*/  SHF.R.U64 R48, R48, 0x3, RZ ;  /* 0x0000000330307819 */ /* 0x000fe400000012ff */
[----:B------:R-:W-:-:S02]  /*8980*/  IADD3 R11, P3, R4, 0xa000, RZ ;  /* 0x0000a000040b7810 */ /* 0x000fc40007f7e0ff */
[----:B------:R-:W-:Y:S02]  /*8990*/  SHF.R.U64 R40, R40, 0x3, RZ ;  /* 0x0000000328287819 */ /* 0x000fe400000012ff */
[----:B------:R-:W-:Y:S02]  /*89a0*/  SHF.R.U64 R44, R44, 0x3, RZ ;  /* 0x000000032c2c7819 */ /* 0x000fe400000012ff */
[----:B------:R-:W-:Y:S02]  /*89b0*/  SHF.R.U64 R64, R64, 0x3, RZ ;  /* 0x0000000340407819 */ /* 0x000fe400000012ff */
[----:B------:R-:W-:Y:S02]  /*89c0*/  LOP3.LUT P0, RZ, R220, 0x3, RZ, 0xc0, !PT ;  /* 0x00000003dcff7812 */ /* 0x000fe4000780c0ff */
[----:B------:R-:W-:Y:S01]  /*89d0*/  LOP3.LUT R48, R48, R49, RZ, 0x3c, !PT ;  /* 0x0000003130307212 */ /* 0x000fe200078e3cff */
[----:B------:R-:W-:Y:S01]  /*89e0*/  IMAD.X R49, RZ, RZ, R5, P2 ;  /* 0x000000ffff317224 */ /* 0x000fe200010e0605 */
[----:B------:R-:W-:-:S02]  /*89f0*/  LOP3.LUT R10, R11, 0x380, RZ, 0xc0, !PT ;  /* 0x000003800b0a7812 */ /* 0x000fc400078ec0ff */
[----:B------:R-:W-:Y:S01]  /*8a00*/  LOP3.LUT R40, R40, R41, RZ, 0x3c, !PT ;  /* 0x0000002928287212 */ /* 0x000fe200078e3cff */
[--C-:B------:R-:W-:Y:S01]  /*8a10*/  IMAD.X R41, RZ, RZ, R5.reuse, P6 ;  /* 0x000000ffff297224 */ /* 0x100fe200030e0605 */
[----:B------:R-:W-:Y:S01]  /*8a20*/  LOP3.LUT R44, R44, R45, RZ, 0x3c, !PT ;  /* 0x0000002d2c2c7212 */ /* 0x000fe200078e3cff */
[--C-:B------:R-:W-:Y:S01]  /*8a30*/  IMAD.X R45, RZ, RZ, R5.reuse, P5 ;  /* 0x000000ffff2d7224 */ /* 0x100fe200028e0605 */
[----:B------:R-:W-:Y:S01]  /*8a40*/  LOP3.LUT R64, R64, R65, RZ, 0x3c, !PT ;  /* 0x0000004140407212 */ /* 0x000fe200078e3cff */
[----:B------:R-:W-:Y:S01]  /*8a50*/  IMAD.X R65, RZ, RZ, R5, P4 ;  /* 0x000000ffff417224 */ /* 0x000fe200020e0605 */
[-C--:B------:R-:W-:Y:S02]  /*8a60*/  ISETP.GE.OR P2, PT, R18, R81.reuse, P0 ;  /* 0x000000511200720c */ /* 0x080fe40000746670 */
[----:B------:R-:W-:Y:S02]  /*8a70*/  ISETP.GE.OR P0, PT, R6, R81, P0 ;  /* 0x000000510600720c */ /* 0x000fe40000706670 */
[----:B------:R-:W-:-:S02]  /*8a80*/  IADD3 R73, P6, R4, 0xc000, RZ ;  /* 0x0000c00004497810 */ /* 0x000fc40007fde0ff */
[C---:B------:R-:W-:Y:S02]  /*8a90*/  IADD3 R69, P5, R4.reuse, 0xd000, RZ ;  /* 0x0000d00004457810 */ /* 0x040fe40007fbe0ff */
[C---:B------:R-:W-:Y:S02]  /*8aa0*/  IADD3 R61, P4, R4.reuse, 0xe000, RZ ;  /* 0x0000e000043d7810 */ /* 0x040fe40007f9e0ff */
[----:B------:R-:W-:Y:S02]  /*8ab0*/  LOP3.LUT R13, R4, 0x380, RZ, 0xc0, !PT ;  /* 0x00000380040d7812 */ /* 0x000fe400078ec0ff */
[----:B------:R-:W-:Y:S01]  /*8ac0*/  SHF.R.U64 R10, R10, 0x3, RZ ;  /* 0x000000030a0a7819 */ /* 0x000fe200000012ff */
[----:B0-----:R0:W-:Y:S01]  /*8ad0*/  @!P2 ST.E desc[UR38][R20.64], R8 ;  /* 0x000000081400a985 */ /* 0x0011e2000c101926 */
[----:B------:R-:W-:Y:S02]  /*8ae0*/  LOP3.LUT R72, R73, 0x380, RZ, 0xc0, !PT ;  /* 0x0000038049487812 */ /* 0x000fe400078ec0ff */
[----:B------:R-:W-:Y:S01]  /*8af0*/  LOP3.LUT R68, R69, 0x380, RZ, 0xc0, !PT ;  /* 0x0000038045447812 */ /* 0x000fe200078ec0ff */
[----:B-1----:R1:W-:Y:S01]  /*8b00*/  @!P0 ST.E desc[UR38][R50.64], R3 ;  /* 0x0000000332008985 */ /* 0x0023e2000c101926 */
[----:B------:R-:W-:-:S02]  /*8b10*/  LOP3.LUT R60, R61, 0x380, RZ, 0xc0, !PT ;  /* 0x000003803d3c7812 */ /* 0x000fc400078ec0ff */
[----:B------:R-:W-:Y:S01]  /*8b20*/  SHF.R.U64 R13, R13, 0x3, RZ ;  /* 0x000000030d0d7819 */ /* 0x000fe200000012ff */
[----:B------:R-:W-:Y:S01]  /*8b30*/  UIMAD UR7, UR11, UR12, URZ ;  /* 0x0000000c0b0772a4 */ /* 0x000fe2000f8e023f */
[----:B------:R-:W-:Y:S01]  /*8b40*/  LOP3.LUT R10, R10, R11, RZ, 0x3c, !PT ;  /* 0x0000000b0a0a7212 */ /* 0x000fe200078e3cff */
[--C-:B------:R-:W-:Y:S01]  /*8b50*/  IMAD.X R11, RZ, RZ, R5.reuse, P3 ;  /* 0x000000ffff0b7224 */ /* 0x100fe200018e0605 */
[----:B------:R-:W-:Y:S01]  /*8b60*/  IADD3 R9, P3, R4, 0xf000, RZ ;  /* 0x0000f00004097810 */ /* 0x000fe20007f7e0ff */
[----:B0-----:R-:W0:Y:S01]  /*8b70*/  @P1 LDC R21, c[0x0][0xcf0] ;  /* 0x00033c00ff151b82 */ /* 0x001e220000000800 */
[----:B------:R-:W-:Y:S01]  /*8b80*/  SHF.R.U64 R72, R72, 0x3, RZ ;  /* 0x0000000348487819 */ /* 0x000fe200000012ff */
[----:B------:R-:W-:Y:S01]  /*8b90*/  UIMAD.WIDE.U32 UR8, UR4, UR12, URZ ;  /* 0x0000000c040872a5 */ /* 0x000fe2000f8e003f */
[----:B------:R-:W-:Y:S01]  /*8ba0*/  SHF.R.U64 R68, R68, 0x3, RZ ;  /* 0x0000000344447819 */ /* 0x000fe200000012ff */
[--C-:B------:R-:W-:Y:S01]  /*8bb0*/  IMAD.X R53, RZ, RZ, R5.reuse, P3 ;  /* 0x000000ffff357224 */ /* 0x100fe200018e0605 */
[----:B------:R-:W-:Y:S01]  /*8bc0*/  SHF.R.U64 R60, R60, 0x3, RZ ;  /* 0x000000033c3c7819 */ /* 0x000fe200000012ff */
[----:B------:R-:W-:Y:S01]  /*8bd0*/  ULDC.64 UR10, c[0x0][0xbe8] ;  /* 0x0002fa00000a7ab9 */ /* 0x000fe20000000a00 */
[----:B------:R-:W-:Y:S01]  /*8be0*/  LOP3.LUT R4, R13, R4, RZ, 0x3c, !PT ;  /* 0x000000040d047212 */ /* 0x000fe200078e3cff */
[----:B-1----:R-:W-:Y:S01]  /*8bf0*/  IMAD.U32 R3, RZ, RZ, UR16 ;  /* 0x00000010ff037e24 */ /* 0x002fe2000f8e00ff */
[----:B------:R-:W-:Y:S01]  /*8c00*/  LOP3.LUT R72, R72, R73, RZ, 0x3c, !PT ;  /* 0x0000004948487212 */ /* 0x000fe200078e3cff */
[--C-:B------:R-:W-:Y:S01]  /*8c10*/  IMAD.X R73, RZ, RZ, R5.reuse, P6 ;  /* 0x000000ffff497224 */ /* 0x100fe200030e0605 */
[----:B------:R-:W-:Y:S01]  /*8c20*/  LOP3.LUT R68, R68, R69, RZ, 0x3c, !PT ;  /* 0x0000004544447212 */ /* 0x000fe200078e3cff */
[--C-:B------:R-:W-:Y:S01]  /*8c30*/  IMAD.X R69, RZ, RZ, R5.reuse, P5 ;  /* 0x000000ffff457224 */ /* 0x100fe200028e0605 */
[----:B------:R-:W-:Y:S01]  /*8c40*/  LOP3.LUT R60, R60, R61, RZ, 0x3c, !PT ;  /* 0x0000003d3c3c7212 */ /* 0x000fe200078e3cff */
[----:B------:R-:W-:Y:S01]  /*8c50*/  IMAD.X R61, RZ, RZ, R5, P4 ;  /* 0x000000ffff3d7224 */ /* 0x000fe200020e0605 */
[----:B------:R1:W5:Y:S01]  /*8c60*/  LD.E.128 R12, desc[UR38][R4.64] ;  /* 0x00000026040c7980 */ /* 0x000362000c101d00 */
[----:B------:R-:W-:Y:S01]  /*8c70*/  LOP3.LUT R0, R9, 0x380, RZ, 0xc0, !PT ;  /* 0x0000038009007812 */ /* 0x000fe200078ec0ff */
[----:B------:R-:W-:-:S02]  /*8c80*/  UIMAD UR7, UR4, UR13, UR7 ;  /* 0x0000000d040772a4 */ /* 0x000fc4000f8e0207 */
[----:B------:R-:W5:Y:S01]  /*8c90*/  LD.E.128 R16, desc[UR38][R16.64] ;  /* 0x0000002610107980 */ /* 0x000f62000c101d00 */
[----:B------:R-:W-:-:S03]  /*8ca0*/  SHF.R.U64 R0, R0, 0x3, RZ ;  /* 0x0000000300007819 */ /* 0x000fc600000012ff */
[----:B------:R-:W5:Y:S01]  /*8cb0*/  LD.E.128 R24, desc[UR38][R24.64] ;  /* 0x0000002618187980 */ /* 0x000f62000c101d00 */
[----:B------:R-:W-:Y:S01]  /*8cc0*/  LOP3.LUT R52, R0, R9, RZ, 0x3c, !PT ;  /* 0x0000000900347212 */ /* 0x000fe200078e3cff */
[----:B-1----:R-:W1:Y:S01]  /*8cd0*/  @P1 LDC R5, c[0x0][0xcec] ;  /* 0x00033b00ff051b82 */ /* 0x002e620000000800 */
[----:B------:R-:W-:Y:S01]  /*8ce0*/  IMAD R0, R201, 0x20, R204 ;  /* 0x00000020c9007824 */ /* 0x000fe200078e02cc */
[----:B------:R-:W-:Y:S01]  /*8cf0*/  UIADD3 UR9, UR9, UR7, URZ ;  /* 0x0000000709097290 */ /* 0x000fe2000fffe03f */
        /* <DEDUP_REMOVED lines=15> */
[----:B-1----:R-:W-:-:S03]  /*8df0*/  @P1 IMAD.HI.U32 R0, R20, R5, RZ ;  /* 0x0000000514001227 */ /* 0x002fc600078e00ff */
[----:B------:R-:W5:Y:S02]  /*8e00*/  LD.E.128 R64, desc[UR38][R64.64] ;  /* 0x0000002640407980 */ /* 0x000f64000c101d00 */
[----:B0-----:R-:W-:Y:S01]  /*8e10*/  @P1 SHF.R.U32.HI R3, RZ, R21, R0 ;  /* 0x00000015ff031219 */ /* 0x001fe20000011600 */
[----:B------:R-:W-:Y:S01]  /*8e20*/  UIADD3 UR4, UR9, UR4, URZ ;  /* 0x0000000409047290 */ /* 0x000fe2000fffe03f */
[----:B------:R-:W-:Y:S01]  /*8e30*/  IMAD.U32 R4, RZ, RZ, UR8 ;  /* 0x00000008ff047e24 */ /* 0x000fe2000f8e00ff */
[----:B------:R-:W5:Y:S01]  /*8e40*/  LD.E.128 R56, desc[UR38][R56.64] ;  /* 0x0000002638387980 */ /* 0x000f62000c101d00 */
[--C-:B------:R-:W-:Y:S01]  /*8e50*/  SHF.R.S32.HI R0, RZ, 0x1f, R3.reuse ;  /* 0x0000001fff007819 */ /* 0x100fe20000011403 */
[----:B------:R-:W-:Y:S02]  /*8e60*/  IMAD.MOV R6, RZ, RZ, -R3 ;  /* 0x000000ffff067224 */ /* 0x000fe400078e0a03 */
[----:B------:R-:W-:Y:S01]  /*8e70*/  IMAD.U32 R5, RZ, RZ, UR9 ;  /* 0x00000009ff057e24 */ /* 0x000fe2000f8e00ff */
[----:B------:R-:W-:Y:S01]  /*8e80*/  ULDC.64 UR8, c[0x0][0xbe0] ;  /* 0x0002f80000087ab9 */ /* 0x000fe20000000a00 */
[----:B------:R-:W-:Y:S01]  /*8e90*/  IMAD R21, R77, R6, R20 ;  /* 0x000000064d157224 */ /* 0x000fe200078e0214 */
[----:B------:R-:W5:Y:S01]  /*8ea0*/  LD.E.128 R8, desc[UR38][R10.64] ;  /* 0x000000260a087980 */ /* 0x000f62000c101d00 */
[----:B------:R-:W-:-:S02]  /*8eb0*/  IMAD R0, R0, UR8, RZ ;  /* 0x0000000800007c24 */ /* 0x000fc4000f8e02ff */
[----:B------:R-:W-:Y:S01]  /*8ec0*/  IMAD.U32 R5, RZ, RZ, UR4 ;  /* 0x00000004ff057e24 */ /* 0x000fe2000f8e00ff */
[----:B------:R-:W5:Y:S01]  /*8ed0*/  LD.E.128 R48, desc[UR38][R48.64] ;  /* 0x0000002630307980 */ /* 0x000f62000c101d00 */
[C---:B------:R-:W-:Y:S01]  /*8ee0*/  IMAD R77, R3.reuse, UR9, R0 ;  /* 0x00000009034d7c24 */ /* 0x040fe2000f8e0200 */
[----:B------:R-:W-:Y:S02]  /*8ef0*/  SHF.R.S32.HI R0, RZ, 0x1f, R21 ;  /* 0x0000001fff007819 */ /* 0x000fe40000011415 */
[----:B------:R-:W5:Y:S01]  /*8f00*/  LD.E.128 R72, desc[UR38][R72.64] ;  /* 0x0000002648487980 */ /* 0x000f62000c101d00 */
[----:B------:R-:W-:Y:S01]  /*8f10*/  IMAD.WIDE.U32 R4, R3, UR8, R4 ;  /* 0x0000000803047c25 */ /* 0x000fe2000f8e0004 */
[----:B------:R-:W-:Y:S02]  /*8f20*/  ULDC.64 UR8, c[0x0][0xbd8] ;  /* 0x0002f60000087ab9 */ /* 0x000fe40000000a00 */
[----:B------:R-:W5:Y:S04]  /*8f30*/  LD.E.128 R68, desc[UR38][R68.64] ;  /* 0x0000002644447980 */ /* 0x000f68000c101d00 */
[----:B------:R-:W5:Y:S04]  /*8f40*/  LD.E.128 R60, desc[UR38][R60.64] ;  /* 0x000000263c3c7980 */ /* 0x000f68000c101d00 */
[----:B------:R-:W5:Y:S01]  /*8f50*/  LD.E.128 R52, desc[UR38][R52.64] ;  /* 0x0000002634347980 */ /* 0x000f62000c101d00 */
[----:B------:R-:W-:Y:S01]  /*8f60*/  IMAD.U32 R79, RZ, RZ, UR16 ;  /* 0x00000010ff4f7e24 */ /* 0x000fe2000f8e00ff */
        /* <DEDUP_REMOVED lines=8> */
[----:B------:R-:W-:Y:S02]  /*8ff0*/  IMAD R80, R79, 0x80, R204 ;  /* 0x000000804f507824 */ /* 0x000fe400078e02cc */
[C---:B------:R-:W-:Y:S02]  /*9000*/  IMAD R3, R21.reuse, UR9, R6 ;  /* 0x0000000915037c24 */ /* 0x040fe4000f8e0206 */
[----:B------:R-:W-:Y:S01]  /*9010*/  IMAD.WIDE.U32 R4, R21, UR8, R4 ;  /* 0x0000000815047c25 */ /* 0x000fe2000f8e0004 */
[----:B------:R-:W-:Y:S01]  /*9020*/  ISETP.GE.AND P2, PT, R80, R81, PT ;  /* 0x000000515000720c */ /* 0x000fe20003f46270 */
[----:B------:R-:W-:Y:S02]  /*9030*/  ULDC.64 UR8, c[0x0][0xb80] ;  /* 0x0002e00000087ab9 */ /* 0x000fe40000000a00 */
[----:B------:R-:W-:Y:S01]  /*9040*/  IMAD.IADD R3, R5, 0x1, R3 ;  /* 0x0000000105037824 */ /* 0x000fe200078e0203 */
[----:B------:R-:W-:Y:S01]  /*9050*/  LEA R6, P3, R4, UR8, 0x1 ;  /* 0x0000000804067c11 */ /* 0x000fe2000f8608ff */
[----:B------:R-:W-:-:S02]  /*9060*/  VIADD R151, R151, 0x32420 ;  /* 0x0003242097977836 */ /* 0x000fc40000000000 */
[----:B------:R-:W-:Y:S01]  /*9070*/  VIADD R0, R80, 0x20 ;  /* 0x0000002050007836 */ /* 0x000fe20000000000 */
[----:B------:R-:W-:Y:S02]  /*9080*/  LEA.HI.X R3, R4, UR9, R3, 0x1, P3 ;  /* 0x0000000904037c11 */ /* 0x000fe400098f0c03 */
[----:B------:R-:W-:Y:S02]  /*9090*/  PRMT R151, RZ, 0x654, R151 ;  /* 0x00000654ff977816 */ /* 0x000fe40000000097 */
[-C--:B------:R-:W-:Y:S01]  /*90a0*/  ISETP.GE.AND P1, PT, R0, R81.reuse, PT ;  /* 0x000000510000720c */ /* 0x080fe20003f26270 */
[----:B------:R-:W-:Y:S01]  /*90b0*/  VIADD R0, R80, 0x40 ;  /* 0x0000004050007836 */ /* 0x000fe20000000000 */
[----:B0-----:R0:W-:Y:S01]  /*90c0*/  SYNCS.ARRIVE.TRANS64.RED.A1T0 RZ, [R151+URZ], RZ ;  /* 0x000000ff97ff79a7 */ /* 0x0011e2000810043f */
        /* <DEDUP_REMOVED lines=22> */
.L_x_1062:
[----:B------:R-:W-:Y:S05]  /*9230*/  BSYNC B1 ;  /* 0x0000000000017941 */ /* 0x000fea0003800000 */
.L_x_1061:
        /* <DEDUP_REMOVED lines=21> */
.L_x_1064:
[----:B------:R-:W-:Y:S05]  /*9390*/  BSYNC B1 ;  /* 0x0000000000017941 */ /* 0x000fea0003800000 */
.L_x_1063:
[----:B0-----:R0:W0:Y:S01]  /*93a0*/  SHFL.IDX PT, R17, R3, 0x2, 0x181f ;  /* 0x00581f0003117f89 */ /* 0x00102200000e0000 */
        /* <DEDUP_REMOVED lines=11> */
[----:B------:R-:W-:Y:S02]  /*9460*/  @!P3 LEA.HI.X R5, R2, R17, R230, 0x1, P6 ;  /* 0x000000110205b211 */ /* 0x000fe400030f0ce6 */
        /* <DEDUP_REMOVED lines=8> */
.L_x_1066:
[----:B------:R-:W-:Y:S05]  /*94f0*/  BSYNC B1 ;  /* 0x0000000000017941 */ /* 0x000fea0003800000 */
.L_x_1065:
[----:B------:R-:W-:Y:S01]  /*9500*/  VIADD R0, R80, 0x60 ;  /* 0x0000006050007836 */ /* 0x000fe20000000000 */
[----:B0--3--:R-:W0:Y:S04]  /*9510*/  SHFL.IDX PT, R3, R3, 0x3, 0x181f ;  /* 0x00781f0003037f89 */ /* 0x009e2800000e0000 */
[----:B------:R-:W-:Y:S01]  /*9520*/  ISETP.GE.AND P0, PT, R0, R81, PT ;  /* 0x000000510000720c */ /* 0x000fe20003f06270 */
[----:B------:R3:W0:-:S12]  /*9530*/  SHFL.IDX PT, R13, R6, 0x3, 0x181f ;  /* 0x00781f00060d7f89 */ /* 0x00061800000e0000 */
[----:B---3--:R-:W-:Y:S05]  /*9540*/  @P0 BRA `(.L_x_1067) ;  /* 0x0000000c00cc0947 */ /* 0x008fea0003800000 */
[----:B------:R-:W-:Y:S02]  /*9550*/  ULDC UR4, c[0x0][0xbc8] ;  /* 0x0002f20000047ab9 */ /* 0x000fe40000000800 */
[----:B------:R-:W-:Y:S02]  /*9560*/  ISETP.GE.AND P3, PT, R2, UR4, PT ;  /* 0x0000000402007c0c */ /* 0x000fe4000bf66270 */
[----:B------:R-:W-:Y:S02]  /*9570*/  ISETP.GE.AND P4, PT, R23, UR4, PT ;  /* 0x0000000417007c0c */ /* 0x000fe4000bf86270 */
[----:B------:R-:W-:-:S09]  /*9580*/  ISETP.GE.AND P5, PT, R22, UR4, PT ;  /* 0x0000000416007c0c */ /* 0x000fd2000bfa6270 */
[-C--:B0-----:R-:W-:Y:S02]  /*9590*/  @!P3 LEA R4, P0, R2, R13.reuse, 0x1 ;  /* 0x0000000d0204b211 */ /* 0x081fe400078008ff */
[CC--:B------:R-:W-:Y:S02]  /*95a0*/  @!P4 LEA R8, P1, R23.reuse, R13.reuse, 0x1 ;  /* 0x0000000d1708c211 */ /* 0x0c0fe400078208ff */
[----:B------:R-:W-:Y:S02]  /*95b0*/  @!P5 LEA R10, P2, R22, R13, 0x1 ;  /* 0x0000000d160ad211 */ /* 0x000fe400078408ff */
[-C--:B------:R-:W-:Y:S02]  /*95c0*/  @!P3 LEA.HI.X R5, R2, R3.reuse, R230, 0x1, P0 ;  /* 0x000000030205b211 */ /* 0x080fe400000f0ce6 */
[-C--:B------:R-:W-:Y:S02]  /*95d0*/  @!P4 LEA.HI.X R9, R23, R3.reuse, R229, 0x1, P1 ;  /* 0x000000031709c211 */ /* 0x080fe400008f0ce5 */
[----:B------:R-:W-:Y:S01]  /*95e0*/  @!P5 LEA.HI.X R11, R22, R3, R228, 0x1, P2 ;  /* 0x00000003160bd211 */ /* 0x000fe200010f0ce4 */
[----:B------:R3:W-:Y:S01]  /*95f0*/  @!P3 ST.E.128 desc[UR38][R4.64], R28 ;  /* 0x0000001c0400b985 */ /* 0x0007e2000c101d26 */
[----:B------:R-:W-:-:S03]  /*9600*/  ISETP.GE.AND P0, PT, R200, UR4, PT ;  /* 0x00000004c8007c0c */ /* 0x000fc6000bf06270 */
[----:B------:R3:W-:Y:S04]  /*9610*/  @!P4 ST.E.128 desc[UR38][R8.64], R44 ;  /* 0x0000002c0800c985 */ /* 0x0007e8000c101d26 */
[----:B------:R3:W-:Y:S06]  /*9620*/  @!P5 ST.E.128 desc[UR38][R10.64], R48 ;  /* 0x000000300a00d985 */ /* 0x0007ec000c101d26 */
[----:B------:R-:W-:Y:S05]  /*9630*/  @P0 BRA `(.L_x_1067) ;  /* 0x0000000c00900947 */ /* 0x000fea0003800000 */
[----:B---3--:R-:W-:-:S04]  /*9640*/  LEA R4, P0, R200, R13, 0x1 ;  /* 0x0000000dc8047211 */ /* 0x008fc800078008ff */
[----:B------:R-:W-:-:S05]  /*9650*/  LEA.HI.X R5, R200, R3, R227, 0x1, P0 ;  /* 0x00000003c8057211 */ /* 0x000fca00000f0ce3 */
[----:B------:R0:W-:Y:S01]  /*9660*/  ST.E.128 desc[UR38][R4.64], R52 ;  /* 0x0000003404007985 */ /* 0x0001e2000c101d26 */
[----:B------:R-:W-:Y:S05]  /*9670*/  BRA `(.L_x_1067) ;  /* 0x0000000c00807947 */ /* 0x000fea0003800000 */
.L_x_1059:
[----:B------:R-:W-:Y:S01]  /*9680*/  ULDC.64 UR8, c[0x0][0xd00] ;  /* 0x0003400000087ab9 */ /* 0x000fe20000000a00 */
[----:B------:R-:W-:Y:S01]  /*9690*/  ULDC UR4, c[0x0][0xb88] ;  /* 0x0002e20000047ab9 */ /* 0x000fe20000000800 */
[----:B------:R-:W-:Y:S01]  /*96a0*/  UISETP.NE.U32.AND UP0, UPT, UR8, URZ, UPT ;  /* 0x0000003f0800728c */ /* 0x000fe2000bf05070 */
[----:B------:R-:W0:Y:S01]  /*96b0*/  LDC R13, c[0x0][0xce8] ;  /* 0x00033a00ff0d7b82 */ /* 0x000e220000000800 */
[----:B------:R-:W-:Y:S02]  /*96c0*/  R2UR UR7, R202 ;  /* 0x00000000ca0772ca */ /* 0x000fe400000e0000 */
        /* <DEDUP_REMOVED lines=29> */
.L_x_1068:
[----:B------:R-:W-:Y:S01]  /*98a0*/  R2UR UR7, R218 ;  /* 0x00000000da0772ca */ /* 0x000fe200000e0000 */
[----:B------:R-:W-:Y:S01]  /*98b0*/  USEL UR61, UR61, URZ, !UP0 ;  /* 0x0000003f3d3d7287 */ /* 0x000fe2000c000000 */
[----:B------:R-:W-:Y:S11]  /*98c0*/  BSSY B1, `(.L_x_1069) ;  /* 0x000002f000017945 */ /* 0x000ff60003800000 */
[----:B------:R-:W-:Y:S01]  /*98d0*/  USEL UR12, UR7, URZ, !UP0 ;  /* 0x0000003f070c7287 */ /* 0x000fe2000c000000 */
[----:B------:R-:W-:Y:S11]  /*98e0*/  @P1 BRA `(.L_x_1070) ;  /* 0x0000000000b01947 */ /* 0x000ff60003800000 */
[----:B------:R-:W0:Y:S01]  /*98f0*/  S2R R4, SR_TID.X ;  /* 0x0000000000047919 */ /* 0x000e220000002100 */
[----:B------:R-:W1:Y:S01]  /*9900*/  LDC R6, c[0x0][0xce8] ;  /* 0x00033a00ff067b82 */ /* 0x000e620000000800 */
[----:B------:R-:W-:-:S13]  /*9910*/  R2UR UR7, R203 ;  /* 0x00000000cb0772ca */ /* 0x000fda00000e0000 */
        /* <DEDUP_REMOVED lines=8> */
[----:B------:R-:W-:Y:S01]  /*99a0*/  R2UR UR13, R202 ;  /* 0x00000000ca0d72ca */ /* 0x000fe200000e0000 */
[----:B------:R-:W-:Y:S01]  /*99b0*/  UIMAD UR7, UR11, UR14, URZ ;  /* 0x0000000e0b0772a4 */ /* 0x000fe2000f8e023f */
[----:B------:R-:W-:Y:S01]  /*99c0*/  UMOV UR8, UR4 ;  /* 0x0000000400087c82 */ /* 0x000fe20008000000 */
[----:B------:R-:W-:-:S08]  /*99d0*/  UMOV UR9, UR10 ;  /* 0x0000000a00097c82 */ /* 0x000fd00008000000 */
[----:B------:R-:W0:Y:S02]  /*99e0*/  @P1 LDC R4, c[0x0][0xcec] ;  /* 0x00033b00ff041b82 */ /* 0x000e240000000800 */
[----:B------:R-:W-:Y:S02]  /*99f0*/  UIMAD.WIDE.U32 UR8, UR13, UR14, UR8 ;  /* 0x0000000e0d0872a5 */ /* 0x000fe4000f8e0008 */
[----:B------:R-:W-:-:S03]  /*9a00*/  UIMAD UR7, UR13, UR15, UR7 ;  /* 0x0000000f0d0772a4 */ /* 0x000fc6000f8e0207 */
[----:B------:R-:W-:Y:S01]  /*9a10*/  ULDC.64 UR14, c[0x0][0xc98] ;  /* 0x00032600000e7ab9 */ /* 0x000fe20000000a00 */
[----:B------:R-:W1:Y:S01]  /*9a20*/  @P1 LDC R8, c[0x0][0xcf0] ;  /* 0x00033c00ff081b82 */ /* 0x000e620000000800 */
[----:B------:R-:W-:Y:S02]  /*9a30*/  UIADD3 UR9, UR9, UR7, URZ ;  /* 0x0000000709097290 */ /* 0x000fe4000fffe03f */
[----:B------:R-:W-:Y:S02]  /*9a40*/  UIMAD UR7, UR12, UR14, URZ ;  /* 0x0000000e0c0772a4 */ /* 0x000fe4000f8e023f */
[----:B------:R-:W-:Y:S02]  /*9a50*/  UIMAD.WIDE.U32 UR8, UR61, UR14, UR8 ;  /* 0x0000000e3d0872a5 */ /* 0x000fe4000f8e0008 */
[----:B------:R-:W-:-:S03]  /*9a60*/  UIMAD UR7, UR61, UR15, UR7 ;  /* 0x0000000f3d0772a4 */ /* 0x000fc6000f8e0207 */
        /* <DEDUP_REMOVED lines=20> */
.L_x_1070:
[----:B------:R-:W-:Y:S05]  /*9bb0*/  BSYNC B1 ;  /* 0x0000000000017941 */ /* 0x000fea0003800000 */
.L_x_1069:
[----:B------:R-:W-:Y:S01]  /*9bc0*/  R2UR UR13, R203 ;  /* 0x00000000cb0d72ca */ /* 0x000fe200000e0000 */
[----:B------:R-:W1:Y:S01]  /*9bd0*/  @P0 LDC R5, c[0x0][0xcf0] ;  /* 0x00033c00ff050b82 */ /* 0x000e620000000800 */
[----:B------:R-:W-:Y:S01]  /*9be0*/  ULDC.64 UR14, c[0x0][0xba0] ;  /* 0x0002e800000e7ab9 */ /* 0x000fe20000000a00 */
[----:B------:R-:W-:Y:S01]  /*9bf0*/  R2UR UR16, R202 ;  /* 0x00000000ca1072ca */ /* 0x000fe200000e0000 */
[----:B------:R-:W-:Y:S01]  /*9c00*/  UIMAD UR7, UR10, UR14, URZ ;  /* 0x0000000e0a0772a4 */ /* 0x000fe2000f8e023f */
[----:B0-----:R-:W-:Y:S01]  /*9c10*/  IMAD R3, R201, 0x20, R204 ;  /* 0x00000020c9037824 */ /* 0x001fe200078e02cc */
[----:B------:R-:W-:Y:S01]  /*9c20*/  UIMAD.WIDE.U32 UR8, UR4, UR14, URZ ;  /* 0x0000000e040872a5 */ /* 0x000fe2000f8e003f */
[----:B------:R-:W-:Y:S01]  /*9c30*/  BSSY B1, `(.L_x_1071) ;  /* 0x0000042000017945 */ /* 0x000fe20003800000 */
[----:B------:R-:W-:-:S03]  /*9c40*/  UIMAD UR7, UR4, UR15, UR7 ;  /* 0x0000000f040772a4 */ /* 0x000fc6000f8e0207 */
[----:B------:R-:W-:Y:S01]  /*9c50*/  ULDC.64 UR14, c[0x0][0xbe8] ;  /* 0x0002fa00000e7ab9 */ /* 0x000fe20000000a00 */
[----:B------:R-:W-:Y:S01]  /*9c60*/  UIADD3 UR9, UR9, UR7, URZ ;  /* 0x0000000709097290 */ /* 0x000fe2000fffe03f */
[----:B------:R-:W-:Y:S01]  /*9c70*/  IMAD.U32 R8, RZ, RZ, UR13 ;  /* 0x0000000dff087e24 */ /* 0x000fe2000f8e00ff */
[----:B------:R-:W-:Y:S01]  /*9c80*/  UIMAD UR4, UR11, UR14, URZ ;  /* 0x0000000e0b0472a4 */ /* 0x000fe2000f8e023f */
[----:B------:R-:W-:Y:S01]  /*9c90*/  IMAD.U32 R15, RZ, RZ, UR13 ;  /* 0x0000000dff0f7e24 */ /* 0x000fe2000f8e00ff */
[----:B------:R-:W-:Y:S01]  /*9ca0*/  UIMAD.WIDE.U32 UR8, UR16, UR14, UR8 ;  /* 0x0000000e100872a5 */ /* 0x000fe2000f8e0008 */
[----:B------:R-:W-:Y:S01]  /*9cb0*/  IMAD R8, R8, 0x80, R3 ;  /* 0x0000008008087824 */ /* 0x000fe200078e0203 */
[----:B------:R-:W-:Y:S01]  /*9cc0*/  UIMAD UR4, UR16, UR15, UR4 ;  /* 0x0000000f100472a4 */ /* 0x000fe2000f8e0204 */
[----:B------:R-:W-:Y:S02]  /*9cd0*/  ULDC.64 UR10, c[0x0][0xbf0] ;  /* 0x0002fc00000a7ab9 */ /* 0x000fe40000000a00 */
[----:B------:R-:W-:Y:S01]  /*9ce0*/  @P0 IMAD.HI.U32 R4, R8, R11, RZ ;  /* 0x0000000b08040227 */ /* 0x000fe200078e00ff */
[----:B------:R-:W-:-:S02]  /*9cf0*/  UIADD3 UR9, UR9, UR4, URZ ;  /* 0x0000000409097290 */ /* 0x000fc4000fffe03f */
[----:B------:R-:W-:Y:S01]  /*9d00*/  UIMAD UR4, UR12, UR10, URZ ;  /* 0x0000000a0c0472a4 */ /* 0x000fe2000f8e023f */
[----:B------:R-:W-:Y:S01]  /*9d10*/  IMAD.MOV.U32 R3, RZ, RZ, R8 ;  /* 0x000000ffff037224 */ /* 0x000fe200078e0008 */
[----:B-1----:R-:W-:Y:S01]  /*9d20*/  @P0 SHF.R.U32.HI R3, RZ, R5, R4 ;  /* 0x00000005ff030219 */ /* 0x002fe20000011604 */
[----:B------:R-:W-:Y:S02]  /*9d30*/  UIMAD.WIDE.U32 UR8, UR61, UR10, UR8 ;  /* 0x0000000a3d0872a5 */ /* 0x000fe4000f8e0008 */
[----:B------:R-:W-:Y:S01]  /*9d40*/  UIMAD UR4, UR61, UR11, UR4 ;  /* 0x0000000b3d0472a4 */ /* 0x000fe2000f8e0204 */
[--C-:B------:R-:W-:Y:S01]  /*9d50*/  SHF.R.S32.HI R4, RZ, 0x1f, R3.reuse ;  /* 0x0000001fff047819 */ /* 0x100fe20000011403 */
[----:B------:R-:W-:Y:S01]  /*9d60*/  IMAD.MOV R9, RZ, RZ, -R3 ;  /* 0x000000ffff097224 */ /* 0x000fe200078e0a03 */
[----:B------:R-:W-:Y:S01]  /*9d70*/  ULDC.64 UR10, c[0x0][0xbe0] ;  /* 0x0002f800000a7ab9 */ /* 0x000fe20000000a00 */
[----:B------:R-:W-:Y:S02]  /*9d80*/  UIADD3 UR4, UR9, UR4, URZ ;  /* 0x0000000409047290 */ /* 0x000fe4000fffe03f */
[----:B------:R-:W-:-:S02]  /*9d90*/  IMAD.U32 R5, RZ, RZ, UR9 ;  /* 0x00000009ff057e24 */ /* 0x000fc4000f8e00ff */
[----:B------:R-:W-:Y:S02]  /*9da0*/  IMAD R6, R4, UR10, RZ ;  /* 0x0000000a04067c24 */ /* 0x000fe4000f8e02ff */
[----:B------:R-:W-:Y:S01]  /*9db0*/  IMAD.U32 R4, RZ, RZ, UR8 ;  /* 0x00000008ff047e24 */ /* 0x000fe2000f8e00ff */
[----:B------:R-:W-:Y:S01]  /*9dc0*/  ULDC.64 UR8, c[0x0][0xbd8] ;  /* 0x0002f60000087ab9 */ /* 0x000fe20000000a00 */
[----:B------:R-:W-:Y:S02]  /*9dd0*/  IMAD.U32 R5, RZ, RZ, UR4 ;  /* 0x00000004ff057e24 */ /* 0x000fe4000f8e00ff */
[----:B------:R-:W-:Y:S02]  /*9de0*/  IMAD R9, R13, R9, R8 ;  /* 0x000000090d097224 */ /* 0x000fe400078e0208 */
[C---:B------:R-:W-:Y:S02]  /*9df0*/  IMAD R11, R3.reuse, UR11, R6 ;  /* 0x0000000b030b7c24 */ /* 0x040fe4000f8e0206 */
        /* <DEDUP_REMOVED lines=37> */
.L_x_1072:
[----:B------:R-:W-:Y:S05]  /*a050*/  BSYNC B1 ;  /* 0x0000000000017941 */ /* 0x000fea0003800000 */
.L_x_1071:
        /* <DEDUP_REMOVED lines=21> */
.L_x_1074:
[----:B------:R-:W-:Y:S05]  /*a1b0*/  BSYNC B1 ;  /* 0x0000000000017941 */ /* 0x000fea0003800000 */
.L_x_1073:
        /* <DEDUP_REMOVED lines=21> */
.L_x_1076:
[----:B------:R-:W-:Y:S05]  /*a310*/  BSYNC B1 ;  /* 0x0000000000017941 */ /* 0x000fea0003800000 */
.L_x_1075:
        /* <DEDUP_REMOVED lines=22> */
.L_x_1067:
[----:B------:R-:W-:Y:S05]  /*a480*/  BSYNC B0 ;  /* 0x0000000000007941 */ /* 0x000fea0003800000 */
.L_x_1058:
[----:B------:R-:W-:Y:S02]  /*a490*/  ULDC UR4, c[0x0][0xd3c] ;  /* 0x00034f0000047ab9 */ /* 0x000fe40000000800 */
[----:B------:R-:W-:-:S13]  /*a4a0*/  ISETP.GE.AND P0, PT, R7, UR4, PT ;  /* 0x0000000407007c0c */ /* 0x000fda000bf06270 */
[----:B------:R-:W-:Y:S05]  /*a4b0*/  @!P0 BRA `(.L_x_1077) ;  /* 0xffffff6800888947 */ /* 0x000fea000383ffff */
[----:B------:R-:W-:Y:S05]  /*a4c0*/  EXIT ;  /* 0x000000000000794d */ /* 0x000fea0003800000 */
.L_x_1033:
[----:B------:R-:W-:-:S08]  /*a4d0*/  NOP ;  /* 0x0000000000007918 */ /* 0x000fd00000000000 */
[----:B0-----:R-:W0:-:S00]  /*a4e0*/  USETMAXREG.DEALLOC.CTAPOOL 0x18 ;  /* 0x00000018000079c8 */ /* 0x001e0000080e0500 */
        /* <DEDUP_REMOVED lines=16> */
.L_x_1078:
        /* <DEDUP_REMOVED lines=42> */
.L_x_1084:
        /* <DEDUP_REMOVED lines=12> */
.L_x_1083:
[----:B------:R-:W-:Y:S05]  /*a950*/  BSYNC B0 ;  /* 0x0000000000007941 */ /* 0x000fea0003800000 */
.L_x_1082:
        /* <DEDUP_REMOVED lines=22> */
.L_x_1080:
        /* <DEDUP_REMOVED lines=16> */
.L_x_1085:
        /* <DEDUP_REMOVED lines=25> */
.L_x_1081:
[----:B------:R-:W-:Y:S02]  /*ad50*/  IMAD.MOV.U32 R17, RZ, RZ, RZ ;  /* 0x000000ffff117224 */ /* 0x000fe400078e00ff */
[----:B------:R-:W-:Y:S02]  /*ad60*/  IMAD.U32 R16, RZ, RZ, UR6 ;  /* 0x00000006ff107e24 */ /* 0x000fe4000f8e00ff */
[----:B------:R-:W-:-:S07]  /*ad70*/  IMAD.MOV.U32 R18, RZ, RZ, RZ ;  /* 0x000000ffff127224 */ /* 0x000fce00078e00ff */
.L_x_1086:
[----:B------:R-:W-:-:S13]  /*ad80*/  ISETP.NE.AND P0, PT, R5, RZ, PT ;  /* 0x000000ff0500720c */ /* 0x000fda0003f05270 */
[----:B------:R-:W0:Y:S01]  /*ad90*/  @!P0 S2R R3, SR_CgaCtaId ;  /* 0x0000000000038919 */ /* 0x000e220000008800 */
[----:B------:R-:W-:-:S04]  /*ada0*/  @!P0 MOV R0, 0x400 ;  /* 0x0000040000008802 */ /* 0x000fc80000000f00 */
[----:B0-----:R-:W-:-:S05]  /*adb0*/  @!P0 LEA R0, R3, R0, 0x18 ;  /* 0x0000000003008211 */ /* 0x001fca00078ec0ff */
[----:B------:R0:W-:Y:S01]  /*adc0*/  @!P0 STS.128 [R0+0x324d0], R16 ;  /* 0x0324d01000008388 */ /* 0x0001e20000000c00 */
[----:B------:R-:W-:Y:S06]  /*add0*/  BAR.ARV 0x5, 0x180 ;  /* 0x0146000000007b1d */ /* 0x000fec0000002000 */
.L_x_1079:
[----:B0-----:R-:W-:Y:S01]  /*ade0*/  IMAD.MOV.U32 R0, RZ, RZ, 0x1 ;  /* 0x00000001ff007424 */ /* 0x001fe200078e00ff */
[----:B------:R0:W-:Y:S01]  /*adf0*/  STL [R1+0x8], RZ ;  /* 0x000008ff01007387 */ /* 0x0001e20000100800 */
[----:B------:R-:W-:Y:S02]  /*ae00*/  ULDC UR4, c[0x0][0xd3c] ;  /* 0x00034f0000047ab9 */ /* 0x000fe40000000800 */
[----:B-1----:R-:W-:Y:S01]  /*ae10*/  ISETP.GE.AND P0, PT, R19, UR4, PT ;  /* 0x0000000413007c0c */ /* 0x002fe2000bf06270 */
[----:B------:R0:W-:Y:S04]  /*ae20*/  STL [R1+0x18], R0 ;  /* 0x0000180001007387 */ /* 0x0001e80000100800 */
[----:B------:R0:W-:Y:S08]  /*ae30*/  STL [R1+0x6c], RZ ;  /* 0x00006cff01007387 */ /* 0x0001f00000100800 */
[----:B0-----:R-:W-:Y:S05]  /*ae40*/  @P0 BRA `(.L_x_1087) ;  /* 0x0000005c00bc0947 */ /* 0x001fea0003800000 */
[----:B------:R-:W0:Y:S01]  /*ae50*/  S2R R5, SR_TID.X ;  /* 0x0000000000057919 */ /* 0x000e220000002100 */
[----:B------:R-:W1:Y:S01]  /*ae60*/  S2UR UR5, SR_CgaCtaId ;  /* 0x00000000000579c3 */ /* 0x000e620000008800 */
[----:B------:R-:W-:Y:S01]  /*ae70*/  UMOV UR4, 0x400 ;  /* 0x0000040000047882 */ /* 0x000fe20000000000 */
[----:B------:R-:W-:Y:S01]  /*ae80*/  BSSY B8, `(.L_x_1087) ;  /* 0x00005eb000087945 */ /* 0x000fe20003800000 */
[----:B------:R-:W-:Y:S01]  /*ae90*/  ULDC UR40, c[0x0][0xc] ;  /* 0x0000030000287ab9 */ /* 0x000fe20000000800 */
[----:B------:R-:W-:Y:S01]  /*aea0*/  ULDC.64 UR36, c[0x0][0x198] ;  /* 0x0000660000247ab9 */ /* 0x000fe20000000a00 */
[----:B-1----:R-:W-:Y:S01]  /*aeb0*/  ULEA UR4, UR5, UR4, 0x18 ;  /* 0x0000000405047291 */ /* 0x002fe2000f8ec03f */
[C---:B0-----:R-:W-:Y:S01]  /*aec0*/  IMAD.SHL.U32 R0, R5.reuse, 0x8, RZ ;  /* 0x0000000805007824 */ /* 0x041fe200078e00ff */
[----:B------:R-:W-:-:S04]  /*aed0*/  LOP3.LUT R4, R5, 0x7f, RZ, 0xc0, !PT ;  /* 0x0000007f05047812 */ /* 0x000fc800078ec0ff */
[C---:B------:R-:W-:Y:S02]  /*aee0*/  LOP3.LUT R2, R0.reuse, 0x1f8, RZ, 0xc0, !PT ;  /* 0x000001f800027812 */ /* 0x040fe400078ec0ff */
[----:B------:R-:W-:Y:S02]  /*aef0*/  LOP3.LUT R0, R0, 0x38, RZ, 0xc0, !PT ;  /* 0x0000003800007812 */ /* 0x000fe400078ec0ff */
        /* <DEDUP_REMOVED lines=8> */
[----:B------:R-:W-:Y:S01]  /*af80*/  STL [R1+0x4], R4 ;  /* 0x0000040401007387 */ /* 0x000fe20000100800 */
[----:B------:R-:W-:-:S03]  /*af90*/  IMAD.MOV.U32 R2, RZ, RZ, 0x1 ;  /* 0x00000001ff027424 */ /* 0x000fc600078e00ff */
[----:B------:R0:W-:Y:S04]  /*afa0*/  STL [R1+0x10], R3 ;  /* 0x0000100301007387 */ /* 0x0001e80000100800 */
[----:B------:R-:W-:Y:S04]  /*afb0*/  STL [R1+0x6c], RZ ;  /* 0x00006cff01007387 */ /* 0x000fe80000100800 */
[----:B------:R1:W-:Y:S01]  /*afc0*/  STL [R1+0x18], R2 ;  /* 0x0000180201007387 */ /* 0x0003e20000100800 */
[----:B0-----:R-:W-:-:S03]  /*afd0*/  LOP3.LUT R3, R0, 0x40, RZ, 0xfc, !PT ;  /* 0x0000004000037812 */ /* 0x001fc600078efcff */
[----:B------:R0:W-:Y:S01]  /*afe0*/  STL [R1+0x8], RZ ;  /* 0x000008ff01007387 */ /* 0x0001e20000100800 */
[C---:B-1----:R-:W-:Y:S02]  /*aff0*/  LOP3.LUT R2, R0.reuse, 0x80, RZ, 0xfc, !PT ;  /* 0x0000008000027812 */ /* 0x042fe400078efcff */
[----:B------:R-:W-:-:S07]  /*b000*/  LOP3.LUT R0, R0, 0xc0, RZ, 0xfc, !PT ;  /* 0x000000c000007812 */ /* 0x000fce00078efcff */
.L_x_1195:
[----:B01----:R-:W1:Y:S02]  /*b010*/  LDC.64 R2, c[0x0][0xd88] ;  /* 0x00036200ff027b82 */ /* 0x003e640000000a00 */
[----:B-1----:R-:W-:-:S05]  /*b020*/  IMAD.WIDE R2, R19, 0x4, R2 ;  /* 0x0000000413027825 */ /* 0x002fca00078e0202 */
[----:B--2---:R-:W2:Y:S01]  /*b030*/  LDG.E R11, desc[UR38][R2.64] ;  /* 0x00000026020b7981 */ /* 0x004ea2000c1e1900 */
[----:B------:R-:W-:Y:S05]  /*b040*/  YIELD ;  /* 0x0000000000007946 */ /* 0x000fea0003800000 */
[----:B------:R-:W-:Y:S01]  /*b050*/  ULDC.64 UR4, c[0x0][0xb20] ;  /* 0x0002c80000047ab9 */ /* 0x000fe20000000a00 */
[----:B------:R-:W-:Y:S01]  /*b060*/  IMAD.MOV.U32 R0, RZ, RZ, RZ ;  /* 0x000000ffff007224 */ /* 0x000fe200078e00ff */
        /* <DEDUP_REMOVED lines=23> */
[----:B--2---:R-:W-:-:S02]  /*b1e0*/  IADD3 R2, P3, R10, UR4, RZ ;  /* 0x000000040a027c10 */ /* 0x004fc4000ff7e0ff */
[----:B-1----:R-:W-:Y:S02]  /*b1f0*/  IADD3 R4, P4, R10, UR8, RZ ;  /* 0x000000080a047c10 */ /* 0x002fe4000ff9e0ff */
        /* <DEDUP_REMOVED lines=8> */
[----:B-1----:R-:W-:-:S04]  /*b280*/  @P2 IADD3 R6, P3, R10, UR6, RZ ;  /* 0x000000060a062c10 */ /* 0x002fc8000ff7e0ff */
        /* <DEDUP_REMOVED lines=8> */
[----:B-1----:R-:W-:Y:S01]  /*b310*/  IMAD.U32 R6, RZ, RZ, UR4 ;  /* 0x00000004ff067e24 */ /* 0x002fe2000f8e00ff */
[----:B--2---:R1:W-:Y:S01]  /*b320*/  STL [R1+0x38], R12 ;  /* 0x0000380c01007387 */ /* 0x0043e20000100800 */
[----:B------:R-:W-:Y:S05]  /*b330*/  @P2 BRA `(.L_x_1088) ;  /* 0x0000000000142947 */ /* 0x000fea0003800000 */
[----:B------:R-:W-:Y:S05]  /*b340*/  @!P1 BRA `(.L_x_1088) ;  /* 0x0000000000109947 */ /* 0x000fea0003800000 */
[----:B------:R-:W2:Y:S04]  /*b350*/  LDG.E R7, desc[UR38][R2.64] ;  /* 0x0000002602077981 */ /* 0x000ea8000c1e1900 */
[----:B------:R-:W2:Y:S02]  /*b360*/  LDG.E R2, desc[UR38][R2.64+0x4] ;  /* 0x0000042602027981 */ /* 0x000ea4000c1e1900 */
[----:B--2---:R-:W-:-:S05]  /*b370*/  IMAD.IADD R2, R2, 0x1, -R7 ;  /* 0x0000000102027824 */ /* 0x004fca00078e0a07 */
[----:B------:R2:W-:Y:S02]  /*b380*/  STL [R1+0x38], R2 ;  /* 0x0000380201007387 */ /* 0x0005e40000100800 */
.L_x_1088:
[----:B--2---:R-:W-:Y:S01]  /*b390*/  IMAD.MOV.U32 R2, RZ, RZ, R11 ;  /* 0x000000ffff027224 */ /* 0x004fe200078e000b */
[----:B------:R-:W-:Y:S01]  /*b3a0*/  ULDC.64 UR4, c[0x0][0xb18] ;  /* 0x0002c60000047ab9 */ /* 0x000fe20000000a00 */
[----:B-----5:R-:W-:Y:S01]  /*b3b0*/  IMAD.IADD R3, R8, 0x1, R0 ;  /* 0x0000000108037824 */ /* 0x020fe200078e0200 */
[----:B------:R-:W-:Y:S02]  /*b3c0*/  ISETP.NE.U32.AND P1, PT, RZ, UR4, PT ;  /* 0x00000004ff007c0c */ /* 0x000fe4000bf25070 */
[----:B------:R2:W-:Y:S02]  /*b3d0*/  STL [R1+0xc], R2 ;  /* 0x00000c0201007387 */ /* 0x0005e40000100800 */
[----:B------:R-:W-:Y:S02]  /*b3e0*/  ISETP.NE.AND.EX P1, PT, RZ, UR5, PT, P1 ;  /* 0x00000005ff007c0c */ /* 0x000fe4000bf25310 */
[----:B------:R2:W-:Y:S11]  /*b3f0*/  STL [R1+0x20], R3 ;  /* 0x0000200301007387 */ /* 0x0005f60000100800 */
[----:B--2---:R-:W-:Y:S05]  /*b400*/  @!P1 BRA `(.L_x_1089) ;  /* 0x0000000000109947 */ /* 0x004fea0003800000 */
[----:B------:R-:W-:-:S04]  /*b410*/  IADD3 R6, P0, R10, UR4, RZ ;  /* 0x000000040a067c10 */ /* 0x000fc8000ff1e0ff */
[----:B------:R-:W-:-:S05]  /*b420*/  IADD3.X R7, R9, UR5, RZ, P0, !PT ;  /* 0x0000000509077c10 */ /* 0x000fca00087fe4ff */
[----:B------:R2:W5:Y:S01]  /*b430*/  LDG.E R6, desc[UR38][R6.64] ;  /* 0x0000002606067981 */ /* 0x000562000c1e1900 */
[----:B------:R-:W-:Y:S05]  /*b440*/  BRA `(.L_x_1090) ;  /* 0x0000000000107947 */ /* 0x000fea0003800000 */
.L_x_1089:
[----:B------:R-:W-:Y:S05]  /*b450*/  @!P0 BRA `(.L_x_1090) ;  /* 0x00000000000c8947 */ /* 0x000fea0003800000 */
[----:B------:R-:W2:Y:S04]  /*b460*/  LDG.E R6, desc[UR38][R4.64] ;  /* 0x0000002604067981 */ /* 0x000ea8000c1e1900 */
[----:B------:R-:W2:Y:S02]  /*b470*/  LDG.E R4, desc[UR38][R4.64+0x4] ;  /* 0x0000042604047981 */ /* 0x000ea4000c1e1900 */
[----:B--2---:R-:W-:-:S07]  /*b480*/  IMAD.IADD R6, R4, 0x1, -R6 ;  /* 0x0000000104067824 */ /* 0x004fce00078e0a06 */
.L_x_1090:
[----:B-----5:R-:W-:Y:S01]  /*b490*/  IMAD.IADD R2, R6, 0x1, -R0 ;  /* 0x0000000106027824 */ /* 0x020fe200078e0a00 */
[----:B------:R-:W-:Y:S03]  /*b4a0*/  BSSY B7, `(.L_x_1091) ;  /* 0x00004e6000077945 */ /* 0x000fe60003800000 */
[C---:B------:R-:W-:Y:S01]  /*b4b0*/  VIADD R0, R2.reuse, 0x5f ;  /* 0x0000005f02007836 */ /* 0x040fe20000000000 */
[----:B------:R3:W-:Y:S01]  /*b4c0*/  STL [R1+0x48], R2 ;  /* 0x0000480201007387 */ /* 0x0007e20000100800 */
[----:B------:R-:W-:Y:S02]  /*b4d0*/  ISETP.GT.AND P0, PT, R2, RZ, PT ;  /* 0x000000ff0200720c */ /* 0x000fe40003f04270 */
[----:B------:R-:W-:-:S05]  /*b4e0*/  IMAD.HI R0, R0, 0x2aaaaaab, RZ ;  /* 0x2aaaaaab00007827 */ /* 0x000fca00078e02ff */
[----:B---3--:R-:W-:-:S04]  /*b4f0*/  SHF.R.U32.HI R2, RZ, 0x1f, R0 ;  /* 0x0000001fff027819 */ /* 0x008fc80000011600 */
[----:B------:R-:W-:-:S05]  /*b500*/  LEA.HI.SX32 R0, R0, R2, 0x1c ;  /* 0x0000000200007211 */ /* 0x000fca00078fe2ff */
[----:B------:R3:W-:Y:S01]  /*b510*/  STL [R1+0x30], R0 ;  /* 0x0000300001007387 */ /* 0x0007e20000100800 */
[----:B------:R-:W-:Y:S05]  /*b520*/  @P0 BRA `(.L_x_1092) ;  /* 0x0000000000440947 */ /* 0x000fea0003800000 */
[----:B------:R-:W4:Y:S02]  /*b530*/  S2R R3, SR_TID.X ;  /* 0x0000000000037919 */ /* 0x000f240000002100 */
[----:B----4-:R-:W-:-:S04]  /*b540*/  LOP3.LUT R3, R3, 0x7f, RZ, 0xc0, !PT ;  /* 0x0000007f03037812 */ /* 0x010fc800078ec0ff */
[----:B------:R-:W-:-:S13]  /*b550*/  ISETP.NE.AND P0, PT, R3, RZ, PT ;  /* 0x000000ff0300720c */ /* 0x000fda0003f05270 */
[----:B------:R-:W-:Y:S05]  /*b560*/  @P0 BRA `(.L_x_1093) ;  /* 0x0000004c00640947 */ /* 0x000fea0003800000 */
[----:B------:R-:W4:Y:S01]  /*b570*/  S2R R3, SR_LANEID ;  /* 0x0000000000037919 */ /* 0x000f220000000000 */
[----:B------:R-:W-:Y:S01]  /*b580*/  VOTEU.ANY UR4, UPT, PT ;  /* 0x0000000000047886 */ /* 0x000fe200038e0100 */
[----:B------:R-:W5:Y:S01]  /*b590*/  LDC.64 R4, c[0x0][0xd60] ;  /* 0x00035800ff047b82 */ /* 0x000f620000000a00 */
[----:B---3--:R-:W4:Y:S08]  /*b5a0*/  FLO.U32 R0, UR4 ;  /* 0x0000000400007d00 */ /* 0x008f3000080e0000 */
[----:B------:R-:W5:Y:S01]  /*b5b0*/  POPC R2, UR4 ;  /* 0x0000000400027d09 */ /* 0x000f620008000000 */
[----:B----4-:R-:W-:-:S13]  /*b5c0*/  ISETP.EQ.U32.AND P0, PT, R0, R3, PT ;  /* 0x000000030000720c */ /* 0x010fda0003f02070 */
[----:B-----5:R-:W3:Y:S01]  /*b5d0*/  @P0 ATOMG.E.ADD.STRONG.GPU PT, R5, desc[UR38][R4.64], R2 ;  /* 0x00000002040509a8 */ /* 0x020ee200081ee1e6 */
[----:B------:R-:W4:Y:S02]  /*b5e0*/  S2R R3, SR_LTMASK ;  /* 0x0000000000037919 */ /* 0x000f240000003900 */
[----:B----4-:R-:W-:-:S06]  /*b5f0*/  LOP3.LUT R3, R3, UR4, RZ, 0xc0, !PT ;  /* 0x0000000403037c12 */ /* 0x010fcc000f8ec0ff */
[----:B------:R-:W4:Y:S01]  /*b600*/  POPC R3, R3 ;  /* 0x0000000300037309 */ /* 0x000f220000000000 */
[----:B---3--:R-:W4:Y:S02]  /*b610*/  SHFL.IDX PT, R0, R5, R0, 0x1f ;  /* 0x00001f0005007589 */ /* 0x008f2400000e0000 */
[----:B----4-:R-:W-:Y:S01]  /*b620*/  IADD3 R16, R0, UR40, R3 ;  /* 0x0000002800107c10 */ /* 0x010fe2000fffe003 */
[----:B------:R-:W-:Y:S06]  /*b630*/  BRA `(.L_x_1093) ;  /* 0x0000004c00307947 */ /* 0x000fec0003800000 */
.L_x_1092:
[----:B---3--:R-:W3:Y:S01]  /*b640*/  LDL R0, [R1+0x4] ;  /* 0x0000040001007983 */ /* 0x008ee20000100800 */
[----:B------:R-:W-:Y:S01]  /*b650*/  BSSY B6, `(.L_x_1094) ;  /* 0x0000014000067945 */ /* 0x000fe20003800000 */
[----:B---3--:R-:W-:-:S05]  /*b660*/  VIADD R0, R0, 0x1c400 ;  /* 0x0001c40000007836 */ /* 0x008fca0000000000 */
[----:B------:R-:W-:-:S13]  /*b670*/  LOP3.LUT P0, RZ, R0, 0x3ff, RZ, 0xc0, !PT ;  /* 0x000003ff00ff7812 */ /* 0x000fda000780c0ff */
[----:B------:R-:W-:Y:S05]  /*b680*/  @!P0 BRA `(.L_x_1095) ;  /* 0x0000000000408947 */ /* 0x000fea0003800000 */
[----:B------:R-:W-:Y:S01]  /*b690*/  MOV R2, 0x0 ;  /* 0x0000000000027802 */ /* 0x000fe20000000f00 */
[----:B------:R-:W-:Y:S01]  /*b6a0*/  ULDC.64 UR6, c[0x4][0x98] ;  /* 0x0100260000067ab9 */ /* 0x000fe20000000a00 */
[----:B------:R-:W-:Y:S01]  /*b6b0*/  ULDC.64 UR8, c[0x4][0xa0] ;  /* 0x0100280000087ab9 */ /* 0x000fe20000000a00 */
[----:B------:R-:W-:Y:S01]  /*b6c0*/  ULDC.64 UR4, c[0x4][0x8] ;  /* 0x0100020000047ab9 */ /* 0x000fe20000000a00 */
[----:B------:R-:W-:Y:S02]  /*b6d0*/  IMAD.U32 R4, RZ, RZ, UR6 ;  /* 0x00000006ff047e24 */ /* 0x000fe4000f8e00ff */
[----:B------:R-:W3:Y:S01]  /*b6e0*/  LDC.64 R2, c[0x4][R2] ;  /* 0x0100000002027b82 */ /* 0x000ee20000000a00 */
[----:B------:R-:W-:Y:S02]  /*b6f0*/  IMAD.U32 R5, RZ, RZ, UR7 ;  /* 0x00000007ff057e24 */ /* 0x000fe4000f8e00ff */
[----:B------:R-:W-:Y:S02]  /*b700*/  IMAD.U32 R6, RZ, RZ, UR8 ;  /* 0x00000008ff067e24 */ /* 0x000fe4000f8e00ff */
[----:B--2---:R-:W-:-:S02]  /*b710*/  IMAD.U32 R7, RZ, RZ, UR9 ;  /* 0x00000009ff077e24 */ /* 0x004fc4000f8e00ff */
[----:B------:R-:W-:Y:S02]  /*b720*/  IMAD.U32 R10, RZ, RZ, UR4 ;  /* 0x00000004ff0a7e24 */ /* 0x000fe4000f8e00ff */
[----:B------:R-:W-:Y:S02]  /*b730*/  IMAD.U32 R11, RZ, RZ, UR5 ;  /* 0x00000005ff0b7e24 */ /* 0x000fe4000f8e00ff */
[----:B------:R-:W-:Y:S02]  /*b740*/  IMAD.MOV.U32 R8, RZ, RZ, 0x70 ;  /* 0x00000070ff087424 */ /* 0x000fe400078e00ff */
[----:B-1----:R-:W-:Y:S02]  /*b750*/  IMAD.MOV.U32 R12, RZ, RZ, 0x1 ;  /* 0x00000001ff0c7424 */ /* 0x002fe400078e00ff */
[----:B------:R-:W-:-:S07]  /*b760*/  IMAD.MOV.U32 R13, RZ, RZ, RZ ;  /* 0x000000ffff0d7224 */ /* 0x000fce00078e00ff */
[----:B------:R-:W-:-:S07]  /*b770*/  LEPC R20, `(.L_x_1095) ;  /* 0x000000001014794e */ /* 0x000fce0000000000 */
[----:B0--3--:R-:W-:Y:S05]  /*b780*/  CALL.ABS.NOINC R2 ;  /* 0x0000000002007343 */ /* 0x009fea0003c00000 */
.L_x_1095:
[----:B------:R-:W-:Y:S05]  /*b790*/  BSYNC B6 ;  /* 0x0000000000067941 */ /* 0x000fea0003800000 */
.L_x_1094:
[----:B------:R-:W3:Y:S01]  /*b7a0*/  LDL R2, [R1+0x4] ;  /* 0x0000040001027983 */ /* 0x000ee20000100800 */
        /* <DEDUP_REMOVED lines=8> */
[----:B------:R3:W4:Y:S01]  /*b830*/  LDC.64 R2, c[0x4][R0] ;  /* 0x0100000000027b82 */ /* 0x0007220000000a00 */
[----:B------:R-:W-:Y:S02]  /*b840*/  IMAD.U32 R4, RZ, RZ, UR6 ;  /* 0x00000006ff047e24 */ /* 0x000fe4000f8e00ff */
[----:B------:R-:W-:Y:S02]  /*b850*/  IMAD.U32 R5, RZ, RZ, UR7 ;  /* 0x00000007ff057e24 */ /* 0x000fe4000f8e00ff */
[----:B------:R-:W-:Y:S02]  /*b860*/  IMAD.U32 R6, RZ, RZ, UR8 ;  /* 0x00000008ff067e24 */ /* 0x000fe4000f8e00ff */
[----:B--2---:R-:W-:-:S02]  /*b870*/  IMAD.U32 R7, RZ, RZ, UR9 ;  /* 0x00000009ff077e24 */ /* 0x004fc4000f8e00ff */
[----:B------:R-:W-:Y:S02]  /*b880*/  IMAD.U32 R10, RZ, RZ, UR4 ;  /* 0x00000004ff0a7e24 */ /* 0x000fe4000f8e00ff */
[----:B------:R-:W-:Y:S02]  /*b890*/  IMAD.U32 R11, RZ, RZ, UR5 ;  /* 0x00000005ff0b7e24 */ /* 0x000fe4000f8e00ff */
[----:B------:R-:W-:Y:S02]  /*b8a0*/  IMAD.MOV.U32 R8, RZ, RZ, 0x70 ;  /* 0x00000070ff087424 */ /* 0x000fe400078e00ff */
[----:B-1----:R-:W-:Y:S02]  /*b8b0*/  IMAD.MOV.U32 R12, RZ, RZ, 0x1 ;  /* 0x00000001ff0c7424 */ /* 0x002fe400078e00ff */
[----:B---3--:R-:W-:-:S07]  /*b8c0*/  IMAD.MOV.U32 R13, RZ, RZ, RZ ;  /* 0x000000ffff0d7224 */ /* 0x008fce00078e00ff */
[----:B------:R-:W-:-:S07]  /*b8d0*/  LEPC R20, `(.L_x_1098) ;  /* 0x000000001014794e */ /* 0x000fce0000000000 */
[----:B0---4-:R-:W-:Y:S05]  /*b8e0*/  CALL.ABS.NOINC R2 ;  /* 0x0000000002007343 */ /* 0x011fea0003c00000 */
.L_x_1098:
        /* <DEDUP_REMOVED lines=16> */
.L_x_1097:
[----:B------:R-:W-:Y:S05]  /*b9f0*/  BSYNC B6 ;  /* 0x0000000000067941 */ /* 0x000fea0003800000 */
.L_x_1096:
[----:B------:R-:W3:Y:S01]  /*ba00*/  LDL.LU R2, [R1] ;  /* 0x0000000001027983 */ /* 0x000ee20000300800 */
[----:B------:R-:W-:-:S03]  /*ba10*/  ULDC.64 UR4, c[0x0][0xaf0] ;  /* 0x0002bc0000047ab9 */ /* 0x000fc60000000a00 */
[----:B------:R-:W4:Y:S04]  /*ba20*/  LDL.LU R4, [R1+0x1c] ;  /* 0x00001c0001047983 */ /* 0x000f280000300800 */
[----:B--2---:R-:W2:Y:S01]  /*ba30*/  LDL R7, [R1+0xc] ;  /* 0x00000c0001077983 */ /* 0x004ea20000100800 */
[----:B------:R-:W-:-:S03]  /*ba40*/  ISETP.NE.U32.AND P0, PT, RZ, UR4, PT ;  /* 0x00000004ff007c0c */ /* 0x000fc6000bf05070 */
[----:B------:R-:W5:Y:S01]  /*ba50*/  LDL R0, [R1+0x30] ;  /* 0x0000300001007983 */ /* 0x000f620000100800 */
[----:B------:R-:W-:-:S13]  /*ba60*/  ISETP.NE.AND.EX P0, PT, RZ, UR5, PT, P0 ;  /* 0x00000005ff007c0c */ /* 0x000fda000bf05300 */
[----:B---3--:R-:W-:-:S04]  /*ba70*/  @P0 IADD3 R2, P1, R2, UR4, RZ ;  /* 0x0000000402020c10 */ /* 0x008fc8000ff3e0ff */
[----:B----4-:R-:W-:Y:S01]  /*ba80*/  @P0 IADD3.X R3, R4, UR5, RZ, P1, !PT ;  /* 0x0000000504030c10 */ /* 0x010fe20008ffe4ff */
[----:B------:R-:W-:-:S04]  /*ba90*/  ULDC.64 UR4, c[0x0][0xb00] ;  /* 0x0002c00000047ab9 */ /* 0x000fc80000000a00 */
[----:B--2---:R2:W3:Y:S01]  /*baa0*/  @P0 LDG.E R7, desc[UR38][R2.64] ;  /* 0x0000002602070981 */ /* 0x0044e2000c1e1900 */
[----:B-----5:R-:W-:Y:S01]  /*bab0*/  VIADD R9, R0, 0xffffffff ;  /* 0xffffffff00097836 */ /* 0x020fe20000000000 */
[----:B--2---:R-:W2:Y:S01]  /*bac0*/  LDC.64 R2, c[0x0][0x418] ;  /* 0x00010600ff027b82 */ /* 0x004ea20000000a00 */
[----:B---3--:R-:W-:Y:S01]  /*bad0*/  SHF.R.S32.HI R8, RZ, 0x1f, R7 ;  /* 0x0000001fff087819 */ /* 0x008fe20000011407 */
[----:B------:R3:W-:Y:S04]  /*bae0*/  @P0 STL [R1+0xc], R7 ;  /* 0x00000c0701000387 */ /* 0x0007e80000100800 */
[----:B------:R3:W-:Y:S04]  /*baf0*/  STL [R1+0x2c], R9 ;  /* 0x00002c0901007387 */ /* 0x0007e80000100800 */
[----:B------:R3:W-:Y:S01]  /*bb00*/  STL [R1+0x1c], R8 ;  /* 0x00001c0801007387 */ /* 0x0007e20000100800 */
[----:B--2---:R-:W-:Y:S01]  /*bb10*/  LOP3.LUT P0, RZ, R2, UR4, RZ, 0xfc, !PT ;  /* 0x0000000402ff7c12 */ /* 0x004fe2000f80fcff */
[----:B------:R-:W-:-:S03]  /*bb20*/  UMOV UR4, 0xffffffff ;  /* 0xffffffff00047882 */ /* 0x000fc60000000000 */
[----:B------:R-:W-:-:S04]  /*bb30*/  LOP3.LUT P0, RZ, R3, UR5, RZ, 0xfc, P0 ;  /* 0x0000000503ff7c12 */ /* 0x000fc8000800fcff */
[----:B------:R-:W-:Y:S01]  /*bb40*/  SEL R0, R7, RZ, !P0 ;  /* 0x000000ff07007207 */ /* 0x000fe20004000000 */
[----:B---3--:R-:W-:Y:S08]  /*bb50*/  BRA.DIV UR4, `(.L_x_1099) ;  /* 0x0000005604f47947 */ /* 0x008ff0000b800000 */
[----:B------:R-:W2:Y:S02]  /*bb60*/  S2R R4, SR_TID.X ;  /* 0x0000000000047919 */ /* 0x000ea40000002100 */
[----:B--2---:R-:W-:-:S04]  /*bb70*/  SHF.R.U32.HI R4, RZ, 0x5, R4 ;  /* 0x00000005ff047819 */ /* 0x004fc80000011604 */
[----:B------:R-:W-:-:S05]  /*bb80*/  LOP3.LUT R4, R4, 0x3, RZ, 0xc0, !PT ;  /* 0x0000000304047812 */ /* 0x000fca00078ec0ff */
[----:B------:R2:W3:Y:S02]  /*bb90*/  SHFL.IDX PT, R14, R4, RZ, 0x1f ;  /* 0x00001fff040e7589 */ /* 0x0004e400000e0000 */
.L_x_1212:
[----:B--2---:R-:W2:Y:S01]  /*bba0*/  LDL.LU R4, [R1+0x14] ;  /* 0x0000140001047983 */ /* 0x004ea20000300800 */
[----:B------:R-:W-:Y:S02]  /*bbb0*/  PLOP3.LUT P1, PT, PT, PT, PT, 0x8, 0x0 ;  /* 0x000000000000781c */ /* 0x000fe40003f2e170 */
[----:B---3--:R-:W-:Y:S01]  /*bbc0*/  ISETP.NE.AND P0, PT, R14, RZ, PT ;  /* 0x000000ff0e00720c */ /* 0x008fe20003f05270 */
        /* <DEDUP_REMOVED lines=8> */
.L_x_1215:
[----:B------:R-:W-:Y:S05]  /*bc50*/  @!P6 BRA `(.L_x_1100) ;  /* 0x000000040014e947 */ /* 0x000fea0003800000 */
[----:B------:R2:W-:Y:S01]  /*bc60*/  STL [R1+0x70], R9 ;  /* 0x0000700901007387 */ /* 0x0005e20000100800 */
[----:B------:R-:W-:-:S04]  /*bc70*/  ISETP.NE.U32.AND P0, PT, R2, RZ, PT ;  /* 0x000000ff0200720c */ /* 0x000fc80003f05070 */
[----:B------:R-:W-:-:S13]  /*bc80*/  ISETP.NE.AND.EX P0, PT, R3, RZ, PT, P0 ;  /* 0x000000ff0300720c */ /* 0x000fda0003f05300 */
[----:B--2---:R-:W-:Y:S05]  /*bc90*/  @!P0 BRA `(.L_x_1102) ;  /* 0x0000000000508947 */ /* 0x004fea0003800000 */
[----:B------:R-:W2:Y:S01]  /*bca0*/  LDC R6, c[0x0][0x43c] ;  /* 0x00010f00ff067b82 */ /* 0x000ea20000000800 */
[----:B---3--:R-:W-:Y:S01]  /*bcb0*/  IMAD.MOV.U32 R0, RZ, RZ, R9 ;  /* 0x000000ffff007224 */ /* 0x008fe200078e0009 */
[----:B------:R-:W-:Y:S01]  /*bcc0*/  ULDC.64 UR4, c[0x0][0x428] ;  /* 0x00010a0000047ab9 */ /* 0x000fe20000000a00 */
[----:B--2---:R-:W-:-:S13]  /*bcd0*/  ISETP.NE.AND P0, PT, R6, 0x1, PT ;  /* 0x000000010600780c */ /* 0x004fda0003f05270 */
        /* <DEDUP_REMOVED lines=14> */
[----:B------:R-:W2:Y:S04]  /*bdc0*/  LDG.E R0, desc[UR38][R2.64] ;  /* 0x0000002602007981 */ /* 0x000ea8000c1e1900 */
[----:B--2---:R2:W-:Y:S02]  /*bdd0*/  STL [R1], R0 ;  /* 0x0000000001007387 */ /* 0x0045e40000100800 */
.L_x_1102:
[----:B------:R-:W4:Y:S04]  /*bde0*/  LDL R7, [R1+0x4] ;  /* 0x0000040001077983 */ /* 0x000f280000100800 */
[----:B--23--:R-:W4:Y:S04]  /*bdf0*/  LDL R0, [R1+0x8] ;  /* 0x0000080001007983 */ /* 0x00cf280000100800 */
[----:B------:R-:W2:Y:S01]  /*be00*/  LDL R2, [R1+0x18] ;  /* 0x0000180001027983 */ /* 0x000ea20000100800 */
[----:B----4-:R-:W-:Y:S01]  /*be10*/  IMAD R0, R0, 0x8, R7 ;  /* 0x0000000800007824 */ /* 0x010fe200078e0207 */
[----:B--2---:R-:W-:-:S04]  /*be20*/  SHF.L.U32 R2, R2, 0x1f, RZ ;  /* 0x0000001f02027819 */ /* 0x004fc800000006ff */
[----:B------:R-:W2:Y:S02]  /*be30*/  SYNCS.PHASECHK.TRANS64.TRYWAIT P0, [R0+URZ+0x32440], R2 ;  /* 0x03244002000075a7 */ /* 0x000ea4000800017f */
[----:B--2---:R-:W-:Y:S05]  /*be40*/  @!P0 BRA `(.L_x_1103) ;  /* 0x00000054008c8947 */ /* 0x004fea0003800000 */
.L_x_1216:
        /* <DEDUP_REMOVED lines=11> */
.L_x_1104:
[----:B------:R-:W3:Y:S04]  /*bf00*/  LDL R7, [R1+0x4] ;  /* 0x0000040001077983 */ /* 0x000ee80000100800 */
[----:B------:R-:W3:Y:S04]  /*bf10*/  LDL R6, [R1+0x8] ;  /* 0x0000080001067983 */ /* 0x000ee80000100800 */
[----:B------:R-:W4:Y:S04]  /*bf20*/  LDL R5, [R1+0x70] ;  /* 0x0000700001057983 */ /* 0x000f280000100800 */
[----:B------:R-:W5:Y:S04]  /*bf30*/  LDL R4, [R1+0x20] ;  /* 0x0000200001047983 */ /* 0x000f680000100800 */
[----:B------:R-:W5:Y:S04]  /*bf40*/  LDL R3, [R1] ;  /* 0x0000000001037983 */ /* 0x000f680000100800 */
[----:B--2---:R-:W2:Y:S01]  /*bf50*/  LDL.LU R2, [R1+0x14] ;  /* 0x0000140001027983 */ /* 0x004ea20000300800 */
        /* <DEDUP_REMOVED lines=8> */
[----:B---3--:R-:W-:Y:S01]  /*bfe0*/  IMAD R0, R6, 0x3000, R7 ;  /* 0x0000300006007824 */ /* 0x008fe200078e0207 */
[----:B----4-:R-:W-:-:S04]  /*bff0*/  R2UR UR11, R5 ;  /* 0x00000000050b72ca */ /* 0x010fc800000e0000 */
[----:B------:R-:W-:Y:S02]  /*c000*/  R2UR UR8, R0 ;  /* 0x00000000000872ca */ /* 0x000fe400000e0000 */
[----:B-----5:R-:W-:Y:S02]  /*c010*/  R2UR UR4, R4 ;  /* 0x00000000040472ca */ /* 0x020fe400000e0000 */
[----:B------:R-:W-:Y:S02]  /*c020*/  R2UR UR13, R3 ;  /* 0x00000000030d72ca */ /* 0x000fe400000e0000 */
[----:B--2---:R-:W-:-:S07]  /*c030*/  LOP3.LUT R2, R2, 0xfffffffe, RZ, 0xc0, !PT ;  /* 0xfffffffe02027812 */ /* 0x004fce00078ec0ff */
[----:B------:R-:W-:Y:S01]  /*c040*/  UIADD3 UR8, UR8, 0x1c400, URZ ;  /* 0x0001c40008087890 */ /* 0x000fe2000fffe03f */
[----:B------:R-:W-:Y:S01]  /*c050*/  @P0 LOP3.LUT R2, R2, 0x1, RZ, 0xfc, !PT ;  /* 0x0000000102020812 */ /* 0x000fe200078efcff */
[----:B------:R-:W-:-:S03]  /*c060*/  UIMAD UR11, UR11, 0x60, UR4 ;  /* 0x000000600b0b78a4 */ /* 0x000fc6000f8e0204 */
[----:B------:R-:W-:Y:S01]  /*c070*/  UMOV UR4, 0x0 ;  /* 0x0000000000047882 */ /* 0x000fe20000000000 */
[----:B------:R2:W-:Y:S05]  /*c080*/  STL [R1+0x14], R2 ;  /* 0x0000140201007387 */ /* 0x0005ea0000100800 */
[----:B------:R2:W-:Y:S01]  /*c090*/  UTMALDG.4D [UR8], [UR6], desc[UR4] ;  /* 0x00000408060075b4 */ /* 0x0005e20008019000 */
[----:B------:R-:W-:Y:S02]  /*c0a0*/  NOP ;  /* 0x0000000000007918 */ /* 0x000fe40000000000 */
.L_x_1100:
[----:B---3--:R-:W3:Y:S04]  /*c0b0*/  LDL R0, [R1+0x4] ;  /* 0x0000040001007983 */ /* 0x008ee80000100800 */
[----:B------:R-:W4:Y:S04]  /*c0c0*/  LDL.LU R4, [R1+0x24] ;  /* 0x0000240001047983 */ /* 0x000f280000300800 */
[----:B------:R-:W5:Y:S04]  /*c0d0*/  LDL.LU R3, [R1+0x3c] ;  /* 0x00003c0001037983 */ /* 0x000f680000300800 */
[----:B--2---:R-:W2:Y:S01]  /*c0e0*/  LDL R2, [R1+0x28] ;  /* 0x0000280001027983 */ /* 0x004ea20000100800 */
[----:B------:R-:W-:Y:S05]  /*c0f0*/  WARPSYNC.ALL ;  /* 0x0000000000007948 */ /* 0x000fea0003800000 */
[----:B------:R-:W-:Y:S01]  /*c100*/  ULDC.64 UR4, c[0x0][0xaf8] ;  /* 0x0002be0000047ab9 */ /* 0x000fe20000000a00 */
[----:B------:R-:W-:Y:S01]  /*c110*/  BSSY B6, `(.L_x_1105) ;  /* 0x000001f000067945 */ /* 0x000fe20003800000 */
[----:B------:R-:W-:Y:S01]  /*c120*/  BAR.SYNC.DEFER_BLOCKING 0x8, 0x180 ;  /* 0x0206000000007b1d */ /* 0x000fe20000010000 */
[----:B------:R-:W-:-:S04]  /*c130*/  ISETP.NE.U32.AND P0, PT, RZ, UR4, PT ;  /* 0x00000004ff007c0c */ /* 0x000fc8000bf05070 */
[----:B------:R-:W-:Y:S01]  /*c140*/  ISETP.NE.AND.EX P0, PT, RZ, UR5, PT, P0 ;  /* 0x00000005ff007c0c */ /* 0x000fe2000bf05300 */
[----:B---3--:R-:W-:-:S05]  /*c150*/  VIADD R0, R0, 0x18400 ;  /* 0x0001840000007836 */ /* 0x008fca0000000000 */
[----:B------:R-:W-:Y:S02]  /*c160*/  LOP3.LUT P1, RZ, R0, 0x3ff, RZ, 0xc0, !PT ;  /* 0x000003ff00ff7812 */ /* 0x000fe4000782c0ff */
[----:B----4-:R-:W-:Y:S02]  /*c170*/  SEL R0, R4, RZ, !P0 ;  /* 0x000000ff04007207 */ /* 0x010fe40004000000 */
[----:B-----5:R-:W-:-:S03]  /*c180*/  SEL R3, R3, RZ, !P0 ;  /* 0x000000ff03037207 */ /* 0x020fc60004000000 */
[----:B------:R3:W-:Y:S01]  /*c190*/  STL [R1+0x34], R0 ;  /* 0x0000340001007387 */ /* 0x0007e20000100800 */
[----:B--2---:R-:W-:-:S03]  /*c1a0*/  SHF.R.S32.HI R2, RZ, 0x1f, R2 ;  /* 0x0000001fff027819 */ /* 0x004fc60000011402 */
[----:B------:R2:W-:Y:S01]  /*c1b0*/  STL [R1+0x58], R3 ;  /* 0x0000580301007387 */ /* 0x0005e20000100800 */
[----:B---3--:R-:W-:-:S05]  /*c1c0*/  SHF.R.S32.HI R0, RZ, 0x1f, R18 ;  /* 0x0000001fff007819 */ /* 0x008fca0000011412 */
        /* <DEDUP_REMOVED lines=15> */
[----:B-1----:R-:W-:Y:S02]  /*c2c0*/  IMAD.MOV.U32 R12, RZ, RZ, 0x1 ;  /* 0x00000001ff0c7424 */ /* 0x002fe400078e00ff */
[----:B------:R-:W-:-:S07]  /*c2d0*/  IMAD.MOV.U32 R13, RZ, RZ, RZ ;  /* 0x000000ffff0d7224 */ /* 0x000fce00078e00ff */
[----:B------:R-:W-:-:S07]  /*c2e0*/  LEPC R20, `(.L_x_1106) ;  /* 0x000000001014794e */ /* 0x000fce0000000000 */
[----:B0-2---:R-:W-:Y:S05]  /*c2f0*/  CALL.ABS.NOINC R2 ;  /* 0x0000000002007343 */ /* 0x005fea0003c00000 */
.L_x_1106:
[----:B------:R-:W-:Y:S05]  /*c300*/  BSYNC B6 ;  /* 0x0000000000067941 */ /* 0x000fea0003800000 */
.L_x_1105:
[----:B------:R-:W3:Y:S01]  /*c310*/  LDL R4, [R1+0x40] ;  /* 0x0000400001047983 */ /* 0x000ee20000100800 */
[----:B------:R-:W4:Y:S03]  /*c320*/  LDC R6, c[0x0][0x448] ;  /* 0x00011200ff067b82 */ /* 0x000f260000000800 */
[----:B------:R-:W3:Y:S04]  /*c330*/  LDL R10, [R1+0x28] ;  /* 0x00002800010a7983 */ /* 0x000ee80000100800 */
[----:B------:R-:W3:Y:S01]  /*c340*/  LDL R9, [R1+0x50] ;  /* 0x0000500001097983 */ /* 0x000ee20000100800 */
[----:B--2---:R-:W2:Y:S01]  /*c350*/  S2R R2, SR_TID.X ;  /* 0x0000000000027919 */ /* 0x004ea20000002100 */
[----:B------:R-:W0:Y:S02]  /*c360*/  S2R R0, SR_TID.X ;  /* 0x0000000000007919 */ /* 0x000e240000002100 */
[----:B------:R-:W3:Y:S04]  /*c370*/  LDL R8, [R1+0x58] ;  /* 0x0000580001087983 */ /* 0x000ee80000100800 */
[----:B------:R-:W3:Y:S01]  /*c380*/  LDL R7, [R1+0x34] ;  /* 0x0000340001077983 */ /* 0x000ee20000100800 */
[----:B----4-:R-:W-:Y:S01]  /*c390*/  ISETP.NE.AND P0, PT, R6, 0x1, PT ;  /* 0x000000010600780c */ /* 0x010fe20003f05270 */
[----:B------:R-:W-:Y:S01]  /*c3a0*/  IMAD.SHL.U32 R17, R17, 0x80, RZ ;  /* 0x0000008011117824 */ /* 0x000fe200078e00ff */
[----:B------:R-:W-:Y:S01]  /*c3b0*/  ULDC.64 UR4, c[0x0][0x298] ;  /* 0x0000a60000047ab9 */ /* 0x000fe20000000a00 */
[----:B------:R-:W-:-:S10]  /*c3c0*/  ULDC.64 UR6, c[0x0][0x280] ;  /* 0x0000a00000067ab9 */ /* 0x000fd40000000a00 */
[----:B------:R-:W4:Y:S01]  /*c3d0*/  @P0 LDC R3, c[0x0][0x450] ;  /* 0x00011400ff030b82 */ /* 0x000f220000000800 */
[----:B--2---:R-:W-:-:S04]  /*c3e0*/  LOP3.LUT R2, R2, 0x7f, RZ, 0xc0, !PT ;  /* 0x0000007f02027812 */ /* 0x004fc800078ec0ff */
[----:B------:R-:W-:Y:S01]  /*c3f0*/  SHF.R.U32.HI R2, RZ, 0x3, R2 ;  /* 0x00000003ff027819 */ /* 0x000fe20000011602 */
[----:B0-----:R-:W-:-:S05]  /*c400*/  IMAD.SHL.U32 R0, R0, 0x10, RZ ;  /* 0x0000001000007824 */ /* 0x001fca00078e00ff */
[----:B------:R-:W-:Y:S02]  /*c410*/  LOP3.LUT R0, R2, 0x70, R0, 0xf8, !PT ;  /* 0x0000007002007812 */ /* 0x000fe400078ef800 */
[----:B------:R-:W0:Y:S02]  /*c420*/  @P0 LDC R2, c[0x0][0x44c] ;  /* 0x00011300ff020b82 */ /* 0x000e240000000800 */
[----:B------:R-:W-:-:S05]  /*c430*/  LOP3.LUT R5, R0, R17, RZ, 0xfc, !PT ;  /* 0x0000001100057212 */ /* 0x000fca00078efcff */
[----:B------:R-:W-:Y:S01]  /*c440*/  IMAD.MOV.U32 R0, RZ, RZ, R5 ;  /* 0x000000ffff007224 */ /* 0x000fe200078e0005 */
[----:B------:R2:W-:Y:S01]  /*c450*/  STL [R1+0x24], R5 ;  /* 0x0000240501007387 */ /* 0x0005e20000100800 */
[----:B0-----:R-:W-:-:S05]  /*c460*/  @P0 IMAD.HI.U32 R2, R5, R2, RZ ;  /* 0x0000000205020227 */ /* 0x001fca00078e00ff */
[----:B----4-:R-:W-:Y:S01]  /*c470*/  @P0 SHF.R.U32.HI R0, RZ, R3, R2 ;  /* 0x00000003ff000219 */ /* 0x010fe20000011602 */
[----:B---3--:R-:W-:-:S04]  /*c480*/  IMAD R2, R4, UR4, RZ ;  /* 0x0000000404027c24 */ /* 0x008fc8000f8e02ff */
[C---:B------:R-:W-:Y:S02]  /*c490*/  IMAD R4, R10.reuse, UR5, R2 ;  /* 0x000000050a047c24 */ /* 0x040fe4000f8e0202 */
[----:B------:R-:W-:Y:S01]  /*c4a0*/  IMAD.WIDE.U32 R2, R10, UR4, RZ ;  /* 0x000000040a027c25 */ /* 0x000fe2000f8e00ff */
[----:B------:R-:W-:-:S03]  /*c4b0*/  ULDC.64 UR4, c[0x0][0x2d8] ;  /* 0x0000b60000047ab9 */ /* 0x000fc60000000a00 */
[----:B------:R-:W-:Y:S02]  /*c4c0*/  IMAD.IADD R3, R3, 0x1, R4 ;  /* 0x0000000103037824 */ /* 0x000fe400078e0204 */
[----:B------:R-:W-:Y:S02]  /*c4d0*/  IMAD R4, R9, UR4, RZ ;  /* 0x0000000409047c24 */ /* 0x000fe4000f8e02ff */
[----:B------:R0:W5:Y:S01]  /*c4e0*/  LDL R9, [R1+0x10] ;  /* 0x0000100001097983 */ /* 0x0001620000100800 */
[----:B------:R-:W-:-:S04]  /*c4f0*/  IMAD.WIDE.U32 R2, R18, UR4, R2 ;  /* 0x0000000412027c25 */ /* 0x000fc8000f8e0002 */
[----:B------:R-:W-:Y:S01]  /*c500*/  IMAD R4, R18, UR5, R4 ;  /* 0x0000000512047c24 */ /* 0x000fe2000f8e0204 */
[----:B------:R-:W-:-:S03]  /*c510*/  ULDC.64 UR4, c[0x0][0x2e0] ;  /* 0x0000b80000047ab9 */ /* 0x000fc60000000a00 */
[----:B------:R-:W-:Y:S02]  /*c520*/  IMAD.IADD R3, R3, 0x1, R4 ;  /* 0x0000000103037824 */ /* 0x000fe400078e0204 */
[----:B------:R-:W-:Y:S02]  /*c530*/  IMAD R4, R8, UR4, RZ ;  /* 0x0000000408047c24 */ /* 0x000fe4000f8e02ff */
[----:B------:R-:W-:-:S04]  /*c540*/  IMAD.WIDE.U32 R2, R7, UR4, R2 ;  /* 0x0000000407027c25 */ /* 0x000fc8000f8e0002 */
[----:B------:R-:W-:Y:S01]  /*c550*/  IMAD R4, R7, UR5, R4 ;  /* 0x0000000507047c24 */ /* 0x000fe2000f8e0204 */
[----:B------:R-:W-:-:S03]  /*c560*/  ULDC.64 UR4, c[0x0][0x2d0] ;  /* 0x0000b40000047ab9 */ /* 0x000fc60000000a00 */
[----:B------:R-:W-:Y:S01]  /*c570*/  IMAD.IADD R3, R3, 0x1, R4 ;  /* 0x0000000103037824 */ /* 0x000fe200078e0204 */
[----:B------:R-:W-:-:S05]  /*c580*/  SHF.R.S32.HI R4, RZ, 0x1f, R0 ;  /* 0x0000001fff047819 */ /* 0x000fca0000011400 */
[----:B------:R-:W-:Y:S02]  /*c590*/  IMAD R4, R4, UR4, RZ ;  /* 0x0000000404047c24 */ /* 0x000fe4000f8e02ff */
[----:B------:R-:W-:-:S04]  /*c5a0*/  IMAD.WIDE.U32 R2, R0, UR4, R2 ;  /* 0x0000000400027c25 */ /* 0x000fc8000f8e0002 */
[----:B------:R-:W-:Y:S01]  /*c5b0*/  IMAD R4, R0, UR5, R4 ;  /* 0x0000000500047c24 */ /* 0x000fe2000f8e0204 */
[----:B------:R-:W-:Y:S01]  /*c5c0*/  ULDC.64 UR4, c[0x0][0x2c8] ;  /* 0x0000b20000047ab9 */ /* 0x000fe20000000a00 */
[----:B------:R-:W-:-:S04]  /*c5d0*/  IMAD.MOV R0, RZ, RZ, -R0 ;  /* 0x000000ffff007224 */ /* 0x000fc800078e0a00 */
[----:B------:R-:W-:Y:S02]  /*c5e0*/  IMAD R0, R6, R0, R5 ;  /* 0x0000000006007224 */ /* 0x000fe400078e0205 */
[----:B--2---:R-:W2:Y:S01]  /*c5f0*/  S2R R5, SR_TID.X ;  /* 0x0000000000057919 */ /* 0x004ea20000002100 */
[----:B------:R-:W-:Y:S02]  /*c600*/  IMAD.IADD R3, R3, 0x1, R4 ;  /* 0x0000000103037824 */ /* 0x000fe400078e0204 */
[----:B------:R-:W-:-:S05]  /*c610*/  SHF.R.S32.HI R4, RZ, 0x1f, R0 ;  /* 0x0000001fff047819 */ /* 0x000fca0000011400 */
[----:B------:R-:W-:Y:S02]  /*c620*/  IMAD R4, R4, UR4, RZ ;  /* 0x0000000404047c24 */ /* 0x000fe4000f8e02ff */
[----:B------:R-:W-:Y:S01]  /*c630*/  IMAD.WIDE.U32 R2, R0, UR4, R2 ;  /* 0x0000000400027c25 */ /* 0x000fe2000f8e0002 */
[----:B------:R-:W-:-:S03]  /*c640*/  ULDC UR4, c[0x0][0x2b8] ;  /* 0x0000ae0000047ab9 */ /* 0x000fc60000000800 */
[----:B------:R-:W-:Y:S01]  /*c650*/  IMAD R4, R0, UR5, R4 ;  /* 0x0000000500047c24 */ /* 0x000fe2000f8e0204 */
[----:B------:R-:W-:-:S03]  /*c660*/  LEA R0, P1, R2, UR6, 0x1 ;  /* 0x0000000602007c11 */ /* 0x000fc6000f8208ff */
[----:B------:R-:W-:Y:S02]  /*c670*/  IMAD.IADD R4, R3, 0x1, R4 ;  /* 0x0000000103047824 */ /* 0x000fe400078e0204 */
[----:B--2---:R-:W-:-:S05]  /*c680*/  IMAD.SHL.U32 R10, R5, 0x8, RZ ;  /* 0x00000008050a7824 */ /* 0x004fca00078e00ff */
[----:B------:R-:W-:Y:S02]  /*c690*/  LOP3.LUT R10, R10, 0x38, RZ, 0xc0, !PT ;  /* 0x000000380a0a7812 */ /* 0x000fe400078ec0ff */
[----:B------:R-:W-:Y:S02]  /*c6a0*/  LOP3.LUT R5, R5, 0x7f, RZ, 0xc0, !PT ;  /* 0x0000007f05057812 */ /* 0x000fe400078ec0ff */
[----:B------:R-:W-:Y:S01]  /*c6b0*/  ISETP.GE.AND P0, PT, R10, UR4, PT ;  /* 0x000000040a007c0c */ /* 0x000fe2000bf06270 */
[----:B------:R-:W-:Y:S01]  /*c6c0*/  UMOV UR4, 0xffffffff ;  /* 0xffffffff00047882 */ /* 0x000fe20000000000 */
[----:B------:R-:W-:Y:S02]  /*c6d0*/  LEA.HI.X R2, R2, UR7, R4, 0x1, P1 ;  /* 0x0000000702027c11 */ /* 0x000fe400088f0c04 */
[----:B------:R-:W-:Y:S01]  /*c6e0*/  SHF.R.U32.HI R8, RZ, 0x3, R5 ;  /* 0x00000003ff087819 */ /* 0x000fe20000011605 */
[----:B0-----:R-:W-:Y:S08]  /*c6f0*/  BRA.DIV UR4, `(.L_x_1107) ;  /* 0x0000004e04747947 */ /* 0x001ff0000b800000 */
[----:B------:R-:W2:Y:S01]  /*c700*/  LDL R7, [R1+0x38] ;  /* 0x0000380001077983 */ /* 0x000ea20000100800 */
[----:B------:R-:W-:-:S03]  /*c710*/  IMAD.IADD R17, R8, 0x1, R17 ;  /* 0x0000000108117824 */ /* 0x000fc600078e0211 */
[----:B------:R-:W0:Y:S01]  /*c720*/  SHFL.IDX PT, R5, R0, RZ, 0x181f ;  /* 0x00181fff00057589 */ /* 0x000e2200000e0000 */
[----:B------:R-:W-:-:S03]  /*c730*/  VIADD R8, R17, 0x10 ;  /* 0x0000001011087836 */ /* 0x000fc60000000000 */
[----:B------:R-:W3:Y:S04]  /*c740*/  SHFL.IDX PT, R4, R2, RZ, 0x181f ;  /* 0x00181fff02047589 */ /* 0x000ee800000e0000 */
[----:B------:R4:W-:Y:S01]  /*c750*/  STL [R1+0x3c], R8 ;  /* 0x00003c0801007387 */ /* 0x0009e20000100800 */
[----:B--2---:R-:W-:-:S03]  /*c760*/  IMAD R3, R7, R6, RZ ;  /* 0x0000000607037224 */ /* 0x004fc600078e02ff */
[----:B------:R-:W2:Y:S02]  /*c770*/  SHFL.IDX PT, R6, R0, 0x1, 0x181f ;  /* 0x00381f0000067f89 */ /* 0x000ea400000e0000 */
[CC--:B------:R-:W-:Y:S02]  /*c780*/  ISETP.GE.AND P1, PT, R17.reuse, R3.reuse, PT ;  /* 0x000000031100720c */ /* 0x0c0fe40003f26270 */
[----:B------:R-:W1:Y:S01]  /*c790*/  SHFL.IDX PT, R7, R2, 0x1, 0x181f ;  /* 0x00381f0002077f89 */ /* 0x000e6200000e0000 */
[----:B------:R-:W-:Y:S01]  /*c7a0*/  ISETP.GE.AND P2, PT, R8, R3, PT ;  /* 0x000000030800720c */ /* 0x000fe20003f46270 */
[----:B----4-:R-:W-:-:S05]  /*c7b0*/  VIADD R8, R17, 0x20 ;  /* 0x0000002011087836 */ /* 0x010fca0000000000 */
[----:B------:R-:W-:Y:S04]  /*c7c0*/  STL [R1+0x4c], R8 ;  /* 0x00004c0801007387 */ /* 0x000fe80000100800 */
[----:B0-----:R-:W-:-:S05]  /*c7d0*/  @!P1 LEA R5, P3, R10, R5, 0x1 ;  /* 0x000000050a059211 */ /* 0x001fca00078608ff */
[----:B---3--:R-:W-:-:S05]  /*c7e0*/  @!P1 IMAD.X R4, RZ, RZ, R4, P3 ;  /* 0x000000ffff049224 */ /* 0x008fca00018e0604 */
[----:B------:R-:W-:-:S04]  /*c7f0*/  @!P1 LOP3.LUT R5, R5, R4, RZ, 0x3c, !PT ;  /* 0x0000000405059212 */ /* 0x000fc800078e3cff */
[----:B------:R-:W-:-:S04]  /*c800*/  @!P1 LOP3.LUT R4, R5, R4, RZ, 0x3c, !PT ;  /* 0x0000000405049212 */ /* 0x000fc800078e3cff */
[----:B------:R-:W-:-:S05]  /*c810*/  @!P1 LOP3.LUT R5, R5, R4, RZ, 0x3c, !PT ;  /* 0x0000000405059212 */ /* 0x000fca00078e3cff */
[----:B-----5:R2:W-:Y:S02]  /*c820*/  @!P1 LDGSTS.E.BYPASS.LTC128B.128 [R9+0x18400], desc[UR38][R4.64], !P0 ;  /* 0x1840000004099fae */ /* 0x0205e4000c101d66 */
[----:B--2---:R-:W-:Y:S02]  /*c830*/  @!P2 LEA R5, P1, R10, R6, 0x1 ;  /* 0x000000060a05a211 */ /* 0x004fe400078208ff */
[----:B------:R-:W-:Y:S03]  /*c840*/  SHFL.IDX PT, R6, R2, 0x2, 0x181f ;  /* 0x00581f0002067f89 */ /* 0x000fe600000e0000 */
[----:B-1----:R-:W-:Y:S01]  /*c850*/  @!P2 IMAD.X R4, RZ, RZ, R7, P1 ;  /* 0x000000ffff04a224 */ /* 0x002fe200008e0607 */
[----:B------:R-:W-:Y:S01]  /*c860*/  ISETP.GE.AND P1, PT, R8, R3, PT ;  /* 0x000000030800720c */ /* 0x000fe20003f26270 */
[----:B------:R-:W-:-:S03]  /*c870*/  VIADD R7, R17, 0x30 ;  /* 0x0000003011077836 */ /* 0x000fc60000000000 */
[-C--:B------:R-:W-:Y:S02]  /*c880*/  @!P2 LOP3.LUT R5, R5, R4.reuse, RZ, 0x3c, !PT ;  /* 0x000000040505a212 */ /* 0x080fe400078e3cff */
[----:B------:R-:W-:Y:S02]  /*c890*/  STL [R1+0x54], R7 ;  /* 0x0000540701007387 */ /* 0x000fe40000100800 */
        /* <DEDUP_REMOVED lines=54> */
.L_x_1233:
[----:B------:R1:W5:Y:S01]  /*cc00*/  LDL R8, [R1+0x4] ;  /* 0x0000040001087983 */ /* 0x0003620000100800 */
[----:B0-----:R-:W-:-:S05]  /*cc10*/  VIADD R2, R17, 0x70 ;  /* 0x0000007011027836 */ /* 0x001fca0000000000 */
[----:B------:R-:W-:Y:S01]  /*cc20*/  ISETP.GE.AND P1, PT, R2, R3, PT ;  /* 0x000000030200720c */ /* 0x000fe20003f26270 */
[----:B------:R0:W-:-:S12]  /*cc30*/  STL [R1+0x68], R2 ;  /* 0x0000680201007387 */ /* 0x0001d80000100800 */
[----:B0-----:R-:W-:-:S05]  /*cc40*/  @!P1 LEA R2, P2, R10, R0, 0x1 ;  /* 0x000000000a029211 */ /* 0x001fca00078408ff */
[----:B--2---:R-:W-:-:S05]  /*cc50*/  @!P1 IMAD.X R3, RZ, RZ, R4, P2 ;  /* 0x000000ffff039224 */ /* 0x004fca00010e0604 */
[----:B------:R-:W-:Y:S01]  /*cc60*/  @!PT LDS RZ, [RZ] ;  /* 0x00000000fffff984 */ /* 0x000fe20000000800 */
[----:B------:R-:W-:Y:S01]  /*cc70*/  @!PT LDS RZ, [RZ] ;  /* 0x00000000fffff984 */ /* 0x000fe20000000800 */
[----:B------:R-:W-:Y:S01]  /*cc80*/  @!PT LDS RZ, [RZ] ;  /* 0x00000000fffff984 */ /* 0x000fe20000000800 */
[----:B------:R1:W-:Y:S01]  /*cc90*/  @!P1 LDGSTS.E.BYPASS.LTC128B.128 [R9+0x1bc00], desc[UR38][R2.64], !P0 ;  /* 0x1bc0000002099fae */ /* 0x0003e2000c101d66 */
[----:B------:R-:W-:Y:S01]  /*cca0*/  PLOP3.LUT P0, PT, PT, PT, PT, 0x80, 0x0 ;  /* 0x000000000000781c */ /* 0x000fe20003f0f070 */
[----:B------:R-:W-:-:S12]  /*ccb0*/  NOP ;  /* 0x0000000000007918 */ /* 0x000fd80000000000 */
.L_x_1108:
[----:B-1----:R-:W2:Y:S01]  /*ccc0*/  LDL R2, [R1+0x4] ;  /* 0x0000040001027983 */ /* 0x002ea20000100800 */
[----:B------:R-:W-:Y:S02]  /*ccd0*/  PLOP3.LUT P1, PT, P1, P0, PT, 0xa2, 0x0 ;  /* 0x000000000000781c */ /* 0x000fe40000f21472 */
[----:B--2---:R-:W-:-:S08]  /*cce0*/  @P0 R2UR P1, UR4, R2 ;  /* 0x00000000020402ca */ /* 0x004fd00000020000 */
[----:B------:R-:W-:-:S05]  /*ccf0*/  @P0 PLOP3.LUT P0, PT, P1, PT, PT, 0x80, 0x0 ;  /* 0x000000000000081c */ /* 0x000fca0000f0f070 */
[----:B------:R-:W-:Y:S01]  /*cd00*/  @!P1 SYNCS.ARRIVE.TRANS64.RED.A0T1 RZ, [UR4+0x32400], RZ ;  /* 0x032400ffffff99a7 */ /* 0x000fe20008200404 */
[----:B------:R-:W-:Y:S07]  /*cd10*/  @!P1 ARRIVES.LDGSTSBAR.64.TRANSCNT [UR4+0x32400] ;  /* 0x03240000ff0099b0 */ /* 0x000fee0008000a84 */
[----:B------:R-:W-:Y:S05]  /*cd20*/  @P0 BRA.U.ANY `(.L_x_1108) ;  /* 0xfffffffd00e40947 */ /* 0x000fea000393ffff */
[----:B------:R-:W-:Y:S01]  /*cd30*/  NOP ;  /* 0x0000000000007918 */ /* 0x000fe20000000000 */
[----:B------:R-:W2:Y:S01]  /*cd40*/  LDL.LU R0, [R1+0x40] ;  /* 0x0000400001007983 */ /* 0x000ea20000300800 */
[----:B------:R0:W-:Y:S01]  /*cd50*/  SYNCS.ARRIVE.TRANS64.A1T0 RZ, [R2+URZ+0x32400], RZ ;  /* 0x032400ff02ff79a7 */ /* 0x0001e2000810003f */
[----:B------:R-:W-:Y:S02]  /*cd60*/  ULDC.64 UR4, c[0x0][0x398] ;  /* 0x0000e60000047ab9 */ /* 0x000fe40000000a00 */
[----:B------:R-:W3:Y:S01]  /*cd70*/  LDL.LU R3, [R1+0x28] ;  /* 0x0000280001037983 */ /* 0x000ee20000300800 */
[----:B------:R-:W-:Y:S01]  /*cd80*/  BSSY B6, `(.L_x_1109) ;  /* 0x000001a000067945 */ /* 0x000fe20003800000 */
[----:B0-----:R-:W-:-:S05]  /*cd90*/  VIADD R2, R2, 0x22400 ;  /* 0x0002240002027836 */ /* 0x001fca0000000000 */
[----:B------:R-:W-:Y:S01]  /*cda0*/  LOP3.LUT P0, RZ, R2, 0x3ff, RZ, 0xc0, !PT ;  /* 0x000003ff02ff7812 */ /* 0x000fe2000780c0ff */
[----:B--2---:R-:W-:-:S04]  /*cdb0*/  IMAD R0, R0, UR4, RZ ;  /* 0x0000000400007c24 */ /* 0x004fc8000f8e02ff */
[C---:B---3--:R-:W-:Y:S02]  /*cdc0*/  IMAD R0, R3.reuse, UR5, R0 ;  /* 0x0000000503007c24 */ /* 0x048fe4000f8e0200 */
[----:B------:R-:W-:-:S04]  /*cdd0*/  IMAD.WIDE.U32 R2, R3, UR4, RZ ;  /* 0x0000000403027c25 */ /* 0x000fc8000f8e00ff */
[----:B------:R-:W-:Y:S01]  /*cde0*/  IMAD.IADD R0, R3, 0x1, R0 ;  /* 0x0000000103007824 */ /* 0x000fe200078e0200 */
[----:B------:R0:W-:Y:S04]  /*cdf0*/  STL.64 [R1+0x40], R2 ;  /* 0x0000400201007387 */ /* 0x0001e80000100a00 */
[----:B------:R0:W-:Y:S01]  /*ce00*/  STL [R1+0x28], R0 ;  /* 0x0000280001007387 */ /* 0x0001e20000100800 */
        /* <DEDUP_REMOVED lines=12> */
[----:B-----5:R-:W-:Y:S02]  /*ced0*/  IMAD.MOV.U32 R8, RZ, RZ, 0x70 ;  /* 0x00000070ff087424 */ /* 0x020fe400078e00ff */
[----:B------:R-:W-:Y:S02]  /*cee0*/  IMAD.MOV.U32 R12, RZ, RZ, 0x1 ;  /* 0x00000001ff0c7424 */ /* 0x000fe400078e00ff */
[----:B------:R-:W-:-:S07]  /*cef0*/  IMAD.MOV.U32 R13, RZ, RZ, RZ ;  /* 0x000000ffff0d7224 */ /* 0x000fce00078e00ff */
[----:B------:R-:W-:-:S07]  /*cf00*/  LEPC R20, `(.L_x_1110) ;  /* 0x000000001014794e */ /* 0x000fce0000000000 */
[----:B0-----:R-:W-:Y:S05]  /*cf10*/  CALL.ABS.NOINC R2 ;  /* 0x0000000002007343 */ /* 0x001fea0003c00000 */
.L_x_1110:
[----:B------:R-:W-:Y:S05]  /*cf20*/  BSYNC B6 ;  /* 0x0000000000067941 */ /* 0x000fea0003800000 */
.L_x_1109:
[----:B------:R-:W2:Y:S01]  /*cf30*/  LDL.LU R6, [R1+0x28] ;  /* 0x0000280001067983 */ /* 0x000ea20000300800 */
[----:B------:R-:W-:Y:S01]  /*cf40*/  ULDC.64 UR4, c[0x0][0x3d8] ;  /* 0x0000f60000047ab9 */ /* 0x000fe20000000a00 */
[----:B------:R-:W-:Y:S02]  /*cf50*/  ULDC.64 UR6, c[0x0][0x390] ;  /* 0x0000e40000067ab9 */ /* 0x000fe40000000a00 */
[----:B0-----:R-:W2:Y:S04]  /*cf60*/  LDL.LU.64 R2, [R1+0x40] ;  /* 0x0000400001027983 */ /* 0x001ea80000300a00 */
[----:B------:R-:W3:Y:S04]  /*cf70*/  LDL.LU R0, [R1+0x50] ;  /* 0x0000500001007983 */ /* 0x000ee80000300800 */
[----:B------:R-:W4:Y:S04]  /*cf80*/  LDL.LU R5, [R1+0x58] ;  /* 0x0000580001057983 */ /* 0x000f280000300800 */
[----:B------:R-:W4:Y:S04]  /*cf90*/  LDL.LU R4, [R1+0x34] ;  /* 0x0000340001047983 */ /* 0x000f280000300800 */
[----:B------:R-:W4:Y:S01]  /*cfa0*/  LDL.LU R7, [R1+0x24] ;  /* 0x0000240001077983 */ /* 0x000f220000300800 */
[----:B-----5:R-:W0:Y:S01]  /*cfb0*/  S2R R8, SR_TID.X ;  /* 0x0000000000087919 */ /* 0x020e220000002100 */
[----:B--2---:R-:W-:-:S02]  /*cfc0*/  IMAD.MOV.U32 R3, RZ, RZ, R6 ;  /* 0x000000ffff037224 */ /* 0x004fc400078e0006 */
[----:B------:R-:W1:Y:S01]  /*cfd0*/  LDC R6, c[0x0][0x448] ;  /* 0x00011200ff067b82 */ /* 0x000e620000000800 */
[----:B---3--:R-:W-:Y:S02]  /*cfe0*/  IMAD R0, R0, UR4, RZ ;  /* 0x0000000400007c24 */ /* 0x008fe4000f8e02ff */
[----:B------:R-:W-:-:S04]  /*cff0*/  IMAD.WIDE.U32 R2, R18, UR4, R2 ;  /* 0x0000000412027c25 */ /* 0x000fc8000f8e0002 */
[----:B------:R-:W-:Y:S01]  /*d000*/  IMAD R0, R18, UR5, R0 ;  /* 0x0000000512007c24 */ /* 0x000fe2000f8e0200 */
[----:B------:R-:W-:-:S03]  /*d010*/  ULDC.64 UR4, c[0x0][0x3e0] ;  /* 0x0000f80000047ab9 */ /* 0x000fc60000000a00 */
[----:B------:R-:W-:Y:S02]  /*d020*/  IMAD.IADD R3, R3, 0x1, R0 ;  /* 0x0000000103037824 */ /* 0x000fe400078e0200 */
[----:B----4-:R-:W-:Y:S01]  /*d030*/  IMAD R0, R5, UR4, RZ ;  /* 0x0000000405007c24 */ /* 0x010fe2000f8e02ff */
[----:B-1----:R-:W-:Y:S01]  /*d040*/  ISETP.NE.AND P0, PT, R6, 0x1, PT ;  /* 0x000000010600780c */ /* 0x002fe20003f05270 */
[----:B------:R-:W-:-:S04]  /*d050*/  IMAD.WIDE.U32 R2, R4, UR4, R2 ;  /* 0x0000000404027c25 */ /* 0x000fc8000f8e0002 */
[----:B------:R-:W-:Y:S01]  /*d060*/  IMAD R0, R4, UR5, R0 ;  /* 0x0000000504007c24 */ /* 0x000fe2000f8e0200 */
[----:B------:R-:W-:-:S07]  /*d070*/  ULDC.64 UR4, c[0x0][0x3d0] ;  /* 0x0000f40000047ab9 */ /* 0x000fce0000000a00 */
[----:B------:R-:W1:Y:S08]  /*d080*/  @P0 LDC R4, c[0x0][0x44c] ;  /* 0x00011300ff040b82 */ /* 0x000e700000000800 */
[----:B------:R-:W2:Y:S01]  /*d090*/  @P0 LDC R5, c[0x0][0x450] ;  /* 0x00011400ff050b82 */ /* 0x000ea20000000800 */
[----:B------:R-:W-:Y:S02]  /*d0a0*/  IMAD.IADD R3, R3, 0x1, R0 ;  /* 0x0000000103037824 */ /* 0x000fe400078e0200 */
[----:B------:R-:W-:-:S02]  /*d0b0*/  IMAD.MOV.U32 R0, RZ, RZ, R7 ;  /* 0x000000ffff007224 */ /* 0x000fc400078e0007 */
[----:B-1----:R-:W-:-:S05]  /*d0c0*/  @P0 IMAD.HI.U32 R4, R7, R4, RZ ;  /* 0x0000000407040227 */ /* 0x002fca00078e00ff */
[----:B--2---:R-:W-:-:S04]  /*d0d0*/  @P0 SHF.R.U32.HI R0, RZ, R5, R4 ;  /* 0x00000005ff000219 */ /* 0x004fc80000011604 */
[--C-:B------:R-:W-:Y:S01]  /*d0e0*/  SHF.R.S32.HI R5, RZ, 0x1f, R0.reuse ;  /* 0x0000001fff057819 */ /* 0x100fe20000011400 */
[----:B------:R-:W-:-:S04]  /*d0f0*/  IMAD.MOV R4, RZ, RZ, -R0 ;  /* 0x000000ffff047224 */ /* 0x000fc800078e0a00 */
[----:B------:R-:W-:Y:S02]  /*d100*/  IMAD R5, R5, UR4, RZ ;  /* 0x0000000405057c24 */ /* 0x000fe4000f8e02ff */
[----:B------:R-:W-:-:S04]  /*d110*/  IMAD.WIDE.U32 R2, R0, UR4, R2 ;  /* 0x0000000400027c25 */ /* 0x000fc8000f8e0002 */
[----:B------:R-:W-:Y:S02]  /*d120*/  IMAD R4, R6, R4, R7 ;  /* 0x0000000406047224 */ /* 0x000fe400078e0207 */
[----:B------:R-:W-:Y:S01]  /*d130*/  IMAD R0, R0, UR5, R5 ;  /* 0x0000000500007c24 */ /* 0x000fe2000f8e0205 */
[----:B------:R-:W-:Y:S01]  /*d140*/  ULDC.64 UR4, c[0x0][0x3c8] ;  /* 0x0000f20000047ab9 */ /* 0x000fe20000000a00 */
[C---:B0-----:R-:W-:Y:S02]  /*d150*/  IMAD.SHL.U32 R7, R8.reuse, 0x8, RZ ;  /* 0x0000000808077824 */ /* 0x041fe400078e00ff */
[----:B------:R-:W-:Y:S01]  /*d160*/  IMAD.IADD R3, R3, 0x1, R0 ;  /* 0x0000000103037824 */ /* 0x000fe200078e0200 */
[----:B------:R-:W-:Y:S01]  /*d170*/  SHF.R.S32.HI R0, RZ, 0x1f, R4 ;  /* 0x0000001fff007819 */ /* 0x000fe20000011404 */
[----:B------:R-:W-:-:S04]  /*d180*/  IMAD.SHL.U32 R8, R8, 0x8, RZ ;  /* 0x0000000808087824 */ /* 0x000fc800078e00ff */
[----:B------:R-:W-:Y:S01]  /*d190*/  IMAD R0, R0, UR4, RZ ;  /* 0x0000000400007c24 */ /* 0x000fe2000f8e02ff */
[----:B------:R-:W-:Y:S01]  /*d1a0*/  LOP3.LUT R8, R8, 0x38, RZ, 0xc0, !PT ;  /* 0x0000003808087812 */ /* 0x000fe200078ec0ff */
[----:B------:R-:W-:Y:S01]  /*d1b0*/  IMAD.WIDE.U32 R2, R4, UR4, R2 ;  /* 0x0000000404027c25 */ /* 0x000fe2000f8e0002 */
[----:B------:R-:W-:Y:S01]  /*d1c0*/  LOP3.LUT R7, R7, 0x38, RZ, 0xc0, !PT ;  /* 0x0000003807077812 */ /* 0x000fe200078ec0ff */
[----:B------:R-:W-:Y:S01]  /*d1d0*/  ULDC UR4, c[0x0][0x3b8] ;  /* 0x0000ee0000047ab9 */ /* 0x000fe20000000800 */
[----:B------:R-:W-:Y:S01]  /*d1e0*/  LOP3.LUT R10, R8, 0x40, RZ, 0xfc, !PT ;  /* 0x00000040080a7812 */ /* 0x000fe200078efcff */
[----:B------:R-:W-:Y:S01]  /*d1f0*/  IMAD R0, R4, UR5, R0 ;  /* 0x0000000504007c24 */ /* 0x000fe2000f8e0200 */
[C---:B------:R-:W-:Y:S02]  /*d200*/  LOP3.LUT R9, R8.reuse, 0x80, RZ, 0xfc, !PT ;  /* 0x0000008008097812 */ /* 0x040fe400078efcff */
[----:B------:R-:W-:Y:S01]  /*d210*/  LOP3.LUT R8, R8, 0xc0, RZ, 0xfc, !PT ;  /* 0x000000c008087812 */ /* 0x000fe200078efcff */
[----:B------:R-:W-:Y:S01]  /*d220*/  IMAD.IADD R0, R3, 0x1, R0 ;  /* 0x0000000103007824 */ /* 0x000fe200078e0200 */
[----:B------:R-:W-:-:S02]  /*d230*/  LEA R4, P4, R2, UR6, 0x1 ;  /* 0x0000000602047c11 */ /* 0x000fc4000f8808ff */
[----:B------:R-:W-:Y:S02]  /*d240*/  ISETP.GE.AND P3, PT, R7, UR4, PT ;  /* 0x0000000407007c0c */ /* 0x000fe4000bf66270 */
[----:B------:R-:W-:Y:S02]  /*d250*/  ISETP.GE.AND P2, PT, R10, UR4, PT ;  /* 0x000000040a007c0c */ /* 0x000fe4000bf46270 */
[----:B------:R-:W-:Y:S02]  /*d260*/  ISETP.GE.AND P1, PT, R9, UR4, PT ;  /* 0x0000000409007c0c */ /* 0x000fe4000bf26270 */
[----:B------:R-:W-:Y:S01]  /*d270*/  ISETP.GE.AND P0, PT, R8, UR4, PT ;  /* 0x0000000408007c0c */ /* 0x000fe2000bf06270 */
[----:B------:R-:W-:Y:S01]  /*d280*/  UMOV UR4, 0xffffffff ;  /* 0xffffffff00047882 */ /* 0x000fe20000000000 */
[----:B------:R-:W-:Y:S02]  /*d290*/  LEA.HI.X R0, R2, UR7, R0, 0x1, P4 ;  /* 0x0000000702007c11 */ /* 0x000fe4000a0f0c00 */
[----:B------:R-:W-:Y:S09]  /*d2a0*/  BRA.DIV UR4, `(.L_x_1111) ;  /* 0x0000004e04487947 */ /* 0x000ff2000b800000 */
[----:B------:R-:W2:Y:S04]  /*d2b0*/  LDL.LU R9, [R1+0x38] ;  /* 0x0000380001097983 */ /* 0x000ea80000300800 */
[----:B------:R-:W3:Y:S04]  /*d2c0*/  LDL.LU R3, [R1+0x3c] ;  /* 0x00003c0001037983 */ /* 0x000ee80000300800 */
[----:B------:R-:W4:Y:S04]  /*d2d0*/  LDL.LU R10, [R1+0x4c] ;  /* 0x00004c00010a7983 */ /* 0x000f280000300800 */
[----:B------:R-:W5:Y:S04]  /*d2e0*/  LDL R8, [R1+0x10] ;  /* 0x0000100001087983 */ /* 0x000f680000100800 */
[----:B------:R-:W-:Y:S01]  /*d2f0*/  SHFL.IDX PT, R2, R0, RZ, 0x181f ;  /* 0x00181fff00027589 */ /* 0x000fe200000e0000 */
[----:B--2---:R-:W-:-:S03]  /*d300*/  IMAD R5, R9, R6, RZ ;  /* 0x0000000609057224 */ /* 0x004fc600078e02ff */
[----:B------:R-:W2:Y:S02]  /*d310*/  LDL.LU R9, [R1+0x54] ;  /* 0x0000540001097983 */ /* 0x000ea40000300800 */
[-C--:B---3--:R-:W-:Y:S02]  /*d320*/  ISETP.GE.AND P4, PT, R3, R5.reuse, PT ;  /* 0x000000050300720c */ /* 0x088fe40003f86270 */
[----:B------:R-:W3:Y:S01]  /*d330*/  LDL.LU R11, [R1+0x5c] ;  /* 0x00005c00010b7983 */ /* 0x000ee20000300800 */
[----:B------:R-:W-:-:S03]  /*d340*/  ISETP.GE.AND P5, PT, R17, R5, PT ;  /* 0x000000051100720c */ /* 0x000fc60003fa6270 */
[----:B------:R-:W0:Y:S10]  /*d350*/  SHFL.IDX PT, R3, R4, RZ, 0x181f ;  /* 0x00181fff04037589 */ /* 0x000e3400000e0000 */
[----:B0-----:R-:W-:-:S05]  /*d360*/  @!P5 LEA R3, P6, R7, R3, 0x1 ;  /* 0x000000030703d211 */ /* 0x001fca00078c08ff */
[----:B------:R-:W-:-:S05]  /*d370*/  @!P5 IMAD.X R2, RZ, RZ, R2, P6 ;  /* 0x000000ffff02d224 */ /* 0x000fca00030e0602 */
[----:B------:R-:W-:-:S04]  /*d380*/  @!P5 LOP3.LUT R3, R3, R2, RZ, 0x3c, !PT ;  /* 0x000000020303d212 */ /* 0x000fc800078e3cff */
[----:B------:R-:W-:-:S04]  /*d390*/  @!P5 LOP3.LUT R2, R3, R2, RZ, 0x3c, !PT ;  /* 0x000000020302d212 */ /* 0x000fc800078e3cff */
[----:B------:R-:W-:-:S05]  /*d3a0*/  @!P5 LOP3.LUT R3, R3, R2, RZ, 0x3c, !PT ;  /* 0x000000020303d212 */ /* 0x000fca00078e3cff */
[----:B------:R-:W-:Y:S01]  /*d3b0*/  @!PT LDS RZ, [RZ] ;  /* 0x00000000fffff984 */ /* 0x000fe20000000800 */
[----:B-----5:R-:W-:Y:S04]  /*d3c0*/  @!P5 LDGSTS.E.BYPASS.LTC128B.128 [R8+0x22400], desc[UR38][R2.64], !P3 ;  /* 0x224000000208dfae */ /* 0x020fe8000d901d66 */
[----:B------:R-:W-:Y:S04]  /*d3d0*/  @!P5 LDGSTS.E.BYPASS.LTC128B.128 [R8+0x26400], desc[UR38][R2.64+0x80], !P2 ;  /* 0x264000800208dfae */ /* 0x000fe8000d101d66 */
[----:B------:R-:W-:Y:S04]  /*d3e0*/  @!P5 LDGSTS.E.BYPASS.LTC128B.128 [R8+0x2a400], desc[UR38][R2.64+0x100], !P1 ;  /* 0x2a4001000208dfae */ /* 0x000fe8000c901d66 */
[----:B------:R0:W-:Y:S04]  /*d3f0*/  @!P5 LDGSTS.E.BYPASS.LTC128B.128 [R8+0x2e400], desc[UR38][R2.64+0x180], !P0 ;  /* 0x2e4001800208dfae */ /* 0x0001e8000c101d66 */
        /* <DEDUP_REMOVED lines=10> */
[----:B0-----:R-:W0:Y:S04]  /*d4a0*/  SHFL.IDX PT, R2, R4, 0x2, 0x181f ;  /* 0x00581f0004027f89 */ /* 0x001e2800000e0000 */
[----:B------:R-:W1:Y:S02]  /*d4b0*/  SHFL.IDX PT, R6, R0, 0x2, 0x181f ;  /* 0x00581f0000067f89 */ /* 0x000e6400000e0000 */
[----:B0-----:R-:W-:-:S05]  /*d4c0*/  @!P4 LEA R2, P6, R7, R2, 0x1 ;  /* 0x000000020702c211 */ /* 0x001fca00078c08ff */
[----:B-1----:R-:W-:-:S05]  /*d4d0*/  @!P4 IMAD.X R3, RZ, RZ, R6, P6 ;  /* 0x000000ffff03c224 */ /* 0x002fca00030e0606 */
        /* <DEDUP_REMOVED lines=9> */
[----:B-1----:R-:W-:-:S05]  /*d570*/  @!P4 IMAD.X R3, RZ, RZ, R6, P6 ;  /* 0x000000ffff03c224 */ /* 0x002fca00030e0606 */
[----:B------:R-:W-:Y:S04]  /*d580*/  @!P4 LDGSTS.E.BYPASS.LTC128B.128 [R8+0x23c00], desc[UR38][R2.64], !P3 ;  /* 0x23c000000208cfae */ /* 0x000fe8000d901d66 */
[----:B------:R-:W-:Y:S04]  /*d590*/  @!P4 LDGSTS.E.BYPASS.LTC128B.128 [R8+0x27c00], desc[UR38][R2.64+0x80], !P2 ;  /* 0x27c000800208cfae */ /* 0x000fe8000d101d66 */
[----:B------:R-:W-:Y:S04]  /*d5a0*/  @!P4 LDGSTS.E.BYPASS.LTC128B.128 [R8+0x2bc00], desc[UR38][R2.64+0x100], !P1 ;  /* 0x2bc001000208cfae */ /* 0x000fe8000c901d66 */
[----:B------:R0:W-:Y:S04]  /*d5b0*/  @!P4 LDGSTS.E.BYPASS.LTC128B.128 [R8+0x2fc00], desc[UR38][R2.64+0x180], !P0 ;  /* 0x2fc001800208cfae */ /* 0x0001e8000c101d66 */
[----:B------:R-:W-:Y:S04]  /*d5c0*/  SHFL.IDX PT, R6, R0, 0x4, 0x181f ;  /* 0x00981f0000067f89 */ /* 0x000fe800000e0000 */
[----:B0-----:R-:W0:Y:S01]  /*d5d0*/  SHFL.IDX PT, R2, R4, 0x4, 0x181f ;  /* 0x00981f0004027f89 */ /* 0x001e2200000e0000 */
[----:B---3--:R-:W-:-:S13]  /*d5e0*/  ISETP.GE.AND P4, PT, R11, R5, PT ;  /* 0x000000050b00720c */ /* 0x008fda0003f86270 */
[----:B0-----:R-:W-:-:S05]  /*d5f0*/  @!P4 LEA R2, P6, R7, R2, 0x1 ;  /* 0x000000020702c211 */ /* 0x001fca00078c08ff */
[----:B------:R-:W-:-:S05]  /*d600*/  @!P4 IMAD.X R3, RZ, RZ, R6, P6 ;  /* 0x000000ffff03c224 */ /* 0x000fca00030e0606 */
[----:B------:R-:W-:Y:S04]  /*d610*/  @!P4 LDGSTS.E.BYPASS.LTC128B.128 [R8+0x24400], desc[UR38][R2.64], !P3 ;  /* 0x244000000208cfae */ /* 0x000fe8000d901d66 */
[----:B------:R-:W-:Y:S04]  /*d620*/  @!P4 LDGSTS.E.BYPASS.LTC128B.128 [R8+0x28400], desc[UR38][R2.64+0x80], !P2 ;  /* 0x284000800208cfae */ /* 0x000fe8000d101d66 */
[----:B------:R-:W-:Y:S04]  /*d630*/  @!P4 LDGSTS.E.BYPASS.LTC128B.128 [R8+0x2c400], desc[UR38][R2.64+0x100], !P1 ;  /* 0x2c4001000208cfae */ /* 0x000fe8000c901d66 */
[----:B------:R0:W-:Y:S04]  /*d640*/  @!P4 LDGSTS.E.BYPASS.LTC128B.128 [R8+0x30400], desc[UR38][R2.64+0x180], !P0 ;  /* 0x304001800208cfae */ /* 0x0001e8000c101d66 */
[----:B------:R-:W-:Y:S04]  /*d650*/  SHFL.IDX PT, R6, R0, 0x5, 0x181f ;  /* 0x00b81f0000067f89 */ /* 0x000fe800000e0000 */
[----:B0-----:R-:W0:Y:S01]  /*d660*/  SHFL.IDX PT, R2, R4, 0x5, 0x181f ;  /* 0x00b81f0004027f89 */ /* 0x001e2200000e0000 */
[----:B----4-:R-:W-:-:S13]  /*d670*/  ISETP.GE.AND P4, PT, R10, R5, PT ;  /* 0x000000050a00720c */ /* 0x010fda0003f86270 */
        /* <DEDUP_REMOVED lines=8> */
[----:B--2---:R-:W-:-:S13]  /*d700*/  ISETP.GE.AND P4, PT, R9, R5, PT ;  /* 0x000000050900720c */ /* 0x004fda0003f86270 */
[----:B0-----:R-:W-:-:S05]  /*d710*/  @!P4 LEA R2, P5, R7, R2, 0x1 ;  /* 0x000000020702c211 */ /* 0x001fca00078a08ff */
[----:B------:R-:W-:-:S05]  /*d720*/  @!P4 IMAD.X R3, RZ, RZ, R6, P5 ;  /* 0x000000ffff03c224 */ /* 0x000fca00028e0606 */
[----:B------:R-:W-:Y:S04]  /*d730*/  @!P4 LDGSTS.E.BYPASS.LTC128B.128 [R8+0x25400], desc[UR38][R2.64], !P3 ;  /* 0x254000000208cfae */ /* 0x000fe8000d901d66 */
[----:B------:R-:W-:Y:S04]  /*d740*/  @!P4 LDGSTS.E.BYPASS.LTC128B.128 [R8+0x29400], desc[UR38][R2.64+0x80], !P2 ;  /* 0x294000800208cfae */ /* 0x000fe8000d101d66 */
[----:B------:R-:W-:Y:S04]  /*d750*/  @!P4 LDGSTS.E.BYPASS.LTC128B.128 [R8+0x2d400], desc[UR38][R2.64+0x100], !P1 ;  /* 0x2d4001000208cfae */ /* 0x000fe8000c901d66 */
[----:B------:R0:W-:Y:S04]  /*d760*/  @!P4 LDGSTS.E.BYPASS.LTC128B.128 [R8+0x31400], desc[UR38][R2.64+0x180], !P0 ;  /* 0x314001800208cfae */ /* 0x0001e8000c101d66 */
[----:B------:R1:W2:Y:S04]  /*d770*/  SHFL.IDX PT, R6, R0, 0x7, 0x181f ;  /* 0x00f81f0000067f89 */ /* 0x0002a800000e0000 */
[----:B0-----:R1:W0:Y:S02]  /*d780*/  SHFL.IDX PT, R2, R4, 0x7, 0x181f ;  /* 0x00f81f0004027f89 */ /* 0x00122400000e0000 */
.L_x_1251:
[----:B-1----:R-:W3:Y:S01]  /*d790*/  LDL.LU R0, [R1+0x68] ;  /* 0x0000680001007983 */ /* 0x002ee20000300800 */
[----:B------:R-:W-:Y:S01]  /*d7a0*/  BSSY B0, `(.L_x_1112) ;  /* 0x000000d000007945 */ /* 0x000fe20003800000 */
[----:B---3--:R-:W-:-:S13]  /*d7b0*/  ISETP.GE.AND P4, PT, R0, R5, PT ;  /* 0x000000050000720c */ /* 0x008fda0003f86270 */
[----:B------:R-:W-:Y:S05]  /*d7c0*/  @P4 BRA `(.L_x_1113) ;  /* 0x0000000000284947 */ /* 0x000fea0003800000 */
[----:B------:R-:W3:Y:S01]  /*d7d0*/  LDL R0, [R1+0x10] ;  /* 0x0000100001007983 */ /* 0x000ee20000100800 */
[----:B0-----:R-:W-:-:S05]  /*d7e0*/  LEA R2, P4, R7, R2, 0x1 ;  /* 0x0000000207027211 */ /* 0x001fca00078808ff */
[----:B--2---:R-:W-:-:S05]  /*d7f0*/  IMAD.X R3, RZ, RZ, R6, P4 ;  /* 0x000000ffff037224 */ /* 0x004fca00020e0606 */
[----:B------:R-:W-:Y:S01]  /*d800*/  @!PT LDS RZ, [RZ] ;  /* 0x00000000fffff984 */ /* 0x000fe20000000800 */
[----:B------:R-:W-:Y:S01]  /*d810*/  @!PT LDS RZ, [RZ] ;  /* 0x00000000fffff984 */ /* 0x000fe20000000800 */
[----:B------:R-:W-:Y:S01]  /*d820*/  @!PT LDS RZ, [RZ] ;  /* 0x00000000fffff984 */ /* 0x000fe20000000800 */
[----:B---3--:R1:W-:Y:S04]  /*d830*/  LDGSTS.E.BYPASS.LTC128B.128 [R0+0x25c00], desc[UR38][R2.64], !P3 ;  /* 0x25c0000002007fae */ /* 0x0083e8000d901d66 */
[----:B------:R1:W-:Y:S04]  /*d840*/  LDGSTS.E.BYPASS.LTC128B.128 [R0+0x29c00], desc[UR38][R2.64+0x80], !P2 ;  /* 0x29c0008002007fae */ /* 0x0003e8000d101d66 */
[----:B------:R1:W-:Y:S04]  /*d850*/  LDGSTS.E.BYPASS.LTC128B.128 [R0+0x2dc00], desc[UR38][R2.64+0x100], !P1 ;  /* 0x2dc0010002007fae */ /* 0x0003e8000c901d66 */
[----:B------:R1:W-:Y:S02]  /*d860*/  LDGSTS.E.BYPASS.LTC128B.128 [R0+0x31c00], desc[UR38][R2.64+0x180], !P0 ;  /* 0x31c0018002007fae */ /* 0x0003e4000c101d66 */
.L_x_1113:
[----:B------:R-:W-:Y:S05]  /*d870*/  BSYNC B0 ;  /* 0x0000000000007941 */ /* 0x000fea0003800000 */
.L_x_1112:
[----:B------:R3:W5:Y:S01]  /*d880*/  LDL R7, [R1+0x4] ;  /* 0x0000040001077983 */ /* 0x0007620000100800 */
[----:B------:R-:W-:Y:S01]  /*d890*/  PLOP3.LUT P0, PT, PT, PT, PT, 0x80, 0x0 ;  /* 0x000000000000781c */ /* 0x000fe20003f0f070 */
[----:B------:R-:W-:-:S12]  /*d8a0*/  NOP ;  /* 0x0000000000007918 */ /* 0x000fd80000000000 */
.L_x_1114:
[----:B01----:R-:W4:Y:S01]  /*d8b0*/  LDL R2, [R1+0x4] ;  /* 0x0000040001027983 */ /* 0x003f220000100800 */
[----:B------:R-:W-:Y:S02]  /*d8c0*/  PLOP3.LUT P1, PT, P1, P0, PT, 0xa2, 0x0 ;  /* 0x000000000000781c */ /* 0x000fe40000f21472 */
[----:B----4-:R-:W-:-:S08]  /*d8d0*/  @P0 R2UR P1, UR4, R2 ;  /* 0x00000000020402ca */ /* 0x010fd00000020000 */
[----:B------:R-:W-:-:S05]  /*d8e0*/  @P0 PLOP3.LUT P0, PT, P1, PT, PT, 0x80, 0x0 ;  /* 0x000000000000081c */ /* 0x000fca0000f0f070 */
[----:B------:R-:W-:Y:S01]  /*d8f0*/  @!P1 SYNCS.ARRIVE.TRANS64.RED.A0T1 RZ, [UR4+0x32410], RZ ;  /* 0x032410ffffff99a7 */ /* 0x000fe20008200404 */
[----:B------:R-:W-:Y:S07]  /*d900*/  @!P1 ARRIVES.LDGSTSBAR.64.TRANSCNT [UR4+0x32410] ;  /* 0x03241000ff0099b0 */ /* 0x000fee0008000a84 */
[----:B------:R-:W-:Y:S05]  /*d910*/  @P0 BRA.U.ANY `(.L_x_1114) ;  /* 0xfffffffd00e40947 */ /* 0x000fea000393ffff */
[----:B------:R-:W4:Y:S02]  /*d920*/  LDL.LU R3, [R1+0x6c] ;  /* 0x00006c0001037983 */ /* 0x000f240000300800 */
[----:B----4-:R-:W-:-:S05]  /*d930*/  VIADD R3, R3, 0x1 ;  /* 0x0000000103037836 */ /* 0x010fca0000000000 */
        /* <DEDUP_REMOVED lines=10> */
.L_x_1252:
[----:B------:R-:W-:Y:S05]  /*d9e0*/  BSYNC B0 ;  /* 0x0000000000007941 */ /* 0x000fea0003800000 */
.L_x_1115:
[----:B0-----:R-:W4:Y:S01]  /*d9f0*/  LDL R2, [R1+0x14] ;  /* 0x0000140001027983 */ /* 0x001f220000100800 */
[----:B------:R-:W-:Y:S01]  /*da00*/  BSSY B0, `(.L_x_1117) ;  /* 0x0000063000007945 */ /* 0x000fe20003800000 */
[----:B----4-:R-:W-:-:S13]  /*da10*/  LOP3.LUT P0, RZ, R2, 0x1, RZ, 0xc0, !PT ;  /* 0x0000000102ff7812 */ /* 0x010fda000780c0ff */
[----:B------:R-:W-:Y:S05]  /*da20*/  @!P0 BRA `(.L_x_1118) ;  /* 0x0000000400808947 */ /* 0x000fea0003800000 */
[----:B------:R-:W4:Y:S04]  /*da30*/  LDL R2, [R1+0x4] ;  /* 0x0000040001027983 */ /* 0x000f280000100800 */
[----:B------:R-:W2:Y:S01]  /*da40*/  LDL R4, [R1+0x18] ;  /* 0x0000180001047983 */ /* 0x000ea20000100800 */
[----:B------:R-:W0:Y:S01]  /*da50*/  S2R R3, SR_TID.X ;  /* 0x0000000000037919 */ /* 0x000e220000002100 */
[----:B----4-:R-:W-:Y:S02]  /*da60*/  IMAD.MOV.U32 R5, RZ, RZ, R2 ;  /* 0x000000ffff057224 */ /* 0x010fe400078e0002 */
[----:B------:R-:W4:Y:S01]  /*da70*/  LDL R2, [R1+0x8] ;  /* 0x0000080001027983 */ /* 0x000f220000100800 */
[----:B--2---:R-:W-:Y:S01]  /*da80*/  SHF.L.U32 R0, R4, 0x1f, RZ ;  /* 0x0000001f04007819 */ /* 0x004fe200000006ff */
[----:B------:R-:W-:Y:S01]  /*da90*/  BSSY B1, `(.L_x_1119) ;  /* 0x0000006000017945 */ /* 0x000fe20003800000 */
[----:B0-----:R-:W-:-:S04]  /*daa0*/  LOP3.LUT R3, R3, 0x7f, RZ, 0xc0, !PT ;  /* 0x0000007f03037812 */ /* 0x001fc800078ec0ff */
[----:B------:R-:W-:Y:S01]  /*dab0*/  ISETP.NE.AND P1, PT, R3, RZ, PT ;  /* 0x000000ff0300720c */ /* 0x000fe20003f25270 */
[----:B----4-:R-:W-:-:S04]  /*dac0*/  IMAD R2, R2, 0x8, R5 ;  /* 0x0000000802027824 */ /* 0x010fc800078e0205 */
[----:B------:R-:W0:Y:S02]  /*dad0*/  SYNCS.PHASECHK.TRANS64.TRYWAIT P0, [R2+URZ+0x32460], R0 ;  /* 0x03246000020075a7 */ /* 0x000e24000800017f */
[----:B0-----:R-:W-:Y:S06]  /*dae0*/  @!P0 BRA `(.L_x_1120) ;  /* 0x0000005000a08947 */ /* 0x001fec0003800000 */
.L_x_1253:
[----:B------:R-:W-:Y:S05]  /*daf0*/  BSYNC B1 ;  /* 0x0000000000017941 */ /* 0x000fea0003800000 */
.L_x_1119:
        /* <DEDUP_REMOVED lines=9> */
.L_x_1122:
[----:B------:R-:W-:Y:S05]  /*db90*/  BSYNC B1 ;  /* 0x0000000000017941 */ /* 0x000fea0003800000 */
.L_x_1121:
[----:B------:R-:W2:Y:S04]  /*dba0*/  LDL R5, [R1+0x4] ;  /* 0x0000040001057983 */ /* 0x000ea80000100800 */
[----:B------:R-:W2:Y:S04]  /*dbb0*/  LDL R3, [R1+0x8] ;  /* 0x0000080001037983 */ /* 0x000ea80000100800 */
[----:B------:R-:W4:Y:S04]  /*dbc0*/  LDL R4, [R1+0x20] ;  /* 0x0000200001047983 */ /* 0x000f280000100800 */
[----:B0-----:R-:W4:Y:S01]  /*dbd0*/  LDL R0, [R1+0x70] ;  /* 0x0000700001007983 */ /* 0x001f220000100800 */
        /* <DEDUP_REMOVED lines=8> */
[----:B----4-:R-:W-:Y:S02]  /*dc60*/  IMAD R0, R0, 0x60, R4 ;  /* 0x0000006000007824 */ /* 0x010fe400078e0204 */
[----:B------:R-:W-:-:S07]  /*dc70*/  VIADD R4, R3, 0x400 ;  /* 0x0000040003047836 */ /* 0x000fce0000000000 */
.L_x_1123:
        /* <DEDUP_REMOVED lines=16> */
.L_x_1124:
        /* <DEDUP_REMOVED lines=16> */
.L_x_1125:
        /* <DEDUP_REMOVED lines=16> */
.L_x_1126:
        /* <DEDUP_REMOVED lines=11> */
.L_x_1118:
[----:B------:R-:W-:Y:S05]  /*e030*/  BSYNC B0 ;  /* 0x0000000000007941 */ /* 0x000fea0003800000 */
.L_x_1117:
[----:B------:R-:W4:Y:S01]  /*e040*/  LDL.LU R4, [R1+0x48] ;  /* 0x0000480001047983 */ /* 0x000f220000300800 */
[----:B------:R-:W-:Y:S01]  /*e050*/  BSSY B0, `(.L_x_1127) ;  /* 0x000020f000007945 */ /* 0x000fe20003800000 */
[----:B----4-:R-:W-:-:S13]  /*e060*/  ISETP.GE.AND P0, PT, R4, 0x61, PT ;  /* 0x000000610400780c */ /* 0x010fda0003f06270 */
        /* <DEDUP_REMOVED lines=12> */
[----:B------:R-:W4:Y:S04]  /*e130*/  LDL.LU R4, [R1+0x8] ;  /* 0x0000080001047983 */ /* 0x000f280000300800 */
[----:B-----5:R-:W3:Y:S01]  /*e140*/  LDL.LU R7, [R1+0x18] ;  /* 0x0000180001077983 */ /* 0x020ee20000300800 */
[----:B------:R-:W-:Y:S01]  /*e150*/  BSSY B1, `(.L_x_1131) ;  /* 0x00000a5000017945 */ /* 0x000fe20003800000 */
[----:B--2---:R-:W-:Y:S01]  /*e160*/  LOP3.LUT P2, RZ, R5, 0x1, RZ, 0xc0, !PT ;  /* 0x0000000105ff7812 */ /* 0x004fe2000784c0ff */
[----:B----4-:R-:W-:-:S05]  /*e170*/  VIADD R2, R4, 0x1 ;  /* 0x0000000104027836 */ /* 0x010fca0000000000 */
[----:B------:R-:W-:-:S04]  /*e180*/  ISETP.NE.AND P0, PT, R2, 0x2, PT ;  /* 0x000000020200780c */ /* 0x000fc80003f05270 */
[----:B------:R-:W-:Y:S02]  /*e190*/  SEL R3, RZ, 0x1, P0 ;  /* 0x00000001ff037807 */ /* 0x000fe40000000000 */
[----:B------:R-:W-:Y:S02]  /*e1a0*/  SEL R8, R2, RZ, P0 ;  /* 0x000000ff02087207 */ /* 0x000fe40000000000 */
[----:B---3--:R-:W-:-:S05]  /*e1b0*/  LOP3.LUT R7, R7, R3, RZ, 0x3c, !PT ;  /* 0x0000000307077212 */ /* 0x008fca00078e3cff */
        /* <DEDUP_REMOVED lines=27> */
.L_x_1133:
        /* <DEDUP_REMOVED lines=9> */
.L_x_1254:
[----:B------:R-:W-:Y:S05]  /*e400*/  BSYNC B3 ;  /* 0x0000000000037941 */ /* 0x000fea0003800000 */
.L_x_1134:
        /* <DEDUP_REMOVED lines=9> */
.L_x_1137:
[----:B------:R-:W-:Y:S05]  /*e4a0*/  BSYNC B3 ;  /* 0x0000000000037941 */ /* 0x000fea0003800000 */
.L_x_1136:
        /* <DEDUP_REMOVED lines=14> */
.L_x_1138:
        /* <DEDUP_REMOVED lines=14> */
.L_x_1255:
[----:B------:R-:W-:Y:S05]  /*e670*/  BSYNC B3 ;  /* 0x0000000000037941 */ /* 0x000fea0003800000 */
.L_x_1139:
        /* <DEDUP_REMOVED lines=11> */
.L_x_1142:
[----:B------:R-:W-:Y:S05]  /*e730*/  BSYNC B3 ;  /* 0x0000000000037941 */ /* 0x000fea0003800000 */
.L_x_1141:
        /* <DEDUP_REMOVED lines=11> */
.L_x_1143:
        /* <DEDUP_REMOVED lines=16> */
.L_x_1144:
        /* <DEDUP_REMOVED lines=16> */
.L_x_1145:
        /* <DEDUP_REMOVED lines=16> */
.L_x_1146:
        /* <DEDUP_REMOVED lines=11> */
.L_x_1132:
[----:B------:R-:W-:Y:S05]  /*eba0*/  BSYNC B1 ;  /* 0x0000000000017941 */ /* 0x000fea0003800000 */
.L_x_1131:
[----:B------:R-:W2:Y:S02]  /*ebb0*/  LDL.LU R4, [R1+0x30] ;  /* 0x0000300001047983 */ /* 0x000ea40000300800 */
[----:B--2---:R-:W-:-:S07]  /*ebc0*/  VIADD R0, R4, 0xfffffffd ;  /* 0xfffffffd04007836 */ /* 0x004fce0000000000 */
.L_x_1130:
[----:B------:R-:W-:Y:S05]  /*ebd0*/  BSYNC B2 ;  /* 0x0000000000027941 */ /* 0x000fea0003800000 */
.L_x_1129:
[----:B------:R-:W2:Y:S01]  /*ebe0*/  LDL.LU R2, [R1+0x2c] ;  /* 0x00002c0001027983 */ /* 0x000ea20000300800 */
[----:B------:R-:W-:-:S05]  /*ebf0*/  IMAD.MOV R6, RZ, RZ, -R6 ;  /* 0x000000ffff067224 */ /* 0x000fca00078e0a06 */
[----:B--2---:R-:W-:-:S13]  /*ec00*/  ISETP.NE.AND P0, PT, R2, R6, PT ;  /* 0x000000060200720c */ /* 0x004fda0003f05270 */
[----:B------:R-:W-:Y:S05]  /*ec10*/  @!P0 BRA `(.L_x_1128) ;  /* 0x0000001400488947 */ /* 0x000fea0003800000 */
.L_x_1179:
[----:B------:R-:W2:Y:S04]  /*ec20*/  LDL R4, [R1+0x14] ;  /* 0x0000140001047983 */ /* 0x000ea80000100800 */
[----:B0-----:R-:W0:Y:S04]  /*ec30*/  LDL.LU R3, [R1+0x8] ;  /* 0x0000080001037983 */ /* 0x001e280000300800 */
[----:B------:R-:W4:Y:S01]  /*ec40*/  LDL.LU R2, [R1+0x18] ;  /* 0x0000180001027983 */ /* 0x000f220000300800 */
[----:B------:R-:W-:Y:S05]  /*ec50*/  YIELD ;  /* 0x0000000000007946 */ /* 0x000fea0003800000 */
[----:B------:R-:W-:Y:S01]  /*ec60*/  BSSY B1, `(.L_x_1147) ;  /* 0x00000a2000017945 */ /* 0x000fe20003800000 */
[----:B--2---:R-:W-:Y:S01]  /*ec70*/  LOP3.LUT P1, RZ, R4, 0x1, RZ, 0xc0, !PT ;  /* 0x0000000104ff7812 */ /* 0x004fe2000782c0ff */
[----:B0----5:R-:W-:-:S05]  /*ec80*/  VIADD R7, R3, 0x1 ;  /* 0x0000000103077836 */ /* 0x021fca0000000000 */
[----:B------:R-:W-:-:S04]  /*ec90*/  ISETP.NE.AND P0, PT, R7, 0x2, PT ;  /* 0x000000020700780c */ /* 0x000fc80003f05270 */
[----:B------:R-:W-:Y:S02]  /*eca0*/  SEL R6, RZ, 0x1, P0 ;  /* 0x00000001ff067807 */ /* 0x000fe40000000000 */
[----:B------:R-:W-:Y:S02]  /*ecb0*/  SEL R7, R7, RZ, P0 ;  /* 0x000000ff07077207 */ /* 0x000fe40000000000 */
[----:B----4-:R-:W-:Y:S01]  /*ecc0*/  LOP3.LUT R6, R2, R6, RZ, 0x3c, !PT ;  /* 0x0000000602067212 */ /* 0x010fe200078e3cff */
[----:B------:R-:W-:Y:S06]  /*ecd0*/  @!P1 BRA `(.L_x_1148) ;  /* 0x0000000800689947 */ /* 0x000fec0003800000 */
[----:B------:R-:W-:Y:S01]  /*ece0*/  ULDC.64 UR4, c[0x0][0x418] ;  /* 0x0001060000047ab9 */ /* 0x000fe20000000a00 */
[----:B------:R-:W-:Y:S01]  /*ecf0*/  IMAD.MOV.U32 R8, RZ, RZ, R0 ;  /* 0x000000ffff087224 */ /* 0x000fe200078e0000 */
[----:B------:R-:W-:-:S04]  /*ed00*/  ISETP.NE.U32.AND P0, PT, RZ, UR4, PT ;  /* 0x00000004ff007c0c */ /* 0x000fc8000bf05070 */
[----:B------:R-:W-:-:S13]  /*ed10*/  ISETP.NE.AND.EX P0, PT, RZ, UR5, PT, P0 ;  /* 0x00000005ff007c0c */ /* 0x000fda000bf05300 */
[----:B------:R-:W-:Y:S05]  /*ed20*/  @!P0 BRA `(.L_x_1149) ;  /* 0x0000000000508947 */ /* 0x000fea0003800000 */
[----:B------:R-:W2:Y:S01]  /*ed30*/  LDL R10, [R1+0x1c] ;  /* 0x00001c00010a7983 */ /* 0x000ea20000100800 */
[----:B------:R-:W0:Y:S01]  /*ed40*/  LDC R5, c[0x0][0x43c] ;  /* 0x00010f00ff057b82 */ /* 0x000e220000000800 */
[----:B------:R-:W-:Y:S02]  /*ed50*/  ULDC.64 UR6, c[0x0][0x428] ;  /* 0x00010a0000067ab9 */ /* 0x000fe40000000a00 */
[----:B------:R-:W4:Y:S01]  /*ed60*/  LDL R9, [R1+0xc] ;  /* 0x00000c0001097983 */ /* 0x000f220000100800 */
[----:B0-----:R-:W-:-:S13]  /*ed70*/  ISETP.NE.AND P0, PT, R5, 0x1, PT ;  /* 0x000000010500780c */ /* 0x001fda0003f05270 */
[----:B------:R-:W0:Y:S02]  /*ed80*/  @P0 LDC.64 R2, c[0x0][0x440] ;  /* 0x00011000ff020b82 */ /* 0x000e240000000a00 */
[----:B0-----:R-:W-:-:S04]  /*ed90*/  @P0 IMAD.HI.U32 R4, R0, R2, RZ ;  /* 0x0000000200040227 */ /* 0x001fc800078e00ff */
[----:B------:R-:W-:Y:S01]  /*eda0*/  IMAD.MOV.U32 R2, RZ, RZ, R0 ;  /* 0x000000ffff027224 */ /* 0x000fe200078e0000 */
[----:B------:R-:W-:-:S04]  /*edb0*/  @P0 SHF.R.U32.HI R2, RZ, R3, R4 ;  /* 0x00000003ff020219 */ /* 0x000fc80000011604 */
[--C-:B------:R-:W-:Y:S01]  /*edc0*/  SHF.R.S32.HI R3, RZ, 0x1f, R2.reuse ;  /* 0x0000001fff037819 */ /* 0x100fe20000011402 */
[----:B------:R-:W-:-:S04]  /*edd0*/  IMAD.MOV R8, RZ, RZ, -R2 ;  /* 0x000000ffff087224 */ /* 0x000fc800078e0a02 */
[----:B------:R-:W-:Y:S02]  /*ede0*/  IMAD R8, R5, R8, R0 ;  /* 0x0000000805087224 */ /* 0x000fe400078e0200 */
[----:B--2---:R-:W-:-:S04]  /*edf0*/  IMAD R4, R10, UR6, RZ ;  /* 0x000000060a047c24 */ /* 0x004fc8000f8e02ff */
[C---:B----4-:R-:W-:Y:S02]  /*ee00*/  IMAD R4, R9.reuse, UR7, R4 ;  /* 0x0000000709047c24 */ /* 0x050fe4000f8e0204 */
[----:B------:R-:W-:-:S04]  /*ee10*/  IMAD.WIDE.U32 R2, R9, UR6, R2 ;  /* 0x0000000609027c25 */ /* 0x000fc8000f8e0002 */
[----:B------:R-:W-:Y:S01]  /*ee20*/  IMAD.IADD R3, R4, 0x1, R3 ;  /* 0x0000000104037824 */ /* 0x000fe200078e0203 */
[----:B------:R-:W-:-:S04]  /*ee30*/  LEA R4, P0, R2, UR4, 0x2 ;  /* 0x0000000402047c11 */ /* 0x000fc8000f8010ff */
[----:B------:R-:W-:-:S05]  /*ee40*/  LEA.HI.X R5, R2, UR5, R3, 0x2, P0 ;  /* 0x0000000502057c11 */ /* 0x000fca00080f1403 */
[----:B------:R-:W2:Y:S04]  /*ee50*/  LDG.E R2, desc[UR38][R4.64] ;  /* 0x0000002604027981 */ /* 0x000ea8000c1e1900 */
[----:B--2---:R0:W-:Y:S02]  /*ee60*/  STL [R1], R2 ;  /* 0x0000000201007387 */ /* 0x0041e40000100800 */
.L_x_1149:
[----:B0-----:R-:W2:Y:S01]  /*ee70*/  LDL R2, [R1+0x4] ;  /* 0x0000040001027983 */ /* 0x001ea20000100800 */
[----:B------:R-:W0:Y:S01]  /*ee80*/  S2R R3, SR_TID.X ;  /* 0x0000000000037919 */ /* 0x000e220000002100 */
[----:B------:R-:W-:Y:S01]  /*ee90*/  BSSY B2, `(.L_x_1150) ;  /* 0x0000007000027945 */ /* 0x000fe20003800000 */
[----:B0-----:R-:W-:-:S04]  /*eea0*/  LOP3.LUT R3, R3, 0x7f, RZ, 0xc0, !PT ;  /* 0x0000007f03037812 */ /* 0x001fc800078ec0ff */
[----:B------:R-:W-:Y:S01]  /*eeb0*/  ISETP.NE.AND P1, PT, R3, RZ, PT ;  /* 0x000000ff0300720c */ /* 0x000fe20003f25270 */
[----:B--2---:R-:W-:Y:S01]  /*eec0*/  IMAD R4, R7, 0x8, R2 ;  /* 0x0000000807047824 */ /* 0x004fe200078e0202 */
[----:B------:R-:W-:-:S04]  /*eed0*/  SHF.L.U32 R2, R6, 0x1f, RZ ;  /* 0x0000001f06027819 */ /* 0x000fc800000006ff */
[----:B------:R-:W0:Y:S02]  /*eee0*/  SYNCS.PHASECHK.TRANS64.TRYWAIT P0, [R4+URZ+0x32440], R2 ;  /* 0x03244002040075a7 */ /* 0x000e24000800017f */
[----:B0-----:R-:W-:Y:S05]  /*eef0*/  @!P0 BRA `(.L_x_1151) ;  /* 0x0000003c00d88947 */ /* 0x001fea0003800000 */
.L_x_1256:
[----:B------:R-:W-:Y:S05]  /*ef00*/  BSYNC B2 ;  /* 0x0000000000027941 */ /* 0x000fea0003800000 */
.L_x_1150:
        /* <DEDUP_REMOVED lines=9> */
.L_x_1153:
[----:B------:R-:W-:Y:S05]  /*efa0*/  BSYNC B2 ;  /* 0x0000000000027941 */ /* 0x000fea0003800000 */
.L_x_1152:
[----:B------:R-:W2:Y:S04]  /*efb0*/  LDL R3, [R1+0x4] ;  /* 0x0000040001037983 */ /* 0x000ea80000100800 */
[----:B------:R-:W4:Y:S01]  /*efc0*/  LDL R5, [R1+0x20] ;  /* 0x0000200001057983 */ /* 0x000f220000100800 */
        /* <DEDUP_REMOVED lines=8> */
[----:B----4-:R-:W-:Y:S02]  /*f050*/  IMAD R8, R8, 0x60, R5 ;  /* 0x0000006008087824 */ /* 0x010fe400078e0205 */
[----:B------:R-:W-:Y:S02]  /*f060*/  VIADD R3, R3, 0x1c400 ;  /* 0x0001c40003037836 */ /* 0x000fe40000000000 */
[----:B------:R-:W-:-:S07]  /*f070*/  VIADD R5, R4, 0x32430 ;  /* 0x0003243004057836 */ /* 0x000fce0000000000 */
.L_x_1154:
        /* <DEDUP_REMOVED lines=14> */
.L_x_1257:
[----:B------:R-:W-:Y:S05]  /*f160*/  BSYNC B2 ;  /* 0x0000000000027941 */ /* 0x000fea0003800000 */
.L_x_1155:
[----:B------:R-:W-:Y:S01]  /*f170*/  BSSY B2, `(.L_x_1157) ;  /* 0x000000b000027945 */ /* 0x000fe20003800000 */
[----:B01----:R-:W-:Y:S02]  /*f180*/  IMAD.MOV.U32 R2, RZ, RZ, 0x0 ;  /* 0x00000000ff027424 */ /* 0x003fe400078e00ff */
[----:B------:R-:W-:Y:S01]  /*f190*/  IMAD.MOV.U32 R3, RZ, RZ, 0x14f00000 ;  /* 0x14f00000ff037424 */ /* 0x000fe200078e00ff */
[----:B------:R-:W-:Y:S06]  /*f1a0*/  @P1 BRA `(.L_x_1158) ;  /* 0x00000000001c1947 */ /* 0x000fec0003800000 */
[----:B------:R-:W0:Y:S02]  /*f1b0*/  S2R R5, SR_TID.X ;  /* 0x0000000000057919 */ /* 0x000e240000002100 */
[----:B0-----:R-:W-:Y:S01]  /*f1c0*/  LOP3.LUT R10, R5, 0x1f, RZ, 0xc0, !PT ;  /* 0x0000001f050a7812 */ /* 0x001fe200078ec0ff */
[----:B------:R-:W-:-:S03]  /*f1d0*/  IMAD.MOV.U32 R5, RZ, RZ, 0xc000 ;  /* 0x0000c000ff057424 */ /* 0x000fc600078e00ff */
[----:B------:R-:W-:Y:S01]  /*f1e0*/  ISETP.NE.AND P0, PT, R10, RZ, PT ;  /* 0x000000ff0a00720c */ /* 0x000fe20003f05270 */
[----:B------:R0:W-:-:S12]  /*f1f0*/  SYNCS.ARRIVE.TRANS64 RZ, [R4+URZ+0x32450], R5 ;  /* 0x0324500504ff79a7 */ /* 0x0001d8000800003f */
[----:B0-----:R-:W-:Y:S05]  /*f200*/  @!P0 BRA `(.L_x_1158) ;  /* 0x0000000000048947 */ /* 0x001fea0003800000 */
[----:B------:R-:W-:Y:S01]  /*f210*/  BPT.TRAP 0x1 ;  /* 0x000000040000795c */ /* 0x000fe20000300000 */
.L_x_1158:
[----:B------:R-:W-:Y:S05]  /*f220*/  BSYNC B2 ;  /* 0x0000000000027941 */ /* 0x000fea0003800000 */
.L_x_1157:
[----:B------:R-:W2:Y:S01]  /*f230*/  LDL R5, [R1+0x4] ;  /* 0x0000040001057983 */ /* 0x000ea20000100800 */
        /* <DEDUP_REMOVED lines=9> */
.L_x_1159:
        /* <DEDUP_REMOVED lines=16> */
.L_x_1160:
        /* <DEDUP_REMOVED lines=16> */
.L_x_1161:
        /* <DEDUP_REMOVED lines=16> */
.L_x_1162:
        /* <DEDUP_REMOVED lines=11> */
.L_x_1148:
[----:B------:R-:W-:Y:S05]  /*f680*/  BSYNC B1 ;  /* 0x0000000000017941 */ /* 0x000fea0003800000 */
.L_x_1147:
[----:B------:R-:W2:Y:S01]  /*f690*/  LDL R2, [R1+0x14] ;  /* 0x0000140001027983 */ /* 0x000ea20000100800 */
[----:B------:R-:W-:Y:S01]  /*f6a0*/  VIADD R7, R7, 0x1 ;  /* 0x0000000107077836 */ /* 0x000fe20000000000 */
[----:B------:R-:W-:Y:S04]  /*f6b0*/  BSSY B1, `(.L_x_1163) ;  /* 0x00000a5000017945 */ /* 0x000fe80003800000 */
[----:B------:R-:W-:-:S04]  /*f6c0*/  ISETP.NE.AND P0, PT, R7, 0x2, PT ;  /* 0x000000020700780c */ /* 0x000fc80003f05270 */
[----:B------:R-:W-:Y:S02]  /*f6d0*/  SEL R9, R7, RZ, P0 ;  /* 0x000000ff07097207 */ /* 0x000fe40000000000 */
[----:B--2---:R-:W-:Y:S02]  /*f6e0*/  LOP3.LUT P2, RZ, R2, 0x1, RZ, 0xc0, !PT ;  /* 0x0000000102ff7812 */ /* 0x004fe4000784c0ff */
[----:B------:R-:W-:-:S04]  /*f6f0*/  SEL R2, RZ, 0x1, P0 ;  /* 0x00000001ff027807 */ /* 0x000fc80000000000 */
[----:B------:R-:W-:-:S05]  /*f700*/  LOP3.LUT R8, R6, R2, RZ, 0x3c, !PT ;  /* 0x0000000206087212 */ /* 0x000fca00078e3cff */
[----:B------:R0:W-:Y:S04]  /*f710*/  STL [R1+0x18], R8 ;  /* 0x0000180801007387 */ /* 0x0001e80000100800 */
[----:B------:R0:W-:Y:S01]  /*f720*/  STL [R1+0x8], R9 ;  /* 0x0000080901007387 */ /* 0x0001e20000100800 */
[----:B------:R-:W-:Y:S05]  /*f730*/  @!P2 BRA `(.L_x_1164) ;  /* 0x000000080070a947 */ /* 0x000fea0003800000 */
[----:B------:R-:W-:Y:S01]  /*f740*/  ULDC.64 UR4, c[0x0][0x418] ;  /* 0x0001060000047ab9 */ /* 0x000fe20000000a00 */
[----:B------:R-:W-:Y:S01]  /*f750*/  VIADD R6, R0, 0xffffffff ;  /* 0xffffffff00067836 */ /* 0x000fe20000000000 */
[----:B------:R-:W-:-:S04]  /*f760*/  ISETP.NE.U32.AND P0, PT, RZ, UR4, PT ;  /* 0x00000004ff007c0c */ /* 0x000fc8000bf05070 */
[----:B------:R-:W-:-:S13]  /*f770*/  ISETP.NE.AND.EX P0, PT, RZ, UR5, PT, P0 ;  /* 0x00000005ff007c0c */ /* 0x000fda000bf05300 */
[----:B------:R-:W-:Y:S05]  /*f780*/  @!P0 BRA `(.L_x_1165) ;  /* 0x0000000000508947 */ /* 0x000fea0003800000 */
[----:B------:R-:W2:Y:S01]  /*f790*/  LDL R11, [R1+0x1c] ;  /* 0x00001c00010b7983 */ /* 0x000ea20000100800 */
[----:B------:R-:W1:Y:S01]  /*f7a0*/  LDC R5, c[0x0][0x43c] ;  /* 0x00010f00ff057b82 */ /* 0x000e620000000800 */
[----:B------:R-:W-:Y:S02]  /*f7b0*/  ULDC.64 UR6, c[0x0][0x428] ;  /* 0x00010a0000067ab9 */ /* 0x000fe40000000a00 */
[----:B------:R-:W4:Y:S01]  /*f7c0*/  LDL R10, [R1+0xc] ;  /* 0x00000c00010a7983 */ /* 0x000f220000100800 */
        /* <DEDUP_REMOVED lines=16> */
.L_x_1165:
[----:B-1----:R-:W2:Y:S01]  /*f8d0*/  LDL R2, [R1+0x4] ;  /* 0x0000040001027983 */ /* 0x002ea20000100800 */
[----:B------:R-:W1:Y:S01]  /*f8e0*/  S2R R3, SR_TID.X ;  /* 0x0000000000037919 */ /* 0x000e620000002100 */
[----:B------:R-:W-:Y:S01]  /*f8f0*/  BSSY B2, `(.L_x_1166) ;  /* 0x0000007000027945 */ /* 0x000fe20003800000 */
[----:B-1----:R-:W-:-:S04]  /*f900*/  LOP3.LUT R3, R3, 0x7f, RZ, 0xc0, !PT ;  /* 0x0000007f03037812 */ /* 0x002fc800078ec0ff */
[----:B------:R-:W-:Y:S01]  /*f910*/  ISETP.NE.AND P1, PT, R3, RZ, PT ;  /* 0x000000ff0300720c */ /* 0x000fe20003f25270 */
[----:B--2---:R-:W-:Y:S01]  /*f920*/  IMAD R4, R9, 0x8, R2 ;  /* 0x0000000809047824 */ /* 0x004fe200078e0202 */
[----:B------:R-:W-:-:S04]  /*f930*/  SHF.L.U32 R2, R8, 0x1f, RZ ;  /* 0x0000001f08027819 */ /* 0x000fc800000006ff */
[----:B------:R-:W1:Y:S02]  /*f940*/  SYNCS.PHASECHK.TRANS64.TRYWAIT P0, [R4+URZ+0x32440], R2 ;  /* 0x03244002040075a7 */ /* 0x000e64000800017f */
[----:B-1----:R-:W-:Y:S05]  /*f950*/  @!P0 BRA `(.L_x_1167) ;  /* 0x0000003400688947 */ /* 0x002fea0003800000 */
.L_x_1258:
[----:B------:R-:W-:Y:S05]  /*f960*/  BSYNC B2 ;  /* 0x0000000000027941 */ /* 0x000fea0003800000 */
.L_x_1166:
        /* <DEDUP_REMOVED lines=9> */
.L_x_1169:
[----:B------:R-:W-:Y:S05]  /*fa00*/  BSYNC B2 ;  /* 0x0000000000027941 */ /* 0x000fea0003800000 */
.L_x_1168:
[----:B0-----:R-:W2:Y:S04]  /*fa10*/  LDL R8, [R1+0x4] ;  /* 0x0000040001087983 */ /* 0x001ea80000100800 */
        /* <DEDUP_REMOVED lines=13> */
.L_x_1170:
        /* <DEDUP_REMOVED lines=14> */
.L_x_1259:
[----:B------:R-:W-:Y:S05]  /*fbd0*/  BSYNC B2 ;  /* 0x0000000000027941 */ /* 0x000fea0003800000 */
.L_x_1171:
        /* <DEDUP_REMOVED lines=11> */
.L_x_1174:
[----:B------:R-:W-:Y:S05]  /*fc90*/  BSYNC B2 ;  /* 0x0000000000027941 */ /* 0x000fea0003800000 */
.L_x_1173:
[----:B------:R-:W2:Y:S04]  /*fca0*/  LDL R8, [R1+0x4] ;  /* 0x0000040001087983 */ /* 0x000ea80000100800 */
        /* <DEDUP_REMOVED lines=10> */
.L_x_1175:
        /* <DEDUP_REMOVED lines=16> */
.L_x_1176:
        /* <DEDUP_REMOVED lines=16> */
.L_x_1177:
        /* <DEDUP_REMOVED lines=16> */
.L_x_1178:
        /* <DEDUP_REMOVED lines=11> */
.L_x_1164:
[----:B------:R-:W-:Y:S05]  /*10100*/  BSYNC B1 ;  /* 0x0000000000017941 */ /* 0x000fea0003800000 */
.L_x_1163:
[C---:B------:R-:W-:Y:S01]  /*10110*/  ISETP.GT.AND P0, PT, R0.reuse, 0x1, PT ;  /* 0x000000010000780c */ /* 0x040fe20003f04270 */
[----:B------:R-:W-:-:S12]  /*10120*/  VIADD R0, R0, 0xfffffffe ;  /* 0xfffffffe00007836 */ /* 0x000fd80000000000 */
[----:B------:R-:W-:Y:S05]  /*10130*/  @P0 BRA `(.L_x_1179) ;  /* 0xffffffe800b80947 */ /* 0x000fea000383ffff */
.L_x_1128:
[----:B------:R-:W-:Y:S05]  /*10140*/  BSYNC B0 ;  /* 0x0000000000007941 */ /* 0x000fea0003800000 */
.L_x_1127:
[----:B------:R-:W4:Y:S04]  /*10150*/  LDL.LU R4, [R1+0x8] ;  /* 0x0000080001047983 */ /* 0x000f280000300800 */
[----:B------:R-:W2:Y:S01]  /*10160*/  LDL.LU R3, [R1+0x18] ;  /* 0x0000180001037983 */ /* 0x000ea20000300800 */
[----:B------:R-:W1:Y:S01]  /*10170*/  S2R R2, SR_TID.X ;  /* 0x0000000000027919 */ /* 0x000e620000002100 */
[----:B------:R-:W-:Y:S01]  /*10180*/  BSSY B0, `(.L_x_1180) ;  /* 0x0000015000007945 */ /* 0x000fe20003800000 */
[----:B-1----:R-:W-:-:S04]  /*10190*/  LOP3.LUT R2, R2, 0x7f, RZ, 0xc0, !PT ;  /* 0x0000007f02027812 */ /* 0x002fc800078ec0ff */
[----:B------:R-:W-:Y:S01]  /*101a0*/  ISETP.NE.AND P1, PT, R2, RZ, PT ;  /* 0x000000ff0200720c */ /* 0x000fe20003f25270 */
[----:B----4-:R-:W-:-:S05]  /*101b0*/  VIADD R0, R4, 0x1 ;  /* 0x0000000104007836 */ /* 0x010fca0000000000 */
[----:B------:R-:W-:-:S04]  /*101c0*/  ISETP.NE.AND P0, PT, R0, 0x2, PT ;  /* 0x000000020000780c */ /* 0x000fc80003f05270 */
[----:B------:R-:W-:-:S04]  /*101d0*/  SEL R2, RZ, 0x1, P0 ;  /* 0x00000001ff027807 */ /* 0x000fc80000000000 */
[----:B--2---:R-:W-:-:S05]  /*101e0*/  LOP3.LUT R3, R3, R2, RZ, 0x3c, !PT ;  /* 0x0000000203037212 */ /* 0x004fca00078e3cff */
[----:B------:R1:W-:Y:S01]  /*101f0*/  STL [R1+0x18], R3 ;  /* 0x0000180301007387 */ /* 0x0003e20000100800 */
[----:B------:R-:W-:Y:S05]  /*10200*/  @P1 BRA `(.L_x_1181) ;  /* 0x0000000000301947 */ /* 0x000fea0003800000 */
[----:B-1----:R-:W1:Y:S01]  /*10210*/  S2R R3, SR_LANEID ;  /* 0x0000000000037919 */ /* 0x002e620000000000 */
[----:B------:R-:W-:Y:S01]  /*10220*/  VOTEU.ANY UR4, UPT, PT ;  /* 0x0000000000047886 */ /* 0x000fe200038e0100 */
[----:B------:R-:W2:Y:S01]  /*10230*/  LDC.64 R4, c[0x0][0xd60] ;  /* 0x00035800ff047b82 */ /* 0x000ea20000000a00 */
[----:B------:R-:W1:Y:S02]  /*10240*/  FLO.U32 R2, UR4 ;  /* 0x0000000400027d00 */ /* 0x000e6400080e0000 */
[----:B-1----:R-:W-:-:S06]  /*10250*/  ISETP.EQ.U32.AND P1, PT, R2, R3, PT ;  /* 0x000000030200720c */ /* 0x002fcc0003f22070 */
[----:B------:R-:W2:Y:S07]  /*10260*/  POPC R3, UR4 ;  /* 0x0000000400037d09 */ /* 0x000eae0008000000 */
[----:B--2---:R-:W2:Y:S01]  /*10270*/  @P1 ATOMG.E.ADD.STRONG.GPU PT, R3, desc[UR38][R4.64], R3 ;  /* 0x00000003040319a8 */ /* 0x004ea200081ee1e6 */
[----:B------:R-:W1:Y:S02]  /*10280*/  S2R R6, SR_LTMASK ;  /* 0x0000000000067919 */ /* 0x000e640000003900 */
[----:B-1----:R-:W-:-:S04]  /*10290*/  LOP3.LUT R6, R6, UR4, RZ, 0xc0, !PT ;  /* 0x0000000406067c12 */ /* 0x002fc8000f8ec0ff */
[----:B0----5:R-:W0:Y:S01]  /*102a0*/  POPC R7, R6 ;  /* 0x0000000600077309 */ /* 0x021e220000000000 */
[----:B--2---:R-:W0:Y:S02]  /*102b0*/  SHFL.IDX PT, R2, R3, R2, 0x1f ;  /* 0x00001f0203027589 */ /* 0x004e2400000e0000 */
[----:B0-----:R-:W-:-:S07]  /*102c0*/  IADD3 R16, R2, UR40, R7 ;  /* 0x0000002802107c10 */ /* 0x001fce000fffe007 */
.L_x_1181:
[----:B------:R-:W-:Y:S05]  /*102d0*/  BSYNC B0 ;  /* 0x0000000000007941 */ /* 0x000fea0003800000 */
.L_x_1180:
[----:B------:R-:W-:-:S05]  /*102e0*/  SEL R0, R0, RZ, P0 ;  /* 0x000000ff00007207 */ /* 0x000fca0000000000 */
[----:B------:R2:W-:Y:S02]  /*102f0*/  STL [R1+0x8], R0 ;  /* 0x0000080001007387 */ /* 0x0005e40000100800 */
.L_x_1093:
[----:B------:R-:W-:Y:S05]  /*10300*/  BSYNC B7 ;  /* 0x0000000000077941 */ /* 0x000fea0003800000 */
.L_x_1091:
[----:B--23--:R-:W2:Y:S02]  /*10310*/  LDL R0, [R1+0x14] ;  /* 0x0000140001007983 */ /* 0x00cea40000100800 */
[----:B--2---:R-:W-:-:S13]  /*10320*/  LOP3.LUT P0, RZ, R0, 0x40, RZ, 0xc0, !PT ;  /* 0x0000004000ff7812 */ /* 0x004fda000780c0ff */
[----:B------:R-:W-:Y:S05]  /*10330*/  @!P0 BRA `(.L_x_1182) ;  /* 0x0000000000288947 */ /* 0x000fea0003800000 */
[----:B------:R-:W-:Y:S05]  /*10340*/  WARPSYNC.ALL ;  /* 0x0000000000007948 */ /* 0x000fea0003800000 */
[----:B------:R-:W2:Y:S08]  /*10350*/  S2UR UR5, SR_CgaCtaId ;  /* 0x00000000000579c3 */ /* 0x000eb00000008800 */
[----:B------:R-:W-:Y:S06]  /*10360*/  BAR.SYNC.DEFER_BLOCKING 0x5, 0x180 ;  /* 0x0146000000007b1d */ /* 0x000fec0000010000 */
[----:B------:R-:W-:-:S02]  /*10370*/  UMOV UR4, 0x400 ;  /* 0x0000040000047882 */ /* 0x000fc40000000000 */
[----:B--2---:R-:W-:-:S06]  /*10380*/  ULEA UR4, UR5, UR4, 0x18 ;  /* 0x0000000405047291 */ /* 0x004fcc000f8ec03f */
[----:B------:R-:W-:-:S05]  /*10390*/  IMAD.U32 R0, RZ, RZ, UR4 ;  /* 0x00000004ff007e24 */ /* 0x000fca000f8e00ff */
[----:B------:R2:W3:Y:S04]  /*103a0*/  LDS.128 R16, [R0+0x324d0] ;  /* 0x0324d00000107984 */ /* 0x0004e80000000c00 */
[----:B------:R2:W-:Y:S01]  /*103b0*/  STL [R1+0x4], R0 ;  /* 0x0000040001007387 */ /* 0x0005e20000100800 */
[----:B------:R-:W-:Y:S06]  /*103c0*/  BAR.ARV 0x4, 0x180 ;  /* 0x0106000000007b1d */ /* 0x000fec0000002000 */
[----:B------:R-:W-:Y:S05]  /*103d0*/  BRA `(.L_x_1183) ;  /* 0x0000000800487947 */ /* 0x000fea0003800000 */
.L_x_1182:
[----:B------:R-:W0:Y:S01]  /*103e0*/  S2R R0, SR_TID.X ;  /* 0x0000000000007919 */ /* 0x000e220000002100 */
[----:B------:R-:W-:Y:S01]  /*103f0*/  UMOV UR4, 0xffffffff ;  /* 0xffffffff00047882 */ /* 0x000fe20000000000 */
[----:B0----5:R-:W-:-:S04]  /*10400*/  LOP3.LUT R7, R0, 0x1f, RZ, 0xc0, !PT ;  /* 0x0000001f00077812 */ /* 0x021fc800078ec0ff */
[----:B------:R-:W-:Y:S01]  /*10410*/  ISETP.NE.AND P0, PT, R7, 0x1f, PT ;  /* 0x0000001f0700780c */ /* 0x000fe20003f05270 */
[----:B------:R-:W-:-:S12]  /*10420*/  BRA.DIV UR4, `(.L_x_1184) ;  /* 0x0000002a04dc7947 */ /* 0x000fd8000b800000 */
[----:B------:R-:W-:Y:S01]  /*10430*/  IMAD.IADD R0, R19, 0x1, R7 ;  /* 0x0000000113007824 */ /* 0x000fe200078e0207 */
[----:B------:R-:W-:-:S04]  /*10440*/  ULDC UR4, c[0x0][0xd3c] ;  /* 0x00034f0000047ab9 */ /* 0x000fc80000000800 */
[----:B------:R-:W-:-:S13]  /*10450*/  ISETP.GE.OR P1, PT, R0, UR4, !P0 ;  /* 0x0000000400007c0c */ /* 0x000fda000c726670 */
[----:B-1----:R-:W0:Y:S02]  /*10460*/  @!P1 LDC.64 R2, c[0x0][0xd80] ;  /* 0x00036000ff029b82 */ /* 0x002e240000000a00 */
[----:B0-----:R-:W-:-:S06]  /*10470*/  @!P1 IMAD.WIDE R2, R0, 0x4, R2 ;  /* 0x0000000400029825 */ /* 0x001fcc00078e0202 */
[----:B------:R0:W2:Y:S01]  /*10480*/  @!P1 LDG.E R3, desc[UR38][R2.64] ;  /* 0x0000002602039981 */ /* 0x0000a2000c1e1900 */
[C---:B------:R-:W-:Y:S02]  /*10490*/  ISETP.GE.U32.AND P2, PT, R7.reuse, 0x2, PT ;  /* 0x000000020700780c */ /* 0x040fe40003f46070 */
[C---:B------:R-:W-:Y:S01]  /*104a0*/  ISETP.GE.U32.AND P3, PT, R7.reuse, 0x4, PT ;  /* 0x000000040700780c */ /* 0x040fe20003f66070 */
[----:B------:R-:W-:Y:S01]  /*104b0*/  SHFL.IDX PT, R0, R16, RZ, 0x1f ;  /* 0x00001fff10007589 */ /* 0x000fe200000e0000 */
[C---:B------:R-:W-:Y:S02]  /*104c0*/  ISETP.GE.U32.AND P4, PT, R7.reuse, 0x8, PT ;  /* 0x000000080700780c */ /* 0x040fe40003f86070 */
[C---:B------:R-:W-:Y:S01]  /*104d0*/  ISETP.GE.U32.AND P5, PT, R7.reuse, 0x10, PT ;  /* 0x000000100700780c */ /* 0x040fe20003fa6070 */
[----:B------:R-:W-:Y:S01]  /*104e0*/  SHFL.IDX PT, R4, R16, 0x1, 0x1f ;  /* 0x00201f0010047f89 */ /* 0x000fe200000e0000 */
[----:B0-----:R-:W-:Y:S02]  /*104f0*/  IMAD.MOV.U32 R2, RZ, RZ, RZ ;  /* 0x000000ffff027224 */ /* 0x001fe400078e00ff */
[----:B--2---:R-:W-:Y:S01]  /*10500*/  @!P1 IMAD.MOV.U32 R2, RZ, RZ, R3 ;  /* 0x000000ffff029224 */ /* 0x004fe200078e0003 */
[----:B------:R-:W-:-:S04]  /*10510*/  ISETP.NE.AND P1, PT, R7, RZ, PT ;  /* 0x000000ff0700720c */ /* 0x000fc80003f25270 */
        /* <DEDUP_REMOVED lines=16> */
.L_x_1269:
[----:B------:R-:W-:Y:S02]  /*10620*/  ULDC UR4, c[0x0][0xd38] ;  /* 0x00034e0000047ab9 */ /* 0x000fe40000000800 */
[----:B------:R-:W-:-:S04]  /*10630*/  IMAD.U32 R16, RZ, RZ, UR4 ;  /* 0x00000004ff107e24 */ /* 0x000fc8000f8e00ff */
[----:B-1----:R-:W-:-:S04]  /*10640*/  IMAD R6, R6, R16, RZ ;  /* 0x0000001006067224 */ /* 0x002fc800078e02ff */
[----:B------:R-:W-:-:S05]  /*10650*/  IMAD.IADD R4, R4, 0x1, R6 ;  /* 0x0000000104047824 */ /* 0x000fca00078e0206 */
[----:B------:R-:W-:-:S13]  /*10660*/  ISETP.GT.AND P6, PT, R4, R0, PT ;  /* 0x000000000400720c */ /* 0x000fda0003fc4270 */
[----:B------:R-:W-:Y:S05]  /*10670*/  @P6 BRA `(.L_x_1185) ;  /* 0x00000000009c6947 */ /* 0x000fea0003800000 */
.L_x_1190:
[----:B------:R-:W1:Y:S01]  /*10680*/  LDC R2, c[0x0][0xd3c] ;  /* 0x00034f00ff027b82 */ /* 0x000e620000000800 */
[----:B------:R-:W-:-:S05]  /*10690*/  VIADD R19, R19, 0x1f ;  /* 0x0000001f13137836 */ /* 0x000fca0000000000 */
[----:B-1----:R-:W-:-:S13]  /*106a0*/  ISETP.GE.AND P6, PT, R19, R2, PT ;  /* 0x000000021300720c */ /* 0x002fda0003fc6270 */
[----:B------:R-:W-:Y:S05]  /*106b0*/  @P6 BRA `(.L_x_1186) ;  /* 0x0000000400446947 */ /* 0x000fea0003800000 */
[----:B0-----:R-:W0:Y:S01]  /*106c0*/  S2R R3, SR_TID.X ;  /* 0x0000000000037919 */ /* 0x001e220000002100 */
[----:B------:R-:W-:Y:S01]  /*106d0*/  BSSY B0, `(.L_x_1187) ;  /* 0x0000009000007945 */ /* 0x000fe20003800000 */
[----:B0-----:R-:W-:-:S05]  /*106e0*/  LOP3.LUT R3, R3, 0x1f, RZ, 0xc0, !PT ;  /* 0x0000001f03037812 */ /* 0x001fca00078ec0ff */
[----:B------:R-:W-:-:S05]  /*106f0*/  IMAD.IADD R5, R19, 0x1, R3 ;  /* 0x0000000113057824 */ /* 0x000fca00078e0203 */
[----:B------:R-:W-:Y:S01]  /*10700*/  ISETP.GE.OR P6, PT, R5, R2, !P0 ;  /* 0x000000020500720c */ /* 0x000fe200047c6670 */
[----:B------:R-:W-:-:S12]  /*10710*/  IMAD.MOV.U32 R2, RZ, RZ, RZ ;  /* 0x000000ffff027224 */ /* 0x000fd800078e00ff */
[----:B------:R-:W-:Y:S05]  /*10720*/  @P6 BRA `(.L_x_1188) ;  /* 0x00000000000c6947 */ /* 0x000fea0003800000 */
[----:B------:R-:W0:Y:S02]  /*10730*/  LDC.64 R2, c[0x0][0xd80] ;  /* 0x00036000ff027b82 */ /* 0x000e240000000a00 */
[----:B0-----:R-:W-:-:S06]  /*10740*/  IMAD.WIDE R2, R5, 0x4, R2 ;  /* 0x0000000405027825 */ /* 0x001fcc00078e0202 */
[----:B------:R0:W5:Y:S02]  /*10750*/  LDG.E R2, desc[UR38][R2.64] ;  /* 0x0000002602027981 */ /* 0x000164000c1e1900 */
.L_x_1188:
[----:B------:R-:W-:Y:S05]  /*10760*/  BSYNC B0 ;  /* 0x0000000000007941 */ /* 0x000fea0003800000 */
.L_x_1187:
[----:B------:R-:W-:-:S03]  /*10770*/  UMOV UR4, 0xffffffff ;  /* 0xffffffff00047882 */ /* 0x000fc60000000000 */
[----:B------:R-:W-:Y:S05]  /*10780*/  BRA.DIV UR4, `(.L_x_1189) ;  /* 0x0000002e04407947 */ /* 0x000fea000b800000 */
        /* <DEDUP_REMOVED lines=16> */
.L_x_1277:
[----:B------:R-:W-:Y:S02]  /*10890*/  ULDC UR4, c[0x0][0xd38] ;  /* 0x00034e0000047ab9 */ /* 0x000fe40000000800 */
[----:B------:R-:W-:-:S04]  /*108a0*/  IMAD.U32 R16, RZ, RZ, UR4 ;  /* 0x00000004ff107e24 */ /* 0x000fc8000f8e00ff */
[----:B-1----:R-:W-:-:S04]  /*108b0*/  IMAD R6, R6, R16, RZ ;  /* 0x0000001006067224 */ /* 0x002fc800078e02ff */
[----:B------:R-:W-:-:S05]  /*108c0*/  IMAD.IADD R4, R6, 0x1, R4 ;  /* 0x0000000106047824 */ /* 0x000fca00078e0204 */
[----:B------:R-:W-:-:S13]  /*108d0*/  ISETP.GT.AND P6, PT, R4, R0, PT ;  /* 0x000000000400720c */ /* 0x000fda0003fc4270 */
[----:B------:R-:W-:Y:S05]  /*108e0*/  @!P6 BRA `(.L_x_1190) ;  /* 0xfffffffc0064e947 */ /* 0x000fea000383ffff */
.L_x_1185:
        /* <DEDUP_REMOVED lines=8> */
.L_x_1281:
[----:B------:R-:W-:Y:S01]  /*10970*/  ISETP.NE.AND P0, PT, R5, RZ, PT ;  /* 0x000000ff0500720c */ /* 0x000fe20003f05270 */
[----:B-1----:R-:W-:-:S12]  /*10980*/  IMAD.MOV.U32 R2, RZ, RZ, RZ ;  /* 0x000000ffff027224 */ /* 0x002fd800078e00ff */
[----:B------:R-:W-:Y:S05]  /*10990*/  @!P0 BRA `(.L_x_1192) ;  /* 0x0000000000108947 */ /* 0x000fea0003800000 */
[----:B------:R-:W-:Y:S01]  /*109a0*/  UMOV UR4, 0xffffffff ;  /* 0xffffffff00047882 */ /* 0x000fe20000000000 */
[----:B------:R-:W-:Y:S02]  /*109b0*/  VIADD R12, R4, 0xffffffff ;  /* 0xffffffff040c7836 */ /* 0x000fe40000000000 */
[----:B------:R-:W-:Y:S05]  /*109c0*/  BRA.DIV UR4, `(.L_x_1193) ;  /* 0x0000002e04d07947 */ /* 0x000fea000b800000 */
[----:B------:R1:W3:Y:S02]  /*109d0*/  SHFL.IDX PT, R2, R3, R12, 0x1f ;  /* 0x00001f0c03027589 */ /* 0x0002e400000e0000 */
.L_x_1192:
        /* <DEDUP_REMOVED lines=31> */
.L_x_1186:
[----:B------:R-:W-:Y:S01]  /*10bd0*/  UMOV UR4, URZ ;  /* 0x0000003f00047c82 */ /* 0x000fe20008000000 */
[----:B------:R-:W-:Y:S01]  /*10be0*/  UMOV UR5, URZ ;  /* 0x0000003f00057c82 */ /* 0x000fe20008000000 */
[----:B------:R-:W-:Y:S01]  /*10bf0*/  ULDC UR6, c[0x0][0xd3c] ;  /* 0x00034f0000067ab9 */ /* 0x000fe20000000800 */
[----:B------:R-:W-:Y:S02]  /*10c00*/  IMAD.MOV.U32 R16, RZ, RZ, R0 ;  /* 0x000000ffff107224 */ /* 0x000fe400078e0000 */
[----:B------:R-:W-:Y:S02]  /*10c10*/  IMAD.U32 R17, RZ, RZ, UR4 ;  /* 0x00000004ff117e24 */ /* 0x000fe4000f8e00ff */
[----:B------:R-:W-:Y:S02]  /*10c20*/  IMAD.U32 R18, RZ, RZ, UR5 ;  /* 0x00000005ff127e24 */ /* 0x000fe4000f8e00ff */
[----:B------:R-:W-:-:S07]  /*10c30*/  IMAD.U32 R19, RZ, RZ, UR6 ;  /* 0x00000006ff137e24 */ /* 0x000fce000f8e00ff */
.L_x_1194:
[----:B0-----:R0:W2:Y:S01]  /*10c40*/  LDL R3, [R1+0x4] ;  /* 0x0000040001037983 */ /* 0x0010a20000100800 */
        /* <DEDUP_REMOVED lines=11> */
.L_x_1183:
[----:B------:R-:W-:Y:S02]  /*10d00*/  ULDC UR4, c[0x0][0xd3c] ;  /* 0x00034f0000047ab9 */ /* 0x000fe40000000800 */
[----:B---3--:R-:W-:-:S13]  /*10d10*/  ISETP.GE.AND P0, PT, R19, UR4, PT ;  /* 0x0000000413007c0c */ /* 0x008fda000bf06270 */
[----:B------:R-:W-:Y:S05]  /*10d20*/  @!P0 BRA `(.L_x_1195) ;  /* 0xffffffa000b88947 */ /* 0x000fea000383ffff */
[----:B------:R-:W-:Y:S05]  /*10d30*/  BSYNC B8 ;  /* 0x0000000000087941 */ /* 0x000fea0003800000 */
.L_x_1087:
[----:B--2---:R-:W2:Y:S01]  /*10d40*/  LDL.LU R0, [R1+0x6c] ;  /* 0x00006c0001007983 */ /* 0x004ea20000300800 */
[----:B------:R-:W-:Y:S01]  /*10d50*/  BSSY B0, `(.L_x_1196) ;  /* 0x000000b000007945 */ /* 0x000fe20003800000 */
[----:B------:R-:W3:Y:S01]  /*10d60*/  S2R R5, SR_CgaCtaId ;  /* 0x0000000000057919 */ /* 0x000ee20000008800 */
[----:B--2---:R-:W-:-:S05]  /*10d70*/  VIADD R0, R0, 0x1 ;  /* 0x0000000100007836 */ /* 0x004fca0000000000 */
[----:B------:R-:W-:-:S04]  /*10d80*/  LEA.HI R2, R0, R0, RZ, 0x1 ;  /* 0x0000000000027211 */ /* 0x000fc800078f08ff */
[----:B01----:R-:W-:-:S05]  /*10d90*/  LOP3.LUT R3, R2, 0xfffffffe, RZ, 0xc0, !PT ;  /* 0xfffffffe02037812 */ /* 0x003fca00078ec0ff */
[----:B------:R-:W-:Y:S01]  /*10da0*/  IMAD.IADD R3, R0, 0x1, -R3 ;  /* 0x0000000100037824 */ /* 0x000fe200078e0a03 */
[----:B------:R-:W-:-:S04]  /*10db0*/  MOV R0, 0x400 ;  /* 0x0000040000007802 */ /* 0x000fc80000000f00 */
[----:B---3--:R-:W-:Y:S02]  /*10dc0*/  LEA R0, R5, R0, 0x18 ;  /* 0x0000000005007211 */ /* 0x008fe400078ec0ff */
[----:B------:R-:W-:-:S04]  /*10dd0*/  SHF.L.U32 R3, R3, 0x1f, RZ ;  /* 0x0000001f03037819 */ /* 0x000fc800000006ff */
[----:B------:R-:W0:Y:S02]  /*10de0*/  SYNCS.PHASECHK.TRANS64.TRYWAIT P0, [R0+URZ+0x32420], R3 ;  /* 0x03242003000075a7 */ /* 0x000e24000800017f */
[----:B0-----:R-:W-:Y:S05]  /*10df0*/  @!P0 BRA `(.L_x_1197) ;  /* 0x0000002800ec8947 */ /* 0x001fea0003800000 */
.L_x_1284:
[----:B------:R-:W-:Y:S05]  /*10e00*/  BSYNC B0 ;  /* 0x0000000000007941 */ /* 0x000fea0003800000 */
.L_x_1196:
[----:B------:R-:W-:-:S03]  /*10e10*/  UMOV UR4, 0xffffffff ;  /* 0xffffffff00047882 */ /* 0x000fc60000000000 */
[----:B------:R-:W-:Y:S05]  /*10e20*/  BRA.DIV UR4, `(.L_x_1198) ;  /* 0x0000002a04f47947 */ /* 0x000fea000b800000 */
[----:B------:R-:W1:Y:S02]  /*10e30*/  S2R R2, SR_TID.X ;  /* 0x0000000000027919 */ /* 0x000e640000002100 */
[----:B-1----:R-:W-:-:S04]  /*10e40*/  SHF.R.U32.HI R2, RZ, 0x5, R2 ;  /* 0x00000005ff027819 */ /* 0x002fc80000011602 */
[----:B------:R-:W-:-:S05]  /*10e50*/  LOP3.LUT R2, R2, 0x3, RZ, 0xc0, !PT ;  /* 0x0000000302027812 */ /* 0x000fca00078ec0ff */
[----:B------:R1:W2:Y:S02]  /*10e60*/  SHFL.IDX PT, R14, R2, RZ, 0x1f ;  /* 0x00001fff020e7589 */ /* 0x0002a400000e0000 */
.L_x_1287:
[----:B--2---:R-:W-:Y:S01]  /*10e70*/  ISETP.NE.AND P0, PT, R14, RZ, PT ;  /* 0x000000ff0e00720c */ /* 0x004fe20003f05270 */
[----:B------:R-:W-:-:S12]  /*10e80*/  BSSY B0, `(.L_x_1199) ;  /* 0x0000029000007945 */ /* 0x000fd80003800000 */
[----:B------:R-:W-:Y:S05]  /*10e90*/  @P0 BRA `(.L_x_1200) ;  /* 0x00000000009c0947 */ /* 0x000fea0003800000 */
[----:B------:R-:W-:-:S03]  /*10ea0*/  UMOV UR4, 0xffffffff ;  /* 0xffffffff00047882 */ /* 0x000fc60000000000 */
[----:B------:R-:W-:Y:S05]  /*10eb0*/  BRA.DIV UR4, `(.L_x_1201) ;  /* 0x0000002e04047947 */ /* 0x000fea000b800000 */
[----:B------:R-:W-:-:S13]  /*10ec0*/  ELECT P6, URZ, PT ;  /* 0x00000000003f782f */ /* 0x000fda00038c0000 */
.L_x_1290:
[----:B------:R-:W-:Y:S05]  /*10ed0*/  @!P6 BRA `(.L_x_1200) ;  /* 0x00000000008ce947 */ /* 0x000fea0003800000 */
[----:B-1----:R-:W2:Y:S02]  /*10ee0*/  LDL R2, [R1+0x74] ;  /* 0x0000740001027983 */ /* 0x002ea40000100800 */
[----:B--2---:R-:W-:-:S13]  /*10ef0*/  R2UR UR4, R2 ;  /* 0x00000000020472ca */ /* 0x004fda00000e0000 */
[----:B------:R-:W-:-:S06]  /*10f00*/  ULOP3.LUT UR4, UR4, 0x2, URZ, 0xfc, !UPT ;  /* 0x0000000204047892 */ /* 0x000fcc000f8efc3f */
[----:B------:R-:W-:-:S05]  /*10f10*/  IMAD.U32 R2, RZ, RZ, UR4 ;  /* 0x00000004ff027e24 */ /* 0x000fca000f8e00ff */
[----:B------:R-:W-:-:S13]  /*10f20*/  ISETP.NE.AND P2, PT, R2, 0x3, PT ;  /* 0x000000030200780c */ /* 0x000fda0003f45270 */
[----:B------:R-:W-:Y:S05]  /*10f30*/  @!P2 BRA `(.L_x_1202) ;  /* 0x000000000004a947 */ /* 0x000fea0003800000 */
[----:B------:R-:W-:Y:S01]  /*10f40*/  BPT.TRAP 0x1 ;  /* 0x000000040000795c */ /* 0x000fe20000300000 */
.L_x_1202:
[----:B0-----:R-:W2:Y:S04]  /*10f50*/  LDL R3, [R1+0x8] ;  /* 0x0000080001037983 */ /* 0x001ea80000100800 */
[----:B-----5:R-:W3:Y:S01]  /*10f60*/  LDL.LU R7, [R1+0x18] ;  /* 0x0000180001077983 */ /* 0x020ee20000300800 */
        /* <DEDUP_REMOVED lines=12> */
.L_x_1291:
[----:B------:R-:W1:Y:S02]  /*11030*/  SYNCS.PHASECHK.TRANS64.TRYWAIT P0, [R7+URZ], R2 ;  /* 0x00000002070075a7 */ /* 0x000e64000800017f */
[----:B-1----:R-:W-:Y:S05]  /*11040*/  @!P0 BRA `(.L_x_1204) ;  /* 0x0000002800d48947 */ /* 0x002fea0003800000 */
.L_x_1292:
[----:B------:R-:W-:Y:S05]  /*11050*/  @!P2 BRA `(.L_x_1205) ;  /* 0x000000000004a947 */ /* 0x000fea0003800000 */
[----:B------:R-:W-:Y:S01]  /*11060*/  BPT.TRAP 0x1 ;  /* 0x000000040000795c */ /* 0x000fe20000300000 */
.L_x_1205:
[----:B------:R-:W2:Y:S01]  /*11070*/  LDL.LU R4, [R1+0x8] ;  /* 0x0000080001047983 */ /* 0x000ea20000300800 */
[----:B------:R-:W-:-:S04]  /*11080*/  VIADD R0, R0, 0x32460 ;  /* 0x0003246000007836 */ /* 0x000fc80000000000 */
[----:B--2---:R-:W-:-:S04]  /*11090*/  IMAD R4, R4, 0x8, R0 ;  /* 0x0000000804047824 */ /* 0x004fc800078e0200 */
[----:B------:R-:W2:Y:S02]  /*110a0*/  SYNCS.PHASECHK.TRANS64.TRYWAIT P0, [R4+URZ], R5 ;  /* 0x00000005040075a7 */ /* 0x000ea4000800017f */
[----:B--2---:R-:W-:Y:S05]  /*110b0*/  @!P0 BRA `(.L_x_1206) ;  /* 0x0000002800cc8947 */ /* 0x004fea0003800000 */
.L_x_1293:
[----:B------:R-:W-:-:S07]  /*110c0*/  IMAD R3, R3, 0x8, R0 ;  /* 0x0000000803037824 */ /* 0x000fce00078e0200 */
.L_x_1207:
[----:B---3--:R3:W4:Y:S02]  /*110d0*/  SYNCS.PHASECHK.TRANS64.TRYWAIT P0, [R3+URZ], R2 ;  /* 0x00000002030075a7 */ /* 0x008724000800017f */
[----:B----4-:R-:W-:Y:S05]  /*110e0*/  @!P0 NANOSLEEP.SYNCS 0x989680 ;  /* 0x009896800000895d */ /* 0x010fea0003900000 */
[----:B------:R-:W4:Y:S02]  /*110f0*/  @!P0 SYNCS.PHASECHK.TRANS64 P0, [R3+URZ], R2 ;  /* 0x00000002030085a7 */ /* 0x000f24000800007f */
[----:B----4-:R-:W-:Y:S05]  /*11100*/  @!P0 BRA `(.L_x_1207) ;  /* 0xfffffffc00f08947 */ /* 0x010fea000383ffff */
.L_x_1200:
[----:B------:R-:W-:Y:S05]  /*11110*/  BSYNC B0 ;  /* 0x0000000000007941 */ /* 0x000fea0003800000 */
.L_x_1199:
[----:B------:R-:W-:Y:S05]  /*11120*/  EXIT ;  /* 0x000000000000794d */ /* 0x000fea0003800000 */
.L_x_1038:
[----:B0-----:R0:W1:Y:S02]  /*11130*/  SYNCS.PHASECHK.TRANS64.TRYWAIT P0, [R4+URZ+0x32400], R3 ;  /* 0x03240003040075a7 */ /* 0x001064000800017f */
[----:B-1----:R-:W-:Y:S05]  /*11140*/  @!P0 NANOSLEEP.SYNCS 0x989680 ;  /* 0x009896800000895d */ /* 0x002fea0003900000 */
[----:B------:R-:W1:Y:S02]  /*11150*/  @!P0 SYNCS.PHASECHK.TRANS64 P0, [R4+URZ+0x32400], R3 ;  /* 0x03240003040085a7 */ /* 0x000e64000800007f */
[----:B-1----:R-:W-:Y:S05]  /*11160*/  @!P0 BRA `(.L_x_1038) ;  /* 0xfffffffc00f08947 */ /* 0x002fea000383ffff */
[----:B------:R-:W-:Y:S05]  /*11170*/  BRA `(.L_x_1208) ;  /* 0xffffff0400e07947 */ /* 0x000fea000383ffff */
.L_x_1042:
[----:B--2---:R2:W3:Y:S02]  /*11180*/  SYNCS.PHASECHK.TRANS64.TRYWAIT P1, [R0+URZ+0x32430], R5 ;  /* 0x03243005000075a7 */ /* 0x0044e4000802017f */
[----:B---3--:R-:W-:Y:S05]  /*11190*/  @!P1 NANOSLEEP.SYNCS 0x989680 ;  /* 0x009896800000995d */ /* 0x008fea0003900000 */
[----:B------:R-:W3:Y:S02]  /*111a0*/  @!P1 SYNCS.PHASECHK.TRANS64 P1, [R0+URZ+0x32430], R5 ;  /* 0x03243005000095a7 */ /* 0x000ee4000802007f */
[----:B---3--:R-:W-:Y:S05]  /*111b0*/  @!P1 BRA `(.L_x_1042) ;  /* 0xfffffffc00f09947 */ /* 0x008fea000383ffff */
[----:B------:R-:W-:Y:S05]  /*111c0*/  BRA `(.L_x_1041) ;  /* 0xffffff0800147947 */ /* 0x000fea000383ffff */
.L_x_1043:
[----:B---3--:R3:W4:Y:S02]  /*111d0*/  SYNCS.PHASECHK.TRANS64.TRYWAIT P1, [R4+URZ+0x32410], R3 ;  /* 0x03241003040075a7 */ /* 0x008724000802017f */
[----:B----4-:R-:W-:Y:S05]  /*111e0*/  @!P1 NANOSLEEP.SYNCS 0x989680 ;  /* 0x009896800000995d */ /* 0x010fea0003900000 */
[----:B------:R-:W4:Y:S02]  /*111f0*/  @!P1 SYNCS.PHASECHK.TRANS64 P1, [R4+URZ+0x32410], R3 ;  /* 0x03241003040095a7 */ /* 0x000f24000802007f */
[----:B----4-:R-:W-:Y:S05]  /*11200*/  @!P1 BRA `(.L_x_1043) ;  /* 0xfffffffc00f09947 */ /* 0x010fea000383ffff */
[----:B------:R-:W-:Y:S05]  /*11210*/  BRA `(.L_x_1209) ;  /* 0xffffff0800dc7947 */ /* 0x000fea000383ffff */
.L_x_1047:
[----:B------:R0:W0:Y:S02]  /*11220*/  SYNCS.PHASECHK.TRANS64.TRYWAIT P1, [R0+URZ+0x32450], R5 ;  /* 0x03245005000075a7 */ /* 0x000024000802017f */
[----:B0-----:R-:W-:Y:S05]  /*11230*/  @!P1 NANOSLEEP.SYNCS 0x989680 ;  /* 0x009896800000995d */ /* 0x001fea0003900000 */
[----:B------:R-:W0:Y:S02]  /*11240*/  @!P1 SYNCS.PHASECHK.TRANS64 P1, [R0+URZ+0x32450], R5 ;  /* 0x03245005000095a7 */ /* 0x000e24000802007f */
[----:B0-----:R-:W-:Y:S05]  /*11250*/  @!P1 BRA `(.L_x_1047) ;  /* 0xfffffffc00f09947 */ /* 0x001fea000383ffff */
[----:B------:R-:W-:Y:S05]  /*11260*/  BRA `(.L_x_1046) ;  /* 0xffffff0800e87947 */ /* 0x000fea000383ffff */
.L_x_1052:
[----:B-1----:R-:W-:-:S04]  /*11270*/  IMAD.U32 R153, RZ, RZ, UR4 ;  /* 0x00000004ff997e24 */ /* 0x002fc8000f8e00ff */
[----:B------:R1:W2:Y:S03]  /*11280*/  SYNCS.PHASECHK.TRANS64.TRYWAIT P3, [R153+URZ+0x32430], R208 ;  /* 0x032430d0990075a7 */ /* 0x0002a6000806017f */
[----:B--2---:R-:W-:Y:S05]  /*11290*/  @!P3 NANOSLEEP.SYNCS 0x989680 ;  /* 0x009896800000b95d */ /* 0x004fea0003900000 */
[----:B------:R-:W2:Y:S02]  /*112a0*/  @!P3 SYNCS.PHASECHK.TRANS64 P3, [R153+URZ+0x32430], R208 ;  /* 0x032430d09900b5a7 */ /* 0x000ea4000806007f */
[----:B--2---:R-:W-:Y:S05]  /*112b0*/  @!P3 BRA `(.L_x_1052) ;  /* 0xfffffffc00ecb947 */ /* 0x004fea000383ffff */
[----:B------:R-:W-:Y:S05]  /*112c0*/  BRA `(.L_x_1051) ;  /* 0xffffff3000547947 */ /* 0x000fea000383ffff */
.L_x_1056:
[----:B--2---:R-:W-:-:S04]  /*112d0*/  IMAD.U32 R209, RZ, RZ, UR4 ;  /* 0x00000004ffd17e24 */ /* 0x004fc8000f8e00ff */
[----:B------:R2:W3:Y:S03]  /*112e0*/  SYNCS.PHASECHK.TRANS64.TRYWAIT P3, [R209+URZ+0x32450], R208 ;  /* 0x032450d0d10075a7 */ /* 0x0004e6000806017f */
[----:B---3--:R-:W-:Y:S05]  /*112f0*/  @!P3 NANOSLEEP.SYNCS 0x989680 ;  /* 0x009896800000b95d */ /* 0x008fea0003900000 */
[----:B------:R-:W3:Y:S02]  /*11300*/  @!P3 SYNCS.PHASECHK.TRANS64 P3, [R209+URZ+0x32450], R208 ;  /* 0x032450d0d100b5a7 */ /* 0x000ee4000806007f */
[----:B---3--:R-:W-:Y:S05]  /*11310*/  @!P3 BRA `(.L_x_1056) ;  /* 0xfffffffc00ecb947 */ /* 0x008fea000383ffff */
[----:B------:R-:W-:Y:S05]  /*11320*/  BRA `(.L_x_1055) ;  /* 0xffffff3000d07947 */ /* 0x000fea000383ffff */
.L_x_1099:
[----:B------:R-:W2:Y:S01]  /*11330*/  S2R R4, SR_TID.X ;  /* 0x0000000000047919 */ /* 0x000ea20000002100 */
[----:B------:R-:W-:Y:S01]  /*11340*/  BSSY B0, `(.L_x_1210) ;  /* 0x000000a000007945 */ /* 0x000fe20003800000 */
[----:B-1----:R-:W-:Y:S02]  /*11350*/  IMAD.MOV.U32 R12, RZ, RZ, RZ ;  /* 0x000000ffff0c7224 */ /* 0x002fe400078e00ff */
[----:B------:R-:W-:Y:S02]  /*11360*/  IMAD.MOV.U32 R11, RZ, RZ, 0x1f ;  /* 0x0000001fff0b7424 */ /* 0x000fe400078e00ff */
[----:B------:R-:W-:Y:S01]  /*11370*/  IMAD.MOV.U32 R15, RZ, RZ, -0x1 ;  /* 0xffffffffff0f7424 */ /* 0x000fe200078e00ff */
[----:B--2---:R-:W-:-:S04]  /*11380*/  SHF.R.U32.HI R4, RZ, 0x5, R4 ;  /* 0x00000005ff047819 */ /* 0x004fc80000011604 */
[----:B------:R-:W-:-:S05]  /*11390*/  LOP3.LUT R4, R4, 0x3, RZ, 0xc0, !PT ;  /* 0x0000000304047812 */ /* 0x000fca00078ec0ff */
[----:B------:R-:W-:-:S07]  /*113a0*/  IMAD.MOV.U32 R13, RZ, RZ, R4 ;  /* 0x000000ffff0d7224 */ /* 0x000fce00078e0004 */
[----:B0-----:R-:W-:Y:S05]  /*113b0*/  WARPSYNC.COLLECTIVE R15, `(.L_x_1211) ;  /* 0x000000000f087348 */ /* 0x001fea0003c00000 */
[----:B------:R1:W2:Y:S02]  /*113c0*/  SHFL.IDX P6, R14, R13, R12, R11 ;  /* 0x0000000c0d0e7389 */ /* 0x0002a400000c000b */
[----:B012---:R-:W-:Y:S01]  /*113d0*/  ENDCOLLECTIVE ;  /* 0x000000000000791b */ /* 0x007fe20003800000 */
.L_x_1211:
[----:B------:R-:W-:Y:S05]  /*113e0*/  BSYNC B0 ;  /* 0x0000000000007941 */ /* 0x000fea0003800000 */
.L_x_1210:
[----:B------:R-:W-:Y:S05]  /*113f0*/  BRA `(.L_x_1212) ;  /* 0xffffffa400e87947 */ /* 0x000fea000383ffff */
.L_x_1101:
[----:B------:R-:W-:Y:S01]  /*11400*/  BSSY B0, `(.L_x_1213) ;  /* 0x0000006000007945 */ /* 0x000fe20003800000 */
[----:B------:R-:W-:-:S07]  /*11410*/  IMAD.MOV.U32 R15, RZ, RZ, -0x1 ;  /* 0xffffffffff0f7424 */ /* 0x000fce00078e00ff */
[----:B01-3--:R-:W-:Y:S05]  /*11420*/  WARPSYNC.COLLECTIVE R15, `(.L_x_1214) ;  /* 0x000000000f0c7348 */ /* 0x00bfea0003c00000 */
[----:B------:R-:W-:Y:S02]  /*11430*/  ELECT P6, UR62, PT ;  /* 0x00000000003e782f */ /* 0x000fe400038c0000 */
[----:B------:R-:W-:Y:S01]  /*11440*/  MOV R14, UR62 ;  /* 0x0000003e000e7c02 */ /* 0x000fe20008000f00 */
[----:B01-3--:R-:W-:Y:S10]  /*11450*/  ENDCOLLECTIVE ;  /* 0x000000000000791b */ /* 0x00bff40003800000 */
.L_x_1214:
[----:B------:R-:W-:Y:S05]  /*11460*/  BSYNC B0 ;  /* 0x0000000000007941 */ /* 0x000fea0003800000 */
.L_x_1213:
[----:B------:R-:W-:Y:S05]  /*11470*/  BRA `(.L_x_1215) ;  /* 0xffffffa400f47947 */ /* 0x000fea000383ffff */
.L_x_1103:
[----:B--2---:R2:W3:Y:S02]  /*11480*/  SYNCS.PHASECHK.TRANS64.TRYWAIT P0, [R0+URZ+0x32440], R2 ;  /* 0x03244002000075a7 */ /* 0x0044e4000800017f */
[----:B---3--:R-:W-:Y:S05]  /*11490*/  @!P0 NANOSLEEP.SYNCS 0x989680 ;  /* 0x009896800000895d */ /* 0x008fea0003900000 */
[----:B------:R-:W3:Y:S02]  /*114a0*/  @!P0 SYNCS.PHASECHK.TRANS64 P0, [R0+URZ+0x32440], R2 ;  /* 0x03244002000085a7 */ /* 0x000ee4000800007f */
[----:B---3--:R-:W-:Y:S05]  /*114b0*/  @!P0 BRA `(.L_x_1103) ;  /* 0xfffffffc00f08947 */ /* 0x008fea000383ffff */
[----:B------:R-:W-:Y:S05]  /*114c0*/  BRA `(.L_x_1216) ;  /* 0xffffffa800607947 */ /* 0x000fea000383ffff */
.L_x_1107:
[----:B------:R0:W5:Y:S01]  /*114d0*/  LDL R7, [R1+0x38] ;  /* 0x0000380001077983 */ /* 0x0001620000100800 */
[----:B------:R-:W-:Y:S02]  /*114e0*/  IMAD.MOV.U32 R13, RZ, RZ, R2 ;  /* 0x000000ffff0d7224 */ /* 0x000fe400078e0002 */
[----:B-1----:R-:W-:Y:S02]  /*114f0*/  IMAD.MOV.U32 R12, RZ, RZ, RZ ;  /* 0x000000ffff0c7224 */ /* 0x002fe400078e00ff */
[----:B------:R-:W-:Y:S02]  /*11500*/  IMAD.MOV.U32 R11, RZ, RZ, 0x181f ;  /* 0x0000181fff0b7424 */ /* 0x000fe400078e00ff */
[----:B------:R-:W-:Y:S02]  /*11510*/  IMAD.MOV.U32 R15, RZ, RZ, -0x1 ;  /* 0xffffffffff0f7424 */ /* 0x000fe400078e00ff */
[----:B0-----:R-:W-:-:S07]  /*11520*/  IMAD.IADD R17, R8, 0x1, R17 ;  /* 0x0000000108117824 */ /* 0x001fce00078e0211 */
[----:B-----5:R-:W-:Y:S05]  /*11530*/  WARPSYNC.COLLECTIVE R15, `(.L_x_1217) ;  /* 0x000000000f087348 */ /* 0x020fea0003c00000 */
[----:B------:R0:W1:Y:S02]  /*11540*/  SHFL.IDX P6, R14, R13, R12, R11 ;  /* 0x0000000c0d0e7389 */ /* 0x00006400000c000b */
[----:B01---5:R-:W-:Y:S01]  /*11550*/  ENDCOLLECTIVE ;  /* 0x000000000000791b */ /* 0x023fe20003800000 */
.L_x_1217:
[----:B------:R-:W-:-:S05]  /*11560*/  VIADD R8, R17, 0x10 ;  /* 0x0000001011087836 */ /* 0x000fca0000000000 */
[----:B------:R0:W-:Y:S01]  /*11570*/  STL [R1+0x3c], R8 ;  /* 0x00003c0801007387 */ /* 0x0001e20000100800 */
[----:B------:R-:W-:Y:S02]  /*11580*/  IMAD.MOV.U32 R13, RZ, RZ, R0 ;  /* 0x000000ffff0d7224 */ /* 0x000fe400078e0000 */
[----:B------:R-:W-:-:S07]  /*11590*/  IMAD.MOV.U32 R4, RZ, RZ, R14 ;  /* 0x000000ffff047224 */ /* 0x000fce00078e000e */
[----:B0-----:R-:W-:Y:S05]  /*115a0*/  WARPSYNC.COLLECTIVE R15, `(.L_x_1218) ;  /* 0x000000000f087348 */ /* 0x001fea0003c00000 */
[----:B------:R1:W2:Y:S02]  /*115b0*/  SHFL.IDX P6, R14, R13, R12, R11 ;  /* 0x0000000c0d0e7389 */ /* 0x0002a400000c000b */
[----:B012---:R-:W-:Y:S01]  /*115c0*/  ENDCOLLECTIVE ;  /* 0x000000000000791b */ /* 0x007fe20003800000 */
.L_x_1218:
[----:B------:R-:W-:Y:S02]  /*115d0*/  IMAD.MOV.U32 R13, RZ, RZ, R2 ;  /* 0x000000ffff0d7224 */ /* 0x000fe400078e0002 */
[----:B------:R-:W-:Y:S02]  /*115e0*/  IMAD.MOV.U32 R12, RZ, RZ, 0x1 ;  /* 0x00000001ff0c7424 */ /* 0x000fe400078e00ff */
[----:B------:R-:W-:-:S07]  /*115f0*/  IMAD.MOV.U32 R5, RZ, RZ, R14 ;  /* 0x000000ffff057224 */ /* 0x000fce00078e000e */
[----:B------:R-:W-:Y:S05]  /*11600*/  WARPSYNC.COLLECTIVE R15, `(.L_x_1219) ;  /* 0x000000000f087348 */ /* 0x000fea0003c00000 */
[----:B------:R0:W1:Y:S02]  /*11610*/  SHFL.IDX P6, R14, R13, R12, R11 ;  /* 0x0000000c0d0e7389 */ /* 0x00006400000c000b */
[----:B01----:R-:W-:Y:S01]  /*11620*/  ENDCOLLECTIVE ;  /* 0x000000000000791b */ /* 0x003fe20003800000 */
.L_x_1219:
[----:B------:R-:W-:Y:S02]  /*11630*/  IMAD.MOV.U32 R13, RZ, RZ, R0 ;  /* 0x000000ffff0d7224 */ /* 0x000fe400078e0000 */
[----:B------:R-:W-:Y:S02]  /*11640*/  IMAD R3, R7, R6, RZ ;  /* 0x0000000607037224 */ /* 0x000fe400078e02ff */
[----:B------:R-:W-:-:S07]  /*11650*/  IMAD.MOV.U32 R7, RZ, RZ, R14 ;  /* 0x000000ffff077224 */ /* 0x000fce00078e000e */
[----:B------:R-:W-:Y:S05]  /*11660*/  WARPSYNC.COLLECTIVE R15, `(.L_x_1220) ;  /* 0x000000000f087348 */ /* 0x000fea0003c00000 */
[----:B------:R0:W1:Y:S02]  /*11670*/  SHFL.IDX P6, R14, R13, R12, R11 ;  /* 0x0000000c0d0e7389 */ /* 0x00006400000c000b */
[----:B01----:R-:W-:Y:S01]  /*11680*/  ENDCOLLECTIVE ;  /* 0x000000000000791b */ /* 0x003fe20003800000 */
.L_x_1220:
[CC--:B------:R-:W-:Y:S02]  /*11690*/  ISETP.GE.AND P1, PT, R17.reuse, R3.reuse, PT ;  /* 0x000000031100720c */ /* 0x0c0fe40003f26270 */
[----:B------:R-:W-:Y:S01]  /*116a0*/  ISETP.GE.AND P2, PT, R8, R3, PT ;  /* 0x000000030800720c */ /* 0x000fe20003f46270 */
[----:B------:R-:W-:-:S05]  /*116b0*/  VIADD R8, R17, 0x20 ;  /* 0x0000002011087836 */ /* 0x000fca0000000000 */
[----:B------:R0:W-:Y:S01]  /*116c0*/  STL [R1+0x4c], R8 ;  /* 0x00004c0801007387 */ /* 0x0001e20000100800 */
[----:B------:R-:W-:-:S04]  /*116d0*/  IMAD.MOV.U32 R13, RZ, RZ, R2 ;  /* 0x000000ffff0d7224 */ /* 0x000fc800078e0002 */
[----:B------:R-:W-:Y:S01]  /*116e0*/  @!P1 LEA R5, P3, R10, R5, 0x1 ;  /* 0x000000050a059211 */ /* 0x000fe200078608ff */
[----:B------:R-:W-:-:S04]  /*116f0*/  IMAD.MOV.U32 R12, RZ, RZ, 0x2 ;  /* 0x00000002ff0c7424 */ /* 0x000fc800078e00ff */
[----:B------:R-:W-:Y:S02]  /*11700*/  @!P1 IMAD.X R4, RZ, RZ, R4, P3 ;  /* 0x000000ffff049224 */ /* 0x000fe400018e0604 */
[----:B------:R-:W-:-:S03]  /*11710*/  IMAD.MOV.U32 R6, RZ, RZ, R14 ;  /* 0x000000ffff067224 */ /* 0x000fc600078e000e */
[----:B0-----:R-:W-:-:S07]  /*11720*/  @!P1 LOP3.LUT R5, R5, R4, RZ, 0x3c, !PT ;  /* 0x0000000405059212 */ /* 0x001fce00078e3cff */
[----:B------:R-:W-:Y:S05]  /*11730*/  WARPSYNC.COLLECTIVE R15, `(.L_x_1221) ;  /* 0x000000000f087348 */ /* 0x000fea0003c00000 */
[----:B------:R0:W1:Y:S02]  /*11740*/  SHFL.IDX P6, R14, R13, R12, R11 ;  /* 0x0000000c0d0e7389 */ /* 0x00006400000c000b */
[----:B01----:R-:W-:Y:S01]  /*11750*/  ENDCOLLECTIVE ;  /* 0x000000000000791b */ /* 0x003fe20003800000 */
.L_x_1221:
[----:B------:R-:W-:-:S04]  /*11760*/  @!P1 LOP3.LUT R4, R5, R4, RZ, 0x3c, !PT ;  /* 0x0000000405049212 */ /* 0x000fc800078e3cff */
[----:B------:R-:W-:-:S05]  /*11770*/  @!P1 LOP3.LUT R5, R5, R4, RZ, 0x3c, !PT ;  /* 0x0000000405059212 */ /* 0x000fca00078e3cff */
[----:B------:R-:W-:Y:S01]  /*11780*/  @!PT LDS RZ, [RZ] ;  /* 0x00000000fffff984 */ /* 0x000fe20000000800 */
[----:B------:R-:W-:Y:S01]  /*11790*/  @!PT LDS RZ, [RZ] ;  /* 0x00000000fffff984 */ /* 0x000fe20000000800 */
[----:B------:R-:W-:Y:S01]  /*117a0*/  @!PT LDS RZ, [RZ] ;  /* 0x00000000fffff984 */ /* 0x000fe20000000800 */
[----:B------:R0:W-:Y:S01]  /*117b0*/  @!P1 LDGSTS.E.BYPASS.LTC128B.128 [R9+0x18400], desc[UR38][R4.64], !P0 ;  /* 0x1840000004099fae */ /* 0x0001e2000c101d66 */
[----:B------:R-:W-:Y:S01]  /*117c0*/  IMAD.MOV.U32 R13, RZ, RZ, R0 ;  /* 0x000000ffff0d7224 */ /* 0x000fe200078e0000 */
[----:B0-----:R-:W-:Y:S01]  /*117d0*/  @!P2 LEA R5, P1, R10, R6, 0x1 ;  /* 0x000000060a05a211 */ /* 0x001fe200078208ff */
[----:B------:R-:W-:-:S12]  /*117e0*/  IMAD.MOV.U32 R6, RZ, RZ, R14 ;  /* 0x000000ffff067224 */ /* 0x000fd800078e000e */
[----:B------:R-:W-:Y:S05]  /*117f0*/  WARPSYNC.COLLECTIVE R15, `(.L_x_1222) ;  /* 0x000000000f087348 */ /* 0x000fea0003c00000 */
[----:B------:R0:W1:Y:S02]  /*11800*/  SHFL.IDX P6, R14, R13, R12, R11 ;  /* 0x0000000c0d0e7389 */ /* 0x00006400000c000b */
[----:B01----:R-:W-:Y:S01]  /*11810*/  ENDCOLLECTIVE ;  /* 0x000000000000791b */ /* 0x003fe20003800000 */
.L_x_1222:
[----:B------:R-:W-:Y:S01]  /*11820*/  @!P2 IMAD.X R4, RZ, RZ, R7, P1 ;  /* 0x000000ffff04a224 */ /* 0x000fe200008e0607 */
[----:B------:R-:W-:Y:S01]  /*11830*/  ISETP.GE.AND P1, PT, R8, R3, PT ;  /* 0x000000030800720c */ /* 0x000fe20003f26270 */
[----:B------:R-:W-:-:S03]  /*11840*/  VIADD R7, R17, 0x30 ;  /* 0x0000003011077836 */ /* 0x000fc60000000000 */
[-C--:B------:R-:W-:Y:S02]  /*11850*/  @!P2 LOP3.LUT R5, R5, R4.reuse, RZ, 0x3c, !PT ;  /* 0x000000040505a212 */ /* 0x080fe400078e3cff */
[----:B------:R0:W-:Y:S02]  /*11860*/  STL [R1+0x54], R7 ;  /* 0x0000540701007387 */ /* 0x0001e40000100800 */
[----:B------:R-:W-:Y:S01]  /*11870*/  @!P2 LOP3.LUT R4, R5, R4, RZ, 0x3c, !PT ;  /* 0x000000040504a212 */ /* 0x000fe200078e3cff */
[----:B------:R-:W-:-:S03]  /*11880*/  IMAD.MOV.U32 R13, RZ, RZ, R2 ;  /* 0x000000ffff0d7224 */ /* 0x000fc600078e0002 */
[----:B------:R-:W-:Y:S01]  /*11890*/  @!P2 LOP3.LUT R5, R5, R4, RZ, 0x3c, !PT ;  /* 0x000000040505a212 */ /* 0x000fe200078e3cff */
[----:B------:R-:W-:-:S04]  /*118a0*/  IMAD.MOV.U32 R12, RZ, RZ, 0x3 ;  /* 0x00000003ff0c7424 */ /* 0x000fc800078e00ff */
[----:B------:R-:W-:Y:S01]  /*118b0*/  @!PT LDS RZ, [RZ] ;  /* 0x00000000fffff984 */ /* 0x000fe20000000800 */
[----:B------:R-:W-:Y:S01]  /*118c0*/  @!PT LDS RZ, [RZ] ;  /* 0x00000000fffff984 */ /* 0x000fe20000000800 */
[----:B------:R-:W-:Y:S01]  /*118d0*/  @!PT LDS RZ, [RZ] ;  /* 0x00000000fffff984 */ /* 0x000fe20000000800 */
[----:B------:R1:W-:Y:S02]  /*118e0*/  @!P2 LDGSTS.E.BYPASS.LTC128B.128 [R9+0x18c00], desc[UR38][R4.64], !P0 ;  /* 0x18c000000409afae */ /* 0x0003e4000c101d66 */
[----:B01----:R-:W-:-:S07]  /*118f0*/  IMAD.MOV.U32 R4, RZ, RZ, R14 ;  /* 0x000000ffff047224 */ /* 0x003fce00078e000e */
[----:B------:R-:W-:Y:S05]  /*11900*/  WARPSYNC.COLLECTIVE R15, `(.L_x_1223) ;  /* 0x000000000f087348 */ /* 0x000fea0003c00000 */
[----:B------:R0:W1:Y:S02]  /*11910*/  SHFL.IDX P6, R14, R13, R12, R11 ;  /* 0x0000000c0d0e7389 */ /* 0x00006400000c000b */
[----:B01----:R-:W-:Y:S01]  /*11920*/  ENDCOLLECTIVE ;  /* 0x000000000000791b */ /* 0x003fe20003800000 */
.L_x_1223:
        /* <DEDUP_REMOVED lines=10> */
.L_x_1224:
        /* <DEDUP_REMOVED lines=13> */
.L_x_1225:
        /* <DEDUP_REMOVED lines=10> */
.L_x_1226:
        /* <DEDUP_REMOVED lines=13> */
.L_x_1227:
        /* <DEDUP_REMOVED lines=10> */
.L_x_1228:
        /* <DEDUP_REMOVED lines=13> */
.L_x_1229:
        /* <DEDUP_REMOVED lines=10> */
.L_x_1230:
        /* <DEDUP_REMOVED lines=11> */
.L_x_1231:
        /* <DEDUP_REMOVED lines=14> */
.L_x_1232:
[----:B------:R-:W-:Y:S01]  /*11fb0*/  IMAD.MOV.U32 R0, RZ, RZ, R14 ;  /* 0x000000ffff007224 */ /* 0x000fe200078e000e */
[----:B------:R-:W-:Y:S06]  /*11fc0*/  BRA `(.L_x_1233) ;  /* 0xffffffac000c7947 */ /* 0x000fec000383ffff */
.L_x_1111:
[----:B------:R-:W2:Y:S04]  /*11fd0*/  LDL.LU R5, [R1+0x38] ;  /* 0x0000380001057983 */ /* 0x000ea80000300800 */
[----:B------:R-:W3:Y:S04]  /*11fe0*/  LDL.LU R14, [R1+0x3c] ;  /* 0x00003c00010e7983 */ /* 0x000ee80000300800 */
[----:B------:R-:W4:Y:S04]  /*11ff0*/  LDL.LU R13, [R1+0x4c] ;  /* 0x00004c00010d7983 */ /* 0x000f280000300800 */
[----:B------:R-:W5:Y:S04]  /*12000*/  LDL.LU R12, [R1+0x54] ;  /* 0x00005400010c7983 */ /* 0x000f680000300800 */
[----:B------:R-:W5:Y:S04]  /*12010*/  LDL.LU R11, [R1+0x5c] ;  /* 0x00005c00010b7983 */ /* 0x000f680000300800 */
[----:B------:R-:W5:Y:S04]  /*12020*/  LDL.LU R10, [R1+0x60] ;  /* 0x00006000010a7983 */ /* 0x000f680000300800 */
[----:B------:R-:W5:Y:S04]  /*12030*/  LDL.LU R9, [R1+0x64] ;  /* 0x0000640001097983 */ /* 0x000f680000300800 */
[----:B------:R-:W5:Y:S01]  /*12040*/  LDL.LU R8, [R1+0x14] ;  /* 0x0000140001087983 */ /* 0x000f620000300800 */
[----:B------:R-:W-:Y:S01]  /*12050*/  BSSY B0, `(.L_x_1234) ;  /* 0x000001b000007945 */ /* 0x000fe20003800000 */
[----:B------:R-:W-:-:S02]  /*12060*/  IMAD.MOV.U32 R15, RZ, RZ, -0x1 ;  /* 0xffffffffff0f7424 */ /* 0x000fc400078e00ff */
[----:B--2---:R-:W-:-:S05]  /*12070*/  IMAD R5, R5, R6, RZ ;  /* 0x0000000605057224 */ /* 0x004fca00078e02ff */
[-C--:B------:R-:W-:Y:S02]  /*12080*/  ISETP.GE.AND P4, PT, R17, R5.reuse, PT ;  /* 0x000000051100720c */ /* 0x080fe40003f86270 */
[-C--:B---3--:R-:W-:Y:S02]  /*12090*/  ISETP.GE.AND P5, PT, R14, R5.reuse, PT ;  /* 0x000000050e00720c */ /* 0x088fe40003fa6270 */
[----:B----4-:R-:W-:Y:S01]  /*120a0*/  ISETP.GE.AND P6, PT, R13, R5, PT ;  /* 0x000000050d00720c */ /* 0x010fe20003fc6270 */
[----:B------:R-:W-:Y:S01]  /*120b0*/  IMAD.MOV.U32 R13, RZ, RZ, R0 ;  /* 0x000000ffff0d7224 */ /* 0x000fe200078e0000 */
[----:B-----5:R-:W-:-:S07]  /*120c0*/  LOP3.LUT R8, R8, 0xffffffef, RZ, 0xc0, !PT ;  /* 0xffffffef08087812 */ /* 0x020fce00078ec0ff */
[----:B------:R-:W-:Y:S02]  /*120d0*/  @P4 LOP3.LUT R8, R8, 0x10, RZ, 0xfc, !PT ;  /* 0x0000001008084812 */ /* 0x000fe400078efcff */
[----:B------:R-:W-:Y:S01]  /*120e0*/  ISETP.GE.AND P4, PT, R12, R5, PT ;  /* 0x000000050c00720c */ /* 0x000fe20003f86270 */
[----:B------:R-:W-:Y:S01]  /*120f0*/  IMAD.MOV.U32 R12, RZ, RZ, RZ ;  /* 0x000000ffff0c7224 */ /* 0x000fe200078e00ff */
[----:B------:R-:W-:-:S04]  /*12100*/  LOP3.LUT R8, R8, 0xfffffff7, RZ, 0xc0, !PT ;  /* 0xfffffff708087812 */ /* 0x000fc800078ec0ff */
[----:B------:R-:W-:Y:S02]  /*12110*/  @P5 LOP3.LUT R8, R8, 0x8, RZ, 0xfc, !PT ;  /* 0x0000000808085812 */ /* 0x000fe400078efcff */
[----:B------:R-:W-:Y:S01]  /*12120*/  ISETP.GE.AND P5, PT, R11, R5, PT ;  /* 0x000000050b00720c */ /* 0x000fe20003fa6270 */
[----:B------:R-:W-:Y:S01]  /*12130*/  IMAD.MOV.U32 R11, RZ, RZ, 0x181f ;  /* 0x0000181fff0b7424 */ /* 0x000fe200078e00ff */
[----:B------:R-:W-:-:S04]  /*12140*/  LOP3.LUT R8, R8, 0xfffffffb, RZ, 0xc0, !PT ;  /* 0xfffffffb08087812 */ /* 0x000fc800078ec0ff */
[----:B------:R-:W-:Y:S02]  /*12150*/  @P6 LOP3.LUT R8, R8, 0x4, RZ, 0xfc, !PT ;  /* 0x0000000408086812 */ /* 0x000fe400078efcff */
[----:B------:R-:W-:Y:S02]  /*12160*/  ISETP.GE.AND P6, PT, R10, R5, PT ;  /* 0x000000050a00720c */ /* 0x000fe40003fc6270 */
[----:B------:R-:W-:-:S04]  /*12170*/  LOP3.LUT R8, R8, 0xfffffffd, RZ, 0xc0, !PT ;  /* 0xfffffffd08087812 */ /* 0x000fc800078ec0ff */
[----:B------:R-:W-:Y:S02]  /*12180*/  @P4 LOP3.LUT R8, R8, 0x2, RZ, 0xfc, !PT ;  /* 0x0000000208084812 */ /* 0x000fe400078efcff */
[----:B------:R-:W-:Y:S02]  /*12190*/  ISETP.GE.AND P4, PT, R9, R5, PT ;  /* 0x000000050900720c */ /* 0x000fe40003f86270 */
[----:B------:R-:W-:-:S04]  /*121a0*/  LOP3.LUT R8, R8, 0xffffffdf, RZ, 0xc0, !PT ;  /* 0xffffffdf08087812 */ /* 0x000fc800078ec0ff */
[----:B------:R-:W-:-:S05]  /*121b0*/  @P6 LOP3.LUT R8, R8, 0x20, RZ, 0xfc, !PT ;  /* 0x0000002008086812 */ /* 0x000fca00078efcff */
[----:B------:R0:W-:Y:S02]  /*121c0*/  STL [R1+0x14], R8 ;  /* 0x0000140801007387 */ /* 0x0001e40000100800 */
[----:B0-----:R-:W-:Y:S05]  /*121d0*/  WARPSYNC.COLLECTIVE R15, `(.L_x_1235) ;  /* 0x000000000f087348 */ /* 0x001fea0003c00000 */
[----:B------:R1:W2:Y:S02]  /*121e0*/  SHFL.IDX P6, R14, R13, R12, R11 ;  /* 0x0000000c0d0e7389 */ /* 0x0002a400000c000b */
[----:B012---:R-:W-:Y:S01]  /*121f0*/  ENDCOLLECTIVE ;  /* 0x000000000000791b */ /* 0x007fe20003800000 */
.L_x_1235:
[----:B------:R-:W-:Y:S05]  /*12200*/  BSYNC B0 ;  /* 0x0000000000007941 */ /* 0x000fea0003800000 */
.L_x_1234:
[----:B------:R-:W-:Y:S02]  /*12210*/  IMAD.MOV.U32 R9, RZ, RZ, R8 ;  /* 0x000000ffff097224 */ /* 0x000fe400078e0008 */
[----:B------:R0:W5:Y:S01]  /*12220*/  LDL R8, [R1+0x10] ;  /* 0x0000100001087983 */ /* 0x0001620000100800 */
[----:B------:R-:W-:Y:S02]  /*12230*/  IMAD.MOV.U32 R13, RZ, RZ, R4 ;  /* 0x000000ffff0d7224 */ /* 0x000fe400078e0004 */
[----:B------:R-:W-:Y:S01]  /*12240*/  IMAD.MOV.U32 R12, RZ, RZ, RZ ;  /* 0x000000ffff0c7224 */ /* 0x000fe200078e00ff */
[----:B------:R-:W-:Y:S01]  /*12250*/  LOP3.LUT R9, R9, 0xfffffeff, RZ, 0xc0, !PT ;  /* 0xfffffeff09097812 */ /* 0x000fe200078ec0ff */
[----:B------:R-:W-:Y:S02]  /*12260*/  IMAD.MOV.U32 R11, RZ, RZ, 0x181f ;  /* 0x0000181fff0b7424 */ /* 0x000fe400078e00ff */
[----:B------:R-:W-:Y:S01]  /*12270*/  IMAD.MOV.U32 R15, RZ, RZ, -0x1 ;  /* 0xffffffffff0f7424 */ /* 0x000fe200078e00ff */
[----:B------:R-:W-:Y:S01]  /*12280*/  @P5 LOP3.LUT R9, R9, 0x100, RZ, 0xfc, !PT ;  /* 0x0000010009095812 */ /* 0x000fe200078efcff */
[----:B0-----:R-:W-:-:S07]  /*12290*/  IMAD.MOV.U32 R2, RZ, RZ, R14 ;  /* 0x000000ffff027224 */ /* 0x001fce00078e000e */
[----:B-----5:R-:W-:Y:S05]  /*122a0*/  WARPSYNC.COLLECTIVE R15, `(.L_x_1236) ;  /* 0x000000000f087348 */ /* 0x020fea0003c00000 */
[----:B------:R0:W1:Y:S02]  /*122b0*/  SHFL.IDX P6, R14, R13, R12, R11 ;  /* 0x0000000c0d0e7389 */ /* 0x00006400000c000b */
[----:B01---5:R-:W-:Y:S01]  /*122c0*/  ENDCOLLECTIVE ;  /* 0x000000000000791b */ /* 0x023fe20003800000 */
.L_x_1236:
[C---:B------:R-:W-:Y:S02]  /*122d0*/  LOP3.LUT P5, RZ, R9.reuse, 0x10, RZ, 0xc0, !PT ;  /* 0x0000001009ff7812 */ /* 0x040fe400078ac0ff */
[----:B------:R-:W-:-:S04]  /*122e0*/  LOP3.LUT R9, R9, 0xffffff7f, RZ, 0xc0, !PT ;  /* 0xffffff7f09097812 */ /* 0x000fc800078ec0ff */
[----:B------:R-:W-:-:S04]  /*122f0*/  @P4 LOP3.LUT R9, R9, 0x80, RZ, 0xfc, !PT ;  /* 0x0000008009094812 */ /* 0x000fc800078efcff */
[----:B------:R-:W-:Y:S01]  /*12300*/  LOP3.LUT P4, RZ, R9, 0x8, RZ, 0xc0, !PT ;  /* 0x0000000809ff7812 */ /* 0x000fe2000788c0ff */
[----:B------:R0:W-:Y:S01]  /*12310*/  STL [R1+0x14], R9 ;  /* 0x0000140901007387 */ /* 0x0001e20000100800 */
[----:B------:R-:W-:Y:S02]  /*12320*/  IMAD.MOV.U32 R13, RZ, RZ, R0 ;  /* 0x000000ffff0d7224 */ /* 0x000fe400078e0000 */
[----:B------:R-:W-:Y:S02]  /*12330*/  IMAD.MOV.U32 R12, RZ, RZ, 0x1 ;  /* 0x00000001ff0c7424 */ /* 0x000fe400078e00ff */
[----:B------:R-:W-:-:S05]  /*12340*/  IMAD.MOV.U32 R3, RZ, RZ, R14 ;  /* 0x000000ffff037224 */ /* 0x000fca00078e000e */
[----:B------:R-:W-:-:S05]  /*12350*/  @!P5 LEA R3, P6, R7, R3, 0x1 ;  /* 0x000000030703d211 */ /* 0x000fca00078c08ff */
[----:B------:R-:W-:-:S05]  /*12360*/  @!P5 IMAD.X R2, RZ, RZ, R2, P6 ;  /* 0x000000ffff02d224 */ /* 0x000fca00030e0602 */
[----:B0-----:R-:W-:-:S07]  /*12370*/  @!P5 LOP3.LUT R3, R3, R2, RZ, 0x3c, !PT ;  /* 0x000000020303d212 */ /* 0x001fce00078e3cff */
[----:B------:R-:W-:Y:S05]  /*12380*/  WARPSYNC.COLLECTIVE R15, `(.L_x_1237) ;  /* 0x000000000f087348 */ /* 0x000fea0003c00000 */
[----:B------:R0:W1:Y:S02]  /*12390*/  SHFL.IDX P6, R14, R13, R12, R11 ;  /* 0x0000000c0d0e7389 */ /* 0x00006400000c000b */
[----:B01----:R-:W-:Y:S01]  /*123a0*/  ENDCOLLECTIVE ;  /* 0x000000000000791b */ /* 0x003fe20003800000 */
.L_x_1237:
[----:B------:R-:W-:-:S04]  /*123b0*/  @!P5 LOP3.LUT R2, R3, R2, RZ, 0x3c, !PT ;  /* 0x000000020302d212 */ /* 0x000fc800078e3cff */
[----:B------:R-:W-:Y:S01]  /*123c0*/  @!P5 LOP3.LUT R3, R3, R2, RZ, 0x3c, !PT ;  /* 0x000000020303d212 */ /* 0x000fe200078e3cff */
[----:B------:R-:W-:Y:S02]  /*123d0*/  IMAD.MOV.U32 R13, RZ, RZ, R4 ;  /* 0x000000ffff0d7224 */ /* 0x000fe400078e0004 */
[----:B------:R-:W-:-:S07]  /*123e0*/  IMAD.MOV.U32 R6, RZ, RZ, R14 ;  /* 0x000000ffff067224 */ /* 0x000fce00078e000e */
[----:B------:R-:W-:Y:S05]  /*123f0*/  WARPSYNC.COLLECTIVE R15, `(.L_x_1238) ;  /* 0x000000000f087348 */ /* 0x000fea0003c00000 */
[----:B------:R0:W1:Y:S02]  /*12400*/  SHFL.IDX P6, R14, R13, R12, R11 ;  /* 0x0000000c0d0e7389 */ /* 0x00006400000c000b */
[----:B01----:R-:W-:Y:S01]  /*12410*/  ENDCOLLECTIVE ;  /* 0x000000000000791b */ /* 0x003fe20003800000 */
.L_x_1238:
[----:B------:R-:W-:Y:S02]  /*12420*/  IMAD.MOV.U32 R13, RZ, RZ, R0 ;  /* 0x000000ffff0d7224 */ /* 0x000fe400078e0000 */
[----:B------:R-:W-:Y:S01]  /*12430*/  IMAD.MOV.U32 R12, RZ, RZ, 0x2 ;  /* 0x00000002ff0c7424 */ /* 0x000fe200078e00ff */
[----:B------:R-:W-:Y:S01]  /*12440*/  @!PT LDS RZ, [RZ] ;  /* 0x00000000fffff984 */ /* 0x000fe20000000800 */
[----:B------:R-:W-:Y:S01]  /*12450*/  @!PT LDS RZ, [RZ] ;  /* 0x00000000fffff984 */ /* 0x000fe20000000800 */
[----:B------:R-:W-:Y:S01]  /*12460*/  @!PT LDS RZ, [RZ] ;  /* 0x00000000fffff984 */ /* 0x000fe20000000800 */
[----:B------:R-:W-:Y:S04]  /*12470*/  @!P5 LDGSTS.E.BYPASS.LTC128B.128 [R8+0x22400], desc[UR38][R2.64], !P3 ;  /* 0x224000000208dfae */ /* 0x000fe8000d901d66 */
[----:B------:R-:W-:Y:S04]  /*12480*/  @!P5 LDGSTS.E.BYPASS.LTC128B.128 [R8+0x26400], desc[UR38][R2.64+0x80], !P2 ;  /* 0x264000800208dfae */ /* 0x000fe8000d101d66 */
[----:B------:R-:W-:Y:S04]  /*12490*/  @!P5 LDGSTS.E.BYPASS.LTC128B.128 [R8+0x2a400], desc[UR38][R2.64+0x100], !P1 ;  /* 0x2a4001000208dfae */ /* 0x000fe8000c901d66 */
[----:B------:R0:W-:Y:S01]  /*124a0*/  @!P5 LDGSTS.E.BYPASS.LTC128B.128 [R8+0x2e400], desc[UR38][R2.64+0x180], !P0 ;  /* 0x2e4001800208dfae */ /* 0x0001e2000c101d66 */
[----:B------:R-:W-:Y:S01]  /*124b0*/  LOP3.LUT P5, RZ, R9, 0x4, RZ, 0xc0, !PT ;  /* 0x0000000409ff7812 */ /* 0x000fe200078ac0ff */
[----:B0-----:R-:W-:-:S05]  /*124c0*/  IMAD.MOV.U32 R2, RZ, RZ, R14 ;  /* 0x000000ffff027224 */ /* 0x001fca00078e000e */
[----:B------:R-:W-:-:S05]  /*124d0*/  @!P4 LEA R2, P6, R7, R2, 0x1 ;  /* 0x000000020702c211 */ /* 0x000fca00078c08ff */
[----:B------:R-:W-:-:S05]  /*124e0*/  @!P4 IMAD.X R3, RZ, RZ, R6, P6 ;  /* 0x000000ffff03c224 */ /* 0x000fca00030e0606 */
[----:B------:R0:W-:Y:S03]  /*124f0*/  @!P4 LDGSTS.E.BYPASS.LTC128B.128 [R8+0x22c00], desc[UR38][R2.64], !P3 ;  /* 0x22c000000208cfae */ /* 0x0001e6000d901d66 */
[----:B0-----:R-:W-:Y:S05]  /*12500*/  WARPSYNC.COLLECTIVE R15, `(.L_x_1239) ;  /* 0x000000000f087348 */ /* 0x001fea0003c00000 */
[----:B------:R1:W2:Y:S02]  /*12510*/  SHFL.IDX P6, R14, R13, R12, R11 ;  /* 0x0000000c0d0e7389 */ /* 0x0002a400000c000b */
[----:B012---:R-:W-:Y:S01]  /*12520*/  ENDCOLLECTIVE ;  /* 0x000000000000791b */ /* 0x007fe20003800000 */
.L_x_1239:
        /* <DEDUP_REMOVED lines=12> */
.L_x_1240:
        /* <DEDUP_REMOVED lines=12> */
.L_x_1241:
        /* <DEDUP_REMOVED lines=12> */
.L_x_1242:
        /* <DEDUP_REMOVED lines=12> */
.L_x_1243:
        /* <DEDUP_REMOVED lines=12> */
.L_x_1244:
        /* <DEDUP_REMOVED lines=12> */
.L_x_1245:
        /* <DEDUP_REMOVED lines=11> */
.L_x_1246:
[----:B------:R-:W-:Y:S02]  /*12a60*/  IMAD.MOV.U32 R13, RZ, RZ, R0 ;  /* 0x000000ffff0d7224 */ /* 0x000fe400078e0000 */
[----:B------:R-:W-:Y:S01]  /*12a70*/  IMAD.MOV.U32 R12, RZ, RZ, 0x6 ;  /* 0x00000006ff0c7424 */ /* 0x000fe200078e00ff */
[----:B------:R-:W-:Y:S01]  /*12a80*/  LOP3.LUT P6, RZ, R9, 0x20, RZ, 0xc0, !PT ;  /* 0x0000002009ff7812 */ /* 0x000fe200078cc0ff */
[----:B------:R-:W-:-:S12]  /*12a90*/  IMAD.MOV.U32 R2, RZ, RZ, R14 ;  /* 0x000000ffff027224 */ /* 0x000fd800078e000e */
[----:B------:R-:W-:-:S05]  /*12aa0*/  @!P6 LEA R2, P5, R7, R2, 0x1 ;  /* 0x000000020702e211 */ /* 0x000fca00078a08ff */
[----:B------:R-:W-:-:S05]  /*12ab0*/  @!P6 IMAD.X R3, RZ, RZ, R6, P5 ;  /* 0x000000ffff03e224 */ /* 0x000fca00028e0606 */
        /* <DEDUP_REMOVED lines=10> */
.L_x_1247:
[----:B------:R-:W-:Y:S02]  /*12b60*/  IMAD.MOV.U32 R13, RZ, RZ, R4 ;  /* 0x000000ffff0d7224 */ /* 0x000fe400078e0004 */
[----:B------:R-:W-:-:S07]  /*12b70*/  IMAD.MOV.U32 R6, RZ, RZ, R14 ;  /* 0x000000ffff067224 */ /* 0x000fce00078e000e */
[----:B------:R-:W-:Y:S05]  /*12b80*/  WARPSYNC.COLLECTIVE R15, `(.L_x_1248) ;  /* 0x000000000f087348 */ /* 0x000fea0003c00000 */
[----:B------:R0:W1:Y:S02]  /*12b90*/  SHFL.IDX P6, R14, R13, R12, R11 ;  /* 0x0000000c0d0e7389 */ /* 0x00006400000c000b */
[----:B01----:R-:W-:Y:S01]  /*12ba0*/  ENDCOLLECTIVE ;  /* 0x000000000000791b */ /* 0x003fe20003800000 */
.L_x_1248:
[----:B------:R-:W-:Y:S02]  /*12bb0*/  IMAD.MOV.U32 R13, RZ, RZ, R0 ;  /* 0x000000ffff0d7224 */ /* 0x000fe400078e0000 */
[----:B------:R-:W-:Y:S02]  /*12bc0*/  IMAD.MOV.U32 R12, RZ, RZ, 0x7 ;  /* 0x00000007ff0c7424 */ /* 0x000fe400078e00ff */
[----:B------:R-:W-:-:S07]  /*12bd0*/  IMAD.MOV.U32 R2, RZ, RZ, R14 ;  /* 0x000000ffff027224 */ /* 0x000fce00078e000e */
[----:B------:R-:W-:Y:S05]  /*12be0*/  WARPSYNC.COLLECTIVE R15, `(.L_x_1249) ;  /* 0x000000000f087348 */ /* 0x000fea0003c00000 */
[----:B------:R0:W1:Y:S02]  /*12bf0*/  SHFL.IDX P6, R14, R13, R12, R11 ;  /* 0x0000000c0d0e7389 */ /* 0x00006400000c000b */
[----:B01----:R-:W-:Y:S01]  /*12c00*/  ENDCOLLECTIVE ;  /* 0x000000000000791b */ /* 0x003fe20003800000 */
.L_x_1249:
[----:B------:R-:W-:-:S05]  /*12c10*/  @!P4 LEA R2, P5, R7, R2, 0x1 ;  /* 0x000000020702c211 */ /* 0x000fca00078a08ff */
[----:B------:R-:W-:-:S05]  /*12c20*/  @!P4 IMAD.X R3, RZ, RZ, R6, P5 ;  /* 0x000000ffff03c224 */ /* 0x000fca00028e0606 */
[----:B------:R-:W-:Y:S01]  /*12c30*/  @!PT LDS RZ, [RZ] ;  /* 0x00000000fffff984 */ /* 0x000fe20000000800 */
[----:B------:R-:W-:Y:S01]  /*12c40*/  @!PT LDS RZ, [RZ] ;  /* 0x00000000fffff984 */ /* 0x000fe20000000800 */
[----:B------:R-:W-:Y:S01]  /*12c50*/  @!PT LDS RZ, [RZ] ;  /* 0x00000000fffff984 */ /* 0x000fe20000000800 */
[----:B------:R0:W-:Y:S01]  /*12c60*/  @!P4 LDGSTS.E.BYPASS.LTC128B.128 [R8+0x25400], desc[UR38][R2.64], !P3 ;  /* 0x254000000208cfae */ /* 0x0001e2000d901d66 */
[----:B------:R-:W-:-:S03]  /*12c70*/  IMAD.MOV.U32 R13, RZ, RZ, R4 ;  /* 0x000000ffff0d7224 */ /* 0x000fc600078e0004 */
[----:B------:R0:W-:Y:S04]  /*12c80*/  @!P4 LDGSTS.E.BYPASS.LTC128B.128 [R8+0x29400], desc[UR38][R2.64+0x80], !P2 ;  /* 0x294000800208cfae */ /* 0x0001e8000d101d66 */
[----:B------:R0:W-:Y:S01]  /*12c90*/  @!P4 LDGSTS.E.BYPASS.LTC128B.128 [R8+0x2d400], desc[UR38][R2.64+0x100], !P1 ;  /* 0x2d4001000208cfae */ /* 0x0001e2000c901d66 */
[----:B------:R-:W-:-:S03]  /*12ca0*/  IMAD.MOV.U32 R6, RZ, RZ, R14 ;  /* 0x000000ffff067224 */ /* 0x000fc600078e000e */
[----:B------:R0:W-:Y:S04]  /*12cb0*/  @!P4 LDGSTS.E.BYPASS.LTC128B.128 [R8+0x31400], desc[UR38][R2.64+0x180], !P0 ;  /* 0x314001800208cfae */ /* 0x0001e8000c101d66 */
[----:B0-----:R-:W-:Y:S05]  /*12cc0*/  WARPSYNC.COLLECTIVE R15, `(.L_x_1250) ;  /* 0x000000000f087348 */ /* 0x001fea0003c00000 */
[----:B------:R1:W2:Y:S02]  /*12cd0*/  SHFL.IDX P6, R14, R13, R12, R11 ;  /* 0x0000000c0d0e7389 */ /* 0x0002a400000c000b */
[----:B012---:R-:W-:Y:S01]  /*12ce0*/  ENDCOLLECTIVE ;  /* 0x000000000000791b */ /* 0x007fe20003800000 */
.L_x_1250:
[----:B------:R-:W-:Y:S01]  /*12cf0*/  IMAD.MOV.U32 R2, RZ, RZ, R14 ;  /* 0x000000ffff027224 */ /* 0x000fe200078e000e */
[----:B------:R-:W-:Y:S06]  /*12d00*/  BRA `(.L_x_1251) ;  /* 0xffffffa800a07947 */ /* 0x000fec000383ffff */
.L_x_1116:
[----:B0-----:R-:W4:Y:S02]  /*12d10*/  LDL R2, [R1+0x4] ;  /* 0x0000040001027983 */ /* 0x001f240000100800 */
[----:B----4-:R0:W1:Y:S02]  /*12d20*/  SYNCS.PHASECHK.TRANS64.TRYWAIT P0, [R2+URZ+0x32420], R0 ;  /* 0x03242000020075a7 */ /* 0x010064000800017f */
[----:B-1----:R-:W-:Y:S05]  /*12d30*/  @!P0 NANOSLEEP.SYNCS 0x989680 ;  /* 0x009896800000895d */ /* 0x002fea0003900000 */
[----:B------:R-:W1:Y:S02]  /*12d40*/  @!P0 SYNCS.PHASECHK.TRANS64 P0, [R2+URZ+0x32420], R0 ;  /* 0x03242000020085a7 */ /* 0x000e64000800007f */
[----:B-1----:R-:W-:Y:S05]  /*12d50*/  @!P0 BRA `(.L_x_1116) ;  /* 0xfffffffc00ec8947 */ /* 0x002fea000383ffff */
[----:B------:R-:W-:Y:S05]  /*12d60*/  BRA `(.L_x_1252) ;  /* 0xffffffac001c7947 */ /* 0x000fea000383ffff */
.L_x_1120:
[----:B0-----:R0:W1:Y:S02]  /*12d70*/  SYNCS.PHASECHK.TRANS64.TRYWAIT P0, [R2+URZ+0x32460], R0 ;  /* 0x03246000020075a7 */ /* 0x001064000800017f */
[----:B-1----:R-:W-:Y:S05]  /*12d80*/  @!P0 NANOSLEEP.SYNCS 0x989680 ;  /* 0x009896800000895d */ /* 0x002fea0003900000 */
[----:B------:R-:W1:Y:S02]  /*12d90*/  @!P0 SYNCS.PHASECHK.TRANS64 P0, [R2+URZ+0x32460], R0 ;  /* 0x03246000020085a7 */ /* 0x000e64000800007f */
[----:B-1----:R-:W-:Y:S05]  /*12da0*/  @!P0 BRA `(.L_x_1120) ;  /* 0xfffffffc00f08947 */ /* 0x002fea000383ffff */
[----:B------:R-:W-:Y:S05]  /*12db0*/  BRA `(.L_x_1253) ;  /* 0xffffffac004c7947 */ /* 0x000fea000383ffff */
.L_x_1135:
[----:B-1----:R1:W2:Y:S02]  /*12dc0*/  SYNCS.PHASECHK.TRANS64.TRYWAIT P0, [R3+URZ+0x32440], R2 ;  /* 0x03244002030075a7 */ /* 0x0022a4000800017f */
[----:B--2---:R-:W-:Y:S05]  /*12dd0*/  @!P0 NANOSLEEP.SYNCS 0x989680 ;  /* 0x009896800000895d */ /* 0x004fea0003900000 */
[----:B------:R-:W2:Y:S02]  /*12de0*/  @!P0 SYNCS.PHASECHK.TRANS64 P0, [R3+URZ+0x32440], R2 ;  /* 0x03244002030085a7 */ /* 0x000ea4000800007f */
[----:B--2---:R-:W-:Y:S05]  /*12df0*/  @!P0 BRA `(.L_x_1135) ;  /* 0xfffffffc00f08947 */ /* 0x004fea000383ffff */
[----:B------:R-:W-:Y:S05]  /*12e00*/  BRA `(.L_x_1254) ;  /* 0xffffffb4007c7947 */ /* 0x000fea000383ffff */
.L_x_1140:
[----:B0-----:R0:W2:Y:S02]  /*12e10*/  SYNCS.PHASECHK.TRANS64.TRYWAIT P0, [R3+URZ+0x32460], R2 ;  /* 0x03246002030075a7 */ /* 0x0010a4000800017f */
[----:B--2---:R-:W-:Y:S05]  /*12e20*/  @!P0 NANOSLEEP.SYNCS 0x989680 ;  /* 0x009896800000895d */ /* 0x004fea0003900000 */
[----:B------:R-:W2:Y:S02]  /*12e30*/  @!P0 SYNCS.PHASECHK.TRANS64 P0, [R3+URZ+0x32460], R2 ;  /* 0x03246002030085a7 */ /* 0x000ea4000800007f */
[----:B--2---:R-:W-:Y:S05]  /*12e40*/  @!P0 BRA `(.L_x_1140) ;  /* 0xfffffffc00f08947 */ /* 0x004fea000383ffff */
[----:B------:R-:W-:Y:S05]  /*12e50*/  BRA `(.L_x_1255) ;  /* 0xffffffb800047947 */ /* 0x000fea000383ffff */
.L_x_1151:
[----:B0-----:R0:W1:Y:S02]  /*12e60*/  SYNCS.PHASECHK.TRANS64.TRYWAIT P0, [R4+URZ+0x32440], R2 ;  /* 0x03244002040075a7 */ /* 0x001064000800017f */
[----:B-1----:R-:W-:Y:S05]  /*12e70*/  @!P0 NANOSLEEP.SYNCS 0x989680 ;  /* 0x009896800000895d */ /* 0x002fea0003900000 */
[----:B------:R-:W1:Y:S02]  /*12e80*/  @!P0 SYNCS.PHASECHK.TRANS64 P0, [R4+URZ+0x32440], R2 ;  /* 0x03244002040085a7 */ /* 0x000e64000800007f */
[----:B-1----:R-:W-:Y:S05]  /*12e90*/  @!P0 BRA `(.L_x_1151) ;  /* 0xfffffffc00f08947 */ /* 0x002fea000383ffff */
[----:B------:R-:W-:Y:S05]  /*12ea0*/  BRA `(.L_x_1256) ;  /* 0xffffffc000147947 */ /* 0x000fea000383ffff */
.L_x_1156:
[----:B-1----:R1:W2:Y:S02]  /*12eb0*/  SYNCS.PHASECHK.TRANS64.TRYWAIT P0, [R4+URZ+0x32460], R2 ;  /* 0x03246002040075a7 */ /* 0x0022a4000800017f */
[----:B--2---:R-:W-:Y:S05]  /*12ec0*/  @!P0 NANOSLEEP.SYNCS 0x989680 ;  /* 0x009896800000895d */ /* 0x004fea0003900000 */
[----:B------:R-:W2:Y:S02]  /*12ed0*/  @!P0 SYNCS.PHASECHK.TRANS64 P0, [R4+URZ+0x32460], R2 ;  /* 0x03246002040085a7 */ /* 0x000ea4000800007f */
[----:B--2---:R-:W-:Y:S05]  /*12ee0*/  @!P0 BRA `(.L_x_1156) ;  /* 0xfffffffc00f08947 */ /* 0x004fea000383ffff */
[----:B------:R-:W-:Y:S05]  /*12ef0*/  BRA `(.L_x_1257) ;  /* 0xffffffc000987947 */ /* 0x000fea000383ffff */
.L_x_1167:
[----:B-1----:R1:W2:Y:S02]  /*12f00*/  SYNCS.PHASECHK.TRANS64.TRYWAIT P0, [R4+URZ+0x32440], R2 ;  /* 0x03244002040075a7 */ /* 0x0022a4000800017f */
[----:B--2---:R-:W-:Y:S05]  /*12f10*/  @!P0 NANOSLEEP.SYNCS 0x989680 ;  /* 0x009896800000895d */ /* 0x004fea0003900000 */
[----:B------:R-:W2:Y:S02]  /*12f20*/  @!P0 SYNCS.PHASECHK.TRANS64 P0, [R4+URZ+0x32440], R2 ;  /* 0x03244002040085a7 */ /* 0x000ea4000800007f */
[----:B--2---:R-:W-:Y:S05]  /*12f30*/  @!P0 BRA `(.L_x_1167) ;  /* 0xfffffffc00f08947 */ /* 0x004fea000383ffff */
[----:B------:R-:W-:Y:S05]  /*12f40*/  BRA `(.L_x_1258) ;  /* 0xffffffc800847947 */ /* 0x000fea000383ffff */
.L_x_1172:
[----:B0-----:R0:W2:Y:S02]  /*12f50*/  SYNCS.PHASECHK.TRANS64.TRYWAIT P0, [R4+URZ+0x32460], R2 ;  /* 0x03246002040075a7 */ /* 0x0010a4000800017f */
[----:B--2---:R-:W-:Y:S05]  /*12f60*/  @!P0 NANOSLEEP.SYNCS 0x989680 ;  /* 0x009896800000895d */ /* 0x004fea0003900000 */
[----:B------:R-:W2:Y:S02]  /*12f70*/  @!P0 SYNCS.PHASECHK.TRANS64 P0, [R4+URZ+0x32460], R2 ;  /* 0x03246002040085a7 */ /* 0x000ea4000800007f */
[----:B--2---:R-:W-:Y:S05]  /*12f80*/  @!P0 BRA `(.L_x_1172) ;  /* 0xfffffffc00f08947 */ /* 0x004fea000383ffff */
[----:B------:R-:W-:Y:S05]  /*12f90*/  BRA `(.L_x_1259) ;  /* 0xffffffcc000c7947 */ /* 0x000fea000383ffff */
.L_x_1184:
[----:B------:R-:W-:Y:S01]  /*12fa0*/  BSSY B0, `(.L_x_1260) ;  /* 0x0000008000007945 */ /* 0x000fe20003800000 */
[----:B------:R-:W-:Y:S02]  /*12fb0*/  IMAD.MOV.U32 R13, RZ, RZ, R16 ;  /* 0x000000ffff0d7224 */ /* 0x000fe400078e0010 */
[----:B-1----:R-:W-:Y:S02]  /*12fc0*/  IMAD.MOV.U32 R12, RZ, RZ, RZ ;  /* 0x000000ffff0c7224 */ /* 0x002fe400078e00ff */
[----:B------:R-:W-:Y:S02]  /*12fd0*/  IMAD.MOV.U32 R11, RZ, RZ, 0x1f ;  /* 0x0000001fff0b7424 */ /* 0x000fe400078e00ff */
[----:B------:R-:W-:-:S07]  /*12fe0*/  IMAD.MOV.U32 R15, RZ, RZ, -0x1 ;  /* 0xffffffffff0f7424 */ /* 0x000fce00078e00ff */
[----:B------:R-:W-:Y:S05]  /*12ff0*/  WARPSYNC.COLLECTIVE R15, `(.L_x_1261) ;  /* 0x000000000f087348 */ /* 0x000fea0003c00000 */
[----:B------:R0:W1:Y:S02]  /*13000*/  SHFL.IDX P6, R14, R13, R12, R11 ;  /* 0x0000000c0d0e7389 */ /* 0x00006400000c000b */
[----:B01----:R-:W-:Y:S01]  /*13010*/  ENDCOLLECTIVE ;  /* 0x000000000000791b */ /* 0x003fe20003800000 */
.L_x_1261:
[----:B------:R-:W-:Y:S05]  /*13020*/  BSYNC B0 ;  /* 0x0000000000007941 */ /* 0x000fea0003800000 */
.L_x_1260:
        /* <DEDUP_REMOVED lines=9> */
.L_x_1262:
        /* <DEDUP_REMOVED lines=18> */
.L_x_1263:
        /* <DEDUP_REMOVED lines=8> */
.L_x_1264:
        /* <DEDUP_REMOVED lines=8> */
.L_x_1265:
        /* <DEDUP_REMOVED lines=8> */
.L_x_1266:
        /* <DEDUP_REMOVED lines=8> */
.L_x_1267:
        /* <DEDUP_REMOVED lines=9> */
.L_x_1268:
[----:B------:R-:W-:Y:S01]  /*13470*/  IMAD.MOV.U32 R6, RZ, RZ, R14 ;  /* 0x000000ffff067224 */ /* 0x000fe200078e000e */
[----:B------:R-:W-:Y:S06]  /*13480*/  BRA `(.L_x_1269) ;  /* 0xffffffd000647947 */ /* 0x000fec000383ffff */
.L_x_1189:
        /* <DEDUP_REMOVED lines=8> */
.L_x_1271:
[----:B------:R-:W-:Y:S05]  /*13510*/  BSYNC B0 ;  /* 0x0000000000007941 */ /* 0x000fea0003800000 */
.L_x_1270:
[----:B------:R-:W-:Y:S02]  /*13520*/  IMAD.MOV.U32 R3, RZ, RZ, R14 ;  /* 0x000000ffff037224 */ /* 0x000fe400078e000e */
[----:B------:R-:W-:Y:S02]  /*13530*/  IMAD.MOV.U32 R12, RZ, RZ, 0x2 ;  /* 0x00000002ff0c7424 */ /* 0x000fe400078e00ff */
[----:B------:R-:W-:Y:S01]  /*13540*/  IMAD.MOV.U32 R11, RZ, RZ, RZ ;  /* 0x000000ffff0b7224 */ /* 0x000fe200078e00ff */
[----:B------:R-:W-:Y:S01]  /*13550*/  SEL R3, R3, RZ, P1 ;  /* 0x000000ff03037207 */ /* 0x000fe20000800000 */
[----:B------:R-:W-:-:S04]  /*13560*/  IMAD.MOV.U32 R15, RZ, RZ, -0x1 ;  /* 0xffffffffff0f7424 */ /* 0x000fc800078e00ff */
[----:B------:R-:W-:-:S04]  /*13570*/  IMAD.IADD R3, R2, 0x1, R3 ;  /* 0x0000000102037824 */ /* 0x000fc800078e0203 */
[----:B------:R-:W-:-:S07]  /*13580*/  IMAD.MOV.U32 R13, RZ, RZ, R3 ;  /* 0x000000ffff0d7224 */ /* 0x000fce00078e0003 */
[----:B------:R-:W-:Y:S05]  /*13590*/  WARPSYNC.COLLECTIVE R15, `(.L_x_1272) ;  /* 0x000000000f087348 */ /* 0x000fea0003c00000 */
[----:B------:R0:W1:Y:S02]  /*135a0*/  SHFL.UP P6, R14, R13, R12, R11 ;  /* 0x0400000c0d0e7389 */ /* 0x00006400000c000b */
[----:B01----:R-:W-:Y:S01]  /*135b0*/  ENDCOLLECTIVE ;  /* 0x000000000000791b */ /* 0x003fe20003800000 */
.L_x_1272:
        /* <DEDUP_REMOVED lines=8> */
.L_x_1273:
        /* <DEDUP_REMOVED lines=8> */
.L_x_1274:
        /* <DEDUP_REMOVED lines=8> */
.L_x_1275:
        /* <DEDUP_REMOVED lines=9> */
.L_x_1276:
[----:B------:R-:W-:Y:S01]  /*137d0*/  IMAD.MOV.U32 R6, RZ, RZ, R14 ;  /* 0x000000ffff067224 */ /* 0x000fe200078e000e */
[----:B------:R-:W-:Y:S06]  /*137e0*/  BRA `(.L_x_1277) ;  /* 0xffffffd000287947 */ /* 0x000fec000383ffff */
.L_x_1191:
[----:B------:R-:W-:Y:S01]  /*137f0*/  BSSY B0, `(.L_x_1278) ;  /* 0x0000006000007945 */ /* 0x000fe20003800000 */
[----:B------:R-:W-:Y:S01]  /*13800*/  PLOP3.LUT P6, PT, P6, PT, PT, 0x8, 0x0 ;  /* 0x000000000000781c */ /* 0x000fe200037ce170 */
[----:B------:R-:W-:-:S12]  /*13810*/  IMAD.MOV.U32 R15, RZ, RZ, -0x1 ;  /* 0xffffffffff0f7424 */ /* 0x000fd800078e00ff */
[----:B0-----:R-:W-:Y:S05]  /*13820*/  WARPSYNC.COLLECTIVE R15, `(.L_x_1279) ;  /* 0x000000000f087348 */ /* 0x001fea0003c00000 */
[----:B------:R-:W-:Y:S01]  /*13830*/  VOTE.ANY R14, PT, P6 ;  /* 0x00000000000e7806 */ /* 0x000fe200030e0100 */
[----:B0-----:R-:W-:Y:S06]  /*13840*/  ENDCOLLECTIVE ;  /* 0x000000000000791b */ /* 0x001fec0003800000 */
.L_x_1279:
[----:B------:R-:W-:Y:S05]  /*13850*/  BSYNC B0 ;  /* 0x0000000000007941 */ /* 0x000fea0003800000 */
.L_x_1278:
        /* <DEDUP_REMOVED lines=9> */
.L_x_1280:
[----:B------:R-:W-:Y:S01]  /*138f0*/  IMAD.MOV.U32 R17, RZ, RZ, R14 ;  /* 0x000000ffff117224 */ /* 0x000fe200078e000e */
[----:B------:R-:W-:Y:S06]  /*13900*/  BRA `(.L_x_1281) ;  /* 0xffffffd000187947 */ /* 0x000fec000383ffff */
.L_x_1193:
[----:B------:R-:W-:Y:S01]  /*13910*/  BSSY B0, `(.L_x_1282) ;  /* 0x0000007000007945 */ /* 0x000fe20003800000 */
[----:B------:R-:W-:Y:S02]  /*13920*/  IMAD.MOV.U32 R13, RZ, RZ, R3 ;  /* 0x000000ffff0d7224 */ /* 0x000fe400078e0003 */
[----:B------:R-:W-:Y:S02]  /*13930*/  IMAD.MOV.U32 R11, RZ, RZ, 0x1f ;  /* 0x0000001fff0b7424 */ /* 0x000fe400078e00ff */
[----:B------:R-:W-:-:S07]  /*13940*/  IMAD.MOV.U32 R15, RZ, RZ, -0x1 ;  /* 0xffffffffff0f7424 */ /* 0x000fce00078e00ff */
[----:B0-2---:R-:W-:Y:S05]  /*13950*/  WARPSYNC.COLLECTIVE R15, `(.L_x_1283) ;  /* 0x000000000f087348 */ /* 0x005fea0003c00000 */
[----:B------:R1:W3:Y:S02]  /*13960*/  SHFL.IDX P6, R14, R13, R12, R11 ;  /* 0x0000000c0d0e7389 */ /* 0x0002e400000c000b */
[----:B0123--:R-:W-:Y:S01]  /*13970*/  ENDCOLLECTIVE ;  /* 0x000000000000791b */ /* 0x00ffe20003800000 */
.L_x_1283:
[----:B------:R-:W-:Y:S05]  /*13980*/  BSYNC B0 ;  /* 0x0000000000007941 */ /* 0x000fea0003800000 */
.L_x_1282:
[----:B------:R-:W-:Y:S01]  /*13990*/  IMAD.MOV.U32 R2, RZ, RZ, R14 ;  /* 0x000000ffff027224 */ /* 0x000fe200078e000e */
[----:B------:R-:W-:Y:S06]  /*139a0*/  BRA `(.L_x_1192) ;  /* 0xffffffd0000c7947 */ /* 0x000fec000383ffff */
.L_x_1197:
[----:B0-----:R0:W1:Y:S02]  /*139b0*/  SYNCS.PHASECHK.TRANS64.TRYWAIT P0, [R0+URZ+0x32420], R3 ;  /* 0x03242003000075a7 */ /* 0x001064000800017f */
[----:B-1----:R-:W-:Y:S05]  /*139c0*/  @!P0 NANOSLEEP.SYNCS 0x989680 ;  /* 0x009896800000895d */ /* 0x002fea0003900000 */
[----:B------:R-:W1:Y:S02]  /*139d0*/  @!P0 SYNCS.PHASECHK.TRANS64 P0, [R0+URZ+0x32420], R3 ;  /* 0x03242003000085a7 */ /* 0x000e64000800007f */
[----:B-1----:R-:W-:Y:S05]  /*139e0*/  @!P0 BRA `(.L_x_1197) ;  /* 0xfffffffc00f08947 */ /* 0x002fea000383ffff */
[----:B------:R-:W-:Y:S05]  /*139f0*/  BRA `(.L_x_1284) ;  /* 0xffffffd400007947 */ /* 0x000fea000383ffff */
.L_x_1198:
        /* <DEDUP_REMOVED lines=11> */
.L_x_1286:
[----:B------:R-:W-:Y:S05]  /*13ab0*/  BSYNC B0 ;  /* 0x0000000000007941 */ /* 0x000fea0003800000 */
.L_x_1285:
[----:B------:R-:W-:Y:S05]  /*13ac0*/  BRA `(.L_x_1287) ;  /* 0xffffffd000e87947 */ /* 0x000fea000383ffff */
.L_x_1201:
[----:B------:R-:W-:Y:S01]  /*13ad0*/  BSSY B1, `(.L_x_1288) ;  /* 0x0000006000017945 */ /* 0x000fe20003800000 */
[----:B------:R-:W-:-:S07]  /*13ae0*/  IMAD.MOV.U32 R15, RZ, RZ, -0x1 ;  /* 0xffffffffff0f7424 */ /* 0x000fce00078e00ff */
[----:B01---5:R-:W-:Y:S05]  /*13af0*/  WARPSYNC.COLLECTIVE R15, `(.L_x_1289) ;  /* 0x000000000f0c7348 */ /* 0x023fea0003c00000 */
[----:B------:R-:W-:Y:S02]  /*13b00*/  ELECT P6, UR62, PT ;  /* 0x00000000003e782f */ /* 0x000fe400038c0000 */
[----:B------:R-:W-:Y:S01]  /*13b10*/  MOV R14, UR62 ;  /* 0x0000003e000e7c02 */ /* 0x000fe20008000f00 */
[----:B01---5:R-:W-:Y:S10]  /*13b20*/  ENDCOLLECTIVE ;  /* 0x000000000000791b */ /* 0x023ff40003800000 */
.L_x_1289:
[----:B------:R-:W-:Y:S05]  /*13b30*/  BSYNC B1 ;  /* 0x0000000000017941 */ /* 0x000fea0003800000 */
.L_x_1288:
[----:B------:R-:W-:Y:S05]  /*13b40*/  BRA `(.L_x_1290) ;  /* 0xffffffd000e07947 */ /* 0x000fea000383ffff */
.L_x_1203:
[----:B0-----:R0:W1:Y:S02]  /*13b50*/  SYNCS.PHASECHK.TRANS64.TRYWAIT P0, [R6+URZ], R5 ;  /* 0x00000005060075a7 */ /* 0x001064000800017f */
[----:B-1----:R-:W-:Y:S05]  /*13b60*/  @!P0 NANOSLEEP.SYNCS 0x989680 ;  /* 0x009896800000895d */ /* 0x002fea0003900000 */
[----:B------:R-:W1:Y:S02]  /*13b70*/  @!P0 SYNCS.PHASECHK.TRANS64 P0, [R6+URZ], R5 ;  /* 0x00000005060085a7 */ /* 0x000e64000800007f */
[----:B-1----:R-:W-:Y:S05]  /*13b80*/  @!P0 BRA `(.L_x_1203) ;  /* 0xfffffffc00f08947 */ /* 0x002fea000383ffff */
[----:B------:R-:W-:Y:S05]  /*13b90*/  BRA `(.L_x_1291) ;  /* 0xffffffd400247947 */ /* 0x000fea000383ffff */
.L_x_1204:
[----:B-1----:R1:W2:Y:S02]  /*13ba0*/  SYNCS.PHASECHK.TRANS64.TRYWAIT P0, [R7+URZ], R2 ;  /* 0x00000002070075a7 */ /* 0x0022a4000800017f */
[----:B--2---:R-:W-:Y:S05]  /*13bb0*/  @!P0 NANOSLEEP.SYNCS 0x989680 ;  /* 0x009896800000895d */ /* 0x004fea0003900000 */
[----:B------:R-:W2:Y:S02]  /*13bc0*/  @!P0 SYNCS.PHASECHK.TRANS64 P0, [R7+URZ], R2 ;  /* 0x00000002070085a7 */ /* 0x000ea4000800007f */
[----:B--2---:R-:W-:Y:S05]  /*13bd0*/  @!P0 BRA `(.L_x_1204) ;  /* 0xfffffffc00f08947 */ /* 0x004fea000383ffff */
[----:B------:R-:W-:Y:S05]  /*13be0*/  BRA `(.L_x_1292) ;  /* 0xffffffd400187947 */ /* 0x000fea000383ffff */
.L_x_1206:
[----:B--2---:R2:W3:Y:S02]  /*13bf0*/  SYNCS.PHASECHK.TRANS64.TRYWAIT P0, [R4+URZ], R5 ;  /* 0x00000005040075a7 */ /* 0x0044e4000800017f */
[----:B---3--:R-:W-:Y:S05]  /*13c00*/  @!P0 NANOSLEEP.SYNCS 0x989680 ;  /* 0x009896800000895d */ /* 0x008fea0003900000 */
[----:B------:R-:W3:Y:S02]  /*13c10*/  @!P0 SYNCS.PHASECHK.TRANS64 P0, [R4+URZ], R5 ;  /* 0x00000005040085a7 */ /* 0x000ee4000800007f */
[----:B---3--:R-:W-:Y:S05]  /*13c20*/  @!P0 BRA `(.L_x_1206) ;  /* 0xfffffffc00f08947 */ /* 0x008fea000383ffff */
[----:B------:R-:W-:Y:S05]  /*13c30*/  BRA `(.L_x_1293) ;  /* 0xffffffd400207947 */ /* 0x000fea000383ffff */
.L_x_1294:
        /* <DEDUP_REMOVED lines=12> */
.L_x_6034:


//--------------------- .text._ZN7cutlass13device_kernelIN5flash11enable_sm90INS1_16FlashAttnFwdSm90INS1_25CollectiveMainloopFwdSm90ILi2EN4cute5tupleIJNS5_1CILi1EEES8_S8_EEENS6_IJNS7_ILi128EEENS7_ILi96EEENS7_ILi64EEEEEELi256ENS_6half_tEfNS_4arch4Sm90ELb0ELb0ELb1ELb1ELb0ELb1ELb1ELb1ELb0ELb1ELb0ELb0EEENS1_21CollectiveEpilogueFwdINS6_IJSA_NS7_ILi256EEESB_EEES9_SE_SG_Li256ELb1ELb1ELb0ELb0EEENS1_36VarlenDynamicPersistentTileSchedulerILi128ELi96ELi256ELi128ELb0ELb1ELb1ELb0ELb1ELb1EEEEEEEEEvNT_6ParamsE --------------------------
	.section	.text._ZN7cutlass13device_kernelIN5flash11enable_sm90INS1_16FlashAttnFwdSm90INS1_25CollectiveMainloopFwdSm90ILi2EN4cute5tupleIJNS5_1CILi1EEES8_S8_EEENS6_IJNS7_ILi128EEENS7_ILi96EEENS7_ILi64EEEEEELi256ENS_6half_tEfNS_4arch4Sm90ELb0ELb0ELb1ELb1ELb0ELb1ELb1ELb1ELb0ELb1ELb0ELb0EEENS1_21CollectiveEpilogueFwdINS6_IJSA_NS7_ILi256EEESB_EEES9_SE_SG_Li256ELb1ELb1ELb0ELb0EEENS1_36VarlenDynamicPersistentTileSchedulerILi128ELi96ELi256ELi128ELb0ELb1ELb1ELb0ELb1ELb1EEEEEEEEEvNT_6ParamsE,"ax",@progbits
	.align	128
.text._ZN7cutlass13device_kernelIN5flash11enable_sm90INS1_16FlashAttnFwdSm90INS1_25CollectiveMainloopFwdSm90ILi2EN4cute5tupleIJNS5_1CILi1EEES8_S8_EEENS6_IJNS7_ILi128EEENS7_ILi96EEENS7_ILi64EEEEEELi256ENS_6half_tEfNS_4arch4Sm90ELb0ELb0ELb1ELb1ELb0ELb1ELb1ELb1ELb0ELb1ELb0ELb0EEENS1_21CollectiveEpilogueFwdINS6_IJSA_NS7_ILi256EEESB_EEES9_SE_SG_Li256ELb1ELb1ELb0ELb0EEENS1_36VarlenDynamicPersistentTileSchedulerILi128ELi96ELi256ELi128ELb0ELb1ELb1ELb0ELb1ELb1EEEEEEEEEvNT_6ParamsE:
        .type           _ZN7cutlass13device_kernelIN5flash11enable_sm90INS1_16FlashAttnFwdSm90INS1_25CollectiveMainloopFwdSm90ILi2EN4cute5tupleIJNS5_1CILi1EEES8_S8_EEENS6_IJNS7_ILi128EEENS7_ILi96EEENS7_ILi64EEEEEELi256ENS_6half_tEfNS_4arch4Sm90ELb0ELb0ELb1ELb1ELb0ELb1ELb1ELb1ELb0ELb1ELb0ELb0EEENS1_21CollectiveEpilogueFwdINS6_IJSA_NS7_ILi256EEESB_EEES9_SE_SG_Li256ELb1ELb1ELb0ELb0EEENS1_36VarlenDynamicPersistentTileSchedulerILi128ELi96ELi256ELi128ELb0ELb1ELb1ELb0ELb1ELb1EEEEEEEEEvNT_6ParamsE,@function
        .size           _ZN7cutlass13device_kernelIN5flash11enable_sm90INS1_16FlashAttnFwdSm90INS1_25CollectiveMainloopFwdSm90ILi2EN4cute5tupleIJNS5_1CILi1EEES8_S8_EEENS6_IJNS7_ILi128EEENS7_ILi96EEENS7_ILi64EEEEEELi256ENS_6half_tEfNS_4arch4Sm90ELb0ELb0ELb1ELb1ELb0ELb1ELb1ELb1ELb0ELb1ELb0ELb0EEENS1_21CollectiveEpilogueFwdINS6_IJSA_NS7_ILi256EEESB_EEES9_SE_SG_Li256ELb1ELb1ELb0ELb0EEENS1_36VarlenDynamicPersistentTileSchedulerILi128ELi96ELi256ELi128ELb0ELb1ELb1ELb0ELb1ELb1EEEEEEEEEvNT_6ParamsE,(.L_x_6035 - _ZN7cutlass13device_kernelIN5flash11enable_sm90INS1_16FlashAttnFwdSm90INS1_25CollectiveMainloopFwdSm90ILi2EN4cute5tupleIJNS5_1CILi1EEES8_S8_EEENS6_IJNS7_ILi128EEENS7_ILi96EEENS7_ILi64EEEEEELi256ENS_6half_tEfNS_4arch4Sm90ELb0ELb0ELb1ELb1ELb0ELb1ELb1ELb1ELb0ELb1ELb0ELb0EEENS1_21CollectiveEpilogueFwdINS6_IJSA_NS7_ILi256EEESB_EEES9_SE_SG_Li256ELb1ELb1ELb0ELb0EEENS1_36VarlenDynamicPersistentTileSchedulerILi128ELi96ELi256ELi128ELb0ELb1ELb1ELb0ELb1ELb1EEEEEEEEEvNT_6ParamsE)
        .other          _ZN7cutlass13device_kernelIN5flash11enable_sm90INS1_16FlashAttnFwdSm90INS1_25CollectiveMainloopFwdSm90ILi2EN4cute5tupleIJNS5_1CILi1EEES8_S8_EEENS6_IJNS7_ILi128EEENS7_ILi96EEENS7_ILi64EEEEEELi256ENS_6half_tEfNS_4arch4Sm90ELb0ELb0ELb1ELb1ELb0ELb1ELb1ELb1ELb0ELb1ELb0ELb0EEENS1_21CollectiveEpilogueFwdINS6_IJSA_NS7_ILi256EEESB_EEES9_SE_SG_Li256ELb1ELb1ELb0ELb0EEENS1_36VarlenDynamicPersistentTileSchedulerILi128ELi96ELi256ELi128ELb0ELb1ELb1ELb0ELb1ELb1EEEEEEEEEvNT_6ParamsE,@"STO_CUDA_ENTRY STV_DEFAULT"
_ZN7cutlass13device_kernelIN5flash11enable_sm90INS1_16FlashAttnFwdSm90INS1_25CollectiveMainloopFwdSm90ILi2EN4cute5tupleIJNS5_1CILi1EEES8_S8_EEENS6_IJNS7_ILi128EEENS7_ILi96EEENS7_ILi64EEEEEELi256ENS_6half_tEfNS_4arch4Sm90ELb0ELb0ELb1ELb1ELb0ELb1ELb1ELb1ELb0ELb1ELb0ELb0EEENS1_21CollectiveEpilogueFwdINS6_IJSA_NS7_ILi256EEESB_EEES9_SE_SG_Li256ELb1ELb1ELb0ELb0EEENS1_36VarlenDynamicPersistentTileSchedulerILi128ELi96ELi256ELi128ELb0ELb1ELb1ELb0ELb1ELb1EEEEEEEEEvNT_6ParamsE:
        /* <DEDUP_REMOVED lines=23> */
.L_x_1296:
[----:B------:R-:W-:Y:S05]  /*0170*/  BSYNC B0 ;  /* 0x0000000000007941 */ /* 0x000fea0003800000 */
.L_x_1295:
[----:B------:R-:W-:Y:S01]  /*0180*/  VOTEU.ANY UP0, P0 ;  /* 0x00000000003f7886 */ /* 0x000fe20000000100 */
[----:B------:R-:W0:Y:S01]  /*0190*/  SHFL.IDX PT, R2, R0, RZ, 0x1f ;  /* 0x00001fff00027589 */ /* 0x000e2200000e0000 */
[----:B------:R-:W-:Y:S01]  /*01a0*/  UMOV UR4, 0x80 ;  /* 0x0000008000047882 */ /* 0x000fe20000000000 */
[----:B------:R-:W-:Y:S01]  /*01b0*/  UMOV UR7, 0x100 ;  /* 0x0000010000077882 */ /* 0x000fe20000000000 */
[----:B------:R-:W-:Y:S01]  /*01c0*/  VOTEU.ANY UP1, P0 ;  /* 0x00000000003f7886 */ /* 0x000fe20000020100 */
[----:B------:R-:W1:Y:S01]  /*01d0*/  @UP0 S2UR UR8, SR_CgaCtaId ;  /* 0x00000000000809c3 */ /* 0x000e620000008800 */
[----:B------:R-:W-:Y:S01]  /*01e0*/  @UP0 UMOV UR6, 0x400 ;  /* 0x0000040000060882 */ /* 0x000fe20000000000 */
[----:B------:R-:W-:-:S04]  /*01f0*/  @UP0 UIADD3 UR4, -UR4, 0x100000, URZ ;  /* 0x0010000004040890 */ /* 0x000fc8000fffe13f */
[----:B------:R-:W-:Y:S02]  /*0200*/  @UP0 USHF.L.U32 UR5, UR4, 0xb, URZ ;  /* 0x0000000b04050899 */ /* 0x000fe4000800063f */
[----:B------:R-:W-:Y:S01]  /*0210*/  @UP0 USHF.L.U32 UR4, UR4, 0x1, URZ ;  /* 0x0000000104040899 */ /* 0x000fe2000800063f */
[----:B------:R-:W-:Y:S01]  /*0220*/  SHF.R.U32.HI R3, RZ, 0x7, R3 ;  /* 0x00000007ff037819 */ /* 0x000fe20000011603 */
[----:B------:R-:W-:Y:S01]  /*0230*/  VOTEU.ANY UP2, P0 ;  /* 0x00000000003f7886 */ /* 0x000fe20000040100 */
[----:B0-----:R-:W-:-:S03]  /*0240*/  ISETP.NE.AND P1, PT, R2, RZ, PT ;  /* 0x000000ff0200720c */ /* 0x001fc60003f25270 */
[----:B------:R0:W2:Y:S01]  /*0250*/  SHFL.IDX PT, R2, R3, RZ, 0x1f ;  /* 0x00001fff03027589 */ /* 0x0000a200000e0000 */
[----:B-1----:R-:W-:Y:S02]  /*0260*/  @UP0 ULEA UR8, UR8, UR6, 0x18 ;  /* 0x0000000608080291 */ /* 0x002fe4000f8ec03f */
[----:B------:R-:W-:-:S04]  /*0270*/  @UP0 UIADD3 UR6, -UR7, 0x100000, URZ ;  /* 0x0010000007060890 */ /* 0x000fc8000fffe13f */
[----:B------:R-:W-:Y:S02]  /*0280*/  @UP0 USHF.L.U32 UR7, UR6, 0xb, URZ ;  /* 0x0000000b06070899 */ /* 0x000fe4000800063f */
[----:B------:R-:W-:Y:S01]  /*0290*/  @UP0 USHF.L.U32 UR6, UR6, 0x1, URZ ;  /* 0x0000000106060899 */ /* 0x000fe2000800063f */
[----:B------:R-:W-:Y:S01]  /*02a0*/  VOTEU.ANY UP0, P0 ;  /* 0x00000000003f7886 */ /* 0x000fe20000000100 */
[----:B------:R-:W1:Y:S04]  /*02b0*/  FENCE.VIEW.ASYNC.S ;  /* 0x00000000000073c6 */ /* 0x000e680000000000 */
[----:B-1----:R0:W1:Y:S01]  /*02c0*/  @UP0 SYNCS.EXCH.64 URZ, [UR8+0x32400], UR4 ;  /* 0x03240004083f05b2 */ /* 0x0020620008000100 */
[----:B------:R0:W3:Y:S05]  /*02d0*/  @UP1 SYNCS.EXCH.64 URZ, [UR8+0x32410], UR4 ;  /* 0x03241004083f15b2 */ /* 0x0000ea0008000100 */
[----:B------:R0:W4:Y:S02]  /*02e0*/  @UP2 SYNCS.EXCH.64 URZ, [UR8+0x32420], UR6 ;  /* 0x03242006083f25b2 */ /* 0x0001240008000100 */
        /* <DEDUP_REMOVED lines=19> */
.L_x_1297:
        /* <DEDUP_REMOVED lines=22> */
.L_x_1298:
        /* <DEDUP_REMOVED lines=18> */
.L_x_1299:
        /* <DEDUP_REMOVED lines=22> */
.L_x_1300:
        /* <DEDUP_REMOVED lines=22> */
.L_x_1301:
        /* <DEDUP_REMOVED lines=9> */
.L_x_1304:
        /* <DEDUP_REMOVED lines=19> */
[----:B------:R-:W3:Y:S01]  /*0b20*/  LDL R11, [R1+0x90] ;  /* 0x00009000010b7983 */ /* 0x000ee20000100800 */
[----:B------:R-:W0:Y:S02]  /*0b30*/  S2R R0, SR_TID.X ;  /* 0x0000000000007919 */ /* 0x000e240000002100 */
[----:B0-----:R-:W-:-:S05]  /*0b40*/  VIADD R9, R0, 0xffffff80 ;  /* 0xffffff8000097836 */ /* 0x001fca0000000000 */
[----:B------:R-:W-:-:S04]  /*0b50*/  SHF.R.S32.HI R0, RZ, 0x1f, R9 ;  /* 0x0000001fff007819 */ /* 0x000fc80000011409 */
[----:B--2---:R-:W-:-:S04]  /*0b60*/  LEA.HI R2, R0, R9, RZ, 0x7 ;  /* 0x0000000900027211 */ /* 0x004fc800078f38ff */
[----:B------:R-:W-:-:S05]  /*0b70*/  LOP3.LUT R235, R2, 0xffffff80, RZ, 0xc0, !PT ;  /* 0xffffff8002eb7812 */ /* 0x000fca00078ec0ff */
[----:B------:R-:W-:-:S05]  /*0b80*/  IMAD.IADD R235, R9, 0x1, -R235 ;  /* 0x0000000109eb7824 */ /* 0x000fca00078e0aeb */
[----:B------:R-:W-:-:S04]  /*0b90*/  SHF.R.S32.HI R8, RZ, 0x1f, R235 ;  /* 0x0000001fff087819 */ /* 0x000fc800000114eb */
[----:B------:R-:W-:-:S04]  /*0ba0*/  LEA.HI R5, R8, R235, RZ, 0x2 ;  /* 0x000000eb08057211 */ /* 0x000fc800078f10ff */
[--C-:B------:R-:W-:Y:S02]  /*0bb0*/  SHF.R.S32.HI R4, RZ, 0x2, R5.reuse ;  /* 0x00000002ff047819 */ /* 0x100fe40000011405 */
[----:B------:R-:W-:-:S04]  /*0bc0*/  SHF.R.S32.HI R3, RZ, 0x1f, R5 ;  /* 0x0000001fff037819 */ /* 0x000fc80000011405 */
[----:B------:R-:W-:Y:S02]  /*0bd0*/  LEA.HI R6, R3, R4, RZ, 0x3 ;  /* 0x0000000403067211 */ /* 0x000fe400078f18ff */
[----:B------:R-:W-:Y:S02]  /*0be0*/  LEA.HI R3, R0, R9, RZ, 0x4 ;  /* 0x0000000900037211 */ /* 0x000fe400078f20ff */
[----:B------:R-:W-:Y:S02]  /*0bf0*/  LOP3.LUT R7, R6, 0xfffffff8, RZ, 0xc0, !PT ;  /* 0xfffffff806077812 */ /* 0x000fe400078ec0ff */
[----:B------:R-:W-:-:S03]  /*0c00*/  SHF.R.S32.HI R6, RZ, 0x4, R3 ;  /* 0x00000004ff067819 */ /* 0x000fc60000011403 */
[----:B------:R-:W-:Y:S01]  /*0c10*/  IMAD.IADD R7, R4, 0x1, -R7 ;  /* 0x0000000104077824 */ /* 0x000fe200078e0a07 */
[C---:B------:R-:W-:Y:S02]  /*0c20*/  LOP3.LUT R4, R3.reuse, 0x3fffff0, RZ, 0xc0, !PT ;  /* 0x03fffff003047812 */ /* 0x040fe400078ec0ff */
[----:B------:R-:W-:Y:S02]  /*0c30*/  LEA.HI R215, R0, R9, RZ, 0x5 ;  /* 0x0000000900d77211 */ /* 0x000fe400078f28ff */
[----:B------:R-:W-:Y:S02]  /*0c40*/  LEA.HI R3, R3, R6, RZ, 0x1 ;  /* 0x0000000603037211 */ /* 0x000fe400078f08ff */
[----:B------:R-:W-:Y:S01]  /*0c50*/  LEA.HI R8, R8, R235, RZ, 0x5 ;  /* 0x000000eb08087211 */ /* 0x000fe200078f28ff */
[----:B------:R-:W-:Y:S01]  /*0c60*/  IMAD.IADD R4, R9, 0x1, -R4 ;  /* 0x0000000109047824 */ /* 0x000fe200078e0a04 */
[----:B------:R-:W-:Y:S02]  /*0c70*/  SHF.R.S32.HI R215, RZ, 0x5, R215 ;  /* 0x00000005ffd77819 */ /* 0x000fe400000114d7 */
[----:B------:R-:W-:-:S02]  /*0c80*/  LOP3.LUT R3, R3, 0x1ffffffe, RZ, 0xc0, !PT ;  /* 0x1ffffffe03037812 */ /* 0x000fc400078ec0ff */
[----:B------:R-:W-:Y:S01]  /*0c90*/  SHF.R.S32.HI R8, RZ, 0x5, R8 ;  /* 0x00000005ff087819 */ /* 0x000fe20000011408 */
[----:B------:R-:W-:Y:S01]  /*0ca0*/  IMAD R4, R215, 0x10, R4 ;  /* 0x00000010d7047824 */ /* 0x000fe200078e0204 */
[----:B------:R-:W-:Y:S01]  /*0cb0*/  SHF.R.S32.HI R10, RZ, 0x7, R2 ;  /* 0x00000007ff0a7819 */ /* 0x000fe20000011402 */
[----:B------:R-:W-:Y:S02]  /*0cc0*/  IMAD.IADD R3, R6, 0x1, -R3 ;  /* 0x0000000106037824 */ /* 0x000fe400078e0a03 */
[----:B------:R-:W-:Y:S01]  /*0cd0*/  IMAD R7, R8, 0x10, R7 ;  /* 0x0000001008077824 */ /* 0x000fe200078e0207 */
[----:B------:R-:W-:Y:S01]  /*0ce0*/  LEA.HI R2, R2, R10, RZ, 0x1 ;  /* 0x0000000a02027211 */ /* 0x000fe200078f08ff */
[----:B------:R-:W-:Y:S01]  /*0cf0*/  IMAD R8, R4, 0x8, R3 ;  /* 0x0000000804087824 */ /* 0x000fe200078e0203 */
[----:B------:R-:W-:Y:S02]  /*0d00*/  LEA.HI R3, R0, R9, RZ, 0x2 ;  /* 0x0000000900037211 */ /* 0x000fe400078f10ff */
[----:B------:R-:W-:-:S02]  /*0d10*/  LOP3.LUT R2, R2, 0x3fffffe, RZ, 0xc0, !PT ;  /* 0x03fffffe02027812 */ /* 0x000fc400078ec0ff */
[--C-:B------:R-:W-:Y:S02]  /*0d20*/  SHF.R.S32.HI R19, RZ, 0x2, R3.reuse ;  /* 0x00000002ff137819 */ /* 0x100fe40000011403 */
[----:B------:R-:W-:Y:S02]  /*0d30*/  LEA.HI R0, R0, R9, RZ, 0x3 ;  /* 0x0000000900007211 */ /* 0x000fe400078f18ff */
[----:B------:R-:W-:Y:S01]  /*0d40*/  LOP3.LUT R4, R3, 0xfffffffc, RZ, 0xc0, !PT ;  /* 0xfffffffc03047812 */ /* 0x000fe200078ec0ff */
[----:B------:R-:W-:Y:S01]  /*0d50*/  IMAD.IADD R2, R10, 0x1, -R2 ;  /* 0x000000010a027824 */ /* 0x000fe200078e0a02 */
[----:B------:R-:W-:Y:S01]  /*0d60*/  LOP3.LUT R223, R0, 0xfffffff8, RZ, 0xc0, !PT ;  /* 0xfffffff800df7812 */ /* 0x000fe200078ec0ff */
[----:B------:R-:W-:Y:S01]  /*0d70*/  VIADD R228, R19, 0x40 ;  /* 0x0000004013e47836 */ /* 0x000fe20000000000 */
[----:B------:R-:W-:Y:S01]  /*0d80*/  SHF.R.S32.HI R6, RZ, 0x1f, R3 ;  /* 0x0000001fff067819 */ /* 0x000fe20000011403 */
[C---:B------:R-:W-:Y:S02]  /*0d90*/  IMAD.IADD R4, R9.reuse, 0x1, -R4 ;  /* 0x0000000109047824 */ /* 0x040fe400078e0a04 */
[----:B------:R-:W-:Y:S01]  /*0da0*/  IMAD R10, R2, 0x40, R7 ;  /* 0x00000040020a7824 */ /* 0x000fe200078e0207 */
[----:B------:R-:W-:Y:S01]  /*0db0*/  SHF.R.S32.HI R7, RZ, 0x1f, R228 ;  /* 0x0000001fff077819 */ /* 0x000fe200000114e4 */
[----:B------:R-:W-:Y:S01]  /*0dc0*/  IMAD.IADD R223, R9, 0x1, -R223 ;  /* 0x0000000109df7824 */ /* 0x000fe200078e0adf */
[----:B------:R-:W-:Y:S01]  /*0dd0*/  SHF.R.S32.HI R233, RZ, 0x3, R0 ;  /* 0x00000003ffe97819 */ /* 0x000fe20000011400 */
[----:B------:R-:W-:Y:S01]  /*0de0*/  IMAD.SHL.U32 R214, R228, 0x40, RZ ;  /* 0x00000040e4d67824 */ /* 0x000fe200078e00ff */
[----:B------:R-:W-:-:S02]  /*0df0*/  LEA.HI R6, R6, R19, RZ, 0x3 ;  /* 0x0000001306067211 */ /* 0x000fc400078f18ff */
[C---:B------:R-:W-:Y:S01]  /*0e00*/  LEA.HI R0, R4.reuse, R4, RZ, 0x1 ;  /* 0x0000000404007211 */ /* 0x040fe200078f08ff */
[----:B------:R-:W-:Y:S01]  /*0e10*/  IMAD.SHL.U32 R205, R223, 0x8, RZ ;  /* 0x00000008dfcd7824 */ /* 0x000fe200078e00ff */
[----:B------:R-:W-:Y:S01]  /*0e20*/  LEA.HI R7, R7, R228, RZ, 0x3 ;  /* 0x000000e407077211 */ /* 0x000fe200078f18ff */
[----:B------:R-:W-:Y:S01]  /*0e30*/  IMAD.SHL.U32 R16, R4, 0x8, RZ ;  /* 0x0000000804107824 */ /* 0x000fe200078e00ff */
[----:B------:R-:W-:Y:S02]  /*0e40*/  LOP3.LUT R6, R6, 0xfffffff8, RZ, 0xc0, !PT ;  /* 0xfffffff806067812 */ /* 0x000fe400078ec0ff */
[----:B------:R-:W-:Y:S01]  /*0e50*/  LOP3.LUT R3, R0, 0x1ffffffe, RZ, 0xc0, !PT ;  /* 0x1ffffffe00037812 */ /* 0x000fe200078ec0ff */
[----:B------:R-:W-:Y:S01]  /*0e60*/  VIADD R221, R205, 0x40 ;  /* 0x00000040cddd7836 */ /* 0x000fe20000000000 */
[----:B------:R-:W-:Y:S02]  /*0e70*/  LOP3.LUT R214, R214, 0x1c0, RZ, 0xc0, !PT ;  /* 0x000001c0d6d67812 */ /* 0x000fe400078ec0ff */
[----:B------:R-:W-:Y:S01]  /*0e80*/  SHF.L.U32 R7, R7, 0x6, RZ ;  /* 0x0000000607077819 */ /* 0x000fe200000006ff */
[----:B------:R-:W-:Y:S01]  /*0e90*/  VIADD R220, R205, 0x80 ;  /* 0x00000080cddc7836 */ /* 0x000fe20000000000 */
[----:B------:R-:W-:Y:S01]  /*0ea0*/  SHF.R.S32.HI R0, RZ, 0x1f, R205 ;  /* 0x0000001fff007819 */ /* 0x000fe200000114cd */
[----:B------:R-:W-:Y:S01]  /*0eb0*/  IMAD.IADD R232, R19, 0x1, -R6 ;  /* 0x0000000113e87824 */ /* 0x000fe200078e0a06 */
[----:B------:R-:W-:Y:S01]  /*0ec0*/  SHF.R.U32.HI R6, RZ, 0x3, R214 ;  /* 0x00000003ff067819 */ /* 0x000fe200000116d6 */
[----:B------:R-:W-:Y:S01]  /*0ed0*/  IMAD.IADD R3, R4, 0x1, -R3 ;  /* 0x0000000104037824 */ /* 0x000fe200078e0a03 */
[----:B------:R-:W-:Y:S01]  /*0ee0*/  LOP3.LUT R0, R214, 0x38, R16, 0xf8, !PT ;  /* 0x00000038d6007812 */ /* 0x000fe200078ef810 */
[----:B------:R-:W-:Y:S01]  /*0ef0*/  IMAD.SHL.U32 R22, R4, 0x4, RZ ;  /* 0x0000000404167824 */ /* 0x000fe200078e00ff */
[----:B------:R-:W-:-:S02]  /*0f00*/  LOP3.LUT R219, R7, 0xfffffe00, RZ, 0xc0, !PT ;  /* 0xfffffe0007db7812 */ /* 0x000fc400078ec0ff */
[----:B------:R-:W-:Y:S02]  /*0f10*/  LOP3.LUT R4, R5, 0x7ffffffc, RZ, 0xc0, !PT ;  /* 0x7ffffffc05047812 */ /* 0x000fe400078ec0ff */
[----:B------:R-:W-:Y:S02]  /*0f20*/  SHF.R.S32.HI R5, RZ, 0x1f, R221 ;  /* 0x0000001fff057819 */ /* 0x000fe400000114dd */
[----:B------:R-:W-:Y:S02]  /*0f30*/  SHF.R.S32.HI R5, RZ, 0x1f, R220 ;  /* 0x0000001fff057819 */ /* 0x000fe400000114dc */
[----:B------:R-:W-:Y:S01]  /*0f40*/  LOP3.LUT R5, R219, R0, R6, 0xf6, !PT ;  /* 0x00000000db057212 */ /* 0x000fe200078ef606 */
[----:B------:R-:W-:Y:S01]  /*0f50*/  IMAD.SHL.U32 R0, R8, 0x8, RZ ;  /* 0x0000000808007824 */ /* 0x000fe200078e00ff */
[----:B------:R-:W-:Y:S01]  /*0f60*/  STL [R1+0x84], R10 ;  /* 0x0000840a01007387 */ /* 0x000fe20000100800 */
[----:B------:R-:W-:-:S03]  /*0f70*/  IMAD.IADD R4, R235, 0x1, -R4 ;  /* 0x00000001eb047824 */ /* 0x000fc600078e0a04 */
[----:B------:R0:W-:Y:S01]  /*0f80*/  STL [R1+0x8c], R0 ;  /* 0x00008c0001007387 */ /* 0x0001e20000100800 */
[----:B------:R-:W-:Y:S02]  /*0f90*/  IMAD R4, R5, 0x2, R18 ;  /* 0x0000000205047824 */ /* 0x000fe400078e0212 */
[----:B0-----:R-:W-:-:S05]  /*0fa0*/  IMAD R0, R3, 0x8, R10 ;  /* 0x0000000803007824 */ /* 0x001fca00078e020a */
[----:B------:R0:W-:Y:S04]  /*0fb0*/  STL [R1+0x88], R0 ;  /* 0x0000880001007387 */ /* 0x0001e80000100800 */
[----:B------:R0:W-:Y:S01]  /*0fc0*/  STL [R1+0x7c], R4 ;  /* 0x00007c0401007387 */ /* 0x0001e20000100800 */
[----:B------:R-:W-:Y:S02]  /*0fd0*/  VIADD R202, R22, 0x10 ;  /* 0x0000001016ca7836 */ /* 0x000fe40000000000 */
[----:B------:R-:W-:-:S03]  /*0fe0*/  VIADD R222, R205, 0xc0 ;  /* 0x000000c0cdde7836 */ /* 0x000fc60000000000 */
[----:B------:R-:W-:Y:S01]  /*0ff0*/  SHF.R.S32.HI R9, RZ, 0x1f, R202 ;  /* 0x0000001fff097819 */ /* 0x000fe200000114ca */
[----:B------:R-:W-:Y:S01]  /*1000*/  IMAD.MOV.U32 R2, RZ, RZ, RZ ;  /* 0x000000ffff027224 */ /* 0x000fe200078e00ff */
[----:B------:R-:W-:Y:S02]  /*1010*/  CS2R R200, SRZ ;  /* 0x0000000000c87805 */ /* 0x000fe4000001ff00 */
[----:B------:R-:W-:Y:S01]  /*1020*/  MOV R204, RZ ;  /* 0x000000ff00cc7202 */ /* 0x000fe20000000f00 */
[----:B------:R-:W-:Y:S01]  /*1030*/  IMAD.MOV.U32 R229, RZ, RZ, RZ ;  /* 0x000000ffffe57224 */ /* 0x000fe200078e00ff */
[----:B------:R-:W-:Y:S01]  /*1040*/  SHF.R.S32.HI R231, RZ, 0x1f, R19 ;  /* 0x0000001fffe77819 */ /* 0x000fe20000011413 */
[----:B------:R-:W-:Y:S01]  /*1050*/  IMAD.SHL.U32 R237, R202, 0x2, RZ ;  /* 0x00000002caed7824 */ /* 0x000fe200078e00ff */
[----:B------:R-:W-:Y:S02]  /*1060*/  SHF.R.S32.HI R17, RZ, 0x1f, R16 ;  /* 0x0000001fff117819 */ /* 0x000fe40000011410 */
[----:B------:R-:W-:-:S02]  /*1070*/  SHF.R.S32.HI R7, RZ, 0x1f, R222 ;  /* 0x0000001fff077819 */ /* 0x000fc400000114de */
[----:B------:R-:W-:Y:S02]  /*1080*/  SHF.L.U64.HI R236, R202, 0x1, R9 ;  /* 0x00000001caec7819 */ /* 0x000fe40000010209 */
[----:B0--3--:R-:W-:-:S07]  /*1090*/  LOP3.LUT R203, R11, 0x1, RZ, 0xfc, !PT ;  /* 0x000000010bcb7812 */ /* 0x009fce00078efcff */
.L_x_1440:
        /* <DEDUP_REMOVED lines=8> */
[----:B----4-:R-:W-:Y:S01]  /*1120*/  IMAD.MOV.U32 R3, RZ, RZ, RZ ;  /* 0x000000ffff037224 */ /* 0x010fe200078e00ff */
[----:B------:R-:W-:Y:S01]  /*1130*/  ISETP.NE.U32.AND P0, PT, RZ, UR6, PT ;  /* 0x00000006ff007c0c */ /* 0x000fe2000bf05070 */
[----:B------:R-:W-:Y:S01]  /*1140*/  IMAD.MOV.U32 R37, RZ, RZ, RZ ;  /* 0x000000ffff257224 */ /* 0x000fe200078e00ff */
[----:B------:R-:W-:-:S02]  /*1150*/  ISETP.NE.AND.EX P1, PT, RZ, UR5, PT, P1 ;  /* 0x00000005ff007c0c */ /* 0x000fc4000bf25310 */
[----:B------:R-:W-:Y:S02]  /*1160*/  ISETP.NE.AND.EX P0, PT, RZ, UR7, PT, P0 ;  /* 0x00000007ff007c0c */ /* 0x000fe4000bf05300 */
[----:B--2---:R-:W-:Y:S01]  /*1170*/  SHF.R.S32.HI R234, RZ, 0x1f, R227 ;  /* 0x0000001fffea7819 */ /* 0x004fe200000114e3 */
[----:B------:R-:W-:-:S08]  /*1180*/  IMAD.SHL.U32 R225, R227, 0x4, RZ ;  /* 0x00000004e3e17824 */ /* 0x000fd000078e00ff */
[C---:B------:R-:W-:Y:S02]  /*1190*/  @P1 LEA R6, P2, R227.reuse, UR4, 0x2 ;  /* 0x00000004e3061c11 */ /* 0x040fe4000f8410ff */
[C-C-:B------:R-:W-:Y:S02]  /*11a0*/  SHF.L.U64.HI R226, R227.reuse, 0x2, R234.reuse ;  /* 0x00000002e3e27819 */ /* 0x140fe400000102ea */
[----:B------:R-:W-:Y:S02]  /*11b0*/  @P1 LEA.HI.X R7, R227, UR5, R234, 0x2, P2 ;  /* 0x00000005e3071c11 */ /* 0x000fe400090f14ea */
[----:B------:R-:W-:Y:S01]  /*11c0*/  ISETP.NE.U32.AND P2, PT, RZ, UR8, PT ;  /* 0x00000008ff007c0c */ /* 0x000fe2000bf45070 */
[----:B------:R-:W-:Y:S01]  /*11d0*/  ULDC UR4, c[0x0][0x288] ;  /* 0x0000a20000047ab9 */ /* 0x000fe20000000800 */
[----:B------:R-:W-:Y:S01]  /*11e0*/  IADD3 R8, P3, R225, UR6, RZ ;  /* 0x00000006e1087c10 */ /* 0x000fe2000ff7e0ff */
[----:B------:R0:W5:Y:S01]  /*11f0*/  @P1 LDG.E R3, desc[UR60][R6.64] ;  /* 0x0000003c06031981 */ /* 0x000162000c1e1900 */
[----:B------:R-:W-:Y:S01]  /*1200*/  ISETP.NE.AND.EX P2, PT, RZ, UR9, PT, P2 ;  /* 0x00000009ff007c0c */ /* 0x000fe2000bf45320 */
[----:B------:R-:W-:Y:S01]  /*1210*/  IMAD.U32 R97, RZ, RZ, UR4 ;  /* 0x00000004ff617e24 */ /* 0x000fe2000f8e00ff */
[----:B------:R-:W-:Y:S01]  /*1220*/  IADD3.X R9, R226, UR7, RZ, P3, !PT ;  /* 0x00000007e2097c10 */ /* 0x000fe20009ffe4ff */
[----:B------:R-:W-:-:S04]  /*1230*/  ULDC.64 UR4, c[0x0][0x418] ;  /* 0x0001060000047ab9 */ /* 0x000fc80000000a00 */
[----:B------:R0:W5:Y:S06]  /*1240*/  @P0 LDG.E R37, desc[UR60][R8.64] ;  /* 0x0000003c08250981 */ /* 0x00016c000c1e1900 */
        /* <DEDUP_REMOVED lines=13> */
[----:B0--3--:R-:W-:Y:S06]  /*1320*/  @P2 BRA `(.L_x_1306) ;  /* 0x0000000000242947 */ /* 0x009fec0003800000 */
        /* <DEDUP_REMOVED lines=9> */
.L_x_1306:
        /* <DEDUP_REMOVED lines=10> */
.L_x_1307:
[----:B------:R-:W-:Y:S05]  /*1460*/  @!P0 BRA `(.L_x_1308) ;  /* 0x00000000000c8947 */ /* 0x000fea0003800000 */
[----:B------:R-:W2:Y:S04]  /*1470*/  LDG.E R5, desc[UR60][R8.64] ;  /* 0x0000003c08057981 */ /* 0x000ea8000c1e1900 */
[----:B------:R-:W2:Y:S02]  /*1480*/  LDG.E R32, desc[UR60][R8.64+0x4] ;  /* 0x0000043c08207981 */ /* 0x000ea4000c1e1900 */
[----:B--2---:R-:W-:-:S07]  /*1490*/  IMAD.IADD R32, R32, 0x1, -R5 ;  /* 0x0000000120207824 */ /* 0x004fce00078e0a05 */
.L_x_1308:
        /* <DEDUP_REMOVED lines=47> */
[----:B------:R-:W-:Y:S01]  /*1790*/  MOV R10, UR6 ;  /* 0x00000006000a7c02 */ /* 0x000fe20008000f00 */
[----:B------:R-:W-:Y:S02]  /*17a0*/  IMAD.U32 R6, RZ, RZ, UR4 ;  /* 0x00000004ff067e24 */ /* 0x000fe4000f8e00ff */
[----:B------:R-:W-:-:S02]  /*17b0*/  IMAD.U32 R7, RZ, RZ, UR5 ;  /* 0x00000005ff077e24 */ /* 0x000fc4000f8e00ff */
[----:B------:R-:W-:Y:S02]  /*17c0*/  IMAD.U32 R11, RZ, RZ, UR7 ;  /* 0x00000007ff0b7e24 */ /* 0x000fe4000f8e00ff */
[----:B------:R-:W-:Y:S02]  /*17d0*/  IMAD.MOV.U32 R8, RZ, RZ, 0x70 ;  /* 0x00000070ff087424 */ /* 0x000fe400078e00ff */
[----:B------:R-:W-:Y:S02]  /*17e0*/  IMAD.MOV.U32 R12, RZ, RZ, 0x1 ;  /* 0x00000001ff0c7424 */ /* 0x000fe400078e00ff */
[----:B0-----:R-:W-:-:S07]  /*17f0*/  IMAD.MOV.U32 R13, RZ, RZ, RZ ;  /* 0x000000ffff0d7224 */ /* 0x001fce00078e00ff */
[----:B------:R-:W-:-:S07]  /*1800*/  LEPC R20, `(.L_x_1311) ;  /* 0x000000001014794e */ /* 0x000fce0000000000 */
[----:B-1---5:R-:W-:Y:S05]  /*1810*/  CALL.ABS.NOINC R14 ;  /* 0x000000000e007343 */ /* 0x022fea0003c00000 */
.L_x_1311:
[----:B------:R-:W-:Y:S05]  /*1820*/  BSYNC B6 ;  /* 0x0000000000067941 */ /* 0x000fea0003800000 */
.L_x_1310:
        /* <DEDUP_REMOVED lines=20> */
.L_x_1313:
[----:B------:R-:W-:Y:S05]  /*1970*/  BSYNC B6 ;  /* 0x0000000000067941 */ /* 0x000fea0003800000 */
.L_x_1312:
[----:B------:R-:W-:Y:S01]  /*1980*/  ULDC.64 UR4, c[0x0][0xaf0] ;  /* 0x0002bc0000047ab9 */ /* 0x000fe20000000a00 */
[----:B------:R-:W0:Y:S01]  /*1990*/  S2R R20, SR_TID.X ;  /* 0x0000000000147919 */ /* 0x000e220000002100 */
[----:B------:R-:W-:Y:S01]  /*19a0*/  ISETP.NE.U32.AND P0, PT, RZ, UR4, PT ;  /* 0x00000004ff007c0c */ /* 0x000fe2000bf05070 */
[----:B------:R-:W1:Y:S01]  /*19b0*/  LDC.64 R30, c[0x0][0x300] ;  /* 0x0000c000ff1e7b82 */ /* 0x000e620000000a00 */
[----:B------:R-:W-:Y:S01]  /*19c0*/  IADD3 R70, R37, R32, RZ ;  /* 0x0000002025467210 */ /* 0x000fe20007ffe0ff */
[----:B------:R-:W-:Y:S01]  /*19d0*/  ULDC.64 UR6, c[0x0][0xb00] ;  /* 0x0002c00000067ab9 */ /* 0x000fe20000000a00 */
[----:B------:R-:W-:Y:S02]  /*19e0*/  ISETP.NE.AND.EX P0, PT, RZ, UR5, PT, P0 ;  /* 0x00000005ff007c0c */ /* 0x000fe4000bf05300 */
[----:B------:R-:W-:Y:S01]  /*19f0*/  SHF.R.S32.HI R9, RZ, 0x1f, R34 ;  /* 0x0000001fff097819 */ /* 0x000fe20000011422 */
[C---:B------:R-:W-:Y:S02]  /*1a00*/  VIADD R74, R16.reuse, 0x40 ;  /* 0x00000040104a7836 */ /* 0x040fe40000000000 */
[C---:B------:R-:W-:Y:S01]  /*1a10*/  VIADD R73, R16.reuse, 0x60 ;  /* 0x0000006010497836 */ /* 0x040fe20000000000 */
[----:B------:R-:W2:Y:S07]  /*1a20*/  LDC.64 R68, c[0x0][0x3f8] ;  /* 0x0000fe00ff447b82 */ /* 0x000eae0000000a00 */
[----:B------:R-:W-:Y:S01]  /*1a30*/  @P0 IADD3 R4, P1, R225, UR4, RZ ;  /* 0x00000004e1040c10 */ /* 0x000fe2000ff3e0ff */
[----:B------:R-:W-:Y:S01]  /*1a40*/  VIADD R10, R16, 0xc0 ;  /* 0x000000c0100a7836 */ /* 0x000fe20000000000 */
[----:B------:R-:W3:Y:S02]  /*1a50*/  LDC R47, c[0x0][0x3f4] ;  /* 0x0000fd00ff2f7b82 */ /* 0x000ee40000000800 */
        /* <DEDUP_REMOVED lines=13> */
[----:B------:R-:W-:Y:S01]  /*1b30*/  SHF.R.S32.HI R23, RZ, 0x1f, R22 ;  /* 0x0000001fff177819 */ /* 0x000fe20000011416 */
[----:B------:R-:W-:Y:S01]  /*1b40*/  VIADD R72, R16, 0x80 ;  /* 0x0000008010487836 */ /* 0x000fe20000000000 */
[----:B------:R-:W-:Y:S01]  /*1b50*/  SHF.R.S32.HI R96, RZ, 0x1f, R228 ;  /* 0x0000001fff607819 */ /* 0x000fe200000114e4 */
[----:B------:R-:W-:-:S02]  /*1b60*/  IMAD.IADD R7, R7, 0x1, R3 ;  /* 0x0000000107077824 */ /* 0x000fc400078e0203 */
[----:B------:R-:W-:Y:S02]  /*1b70*/  IMAD R3, R9, UR4, RZ ;  /* 0x0000000409037c24 */ /* 0x000fe4000f8e02ff */
[----:B----4-:R-:W-:-:S04]  /*1b80*/  IMAD.WIDE.U32 R4, R34, UR4, R6 ;  /* 0x0000000422047c25 */ /* 0x010fc8000f8e0006 */
[----:B------:R-:W-:Y:S01]  /*1b90*/  IMAD R3, R34, UR5, R3 ;  /* 0x0000000522037c24 */ /* 0x000fe2000f8e0203 */
[----:B------:R-:W-:Y:S01]  /*1ba0*/  ULDC.64 UR4, c[0x0][0x310] ;  /* 0x0000c40000047ab9 */ /* 0x000fe20000000a00 */
[----:B------:R-:W-:-:S04]  /*1bb0*/  IMAD.WIDE.U32 R6, R19, R30, R16 ;  /* 0x0000001e13067225 */ /* 0x000fc800078e0010 */
[----:B------:R-:W-:Y:S02]  /*1bc0*/  IMAD.IADD R5, R5, 0x1, R3 ;  /* 0x0000000105057824 */ /* 0x000fe400078e0203 */
[C---:B------:R-:W-:Y:S02]  /*1bd0*/  VIADD R32, R16.reuse, 0xa0 ;  /* 0x000000a010207836 */ /* 0x040fe40000000000 */
[----:B------:R-:W-:Y:S02]  /*1be0*/  VIADD R13, R16, 0xe0 ;  /* 0x000000e0100d7836 */ /* 0x000fe40000000000 */
[----:B--2---:R-:W-:-:S04]  /*1bf0*/  IMAD.WIDE.U32 R64, R19, R68, R22 ;  /* 0x0000004413407225 */ /* 0x004fc800078e0016 */
[----:B------:R-:W-:Y:S02]  /*1c00*/  IMAD.MOV.U32 R75, RZ, RZ, 0x20 ;  /* 0x00000020ff4b7424 */ /* 0x000fe400078e00ff */
[----:B------:R-:W-:Y:S01]  /*1c10*/  VIADD R98, R44, 0x8 ;  /* 0x000000082c627836 */ /* 0x000fe20000000000 */
[----:B------:R-:W-:Y:S01]  /*1c20*/  SHF.R.U32.HI R44, RZ, 0x3, R214 ;  /* 0x00000003ff2c7819 */ /* 0x000fe200000116d6 */
[----:B-1----:R-:W-:Y:S02]  /*1c30*/  IMAD R79, R39, 0x60, RZ ;  /* 0x00000060274f7824 */ /* 0x002fe400078e02ff */
[----:B------:R-:W-:Y:S02]  /*1c40*/  IMAD R43, R31, 0x60, RZ ;  /* 0x000000601f2b7824 */ /* 0x000fe400078e02ff */
[----:B------:R-:W-:Y:S02]  /*1c50*/  IMAD R45, R69, 0x60, RZ ;  /* 0x00000060452d7824 */ /* 0x000fe400078e02ff */
[----:B---3--:R-:W-:Y:S01]  /*1c60*/  IMAD.SHL.U32 R76, R47, 0x2, RZ ;  /* 0x000000022f4c7824 */ /* 0x008fe200078e00ff */
[----:B------:R-:W-:-:S02]  /*1c70*/  SHF.R.S32.HI R0, RZ, 0x1f, R35 ;  /* 0x0000001fff007819 */ /* 0x000fc40000011423 */
[----:B------:R-:W-:Y:S02]  /*1c80*/  SEL R21, R35, RZ, !P0 ;  /* 0x000000ff23157207 */ /* 0x000fe40004000000 */
[----:B------:R-:W-:Y:S02]  /*1c90*/  SEL R12, R0, RZ, !P0 ;  /* 0x000000ff000c7207 */ /* 0x000fe40004000000 */
[----:B-----5:R-:W-:Y:S01]  /*1ca0*/  SHF.R.S32.HI R35, RZ, 0x1f, R28 ;  /* 0x0000001fff237819 */ /* 0x020fe2000001141c */
[----:B------:R-:W-:-:S04]  /*1cb0*/  IMAD.WIDE.U32 R14, R21, UR4, R4 ;  /* 0x00000004150e7c25 */ /* 0x000fc8000f8e0004 */
[----:B------:R-:W-:Y:S01]  /*1cc0*/  IMAD R0, R12, UR4, RZ ;  /* 0x000000040c007c24 */ /* 0x000fe2000f8e02ff */
[----:B------:R-:W-:Y:S01]  /*1cd0*/  IADD3 R4, P0, R14, R6, RZ ;  /* 0x000000060e047210 */ /* 0x000fe20007f1e0ff */
[----:B------:R-:W-:Y:S02]  /*1ce0*/  VIADD R5, R16, 0x20 ;  /* 0x0000002010057836 */ /* 0x000fe40000000000 */
[----:B------:R-:W-:Y:S01]  /*1cf0*/  IMAD R3, R21, UR5, R0 ;  /* 0x0000000515037c24 */ /* 0x000fe2000f8e0200 */
[----:B------:R-:W-:Y:S05]  /*1d00*/  @!P6 WARPSYNC.ALL ;  /* 0x000000000000e948 */ /* 0x000fea0003800000 */
[----:B------:R-:W-:Y:S01]  /*1d10*/  ULDC UR4, c[0x0][0x320] ;  /* 0x0000c80000047ab9 */ /* 0x000fe20000000800 */
[----:B------:R-:W-:Y:S01]  /*1d20*/  IMAD R0, R19, R31, R8 ;  /* 0x0000001f13007224 */ /* 0x000fe200078e0208 */
[----:B------:R-:W-:Y:S01]  /*1d30*/  @!P6 BAR.SYNC.DEFER_BLOCKING 0x9, 0x100 ;  /* 0x024400000000eb1d */ /* 0x000fe20000010000 */
[----:B------:R-:W-:Y:S01]  /*1d40*/  IMAD.IADD R3, R15, 0x1, R3 ;  /* 0x000000010f037824 */ /* 0x000fe200078e0203 */
[----:B------:R-:W-:Y:S01]  /*1d50*/  ISETP.GE.AND P1, PT, R5, UR4, PT ;  /* 0x0000000405007c0c */ /* 0x000fe2000bf26270 */
[----:B------:R-:W-:Y:S01]  /*1d60*/  IMAD R40, R35, R68, RZ ;  /* 0x0000004423287224 */ /* 0x000fe200078e02ff */
[----:B------:R-:W-:-:S02]  /*1d70*/  ISETP.GE.AND P2, PT, R10, UR4, PT ;  /* 0x000000040a007c0c */ /* 0x000fc4000bf46270 */
[----:B------:R-:W-:Y:S01]  /*1d80*/  SEL R6, RZ, 0xffffffff, P1 ;  /* 0xffffffffff067807 */ /* 0x000fe20000800000 */
[----:B------:R-:W-:Y:S01]  /*1d90*/  ULDC.64 UR6, c[0x0][0x330] ;  /* 0x0000cc0000067ab9 */ /* 0x000fe20000000a00 */
[----:B------:R-:W-:Y:S01]  /*1da0*/  IADD3.X R0, R3, R7, R0, P0, !PT ;  /* 0x0000000703007210 */ /* 0x000fe200007fe400 */
[----:B------:R-:W-:Y:S01]  /*1db0*/  IMAD R7, R9, UR6, RZ ;  /* 0x0000000609077c24 */ /* 0x000fe2000f8e02ff */
[----:B------:R-:W-:Y:S01]  /*1dc0*/  ISETP.GE.AND P0, PT, R16, UR4, PT ;  /* 0x0000000410007c0c */ /* 0x000fe2000bf06270 */
[----:B------:R-:W-:Y:S01]  /*1dd0*/  IMAD.SHL.U32 R9, R6, 0x2, RZ ;  /* 0x0000000206097824 */ /* 0x000fe200078e00ff */
[----:B------:R-:W-:Y:S01]  /*1de0*/  ISETP.GE.AND P1, PT, R73, UR4, PT ;  /* 0x0000000449007c0c */ /* 0x000fe2000bf26270 */
[C---:B------:R-:W-:Y:S01]  /*1df0*/  IMAD R11, R34.reuse, UR7, R7 ;  /* 0x00000007220b7c24 */ /* 0x040fe2000f8e0207 */
[----:B------:R-:W-:Y:S01]  /*1e00*/  SEL R8, RZ, 0x1, P0 ;  /* 0x00000001ff087807 */ /* 0x000fe20000000000 */
[----:B------:R-:W-:Y:S01]  /*1e10*/  IMAD.WIDE.U32 R6, R34, UR6, R16 ;  /* 0x0000000622067c25 */ /* 0x000fe2000f8e0010 */
[----:B------:R-:W-:-:S02]  /*1e20*/  ISETP.GE.AND P0, PT, R74, UR4, PT ;  /* 0x000000044a007c0c */ /* 0x000fc4000bf06270 */
[----:B------:R-:W-:Y:S01]  /*1e30*/  LOP3.LUT R8, R9, 0x2, R8, 0xe2, !PT ;  /* 0x0000000209087812 */ /* 0x000fe200078ee208 */
[----:B------:R-:W-:Y:S01]  /*1e40*/  IMAD.IADD R7, R7, 0x1, R11 ;  /* 0x0000000107077824 */ /* 0x000fe200078e020b */
[----:B------:R-:W-:Y:S01]  /*1e50*/  SEL R9, RZ, 0x4, P0 ;  /* 0x00000004ff097807 */ /* 0x000fe20000000000 */
[----:B------:R-:W-:Y:S01]  /*1e60*/  IMAD R85, R28, R69, R40 ;  /* 0x000000451c557224 */ /* 0x000fe200078e0228 */
[----:B------:R-:W-:Y:S02]  /*1e70*/  SEL R10, RZ, 0x8, P1 ;  /* 0x00000008ff0a7807 */ /* 0x000fe40000800000 */
[----:B------:R-:W-:Y:S02]  /*1e80*/  ISETP.GE.AND P0, PT, R72, UR4, PT ;  /* 0x0000000448007c0c */ /* 0x000fe4000bf06270 */
[----:B------:R-:W-:Y:S02]  /*1e90*/  ISETP.GE.AND P1, PT, R32, UR4, PT ;  /* 0x0000000420007c0c */ /* 0x000fe4000bf26270 */
[----:B------:R-:W-:-:S02]  /*1ea0*/  LOP3.LUT R8, R10, R8, R9, 0xfe, !PT ;  /* 0x000000080a087212 */ /* 0x000fc400078efe09 */
[----:B------:R-:W-:Y:S02]  /*1eb0*/  SEL R9, RZ, 0x10, P0 ;  /* 0x00000010ff097807 */ /* 0x000fe40000000000 */
[----:B------:R-:W-:Y:S02]  /*1ec0*/  SEL R10, RZ, 0x20, P1 ;  /* 0x00000020ff0a7807 */ /* 0x000fe40000800000 */
[----:B------:R-:W-:Y:S01]  /*1ed0*/  ISETP.GE.AND P3, PT, R13, UR4, PT ;  /* 0x000000040d007c0c */ /* 0x000fe2000bf66270 */
[----:B------:R-:W-:Y:S01]  /*1ee0*/  ULDC.64 UR4, c[0x0][0x338] ;  /* 0x0000ce0000047ab9 */ /* 0x000fe20000000a00 */
[----:B------:R-:W-:Y:S01]  /*1ef0*/  LOP3.LUT R9, R10, R8, R9, 0xfe, !PT ;  /* 0x000000080a097212 */ /* 0x000fe200078efe09 */
[----:B------:R-:W-:Y:S01]  /*1f00*/  IMAD R10, R12, UR4, RZ ;  /* 0x000000040c0a7c24 */ /* 0x000fe2000f8e02ff */
[----:B------:R-:W-:Y:S01]  /*1f10*/  SEL R8, RZ, 0x40, P2 ;  /* 0x00000040ff087807 */ /* 0x000fe20001000000 */
[----:B------:R-:W-:Y:S01]  /*1f20*/  IMAD.SHL.U32 R12, R30, 0x40, RZ ;  /* 0x000000401e0c7824 */ /* 0x000fe200078e00ff */
[----:B------:R-:W-:Y:S01]  /*1f30*/  ISETP.GE.AND P0, PT, R16, R47, PT ;  /* 0x0000002f1000720c */ /* 0x000fe20003f06270 */
[----:B------:R-:W-:Y:S01]  /*1f40*/  IMAD R91, R21, UR5, R10 ;  /* 0x00000005155b7c24 */ /* 0x000fe2000f8e020a */
[----:B------:R-:W-:Y:S01]  /*1f50*/  LOP3.LUT R93, R9, R8, RZ, 0xfc, !PT ;  /* 0x00000008095d7212 */ /* 0x000fe200078efcff */
[----:B------:R-:W-:Y:S01]  /*1f60*/  IMAD R8, R231, R68, RZ ;  /* 0x00000044e7087224 */ /* 0x000fe200078e02ff */
[----:B------:R-:W-:Y:S01]  /*1f70*/  SEL R13, R47, RZ, P0 ;  /* 0x000000ff2f0d7207 */ /* 0x000fe20000000000 */
[----:B------:R-:W-:Y:S01]  /*1f80*/  IMAD.WIDE.U32 R20, R21, UR4, R6 ;  /* 0x0000000415147c25 */ /* 0x000fe2000f8e0006 */
[C---:B------:R-:W-:Y:S01]  /*1f90*/  IADD3 R70, P2, R19.reuse, R70, RZ ;  /* 0x0000004613467210 */ /* 0x040fe20007f5e0ff */
[----:B------:R-:W-:Y:S01]  /*1fa0*/  ULDC UR4, c[0x0][0x2f4] ;  /* 0x0000bd0000047ab9 */ /* 0x000fe20000000800 */
[----:B------:R-:W-:Y:S01]  /*1fb0*/  LOP3.LUT P1, RZ, R232, 0x4, RZ, 0xc0, !PT ;  /* 0x00000004e8ff7812 */ /* 0x000fe2000782c0ff */
[----:B------:R-:W-:Y:S01]  /*1fc0*/  IMAD R67, R19, R69, R8 ;  /* 0x0000004513437224 */ /* 0x000fe200078e0208 */
[----:B------:R-:W-:Y:S01]  /*1fd0*/  SEL R92, RZ, 0xffffff80, P3 ;  /* 0xffffff80ff5c7807 */ /* 0x000fe20001800000 */
[----:B------:R-:W-:Y:S01]  /*1fe0*/  IMAD R6, R231, R38, RZ ;  /* 0x00000026e7067224 */ /* 0x000fe200078e02ff */
[----:B------:R-:W-:Y:S01]  /*1ff0*/  SEL R75, R75, 0xffffffe0, !P1 ;  /* 0xffffffe04b4b7807 */ /* 0x000fe20004800000 */
[----:B------:R-:W-:Y:S01]  /*2000*/  IMAD.WIDE.U32 R8, R19, R68, R16 ;  /* 0x0000004413087225 */ /* 0x000fe200078e0010 */
[----:B------:R-:W-:-:S02]  /*2010*/  IADD3 R65, R65, R67, RZ ;  /* 0x0000004341417210 */ /* 0x000fc40007ffe0ff */
[----:B------:R-:W-:Y:S01]  /*2020*/  LOP3.LUT R92, R93, 0x80, R92, 0xc8, !PT ;  /* 0x000000805d5c7812 */ /* 0x000fe200078ec85c */
[----:B------:R-:W-:Y:S01]  /*2030*/  IMAD R37, R19, R39, R6 ;  /* 0x0000002713257224 */ /* 0x000fe200078e0206 */
[----:B------:R-:W-:Y:S01]  /*2040*/  ISETP.GE.AND P1, PT, R16, UR4, PT ;  /* 0x0000000410007c0c */ /* 0x000fe2000bf26270 */
[----:B------:R-:W-:Y:S01]  /*2050*/  IMAD.IADD R67, R67, 0x1, R9 ;  /* 0x0000000143437824 */ /* 0x000fe200078e0209 */
[----:B------:R-:W-:Y:S01]  /*2060*/  LOP3.LUT R93, R93, 0x40, RZ, 0xc0, !PT ;  /* 0x000000405d5d7812 */ /* 0x000fe200078ec0ff */
[----:B------:R-:W-:-:S04]  /*2070*/  IMAD.WIDE.U32 R6, R19, R38, R22 ;  /* 0x0000002613067225 */ /* 0x000fc800078e0016 */
[----:B------:R-:W-:Y:S02]  /*2080*/  IMAD.SHL.U32 R9, R232, 0x40, RZ ;  /* 0x00000040e8097824 */ /* 0x000fe400078e00ff */
[----:B------:R-:W-:-:S03]  /*2090*/  IMAD.WIDE.U32 R10, R19, R38, R16 ;  /* 0x00000026130a7225 */ /* 0x000fc600078e0010 */
[----:B------:R-:W-:Y:S01]  /*20a0*/  LOP3.LUT R9, R9, 0x1c0, RZ, 0xc0, !PT ;  /* 0x000001c009097812 */ /* 0x000fe200078ec0ff */
[----:B------:R-:W-:Y:S02]  /*20b0*/  IMAD.IADD R13, R16, 0x1, R13 ;  /* 0x00000001100d7824 */ /* 0x000fe400078e020d */
[----:B------:R-:W-:Y:S01]  /*20c0*/  IMAD.IADD R7, R7, 0x1, R37 ;  /* 0x0000000107077824 */ /* 0x000fe200078e0225 */
[----:B------:R-:W-:Y:S01]  /*20d0*/  LOP3.LUT R41, R9, 0x18, R16, 0xf8, !PT ;  /* 0x0000001809297812 */ /* 0x000fe200078ef810 */
[----:B------:R-:W-:Y:S01]  /*20e0*/  IMAD.MOV.U32 R36, RZ, RZ, R10 ;  /* 0x000000ffff247224 */ /* 0x000fe200078e000a */
[----:B------:R-:W-:Y:S01]  /*20f0*/  SHF.R.S32.HI R10, RZ, 0x1f, R13 ;  /* 0x0000001fff0a7819 */ /* 0x000fe2000001140d */
[----:B------:R-:W-:Y:S02]  /*2100*/  IMAD.MOV.U32 R66, RZ, RZ, R8 ;  /* 0x000000ffff427224 */ /* 0x000fe400078e0008 */
[-C--:B------:R-:W-:Y:S01]  /*2110*/  IMAD R8, R35, R38.reuse, RZ ;  /* 0x0000002623087224 */ /* 0x080fe200078e02ff */
[----:B------:R-:W-:Y:S01]  /*2120*/  LEA.HI R87, R10, R13, RZ, 0x3 ;  /* 0x0000000d0a577211 */ /* 0x000fe200078f18ff */
[----:B------:R-:W-:Y:S01]  /*2130*/  IMAD.WIDE.U32 R34, R28, R38, R6 ;  /* 0x000000261c227225 */ /* 0x000fe200078e0006 */
[----:B------:R-:W-:-:S02]  /*2140*/  SHF.R.U32.HI R6, RZ, 0x3, R9 ;  /* 0x00000003ff067819 */ /* 0x000fc40000011609 */
[----:B------:R-:W-:Y:S01]  /*2150*/  SHF.L.U64.HI R13, R30, 0x6, R31 ;  /* 0x000000061e0d7819 */ /* 0x000fe2000001021f */
[----:B------:R-:W-:Y:S01]  /*2160*/  IMAD.IADD R37, R37, 0x1, R11 ;  /* 0x0000000125257824 */ /* 0x000fe200078e020b */
[----:B------:R-:W-:Y:S01]  /*2170*/  LOP3.LUT R40, R41, R6, RZ, 0x3c, !PT ;  /* 0x0000000629287212 */ /* 0x000fe200078e3cff */
[----:B------:R-:W-:Y:S01]  /*2180*/  IMAD.X R71, R231, 0x1, R42, P2 ;  /* 0x00000001e7477824 */ /* 0x000fe200010e062a */
[--C-:B------:R-:W-:Y:S01]  /*2190*/  LOP3.LUT R41, R9, 0x38, R87.reuse, 0xf8, !PT ;  /* 0x0000003809297812 */ /* 0x100fe200078ef857 */
[----:B------:R-:W-:Y:S01]  /*21a0*/  IMAD R83, R28, R39, R8 ;  /* 0x000000271c537224 */ /* 0x000fe200078e0208 */
[----:B------:R-:W-:Y:S01]  /*21b0*/  LOP3.LUT R42, R214, 0x38, R87, 0xf8, !PT ;  /* 0x00000038d62a7812 */ /* 0x000fe200078ef857 */
[C---:B------:R-:W-:Y:S01]  /*21c0*/  IMAD.SHL.U32 R10, R38.reuse, 0x40, RZ ;  /* 0x00000040260a7824 */ /* 0x040fe200078e00ff */
[----:B------:R-:W-:Y:S01]  /*21d0*/  SHF.L.U64.HI R11, R38, 0x6, R39 ;  /* 0x00000006260b7819 */ /* 0x000fe20000010227 */
[----:B------:R-:W-:Y:S01]  /*21e0*/  IMAD.WIDE.U32 R36, R28, R38, R36 ;  /* 0x000000261c247225 */ /* 0x000fe200078e0024 */
[----:B------:R-:W-:-:S02]  /*21f0*/  SHF.L.U64.HI R8, R68, 0x6, R69 ;  /* 0x0000000644087819 */ /* 0x000fc40000010245 */
[----:B------:R-:W-:Y:S01]  /*2200*/  SHF.R.S32.HI R86, RZ, 0x3, R87 ;  /* 0x00000003ff567819 */ /* 0x000fe20000011457 */
[----:B------:R-:W-:Y:S01]  /*2210*/  IMAD R77, R215, 0x200, R40 ;  /* 0x00000200d74d7824 */ /* 0x000fe200078e0228 */
[----:B------:R-:W-:Y:S01]  /*2220*/  LOP3.LUT R40, R41, R6, RZ, 0x3c, !PT ;  /* 0x0000000629287212 */ /* 0x000fe200078e3cff */
[----:B------:R-:W-:Y:S01]  /*2230*/  IMAD.WIDE.U32 R38, R38, 0x60, RZ ;  /* 0x0000006026267825 */ /* 0x000fe200078e00ff */
[----:B------:R-:W-:Y:S02]  /*2240*/  LOP3.LUT R42, R42, R44, RZ, 0x3c, !PT ;  /* 0x0000002c2a2a7212 */ /* 0x000fe400078e3cff */
[----:B------:R-:W-:Y:S01]  /*2250*/  LOP3.LUT R87, R87, 0xfffffff8, RZ, 0xc0, !PT ;  /* 0xfffffff857577812 */ /* 0x000fe200078ec0ff */
[----:B------:R-:W-:Y:S01]  /*2260*/  IMAD.SHL.U32 R7, R68, 0x40, RZ ;  /* 0x0000004044077824 */ /* 0x000fe200078e00ff */
[----:B------:R-:W-:Y:S01]  /*2270*/  IADD3 R79, R39, R79, RZ ;  /* 0x0000004f274f7210 */ /* 0x000fe20007ffe0ff */
[----:B------:R-:W-:Y:S01]  /*2280*/  IMAD.WIDE.U32 R64, R28, R68, R64 ;  /* 0x000000441c407225 */ /* 0x000fe200078e0040 */
[----:B------:R-:W-:-:S02]  /*2290*/  SHF.R.S32.HI R88, RZ, 0x1f, R87 ;  /* 0x0000001fff587819 */ /* 0x000fc40000011457 */
[----:B------:R-:W-:Y:S01]  /*22a0*/  ISETP.GE.AND P2, PT, R5, UR4, PT ;  /* 0x0000000405007c0c */ /* 0x000fe2000bf46270 */
[----:B------:R-:W-:-:S04]  /*22b0*/  IMAD.WIDE.U32 R66, R28, R68, R66 ;  /* 0x000000441c427225 */ /* 0x000fc800078e0042 */
[----:B------:R-:W-:-:S04]  /*22c0*/  IMAD.WIDE.U32 R30, R30, 0x60, RZ ;  /* 0x000000601e1e7825 */ /* 0x000fc800078e00ff */
[----:B------:R-:W-:-:S04]  /*22d0*/  IMAD.WIDE.U32 R68, R68, 0x60, RZ ;  /* 0x0000006044447825 */ /* 0x000fc800078e00ff */
[----:B------:R-:W-:Y:S02]  /*22e0*/  IMAD.IADD R82, R35, 0x1, R83 ;  /* 0x0000000123527824 */ /* 0x000fe400078e0253 */
[----:B------:R-:W-:Y:S02]  /*22f0*/  IMAD.IADD R84, R65, 0x1, R85 ;  /* 0x0000000141547824 */ /* 0x000fe400078e0255 */
[----:B------:R-:W-:Y:S02]  /*2300*/  IMAD.IADD R78, R31, 0x1, R43 ;  /* 0x000000011f4e7824 */ /* 0x000fe400078e022b */
[----:B------:R-:W-:Y:S02]  /*2310*/  IMAD.IADD R80, R69, 0x1, R45 ;  /* 0x0000000145507824 */ /* 0x000fe400078e022d */
[----:B------:R-:W-:Y:S02]  /*2320*/  IMAD.IADD R81, R75, 0x1, R77 ;  /* 0x000000014b517824 */ /* 0x000fe400078e024d */
[----:B------:R-:W-:-:S02]  /*2330*/  IMAD.IADD R83, R83, 0x1, R37 ;  /* 0x0000000153537824 */ /* 0x000fc400078e0225 */
[----:B------:R-:W-:Y:S02]  /*2340*/  IMAD.IADD R85, R85, 0x1, R67 ;  /* 0x0000000155557824 */ /* 0x000fe400078e0243 */
[----:B------:R-:W-:Y:S02]  /*2350*/  IMAD R89, R215, 0x200, R40 ;  /* 0x00000200d7597824 */ /* 0x000fe400078e0228 */
[----:B------:R-:W-:Y:S02]  /*2360*/  IMAD.IADD R90, R219, 0x1, R42 ;  /* 0x00000001db5a7824 */ /* 0x000fe400078e022a */
[----:B------:R-:W-:-:S07]  /*2370*/  IMAD.IADD R91, R21, 0x1, R91 ;  /* 0x00000001155b7824 */ /* 0x000fce00078e025b */
.L_x_1361:
        /* <DEDUP_REMOVED lines=9> */
[-C--:B------:R-:W-:Y:S01]  /*2410*/  IADD3 R26, P3, P4, R4, R102.reuse, R12 ;  /* 0x00000066041a7210 */ /* 0x080fe20007c7e00c */
[----:B------:R-:W-:Y:S01]  /*2420*/  IMAD R106, R2, 0x1800, R77 ;  /* 0x00001800026a7824 */ /* 0x000fe200078e024d */
[----:B------:R-:W-:Y:S01]  /*2430*/  IADD3 R41, P5, R4, R102, RZ ;  /* 0x0000006604297210 */ /* 0x000fe20007fbe0ff */
[----:B------:R-:W-:Y:S02]  /*2440*/  IMAD.IADD R59, R103, 0x1, R59 ;  /* 0x00000001673b7824 */ /* 0x000fe400078e023b */
[----:B------:R-:W-:Y:S02]  /*2450*/  IMAD R104, R2, 0x1800, R81 ;  /* 0x0000180002687824 */ /* 0x000fe400078e0251 */
[----:B------:R-:W-:Y:S01]  /*2460*/  IMAD.X R42, R59, 0x1, R0, P5 ;  /* 0x000000013b2a7824 */ /* 0x000fe200028e0600 */
[----:B------:R-:W-:Y:S01]  /*2470*/  IADD3.X R40, R0, R59, R13, P3, P4 ;  /* 0x0000003b00287210 */ /* 0x000fe20001fe840d */
[--C-:B------:R-:W-:Y:S01]  /*2480*/  IMAD R106, R106, 0x2, R25.reuse ;  /* 0x000000026a6a7824 */ /* 0x100fe200078e0219 */
[-C--:B0-----:R-:W-:Y:S01]  /*2490*/  LEA R48, P3, R26, R100.reuse, 0x1 ;  /* 0x000000641a307211 */ /* 0x081fe200078608ff */
[----:B------:R-:W-:Y:S01]  /*24a0*/  IMAD R104, R104, 0x2, R25 ;  /* 0x0000000268687824 */ /* 0x000fe200078e0219 */
[----:B------:R-:W-:-:S02]  /*24b0*/  LEA R50, P5, R41, R100, 0x1 ;  /* 0x0000006429327211 */ /* 0x000fc400078a08ff */
[----:B------:R-:W-:Y:S02]  /*24c0*/  LEA.HI.X R49, R26, R101, R40, 0x1, P3 ;  /* 0x000000651a317211 */ /* 0x000fe400018f0c28 */
[----:B-1----:R-:W-:Y:S02]  /*24d0*/  ISETP.GE.AND P3, PT, R105, 0x1, PT ;  /* 0x000000016900780c */ /* 0x002fe40003f66270 */
[----:B------:R-:W-:Y:S02]  /*24e0*/  ISETP.GT.AND P4, PT, R53, R27, PT ;  /* 0x0000001b3500720c */ /* 0x000fe40003f84270 */
[----:B------:R-:W-:Y:S02]  /*24f0*/  LEA.HI.X R51, R41, R101, R42, 0x1, P5 ;  /* 0x0000006529337211 */ /* 0x000fe400028f0c2a */
[----:B------:R-:W-:Y:S02]  /*2500*/  P2R R95, PR, RZ, 0x10 ;  /* 0x00000010ff5f7803 */ /* 0x000fe40000000000 */
[----:B------:R-:W-:-:S05]  /*2510*/  MOV R26, R53 ;  /* 0x00000035001a7202 */ /* 0x000fca0000000f00 */
        /* <DEDUP_REMOVED lines=42> */
.L_x_1318:
[----:B------:R-:W-:Y:S05]  /*27c0*/  BSYNC B1 ;  /* 0x0000000000017941 */ /* 0x000fea0003800000 */
.L_x_1317:
[----:B------:R-:W-:Y:S01]  /*27d0*/  ISETP.GE.AND P5, PT, R228, R99, PT ;  /* 0x00000063e400720c */ /* 0x000fe20003fa6270 */
[----:B------:R-:W-:Y:S01]  /*27e0*/  BSSY B1, `(.L_x_1319) ;  /* 0x000001b000017945 */ /* 0x000fe20003800000 */
[----:B0-----:R-:W-:Y:S02]  /*27f0*/  CS2R R52, SRZ ;  /* 0x0000000000347805 */ /* 0x001fe4000001ff00 */
[----:B------:R-:W-:Y:S01]  /*2800*/  CS2R R44, SRZ ;  /* 0x00000000002c7805 */ /* 0x000fe2000001ff00 */
[----:B-----5:R-:W-:Y:S01]  /*2810*/  IMAD.MOV.U32 R100, RZ, RZ, R58 ;  /* 0x000000ffff647224 */ /* 0x020fe200078e003a */
[----:B------:R-:W-:Y:S01]  /*2820*/  CS2R R54, SRZ ;  /* 0x0000000000367805 */ /* 0x000fe2000001ff00 */
[----:B------:R-:W-:-:S06]  /*2830*/  IMAD.MOV.U32 R101, RZ, RZ, R59 ;  /* 0x000000ffff657224 */ /* 0x000fcc00078e003b */
        /* <DEDUP_REMOVED lines=21> */
.L_x_1320:
[----:B------:R-:W-:Y:S05]  /*2990*/  BSYNC B1 ;  /* 0x0000000000017941 */ /* 0x000fea0003800000 */
.L_x_1319:
        /* <DEDUP_REMOVED lines=15> */
[----:B------:R-:W-:Y:S02]  /*2a90*/  IMAD.MOV.U32 R41, RZ, RZ, R47 ;  /* 0x000000ffff297224 */ /* 0x000fe400078e002f */
[----:B------:R-:W-:Y:S02]  /*2aa0*/  IMAD.MOV.U32 R42, RZ, RZ, R54 ;  /* 0x000000ffff2a7224 */ /* 0x000fe400078e0036 */
[----:B------:R-:W-:Y:S01]  /*2ab0*/  IMAD.MOV.U32 R43, RZ, RZ, R55 ;  /* 0x000000ffff2b7224 */ /* 0x000fe200078e0037 */
[----:B------:R-:W-:Y:S01]  /*2ac0*/  PRMT R100, R40, 0x5410, R41 ;  /* 0x0000541028647816 */ /* 0x000fe20000000029 */
[----:B------:R-:W-:Y:S02]  /*2ad0*/  IMAD.MOV.U32 R40, RZ, RZ, R44 ;  /* 0x000000ffff287224 */ /* 0x000fe400078e002c */
[----:B------:R-:W-:Y:S01]  /*2ae0*/  IMAD.MOV.U32 R41, RZ, RZ, R45 ;  /* 0x000000ffff297224 */ /* 0x000fe200078e002d */
[----:B------:R-:W-:-:S04]  /*2af0*/  PRMT R103, R42, 0x5410, R43 ;  /* 0x000054102a677816 */ /* 0x000fc8000000002b */
[----:B------:R-:W-:Y:S01]  /*2b00*/  PRMT R101, R40, 0x5410, R41 ;  /* 0x0000541028657816 */ /* 0x000fe20000000029 */
[----:B------:R-:W-:Y:S06]  /*2b10*/  @!P3 BRA `(.L_x_1321) ;  /* 0x000000000004b947 */ /* 0x000fec0003800000 */
[----:B------:R-:W-:Y:S01]  /*2b20*/  BPT.TRAP 0x1 ;  /* 0x000000040000795c */ /* 0x000fe20000300000 */
.L_x_1321:
[----:B------:R-:W-:Y:S01]  /*2b30*/  IMAD R94, R2, 0x8, R18 ;  /* 0x00000008025e7824 */ /* 0x000fe200078e0212 */
[----:B------:R-:W-:Y:S01]  /*2b40*/  SHF.L.U32 R108, R201, 0x1f, RZ ;  /* 0x0000001fc96c7819 */ /* 0x000fe200000006ff */
[----:B------:R-:W-:Y:S03]  /*2b50*/  BSSY B1, `(.L_x_1322) ;  /* 0x0000003000017945 */ /* 0x000fe60003800000 */
[----:B------:R-:W0:Y:S02]  /*2b60*/  SYNCS.PHASECHK.TRANS64.TRYWAIT P6, [R94+URZ+0x32490], R108 ;  /* 0x0324906c5e0075a7 */ /* 0x000e2400080c017f */
[----:B0-----:R-:W-:Y:S05]  /*2b70*/  @!P6 BRA `(.L_x_1323) ;  /* 0x0000016c004ce947 */ /* 0x001fea0003800000 */
.L_x_1607:
[----:B------:R-:W-:Y:S05]  /*2b80*/  BSYNC B1 ;  /* 0x0000000000017941 */ /* 0x000fea0003800000 */
.L_x_1322:
        /* <DEDUP_REMOVED lines=49> */
.L_x_1329:
[----:B------:R-:W-:Y:S05]  /*2ea0*/  BSYNC B3 ;  /* 0x0000000000037941 */ /* 0x000fea0003800000 */
.L_x_1328:
[----:B--2---:R1:W-:Y:S02]  /*2eb0*/  STG.E.128 desc[UR60][R50.64], R40 ;  /* 0x0000002832007986 */ /* 0x0043e4000c101d3c */
.L_x_1327:
[----:B------:R-:W-:Y:S05]  /*2ec0*/  BSYNC B2 ;  /* 0x0000000000027941 */ /* 0x000fea0003800000 */
.L_x_1326:
        /* <DEDUP_REMOVED lines=13> */
[--C-:B------:R-:W-:Y:S02]  /*2fa0*/  HADD2.F32 R57, -RZ, R43.reuse.H1_H1 ;  /* 0x3000002bff397230 */ /* 0x100fe40000004100 */
[----:B------:R-:W-:Y:S01]  /*2fb0*/  FMUL.FTZ R110, R42, R59 ;  /* 0x0000003b2a6e7220 */ /* 0x000fe20000410000 */
[----:B------:R-:W-:Y:S02]  /*2fc0*/  HADD2.F32 R43, -RZ, R43.H0_H0 ;  /* 0x2000002bff2b7230 */ /* 0x000fe40000004100 */
[----:B------:R-:W-:Y:S02]  /*2fd0*/  HADD2.F32 R41, -RZ, R41.H0_H0 ;  /* 0x20000029ff297230 */ /* 0x000fe40000004100 */
[-C--:B------:R-:W-:Y:S01]  /*2fe0*/  FMUL.FTZ R112, R57, R62.reuse ;  /* 0x0000003e39707220 */ /* 0x080fe20000410000 */
[----:B------:R-:W-:Y:S02]  /*2ff0*/  HADD2.F32 R58, -RZ, R58.H0_H0 ;  /* 0x2000003aff3a7230 */ /* 0x000fe40000004100 */
[----:B------:R-:W-:Y:S01]  /*3000*/  FMUL.FTZ R62, R43, R62 ;  /* 0x0000003e2b3e7220 */ /* 0x000fe20000410000 */
[----:B------:R-:W-:-:S02]  /*3010*/  HADD2.F32 R60, -RZ, R60.H0_H0 ;  /* 0x2000003cff3c7230 */ /* 0x000fc40000004100 */
[C---:B------:R-:W-:Y:S01]  /*3020*/  FMUL.FTZ R59, R41.reuse, R59 ;  /* 0x0000003b293b7220 */ /* 0x040fe20000410000 */
[----:B------:R-:W-:Y:S01]  /*3030*/  FFMA.FTZ R110, R41, R58, -R110 ;  /* 0x0000003a296e7223 */ /* 0x000fe2000001086e */
[--C-:B------:R-:W-:Y:S02]  /*3040*/  HADD2.F32 R41, -RZ, R40.reuse.H1_H1 ;  /* 0x30000028ff297230 */ /* 0x100fe40000004100 */
[----:B------:R-:W-:Y:S01]  /*3050*/  FFMA.FTZ R63, R57, R60, R62 ;  /* 0x0000003c393f7223 */ /* 0x000fe2000001003e */
[----:B------:R-:W-:Y:S01]  /*3060*/  FFMA.FTZ R61, R42, R58, R59 ;  /* 0x0000003a2a3d7223 */ /* 0x000fe2000001003b */
[--C-:B------:R-:W-:Y:S02]  /*3070*/  HADD2.F32 R57, -RZ, R109.reuse.H0_H0 ;  /* 0x2000006dff397230 */ /* 0x100fe40000004100 */
[----:B------:R-:W-:Y:S01]  /*3080*/  FFMA.FTZ R112, R43, R60, -R112 ;  /* 0x0000003c2b707223 */ /* 0x000fe20000010870 */
[----:B------:R-:W-:Y:S02]  /*3090*/  HADD2.F32 R40, -RZ, R40.H0_H0 ;  /* 0x20000028ff287230 */ /* 0x000fe40000004100 */
[----:B------:R-:W-:-:S02]  /*30a0*/  HADD2.F32 R109, -RZ, R109.H1_H1 ;  /* 0x3000006dff6d7230 */ /* 0x000fc40000004100 */
[CC--:B------:R-:W-:Y:S01]  /*30b0*/  FMUL.FTZ R59, R41.reuse, R57.reuse ;  /* 0x00000039293b7220 */ /* 0x0c0fe20000410000 */
[--C-:B------:R-:W-:Y:S02]  /*30c0*/  HADD2.F32 R42, -RZ, R56.reuse.H1_H1 ;  /* 0x30000038ff2a7230 */ /* 0x100fe40000004100 */
[----:B------:R-:W-:Y:S01]  /*30d0*/  FMUL.FTZ R58, R40, R57 ;  /* 0x00000039283a7220 */ /* 0x000fe20000410000 */
[----:B------:R-:W-:Y:S02]  /*30e0*/  HADD2.F32 R56, -RZ, R56.H0_H0 ;  /* 0x20000038ff387230 */ /* 0x000fe40000004100 */
[--C-:B------:R-:W-:Y:S02]  /*30f0*/  HADD2.F32 R43, -RZ, R107.reuse.H1_H1 ;  /* 0x3000006bff2b7230 */ /* 0x100fe40000004100 */
[-C--:B------:R-:W-:Y:S01]  /*3100*/  FMUL.FTZ R57, R42, R109.reuse ;  /* 0x0000006d2a397220 */ /* 0x080fe20000410000 */
[----:B------:R-:W-:Y:S02]  /*3110*/  HADD2.F32 R107, -RZ, R107.H0_H0 ;  /* 0x2000006bff6b7230 */ /* 0x000fe40000004100 */
        /* <DEDUP_REMOVED lines=9> */
.L_x_1331:
[----:B------:R-:W-:Y:S05]  /*31b0*/  BSYNC B2 ;  /* 0x0000000000027941 */ /* 0x000fea0003800000 */
.L_x_1330:
[----:B--2---:R2:W-:Y:S02]  /*31c0*/  STG.E.128 desc[UR60][R50.64+0x40], R40 ;  /* 0x0000402832007986 */ /* 0x0045e4000c101d3c */
.L_x_1325:
[----:B------:R-:W-:Y:S05]  /*31d0*/  BSYNC B1 ;  /* 0x0000000000017941 */ /* 0x000fea0003800000 */
.L_x_1324:
        /* <DEDUP_REMOVED lines=19> */
[C---:B------:R-:W-:Y:S01]  /*3310*/  FMUL.FTZ R53, R41.reuse, R53 ;  /* 0x0000003529357220 */ /* 0x040fe20000410000 */
[----:B------:R-:W-:Y:S02]  /*3320*/  HADD2.F32 R43, -RZ, R43.H0_H0 ;  /* 0x2000002bff2b7230 */ /* 0x000fe40000004100 */
[-C--:B------:R-:W-:Y:S01]  /*3330*/  FFMA.FTZ R58, R41, R52.reuse, -R58 ;  /* 0x00000034293a7223 */ /* 0x080fe2000001083a */
[----:B------:R-:W-:Y:S01]  /*3340*/  FFMA.FTZ R55, R42, R52, R53 ;  /* 0x000000342a377223 */ /* 0x000fe20000010035 */
[----:B------:R-:W-:Y:S02]  /*3350*/  HADD2.F32 R54, -RZ, R57.H0_H0 ;  /* 0x20000039ff367230 */ /* 0x000fe40000004100 */
[----:B------:R-:W-:Y:S01]  /*3360*/  FMUL.FTZ R60, R51, R56 ;  /* 0x00000038333c7220 */ /* 0x000fe20000410000 */
[----:B------:R-:W-:-:S02]  /*3370*/  HADD2.F32 R52, -RZ, R103.H0_H0 ;  /* 0x20000067ff347230 */ /* 0x000fc40000004100 */
[C---:B------:R-:W-:Y:S01]  /*3380*/  FMUL.FTZ R56, R43.reuse, R56 ;  /* 0x000000382b387220 */ /* 0x040fe20000410000 */
[----:B------:R-:W-:Y:S02]  /*3390*/  HADD2.F32 R103, -RZ, R103.H1_H1 ;  /* 0x30000067ff677230 */ /* 0x000fe40000004100 */
[-C--:B------:R-:W-:Y:S01]  /*33a0*/  FFMA.FTZ R60, R43, R54.reuse, -R60 ;  /* 0x000000362b3c7223 */ /* 0x080fe2000001083c */
[----:B------:R-:W-:Y:S02]  /*33b0*/  HADD2.F32 R41, -RZ, R40.H1_H1 ;  /* 0x30000028ff297230 */ /* 0x000fe40000004100 */
[----:B------:R-:W-:Y:S01]  /*33c0*/  FFMA.FTZ R59, R51, R54, R56 ;  /* 0x00000036333b7223 */ /* 0x000fe20000010038 */
[----:B------:R-:W-:Y:S02]  /*33d0*/  HADD2.F32 R42, -RZ, R50.H1_H1 ;  /* 0x30000032ff2a7230 */ /* 0x000fe40000004100 */
[----:B------:R-:W-:Y:S02]  /*33e0*/  HADD2.F32 R40, -RZ, R40.H0_H0 ;  /* 0x20000028ff287230 */ /* 0x000fe40000004100 */
[----:B------:R-:W-:Y:S01]  /*33f0*/  FMUL.FTZ R53, R41, R52 ;  /* 0x0000003429357220 */ /* 0x000fe20000410000 */
[----:B------:R-:W-:-:S02]  /*3400*/  HADD2.F32 R50, -RZ, R50.H0_H0 ;  /* 0x20000032ff327230 */ /* 0x000fc40000004100 */
        /* <DEDUP_REMOVED lines=13> */
.L_x_1336:
[----:B------:R-:W-:Y:S05]  /*34e0*/  BSYNC B2 ;  /* 0x0000000000027941 */ /* 0x000fea0003800000 */
.L_x_1335:
[----:B--2---:R3:W-:Y:S02]  /*34f0*/  STG.E.128 desc[UR60][R48.64], R40 ;  /* 0x0000002830007986 */ /* 0x0047e4000c101d3c */
.L_x_1334:
[----:B------:R-:W-:Y:S05]  /*3500*/  BSYNC B1 ;  /* 0x0000000000017941 */ /* 0x000fea0003800000 */
.L_x_1333:
        /* <DEDUP_REMOVED lines=46> */
.L_x_1338:
[----:B------:R-:W-:Y:S05]  /*37f0*/  BSYNC B1 ;  /* 0x0000000000017941 */ /* 0x000fea0003800000 */
.L_x_1337:
[----:B--2---:R1:W-:Y:S01]  /*3800*/  STG.E.128 desc[UR60][R48.64+0x40], R40 ;  /* 0x0000402830007986 */ /* 0x0043e2000c101d3c */
[----:B------:R-:W-:Y:S05]  /*3810*/  BRA `(.L_x_1332) ;  /* 0x00000014006c7947 */ /* 0x000fea0003800000 */
.L_x_1316:
        /* <DEDUP_REMOVED lines=24> */
[----:B------:R2:W3:Y:S05]  /*39a0*/  @!P4 LDG.E.128 R44, desc[UR60][R50.64] ;  /* 0x0000003c322cc981 */ /* 0x0004ea000c1e1d00 */
[----:B------:R4:W5:Y:S01]  /*39b0*/  @!P4 LDG.E.128 R40, desc[UR60][R48.64] ;  /* 0x0000003c3028c981 */ /* 0x000962000c1e1d00 */
[----:B0-----:R-:W-:-:S04]  /*39c0*/  @!P3 LEA R52, P4, R58, R52, 0x1 ;  /* 0x000000343a34b211 */ /* 0x001fc800078808ff */
[----:B------:R-:W-:Y:S02]  /*39d0*/  @!P3 LEA.HI.X R53, R58, R53, R60, 0x1, P4 ;  /* 0x000000353a35b211 */ /* 0x000fe400020f0c3c */
[----:B--2---:R-:W-:Y:S02]  /*39e0*/  CS2R R50, SRZ ;  /* 0x0000000000327805 */ /* 0x004fe4000001ff00 */
[C---:B-1----:R-:W-:Y:S02]  /*39f0*/  @!P3 LEA R56, P4, R54.reuse, R56, 0x1 ;  /* 0x000000383638b211 */ /* 0x042fe400078808ff */
[----:B----4-:R-:W-:Y:S02]  /*3a00*/  CS2R R48, SRZ ;  /* 0x0000000000307805 */ /* 0x010fe4000001ff00 */
[----:B------:R-:W-:Y:S02]  /*3a10*/  @!P3 LEA.HI.X R57, R54, R57, R55, 0x1, P4 ;  /* 0x000000393639b211 */ /* 0x000fe400020f0c37 */
[----:B------:R-:W-:-:S02]  /*3a20*/  CS2R R54, SRZ ;  /* 0x0000000000367805 */ /* 0x000fc4000001ff00 */
[----:B------:R0:W2:Y:S02]  /*3a30*/  @!P3 LDG.E.128 R48, desc[UR60][R52.64] ;  /* 0x0000003c3430b981 */ /* 0x0000a4000c1e1d00 */
[----:B0-----:R-:W-:-:S06]  /*3a40*/  CS2R R52, SRZ ;  /* 0x0000000000347805 */ /* 0x001fcc000001ff00 */
[----:B------:R0:W4:Y:S01]  /*3a50*/  @!P3 LDG.E.128 R52, desc[UR60][R56.64] ;  /* 0x0000003c3834b981 */ /* 0x000122000c1e1d00 */
[----:B------:R-:W-:Y:S02]  /*3a60*/  ISETP.NE.AND P3, PT, R203, 0x3, PT ;  /* 0x00000003cb00780c */ /* 0x000fe40003f65270 */
[----:B------:R-:W-:Y:S01]  /*3a70*/  ISETP.GE.AND P4, PT, R16, R105, PT ;  /* 0x000000691000720c */ /* 0x000fe20003f86270 */
[----:B-----5:R-:W-:Y:S02]  /*3a80*/  IMAD.MOV.U32 R58, RZ, RZ, R42 ;  /* 0x000000ffff3a7224 */ /* 0x020fe400078e002a */
[----:B------:R-:W-:Y:S01]  /*3a90*/  IMAD.MOV.U32 R60, RZ, RZ, R43 ;  /* 0x000000ffff3c7224 */ /* 0x000fe200078e002b */
[----:B------:R-:W-:Y:S01]  /*3aa0*/  MOV R61, R40 ;  /* 0x00000028003d7202 */ /* 0x000fe20000000f00 */
[----:B------:R-:W-:Y:S01]  /*3ab0*/  IMAD.MOV.U32 R62, RZ, RZ, R41 ;  /* 0x000000ffff3e7224 */ /* 0x000fe200078e0029 */
[----:B------:R-:W-:Y:S01]  /*3ac0*/  PRMT R120, R120, 0x5410, R58 ;  /* 0x0000541078787816 */ /* 0x000fe2000000003a */
[----:B---3--:R-:W-:Y:S01]  /*3ad0*/  IMAD.MOV.U32 R58, RZ, RZ, R46 ;  /* 0x000000ffff3a7224 */ /* 0x008fe200078e002e */
[----:B------:R-:W-:Y:S01]  /*3ae0*/  PRMT R126, R60, 0x7610, R126 ;  /* 0x000076103c7e7816 */ /* 0x000fe2000000007e */
[----:B0-----:R-:W-:Y:S01]  /*3af0*/  IMAD.MOV.U32 R56, RZ, RZ, R47 ;  /* 0x000000ffff387224 */ /* 0x001fe200078e002f */
[----:B------:R-:W-:Y:S01]  /*3b00*/  PRMT R121, R61, 0x7610, R121 ;  /* 0x000076103d797816 */ /* 0x000fe20000000079 */
[----:B------:R-:W-:Y:S01]  /*3b10*/  IMAD.MOV.U32 R57, RZ, RZ, R44 ;  /* 0x000000ffff397224 */ /* 0x000fe200078e002c */
[----:B------:R-:W-:Y:S01]  /*3b20*/  PRMT R122, R62, 0x7610, R122 ;  /* 0x000076103e7a7816 */ /* 0x000fe2000000007a */
[----:B------:R-:W-:Y:S01]  /*3b30*/  IMAD.MOV.U32 R60, RZ, RZ, R45 ;  /* 0x000000ffff3c7224 */ /* 0x000fe200078e002d */
[----:B------:R-:W-:-:S02]  /*3b40*/  PRMT R120, R58, 0x7610, R120 ;  /* 0x000076103a787816 */ /* 0x000fc40000000078 */
[----:B------:R-:W-:Y:S01]  /*3b50*/  PRMT R126, R126, 0x5410, R56 ;  /* 0x000054107e7e7816 */ /* 0x000fe20000000038 */
[----:B--2---:R-:W-:Y:S01]  /*3b60*/  IMAD.MOV.U32 R56, RZ, RZ, R50 ;  /* 0x000000ffff387224 */ /* 0x004fe200078e0032 */
[----:B------:R-:W-:Y:S01]  /*3b70*/  PRMT R121, R121, 0x5410, R57 ;  /* 0x0000541079797816 */ /* 0x000fe20000000039 */
[----:B------:R-:W-:Y:S01]  /*3b80*/  IMAD.MOV.U32 R57, RZ, RZ, R51 ;  /* 0x000000ffff397224 */ /* 0x000fe200078e0033 */
[----:B------:R-:W-:Y:S01]  /*3b90*/  PRMT R122, R122, 0x5410, R60 ;  /* 0x000054107a7a7816 */ /* 0x000fe2000000003c */
[----:B------:R-:W-:Y:S02]  /*3ba0*/  IMAD.MOV.U32 R58, RZ, RZ, R48 ;  /* 0x000000ffff3a7224 */ /* 0x000fe400078e0030 */
[----:B------:R-:W-:Y:S01]  /*3bb0*/  IMAD.MOV.U32 R60, RZ, RZ, R49 ;  /* 0x000000ffff3c7224 */ /* 0x000fe200078e0031 */
[----:B------:R-:W-:-:S04]  /*3bc0*/  PRMT R115, R56, 0x5410, R57 ;  /* 0x0000541038737816 */ /* 0x000fc80000000039 */
[----:B------:R-:W-:Y:S01]  /*3bd0*/  PRMT R116, R58, 0x5410, R60 ;  /* 0x000054103a747816 */ /* 0x000fe2000000003c */
[----:B----4-:R-:W-:Y:S02]  /*3be0*/  IMAD.MOV.U32 R56, RZ, RZ, R54 ;  /* 0x000000ffff387224 */ /* 0x010fe400078e0036 */
[----:B------:R-:W-:Y:S02]  /*3bf0*/  IMAD.MOV.U32 R57, RZ, RZ, R55 ;  /* 0x000000ffff397224 */ /* 0x000fe400078e0037 */
[----:B------:R-:W-:Y:S02]  /*3c00*/  IMAD.MOV.U32 R58, RZ, RZ, R52 ;  /* 0x000000ffff3a7224 */ /* 0x000fe400078e0034 */
[----:B------:R-:W-:Y:S01]  /*3c10*/  IMAD.MOV.U32 R60, RZ, RZ, R53 ;  /* 0x000000ffff3c7224 */ /* 0x000fe200078e0035 */
[----:B------:R-:W-:-:S04]  /*3c20*/  PRMT R117, R56, 0x5410, R57 ;  /* 0x0000541038757816 */ /* 0x000fc80000000039 */
[----:B------:R-:W-:Y:S01]  /*3c30*/  PRMT R118, R58, 0x5410, R60 ;  /* 0x000054103a767816 */ /* 0x000fe2000000003c */
[----:B------:R-:W-:Y:S06]  /*3c40*/  @!P3 BRA `(.L_x_1339) ;  /* 0x000000000004b947 */ /* 0x000fec0003800000 */
[----:B------:R-:W-:Y:S01]  /*3c50*/  BPT.TRAP 0x1 ;  /* 0x000000040000795c */ /* 0x000fe20000300000 */
.L_x_1339:
[----:B------:R-:W-:Y:S01]  /*3c60*/  IMAD R94, R2, 0x8, R18 ;  /* 0x00000008025e7824 */ /* 0x000fe200078e0212 */
[----:B------:R-:W-:Y:S01]  /*3c70*/  SHF.L.U32 R108, R201, 0x1f, RZ ;  /* 0x0000001fc96c7819 */ /* 0x000fe200000006ff */
[----:B------:R-:W0:Y:S01]  /*3c80*/  LDC R109, c[0x0][0x2f4] ;  /* 0x0000bd00ff6d7b82 */ /* 0x000e220000000800 */
[----:B------:R-:W-:Y:S01]  /*3c90*/  BSSY B1, `(.L_x_1340) ;  /* 0x0000006000017945 */ /* 0x000fe20003800000 */
[----:B------:R-:W-:Y:S01]  /*3ca0*/  MOV R103, R59 ;  /* 0x0000003b00677202 */ /* 0x000fe20000000f00 */
[----:B------:R-:W1:Y:S05]  /*3cb0*/  SYNCS.PHASECHK.TRANS64.TRYWAIT P5, [R94+URZ+0x32490], R108 ;  /* 0x0324906c5e0075a7 */ /* 0x000e6a00080a017f */
[----:B------:R-:W2:Y:S01]  /*3cc0*/  LDC.64 R104, c[0x0][0x300] ;  /* 0x0000c000ff687b82 */ /* 0x000ea20000000a00 */
[----:B0-----:R-:W-:Y:S01]  /*3cd0*/  IMAD.IADD R111, R109, 0x1, -R76 ;  /* 0x000000016d6f7824 */ /* 0x001fe200078e0a4c */
[----:B-1----:R-:W-:Y:S06]  /*3ce0*/  @!P5 BRA `(.L_x_1341) ;  /* 0x0000015c0004d947 */ /* 0x002fec0003800000 */
.L_x_1608:
[----:B------:R-:W-:Y:S05]  /*3cf0*/  BSYNC B1 ;  /* 0x0000000000017941 */ /* 0x000fea0003800000 */
.L_x_1340:
        /* <DEDUP_REMOVED lines=20> */
[----:B------:R-:W-:-:S04]  /*3e40*/  IMAD R59, R2, 0x1800, R59 ;  /* 0x00001800023b7824 */ /* 0x000fc800078e023b */
[----:B------:R-:W-:Y:S02]  /*3e50*/  IMAD R60, R59, 0x2, R18 ;  /* 0x000000023b3c7824 */ /* 0x000fe400078e0212 */
[----:B------:R-:W1:Y:S04]  /*3e60*/  LDS.128 R56, [R57+0x1c400] ;  /* 0x01c4000039387984 */ /* 0x000e680000000c00 */
[----:B------:R-:W2:Y:S01]  /*3e70*/  LDS.128 R60, [R60+0x1c400] ;  /* 0x01c400003c3c7984 */ /* 0x000ea20000000c00 */
[----:B------:R-:W-:Y:S05]  /*3e80*/  @P4 BRA `(.L_x_1345) ;  /* 0x0000000400484947 */ /* 0x000fea0003800000 */
[--C-:B------:R-:W-:Y:S02]  /*3e90*/  SHF.R.U64 R44, R44, 0x10, R45.reuse ;  /* 0x000000102c2c7819 */ /* 0x100fe4000000122d */
[----:B------:R-:W-:Y:S02]  /*3ea0*/  SHF.R.U32.HI R45, RZ, 0x10, R45 ;  /* 0x00000010ff2d7819 */ /* 0x000fe4000001162d */
[--C-:B------:R-:W-:Y:S02]  /*3eb0*/  SHF.R.U64 R119, R40, 0x10, R41.reuse ;  /* 0x0000001028777819 */ /* 0x100fe40000001229 */
[----:B------:R-:W-:Y:S02]  /*3ec0*/  SHF.R.U32.HI R123, RZ, 0x10, R41 ;  /* 0x00000010ff7b7819 */ /* 0x000fe40000011629 */
[--C-:B------:R-:W-:Y:S01]  /*3ed0*/  SHF.R.U64 R40, R42, 0x10, R43.reuse ;  /* 0x000000102a287819 */ /* 0x100fe2000000122b */
[----:B-1----:R-:W-:Y:S01]  /*3ee0*/  HADD2.F32 R42, -RZ, R57.H0_H0 ;  /* 0x20000039ff2a7230 */ /* 0x002fe20000004100 */
[----:B------:R-:W-:Y:S01]  /*3ef0*/  SHF.R.U32.HI R125, RZ, 0x10, R43 ;  /* 0x00000010ff7d7819 */ /* 0x000fe2000001162b */
[--C-:B--2---:R-:W-:Y:S01]  /*3f00*/  HADD2.F32 R43, -RZ, R61.reuse.H0_H0 ;  /* 0x2000003dff2b7230 */ /* 0x104fe20000004100 */
[--C-:B------:R-:W-:Y:S01]  /*3f10*/  SHF.R.U64 R41, R46, 0x10, R47.reuse ;  /* 0x000000102e297819 */ /* 0x100fe2000000122f */
[----:B------:R-:W-:Y:S01]  /*3f20*/  HADD2.F32 R46, -RZ, R61.H1_H1 ;  /* 0x3000003dff2e7230 */ /* 0x000fe20000004100 */
[----:B------:R-:W-:Y:S01]  /*3f30*/  SHF.R.U32.HI R128, RZ, 0x10, R47 ;  /* 0x00000010ff807819 */ /* 0x000fe2000001162f */
[----:B------:R-:W-:-:S02]  /*3f40*/  HADD2.F32 R47, -RZ, R122.H0_H0 ;  /* 0x2000007aff2f7230 */ /* 0x000fc40000004100 */
[----:B------:R-:W-:Y:S02]  /*3f50*/  HADD2.F32 R61, -RZ, R45.H0_H0 ;  /* 0x2000002dff3d7230 */ /* 0x000fe40000004100 */
[----:B------:R-:W-:Y:S02]  /*3f60*/  HADD2.F32 R122, -RZ, R122.H1_H1 ;  /* 0x3000007aff7a7230 */ /* 0x000fe40000004100 */
[----:B------:R-:W-:Y:S02]  /*3f70*/  HADD2.F32 R45, -RZ, R57.H1_H1 ;  /* 0x30000039ff2d7230 */ /* 0x000fe40000004100 */
[-C--:B------:R-:W-:Y:S01]  /*3f80*/  FMUL.FTZ R124, R46, R61.reuse ;  /* 0x0000003d2e7c7220 */ /* 0x080fe20000410000 */
[----:B------:R-:W-:Y:S02]  /*3f90*/  HADD2.F32 R57, -RZ, R123.H0_H0 ;  /* 0x2000007bff397230 */ /* 0x000fe40000004100 */
[-C--:B------:R-:W-:Y:S01]  /*3fa0*/  FMUL.FTZ R123, R43, R122.reuse ;  /* 0x0000007a2b7b7220 */ /* 0x080fe20000410000 */
[----:B------:R-:W-:Y:S01]  /*3fb0*/  FMUL.FTZ R122, R42, R122 ;  /* 0x0000007a2a7a7220 */ /* 0x000fe20000410000 */
[----:B------:R-:W-:Y:S01]  /*3fc0*/  FMUL.FTZ R61, R45, R61 ;  /* 0x0000003d2d3d7220 */ /* 0x000fe20000410000 */
[----:B------:R-:W-:-:S02]  /*3fd0*/  HADD2.F32 R128, -RZ, R128.H0_H0 ;  /* 0x20000080ff807230 */ /* 0x000fc40000004100 */
[----:B------:R-:W-:Y:S01]  /*3fe0*/  FFMA.FTZ R45, R45, R57, -R124 ;  /* 0x000000392d2d7223 */ /* 0x000fe2000001087c */
[----:B------:R-:W-:Y:S01]  /*3ff0*/  FFMA.FTZ R42, R42, R47, -R123 ;  /* 0x0000002f2a2a7223 */ /* 0x000fe2000001087b */
[----:B------:R-:W-:Y:S01]  /*4000*/  FFMA.FTZ R46, R46, R57, R61 ;  /* 0x000000392e2e7223 */ /* 0x000fe2000001003d */
[----:B------:R-:W-:Y:S01]  /*4010*/  FFMA.FTZ R43, R43, R47, R122 ;  /* 0x0000002f2b2b7223 */ /* 0x000fe2000001007a */
[--C-:B------:R-:W-:Y:S02]  /*4020*/  HADD2.F32 R57, -RZ, R63.reuse.H0_H0 ;  /* 0x2000003fff397230 */ /* 0x100fe40000004100 */
[----:B------:R-:W-:Y:S01]  /*4030*/  HADD2.F32 R63, -RZ, R63.H1_H1 ;  /* 0x3000003fff3f7230 */ /* 0x000fe20000004100 */
[----:B------:R-:W-:Y:S01]  /*4040*/  F2FP.F16.F32.PACK_AB R42, R45, R42 ;  /* 0x0000002a2d2a723e */ /* 0x000fe200000000ff */
[--C-:B------:R-:W-:Y:S02]  /*4050*/  HADD2.F32 R47, -RZ, R59.reuse.H0_H0 ;  /* 0x2000003bff2f7230 */ /* 0x100fe40000004100 */
[----:B------:R-:W-:-:S02]  /*4060*/  HADD2.F32 R59, -RZ, R59.H1_H1 ;  /* 0x3000003bff3b7230 */ /* 0x000fc40000004100 */
[-C--:B------:R-:W-:Y:S01]  /*4070*/  FMUL.FTZ R132, R63, R128.reuse ;  /* 0x000000803f847220 */ /* 0x080fe20000410000 */
[--C-:B------:R-:W-:Y:S02]  /*4080*/  HADD2.F32 R122, -RZ, R126.reuse.H0_H0 ;  /* 0x2000007eff7a7230 */ /* 0x100fe40000004100 */
[----:B------:R-:W-:Y:S02]  /*4090*/  HADD2.F32 R124, -RZ, R125.H0_H0 ;  /* 0x2000007dff7c7230 */ /* 0x000fe40000004100 */
[----:B------:R-:W-:Y:S01]  /*40a0*/  FMUL.FTZ R128, R59, R128 ;  /* 0x000000803b807220 */ /* 0x000fe20000410000 */
[----:B------:R-:W-:Y:S02]  /*40b0*/  HADD2.F32 R126, -RZ, R126.H1_H1 ;  /* 0x3000007eff7e7230 */ /* 0x000fe40000004100 */
[----:B------:R-:W-:Y:S02]  /*40c0*/  HADD2.F32 R61, -RZ, R121.H0_H0 ;  /* 0x20000079ff3d7230 */ /* 0x000fe40000004100 */
[-C--:B------:R-:W-:Y:S01]  /*40d0*/  FFMA.FTZ R128, R63, R124.reuse, R128 ;  /* 0x0000007c3f807223 */ /* 0x080fe20000010080 */
[----:B------:R-:W-:Y:S01]  /*40e0*/  FFMA.FTZ R132, R59, R124, -R132 ;  /* 0x0000007c3b847223 */ /* 0x000fe20000010884 */
[----:B------:R-:W-:Y:S01]  /*40f0*/  FMUL.FTZ R130, R57, R126 ;  /* 0x0000007e39827220 */ /* 0x000fe20000410000 */
[----:B------:R-:W-:-:S02]  /*4100*/  HADD2.F32 R63, -RZ, R44.H0_H0 ;  /* 0x2000002cff3f7230 */ /* 0x000fc40000004100 */
[C---:B------:R-:W-:Y:S01]  /*4110*/  FMUL.FTZ R126, R47.reuse, R126 ;  /* 0x0000007e2f7e7220 */ /* 0x040fe20000410000 */
[----:B------:R-:W-:Y:S02]  /*4120*/  HADD2.F32 R121, -RZ, R121.H1_H1 ;  /* 0x30000079ff797230 */ /* 0x000fe40000004100 */
[-C--:B------:R-:W-:Y:S01]  /*4130*/  FFMA.FTZ R47, R47, R122.reuse, -R130 ;  /* 0x0000007a2f2f7223 */ /* 0x080fe20000010882 */
[----:B------:R-:W-:Y:S02]  /*4140*/  HADD2.F32 R59, -RZ, R60.H0_H0 ;  /* 0x2000003cff3b7230 */ /* 0x000fe40000004100 */
[----:B------:R-:W-:Y:S01]  /*4150*/  FFMA.FTZ R57, R57, R122, R126 ;  /* 0x0000007a39397223 */ /* 0x000fe2000001007e */
[----:B------:R-:W-:Y:S02]  /*4160*/  HADD2.F32 R44, -RZ, R56.H0_H0 ;  /* 0x20000038ff2c7230 */ /* 0x000fe40000004100 */
[----:B------:R-:W-:Y:S02]  /*4170*/  HADD2.F32 R60, -RZ, R60.H1_H1 ;  /* 0x3000003cff3c7230 */ /* 0x000fe40000004100 */
[----:B------:R-:W-:Y:S01]  /*4180*/  FMUL.FTZ R123, R59, R121 ;  /* 0x000000793b7b7220 */ /* 0x000fe20000410000 */
[----:B------:R-:W-:-:S02]  /*4190*/  HADD2.F32 R56, -RZ, R56.H1_H1 ;  /* 0x30000038ff387230 */ /* 0x000fc40000004100 */
[----:B------:R-:W-:Y:S01]  /*41a0*/  FMUL.FTZ R122, R44, R121 ;  /* 0x000000792c7a7220 */ /* 0x000fe20000410000 */
[----:B------:R-:W-:Y:S02]  /*41b0*/  HADD2.F32 R119, -RZ, R119.H0_H0 ;  /* 0x20000077ff777230 */ /* 0x000fe40000004100 */
[----:B------:R-:W-:Y:S01]  /*41c0*/  FMUL.FTZ R121, R60, R63 ;  /* 0x0000003f3c797220 */ /* 0x000fe20000410000 */
[-C--:B------:R-:W-:Y:S01]  /*41d0*/  FFMA.FTZ R123, R44, R61.reuse, -R123 ;  /* 0x0000003d2c7b7223 */ /* 0x080fe2000001087b */
[----:B------:R-:W-:Y:S01]  /*41e0*/  FFMA.FTZ R122, R59, R61, R122 ;  /* 0x0000003d3b7a7223 */ /* 0x000fe2000001007a */
[C---:B------:R-:W-:Y:S01]  /*41f0*/  FMUL.FTZ R63, R56.reuse, R63 ;  /* 0x0000003f383f7220 */ /* 0x040fe20000410000 */
[----:B------:R-:W-:Y:S01]  /*4200*/  FFMA.FTZ R124, R56, R119, -R121 ;  /* 0x00000077387c7223 */ /* 0x000fe20000010879 */
[----:B------:R-:W-:Y:S01]  /*4210*/  HADD2.F32 R61, -RZ, R41.H0_H0 ;  /* 0x20000029ff3d7230 */ /* 0x000fe20000004100 */
[----:B------:R-:W-:Y:S01]  /*4220*/  F2FP.F16.F32.PACK_AB R128, R128, R57 ;  /* 0x000000398080723e */ /* 0x000fe200000000ff */
[----:B------:R-:W-:-:S02]  /*4230*/  HADD2.F32 R44, -RZ, R62.H0_H0 ;  /* 0x2000003eff2c7230 */ /* 0x000fc40000004100 */
[----:B------:R-:W-:Y:S01]  /*4240*/  FFMA.FTZ R63, R60, R119, R63 ;  /* 0x000000773c3f7223 */ /* 0x000fe2000001003f */
[----:B------:R-:W-:Y:S02]  /*4250*/  HADD2.F32 R56, -RZ, R120.H1_H1 ;  /* 0x30000078ff387230 */ /* 0x000fe40000004100 */
[----:B------:R-:W-:Y:S02]  /*4260*/  HADD2.F32 R41, -RZ, R58.H0_H0 ;  /* 0x2000003aff297230 */ /* 0x000fe40000004100 */
[----:B------:R-:W-:Y:S01]  /*4270*/  HADD2.F32 R62, -RZ, R62.H1_H1 ;  /* 0x3000003eff3e7230 */ /* 0x000fe20000004100 */
[----:B------:R-:W-:Y:S01]  /*4280*/  F2FP.F16.F32.PACK_AB R60, R63, R122 ;  /* 0x0000007a3f3c723e */ /* 0x000fe200000000ff */
[----:B------:R-:W-:Y:S02]  /*4290*/  HADD2.F32 R120, -RZ, R120.H0_H0 ;  /* 0x20000078ff787230 */ /* 0x000fe40000004100 */
[----:B------:R-:W-:Y:S02]  /*42a0*/  HADD2.F32 R58, -RZ, R58.H1_H1 ;  /* 0x3000003aff3a7230 */ /* 0x000fe40000004100 */
[----:B------:R-:W-:Y:S01]  /*42b0*/  FMUL.FTZ R121, R62, R61 ;  /* 0x0000003d3e797220 */ /* 0x000fe20000410000 */
[----:B------:R-:W-:-:S02]  /*42c0*/  HADD2.F32 R59, -RZ, R40.H0_H0 ;  /* 0x20000028ff3b7230 */ /* 0x000fc40000004100 */
[-C--:B------:R-:W-:Y:S01]  /*42d0*/  FMUL.FTZ R40, R44, R120.reuse ;  /* 0x000000782c287220 */ /* 0x080fe20000410000 */
[C---:B------:R-:W-:Y:S01]  /*42e0*/  FMUL.FTZ R119, R41.reuse, R120 ;  /* 0x0000007829777220 */ /* 0x040fe20000410000 */
[----:B------:R-:W-:Y:S01]  /*42f0*/  FMUL.FTZ R61, R58, R61 ;  /* 0x0000003d3a3d7220 */ /* 0x000fe20000410000 */
[----:B------:R-:W-:Y:S02]  /*4300*/  IMAD.MOV.U32 R57, RZ, RZ, R42 ;  /* 0x000000ffff397224 */ /* 0x000fe400078e002a */
[-C--:B------:R-:W-:Y:S01]  /*4310*/  FFMA.FTZ R40, R41, R56.reuse, -R40 ;  /* 0x0000003829287223 */ /* 0x080fe20000010828 */
[----:B------:R-:W-:Y:S01]  /*4320*/  FFMA.FTZ R119, R44, R56, R119 ;  /* 0x000000382c777223 */ /* 0x000fe20000010077 */
[-C--:B------:R-:W-:Y:S01]  /*4330*/  FFMA.FTZ R121, R58, R59.reuse, -R121 ;  /* 0x0000003b3a797223 */ /* 0x080fe20000010879 */
[----:B------:R-:W-:Y:S01]  /*4340*/  FFMA.FTZ R62, R62, R59, R61 ;  /* 0x0000003b3e3e7223 */ /* 0x000fe2000001003d */
[----:B------:R-:W-:Y:S01]  /*4350*/  F2FP.F16.F32.PACK_AB R59, R132, R47 ;  /* 0x0000002f843b723e */ /* 0x000fe200000000ff */
[----:B------:R-:W-:Y:S01]  /*4360*/  IMAD.MOV.U32 R63, RZ, RZ, R128 ;  /* 0x000000ffff3f7224 */ /* 0x000fe200078e0080 */
[----:B------:R-:W-:-:S02]  /*4370*/  F2FP.F16.F32.PACK_AB R61, R46, R43 ;  /* 0x0000002b2e3d723e */ /* 0x000fc400000000ff */
[----:B------:R-:W-:Y:S02]  /*4380*/  F2FP.F16.F32.PACK_AB R56, R124, R123 ;  /* 0x0000007b7c38723e */ /* 0x000fe400000000ff */
[----:B------:R-:W-:Y:S02]  /*4390*/  F2FP.F16.F32.PACK_AB R58, R121, R40 ;  /* 0x00000028793a723e */ /* 0x000fe400000000ff */
[----:B------:R-:W-:-:S07]  /*43a0*/  F2FP.F16.F32.PACK_AB R62, R62, R119 ;  /* 0x000000773e3e723e */ /* 0x000fce00000000ff */
.L_x_1345:
[----:B------:R-:W-:Y:S05]  /*43b0*/  BSYNC B2 ;  /* 0x0000000000027941 */ /* 0x000fea0003800000 */
.L_x_1344:
        /* <DEDUP_REMOVED lines=12> */
.L_x_1343:
[----:B------:R-:W-:Y:S05]  /*4480*/  BSYNC B1 ;  /* 0x0000000000017941 */ /* 0x000fea0003800000 */
.L_x_1342:
        /* <DEDUP_REMOVED lines=12> */
[----:B------:R-:W-:Y:S01]  /*4550*/  LEA.HI.X R57, R40, R101, R41, 0x1, P5 ;  /* 0x0000006528397211 */ /* 0x000fe200028f0c29 */
[----:B------:R-:W-:Y:S01]  /*4560*/  IMAD R41, R2, 0x1800, R90 ;  /* 0x0000180002297824 */ /* 0x000fe200078e025a */
[----:B------:R-:W-:-:S03]  /*4570*/  SHF.R.S32.HI R40, RZ, 0x1f, R111 ;  /* 0x0000001fff287819 */ /* 0x000fc6000001146f */
[----:B------:R-:W-:Y:S01]  /*4580*/  IMAD R41, R41, 0x2, R18 ;  /* 0x0000000229297824 */ /* 0x000fe200078e0212 */
[----:B------:R-:W-:-:S04]  /*4590*/  LEA.HI R111, R40, R111, RZ, 0x4 ;  /* 0x0000006f286f7211 */ /* 0x000fc800078f20ff */
[----:B------:R-:W-:-:S05]  /*45a0*/  LEA.HI.SX32 R59, R111, R86, 0x1c ;  /* 0x000000566f3b7211 */ /* 0x000fca00078fe2ff */
[----:B------:R-:W-:-:S05]  /*45b0*/  IMAD.SHL.U32 R59, R59, 0x8, RZ ;  /* 0x000000083b3b7824 */ /* 0x000fca00078e00ff */
[----:B------:R-:W-:-:S04]  /*45c0*/  LOP3.LUT R40, R214, 0x38, R59, 0xf8, !PT ;  /* 0x00000038d6287812 */ /* 0x000fc800078ef83b */
[----:B------:R-:W-:-:S05]  /*45d0*/  LOP3.LUT R40, R40, R42, RZ, 0x3c, !PT ;  /* 0x0000002a28287212 */ /* 0x000fca00078e3cff */
[----:B------:R-:W-:-:S04]  /*45e0*/  IMAD.IADD R43, R219, 0x1, R40 ;  /* 0x00000001db2b7824 */ /* 0x000fc800078e0228 */
[----:B------:R-:W-:-:S04]  /*45f0*/  IMAD R43, R2, 0x1800, R43 ;  /* 0x00001800022b7824 */ /* 0x000fc800078e022b */
[----:B------:R-:W-:Y:S02]  /*4600*/  IMAD R44, R43, 0x2, R18 ;  /* 0x000000022b2c7824 */ /* 0x000fe400078e0212 */
[----:B------:R-:W1:Y:S04]  /*4610*/  LDS.128 R40, [R41+0x1c400] ;  /* 0x01c4000029287984 */ /* 0x000e680000000c00 */
[----:B------:R-:W2:Y:S01]  /*4620*/  LDS.128 R44, [R44+0x1c400] ;  /* 0x01c400002c2c7984 */ /* 0x000ea20000000c00 */
[----:B------:R-:W-:Y:S05]  /*4630*/  @P4 BRA `(.L_x_1347) ;  /* 0x0000000400544947 */ /* 0x000fea0003800000 */
[----:B------:R-:W-:Y:S02]  /*4640*/  SHF.R.U64 R60, R48, 0x10, R49 ;  /* 0x00000010303c7819 */ /* 0x000fe40000001231 */
[----:B------:R-:W-:Y:S02]  /*4650*/  SHF.R.U32.HI R62, RZ, 0x10, R53 ;  /* 0x00000010ff3e7819 */ /* 0x000fe40000011635 */
[--C-:B------:R-:W-:Y:S01]  /*4660*/  SHF.R.U64 R48, R50, 0x10, R51.reuse ;  /* 0x0000001032307819 */ /* 0x100fe20000001233 */
[----:B--2---:R-:W-:Y:S01]  /*4670*/  IMAD.MOV.U32 R50, RZ, RZ, R44 ;  /* 0x000000ffff327224 */ /* 0x004fe200078e002c */
[----:B------:R-:W-:Y:S01]  /*4680*/  SHF.R.U32.HI R105, RZ, 0x10, R51 ;  /* 0x00000010ff697819 */ /* 0x000fe20000011633 */
[----:B------:R-:W-:Y:S01]  /*4690*/  IMAD.MOV.U32 R51, RZ, RZ, R46 ;  /* 0x000000ffff337224 */ /* 0x000fe200078e002e */
[----:B------:R-:W-:Y:S01]  /*46a0*/  SHF.R.U64 R107, R52, 0x10, R53 ;  /* 0x00000010346b7819 */ /* 0x000fe20000001235 */
[----:B------:R-:W-:Y:S01]  /*46b0*/  HADD2.F32 R53, -RZ, R118.H1_H1 ;  /* 0x30000076ff357230 */ /* 0x000fe20000004100 */
[----:B-1----:R-:W-:Y:S01]  /*46c0*/  MOV R44, R43 ;  /* 0x0000002b002c7202 */ /* 0x002fe20000000f00 */
[----:B------:R-:W-:Y:S01]  /*46d0*/  HADD2.F32 R46, -RZ, R45.H0_H0 ;  /* 0x2000002dff2e7230 */ /* 0x000fe20000004100 */
[----:B------:R-:W-:Y:S01]  /*46e0*/  SHF.R.U32.HI R61, RZ, 0x10, R49 ;  /* 0x00000010ff3d7819 */ /* 0x000fe20000011631 */
[----:B------:R-:W-:Y:S01]  /*46f0*/  HADD2.F32 R43, -RZ, R41.H0_H0 ;  /* 0x20000029ff2b7230 */ /* 0x000fe20000004100 */
[----:B------:R-:W-:Y:S01]  /*4700*/  SHF.R.U64 R49, R54, 0x10, R55 ;  /* 0x0000001036317819 */ /* 0x000fe20000001237 */
[----:B------:R-:W-:-:S02]  /*4710*/  HADD2.F32 R45, -RZ, R45.H1_H1 ;  /* 0x3000002dff2d7230 */ /* 0x000fc40000004100 */
[CC--:B------:R-:W-:Y:S01]  /*4720*/  FMUL.FTZ R104, R46.reuse, R53.reuse ;  /* 0x000000352e687220 */ /* 0x0c0fe20000410000 */
[----:B------:R-:W-:Y:S02]  /*4730*/  HADD2.F32 R62, -RZ, R62.H0_H0 ;  /* 0x2000003eff3e7230 */ /* 0x000fe40000004100 */
[----:B------:R-:W-:Y:S01]  /*4740*/  FMUL.FTZ R53, R43, R53 ;  /* 0x000000352b357220 */ /* 0x000fe20000410000 */
[----:B------:R-:W-:Y:S01]  /*4750*/  HADD2.F32 R52, -RZ, R116.H1_H1 ;  /* 0x30000074ff347230 */ /* 0x000fe20000004100 */
[----:B------:R-:W-:Y:S01]  /*4760*/  SHF.R.U32.HI R63, RZ, 0x10, R55 ;  /* 0x00000010ff3f7819 */ /* 0x000fe20000011637 */
[----:B------:R-:W-:Y:S02]  /*4770*/  HADD2.F32 R41, -RZ, R41.H1_H1 ;  /* 0x30000029ff297230 */ /* 0x000fe40000004100 */
[----:B------:R-:W-:Y:S01]  /*4780*/  FMUL.FTZ R106, R45, R62 ;  /* 0x0000003e2d6a7220 */ /* 0x000fe20000410000 */
[----:B------:R-:W-:Y:S02]  /*4790*/  HADD2.F32 R54, -RZ, R61.H0_H0 ;  /* 0x2000003dff367230 */ /* 0x000fe40000004100 */
[-C--:B------:R-:W-:Y:S01]  /*47a0*/  FFMA.FTZ R104, R43, R52.reuse, -R104 ;  /* 0x000000342b687223 */ /* 0x080fe20000010868 */
[----:B------:R-:W-:Y:S01]  /*47b0*/  FFMA.FTZ R55, R46, R52, R53 ;  /* 0x000000342e377223 */ /* 0x000fe20000010035 */
[----:B------:R-:W-:Y:S01]  /*47c0*/  FMUL.FTZ R62, R41, R62 ;  /* 0x0000003e293e7220 */ /* 0x000fe20000410000 */
[----:B------:R-:W-:-:S02]  /*47d0*/  HADD2.F32 R52, -RZ, R117.H1_H1 ;  /* 0x30000075ff347230 */ /* 0x000fc40000004100 */
[-C--:B------:R-:W-:Y:S01]  /*47e0*/  FFMA.FTZ R61, R41, R54.reuse, -R106 ;  /* 0x00000036293d7223 */ /* 0x080fe2000001086a */
[----:B------:R-:W-:Y:S02]  /*47f0*/  HADD2.F32 R43, -RZ, R47.H0_H0 ;  /* 0x2000002fff2b7230 */ /* 0x000fe40000004100 */
[----:B------:R-:W-:Y:S01]  /*4800*/  FFMA.FTZ R62, R45, R54, R62 ;  /* 0x000000362d3e7223 */ /* 0x000fe2000001003e */
[--C-:B------:R-:W-:Y:S02]  /*4810*/  HADD2.F32 R41, -RZ, R44.reuse.H0_H0 ;  /* 0x2000002cff297230 */ /* 0x100fe40000004100 */
[----:B------:R-:W-:Y:S02]  /*4820*/  HADD2.F32 R53, -RZ, R63.H0_H0 ;  /* 0x2000003fff357230 */ /* 0x000fe40000004100 */
[-C--:B------:R-:W-:Y:S01]  /*4830*/  FMUL.FTZ R54, R43, R52.reuse ;  /* 0x000000342b367220 */ /* 0x080fe20000410000 */
[----:B------:R-:W-:Y:S02]  /*4840*/  HADD2.F32 R44, -RZ, R44.H1_H1 ;  /* 0x3000002cff2c7230 */ /* 0x000fe40000004100 */
[----:B------:R-:W-:Y:S01]  /*4850*/  FMUL.FTZ R52, R41, R52 ;  /* 0x0000003429347220 */ /* 0x000fe20000410000 */
[----:B------:R-:W-:-:S02]  /*4860*/  HADD2.F32 R46, -RZ, R115.H1_H1 ;  /* 0x30000073ff2e7230 */ /* 0x000fc40000004100 */
[----:B------:R-:W-:Y:S02]  /*4870*/  HADD2.F32 R47, -RZ, R47.H1_H1 ;  /* 0x3000002fff2f7230 */ /* 0x000fe40000004100 */
[-C--:B------:R-:W-:Y:S01]  /*4880*/  FMUL.FTZ R106, R44, R53.reuse ;  /* 0x000000352c6a7220 */ /* 0x080fe20000410000 */
[----:B------:R-:W-:Y:S02]  /*4890*/  HADD2.F32 R45, -RZ, R105.H0_H0 ;  /* 0x20000069ff2d7230 */ /* 0x000fe40000004100 */
[----:B------:R-:W-:Y:S01]  /*48a0*/  FFMA.FTZ R52, R43, R46, R52 ;  /* 0x0000002e2b347223 */ /* 0x000fe20000010034 */
[----:B------:R-:W-:Y:S02]  /*48b0*/  HADD2.F32 R118, -RZ, R118.H0_H0 ;  /* 0x20000076ff767230 */ /* 0x000fe40000004100 */
[C---:B------:R-:W-:Y:S01]  /*48c0*/  FMUL.FTZ R63, R47.reuse, R53 ;  /* 0x000000352f3f7220 */ /* 0x040fe20000410000 */
[----:B------:R-:W-:Y:S02]  /*48d0*/  HADD2.F32 R43, -RZ, R50.H0_H0 ;  /* 0x20000032ff2b7230 */ /* 0x000fe40000004100 */
[----:B------:R-:W-:Y:S01]  /*48e0*/  FFMA.FTZ R105, R47, R45, R106 ;  /* 0x0000002d2f697223 */ /* 0x000fe2000001006a */
[----:B------:R-:W-:-:S02]  /*48f0*/  HADD2.F32 R47, -RZ, R107.H0_H0 ;  /* 0x2000006bff2f7230 */ /* 0x000fc40000004100 */
[----:B------:R-:W-:Y:S01]  /*4900*/  FFMA.FTZ R54, R41, R46, -R54 ;  /* 0x0000002e29367223 */ /* 0x000fe20000010836 */
[----:B------:R-:W-:Y:S02]  /*4910*/  HADD2.F32 R50, -RZ, R50.H1_H1 ;  /* 0x30000032ff327230 */ /* 0x000fe40000004100 */
[----:B------:R-:W-:Y:S01]  /*4920*/  FFMA.FTZ R63, R44, R45, -R63 ;  /* 0x0000002d2c3f7223 */ /* 0x000fe2000001083f */
[----:B------:R-:W-:Y:S02]  /*4930*/  HADD2.F32 R116, -RZ, R116.H0_H0 ;  /* 0x20000074ff747230 */ /* 0x000fe40000004100 */
[----:B------:R-:W-:Y:S01]  /*4940*/  FMUL.FTZ R44, R43, R118 ;  /* 0x000000762b2c7220 */ /* 0x000fe20000410000 */
[--C-:B------:R-:W-:Y:S02]  /*4950*/  HADD2.F32 R41, -RZ, R40.reuse.H0_H0 ;  /* 0x20000028ff297230 */ /* 0x100fe40000004100 */
[----:B------:R-:W-:Y:S01]  /*4960*/  FMUL.FTZ R53, R50, R47 ;  /* 0x0000002f32357220 */ /* 0x000fe20000410000 */
[----:B------:R-:W-:Y:S01]  /*4970*/  HADD2.F32 R40, -RZ, R40.H1_H1 ;  /* 0x30000028ff287230 */ /* 0x000fe20000004100 */
[----:B------:R-:W-:Y:S01]  /*4980*/  F2FP.F16.F32.PACK_AB R54, R63, R54 ;  /* 0x000000363f36723e */ /* 0x000fe200000000ff */
[----:B------:R-:W-:-:S02]  /*4990*/  HADD2.F32 R45, -RZ, R60.H0_H0 ;  /* 0x2000003cff2d7230 */ /* 0x000fc40000004100 */
[C---:B------:R-:W-:Y:S01]  /*49a0*/  FMUL.FTZ R118, R41.reuse, R118 ;  /* 0x0000007629767220 */ /* 0x040fe20000410000 */
[-C--:B------:R-:W-:Y:S01]  /*49b0*/  FFMA.FTZ R44, R41, R116.reuse, -R44 ;  /* 0x00000074292c7223 */ /* 0x080fe2000001082c */
[C---:B------:R-:W-:Y:S01]  /*49c0*/  FMUL.FTZ R47, R40.reuse, R47 ;  /* 0x0000002f282f7220 */ /* 0x040fe20000410000 */
[----:B------:R-:W-:Y:S02]  /*49d0*/  HADD2.F32 R41, -RZ, R51.H0_H0 ;  /* 0x20000033ff297230 */ /* 0x000fe40000004100 */
[-C--:B------:R-:W-:Y:S01]  /*49e0*/  FFMA.FTZ R53, R40, R45.reuse, -R53 ;  /* 0x0000002d28357223 */ /* 0x080fe20000010835 */
[----:B------:R-:W-:Y:S02]  /*49f0*/  HADD2.F32 R117, -RZ, R117.H0_H0 ;  /* 0x20000075ff757230 */ /* 0x000fe40000004100 */
[----:B------:R-:W-:Y:S01]  /*4a00*/  FFMA.FTZ R118, R43, R116, R118 ;  /* 0x000000742b767223 */ /* 0x000fe20000010076 */
[----:B------:R-:W-:Y:S02]  /*4a10*/  HADD2.F32 R49, -RZ, R49.H0_H0 ;  /* 0x20000031ff317230 */ /* 0x000fe40000004100 */
[----:B------:R-:W-:Y:S01]  /*4a20*/  FFMA.FTZ R47, R50, R45, R47 ;  /* 0x0000002d322f7223 */ /* 0x000fe2000001002f */
[----:B------:R-:W-:-:S02]  /*4a30*/  HADD2.F32 R40, -RZ, R42.H0_H0 ;  /* 0x2000002aff287230 */ /* 0x000fc40000004100 */
[-C--:B------:R-:W-:Y:S01]  /*4a40*/  FMUL.FTZ R43, R41, R117.reuse ;  /* 0x00000075292b7220 */ /* 0x080fe20000410000 */
[----:B------:R-:W-:Y:S01]  /*4a50*/  HADD2.F32 R51, -RZ, R51.H1_H1 ;  /* 0x30000033ff337230 */ /* 0x000fe20000004100 */
[----:B------:R-:W-:Y:S01]  /*4a60*/  F2FP.F16.F32.PACK_AB R52, R105, R52 ;  /* 0x000000346934723e */ /* 0x000fe200000000ff */
[----:B------:R-:W-:Y:S02]  /*4a70*/  HADD2.F32 R42, -RZ, R42.H1_H1 ;  /* 0x3000002aff2a7230 */ /* 0x000fe40000004100 */
[----:B------:R-:W-:Y:S01]  /*4a80*/  FMUL.FTZ R46, R40, R117 ;  /* 0x00000075282e7220 */ /* 0x000fe20000410000 */
[----:B------:R-:W-:Y:S02]  /*4a90*/  HADD2.F32 R115, -RZ, R115.H0_H0 ;  /* 0x20000073ff737230 */ /* 0x000fe40000004100 */
        /* <DEDUP_REMOVED lines=8> */
[----:B------:R-:W-:Y:S01]  /*4b20*/  F2FP.F16.F32.PACK_AB R44, R47, R118 ;  /* 0x000000762f2c723e */ /* 0x000fe200000000ff */
[----:B------:R-:W-:Y:S01]  /*4b30*/  IMAD.MOV.U32 R47, RZ, RZ, R52 ;  /* 0x000000ffff2f7224 */ /* 0x000fe200078e0034 */
[----:B------:R-:W-:Y:S01]  /*4b40*/  F2FP.F16.F32.PACK_AB R42, R42, R43 ;  /* 0x0000002b2a2a723e */ /* 0x000fe200000000ff */
[----:B------:R-:W-:Y:S01]  /*4b50*/  IMAD.MOV.U32 R43, RZ, RZ, R54 ;  /* 0x000000ffff2b7224 */ /* 0x000fe200078e0036 */
[----:B------:R-:W-:Y:S02]  /*4b60*/  F2FP.F16.F32.PACK_AB R41, R61, R104 ;  /* 0x000000683d29723e */ /* 0x000fe400000000ff */
[----:B------:R-:W-:Y:S02]  /*4b70*/  F2FP.F16.F32.PACK_AB R45, R62, R55 ;  /* 0x000000373e2d723e */ /* 0x000fe400000000ff */
[----:B------:R-:W-:-:S07]  /*4b80*/  F2FP.F16.F32.PACK_AB R46, R51, R46 ;  /* 0x0000002e332e723e */ /* 0x000fce00000000ff */
.L_x_1347:
[----:B------:R-:W-:Y:S05]  /*4b90*/  BSYNC B1 ;  /* 0x0000000000017941 */ /* 0x000fea0003800000 */
.L_x_1346:
        /* <DEDUP_REMOVED lines=10> */
.L_x_1315:
[----:B------:R-:W-:-:S13]  /*4c40*/  ISETP.NE.AND P3, PT, R203, 0x3, PT ;  /* 0x00000003cb00780c */ /* 0x000fda0003f65270 */
[----:B------:R-:W-:Y:S05]  /*4c50*/  @!P3 BRA `(.L_x_1348) ;  /* 0x000000000004b947 */ /* 0x000fea0003800000 */
[----:B------:R-:W-:Y:S01]  /*4c60*/  BPT.TRAP 0x1 ;  /* 0x000000040000795c */ /* 0x000fe20000300000 */
.L_x_1348:
[----:B------:R-:W-:Y:S01]  /*4c70*/  IMAD R94, R2, 0x8, R18 ;  /* 0x00000008025e7824 */ /* 0x000fe200078e0212 */
[----:B------:R-:W-:Y:S01]  /*4c80*/  SHF.L.U32 R108, R201, 0x1f, RZ ;  /* 0x0000001fc96c7819 */ /* 0x000fe200000006ff */
[----:B------:R-:W-:Y:S01]  /*4c90*/  IMAD R99, R26, -0x60, R29 ;  /* 0xffffffa01a637824 */ /* 0x000fe200078e021d */
[----:B------:R-:W-:Y:S02]  /*4ca0*/  BSSY B1, `(.L_x_1349) ;  /* 0x0000004000017945 */ /* 0x000fe40003800000 */
[----:B------:R-:W0:Y:S02]  /*4cb0*/  SYNCS.PHASECHK.TRANS64.TRYWAIT P4, [R94+URZ+0x32490], R108 ;  /* 0x0324906c5e0075a7 */ /* 0x000e24000808017f */
[----:B------:R-:W-:Y:S01]  /*4cc0*/  VIMNMX R99, R99, 0x60, PT ;  /* 0x0000006063637848 */ /* 0x000fe20003fe0100 */
[----:B0-----:R-:W-:Y:S06]  /*4cd0*/  @!P4 BRA `(.L_x_1350) ;  /* 0x0000014c001cc947 */ /* 0x001fec0003800000 */
.L_x_1609:
[----:B------:R-:W-:Y:S05]  /*4ce0*/  BSYNC B1 ;  /* 0x0000000000017941 */ /* 0x000fea0003800000 */
.L_x_1349:
        /* <DEDUP_REMOVED lines=8> */
.L_x_1352:
[----:B------:R-:W-:Y:S05]  /*4d70*/  BSYNC B1 ;  /* 0x0000000000017941 */ /* 0x000fea0003800000 */
.L_x_1351:
[----:B------:R-:W-:Y:S05]  /*4d80*/  @P4 BRA `(.L_x_1332) ;  /* 0x0000000000104947 */ /* 0x000fea0003800000 */
[----:B-1----:R-:W1:Y:S04]  /*4d90*/  @!P1 LDS.128 R40, [R106+0x2000] ;  /* 0x002000006a289984 */ /* 0x002e680000000c00 */
[----:B------:R-:W2:Y:S04]  /*4da0*/  @!P2 LDS.128 R44, [R104+0x2000] ;  /* 0x00200000682ca984 */ /* 0x000ea80000000c00 */
[----:B-1----:R3:W-:Y:S04]  /*4db0*/  @!P1 STG.E.128 desc[UR60][R48.64], R40 ;  /* 0x0000002830009986 */ /* 0x0027e8000c101d3c */
[----:B--2---:R3:W-:Y:S02]  /*4dc0*/  @!P2 STG.E.128 desc[UR60][R48.64+0x40], R44 ;  /* 0x0000402c3000a986 */ /* 0x0047e4000c101d3c */
.L_x_1332:
[----:B------:R-:W-:Y:S05]  /*4dd0*/  BSYNC B0 ;  /* 0x0000000000007941 */ /* 0x000fea0003800000 */
.L_x_1314:
        /* <DEDUP_REMOVED lines=17> */
.L_x_1354:
[----:B------:R-:W-:Y:S05]  /*4ef0*/  BSYNC B0 ;  /* 0x0000000000007941 */ /* 0x000fea0003800000 */
.L_x_1353:
[----:B------:R-:W2:Y:S01]  /*4f00*/  SYNCS.PHASECHK.TRANS64.TRYWAIT P3, [R94+URZ+0x324b0], R108 ;  /* 0x0324b06c5e0075a7 */ /* 0x000ea2000806017f */
[----:B------:R-:W-:Y:S01]  /*4f10*/  ULDC.64 UR56, c[0x0][0x328] ;  /* 0x0000ca0000387ab9 */ /* 0x000fe20000000a00 */
[----:B------:R-:W-:Y:S01]  /*4f20*/  ULDC.64 UR58, c[0x0][0x318] ;  /* 0x0000c600003a7ab9 */ /* 0x000fe20000000a00 */
[----:B------:R-:W-:Y:S01]  /*4f30*/  BSSY B0, `(.L_x_1355) ;  /* 0x0000003000007945 */ /* 0x000fe20003800000 */
[----:B-1----:R-:W-:-:S03]  /*4f40*/  IMAD R40, R2, 0x6000, R77 ;  /* 0x0000600002287824 */ /* 0x002fc600078e024d */
[----:B--2---:R-:W-:Y:S05]  /*4f50*/  @!P3 BRA `(.L_x_1356) ;  /* 0x000001480090b947 */ /* 0x004fea0003800000 */
.L_x_1610:
[----:B------:R-:W-:Y:S05]  /*4f60*/  BSYNC B0 ;  /* 0x0000000000007941 */ /* 0x000fea0003800000 */
.L_x_1355:
[----:B------:R-:W-:Y:S01]  /*4f70*/  ISETP.GE.AND P3, PT, R19, R99, PT ;  /* 0x000000631300720c */ /* 0x000fe20003f66270 */
[----:B------:R-:W-:Y:S01]  /*4f80*/  IMAD.IADD R41, R75, 0x1, R40 ;  /* 0x000000014b297824 */ /* 0x000fe200078e0228 */
[----:B------:R-:W-:Y:S01]  /*4f90*/  BSSY B0, `(.L_x_1357) ;  /* 0x0000026000007945 */ /* 0x000fe20003800000 */
[----:B------:R-:W-:Y:S02]  /*4fa0*/  IMAD R48, R40, 0x2, R24 ;  /* 0x0000000228307824 */ /* 0x000fe400078e0218 */
[----:B------:R-:W-:-:S04]  /*4fb0*/  IMAD.WIDE R44, R26, 0x60, R70 ;  /* 0x000000601a2c7825 */ /* 0x000fc800078e0246 */
[----:B------:R-:W-:-:S04]  /*4fc0*/  IMAD R49, R41, 0x2, R24 ;  /* 0x0000000229317824 */ /* 0x000fc800078e0218 */
[----:B------:R-:W-:Y:S05]  /*4fd0*/  @P3 BRA `(.L_x_1358) ;  /* 0x0000000000843947 */ /* 0x000fea0003800000 */
[----:B------:R-:W-:Y:S01]  /*4fe0*/  IMAD R43, R45, UR56, RZ ;  /* 0x000000382d2b7c24 */ /* 0x000fe2000f8e02ff */
[----:B------:R-:W-:Y:S01]  /*4ff0*/  ULDC UR4, c[0x0][0x320] ;  /* 0x0000c80000047ab9 */ /* 0x000fe20000000800 */
        /* <DEDUP_REMOVED lines=31> */
.L_x_1358:
[----:B------:R-:W-:Y:S05]  /*51f0*/  BSYNC B0 ;  /* 0x0000000000007941 */ /* 0x000fea0003800000 */
.L_x_1357:
[----:B------:R-:W-:Y:S01]  /*5200*/  ISETP.GE.AND P3, PT, R228, R99, PT ;  /* 0x00000063e400720c */ /* 0x000fe20003f66270 */
[----:B------:R-:W-:-:S12]  /*5210*/  BSSY B0, `(.L_x_1359) ;  /* 0x0000025000007945 */ /* 0x000fd80003800000 */
[----:B------:R-:W-:Y:S05]  /*5220*/  @P3 BRA `(.L_x_1360) ;  /* 0x00000000008c3947 */ /* 0x000fea0003800000 */
[----:B--2---:R-:W-:Y:S01]  /*5230*/  IADD3 R43, P3, R44, 0x40, RZ ;  /* 0x000000402c2b7810 */ /* 0x004fe20007f7e0ff */
[----:B------:R-:W-:Y:S01]  /*5240*/  IMAD.MOV.U32 R40, RZ, RZ, R20 ;  /* 0x000000ffff287224 */ /* 0x000fe200078e0014 */
[----:B------:R-:W-:Y:S01]  /*5250*/  ULDC UR4, c[0x0][0x320] ;  /* 0x0000c80000047ab9 */ /* 0x000fe20000000800 */
[----:B------:R-:W-:Y:S02]  /*5260*/  IMAD.MOV.U32 R41, RZ, RZ, R91 ;  /* 0x000000ffff297224 */ /* 0x000fe400078e005b */
[----:B------:R-:W-:Y:S02]  /*5270*/  IMAD.X R44, RZ, RZ, R45, P3 ;  /* 0x000000ffff2c7224 */ /* 0x000fe400018e062d */
[----:B------:R-:W-:-:S04]  /*5280*/  IMAD.WIDE.U32 R40, R43, UR56, R40 ;  /* 0x000000382b287c25 */ /* 0x000fc8000f8e0028 */
[----:B------:R-:W-:-:S04]  /*5290*/  IMAD R44, R44, UR56, RZ ;  /* 0x000000382c2c7c24 */ /* 0x000fc8000f8e02ff */
[----:B------:R-:W-:Y:S01]  /*52a0*/  IMAD R43, R43, UR57, R44 ;  /* 0x000000392b2b7c24 */ /* 0x000fe2000f8e022c */
[----:B------:R-:W-:-:S04]  /*52b0*/  LEA R44, P3, R40, UR58, 0x1 ;  /* 0x0000003a282c7c11 */ /* 0x000fc8000f8608ff */
[----:B------:R-:W-:-:S04]  /*52c0*/  IADD3 R41, R41, R43, RZ ;  /* 0x0000002b29297210 */ /* 0x000fc80007ffe0ff */
        /* <DEDUP_REMOVED lines=25> */
.L_x_1360:
[----:B------:R-:W-:Y:S05]  /*5460*/  BSYNC B0 ;  /* 0x0000000000007941 */ /* 0x000fea0003800000 */
.L_x_1359:
        /* <DEDUP_REMOVED lines=8> */
[----:B------:R-:W-:-:S02]  /*54f0*/  VIADD R2, R2, 0x1 ;  /* 0x0000000102027836 */ /* 0x000fc40000000000 */
[----:B01----:R-:W-:-:S03]  /*5500*/  @!P4 VIADD R94, R94, 0x324c0 ;  /* 0x000324c05e5ec836 */ /* 0x003fc60000000000 */
        /* <DEDUP_REMOVED lines=12> */
.L_x_1309:
        /* <DEDUP_REMOVED lines=49> */
[----:B------:R-:W-:Y:S01]  /*58e0*/  CS2R R70, SRZ ;  /* 0x0000000000467805 */ /* 0x000fe2000001ff00 */
[----:B------:R-:W-:Y:S01]  /*58f0*/  IMAD.MOV.U32 R166, RZ, RZ, RZ ;  /* 0x000000ffffa67224 */ /* 0x000fe200078e00ff */
        /* <DEDUP_REMOVED lines=12> */
[----:B------:R-:W-:Y:S01]  /*59c0*/  CS2R R36, SRZ ;  /* 0x0000000000247805 */ /* 0x000fe2000001ff00 */
[----:B------:R-:W-:Y:S01]  /*59d0*/  IMAD.MOV.U32 R6, RZ, RZ, RZ ;  /* 0x000000ffff067224 */ /* 0x000fe200078e00ff */
[----:B------:R-:W-:Y:S01]  /*59e0*/  CS2R R10, SRZ ;  /* 0x00000000000a7805 */ /* 0x000fe2000001ff00 */
[----:B------:R-:W-:-:S02]  /*59f0*/  IMAD.MOV.U32 R0, RZ, RZ, RZ ;  /* 0x000000ffff007224 */ /* 0x000fc400078e00ff */
[----:B------:R-:W-:Y:S02]  /*5a00*/  IMAD.MOV.U32 R31, RZ, RZ, RZ ;  /* 0x000000ffff1f7224 */ /* 0x000fe400078e00ff */
[----:B------:R-:W-:Y:S02]  /*5a10*/  IMAD.MOV.U32 R29, RZ, RZ, RZ ;  /* 0x000000ffff1d7224 */ /* 0x000fe400078e00ff */
[----:B------:R-:W-:Y:S02]  /*5a20*/  IMAD.MOV.U32 R27, RZ, RZ, RZ ;  /* 0x000000ffff1b7224 */ /* 0x000fe400078e00ff */
[----:B------:R-:W-:Y:S01]  /*5a30*/  IMAD.MOV.U32 R9, RZ, RZ, RZ ;  /* 0x000000ffff097224 */ /* 0x000fe200078e00ff */
[----:B------:R-:W-:Y:S06]  /*5a40*/  @P0 BRA `(.L_x_1362) ;  /* 0x00000000000c0947 */ /* 0x000fec0003800000 */
[----:B------:R-:W0:Y:S01]  /*5a50*/  FENCE.VIEW.ASYNC.G ;  /* 0x00000000000073c6 */ /* 0x000e220000000100 */
[----:B------:R-:W-:Y:S05]  /*5a60*/  WARPSYNC.ALL ;  /* 0x0000000000007948 */ /* 0x000fea0003800000 */
[----:B0-----:R-:W-:Y:S06]  /*5a70*/  BAR.ARV 0xc, 0x180 ;  /* 0x0306000000007b1d */ /* 0x001fec0000002000 */
.L_x_1362:
[----:B------:R-:W-:Y:S02]  /*5a80*/  IMAD.MOV.U32 R25, RZ, RZ, RZ ;  /* 0x000000ffff197224 */ /* 0x000fe400078e00ff */
[----:B------:R-:W-:Y:S01]  /*5a90*/  IMAD.MOV.U32 R8, RZ, RZ, RZ ;  /* 0x000000ffff087224 */ /* 0x000fe200078e00ff */
[----:B------:R-:W-:Y:S06]  /*5aa0*/  @!P2 BRA `(.L_x_1363) ;  /* 0x0000008c002ca947 */ /* 0x000fec0003800000 */
[----:B------:R-:W-:-:S03]  /*5ab0*/  UMOV UR4, 0xffffffff ;  /* 0xffffffff00047882 */ /* 0x000fc60000000000 */
[----:B------:R-:W-:Y:S05]  /*5ac0*/  BRA.DIV UR4, `(.L_x_1364) ;  /* 0x0000013e04c87947 */ /* 0x000fea000b800000 */
[----:B------:R-:W0:Y:S02]  /*5ad0*/  S2R R0, SR_TID.X ;  /* 0x0000000000007919 */ /* 0x000e240000002100 */
[----:B0-----:R-:W-:-:S04]  /*5ae0*/  IADD3 R3, R0, -0x80, RZ ;  /* 0xffffff8000037810 */ /* 0x001fc80007ffe0ff */
[----:B------:R-:W-:-:S04]  /*5af0*/  SHF.R.S32.HI R0, RZ, 0x1f, R3 ;  /* 0x0000001fff007819 */ /* 0x000fc80000011403 */
[----:B------:R-:W-:-:S04]  /*5b00*/  LEA.HI R0, R0, R3, RZ, 0x7 ;  /* 0x0000000300007211 */ /* 0x000fc800078f38ff */
[----:B------:R-:W-:-:S05]  /*5b10*/  SHF.R.S32.HI R0, RZ, 0x7, R0 ;  /* 0x00000007ff007819 */ /* 0x000fca0000011400 */
[----:B------:R0:W1:Y:S02]  /*5b20*/  SHFL.IDX PT, R14, R0, RZ, 0x1f ;  /* 0x00001fff000e7589 */ /* 0x00006400000e0000 */
.L_x_1613:
[----:B------:R-:W-:Y:S01]  /*5b30*/  VIADD R24, R18, 0x18400 ;  /* 0x0001840012187836 */ /* 0x000fe20000000000 */
[----:B01----:R-:W-:Y:S01]  /*5b40*/  LEA.HI R0, R14, R14, RZ, 0x1 ;  /* 0x0000000e0e007211 */ /* 0x003fe200078f08ff */
[----:B------:R-:W-:Y:S03]  /*5b50*/  BSSY B6, `(.L_x_1365) ;  /* 0x0000015000067945 */ /* 0x000fe60003800000 */
[----:B------:R-:W-:Y:S02]  /*5b60*/  LOP3.LUT P0, RZ, R24, 0x1bf, RZ, 0xc0, !PT ;  /* 0x000001bf18ff7812 */ /* 0x000fe4000780c0ff */
[----:B------:R-:W-:-:S05]  /*5b70*/  LOP3.LUT R29, R0, 0xffffe, RZ, 0xc0, !PT ;  /* 0x000ffffe001d7812 */ /* 0x000fca00078ec0ff */
[----:B------:R-:W-:-:S06]  /*5b80*/  IMAD.IADD R29, R14, 0x1, -R29 ;  /* 0x000000010e1d7824 */ /* 0x000fcc00078e0a1d */
        /* <DEDUP_REMOVED lines=17> */
.L_x_1366:
[----:B------:R-:W-:Y:S05]  /*5ca0*/  BSYNC B6 ;  /* 0x0000000000067941 */ /* 0x000fea0003800000 */
.L_x_1365:
[----:B------:R-:W-:Y:S02]  /*5cb0*/  ULDC UR4, c[0x0][0x3f4] ;  /* 0x0000fd0000047ab9 */ /* 0x000fe40000000800 */
[----:B------:R-:W-:-:S13]  /*5cc0*/  ISETP.LT.AND P0, PT, RZ, UR4, PT ;  /* 0x00000004ff007c0c */ /* 0x000fda000bf01270 */
[----:B------:R-:W-:Y:S05]  /*5cd0*/  @P0 BRA `(.L_x_1367) ;  /* 0x00000000003c0947 */ /* 0x000fea0003800000 */
[----:B------:R-:W-:-:S04]  /*5ce0*/  LEA.HI R0, R229, R229, RZ, 0x1 ;  /* 0x000000e5e5007211 */ /* 0x000fc800078f08ff */
[----:B------:R-:W-:-:S05]  /*5cf0*/  LOP3.LUT R0, R0, 0xfffffffe, RZ, 0xc0, !PT ;  /* 0xfffffffe00007812 */ /* 0x000fca00078ec0ff */
[----:B------:R-:W-:-:S05]  /*5d00*/  IMAD.IADD R12, R229, 0x1, -R0 ;  /* 0x00000001e50c7824 */ /* 0x000fca00078e0a00 */
[----:B------:R-:W-:-:S04]  /*5d10*/  SHF.L.U32 R3, R12, 0x1f, RZ ;  /* 0x0000001f0c037819 */ /* 0x000fc800000006ff */
[----:B------:R0:W1:Y:S03]  /*5d20*/  SYNCS.PHASECHK.TRANS64.TRYWAIT P0, [R18+URZ+0x32400], R3 ;  /* 0x03240003120075a7 */ /* 0x000066000800017f */
[----:B-1----:R-:W-:Y:S05]  /*5d30*/  @!P0 NANOSLEEP.SYNCS 0x989680 ;  /* 0x009896800000895d */ /* 0x002fea0003900000 */
[----:B------:R-:W1:Y:S01]  /*5d40*/  @!P0 SYNCS.PHASECHK.TRANS64 P0, [R18+URZ+0x32400], R3 ;  /* 0x03240003120085a7 */ /* 0x000e62000800007f */
[----:B------:R-:W-:Y:S04]  /*5d50*/  BSSY B0, `(.L_x_1368) ;  /* 0x0000006000007945 */ /* 0x000fe80003800000 */
[----:B-1----:R-:W-:Y:S05]  /*5d60*/  @P0 BRA `(.L_x_1369) ;  /* 0x0000000000100947 */ /* 0x002fea0003800000 */
.L_x_1370:
[----:B-1----:R1:W2:Y:S02]  /*5d70*/  SYNCS.PHASECHK.TRANS64.TRYWAIT P0, [R18+URZ+0x32400], R3 ;  /* 0x03240003120075a7 */ /* 0x0022a4000800017f */
[----:B--2---:R-:W-:Y:S05]  /*5d80*/  @!P0 NANOSLEEP.SYNCS 0x989680 ;  /* 0x009896800000895d */ /* 0x004fea0003900000 */
[----:B------:R-:W2:Y:S02]  /*5d90*/  @!P0 SYNCS.PHASECHK.TRANS64 P0, [R18+URZ+0x32400], R3 ;  /* 0x03240003120085a7 */ /* 0x000ea4000800007f */
[----:B--2---:R-:W-:Y:S05]  /*5da0*/  @!P0 BRA `(.L_x_1370) ;  /* 0xfffffffc00f08947 */ /* 0x004fea000383ffff */
.L_x_1369:
[----:B------:R-:W-:Y:S05]  /*5db0*/  BSYNC B0 ;  /* 0x0000000000007941 */ /* 0x000fea0003800000 */
.L_x_1368:
[----:B------:R-:W-:Y:S05]  /*5dc0*/  BRA `(.L_x_1371) ;  /* 0x0000002000807947 */ /* 0x000fea0003800000 */
.L_x_1367:
        /* <DEDUP_REMOVED lines=23> */
[----:B------:R-:W-:Y:S01]  /*5f40*/  MOV R4, UR4 ;  /* 0x0000000400047c02 */ /* 0x000fe20008000f00 */
        /* <DEDUP_REMOVED lines=12> */
.L_x_1373:
[----:B------:R-:W-:Y:S05]  /*6010*/  BSYNC B6 ;  /* 0x0000000000067941 */ /* 0x000fea0003800000 */
.L_x_1372:
[----:B------:R-:W-:Y:S01]  /*6020*/  ULDC.U8 UR4, c[0x0][0x410] ;  /* 0x0001040000047ab9 */ /* 0x000fe20000000000 */
[----:B------:R-:W-:Y:S01]  /*6030*/  BSSY B0, `(.L_x_1374) ;  /* 0x00001f1000007945 */ /* 0x000fe20003800000 */
[----:B------:R-:W-:Y:S01]  /*6040*/  ISETP.NE.AND P0, PT, RZ, UR4, PT ;  /* 0x00000004ff007c0c */ /* 0x000fe2000bf05270 */
[----:B------:R-:W-:-:S12]  /*6050*/  IMAD R4, R33, 0x80, R19 ;  /* 0x0000008021047824 */ /* 0x000fd800078e0213 */
[----:B------:R-:W-:Y:S05]  /*6060*/  @!P0 BRA `(.L_x_1375) ;  /* 0x0000000c00f88947 */ /* 0x000fea0003800000 */
[----:B------:R-:W-:-:S03]  /*6070*/  UMOV UR4, 0xffffffff ;  /* 0xffffffff00047882 */ /* 0x000fc60000000000 */
[----:B------:R-:W-:Y:S05]  /*6080*/  BRA.DIV UR4, `(.L_x_1376) ;  /* 0x0000013a04947947 */ /* 0x000fea000b800000 */
[----:B------:R0:W1:Y:S04]  /*6090*/  SHFL.IDX PT, R3, R25, RZ, 0x1c1f ;  /* 0x001c1fff19037589 */ /* 0x00006800000e0000 */
[----:B------:R0:W2:Y:S04]  /*60a0*/  SHFL.IDX PT, R0, R24, RZ, 0x1c1f ;  /* 0x001c1fff18007589 */ /* 0x0000a800000e0000 */
[----:B------:R0:W3:Y:S04]  /*60b0*/  SHFL.IDX PT, R5, R27, RZ, 0x1c1f ;  /* 0x001c1fff1b057589 */ /* 0x0000e800000e0000 */
[----:B------:R0:W4:Y:S02]  /*60c0*/  SHFL.IDX PT, R14, R26, RZ, 0x1c1f ;  /* 0x001c1fff1a0e7589 */ /* 0x00012400000e0000 */
.L_x_1619:
[----:B------:R-:W-:Y:S01]  /*60d0*/  ULDC UR4, c[0x0][0x448] ;  /* 0x0001120000047ab9 */ /* 0x000fe20000000800 */
[----:B------:R-:W-:Y:S01]  /*60e0*/  IMAD.SHL.U32 R6, R232, 0x40, RZ ;  /* 0x00000040e8067824 */ /* 0x000fe200078e00ff */
[----:B------:R-:W-:Y:S01]  /*60f0*/  BSSY B1, `(.L_x_1377) ;  /* 0x0000024000017945 */ /* 0x000fe20003800000 */
[----:B------:R-:W-:Y:S01]  /*6100*/  IMAD R13, R97, UR4, RZ ;  /* 0x00000004610d7c24 */ /* 0x000fe2000f8e02ff */
[----:B------:R-:W-:Y:S02]  /*6110*/  CS2R R10, SRZ ;  /* 0x00000000000a7805 */ /* 0x000fe4000001ff00 */
[----:B------:R-:W-:Y:S02]  /*6120*/  CS2R R20, SRZ ;  /* 0x0000000000147805 */ /* 0x000fe4000001ff00 */
[----:B------:R-:W-:Y:S02]  /*6130*/  LOP3.LUT R7, R6, 0x1c0, RZ, 0xc0, !PT ;  /* 0x000001c006077812 */ /* 0x000fe400078ec0ff */
[----:B------:R-:W-:Y:S01]  /*6140*/  ISETP.GE.AND P0, PT, R4, R13, PT ;  /* 0x0000000d0400720c */ /* 0x000fe20003f06270 */
[----:B------:R-:W-:Y:S01]  /*6150*/  IMAD R13, R33, -0x80, R13 ;  /* 0xffffff80210d7824 */ /* 0x000fe200078e020d */
[----:B------:R-:W-:-:S02]  /*6160*/  LEA.HI R6, R229, R229, RZ, 0x1 ;  /* 0x000000e5e5067211 */ /* 0x000fc400078f08ff */
[----:B------:R-:W-:Y:S02]  /*6170*/  LOP3.LUT R8, R7, 0x18, R16, 0xf8, !PT ;  /* 0x0000001807087812 */ /* 0x000fe400078ef810 */
[----:B------:R-:W-:Y:S02]  /*6180*/  SHF.R.U32.HI R7, RZ, 0x3, R7 ;  /* 0x00000003ff077819 */ /* 0x000fe40000011607 */
[----:B------:R-:W-:Y:S02]  /*6190*/  LOP3.LUT R12, R6, 0xfffffffe, RZ, 0xc0, !PT ;  /* 0xfffffffe060c7812 */ /* 0x000fe400078ec0ff */
[----:B------:R-:W-:Y:S02]  /*61a0*/  LOP3.LUT R28, R8, R7, RZ, 0x3c, !PT ;  /* 0x00000007081c7212 */ /* 0x000fe400078e3cff */
[----:B------:R-:W-:Y:S02]  /*61b0*/  CS2R R6, SRZ ;  /* 0x0000000000067805 */ /* 0x000fe4000001ff00 */
[----:B------:R-:W-:Y:S01]  /*61c0*/  CS2R R8, SRZ ;  /* 0x0000000000087805 */ /* 0x000fe2000001ff00 */
[----:B------:R-:W-:Y:S01]  /*61d0*/  IMAD.IADD R12, R229, 0x1, -R12 ;  /* 0x00000001e50c7824 */ /* 0x000fe200078e0a0c */
[----:B------:R-:W-:Y:S06]  /*61e0*/  @P0 BRA `(.L_x_1378) ;  /* 0x0000000000500947 */ /* 0x000fec0003800000 */
[----:B------:R-:W-:Y:S01]  /*61f0*/  ULDC UR4, c[0x0][0x3f4] ;  /* 0x0000fd0000047ab9 */ /* 0x000fe20000000800 */
[----:B--2---:R-:W-:Y:S01]  /*6200*/  IMAD.MOV.U32 R6, RZ, RZ, R0 ;  /* 0x000000ffff067224 */ /* 0x004fe200078e0000 */
[----:B------:R-:W-:Y:S01]  /*6210*/  ISETP.GE.AND P3, PT, R202, UR4, PT ;  /* 0x00000004ca007c0c */ /* 0x000fe2000bf66270 */
[----:B-1----:R-:W-:Y:S01]  /*6220*/  IMAD.MOV.U32 R7, RZ, RZ, R3 ;  /* 0x000000ffff077224 */ /* 0x002fe200078e0003 */
[----:B------:R-:W-:Y:S01]  /*6230*/  ISETP.GE.AND P2, PT, R22, UR4, PT ;  /* 0x0000000416007c0c */ /* 0x000fe2000bf46270 */
[----:B---3--:R-:W-:Y:S01]  /*6240*/  IMAD.MOV.U32 R15, RZ, RZ, R5 ;  /* 0x000000ffff0f7224 */ /* 0x008fe200078e0005 */
[----:B------:R-:W-:Y:S02]  /*6250*/  CS2R R10, SRZ ;  /* 0x00000000000a7805 */ /* 0x000fe4000001ff00 */
[----:B------:R-:W-:Y:S02]  /*6260*/  CS2R R20, SRZ ;  /* 0x0000000000147805 */ /* 0x000fe4000001ff00 */
[----:B------:R-:W-:-:S05]  /*6270*/  CS2R R8, SRZ ;  /* 0x0000000000087805 */ /* 0x000fca000001ff00 */
[-C--:B----4-:R-:W-:Y:S02]  /*6280*/  @!P3 IADD3 R4, P1, R14, R237.reuse, RZ ;  /* 0x000000ed0e04b210 */ /* 0x090fe40007f3e0ff */
[----:B0-----:R-:W-:Y:S01]  /*6290*/  @!P3 IADD3 R26, P0, R0, R237, RZ ;  /* 0x000000ed001ab210 */ /* 0x001fe20007f1e0ff */
[C---:B------:R-:W-:Y:S01]  /*62a0*/  @!P2 IMAD.WIDE R24, R22.reuse, 0x2, R6 ;  /* 0x000000021618a825 */ /* 0x040fe200078e0206 */
        /* <DEDUP_REMOVED lines=8> */
.L_x_1378:
[----:B------:R-:W-:Y:S05]  /*6330*/  BSYNC B1 ;  /* 0x0000000000017941 */ /* 0x000fea0003800000 */
.L_x_1377:
[----:B0--3--:R-:W-:Y:S01]  /*6340*/  SHF.L.U32 R5, R12, 0x1f, RZ ;  /* 0x0000001f0c057819 */ /* 0x009fe200000006ff */
[----:B-1----:R-:W-:Y:S01]  /*6350*/  IMAD R3, R215, 0x200, R28 ;  /* 0x00000200d7037824 */ /* 0x002fe200078e021c */
[----:B------:R-:W-:Y:S01]  /*6360*/  LOP3.LUT P1, RZ, R232, 0x4, RZ, 0xc0, !PT ;  /* 0x00000004e8ff7812 */ /* 0x000fe2000782c0ff */
[----:B-----5:R-:W-:Y:S01]  /*6370*/  IMAD.MOV.U32 R32, RZ, RZ, R10 ;  /* 0x000000ffff207224 */ /* 0x020fe200078e000a */
[----:B------:R-:W0:Y:S01]  /*6380*/  SYNCS.PHASECHK.TRANS64.TRYWAIT P0, [R18+URZ+0x32400], R5 ;  /* 0x03240005120075a7 */ /* 0x000e22000800017f */
[----:B------:R-:W-:Y:S01]  /*6390*/  IMAD R3, R3, 0x2, R18 ;  /* 0x0000000203037824 */ /* 0x000fe200078e0212 */
[--C-:B------:R-:W-:Y:S01]  /*63a0*/  SHF.R.U64 R34, R10, 0x10, R11.reuse ;  /* 0x000000100a227819 */ /* 0x100fe2000000120b */
[--C-:B----4-:R-:W-:Y:S01]  /*63b0*/  IMAD.MOV.U32 R14, RZ, RZ, R11.reuse ;  /* 0x000000ffff0e7224 */ /* 0x110fe200078e000b */
[----:B------:R-:W-:Y:S01]  /*63c0*/  SHF.R.U32.HI R15, RZ, 0x10, R11 ;  /* 0x00000010ff0f7819 */ /* 0x000fe2000001160b */
[----:B------:R-:W-:Y:S01]  /*63d0*/  IMAD.MOV.U32 R30, RZ, RZ, R6 ;  /* 0x000000ffff1e7224 */ /* 0x000fe200078e0006 */
[----:B------:R-:W-:Y:S01]  /*63e0*/  SHF.R.U64 R36, R6, 0x10, R7 ;  /* 0x0000001006247819 */ /* 0x000fe20000001207 */
[----:B------:R-:W-:Y:S01]  /*63f0*/  IMAD.MOV.U32 R33, RZ, RZ, R20 ;  /* 0x000000ffff217224 */ /* 0x000fe200078e0014 */
[--C-:B------:R-:W-:Y:S01]  /*6400*/  SHF.R.U64 R35, R20, 0x10, R21.reuse ;  /* 0x0000001014237819 */ /* 0x100fe20000001215 */
[--C-:B------:R-:W-:Y:S01]  /*6410*/  IMAD.MOV.U32 R11, RZ, RZ, R21.reuse ;  /* 0x000000ffff0b7224 */ /* 0x100fe200078e0015 */
[----:B------:R-:W-:Y:S01]  /*6420*/  SHF.R.U32.HI R20, RZ, 0x10, R21 ;  /* 0x00000010ff147819 */ /* 0x000fe20000011615 */
[--C-:B------:R-:W-:Y:S01]  /*6430*/  IMAD.MOV.U32 R10, RZ, RZ, R7.reuse ;  /* 0x000000ffff0a7224 */ /* 0x100fe200078e0007 */
[----:B------:R-:W-:Y:S01]  /*6440*/  SHF.R.U32.HI R7, RZ, 0x10, R7 ;  /* 0x00000010ff077819 */ /* 0x000fe20000011607 */
[----:B------:R-:W-:Y:S01]  /*6450*/  IMAD.MOV.U32 R31, RZ, RZ, R8 ;  /* 0x000000ffff1f7224 */ /* 0x000fe200078e0008 */
[----:B------:R-:W-:Y:S01]  /*6460*/  VIMNMX R27, R13, 0x80, PT ;  /* 0x000000800d1b7848 */ /* 0x000fe20003fe0100 */
[C---:B------:R-:W-:Y:S01]  /*6470*/  VIADD R4, R3.reuse, 0x18400 ;  /* 0x0001840003047836 */ /* 0x040fe20000000000 */
[----:B------:R-:W-:Y:S01]  /*6480*/  BSSY B1, `(.L_x_1379) ;  /* 0x000000f000017945 */ /* 0x000fe20003800000 */
[--C-:B------:R-:W-:Y:S01]  /*6490*/  IMAD.MOV.U32 R6, RZ, RZ, R9.reuse ;  /* 0x000000ffff067224 */ /* 0x100fe200078e0009 */
[--C-:B------:R-:W-:Y:S01]  /*64a0*/  SHF.R.U64 R37, R8, 0x10, R9.reuse ;  /* 0x0000001008257819 */ /* 0x100fe20000001209 */
[----:B--2---:R-:W-:Y:S01]  /*64b0*/  VIADD R0, R3, 0x18440 ;  /* 0x0001844003007836 */ /* 0x004fe20000000000 */
[----:B------:R-:W-:Y:S01]  /*64c0*/  SHF.R.U32.HI R8, RZ, 0x10, R9 ;  /* 0x00000010ff087819 */ /* 0x000fe20000011609 */
[----:B------:R-:W-:Y:S01]  /*64d0*/  @P1 VIADD R0, R4, 0xffffffc0 ;  /* 0xffffffc004001836 */ /* 0x000fe20000000000 */
[----:B------:R-:W-:-:S02]  /*64e0*/  PRMT R32, R32, 0x5410, R14 ;  /* 0x0000541020207816 */ /* 0x000fc4000000000e */
[----:B------:R-:W-:Y:S02]  /*64f0*/  PRMT R34, R34, 0x5410, R15 ;  /* 0x0000541022227816 */ /* 0x000fe4000000000f */
[----:B------:R-:W-:Y:S02]  /*6500*/  PRMT R33, R33, 0x5410, R11 ;  /* 0x0000541021217816 */ /* 0x000fe4000000000b */
[----:B------:R-:W-:Y:S02]  /*6510*/  PRMT R35, R35, 0x5410, R20 ;  /* 0x0000541023237816 */ /* 0x000fe40000000014 */
[----:B------:R-:W-:Y:S02]  /*6520*/  ISETP.GE.AND P1, PT, R19, R27, PT ;  /* 0x0000001b1300720c */ /* 0x000fe40003f26270 */
[----:B------:R-:W-:Y:S02]  /*6530*/  PRMT R30, R30, 0x5410, R10 ;  /* 0x000054101e1e7816 */ /* 0x000fe4000000000a */
[----:B------:R-:W-:-:S02]  /*6540*/  PRMT R36, R36, 0x5410, R7 ;  /* 0x0000541024247816 */ /* 0x000fc40000000007 */
[----:B------:R-:W-:Y:S01]  /*6550*/  PRMT R31, R31, 0x5410, R6 ;  /* 0x000054101f1f7816 */ /* 0x000fe20000000006 */
[----:B0-----:R-:W-:Y:S06]  /*6560*/  @!P0 BRA `(.L_x_1380) ;  /* 0x0000013400cc8947 */ /* 0x001fec0003800000 */
.L_x_1620:
[----:B------:R-:W-:Y:S05]  /*6570*/  BSYNC B1 ;  /* 0x0000000000017941 */ /* 0x000fea0003800000 */
.L_x_1379:
[----:B------:R-:W-:Y:S01]  /*6580*/  BSSY B1, `(.L_x_1381) ;  /* 0x0000056000017945 */ /* 0x000fe20003800000 */
[----:B------:R-:W-:-:S03]  /*6590*/  PRMT R37, R37, 0x5410, R8 ;  /* 0x0000541025257816 */ /* 0x000fc60000000008 */
[----:B------:R-:W-:Y:S05]  /*65a0*/  @P1 BRA `(.L_x_1382) ;  /* 0x00000004004c1947 */ /* 0x000fea0003800000 */
[----:B0-----:R-:W0:Y:S01]  /*65b0*/  LDC R5, c[0x0][0x3f4] ;  /* 0x0000fd00ff057b82 */ /* 0x001e220000000800 */
[----:B------:R-:W-:Y:S01]  /*65c0*/  BSSY B2, `(.L_x_1383) ;  /* 0x000002a000027945 */ /* 0x000fe20003800000 */
[-C--:B0-----:R-:W-:Y:S02]  /*65d0*/  ISETP.GE.AND P0, PT, R22, R5.reuse, PT ;  /* 0x000000051600720c */ /* 0x081fe40003f06270 */
[----:B------:R-:W-:-:S11]  /*65e0*/  ISETP.GE.AND P1, PT, R202, R5, PT ;  /* 0x00000005ca00720c */ /* 0x000fd60003f26270 */
[----:B------:R-:W-:Y:S05]  /*65f0*/  @P0 BRA `(.L_x_1384) ;  /* 0x0000000000980947 */ /* 0x000fea0003800000 */
[----:B------:R-:W0:Y:S01]  /*6600*/  LDS.128 R4, [R3+0x18400] ;  /* 0x0184000003047984 */ /* 0x000e220000000c00 */
[----:B------:R-:W-:Y:S02]  /*6610*/  HADD2.F32 R15, -RZ, R30.H0_H0 ;  /* 0x2000001eff0f7230 */ /* 0x000fe40000004100 */
[----:B------:R-:W-:Y:S02]  /*6620*/  HADD2.F32 R13, -RZ, R32.H0_H0 ;  /* 0x20000020ff0d7230 */ /* 0x000fe40000004100 */
[----:B------:R-:W-:Y:S02]  /*6630*/  HADD2.F32 R14, -RZ, R34.H0_H0 ;  /* 0x20000022ff0e7230 */ /* 0x000fe40000004100 */
[----:B------:R-:W-:Y:S02]  /*6640*/  HADD2.F32 R20, -RZ, R36.H0_H0 ;  /* 0x20000024ff147230 */ /* 0x000fe40000004100 */
[--C-:B0-----:R-:W-:Y:S02]  /*6650*/  HADD2.F32 R8, -RZ, R4.reuse.H0_H0 ;  /* 0x20000004ff087230 */ /* 0x101fe40000004100 */
        /* <DEDUP_REMOVED lines=32> */
.L_x_1384:
[----:B------:R-:W-:Y:S05]  /*6860*/  BSYNC B2 ;  /* 0x0000000000027941 */ /* 0x000fea0003800000 */
.L_x_1383:
[----:B------:R-:W-:Y:S05]  /*6870*/  @P1 BRA `(.L_x_1382) ;  /* 0x0000000000981947 */ /* 0x000fea0003800000 */
[----:B0-----:R-:W0:Y:S01]  /*6880*/  LDS.128 R4, [R0] ;  /* 0x0000000000047984 */ /* 0x001e220000000c00 */
        /* <DEDUP_REMOVED lines=37> */
.L_x_1382:
[----:B------:R-:W-:Y:S05]  /*6ae0*/  BSYNC B1 ;  /* 0x0000000000017941 */ /* 0x000fea0003800000 */
.L_x_1381:
[----:B------:R-:W-:-:S13]  /*6af0*/  ISETP.GE.AND P0, PT, R228, R27, PT ;  /* 0x0000001be400720c */ /* 0x000fda0003f06270 */
[----:B------:R-:W-:Y:S05]  /*6b00*/  @P0 BRA `(.L_x_1385) ;  /* 0x00000014000c0947 */ /* 0x000fea0003800000 */
[----:B01----:R-:W0:Y:S01]  /*6b10*/  LDC R5, c[0x0][0x3f4] ;  /* 0x0000fd00ff057b82 */ /* 0x003e220000000800 */
        /* <DEDUP_REMOVED lines=9> */
[----:B------:R-:W-:Y:S02]  /*6bb0*/  HADD2.F32 R26, -RZ, R30.H1_H1 ;  /* 0x3000001eff1a7230 */ /* 0x000fe40000004100 */
[----:B------:R-:W-:-:S02]  /*6bc0*/  HADD2.F32 R27, -RZ, R36.H1_H1 ;  /* 0x30000024ff1b7230 */ /* 0x000fc40000004100 */
[--C-:B0-----:R-:W-:Y:S02]  /*6bd0*/  HADD2.F32 R8, -RZ, R4.reuse.H0_H0 ;  /* 0x20000004ff087230 */ /* 0x101fe40000004100 */
[----:B------:R-:W-:Y:S02]  /*6be0*/  HADD2.F32 R4, -RZ, R4.H1_H1 ;  /* 0x30000004ff047230 */ /* 0x000fe40000004100 */
[--C-:B------:R-:W-:Y:S02]  /*6bf0*/  HADD2.F32 R9, -RZ, R5.reuse.H0_H0 ;  /* 0x20000005ff097230 */ /* 0x100fe40000004100 */
[----:B------:R-:W-:Y:S02]  /*6c00*/  HADD2.F32 R5, -RZ, R5.H1_H1 ;  /* 0x30000005ff057230 */ /* 0x000fe40000004100 */
[-C--:B------:R-:W-:Y:S01]  /*6c10*/  FMUL.FTZ R13, R24, R4.reuse ;  /* 0x00000004180d7220 */ /* 0x080fe20000410000 */
[----:B------:R-:W-:Y:S01]  /*6c20*/  FMUL.FTZ R15, R20, R4 ;  /* 0x00000004140f7220 */ /* 0x000fe20000410000 */
        /* <DEDUP_REMOVED lines=25> */
.L_x_1387:
[----:B------:R-:W-:Y:S05]  /*6dc0*/  BSYNC B1 ;  /* 0x0000000000017941 */ /* 0x000fea0003800000 */
.L_x_1386:
[----:B------:R-:W-:Y:S05]  /*6dd0*/  @P1 BRA `(.L_x_1385) ;  /* 0x0000001000581947 */ /* 0x000fea0003800000 */
[----:B0-----:R-:W0:Y:S01]  /*6de0*/  LDS.128 R4, [R0+0x2000] ;  /* 0x0020000000047984 */ /* 0x001e220000000c00 */
        /* <DEDUP_REMOVED lines=13> */
[----:B------:R-:W-:Y:S01]  /*6ec0*/  FMUL.FTZ R11, R26, R5 ;  /* 0x000000051a0b7220 */ /* 0x000fe20000410000 */
[----:B------:R-:W-:Y:S01]  /*6ed0*/  FFMA.FTZ R4, R13, R3, -R14 ;  /* 0x000000030d047223 */ /* 0x000fe2000001080e */
[--C-:B------:R-:W-:Y:S02]  /*6ee0*/  HADD2.F32 R10, -RZ, R7.reuse.H0_H0 ;  /* 0x20000007ff0a7230 */ /* 0x100fe40000004100 */
[C---:B------:R-:W-:Y:S01]  /*6ef0*/  FMUL.FTZ R13, R24.reuse, R5 ;  /* 0x00000005180d7220 */ /* 0x040fe20000410000 */
[----:B------:R-:W-:Y:S02]  /*6f00*/  HADD2.F32 R6, -RZ, R6.H1_H1 ;  /* 0x30000006ff067230 */ /* 0x000fe40000004100 */
[----:B------:R-:W-:Y:S01]  /*6f10*/  FFMA.FTZ R3, R15, R3, R20 ;  /* 0x000000030f037223 */ /* 0x000fe20000010014 */
[----:B------:R-:W-:Y:S02]  /*6f20*/  HADD2.F32 R7, -RZ, R7.H1_H1 ;  /* 0x30000007ff077230 */ /* 0x000fe40000004100 */
[----:B------:R-:W-:Y:S01]  /*6f30*/  FFMA.FTZ R5, R24, R8, -R11 ;  /* 0x0000000818057223 */ /* 0x000fe2000001080b */
[----:B------:R-:W-:-:S02]  /*6f40*/  HADD2.F32 R15, -RZ, R33.H1_H1 ;  /* 0x30000021ff0f7230 */ /* 0x000fc40000004100 */
[----:B------:R-:W-:Y:S01]  /*6f50*/  FFMA.FTZ R8, R26, R8, R13 ;  /* 0x000000081a087223 */ /* 0x000fe2000001000d */
[----:B------:R-:W-:Y:S02]  /*6f60*/  HADD2.F32 R24, -RZ, R35.H1_H1 ;  /* 0x30000023ff187230 */ /* 0x000fe40000004100 */
[-C--:B------:R-:W-:Y:S01]  /*6f70*/  FMUL.FTZ R14, R21, R6.reuse ;  /* 0x00000006150e7220 */ /* 0x080fe20000410000 */
[-C--:B------:R-:W-:Y:S01]  /*6f80*/  FMUL.FTZ R11, R28, R7.reuse ;  /* 0x000000071c0b7220 */ /* 0x080fe20000410000 */
[----:B------:R-:W-:Y:S01]  /*6f90*/  FMUL.FTZ R20, R15, R6 ;  /* 0x000000060f147220 */ /* 0x000fe20000410000 */
[----:B------:R-:W-:Y:S01]  /*6fa0*/  F2FP.F16.F32.PACK_AB R4, R3, R4 ;  /* 0x000000040304723e */ /* 0x000fe200000000ff */
        /* <DEDUP_REMOVED lines=10> */
.L_x_1375:
[----:B------:R-:W-:-:S03]  /*7050*/  UMOV UR4, 0xffffffff ;  /* 0xffffffff00047882 */ /* 0x000fc60000000000 */
[----:B------:R-:W-:Y:S05]  /*7060*/  BRA.DIV UR4, `(.L_x_1388) ;  /* 0x0000012e04207947 */ /* 0x000fea000b800000 */
[----:B------:R0:W1:Y:S04]  /*7070*/  SHFL.IDX PT, R0, R25, RZ, 0x1c1f ;  /* 0x001c1fff19007589 */ /* 0x00006800000e0000 */
[----:B------:R0:W2:Y:S04]  /*7080*/  SHFL.IDX PT, R3, R24, RZ, 0x1c1f ;  /* 0x001c1fff18037589 */ /* 0x0000a800000e0000 */
[----:B------:R0:W3:Y:S04]  /*7090*/  SHFL.IDX PT, R20, R27, RZ, 0x1c1f ;  /* 0x001c1fff1b147589 */ /* 0x0000e800000e0000 */
[----:B------:R0:W4:Y:S02]  /*70a0*/  SHFL.IDX PT, R14, R26, RZ, 0x1c1f ;  /* 0x001c1fff1a0e7589 */ /* 0x00012400000e0000 */
.L_x_1626:
[----:B------:R-:W-:Y:S01]  /*70b0*/  ULDC UR4, c[0x0][0x448] ;  /* 0x0001120000047ab9 */ /* 0x000fe20000000800 */
[----:B------:R-:W-:Y:S01]  /*70c0*/  LEA.HI R5, R229, R229, RZ, 0x1 ;  /* 0x000000e5e5057211 */ /* 0x000fe200078f08ff */
[----:B------:R-:W-:Y:S01]  /*70d0*/  IMAD R13, R97, UR4, RZ ;  /* 0x00000004610d7c24 */ /* 0x000fe2000f8e02ff */
[----:B------:R-:W-:Y:S01]  /*70e0*/  BSSY B1, `(.L_x_1389) ;  /* 0x0000017000017945 */ /* 0x000fe20003800000 */
[----:B------:R-:W-:Y:S02]  /*70f0*/  CS2R R6, SRZ ;  /* 0x0000000000067805 */ /* 0x000fe4000001ff00 */
[----:B------:R-:W-:Y:S02]  /*7100*/  LOP3.LUT R12, R5, 0xfffffffe, RZ, 0xc0, !PT ;  /* 0xfffffffe050c7812 */ /* 0x000fe400078ec0ff */
[----:B------:R-:W-:Y:S02]  /*7110*/  CS2R R10, SRZ ;  /* 0x00000000000a7805 */ /* 0x000fe4000001ff00 */
[----:B------:R-:W-:Y:S01]  /*7120*/  ISETP.GE.AND P0, PT, R4, R13, PT ;  /* 0x0000000d0400720c */ /* 0x000fe20003f06270 */
[----:B------:R-:W-:Y:S01]  /*7130*/  IMAD R13, R33, -0x80, R13 ;  /* 0xffffff80210d7824 */ /* 0x000fe200078e020d */
[----:B------:R-:W-:-:S02]  /*7140*/  IADD3 R12, R229, -R12, RZ ;  /* 0x8000000ce50c7210 */ /* 0x000fc40007ffe0ff */
[----:B------:R-:W-:Y:S02]  /*7150*/  CS2R R4, SRZ ;  /* 0x0000000000047805 */ /* 0x000fe4000001ff00 */
[----:B------:R-:W-:Y:S02]  /*7160*/  CS2R R8, SRZ ;  /* 0x0000000000087805 */ /* 0x000fe4000001ff00 */
[----:B------:R-:W-:-:S05]  /*7170*/  SHF.L.U32 R21, R12, 0x1f, RZ ;  /* 0x0000001f0c157819 */ /* 0x000fca00000006ff */
[----:B------:R-:W-:Y:S05]  /*7180*/  @P0 BRA `(.L_x_1390) ;  /* 0x0000000000300947 */ /* 0x000fea0003800000 */
[----:B------:R-:W-:Y:S01]  /*7190*/  ULDC UR4, c[0x0][0x3f4] ;  /* 0x0000fd0000047ab9 */ /* 0x000fe20000000800 */
[C---:B------:R-:W-:Y:S01]  /*71a0*/  IMAD.SHL.U32 R15, R16.reuse, 0x2, RZ ;  /* 0x00000002100f7824 */ /* 0x040fe200078e00ff */
[C---:B------:R-:W-:Y:S02]  /*71b0*/  ISETP.GE.AND P2, PT, R16.reuse, UR4, PT ;  /* 0x0000000410007c0c */ /* 0x040fe4000bf46270 */
[----:B------:R-:W-:Y:S02]  /*71c0*/  SHF.L.U64.HI R7, R16, 0x1, R17 ;  /* 0x0000000110077819 */ /* 0x000fe40000010211 */
[-C--:B0-2---:R-:W-:Y:S02]  /*71d0*/  IADD3 R24, P0, R3, R15.reuse, RZ ;  /* 0x0000000f03187210 */ /* 0x085fe40007f1e0ff */
[----:B----4-:R-:W-:-:S03]  /*71e0*/  IADD3 R14, P1, R14, R15, RZ ;  /* 0x0000000f0e0e7210 */ /* 0x010fc60007f3e0ff */
[--C-:B-1----:R-:W-:Y:S02]  /*71f0*/  IMAD.X R25, R0, 0x1, R7.reuse, P0 ;  /* 0x0000000100197824 */ /* 0x102fe400000e0607 */
[----:B---3--:R-:W-:Y:S01]  /*7200*/  IMAD.X R15, R20, 0x1, R7, P1 ;  /* 0x00000001140f7824 */ /* 0x008fe200008e0607 */
[----:B------:R-:W-:Y:S01]  /*7210*/  CS2R R6, SRZ ;  /* 0x0000000000067805 */ /* 0x000fe2000001ff00 */
[----:B------:R-:W-:Y:S06]  /*7220*/  @P2 BRA `(.L_x_1390) ;  /* 0x0000000000082947 */ /* 0x000fec0003800000 */
[----:B------:R0:W5:Y:S04]  /*7230*/  LD.E.128 R8, desc[UR60][R24.64] ;  /* 0x0000003c18087980 */ /* 0x000168000c101d00 */
[----:B------:R0:W5:Y:S02]  /*7240*/  LD.E.128 R4, desc[UR60][R14.64] ;  /* 0x0000003c0e047980 */ /* 0x000164000c101d00 */
.L_x_1390:
[----:B------:R-:W-:Y:S05]  /*7250*/  BSYNC B1 ;  /* 0x0000000000017941 */ /* 0x000fea0003800000 */
.L_x_1389:
[----:B------:R-:W3:Y:S01]  /*7260*/  SYNCS.PHASECHK.TRANS64.TRYWAIT P1, [R18+URZ+0x32400], R21 ;  /* 0x03240015120075a7 */ /* 0x000ee2000802017f */
[----:B-----5:R-:W-:Y:S01]  /*7270*/  IMAD.MOV.U32 R41, RZ, RZ, R8 ;  /* 0x000000ffff297224 */ /* 0x020fe200078e0008 */
[--C-:B------:R-:W-:Y:S01]  /*7280*/  SHF.R.U64 R43, R8, 0x10, R9.reuse ;  /* 0x00000010082b7819 */ /* 0x100fe20000001209 */
[--C-:B0---4-:R-:W-:Y:S01]  /*7290*/  IMAD.MOV.U32 R14, RZ, RZ, R9.reuse ;  /* 0x000000ffff0e7224 */ /* 0x111fe200078e0009 */
[----:B------:R-:W-:Y:S01]  /*72a0*/  SHF.R.U32.HI R15, RZ, 0x10, R9 ;  /* 0x00000010ff0f7819 */ /* 0x000fe20000011609 */
[----:B------:R-:W-:Y:S01]  /*72b0*/  IMAD.MOV.U32 R40, RZ, RZ, R4 ;  /* 0x000000ffff287224 */ /* 0x000fe200078e0004 */
[----:B------:R-:W-:Y:S01]  /*72c0*/  SHF.R.U64 R45, R4, 0x10, R5 ;  /* 0x00000010042d7819 */ /* 0x000fe20000001205 */
[----:B------:R-:W-:Y:S01]  /*72d0*/  IMAD.MOV.U32 R38, RZ, RZ, R6 ;  /* 0x000000ffff267224 */ /* 0x000fe200078e0006 */
[----:B------:R-:W-:Y:S01]  /*72e0*/  SHF.R.U64 R44, R10, 0x10, R11 ;  /* 0x000000100a2c7819 */ /* 0x000fe2000000120b */
[----:B-1----:R-:W-:Y:S01]  /*72f0*/  IMAD.MOV.U32 R0, RZ, RZ, R7 ;  /* 0x000000ffff007224 */ /* 0x002fe200078e0007 */
[----:B------:R-:W-:Y:S01]  /*7300*/  SHF.R.U32.HI R4, RZ, 0x10, R5 ;  /* 0x00000010ff047819 */ /* 0x000fe20000011605 */
[----:B------:R-:W-:Y:S01]  /*7310*/  IMAD.MOV.U32 R42, RZ, RZ, R10 ;  /* 0x000000ffff2a7224 */ /* 0x000fe200078e000a */
[----:B------:R-:W-:Y:S01]  /*7320*/  VIMNMX R13, R13, 0x80, PT ;  /* 0x000000800d0d7848 */ /* 0x000fe20003fe0100 */
[--C-:B------:R-:W-:Y:S01]  /*7330*/  IMAD.MOV.U32 R9, RZ, RZ, R11.reuse ;  /* 0x000000ffff097224 */ /* 0x100fe200078e000b */
[----:B------:R-:W-:Y:S01]  /*7340*/  SHF.R.U32.HI R10, RZ, 0x10, R11 ;  /* 0x00000010ff0a7819 */ /* 0x000fe2000001160b */
[----:B------:R-:W-:Y:S01]  /*7350*/  IMAD.MOV.U32 R8, RZ, RZ, R5 ;  /* 0x000000ffff087224 */ /* 0x000fe200078e0005 */
[----:B--2---:R-:W0:Y:S01]  /*7360*/  LDC R3, c[0x0][0x3f4] ;  /* 0x0000fd00ff037b82 */ /* 0x004e220000000800 */
[--C-:B------:R-:W-:Y:S01]  /*7370*/  SHF.R.U64 R46, R6, 0x10, R7.reuse ;  /* 0x00000010062e7819 */ /* 0x100fe20000001207 */
[----:B------:R-:W-:Y:S01]  /*7380*/  BSSY B1, `(.L_x_1391) ;  /* 0x000000f000017945 */ /* 0x000fe20003800000 */
[----:B------:R-:W-:-:S02]  /*7390*/  SHF.R.U32.HI R5, RZ, 0x10, R7 ;  /* 0x00000010ff057819 */ /* 0x000fc40000011607 */
[----:B------:R-:W-:Y:S02]  /*73a0*/  PRMT R38, R38, 0x5410, R0 ;  /* 0x0000541026267816 */ /* 0x000fe40000000000 */
[----:B------:R-:W-:Y:S02]  /*73b0*/  PRMT R41, R41, 0x5410, R14 ;  /* 0x0000541029297816 */ /* 0x000fe4000000000e */
[----:B------:R-:W-:Y:S02]  /*73c0*/  PRMT R43, R43, 0x5410, R15 ;  /* 0x000054102b2b7816 */ /* 0x000fe4000000000f */
[----:B------:R-:W-:Y:S02]  /*73d0*/  PRMT R42, R42, 0x5410, R9 ;  /* 0x000054102a2a7816 */ /* 0x000fe40000000009 */
[----:B------:R-:W-:Y:S02]  /*73e0*/  PRMT R44, R44, 0x5410, R10 ;  /* 0x000054102c2c7816 */ /* 0x000fe4000000000a */
[----:B------:R-:W-:-:S02]  /*73f0*/  PRMT R40, R40, 0x5410, R8 ;  /* 0x0000541028287816 */ /* 0x000fc40000000008 */
[----:B------:R-:W-:Y:S02]  /*7400*/  PRMT R45, R45, 0x5410, R4 ;  /* 0x000054102d2d7816 */ /* 0x000fe40000000004 */
[----:B------:R-:W-:Y:S02]  /*7410*/  PRMT R46, R46, 0x5410, R5 ;  /* 0x000054102e2e7816 */ /* 0x000fe40000000005 */
[C---:B0-----:R-:W-:Y:S01]  /*7420*/  ISETP.GE.AND P0, PT, R16.reuse, R3, PT ;  /* 0x000000031000720c */ /* 0x041fe20003f06270 */
[----:B------:R-:W-:-:S03]  /*7430*/  IMAD.IADD R0, R16, 0x1, R3 ;  /* 0x0000000110007824 */ /* 0x000fc600078e0203 */
[-C--:B------:R-:W-:Y:S02]  /*7440*/  ISETP.GE.OR P2, PT, R19, R13.reuse, P0 ;  /* 0x0000000d1300720c */ /* 0x080fe40000746670 */
[----:B------:R-:W-:Y:S01]  /*7450*/  ISETP.GE.OR P0, PT, R228, R13, P0 ;  /* 0x0000000de400720c */ /* 0x000fe20000706670 */
[----:B---3--:R-:W-:-:S12]  /*7460*/  @!P1 BRA `(.L_x_1392) ;  /* 0x0000012800909947 */ /* 0x008fd80003800000 */
.L_x_1627:
[----:B------:R-:W-:Y:S05]  /*7470*/  BSYNC B1 ;  /* 0x0000000000017941 */ /* 0x000fea0003800000 */
.L_x_1391:
        /* <DEDUP_REMOVED lines=12> */
[----:B------:R-:W-:-:S04]  /*7540*/  LOP3.LUT R0, R7, R3, R4, 0x1e, !PT ;  /* 0x0000000307007212 */ /* 0x000fc800078e1e04 */
[----:B------:R-:W-:Y:S01]  /*7550*/  LEA R34, R5, R18, 0x1 ;  /* 0x0000001205227211 */ /* 0x000fe200078e08ff */
[----:B------:R-:W-:-:S04]  /*7560*/  IMAD R9, R215, 0x200, R0 ;  /* 0x00000200d7097824 */ /* 0x000fc800078e0200 */
[----:B------:R-:W-:Y:S01]  /*7570*/  IMAD R36, R9, 0x2, R18 ;  /* 0x0000000209247824 */ /* 0x000fe200078e0212 */
[----:B------:R-:W1:Y:S04]  /*7580*/  LDS.128 R4, [R34+0x18400] ;  /* 0x0184000022047984 */ /* 0x000e680000000c00 */
[----:B------:R-:W2:Y:S01]  /*7590*/  LDS.128 R8, [R36+0x18400] ;  /* 0x0184000024087984 */ /* 0x000ea20000000c00 */
[----:B-1----:R-:W-:Y:S02]  /*75a0*/  HADD2.F32 R0, -RZ, R4.H0_H0 ;  /* 0x20000004ff007230 */ /* 0x002fe40000004100 */
[----:B------:R-:W-:Y:S02]  /*75b0*/  HADD2.F32 R13, -RZ, R5.H0_H0 ;  /* 0x20000005ff0d7230 */ /* 0x000fe40000004100 */
[----:B--2---:R-:W-:-:S02]  /*75c0*/  HADD2.F32 R20, -RZ, R8.H0_H0 ;  /* 0x20000008ff147230 */ /* 0x004fc40000004100 */
[----:B0-----:R-:W-:Y:S02]  /*75d0*/  HADD2.F32 R21, -RZ, R9.H0_H0 ;  /* 0x20000009ff157230 */ /* 0x001fe40000004100 */
[----:B------:R-:W-:Y:S02]  /*75e0*/  HADD2.F32 R8, -RZ, R8.H1_H1 ;  /* 0x30000008ff087230 */ /* 0x000fe40000004100 */
[C---:B------:R-:W-:Y:S01]  /*75f0*/  FMUL.FTZ R35, R20.reuse, R31 ;  /* 0x0000001f14237220 */ /* 0x040fe20000410000 */
[-C--:B------:R-:W-:Y:S01]  /*7600*/  FMUL.FTZ R37, R20, R27.reuse ;  /* 0x0000001b14257220 */ /* 0x080fe20000410000 */
[----:B------:R-:W-:Y:S02]  /*7610*/  HADD2.F32 R20, -RZ, R40.H1_H1 ;  /* 0x30000028ff147230 */ /* 0x000fe40000004100 */
[C---:B------:R-:W-:Y:S01]  /*7620*/  FFMA.FTZ R35, R0.reuse, R27, -R35 ;  /* 0x0000001b00237223 */ /* 0x040fe20000010823 */
[----:B------:R-:W-:Y:S01]  /*7630*/  FFMA.FTZ R37, R0, R31, R37 ;  /* 0x0000001f00257223 */ /* 0x000fe20000010025 */
[----:B------:R-:W-:-:S02]  /*7640*/  HADD2.F32 R0, -RZ, R41.H1_H1 ;  /* 0x30000029ff007230 */ /* 0x000fc40000004100 */
[C---:B------:R-:W-:Y:S01]  /*7650*/  FMUL.FTZ R30, R21.reuse, R20 ;  /* 0x00000014151e7220 */ /* 0x040fe20000410000 */
[----:B------:R-:W-:Y:S02]  /*7660*/  HADD2.F32 R27, -RZ, R43.H0_H0 ;  /* 0x2000002bff1b7230 */ /* 0x000fe40000004100 */
[C---:B------:R-:W-:Y:S01]  /*7670*/  FMUL.FTZ R39, R8.reuse, R33 ;  /* 0x0000002108277220 */ /* 0x040fe20000410000 */
[----:B------:R-:W-:Y:S02]  /*7680*/  HADD2.F32 R4, -RZ, R4.H1_H1 ;  /* 0x30000004ff047230 */ /* 0x000fe40000004100 */
[-C--:B------:R-:W-:Y:S01]  /*7690*/  FMUL.FTZ R21, R21, R0.reuse ;  /* 0x0000000015157220 */ /* 0x080fe20000410000 */
[C---:B------:R-:W-:Y:S01]  /*76a0*/  FFMA.FTZ R30, R13.reuse, R0, -R30 ;  /* 0x000000000d1e7223 */ /* 0x040fe2000001081e */
[----:B------:R-:W-:Y:S01]  /*76b0*/  FMUL.FTZ R31, R8, R27 ;  /* 0x0000001b081f7220 */ /* 0x000fe20000410000 */
[----:B------:R-:W-:Y:S02]  /*76c0*/  HADD2.F32 R9, -RZ, R9.H1_H1 ;  /* 0x30000009ff097230 */ /* 0x000fe40000004100 */
[----:B------:R-:W-:Y:S01]  /*76d0*/  FFMA.FTZ R20, R13, R20, R21 ;  /* 0x000000140d147223 */ /* 0x000fe20000010015 */
[----:B------:R-:W-:-:S02]  /*76e0*/  HADD2.F32 R8, -RZ, R45.H1_H1 ;  /* 0x3000002dff087230 */ /* 0x000fc40000004100 */
[C---:B------:R-:W-:Y:S01]  /*76f0*/  FFMA.FTZ R26, R4.reuse, R27, -R39 ;  /* 0x0000001b041a7223 */ /* 0x040fe20000010827 */
[----:B------:R-:W-:Y:S02]  /*7700*/  HADD2.F32 R0, -RZ, R43.H1_H1 ;  /* 0x3000002bff007230 */ /* 0x000fe40000004100 */
[----:B------:R-:W-:Y:S01]  /*7710*/  FFMA.FTZ R28, R4, R33, R31 ;  /* 0x00000021041c7223 */ /* 0x000fe2000001001f */
[----:B------:R-:W-:Y:S02]  /*7720*/  HADD2.F32 R24, -RZ, R10.H0_H0 ;  /* 0x2000000aff187230 */ /* 0x000fe40000004100 */
[C---:B------:R-:W-:Y:S01]  /*7730*/  FMUL.FTZ R4, R9.reuse, R8 ;  /* 0x0000000809047220 */ /* 0x040fe20000410000 */
[----:B------:R-:W-:Y:S02]  /*7740*/  HADD2.F32 R21, -RZ, R38.H0_H0 ;  /* 0x20000026ff157230 */ /* 0x000fe40000004100 */
[----:B------:R-:W-:Y:S01]  /*7750*/  FMUL.FTZ R32, R9, R0 ;  /* 0x0000000009207220 */ /* 0x000fe20000410000 */
[----:B------:R-:W-:-:S02]  /*7760*/  HADD2.F32 R5, -RZ, R5.H1_H1 ;  /* 0x30000005ff057230 */ /* 0x000fc40000004100 */
[----:B------:R-:W-:Y:S02]  /*7770*/  HADD2.F32 R14, -RZ, R6.H0_H0 ;  /* 0x20000006ff0e7230 */ /* 0x000fe40000004100 */
[C---:B------:R-:W-:Y:S01]  /*7780*/  FMUL.FTZ R39, R24.reuse, R21 ;  /* 0x0000001518277220 */ /* 0x040fe20000410000 */
[----:B------:R-:W-:Y:S02]  /*7790*/  HADD2.F32 R13, -RZ, R42.H0_H0 ;  /* 0x2000002aff0d7230 */ /* 0x000fe40000004100 */
[C---:B------:R-:W-:Y:S01]  /*77a0*/  FFMA.FTZ R31, R5.reuse, R0, -R4 ;  /* 0x00000000051f7223 */ /* 0x040fe20000010804 */
[----:B------:R-:W-:Y:S02]  /*77b0*/  HADD2.F32 R10, -RZ, R10.H1_H1 ;  /* 0x3000000aff0a7230 */ /* 0x000fe40000004100 */
[----:B------:R-:W-:Y:S01]  /*77c0*/  FFMA.FTZ R33, R5, R8, R32 ;  /* 0x0000000805217223 */ /* 0x000fe20000010020 */
[----:B------:R-:W-:Y:S02]  /*77d0*/  HADD2.F32 R27, -RZ, R46.H0_H0 ;  /* 0x2000002eff1b7230 */ /* 0x000fe40000004100 */
[----:B------:R-:W-:Y:S01]  /*77e0*/  FMUL.FTZ R24, R24, R13 ;  /* 0x0000000d18187220 */ /* 0x000fe20000410000 */
[----:B------:R-:W-:-:S02]  /*77f0*/  HADD2.F32 R9, -RZ, R44.H0_H0 ;  /* 0x2000002cff097230 */ /* 0x000fc40000004100 */
[----:B------:R-:W-:Y:S01]  /*7800*/  FFMA.FTZ R39, R14, R13, -R39 ;  /* 0x0000000d0e277223 */ /* 0x000fe20000010827 */
[----:B------:R-:W-:Y:S02]  /*7810*/  HADD2.F32 R6, -RZ, R6.H1_H1 ;  /* 0x30000006ff067230 */ /* 0x000fe40000004100 */
[C---:B------:R-:W-:Y:S01]  /*7820*/  FMUL.FTZ R5, R10.reuse, R27 ;  /* 0x0000001b0a057220 */ /* 0x040fe20000410000 */
[----:B------:R-:W-:Y:S02]  /*7830*/  HADD2.F32 R25, -RZ, R11.H0_H0 ;  /* 0x2000000bff197230 */ /* 0x000fe40000004100 */
[----:B------:R-:W-:Y:S01]  /*7840*/  FMUL.FTZ R13, R10, R9 ;  /* 0x000000090a0d7220 */ /* 0x000fe20000410000 */
[----:B------:R-:W-:Y:S02]  /*7850*/  HADD2.F32 R8, -RZ, R38.H1_H1 ;  /* 0x30000026ff087230 */ /* 0x000fe40000004100 */
[----:B------:R-:W-:Y:S01]  /*7860*/  FFMA.FTZ R24, R14, R21, R24 ;  /* 0x000000150e187223 */ /* 0x000fe20000010018 */
[----:B------:R-:W-:-:S02]  /*7870*/  HADD2.F32 R0, -RZ, R42.H1_H1 ;  /* 0x3000002aff007230 */ /* 0x000fc40000004100 */
[C---:B------:R-:W-:Y:S01]  /*7880*/  FFMA.FTZ R14, R6.reuse, R9, -R5 ;  /* 0x00000009060e7223 */ /* 0x040fe20000010805 */
[----:B------:R-:W-:Y:S02]  /*7890*/  HADD2.F32 R11, -RZ, R11.H1_H1 ;  /* 0x3000000bff0b7230 */ /* 0x000fe40000004100 */
[----:B------:R-:W-:Y:S01]  /*78a0*/  FFMA.FTZ R13, R6, R27, R13 ;  /* 0x0000001b060d7223 */ /* 0x000fe2000001000d */
[----:B------:R-:W-:Y:S02]  /*78b0*/  HADD2.F32 R10, -RZ, R46.H1_H1 ;  /* 0x3000002eff0a7230 */ /* 0x000fe40000004100 */
[C---:B------:R-:W-:Y:S01]  /*78c0*/  FMUL.FTZ R6, R25.reuse, R8 ;  /* 0x0000000819067220 */ /* 0x040fe20000410000 */
[----:B------:R-:W-:Y:S02]  /*78d0*/  HADD2.F32 R4, -RZ, R44.H1_H1 ;  /* 0x3000002cff047230 */ /* 0x000fe40000004100 */
[----:B------:R-:W-:Y:S01]  /*78e0*/  FMUL.FTZ R25, R25, R0 ;  /* 0x0000000019197220 */ /* 0x000fe20000410000 */
[----:B------:R-:W-:-:S02]  /*78f0*/  HADD2.F32 R15, -RZ, R7.H0_H0 ;  /* 0x20000007ff0f7230 */ /* 0x000fc40000004100 */
[C---:B------:R-:W-:Y:S01]  /*7900*/  FMUL.FTZ R32, R11.reuse, R10 ;  /* 0x0000000a0b207220 */ /* 0x040fe20000410000 */
[----:B------:R-:W-:Y:S02]  /*7910*/  HADD2.F32 R7, -RZ, R7.H1_H1 ;  /* 0x30000007ff077230 */ /* 0x000fe40000004100 */
[----:B------:R-:W-:Y:S01]  /*7920*/  FMUL.FTZ R5, R11, R4 ;  /* 0x000000040b057220 */ /* 0x000fe20000410000 */
[----:B------:R-:W-:Y:S01]  /*7930*/  F2FP.F16.F32.PACK_AB R9, R33, R20 ;  /* 0x000000142109723e */ /* 0x000fe200000000ff */
[C---:B------:R-:W-:Y:S01]  /*7940*/  FFMA.FTZ R0, R15.reuse, R0, -R6 ;  /* 0x000000000f007223 */ /* 0x040fe20000010806 */
[----:B------:R-:W-:Y:S01]  /*7950*/  FFMA.FTZ R11, R15, R8, R25 ;  /* 0x000000080f0b7223 */ /* 0x000fe20000010019 */
[C---:B------:R-:W-:Y:S01]  /*7960*/  FFMA.FTZ R15, R7.reuse, R4, -R32 ;  /* 0x00000004070f7223 */ /* 0x040fe20000010820 */
[----:B------:R-:W-:Y:S01]  /*7970*/  FFMA.FTZ R32, R7, R10, R5 ;  /* 0x0000000a07207223 */ /* 0x000fe20000010005 */
[----:B------:R-:W-:Y:S02]  /*7980*/  F2FP.F16.F32.PACK_AB R4, R26, R35 ;  /* 0x000000231a04723e */ /* 0x000fe400000000ff */
[----:B------:R-:W-:-:S02]  /*7990*/  F2FP.F16.F32.PACK_AB R5, R31, R30 ;  /* 0x0000001e1f05723e */ /* 0x000fc400000000ff */
[----:B------:R-:W-:Y:S02]  /*79a0*/  F2FP.F16.F32.PACK_AB R6, R14, R39 ;  /* 0x000000270e06723e */ /* 0x000fe400000000ff */
[----:B------:R-:W-:Y:S02]  /*79b0*/  F2FP.F16.F32.PACK_AB R7, R15, R0 ;  /* 0x000000000f07723e */ /* 0x000fe400000000ff */
[----:B------:R-:W-:Y:S02]  /*79c0*/  F2FP.F16.F32.PACK_AB R8, R28, R37 ;  /* 0x000000251c08723e */ /* 0x000fe400000000ff */
[----:B------:R-:W-:Y:S01]  /*79d0*/  F2FP.F16.F32.PACK_AB R10, R13, R24 ;  /* 0x000000180d0a723e */ /* 0x000fe200000000ff */
[----:B------:R1:W-:Y:S01]  /*79e0*/  STS.128 [R34+0x18400], R4 ;  /* 0x0184000422007388 */ /* 0x0003e20000000c00 */
[----:B------:R-:W-:-:S05]  /*79f0*/  F2FP.F16.F32.PACK_AB R11, R32, R11 ;  /* 0x0000000b200b723e */ /* 0x000fca00000000ff */
[----:B------:R1:W-:Y:S02]  /*7a00*/  STS.128 [R36+0x18400], R8 ;  /* 0x0184000824007388 */ /* 0x0003e40000000c00 */
.L_x_1394:
[----:B------:R-:W-:Y:S05]  /*7a10*/  BSYNC B1 ;  /* 0x0000000000017941 */ /* 0x000fea0003800000 */
.L_x_1393:
[----:B------:R-:W-:Y:S05]  /*7a20*/  @P0 BRA `(.L_x_1385) ;  /* 0x0000000400440947 */ /* 0x000fea0003800000 */
[----:B-1----:R-:W2:Y:S01]  /*7a30*/  LDL R36, [R1+0x7c] ;  /* 0x00007c0001247983 */ /* 0x002ea20000100800 */
[----:B------:R-:W-:-:S04]  /*7a40*/  SHF.R.U32.HI R0, RZ, 0x3, R214 ;  /* 0x00000003ff007819 */ /* 0x000fc800000116d6 */
[----:B------:R-:W-:-:S05]  /*7a50*/  LOP3.LUT R0, R0, R3, R214, 0x1e, !PT ;  /* 0x0000000300007212 */ /* 0x000fca00078e1ed6 */
[----:B------:R-:W-:-:S04]  /*7a60*/  IMAD.IADD R3, R219, 0x1, R0 ;  /* 0x00000001db037824 */ /* 0x000fc800078e0200 */
[----:B------:R-:W-:-:S05]  /*7a70*/  IMAD R3, R3, 0x2, R18 ;  /* 0x0000000203037824 */ /* 0x000fca00078e0212 */
[----:B------:R-:W1:Y:S01]  /*7a80*/  LDS.128 R8, [R3+0x18400] ;  /* 0x0184000003087984 */ /* 0x000e620000000c00 */
[----:B------:R-:W-:Y:S02]  /*7a90*/  HADD2.F32 R26, -RZ, R41.H0_H0 ;  /* 0x20000029ff1a7230 */ /* 0x000fe40000004100 */
[--C-:B------:R-:W-:Y:S02]  /*7aa0*/  HADD2.F32 R28, -RZ, R40.reuse.H0_H0 ;  /* 0x20000028ff1c7230 */ /* 0x100fe40000004100 */
[----:B------:R-:W-:Y:S02]  /*7ab0*/  HADD2.F32 R30, -RZ, R45.H0_H0 ;  /* 0x2000002dff1e7230 */ /* 0x000fe40000004100 */
[----:B------:R-:W-:Y:S02]  /*7ac0*/  HADD2.F32 R39, -RZ, R40.H1_H1 ;  /* 0x30000028ff277230 */ /* 0x000fe40000004100 */
[----:B------:R-:W-:Y:S02]  /*7ad0*/  HADD2.F32 R37, -RZ, R41.H1_H1 ;  /* 0x30000029ff257230 */ /* 0x000fe40000004100 */
[----:B------:R-:W-:-:S02]  /*7ae0*/  HADD2.F32 R41, -RZ, R45.H1_H1 ;  /* 0x3000002dff297230 */ /* 0x000fc40000004100 */
[----:B------:R-:W-:Y:S02]  /*7af0*/  HADD2.F32 R34, -RZ, R46.H0_H0 ;  /* 0x2000002eff227230 */ /* 0x000fe40000004100 */
[----:B------:R-:W-:Y:S02]  /*7b00*/  HADD2.F32 R32, -RZ, R38.H0_H0 ;  /* 0x20000026ff207230 */ /* 0x000fe40000004100 */
[--C-:B-1----:R-:W-:Y:S02]  /*7b10*/  HADD2.F32 R20, -RZ, R8.reuse.H0_H0 ;  /* 0x20000008ff147230 */ /* 0x102fe40000004100 */
[----:B------:R-:W-:-:S03]  /*7b20*/  HADD2.F32 R8, -RZ, R8.H1_H1 ;  /* 0x30000008ff087230 */ /* 0x000fc60000004100 */
[-C--:B------:R-:W-:Y:S01]  /*7b30*/  FMUL.FTZ R27, R28, R20.reuse ;  /* 0x000000141c1b7220 */ /* 0x080fe20000410000 */
[----:B------:R-:W-:Y:S01]  /*7b40*/  FMUL.FTZ R31, R26, R20 ;  /* 0x000000141a1f7220 */ /* 0x000fe20000410000 */
[----:B------:R-:W-:Y:S02]  /*7b50*/  HADD2.F32 R20, -RZ, R43.H0_H0 ;  /* 0x2000002bff147230 */ /* 0x000fe40000004100 */
[-C--:B------:R-:W-:Y:S01]  /*7b60*/  FMUL.FTZ R33, R30, R8.reuse ;  /* 0x000000081e217220 */ /* 0x080fe20000410000 */
[--C-:B0-----:R-:W-:Y:S02]  /*7b70*/  HADD2.F32 R21, -RZ, R9.reuse.H0_H0 ;  /* 0x20000009ff157230 */ /* 0x101fe40000004100 */
[----:B------:R-:W-:Y:S02]  /*7b80*/  HADD2.F32 R9, -RZ, R9.H1_H1 ;  /* 0x30000009ff097230 */ /* 0x000fe40000004100 */
[----:B------:R-:W-:Y:S01]  /*7b90*/  FMUL.FTZ R35, R20, R8 ;  /* 0x0000000814237220 */ /* 0x000fe20000410000 */
[----:B------:R-:W-:-:S02]  /*7ba0*/  HADD2.F32 R24, -RZ, R10.H0_H0 ;  /* 0x2000000aff187230 */ /* 0x000fc40000004100 */
[----:B------:R-:W-:Y:S02]  /*7bb0*/  HADD2.F32 R10, -RZ, R10.H1_H1 ;  /* 0x3000000aff0a7230 */ /* 0x000fe40000004100 */
[--C-:B------:R-:W-:Y:S02]  /*7bc0*/  HADD2.F32 R25, -RZ, R11.reuse.H0_H0 ;  /* 0x2000000bff197230 */ /* 0x100fe40000004100 */
[----:B------:R-:W-:Y:S01]  /*7bd0*/  HADD2.F32 R11, -RZ, R11.H1_H1 ;  /* 0x3000000bff0b7230 */ /* 0x000fe20000004100 */
[----:B--2---:R-:W0:Y:S02]  /*7be0*/  LDS.128 R4, [R36+0x18400] ;  /* 0x0184000024047984 */ /* 0x004e240000000c00 */
[--C-:B0-----:R-:W-:Y:S02]  /*7bf0*/  HADD2.F32 R0, -RZ, R4.reuse.H0_H0 ;  /* 0x20000004ff007230 */ /* 0x101fe40000004100 */
[----:B------:R-:W-:-:S03]  /*7c00*/  HADD2.F32 R4, -RZ, R4.H1_H1 ;  /* 0x30000004ff047230 */ /* 0x000fc60000004100 */
[-C--:B------:R-:W-:Y:S01]  /*7c10*/  FFMA.FTZ R27, R26, R0.reuse, -R27 ;  /* 0x000000001a1b7223 */ /* 0x080fe2000001081b */
[----:B------:R-:W-:Y:S01]  /*7c20*/  FFMA.FTZ R31, R28, R0, R31 ;  /* 0x000000001c1f7223 */ /* 0x000fe2000001001f */
[-C--:B------:R-:W-:Y:S01]  /*7c30*/  FFMA.FTZ R0, R20, R4.reuse, -R33 ;  /* 0x0000000414007223 */ /* 0x080fe20000010821 */
[-C--:B------:R-:W-:Y:S01]  /*7c40*/  FMUL.FTZ R20, R39, R21.reuse ;  /* 0x0000001527147220 */ /* 0x080fe20000410000 */
[----:B------:R-:W-:Y:S01]  /*7c50*/  FMUL.FTZ R26, R37, R21 ;  /* 0x00000015251a7220 */ /* 0x000fe20000410000 */
[----:B------:R-:W-:Y:S02]  /*7c60*/  HADD2.F32 R21, -RZ, R43.H1_H1 ;  /* 0x3000002bff157230 */ /* 0x000fe40000004100 */
[----:B------:R-:W-:Y:S01]  /*7c70*/  FFMA.FTZ R8, R30, R4, R35 ;  /* 0x000000041e087223 */ /* 0x000fe20000010023 */
[--C-:B------:R-:W-:Y:S02]  /*7c80*/  HADD2.F32 R13, -RZ, R5.reuse.H0_H0 ;  /* 0x20000005ff0d7230 */ /* 0x100fe40000004100 */
[----:B------:R-:W-:Y:S01]  /*7c90*/  FMUL.FTZ R4, R41, R9 ;  /* 0x0000000929047220 */ /* 0x000fe20000410000 */
[----:B------:R-:W-:-:S02]  /*7ca0*/  HADD2.F32 R5, -RZ, R5.H1_H1 ;  /* 0x30000005ff057230 */ /* 0x000fc40000004100 */
[----:B------:R-:W-:Y:S01]  /*7cb0*/  FMUL.FTZ R28, R21, R9 ;  /* 0x00000009151c7220 */ /* 0x000fe20000410000 */
[----:B------:R-:W-:Y:S02]  /*7cc0*/  HADD2.F32 R14, -RZ, R6.H0_H0 ;  /* 0x20000006ff0e7230 */ /* 0x000fe40000004100 */
[-C--:B------:R-:W-:Y:S01]  /*7cd0*/  FFMA.FTZ R20, R37, R13.reuse, -R20 ;  /* 0x0000000d25147223 */ /* 0x080fe20000010814 */
[----:B------:R-:W-:Y:S01]  /*7ce0*/  FFMA.FTZ R26, R39, R13, R26 ;  /* 0x0000000d271a7223 */ /* 0x000fe2000001001a */
[-C--:B------:R-:W-:Y:S01]  /*7cf0*/  FFMA.FTZ R9, R21, R5.reuse, -R4 ;  /* 0x0000000515097223 */ /* 0x080fe20000010804 */
[----:B------:R-:W-:Y:S02]  /*7d00*/  HADD2.F32 R4, -RZ, R44.H0_H0 ;  /* 0x2000002cff047230 */ /* 0x000fe40000004100 */
[----:B------:R-:W-:Y:S01]  /*7d10*/  FFMA.FTZ R13, R41, R5, R28 ;  /* 0x00000005290d7223 */ /* 0x000fe2000001001c */
[----:B------:R-:W-:Y:S02]  /*7d20*/  HADD2.F32 R6, -RZ, R6.H1_H1 ;  /* 0x30000006ff067230 */ /* 0x000fe40000004100 */
[----:B------:R-:W-:Y:S01]  /*7d30*/  FMUL.FTZ R5, R34, R10 ;  /* 0x0000000a22057220 */ /* 0x000fe20000410000 */
[----:B------:R-:W-:-:S02]  /*7d40*/  HADD2.F32 R30, -RZ, R42.H0_H0 ;  /* 0x2000002aff1e7230 */ /* 0x000fc40000004100 */
[----:B------:R-:W-:Y:S01]  /*7d50*/  FMUL.FTZ R35, R4, R10 ;  /* 0x0000000a04237220 */ /* 0x000fe20000410000 */
[----:B------:R-:W-:Y:S01]  /*7d60*/  FMUL.FTZ R21, R32, R24 ;  /* 0x0000001820157220 */ /* 0x000fe20000410000 */
[----:B------:R-:W-:Y:S01]  /*7d70*/  FFMA.FTZ R10, R4, R6, -R5 ;  /* 0x00000006040a7223 */ /* 0x000fe20000010805 */
[----:B------:R-:W-:Y:S02]  /*7d80*/  HADD2.F32 R39, -RZ, R38.H1_H1 ;  /* 0x30000026ff277230 */ /* 0x000fe40000004100 */
[----:B------:R-:W-:Y:S01]  /*7d90*/  FMUL.FTZ R33, R30, R24 ;  /* 0x000000181e217220 */ /* 0x000fe20000410000 */
[----:B------:R-:W-:Y:S02]  /*7da0*/  HADD2.F32 R41, -RZ, R46.H1_H1 ;  /* 0x3000002eff297230 */ /* 0x000fe40000004100 */
[----:B------:R-:W-:Y:S02]  /*7db0*/  HADD2.F32 R5, -RZ, R42.H1_H1 ;  /* 0x3000002aff057230 */ /* 0x000fe40000004100 */
[----:B------:R-:W-:-:S02]  /*7dc0*/  HADD2.F32 R37, -RZ, R44.H1_H1 ;  /* 0x3000002cff257230 */ /* 0x000fc40000004100 */
[-C--:B------:R-:W-:Y:S01]  /*7dd0*/  FFMA.FTZ R21, R30, R14.reuse, -R21 ;  /* 0x0000000e1e157223 */ /* 0x080fe20000010815 */
[--C-:B------:R-:W-:Y:S02]  /*7de0*/  HADD2.F32 R15, -RZ, R7.reuse.H0_H0 ;  /* 0x20000007ff0f7230 */ /* 0x100fe40000004100 */
[----:B------:R-:W-:Y:S01]  /*7df0*/  FFMA.FTZ R33, R32, R14, R33 ;  /* 0x0000000e20217223 */ /* 0x000fe20000010021 */
[----:B------:R-:W-:Y:S02]  /*7e00*/  HADD2.F32 R7, -RZ, R7.H1_H1 ;  /* 0x30000007ff077230 */ /* 0x000fe40000004100 */
[----:B------:R-:W-:Y:S01]  /*7e10*/  FFMA.FTZ R14, R34, R6, R35 ;  /* 0x00000006220e7223 */ /* 0x000fe20000010023 */
[----:B------:R-:W-:Y:S01]  /*7e20*/  FMUL.FTZ R4, R39, R25 ;  /* 0x0000001927047220 */ /* 0x000fe20000410000 */
[----:B------:R-:W-:Y:S01]  /*7e30*/  FMUL.FTZ R24, R41, R11 ;  /* 0x0000000b29187220 */ /* 0x000fe20000410000 */
[----:B------:R-:W-:Y:S01]  /*7e40*/  FMUL.FTZ R6, R5, R25 ;  /* 0x0000001905067220 */ /* 0x000fe20000410000 */
[----:B------:R-:W-:Y:S01]  /*7e50*/  FMUL.FTZ R28, R37, R11 ;  /* 0x0000000b251c7220 */ /* 0x000fe20000410000 */
[----:B------:R-:W-:Y:S01]  /*7e60*/  FFMA.FTZ R11, R5, R15, -R4 ;  /* 0x0000000f050b7223 */ /* 0x000fe20000010804 */
[----:B------:R-:W-:Y:S01]  /*7e70*/  FFMA.FTZ R24, R37, R7, -R24 ;  /* 0x0000000725187223 */ /* 0x000fe20000010818 */
[----:B------:R-:W-:Y:S01]  /*7e80*/  FFMA.FTZ R15, R39, R15, R6 ;  /* 0x0000000f270f7223 */ /* 0x000fe20000010006 */
[----:B------:R-:W-:Y:S01]  /*7e90*/  FFMA.FTZ R28, R41, R7, R28 ;  /* 0x00000007291c7223 */ /* 0x000fe2000001001c */
[----:B------:R-:W-:-:S02]  /*7ea0*/  F2FP.F16.F32.PACK_AB R4, R0, R27 ;  /* 0x0000001b0004723e */ /* 0x000fc400000000ff */
[----:B------:R-:W-:Y:S02]  /*7eb0*/  F2FP.F16.F32.PACK_AB R5, R9, R20 ;  /* 0x000000140905723e */ /* 0x000fe400000000ff */
[----:B------:R-:W-:Y:S02]  /*7ec0*/  F2FP.F16.F32.PACK_AB R6, R10, R21 ;  /* 0x000000150a06723e */ /* 0x000fe400000000ff */
[----:B------:R-:W-:Y:S02]  /*7ed0*/  F2FP.F16.F32.PACK_AB R7, R24, R11 ;  /* 0x0000000b1807723e */ /* 0x000fe400000000ff */
[----:B------:R-:W-:Y:S02]  /*7ee0*/  F2FP.F16.F32.PACK_AB R8, R8, R31 ;  /* 0x0000001f0808723e */ /* 0x000fe400000000ff */
[----:B------:R-:W-:Y:S02]  /*7ef0*/  F2FP.F16.F32.PACK_AB R9, R13, R26 ;  /* 0x0000001a0d09723e */ /* 0x000fe400000000ff */
[----:B------:R-:W-:-:S02]  /*7f00*/  F2FP.F16.F32.PACK_AB R10, R14, R33 ;  /* 0x000000210e0a723e */ /* 0x000fc400000000ff */
[----:B------:R-:W-:Y:S01]  /*7f10*/  F2FP.F16.F32.PACK_AB R11, R28, R15 ;  /* 0x0000000f1c0b723e */ /* 0x000fe200000000ff */
[----:B------:R2:W-:Y:S04]  /*7f20*/  STS.128 [R36+0x18400], R4 ;  /* 0x0184000424007388 */ /* 0x0005e80000000c00 */
[----:B------:R2:W-:Y:S02]  /*7f30*/  STS.128 [R3+0x18400], R8 ;  /* 0x0184000803007388 */ /* 0x0005e40000000c00 */
.L_x_1385:
[----:B------:R-:W-:Y:S05]  /*7f40*/  BSYNC B0 ;  /* 0x0000000000007941 */ /* 0x000fea0003800000 */
.L_x_1374:
        /* <DEDUP_REMOVED lines=8> */
.L_x_1371:
[----:B-1-3--:R-:W1:Y:S01]  /*7fd0*/  S2R R0, SR_TID.X ;  /* 0x0000000000007919 */ /* 0x00ae620000002100 */
[----:B------:R-:W-:Y:S01]  /*7fe0*/  ISETP.NE.AND P0, PT, R203, 0x3, PT ;  /* 0x00000003cb00780c */ /* 0x000fe20003f05270 */
[----:B------:R-:W-:Y:S05]  /*7ff0*/  WARPSYNC.ALL ;  /* 0x0000000000007948 */ /* 0x000fea0003800000 */
[----:B-1----:R-:W-:-:S05]  /*8000*/  SHF.R.U32.HI R0, RZ, 0x7, R0 ;  /* 0x00000007ff007819 */ /* 0x002fca0000011600 */
[----:B------:R-:W-:-:S05]  /*8010*/  VIADD R175, R0, 0x8 ;  /* 0x0000000800af7836 */ /* 0x000fca0000000000 */
[----:B------:R1:W-:Y:S06]  /*8020*/  BAR.SYNC.DEFER_BLOCKING R175, 0x100 ;  /* 0x000400af0000751d */ /* 0x0003ec0000010000 */
[----:B------:R-:W-:Y:S05]  /*8030*/  @!P0 BRA `(.L_x_1395) ;  /* 0x0000000000048947 */ /* 0x000fea0003800000 */
[----:B------:R-:W-:Y:S01]  /*8040*/  BPT.TRAP 0x1 ;  /* 0x000000040000795c */ /* 0x000fe20000300000 */
.L_x_1395:
[----:B------:R-:W-:Y:S01]  /*8050*/  IMAD R0, R200, 0x8, R18 ;  /* 0x00000008c8007824 */ /* 0x000fe200078e0212 */
[----:B0-2---:R-:W-:-:S04]  /*8060*/  SHF.L.U32 R7, R204, 0x1f, RZ ;  /* 0x0000001fcc077819 */ /* 0x005fc800000006ff */
[----:B------:R0:W2:Y:S01]  /*8070*/  SYNCS.PHASECHK.TRANS64.TRYWAIT P1, [R0+URZ+0x32430], R7 ;  /* 0x03243007000075a7 */ /* 0x0000a2000802017f */
[----:B------:R-:W-:Y:S05]  /*8080*/  @!P0 BRA `(.L_x_1396) ;  /* 0x0000000000048947 */ /* 0x000fea0003800000 */
[----:B------:R-:W-:Y:S01]  /*8090*/  BPT.TRAP 0x1 ;  /* 0x000000040000795c */ /* 0x000fe20000300000 */
.L_x_1396:
[----:B------:R-:W-:-:S05]  /*80a0*/  VIADD R3, R18, 0x1c400 ;  /* 0x0001c40012037836 */ /* 0x000fca0000000000 */
[----:B------:R-:W-:-:S04]  /*80b0*/  SHF.R.U32.HI R3, RZ, 0x4, R3 ;  /* 0x00000004ff037819 */ /* 0x000fc80000011603 */
[----:B------:R-:W-:Y:S01]  /*80c0*/  LOP3.LUT R3, R3, 0x3fff, RZ, 0xc0, !PT ;  /* 0x00003fff03037812 */ /* 0x000fe200078ec0ff */
[----:B--2---:R-:W-:Y:S06]  /*80d0*/  @P1 BRA `(.L_x_1397) ;  /* 0x0000000000081947 */ /* 0x004fec0003800000 */
[----:B------:R-:W2:Y:S02]  /*80e0*/  SYNCS.PHASECHK.TRANS64.TRYWAIT P1, [R0+URZ+0x32430], R7 ;  /* 0x03243007000075a7 */ /* 0x000ea4000802017f */
[----:B--2---:R-:W-:Y:S05]  /*80f0*/  @!P1 BRA `(.L_x_1398) ;  /* 0x0000011c00809947 */ /* 0x004fea0003800000 */
.L_x_1397:
[----:B------:R-:W-:Y:S05]  /*8100*/  WARPSYNC.ALL ;  /* 0x0000000000007948 */ /* 0x000fea0003800000 */
[----:B------:R-:W-:Y:S01]  /*8110*/  LOP3.LUT R217, R3, 0x10000, RZ, 0xfc, !PT ;  /* 0x0001000003d97812 */ /* 0x000fe200078efcff */
[----:B------:R-:W-:Y:S01]  /*8120*/  IMAD R29, R29, 0x2000, R18 ;  /* 0x000020001d1d7824 */ /* 0x000fe200078e0212 */
[----:B------:R-:W-:-:S03]  /*8130*/  UMOV UR9, 0x40000040 ;  /* 0x4000004000097882 */ /* 0x000fc60000000000 */
[----:B------:R-:W-:Y:S01]  /*8140*/  IMAD R4, R200, 0x300, R217 ;  /* 0x00000300c8047824 */ /* 0x000fe200078e02d9 */
[----:B------:R-:W-:Y:S01]  /*8150*/  SHF.L.U32 R3, R12, 0x1f, RZ ;  /* 0x0000001f0c037819 */ /* 0x000fe200000006ff */
[----:B------:R-:W-:Y:S01]  /*8160*/  IMAD.MOV.U32 R5, RZ, RZ, 0x40000040 ;  /* 0x40000040ff057424 */ /* 0x000fe200078e00ff */
[----:B------:R-:W-:Y:S01]  /*8170*/  R2UR UR4, R29 ;  /* 0x000000001d0472ca */ /* 0x000fe200000e0000 */
[C---:B------:R-:W-:Y:S01]  /*8180*/  VIADD R8, R4.reuse, 0x2 ;  /* 0x0000000204087836 */ /* 0x040fe20000000000 */
[----:B------:R-:W-:Y:S01]  /*8190*/  R2UR UR10, R4 ;  /* 0x00000000040a72ca */ /* 0x000fe200000e0000 */
[----:B-----5:R-:W-:Y:S01]  /*81a0*/  WARPGROUP.ARRIVE ;  /* 0x00000000000079c5 */ /* 0x020fe20000000000 */
[----:B------:R-:W-:Y:S01]  /*81b0*/  R2UR UR11, R5 ;  /* 0x00000000050b72ca */ /* 0x000fe200000e0000 */
[----:B------:R-:W-:Y:S01]  /*81c0*/  IMAD.MOV.U32 R9, RZ, RZ, 0x40000040 ;  /* 0x40000040ff097424 */ /* 0x000fe200078e00ff */
[----:B------:R-:W-:Y:S01]  /*81d0*/  BSSY B0, `(.L_x_1399) ;  /* 0x0000032000007945 */ /* 0x000fe20003800000 */
[----:B------:R-:W-:-:S02]  /*81e0*/  IMAD.U32 R11, RZ, RZ, UR9 ;  /* 0x00000009ff0b7e24 */ /* 0x000fc4000f8e00ff */
[----:B------:R-:W-:-:S04]  /*81f0*/  IMAD.MOV.U32 R5, RZ, RZ, 0x40000040 ;  /* 0x40000040ff057424 */ /* 0x000fc800078e00ff */
[----:B------:R-:W-:-:S04]  /*8200*/  UIADD3 UR5, UR4, 0x18400, URZ ;  /* 0x0001840004057890 */ /* 0x000fc8000fffe03f */
[----:B------:R-:W-:-:S04]  /*8210*/  USHF.R.U32.HI UR5, URZ, 0x4, UR5 ;  /* 0x000000043f057899 */ /* 0x000fc80008011605 */
[----:B------:R-:W-:-:S04]  /*8220*/  ULOP3.LUT UR5, UR5, 0x3fff, URZ, 0xc0, !UPT ;  /* 0x00003fff05057892 */ /* 0x000fc8000f8ec03f */
[----:B------:R-:W-:-:S04]  /*8230*/  ULOP3.LUT UR6, UR5, 0x10000, URZ, 0xfc, !UPT ;  /* 0x0001000005067892 */ /* 0x000fc8000f8efc3f */
[----:B------:R-:W-:-:S03]  /*8240*/  UIADD3 UR5, UR6, 0x2, URZ ;  /* 0x0000000206057890 */ /* 0x000fc6000fffe03f */
[----:B------:R-:W-:Y:S02]  /*8250*/  UMOV UR8, UR6 ;  /* 0x0000000600087c82 */ /* 0x000fe40008000000 */
[----:B------:R-:W-:Y:S01]  /*8260*/  HGMMA.64x96x16.F32 R24, gdesc[UR8], RZ, !UPT, gsb0 ;  /* 0x01600000081879f0 */ /* 0x000fe2000c0008ff */
[----:B------:R-:W-:Y:S01]  /*8270*/  R2UR UR10, R8 ;  /* 0x00000000080a72ca */ /* 0x000fe200000e0000 */
[----:B------:R-:W-:Y:S01]  /*8280*/  IMAD.U32 R10, RZ, RZ, UR8 ;  /* 0x00000008ff0a7e24 */ /* 0x000fe2000f8e00ff */
[----:B------:R-:W-:Y:S01]  /*8290*/  R2UR UR11, R9 ;  /* 0x00000000090b72ca */ /* 0x000fe200000e0000 */
[----:B------:R-:W-:Y:S01]  /*82a0*/  UMOV UR8, UR5 ;  /* 0x0000000500087c82 */ /* 0x000fe20008000000 */
[----:B------:R-:W-:Y:S01]  /*82b0*/  UMOV UR9, 0x40000040 ;  /* 0x4000004000097882 */ /* 0x000fe20000000000 */
[C---:B------:R-:W-:Y:S01]  /*82c0*/  VIADD R8, R4.reuse, 0x4 ;  /* 0x0000000404087836 */ /* 0x040fe20000000000 */
[----:B------:R-:W-:Y:S01]  /*82d0*/  UIADD3 UR5, UR6, 0x4, URZ ;  /* 0x0000000406057890 */ /* 0x000fe2000fffe03f */
[----:B------:R-:W-:Y:S01]  /*82e0*/  IMAD.MOV.U32 R9, RZ, RZ, 0x40000040 ;  /* 0x40000040ff097424 */ /* 0x000fe200078e00ff */
[----:B------:R3:W-:Y:S01]  /*82f0*/  STL.64 [R1+0x70], R10 ;  /* 0x0000700a01007387 */ /* 0x0007e20000100a00 */
[----:B------:R-:W-:-:S02]  /*8300*/  VIADD R4, R4, 0x6 ;  /* 0x0000000604047836 */ /* 0x000fc40000000000 */
[----:B---3--:R-:W-:Y:S01]  /*8310*/  IMAD.U32 R10, RZ, RZ, UR8 ;  /* 0x00000008ff0a7e24 */ /* 0x008fe2000f8e00ff */
[----:B------:R-:W-:-:S05]  /*8320*/  MOV R11, UR9 ;  /* 0x00000009000b7c02 */ /* 0x000fca0008000f00 */
[----:B------:R3:W-:Y:S01]  /*8330*/  STL.64 [R1+0x68], R10 ;  /* 0x0000680a01007387 */ /* 0x0007e20000100a00 */
[----:B------:R-:W-:Y:S02]  /*8340*/  WARPGROUP.DEPBAR.LE gsb0, 0x0 ;  /* 0x00008000000079c5 */ /* 0x000fe40000010000 */
[----:B------:R-:W-:-:S06]  /*8350*/  WARPGROUP.ARRIVE ;  /* 0x00000000000079c5 */ /* 0x000fcc0000000000 */
[----:B------:R-:W-:Y:S01]  /*8360*/  HGMMA.64x96x16.F32 R24, gdesc[UR8], R24, gsb0 ;  /* 0x01600000081879f0 */ /* 0x000fe20008000818 */
[----:B------:R-:W-:Y:S01]  /*8370*/  R2UR UR10, R8 ;  /* 0x00000000080a72ca */ /* 0x000fe200000e0000 */
[----:B------:R-:W-:Y:S01]  /*8380*/  UMOV UR8, UR5 ;  /* 0x0000000500087c82 */ /* 0x000fe20008000000 */
[----:B------:R-:W-:Y:S01]  /*8390*/  R2UR UR11, R9 ;  /* 0x00000000090b72ca */ /* 0x000fe200000e0000 */
[----:B------:R-:W-:Y:S01]  /*83a0*/  UMOV UR9, 0x40000040 ;  /* 0x4000004000097882 */ /* 0x000fe20000000000 */
[----:B------:R-:W-:Y:S01]  /*83b0*/  UIADD3 UR5, UR6, 0x6, URZ ;  /* 0x0000000606057890 */ /* 0x000fe2000fffe03f */
[----:B------:R-:W-:Y:S02]  /*83c0*/  IMAD.U32 R8, RZ, RZ, UR8 ;  /* 0x00000008ff087e24 */ /* 0x000fe4000f8e00ff */
[----:B------:R-:W-:-:S05]  /*83d0*/  IMAD.U32 R9, RZ, RZ, UR9 ;  /* 0x00000009ff097e24 */ /* 0x000fca000f8e00ff */
        /* <DEDUP_REMOVED lines=8> */
[----:B------:R-:W-:Y:S02]  /*8460*/  IMAD.U32 R4, RZ, RZ, UR8 ;  /* 0x00000008ff047e24 */ /* 0x000fe4000f8e00ff */
[----:B------:R-:W-:-:S05]  /*8470*/  IMAD.U32 R5, RZ, RZ, UR9 ;  /* 0x00000009ff057e24 */ /* 0x000fca000f8e00ff */
[----:B------:R3:W-:Y:S01]  /*8480*/  STL.64 [R1+0x58], R4 ;  /* 0x0000580401007387 */ /* 0x0007e20000100a00 */
[----:B------:R-:W-:Y:S02]  /*8490*/  WARPGROUP.DEPBAR.LE gsb0, 0x0 ;  /* 0x00008000000079c5 */ /* 0x000fe40000010000 */
[----:B------:R-:W-:-:S06]  /*84a0*/  WARPGROUP.ARRIVE ;  /* 0x00000000000079c5 */ /* 0x000fcc0000000000 */
[----:B------:R-:W-:Y:S03]  /*84b0*/  HGMMA.64x96x16.F32 R24, gdesc[UR8], R24, gsb0 ;  /* 0x01600000081879f0 */ /* 0x000fe60008000818 */
[----:B------:R-:W-:Y:S02]  /*84c0*/  WARPGROUP.DEPBAR.LE gsb0, 0x0 ;  /* 0x00008000000079c5 */ /* 0x000fe40000010000 */
[----:B------:R-:W4:Y:S02]  /*84d0*/  SYNCS.PHASECHK.TRANS64.TRYWAIT P1, [R18+URZ+0x32410], R3 ;  /* 0x03241003120075a7 */ /* 0x000f24000802017f */
[----:B---34-:R-:W-:Y:S05]  /*84e0*/  @!P1 BRA `(.L_x_1400) ;  /* 0x0000011800989947 */ /* 0x018fea0003800000 */
.L_x_1628:
[----:B------:R-:W-:Y:S05]  /*84f0*/  BSYNC B0 ;  /* 0x0000000000007941 */ /* 0x000fea0003800000 */
.L_x_1399:
[----:B------:R-:W-:Y:S05]  /*8500*/  @!P0 BRA `(.L_x_1401) ;  /* 0x0000000000048947 */ /* 0x000fea0003800000 */
[----:B------:R-:W-:Y:S01]  /*8510*/  BPT.TRAP 0x1 ;  /* 0x000000040000795c */ /* 0x000fe20000300000 */
.L_x_1401:
[----:B------:R4:W0:Y:S01]  /*8520*/  SYNCS.PHASECHK.TRANS64.TRYWAIT P2, [R0+URZ+0x32450], R7 ;  /* 0x03245007000075a7 */ /* 0x000822000804017f */
[----:B------:R-:W-:Y:S05]  /*8530*/  @!P0 BRA `(.L_x_1402) ;  /* 0x0000000000048947 */ /* 0x000fea0003800000 */
[----:B------:R-:W-:Y:S01]  /*8540*/  BPT.TRAP 0x1 ;  /* 0x000000040000795c */ /* 0x000fe20000300000 */
.L_x_1402:
[----:B---3--:R-:W3:Y:S01]  /*8550*/  S2R R3, SR_TID.X ;  /* 0x0000000000037919 */ /* 0x008ee20000002100 */
[----:B------:R-:W-:Y:S01]  /*8560*/  BSSY B0, `(.L_x_1403) ;  /* 0x0000006000007945 */ /* 0x000fe20003800000 */
[----:B---3--:R-:W-:-:S04]  /*8570*/  LOP3.LUT R3, R3, 0x7f, RZ, 0xc0, !PT ;  /* 0x0000007f03037812 */ /* 0x008fc800078ec0ff */
[----:B------:R-:W-:Y:S01]  /*8580*/  ISETP.NE.AND P1, PT, R3, RZ, PT ;  /* 0x000000ff0300720c */ /* 0x000fe20003f25270 */
[----:B0-----:R-:W-:-:S12]  /*8590*/  @P2 BRA `(.L_x_1404) ;  /* 0x0000000000082947 */ /* 0x001fd80003800000 */
[----:B------:R-:W0:Y:S02]  /*85a0*/  SYNCS.PHASECHK.TRANS64.TRYWAIT P2, [R0+URZ+0x32450], R7 ;  /* 0x03245007000075a7 */ /* 0x000e24000804017f */
[----:B0-----:R-:W-:Y:S05]  /*85b0*/  @!P2 BRA `(.L_x_1405) ;  /* 0x000001180078a947 */ /* 0x001fea0003800000 */
.L_x_1404:
[----:B------:R-:W-:Y:S05]  /*85c0*/  BSYNC B0 ;  /* 0x0000000000007941 */ /* 0x000fea0003800000 */
.L_x_1403:
[----:B------:R-:W-:Y:S05]  /*85d0*/  WARPSYNC.ALL ;  /* 0x0000000000007948 */ /* 0x000fea0003800000 */
[----:B------:R-:W-:Y:S01]  /*85e0*/  VIADD R216, R18, 0x400 ;  /* 0x0000040012d87836 */ /* 0x000fe20000000000 */
[----:B------:R-:W-:Y:S01]  /*85f0*/  UIADD3 UR4, UR4, 0x22400, URZ ;  /* 0x0002240004047890 */ /* 0x000fe2000fffe03f */
[----:B------:R-:W-:Y:S01]  /*8600*/  IMAD.MOV.U32 R5, RZ, RZ, 0x40000040 ;  /* 0x40000040ff057424 */ /* 0x000fe200078e00ff */
[----:B------:R-:W-:Y:S01]  /*8610*/  WARPGROUP.ARRIVE ;  /* 0x00000000000079c5 */ /* 0x000fe20000000000 */
[----:B------:R-:W-:Y:S01]  /*8620*/  UMOV UR9, 0x40000040 ;  /* 0x4000004000097882 */ /* 0x000fe20000000000 */
[----:B------:R-:W-:Y:S01]  /*8630*/  SHF.R.U32.HI R216, RZ, 0x4, R216 ;  /* 0x00000004ffd87819 */ /* 0x000fe200000116d8 */
[----:B------:R-:W-:Y:S01]  /*8640*/  USHF.R.U32.HI UR4, URZ, 0x4, UR4 ;  /* 0x000000043f047899 */ /* 0x000fe20008011604 */
[----:B------:R-:W-:Y:S01]  /*8650*/  R2UR UR11, R5 ;  /* 0x00000000050b72ca */ /* 0x000fe200000e0000 */
[----:B0-2-4-:R-:W-:Y:S01]  /*8660*/  IMAD.MOV.U32 R7, RZ, RZ, 0x40000040 ;  /* 0x40000040ff077424 */ /* 0x015fe200078e00ff */
[----:B------:R-:W-:Y:S01]  /*8670*/  LOP3.LUT R216, R216, 0x3fff, RZ, 0xc0, !PT ;  /* 0x00003fffd8d87812 */ /* 0x000fe200078ec0ff */
[----:B------:R-:W-:Y:S01]  /*8680*/  ULOP3.LUT UR4, UR4, 0x3fff, URZ, 0xc0, !UPT ;  /* 0x00003fff04047892 */ /* 0x000fe2000f8ec03f */
[----:B------:R-:W-:Y:S01]  /*8690*/  IMAD.U32 R9, RZ, RZ, UR9 ;  /* 0x00000009ff097e24 */ /* 0x000fe2000f8e00ff */
[----:B------:R-:W-:Y:S01]  /*86a0*/  UMOV UR53, 0x40000040 ;  /* 0x4000004000357882 */ /* 0x000fe20000000000 */
[----:B------:R-:W-:Y:S01]  /*86b0*/  LOP3.LUT R218, R216, 0x10000, RZ, 0xfc, !PT ;  /* 0x00010000d8da7812 */ /* 0x000fe200078efcff */
[----:B------:R-:W-:Y:S01]  /*86c0*/  ULOP3.LUT UR4, UR4, 0x10000, URZ, 0xfc, !UPT ;  /* 0x0001000004047892 */ /* 0x000fe2000f8efc3f */
[----:B------:R-:W-:Y:S01]  /*86d0*/  IMAD.MOV.U32 R5, RZ, RZ, 0x40000040 ;  /* 0x40000040ff057424 */ /* 0x000fe200078e00ff */
[----:B------:R-:W-:Y:S01]  /*86e0*/  UMOV UR49, 0x40000040 ;  /* 0x4000004000317882 */ /* 0x000fe20000000000 */
[----:B------:R-:W-:Y:S01]  /*86f0*/  UMOV UR45, 0x40000040 ;  /* 0x40000040002d7882 */ /* 0x000fe20000000000 */
[----:B------:R-:W-:Y:S01]  /*8700*/  IMAD R4, R200, 0xc00, R218 ;  /* 0x00000c00c8047824 */ /* 0x000fe200078e02da */
[----:B------:R-:W-:Y:S01]  /*8710*/  UIADD3 UR5, UR4, 0x2, URZ ;  /* 0x0000000204057890 */ /* 0x000fe2000fffe03f */
[----:B------:R-:W-:Y:S01]  /*8720*/  R2UR UR39, R5 ;  /* 0x00000000052772ca */ /* 0x000fe200000e0000 */
[----:B------:R-:W-:Y:S01]  /*8730*/  UMOV UR8, UR4 ;  /* 0x0000000400087c82 */ /* 0x000fe20008000000 */
[C---:B------:R-:W-:Y:S01]  /*8740*/  VIADD R6, R4.reuse, 0x2 ;  /* 0x0000000204067836 */ /* 0x040fe20000000000 */
[----:B------:R-:W-:Y:S01]  /*8750*/  R2UR UR10, R4 ;  /* 0x00000000040a72ca */ /* 0x000fe200000e0000 */
[----:B------:R-:W-:Y:S01]  /*8760*/  IMAD.U32 R8, RZ, RZ, UR8 ;  /* 0x00000008ff087e24 */ /* 0x000fe2000f8e00ff */
[----:B------:R-:W-:Y:S01]  /*8770*/  UIADD3 UR52, UR4, 0x806, URZ ;  /* 0x0000080604347890 */ /* 0x000fe2000fffe03f */
[----:B------:R-:W-:Y:S01]  /*8780*/  SHF.R.S32.HI R13, RZ, 0x1f, R235 ;  /* 0x0000001fff0d7819 */ /* 0x000fe200000114eb */
[----:B------:R-:W-:Y:S01]  /*8790*/  UIADD3 UR48, UR4, 0xc00, URZ ;  /* 0x00000c0004307890 */ /* 0x000fe2000fffe03f */
[----:B------:R-:W0:Y:S01]  /*87a0*/  S2R R72, SR_TID.X ;  /* 0x0000000000487919 */ /* 0x000e220000002100 */
[----:B------:R-:W-:Y:S01]  /*87b0*/  UIADD3 UR44, UR4, 0xc02, URZ ;  /* 0x00000c02042c7890 */ /* 0x000fe2000fffe03f */
[----:B------:R-:W-:Y:S01]  /*87c0*/  LEA.HI R13, R13, R235, RZ, 0x2 ;  /* 0x000000eb0d0d7211 */ /* 0x000fe200078f10ff */
[----:B------:R-:W-:Y:S01]  /*87d0*/  UIADD3 UR40, UR4, 0xc04, URZ ;  /* 0x00000c0404287890 */ /* 0x000fe2000fffe03f */
[----:B------:R2:W-:Y:S01]  /*87e0*/  STL.64 [R1+0x50], R8 ;  /* 0x0000500801007387 */ /* 0x0005e20000100a00 */
[----:B------:R-:W-:Y:S01]  /*87f0*/  UMOV UR41, 0x40000040 ;  /* 0x4000004000297882 */ /* 0x000fe20000000000 */
[----:B------:R-:W-:Y:S01]  /*8800*/  UIADD3 UR36, UR4, 0xc06, URZ ;  /* 0x00000c0604247890 */ /* 0x000fe2000fffe03f */
[----:B------:R-:W-:Y:S01]  /*8810*/  LOP3.LUT R13, R13, 0x7ffffffc, RZ, 0xc0, !PT ;  /* 0x7ffffffc0d0d7812 */ /* 0x000fe200078ec0ff */
[----:B------:R-:W-:Y:S01]  /*8820*/  HGMMA.64x96x16.F32 R24, gdesc[UR8], R24, gsb0 ;  /* 0x01600000081879f0 */ /* 0x000fe20008000818 */
[----:B------:R-:W-:Y:S01]  /*8830*/  R2UR UR10, R6 ;  /* 0x00000000060a72ca */ /* 0x000fe200000e0000 */
[----:B------:R-:W-:Y:S01]  /*8840*/  UMOV UR8, UR5 ;  /* 0x0000000500087c82 */ /* 0x000fe20008000000 */
[----:B------:R-:W-:Y:S01]  /*8850*/  R2UR UR11, R7 ;  /* 0x00000000070b72ca */ /* 0x000fe200000e0000 */
[----:B------:R-:W-:Y:S01]  /*8860*/  UMOV UR9, 0x40000040 ;  /* 0x4000004000097882 */ /* 0x000fe20000000000 */
[----:B------:R-:W-:Y:S01]  /*8870*/  VIADD R6, R4, 0x4 ;  /* 0x0000000404067836 */ /* 0x000fe20000000000 */
[----:B------:R-:W-:Y:S01]  /*8880*/  UIADD3 UR5, UR4, 0x4, URZ ;  /* 0x0000000404057890 */ /* 0x000fe2000fffe03f */
[----:B------:R-:W-:Y:S01]  /*8890*/  IMAD.MOV.U32 R7, RZ, RZ, 0x40000040 ;  /* 0x40000040ff077424 */ /* 0x000fe200078e00ff */
[----:B--2---:R-:W-:Y:S01]  /*88a0*/  MOV R8, UR8 ;  /* 0x0000000800087c02 */ /* 0x004fe20008000f00 */
[----:B------:R-:W-:Y:S01]  /*88b0*/  IMAD.U32 R9, RZ, RZ, UR9 ;  /* 0x00000009ff097e24 */ /* 0x000fe2000f8e00ff */
[----:B------:R-:W-:Y:S01]  /*88c0*/  UMOV UR37, 0x40000040 ;  /* 0x4000004000257882 */ /* 0x000fe20000000000 */
[----:B------:R-:W-:Y:S01]  /*88d0*/  IMAD.IADD R13, R235, 0x1, -R13 ;  /* 0x00000001eb0d7824 */ /* 0x000fe200078e0a0d */
[----:B------:R-:W-:-:S02]  /*88e0*/  LOP3.LUT R216, R216, 0x3000000, RZ, 0xfc, !PT ;  /* 0x03000000d8d87812 */ /* 0x000fc400078efcff */
        /* <DEDUP_REMOVED lines=8> */
[----:B------:R-:W-:Y:S01]  /*8970*/  VIADD R6, R4, 0x6 ;  /* 0x0000000604067836 */ /* 0x000fe20000000000 */
[----:B------:R-:W-:Y:S01]  /*8980*/  UIADD3 UR5, UR4, 0x6, URZ ;  /* 0x0000000604057890 */ /* 0x000fe2000fffe03f */
[----:B------:R-:W-:Y:S02]  /*8990*/  IMAD.MOV.U32 R7, RZ, RZ, 0x40000040 ;  /* 0x40000040ff077424 */ /* 0x000fe400078e00ff */
[----:B--2---:R-:W-:Y:S02]  /*89a0*/  IMAD.U32 R8, RZ, RZ, UR8 ;  /* 0x00000008ff087e24 */ /* 0x004fe4000f8e00ff */
        /* <DEDUP_REMOVED lines=23> */
[----:B------:R-:W-:Y:S01]  /*8b20*/  MOV R7, 0x40000040 ;  /* 0x4000004000077802 */ /* 0x000fe20000000f00 */
[----:B------:R-:W-:Y:S01]  /*8b30*/  UIADD3 UR5, UR4, 0x402, URZ ;  /* 0x0000040204057890 */ /* 0x000fe2000fffe03f */
        /* <DEDUP_REMOVED lines=49> */
[----:B------:R-:W-:Y:S01]  /*8e50*/  IMAD.MOV.U32 R7, RZ, RZ, 0x40000040 ;  /* 0x40000040ff077424 */ /* 0x000fe200078e00ff */
[----:B------:R-:W-:Y:S01]  /*8e60*/  IADD3 R6, R4, 0x602, RZ ;  /* 0x0000060204067810 */ /* 0x000fe20007ffe0ff */
        /* <DEDUP_REMOVED lines=14> */
[----:B--2---:R-:W-:Y:S01]  /*8f50*/  IMAD.U32 R8, RZ, RZ, UR8 ;  /* 0x00000008ff087e24 */ /* 0x004fe2000f8e00ff */
[----:B------:R-:W-:Y:S01]  /*8f60*/  ULDC UR4, c[0x0][0xad0] ;  /* 0x0002b40000047ab9 */ /* 0x000fe20000000800 */
        /* <DEDUP_REMOVED lines=9> */
[----:B------:R-:W-:Y:S02]  /*9000*/  VIADD R6, R4, 0x606 ;  /* 0x0000060604067836 */ /* 0x000fe40000000000 */
[----:B------:R-:W-:Y:S02]  /*9010*/  IMAD.MOV.U32 R7, RZ, RZ, 0x40000040 ;  /* 0x40000040ff077424 */ /* 0x000fe400078e00ff */
[----:B--2---:R-:W-:Y:S01]  /*9020*/  IMAD.U32 R8, RZ, RZ, UR8 ;  /* 0x00000008ff087e24 */ /* 0x004fe2000f8e00ff */
[----:B------:R-:W-:Y:S01]  /*9030*/  R2UR UR54, R6 ;  /* 0x00000000063672ca */ /* 0x000fe200000e0000 */
[----:B------:R-:W-:Y:S01]  /*9040*/  VIADD R6, R4, 0x900 ;  /* 0x0000090004067836 */ /* 0x000fe20000000000 */
[----:B------:R-:W-:Y:S01]  /*9050*/  R2UR UR55, R7 ;  /* 0x00000000073772ca */ /* 0x000fe200000e0000 */
[----:B------:R-:W-:-:S02]  /*9060*/  IMAD.MOV.U32 R7, RZ, RZ, 0x40000040 ;  /* 0x40000040ff077424 */ /* 0x000fc400078e00ff */
[----:B------:R-:W-:Y:S01]  /*9070*/  IMAD.U32 R9, RZ, RZ, UR9 ;  /* 0x00000009ff097e24 */ /* 0x000fe2000f8e00ff */
[----:B------:R-:W-:Y:S01]  /*9080*/  R2UR UR50, R6 ;  /* 0x00000000063272ca */ /* 0x000fe200000e0000 */
[----:B------:R-:W-:Y:S01]  /*9090*/  VIADD R6, R4, 0x902 ;  /* 0x0000090204067836 */ /* 0x000fe20000000000 */
[----:B------:R-:W-:Y:S01]  /*90a0*/  R2UR UR51, R7 ;  /* 0x00000000073372ca */ /* 0x000fe200000e0000 */
[----:B------:R-:W-:Y:S01]  /*90b0*/  IMAD.MOV.U32 R7, RZ, RZ, 0x40000040 ;  /* 0x40000040ff077424 */ /* 0x000fe200078e00ff */
[----:B------:R2:W-:Y:S02]  /*90c0*/  STL.64 [R1], R8 ;  /* 0x0000000801007387 */ /* 0x0005e40000100a00 */
[----:B------:R-:W-:Y:S01]  /*90d0*/  R2UR UR46, R6 ;  /* 0x00000000062e72ca */ /* 0x000fe200000e0000 */
[C---:B------:R-:W-:Y:S01]  /*90e0*/  VIADD R6, R4.reuse, 0x904 ;  /* 0x0000090404067836 */ /* 0x040fe20000000000 */
[----:B------:R-:W-:Y:S01]  /*90f0*/  R2UR UR47, R7 ;  /* 0x00000000072f72ca */ /* 0x000fe200000e0000 */
[----:B------:R-:W-:Y:S01]  /*9100*/  VIADD R4, R4, 0x906 ;  /* 0x0000090604047836 */ /* 0x000fe20000000000 */
[----:B------:R-:W-:-:S02]  /*9110*/  MOV R7, 0x40000040 ;  /* 0x4000004000077802 */ /* 0x000fc40000000f00 */
[----:B------:R-:W-:Y:S01]  /*9120*/  R2UR UR42, R6 ;  /* 0x00000000062a72ca */ /* 0x000fe200000e0000 */
[----:B------:R-:W-:Y:S01]  /*9130*/  IMAD R6, R196, -0x60, R195 ;  /* 0xffffffa0c4067824 */ /* 0x000fe200078e02c3 */
[----:B------:R-:W-:Y:S02]  /*9140*/  R2UR UR43, R7 ;  /* 0x00000000072b72ca */ /* 0x000fe400000e0000 */
[----:B------:R-:W-:Y:S01]  /*9150*/  R2UR UR38, R4 ;  /* 0x00000000042672ca */ /* 0x000fe200000e0000 */
[----:B------:R-:W-:-:S04]  /*9160*/  VIADD R6, R6, 0x60 ;  /* 0x0000006006067836 */ /* 0x000fc80000000000 */
[----:B------:R-:W-:-:S05]  /*9170*/  IMAD R6, R13, -0x2, R6 ;  /* 0xfffffffe0d067824 */ /* 0x000fca00078e0206 */
[C---:B------:R-:W-:Y:S02]  /*9180*/  ISETP.GT.AND P4, PT, R6.reuse, RZ, PT ;  /* 0x000000ff0600720c */ /* 0x040fe40003f84270 */
[C---:B------:R-:W-:Y:S02]  /*9190*/  ISETP.GT.AND P5, PT, R6.reuse, 0x1, PT ;  /* 0x000000010600780c */ /* 0x040fe40003fa4270 */
[C---:B------:R-:W-:Y:S02]  /*91a0*/  ISETP.GT.AND P2, PT, R6.reuse, 0x8, PT ;  /* 0x000000080600780c */ /* 0x040fe40003f44270 */
[----:B------:R-:W-:Y:S01]  /*91b0*/  ISETP.GT.AND P3, PT, R6, 0x9, PT ;  /* 0x000000090600780c */ /* 0x000fe20003f64270 */
        /* <DEDUP_REMOVED lines=17> */
[----:B------:R-:W-:Y:S01]  /*92d0*/  HGMMA.64x96x16.F32 R24, gdesc[UR36], R24, gsb0 ;  /* 0x01600000241879f0 */ /* 0x000fe20008000818 */
[----:B------:R-:W-:Y:S02]  /*92e0*/  ULDC UR38, c[0x0][0xad0] ;  /* 0x0002b40000267ab9 */ /* 0x000fe40000000800 */
[----:B------:R-:W-:Y:S02]  /*92f0*/  WARPGROUP.DEPBAR.LE gsb0, 0x0 ;  /* 0x00008000000079c5 */ /* 0x000fe40000010000 */
        /* <DEDUP_REMOVED lines=37> */
[----:B-----5:R-:W-:Y:S01]  /*9550*/  FSEL R24, R28, -INF , P2 ;  /* 0xff8000001c187808 */ /* 0x020fe20001000000 */
[----:B------:R-:W-:Y:S01]  /*9560*/  FMUL.FTZ R56, R56, UR4 ;  /* 0x0000000438387c20 */ /* 0x000fe20008410000 */
[----:B------:R-:W-:Y:S01]  /*9570*/  FMUL.FTZ R51, R51, UR4 ;  /* 0x0000000433337c20 */ /* 0x000fe20008410000 */
[----:B------:R-:W-:Y:S01]  /*9580*/  FMUL.FTZ R57, R57, UR4 ;  /* 0x0000000439397c20 */ /* 0x000fe20008410000 */
[----:B------:R-:W-:Y:S01]  /*9590*/  FMNMX.FTZ R7, R24, R7, !PT ;  /* 0x0000000718077209 */ /* 0x000fe20007810000 */
[----:B------:R-:W-:Y:S01]  /*95a0*/  FMUL.FTZ R54, R54, UR4 ;  /* 0x0000000436367c20 */ /* 0x000fe20008410000 */
[----:B------:R-:W-:Y:S01]  /*95b0*/  FMUL.FTZ R55, R55, UR4 ;  /* 0x0000000437377c20 */ /* 0x000fe20008410000 */
[----:B------:R-:W5:Y:S01]  /*95c0*/  MUFU.TANH R27, R27 ;  /* 0x0000001b001b7308 */ /* 0x000f620000002400 */
[----:B---3--:R-:W-:Y:S01]  /*95d0*/  FSEL R5, R5, -INF , P4 ;  /* 0xff80000005057808 */ /* 0x008fe20002000000 */
[----:B------:R-:W-:Y:S01]  /*95e0*/  FMUL.FTZ R60, R60, UR4 ;  /* 0x000000043c3c7c20 */ /* 0x000fe20008410000 */
[----:B------:R-:W-:Y:S01]  /*95f0*/  ISETP.GT.AND P4, PT, R6, 0x10, PT ;  /* 0x000000100600780c */ /* 0x000fe20003f84270 */
        /* <DEDUP_REMOVED lines=15> */
[----:B------:R-:W-:Y:S01]  /*96f0*/  ISETP.GT.AND P5, PT, R6, 0x11, PT ;  /* 0x000000110600780c */ /* 0x000fe20003fa4270 */
[----:B------:R-:W-:Y:S01]  /*9700*/  FMUL.FTZ R67, R67, UR4 ;  /* 0x0000000443437c20 */ /* 0x000fe20008410000 */
[----:B------:R-:W-:Y:S01]  /*9710*/  FMUL.FTZ R70, R70, UR4 ;  /* 0x0000000446467c20 */ /* 0x000fe20008410000 */
[----:B------:R-:W-:Y:S01]  /*9720*/  FMUL.FTZ R71, R71, UR4 ;  /* 0x0000000447477c20 */ /* 0x000fe20008410000 */
[----:B------:R-:W-:Y:S01]  /*9730*/  ULDC UR4, c[0x0][0xa80] ;  /* 0x0002a00000047ab9 */ /* 0x000fe20000000800 */
[----:B------:R-:W5:Y:S01]  /*9740*/  MUFU.TANH R33, R33 ;  /* 0x0000002100217308 */ /* 0x000f620000002400 */
[----:B---3--:R-:W-:-:S04]  /*9750*/  FSEL R165, R32, -INF , P4 ;  /* 0xff80000020a57808 */ /* 0x008fc80002000000 */
[----:B------:R-:W-:Y:S02]  /*9760*/  FMNMX.FTZ R7, R165, R14, !PT ;  /* 0x0000000ea5077209 */ /* 0x000fe40007810000 */
[----:B------:R-:W-:Y:S01]  /*9770*/  FMNMX.FTZ R14, R5, R25, !PT ;  /* 0x00000019050e7209 */ /* 0x000fe20007810000 */
[----:B------:R-:W3:Y:S01]  /*9780*/  MUFU.TANH R31, R31 ;  /* 0x0000001f001f7308 */ /* 0x000ee20000002400 */
[----:B----4-:R-:W-:Y:S02]  /*9790*/  FSEL R29, R30, -INF , P2 ;  /* 0xff8000001e1d7808 */ /* 0x010fe40001000000 */
[----:B------:R-:W-:Y:S02]  /*97a0*/  ISETP.GT.AND P2, PT, R6, 0x18, PT ;  /* 0x000000180600780c */ /* 0x000fe40003f44270 */
[----:B------:R-:W-:-:S03]  /*97b0*/  FMNMX.FTZ R14, R29, R14, !PT ;  /* 0x0000000e1d0e7209 */ /* 0x000fc60007810000 */
[----:B------:R-:W4:Y:S01]  /*97c0*/  MUFU.TANH R36, R36 ;  /* 0x0000002400247308 */ /* 0x000f220000002400 */
[----:B-----5:R-:W-:-:S04]  /*97d0*/  FSEL R162, R33, -INF , P5 ;  /* 0xff80000021a27808 */ /* 0x020fc80002800000 */
[----:B------:R-:W-:-:S03]  /*97e0*/  FMNMX.FTZ R28, R162, R7, !PT ;  /* 0x00000007a21c7209 */ /* 0x000fc60007810000 */
[----:B------:R-:W5:Y:S01]  /*97f0*/  MUFU.TANH R34, R34 ;  /* 0x0000002200227308 */ /* 0x000f620000002400 */
[----:B---3--:R-:W-:Y:S02]  /*9800*/  FSEL R27, R31, -INF , P3 ;  /* 0xff8000001f1b7808 */ /* 0x008fe40001800000 */
[----:B------:R-:W-:Y:S02]  /*9810*/  ISETP.GT.AND P3, PT, R6, 0x19, PT ;  /* 0x000000190600780c */ /* 0x000fe40003f64270 */
[----:B------:R-:W-:-:S03]  /*9820*/  FMNMX.FTZ R14, R27, R14, !PT ;  /* 0x0000000e1b0e7209 */ /* 0x000fc60007810000 */
[----:B------:R-:W3:Y:S01]  /*9830*/  MUFU.TANH R37, R37 ;  /* 0x0000002500257308 */ /* 0x000ee20000002400 */
[----:B----4-:R-:W-:-:S04]  /*9840*/  FSEL R157, R36, -INF , P2 ;  /* 0xff800000249d7808 */ /* 0x010fc80001000000 */
[----:B------:R-:W-:-:S03]  /*9850*/  FMNMX.FTZ R7, R157, R28, !PT ;  /* 0x0000001c9d077209 */ /* 0x000fc60007810000 */
[----:B------:R-:W4:Y:S01]  /*9860*/  MUFU.TANH R35, R35 ;  /* 0x0000002300237308 */ /* 0x000f220000002400 */
[----:B-----5:R-:W-:Y:S02]  /*9870*/  FSEL R161, R34, -INF , P4 ;  /* 0xff80000022a17808 */ /* 0x020fe40002000000 */
[----:B------:R-:W-:Y:S02]  /*9880*/  ISETP.GT.AND P4, PT, R6, 0x20, PT ;  /* 0x000000200600780c */ /* 0x000fe40003f84270 */
[----:B------:R-:W-:-:S03]  /*9890*/  FMNMX.FTZ R14, R161, R14, !PT ;  /* 0x0000000ea10e7209 */ /* 0x000fc60007810000 */
[----:B------:R-:W5:Y:S01]  /*98a0*/  MUFU.TANH R40, R40 ;  /* 0x0000002800287308 */ /* 0x000f620000002400 */
[----:B---3--:R-:W-:-:S04]  /*98b0*/  FSEL R164, R37, -INF , P3 ;  /* 0xff80000025a47808 */ /* 0x008fc80001800000 */
[----:B------:R-:W-:-:S03]  /*98c0*/  FMNMX.FTZ R7, R164, R7, !PT ;  /* 0x00000007a4077209 */ /* 0x000fc60007810000 */
        /* <DEDUP_REMOVED lines=14> */
[----:B------:R0:W4:Y:S01]  /*99b0*/  MUFU.TANH R21, R42 ;  /* 0x0000002a00157308 */ /* 0x0001220000002400 */
[----:B-----5:R-:W-:Y:S02]  /*99c0*/  FSEL R177, R39, -INF , P3 ;  /* 0xff80000027b17808 */ /* 0x020fe40001800000 */
[----:B------:R-:W-:Y:S02]  /*99d0*/  ISETP.GT.AND P3, PT, R6, 0x29, PT ;  /* 0x000000290600780c */ /* 0x000fe40003f64270 */
[----:B------:R-:W-:-:S03]  /*99e0*/  FMNMX.FTZ R14, R177, R14, !PT ;  /* 0x0000000eb10e7209 */ /* 0x000fc60007810000 */
[----:B------:R-:W5:Y:S01]  /*99f0*/  MUFU.TANH R45, R45 ;  /* 0x0000002d002d7308 */ /* 0x000f620000002400 */
[----:B---3--:R-:W-:Y:S02]  /*9a00*/  FSEL R156, R44, -INF , P2 ;  /* 0xff8000002c9c7808 */ /* 0x008fe40001000000 */
[----:B0-----:R-:W-:Y:S02]  /*9a10*/  SHF.R.U32.HI R42, RZ, 0x7, R72 ;  /* 0x00000007ff2a7819 */ /* 0x001fe40000011648 */
[----:B------:R-:W-:Y:S02]  /*9a20*/  FMNMX.FTZ R7, R156, R7, !PT ;  /* 0x000000079c077209 */ /* 0x000fe40007810000 */
[----:B------:R-:W-:Y:S01]  /*9a30*/  IADD3 R168, -R42, 0xb, RZ ;  /* 0x0000000b2aa87810 */ /* 0x000fe20007ffe1ff */
[----:B------:R-:W0:Y:S01]  /*9a40*/  MUFU.TANH R43, R43 ;  /* 0x0000002b002b7308 */ /* 0x000e220000002400 */
[----:B----4-:R-:W-:Y:S02]  /*9a50*/  FSEL R21, R21, -INF , P4 ;  /* 0xff80000015157808 */ /* 0x010fe40002000000 */
[----:B------:R-:W-:-:S02]  /*9a60*/  ISETP.GT.AND P4, PT, R6, 0x30, PT ;  /* 0x000000300600780c */ /* 0x000fc40003f84270 */
[----:B------:R-:W-:-:S03]  /*9a70*/  FMNMX.FTZ R14, R21, R14, !PT ;  /* 0x0000000e150e7209 */ /* 0x000fc60007810000 */
[----:B------:R-:W3:Y:S01]  /*9a80*/  MUFU.TANH R48, R48 ;  /* 0x0000003000307308 */ /* 0x000ee20000002400 */
[----:B-----5:R-:W-:-:S04]  /*9a90*/  FSEL R170, R45, -INF , P3 ;  /* 0xff8000002daa7808 */ /* 0x020fc80001800000 */
[----:B------:R-:W-:-:S03]  /*9aa0*/  FMNMX.FTZ R28, R170, R7, !PT ;  /* 0x00000007aa1c7209 */ /* 0x000fc60007810000 */
[----:B------:R-:W4:Y:S01]  /*9ab0*/  MUFU.TANH R46, R46 ;  /* 0x0000002e002e7308 */ /* 0x000f220000002400 */
[----:B0-----:R-:W-:Y:S02]  /*9ac0*/  FSEL R169, R43, -INF , P5 ;  /* 0xff8000002ba97808 */ /* 0x001fe40002800000 */
[----:B------:R-:W-:Y:S02]  /*9ad0*/  ISETP.GT.AND P5, PT, R6, 0x31, PT ;  /* 0x000000310600780c */ /* 0x000fe40003fa4270 */
[----:B------:R-:W-:-:S03]  /*9ae0*/  FMNMX.FTZ R7, R169, R14, !PT ;  /* 0x0000000ea9077209 */ /* 0x000fc60007810000 */
[----:B--2---:R-:W0:Y:S01]  /*9af0*/  MUFU.TANH R9, R49 ;  /* 0x0000003100097308 */ /* 0x004e220000002400 */
[----:B---3--:R-:W-:-:S04]  /*9b00*/  FSEL R3, R48, -INF , P4 ;  /* 0xff80000030037808 */ /* 0x008fc80002000000 */
[----:B------:R-:W-:-:S03]  /*9b10*/  FMNMX.FTZ R28, R3, R28, !PT ;  /* 0x0000001c031c7209 */ /* 0x000fc60007810000 */
[----:B------:R-:W2:Y:S01]  /*9b20*/  MUFU.TANH R47, R47 ;  /* 0x0000002f002f7308 */ /* 0x000ea20000002400 */
[----:B----4-:R-:W-:Y:S02]  /*9b30*/  FSEL R166, R46, -INF , P2 ;  /* 0xff8000002ea67808 */ /* 0x010fe40001000000 */
[----:B------:R-:W-:Y:S02]  /*9b40*/  ISETP.GT.AND P2, PT, R6, 0x38, PT ;  /* 0x000000380600780c */ /* 0x000fe40003f44270 */
[----:B------:R-:W-:-:S03]  /*9b50*/  FMNMX.FTZ R14, R166, R7, !PT ;  /* 0x00000007a60e7209 */ /* 0x000fc60007810000 */
[----:B------:R-:W3:Y:S01]  /*9b60*/  MUFU.TANH R11, R52 ;  /* 0x00000034000b7308 */ /* 0x000ee20000002400 */
[----:B0-----:R-:W-:-:S04]  /*9b70*/  FSEL R9, R9, -INF , P5 ;  /* 0xff80000009097808 */ /* 0x001fc80002800000 */
[----:B------:R-:W-:-:S03]  /*9b80*/  FMNMX.FTZ R28, R9, R28, !PT ;  /* 0x0000001c091c7209 */ /* 0x000fc60007810000 */
[----:B------:R-:W0:Y:S01]  /*9b90*/  MUFU.TANH R50, R50 ;  /* 0x0000003200327308 */ /* 0x000e220000002400 */
[----:B--2---:R-:W-:Y:S02]  /*9ba0*/  FSEL R171, R47, -INF , P3 ;  /* 0xff8000002fab7808 */ /* 0x004fe40001800000 */
[----:B------:R-:W-:Y:S02]  /*9bb0*/  ISETP.GT.AND P3, PT, R6, 0x39, PT ;  /* 0x000000390600780c */ /* 0x000fe40003f64270 */
[----:B------:R-:W-:-:S03]  /*9bc0*/  FMNMX.FTZ R7, R171, R14, !PT ;  /* 0x0000000eab077209 */ /* 0x000fc60007810000 */
[----:B------:R-:W2:Y:S01]  /*9bd0*/  MUFU.TANH R12, R53 ;  /* 0x00000035000c7308 */ /* 0x000ea20000002400 */
[----:B---3--:R-:W-:-:S04]  /*9be0*/  FSEL R11, R11, -INF , P2 ;  /* 0xff8000000b0b7808 */ /* 0x008fc80001000000 */
[----:B------:R-:W-:-:S03]  /*9bf0*/  FMNMX.FTZ R15, R11, R28, !PT ;  /* 0x0000001c0b0f7209 */ /* 0x000fc60007810000 */
[----:B------:R-:W3:Y:S01]  /*9c00*/  MUFU.TANH R8, R51 ;  /* 0x0000003300087308 */ /* 0x000ee20000002400 */
[----:B0-----:R-:W-:Y:S02]  /*9c10*/  FSEL R176, R50, -INF , P4 ;  /* 0xff80000032b07808 */ /* 0x001fe40002000000 */
[----:B------:R-:W-:Y:S02]  /*9c20*/  ISETP.GT.AND P4, PT, R6, 0x40, PT ;  /* 0x000000400600780c */ /* 0x000fe40003f84270 */
[----:B------:R-:W-:-:S03]  /*9c30*/  FMNMX.FTZ R7, R176, R7, !PT ;  /* 0x00000007b0077209 */ /* 0x000fc60007810000 */
[----:B------:R-:W0:Y:S01]  /*9c40*/  MUFU.TANH R56, R56 ;  /* 0x0000003800387308 */ /* 0x000e220000002400 */
[----:B--2---:R-:W-:-:S04]  /*9c50*/  FSEL R12, R12, -INF , P3 ;  /* 0xff8000000c0c7808 */ /* 0x004fc80001800000 */
[----:B------:R-:W-:-:S03]  /*9c60*/  FMNMX.FTZ R15, R12, R15, !PT ;  /* 0x0000000f0c0f7209 */ /* 0x000fc60007810000 */
[----:B------:R-:W2:Y:S01]  /*9c70*/  MUFU.TANH R10, R54 ;  /* 0x00000036000a7308 */ /* 0x000ea20000002400 */
[----:B---3--:R-:W-:Y:S02]  /*9c80*/  FSEL R8, R8, -INF , P5 ;  /* 0xff80000008087808 */ /* 0x008fe40002800000 */
[----:B------:R-:W-:Y:S02]  /*9c90*/  ISETP.GT.AND P5, PT, R6, 0x41, PT ;  /* 0x000000410600780c */ /* 0x000fe40003fa4270 */
[----:B------:R-:W-:-:S03]  /*9ca0*/  FMNMX.FTZ R7, R8, R7, !PT ;  /* 0x0000000708077209 */ /* 0x000fc60007810000 */
[----:B------:R-:W3:Y:S01]  /*9cb0*/  MUFU.TANH R57, R57 ;  /* 0x0000003900397308 */ /* 0x000ee20000002400 */
[----:B0-----:R-:W-:-:S04]  /*9cc0*/  FSEL R186, R56, -INF , P4 ;  /* 0xff80000038ba7808 */ /* 0x001fc80002000000 */
[----:B------:R-:W-:-:S03]  /*9cd0*/  FMNMX.FTZ R28, R186, R15, !PT ;  /* 0x0000000fba1c7209 */ /* 0x000fc60007810000 */
[----:B------:R-:W0:Y:S01]  /*9ce0*/  MUFU.TANH R13, R55 ;  /* 0x00000037000d7308 */ /* 0x000e220000002400 */
[----:B--2---:R-:W-:Y:S02]  /*9cf0*/  FSEL R10, R10, -INF , P2 ;  /* 0xff8000000a0a7808 */ /* 0x004fe40001000000 */
[----:B------:R-:W-:-:S05]  /*9d00*/  ISETP.GT.AND P2, PT, R6, 0x48, PT ;  /* 0x000000480600780c */ /* 0x000fca0003f44270 */
[----:B------:R-:W2:Y:S01]  /*9d10*/  MUFU.TANH R60, R60 ;  /* 0x0000003c003c7308 */ /* 0x000ea20000002400 */
[----:B---3--:R-:W-:-:S04]  /*9d20*/  FSEL R185, R57, -INF , P5 ;  /* 0xff80000039b97808 */ /* 0x008fc80002800000 */
[----:B------:R-:W-:-:S03]  /*9d30*/  FMNMX.FTZ R15, R185, R28, !PT ;  /* 0x0000001cb90f7209 */ /* 0x000fc60007810000 */
[----:B------:R-:W3:Y:S01]  /*9d40*/  MUFU.TANH R58, R58 ;  /* 0x0000003a003a7308 */ /* 0x000ee20000002400 */
[----:B0-----:R-:W-:Y:S02]  /*9d50*/  FSEL R13, R13, -INF , P3 ;  /* 0xff8000000d0d7808 */ /* 0x001fe40001800000 */
[----:B------:R-:W-:-:S05]  /*9d60*/  ISETP.GT.AND P3, PT, R6, 0x49, PT ;  /* 0x000000490600780c */ /* 0x000fca0003f64270 */
[----:B------:R-:W0:Y:S01]  /*9d70*/  MUFU.TANH R59, R59 ;  /* 0x0000003b003b7308 */ /* 0x000e220000002400 */
[----:B--2---:R-:W-:-:S04]  /*9d80*/  FSEL R184, R60, -INF , P2 ;  /* 0xff8000003cb87808 */ /* 0x004fc80001000000 */
[----:B------:R-:W-:-:S03]  /*9d90*/  FMNMX.FTZ R28, R184, R15, !PT ;  /* 0x0000000fb81c7209 */ /* 0x000fc60007810000 */
[----:B------:R-:W2:Y:S01]  /*9da0*/  MUFU.TANH R61, R61 ;  /* 0x0000003d003d7308 */ /* 0x000ea20000002400 */
[----:B---3--:R-:W-:Y:S02]  /*9db0*/  FSEL R192, R58, -INF , P4 ;  /* 0xff8000003ac07808 */ /* 0x008fe40002000000 */
[----:B------:R-:W-:-:S05]  /*9dc0*/  ISETP.GT.AND P4, PT, R6, 0x50, PT ;  /* 0x000000500600780c */ /* 0x000fca0003f84270 */
        /* <DEDUP_REMOVED lines=11> */
[----:B------:R-:W-:Y:S02]  /*9e80*/  ISETP.GT.AND P3, PT, R6, 0x59, PT ;  /* 0x000000590600780c */ /* 0x000fe40003f64270 */
[----:B------:R-:W-:-:S03]  /*9e90*/  FMNMX.FTZ R6, R10, R7, !PT ;  /* 0x000000070a067209 */ /* 0x000fc60007810000 */
[----:B------:R-:W0:Y:S01]  /*9ea0*/  MUFU.TANH R68, R68 ;  /* 0x0000004400447308 */ /* 0x000e220000002400 */
[----:B--2---:R-:W-:Y:S02]  /*9eb0*/  FSEL R190, R64, -INF , P4 ;  /* 0xff80000040be7808 */ /* 0x004fe40002000000 */
[----:B------:R-:W-:Y:S02]  /*9ec0*/  FMNMX.FTZ R7, R13, R6, !PT ;  /* 0x000000060d077209 */ /* 0x000fe40007810000 */
[----:B------:R-:W-:Y:S02]  /*9ed0*/  FMNMX.FTZ R28, R190, R15, !PT ;  /* 0x0000000fbe1c7209 */ /* 0x000fe40007810000 */
[----:B------:R-:W-:Y:S01]  /*9ee0*/  FMNMX.FTZ R6, R192, R7, !PT ;  /* 0x00000007c0067209 */ /* 0x000fe20007810000 */
[----:B------:R-:W2:Y:S01]  /*9ef0*/  MUFU.TANH R66, R66 ;  /* 0x0000004200427308 */ /* 0x000ea20000002400 */
[----:B---3--:R-:W-:Y:S02]  /*9f00*/  FSEL R187, R65, -INF , P5 ;  /* 0xff80000041bb7808 */ /* 0x008fe40002800000 */
[----:B------:R-:W-:-:S02]  /*9f10*/  FMNMX.FTZ R6, R189, R6, !PT ;  /* 0x00000006bd067209 */ /* 0x000fc40007810000 */
[----:B------:R-:W-:-:S03]  /*9f20*/  FMNMX.FTZ R7, R187, R28, !PT ;  /* 0x0000001cbb077209 */ /* 0x000fc60007810000 */
[----:B------:R-:W3:Y:S01]  /*9f30*/  MUFU.TANH R14, R69 ;  /* 0x00000045000e7308 */ /* 0x000ee20000002400 */
[----:B0-----:R-:W-:-:S04]  /*9f40*/  FSEL R182, R68, -INF , P2 ;  /* 0xff80000044b67808 */ /* 0x001fc80001000000 */
[----:B------:R-:W-:Y:S02]  /*9f50*/  FMNMX.FTZ R15, R182, R7, !PT ;  /* 0x00000007b60f7209 */ /* 0x000fe40007810000 */
[----:B------:R-:W-:Y:S01]  /*9f60*/  FMNMX.FTZ R7, R191, R6, !PT ;  /* 0x00000006bf077209 */ /* 0x000fe20007810000 */
[----:B------:R-:W0:Y:S01]  /*9f70*/  MUFU.TANH R67, R67 ;  /* 0x0000004300437308 */ /* 0x000e220000002400 */
[----:B--2---:R-:W-:Y:S02]  /*9f80*/  FSEL R181, R66, -INF , P4 ;  /* 0xff80000042b57808 */ /* 0x004fe40002000000 */
[----:B------:R-:W-:-:S04]  /*9f90*/  FMNMX.FTZ R6, R188, R7, !PT ;  /* 0x00000007bc067209 */ /* 0x000fc80007810000 */
[----:B------:R-:W-:Y:S01]  /*9fa0*/  FMNMX.FTZ R7, R181, R6, !PT ;  /* 0x00000006b5077209 */ /* 0x000fe20007810000 */
[----:B------:R-:W2:Y:S01]  /*9fb0*/  MUFU.TANH R70, R70 ;  /* 0x0000004600467308 */ /* 0x000ea20000002400 */
[----:B---3--:R-:W-:-:S04]  /*9fc0*/  FSEL R14, R14, -INF , P3 ;  /* 0xff8000000e0e7808 */ /* 0x008fc80001800000 */
[----:B------:R-:W-:-:S03]  /*9fd0*/  FMNMX.FTZ R15, R14, R15, !PT ;  /* 0x0000000f0e0f7209 */ /* 0x000fc60007810000 */
[----:B------:R-:W3:Y:S01]  /*9fe0*/  MUFU.TANH R71, R71 ;  /* 0x0000004700477308 */ /* 0x000ee20000002400 */
[----:B0-----:R-:W-:Y:S01]  /*9ff0*/  FSEL R180, R67, -INF , P5 ;  /* 0xff80000043b47808 */ /* 0x001fe20002800000 */
[----:B------:R-:W0:Y:S03]  /*a000*/  SHFL.BFLY PT, R30, R15, 0x2, 0x1f ;  /* 0x0c401f000f1e7f89 */ /* 0x000e2600000e0000 */
[----:B------:R-:W-:Y:S02]  /*a010*/  FMNMX.FTZ R6, R180, R7, !PT ;  /* 0x00000007b4067209 */ /* 0x000fe40007810000 */
[----:B--2---:R-:W-:-:S04]  /*a020*/  FSEL R179, R70, -INF , P2 ;  /* 0xff80000046b37808 */ /* 0x004fc80001000000 */
[----:B------:R-:W-:Y:S01]  /*a030*/  FMNMX.FTZ R7, R179, R6, !PT ;  /* 0x00000006b3077209 */ /* 0x000fe20007810000 */
[----:B------:R-:W-:Y:S01]  /*a040*/  IMAD.U32 R6, RZ, RZ, UR4 ;  /* 0x00000004ff067e24 */ /* 0x000fe2000f8e00ff */
[----:B---3--:R-:W-:-:S04]  /*a050*/  FSEL R178, R71, -INF , P3 ;  /* 0xff80000047b27808 */ /* 0x008fc80001800000 */
[----:B------:R-:W-:-:S05]  /*a060*/  FMNMX.FTZ R28, R178, R7, !PT ;  /* 0x00000007b21c7209 */ /* 0x000fca0007810000 */
[----:B------:R-:W2:Y:S01]  /*a070*/  SHFL.BFLY PT, R31, R28, 0x2, 0x1f ;  /* 0x0c401f001c1f7f89 */ /* 0x000ea200000e0000 */
[----:B0-----:R-:W-:-:S05]  /*a080*/  FMNMX.FTZ R30, R15, R30, !PT ;  /* 0x0000001e0f1e7209 */ /* 0x001fca0007810000 */
[----:B------:R-:W0:Y:S01]  /*a090*/  SHFL.BFLY PT, R7, R30, 0x1, 0x1f ;  /* 0x0c201f001e077f89 */ /* 0x000e2200000e0000 */
[----:B--2---:R-:W-:-:S05]  /*a0a0*/  FMNMX.FTZ R31, R28, R31, !PT ;  /* 0x0000001f1c1f7209 */ /* 0x004fca0007810000 */
[----:B------:R-:W2:Y:S01]  /*a0b0*/  SHFL.BFLY PT, R32, R31, 0x1, 0x1f ;  /* 0x0c201f001f207f89 */ /* 0x000ea200000e0000 */
[----:B0-----:R-:W-:Y:S01]  /*a0c0*/  FMNMX.FTZ R7, R30, R7, !PT ;  /* 0x000000071e077209 */ /* 0x001fe20007810000 */
[----:B------:R0:W-:Y:S06]  /*a0d0*/  BAR.ARV R168, 0x100 ;  /* 0x000400a80000751d */ /* 0x0001ec0000002000 */
[C---:B------:R-:W-:Y:S01]  /*a0e0*/  FMUL.FTZ R15, R7.reuse, R6 ;  /* 0x00000006070f7220 */ /* 0x040fe20000410000 */
[----:B------:R-:W-:-:S04]  /*a0f0*/  FSETP.NEU.FTZ.AND P2, PT, R7, -INF , PT ;  /* 0xff8000000700780b */ /* 0x000fc80003f5d000 */
[----:B------:R-:W-:-:S05]  /*a100*/  FSEL R15, R15, RZ, P2 ;  /* 0x000000ff0f0f7208 */ /* 0x000fca0001000000 */
[-CC-:B------:R-:W-:Y:S01]  /*a110*/  FFMA.FTZ R28, R20, R6.reuse, -R15.reuse ;  /* 0x00000006141c7223 */ /* 0x180fe2000001080f */
[-CC-:B------:R-:W-:Y:S01]  /*a120*/  FFMA.FTZ R24, R24, R6.reuse, -R15.reuse ;  /* 0x0000000618187223 */ /* 0x180fe2000001080f */
[-CC-:B------:R-:W-:Y:S01]  /*a130*/  FFMA.FTZ R172, R26, R6.reuse, -R15.reuse ;  /* 0x000000061aac7223 */ /* 0x180fe2000001080f */
[--C-:B------:R-:W-:Y:S01]  /*a140*/  FFMA.FTZ R4, R4, R6, -R15.reuse ;  /* 0x0000000604047223 */ /* 0x100fe2000001080f */
[----:B--2---:R-:W-:Y:S01]  /*a150*/  FMNMX.FTZ R167, R31, R32, !PT ;  /* 0x000000201fa77209 */ /* 0x004fe20007810000 */
[----:B------:R2:W-:Y:S01]  /*a160*/  MUFU.EX2 R33, R24 ;  /* 0x0000001800217308 */ /* 0x0005e20000000800 */
[-CC-:B------:R-:W-:Y:S01]  /*a170*/  FFMA.FTZ R160, R160, R6.reuse, -R15.reuse ;  /* 0x00000006a0a07223 */ /* 0x180fe2000001080f */
[-CC-:B------:R-:W-:Y:S01]  /*a180*/  FFMA.FTZ R3, R3, R6.reuse, -R15.reuse ;  /* 0x0000000603037223 */ /* 0x180fe2000001080f */
[C---:B------:R-:W-:Y:S01]  /*a190*/  FSETP.NEU.FTZ.AND P2, PT, R167.reuse, -INF , PT ;  /* 0xff800000a700780b */ /* 0x040fe20003f5d000 */
[-C--:B------:R-:W-:Y:S01]  /*a1a0*/  FMUL.FTZ R20, R167, R6.reuse ;  /* 0x00000006a7147220 */ /* 0x080fe20000410000 */
[-CC-:B------:R-:W-:Y:S01]  /*a1b0*/  FFMA.FTZ R11, R11, R6.reuse, -R15.reuse ;  /* 0x000000060b0b7223 */ /* 0x180fe2000001080f */
[-CC-:B------:R-:W-:Y:S01]  /*a1c0*/  FFMA.FTZ R12, R12, R6.reuse, -R15.reuse ;  /* 0x000000060c0c7223 */ /* 0x180fe2000001080f */
[----:B------:R-:W-:Y:S01]  /*a1d0*/  FFMA.FTZ R190, R190, R6, -R15 ;  /* 0x00000006bebe7223 */ /* 0x000fe2000001080f */
[----:B------:R3:W-:Y:S01]  /*a1e0*/  MUFU.EX2 R152, R4 ;  /* 0x0000000400987308 */ /* 0x0007e20000000800 */
[----:B------:R-:W-:Y:S01]  /*a1f0*/  FSEL R20, R20, RZ, P2 ;  /* 0x000000ff14147208 */ /* 0x000fe20001000000 */
[----:B--2---:R-:W-:-:S02]  /*a200*/  @!P1 VIADD R24, R0, 0x32440 ;  /* 0x0003244000189836 */ /* 0x004fc40000000000 */
[-CC-:B------:R-:W-:Y:S01]  /*a210*/  FFMA.FTZ R187, R187, R6.reuse, -R15.reuse ;  /* 0x00000006bbbb7223 */ /* 0x180fe2000001080f */
[-CC-:B------:R-:W-:Y:S01]  /*a220*/  FFMA.FTZ R182, R182, R6.reuse, -R15.reuse ;  /* 0x00000006b6b67223 */ /* 0x180fe2000001080f */
[-C--:B------:R-:W-:Y:S01]  /*a230*/  FFMA.FTZ R14, R14, R6.reuse, -R15 ;  /* 0x000000060e0e7223 */ /* 0x080fe2000001080f */
[-CC-:B------:R-:W-:Y:S01]  /*a240*/  FFMA.FTZ R26, R5, R6.reuse, -R20.reuse ;  /* 0x00000006051a7223 */ /* 0x180fe20000010814 */
[----:B------:R-:W-:Y:S02]  /*a250*/  IMAD.MOV.U32 R5, RZ, RZ, 0x40000040 ;  /* 0x40000040ff057424 */ /* 0x000fe400078e00ff */
[-CC-:B------:R-:W-:Y:S01]  /*a260*/  FFMA.FTZ R173, R29, R6.reuse, -R20.reuse ;  /* 0x000000061dad7223 */ /* 0x180fe20000010814 */
[-CC-:B------:R-:W-:Y:S01]  /*a270*/  FFMA.FTZ R174, R27, R6.reuse, -R20.reuse ;  /* 0x000000061bae7223 */ /* 0x180fe20000010814 */
[----:B------:R-:W-:Y:S01]  /*a280*/  FFMA.FTZ R30, R25, R6, -R20 ;  /* 0x00000006191e7223 */ /* 0x000fe20000010814 */
[----:B------:R-:W2:Y:S01]  /*a290*/  MUFU.EX2 R31, R28 ;  /* 0x0000001c001f7308 */ /* 0x000ea20000000800 */
[----:B------:R-:W-:Y:S01]  /*a2a0*/  R2UR UR7, R5 ;  /* 0x00000000050772ca */ /* 0x000fe200000e0000 */
[----:B---3--:R-:W-:Y:S01]  /*a2b0*/  IMAD R4, R200, 0xc00, R216 ;  /* 0x00000c00c8047824 */ /* 0x008fe200078e02d8 */
[----:B------:R-:W-:Y:S01]  /*a2c0*/  @!P1 PRMT R5, RZ, 0x654, R24 ;  /* 0x00000654ff059816 */ /* 0x000fe20000000018 */
[----:B------:R-:W-:-:S02]  /*a2d0*/  IMAD.MOV.U32 R25, RZ, RZ, 0x40000040 ;  /* 0x40000040ff197424 */ /* 0x000fc400078e00ff */
[-CC-:B------:R-:W-:Y:S01]  /*a2e0*/  FFMA.FTZ R163, R163, R6.reuse, -R20.reuse ;  /* 0x00000006a3a37223 */ /* 0x180fe20000010814 */
[C---:B------:R-:W-:Y:S01]  /*a2f0*/  VIADD R24, R4.reuse, 0x80 ;  /* 0x0000008004187836 */ /* 0x040fe20000000000 */
[----:B------:R3:W-:Y:S01]  /*a300*/  @!P1 SYNCS.ARRIVE.TRANS64.RED.A1T0 RZ, [R5+URZ], RZ ;  /* 0x000000ff05ff99a7 */ /* 0x0007e2000810043f */
[----:B------:R1:W-:Y:S01]  /*a310*/  BAR.SYNC.DEFER_BLOCKING R175, 0x100 ;  /* 0x000400af0000751d */ /* 0x0003e20000010000 */
[----:B------:R-:W-:Y:S01]  /*a320*/  R2UR UR6, R4 ;  /* 0x00000000040672ca */ /* 0x000fe200000e0000 */
[-CC-:B------:R-:W-:Y:S01]  /*a330*/  FFMA.FTZ R169, R169, R6.reuse, -R20.reuse ;  /* 0x00000006a9a97223 */ /* 0x180fe20000010814 */
[----:B------:R-:W-:Y:S01]  /*a340*/  R2UR UR10, R24 ;  /* 0x00000000180a72ca */ /* 0x000fe200000e0000 */
[-CC-:B------:R-:W-:Y:S01]  /*a350*/  FFMA.FTZ R166, R166, R6.reuse, -R20.reuse ;  /* 0x00000006a6a67223 */ /* 0x180fe20000010814 */
[----:B------:R-:W-:Y:S01]  /*a360*/  R2UR UR11, R25 ;  /* 0x00000000190b72ca */ /* 0x000fe200000e0000 */
[----:B------:R-:W-:Y:S01]  /*a370*/  MUFU.EX2 R26, R26 ;  /* 0x0000001a001a7308 */ /* 0x000fe20000000800 */
[-C--:B---3--:R-:W-:Y:S01]  /*a380*/  FFMA.FTZ R5, R177, R6.reuse, -R20 ;  /* 0x00000006b1057223 */ /* 0x088fe20000010814 */
[----:B-1----:R-:W-:Y:S01]  /*a390*/  FFMA.FTZ R175, R165, R6, -R15 ;  /* 0x00000006a5af7223 */ /* 0x002fe2000001080f */
[----:B--2---:R-:W-:Y:S01]  /*a3a0*/  FADD.FTZ R24, R152, R31 ;  /* 0x0000001f98187221 */ /* 0x004fe20000010000 */
[----:B------:R-:W-:Y:S01]  /*a3b0*/  F2FP.F16.F32.PACK_AB R152, R31, R152 ;  /* 0x000000981f98723e */ /* 0x000fe200000000ff */
[-CC-:B------:R-:W-:Y:S01]  /*a3c0*/  FFMA.FTZ R165, R162, R6.reuse, -R15.reuse ;  /* 0x00000006a2a57223 */ /* 0x180fe2000001080f */
[-CC-:B------:R-:W-:Y:S01]  /*a3d0*/  FFMA.FTZ R162, R157, R6.reuse, -R15.reuse ;  /* 0x000000069da27223 */ /* 0x180fe2000001080f */
[----:B------:R-:W-:Y:S01]  /*a3e0*/  FADD.FTZ R193, R33, R24 ;  /* 0x0000001821c17221 */ /* 0x000fe20000010000 */
[----:B------:R-:W1:Y:S01]  /*a3f0*/  MUFU.EX2 R153, R30 ;  /* 0x0000001e00997308 */ /* 0x000e620000000800 */
        /* <DEDUP_REMOVED lines=8> */
[-CC-:B------:R-:W-:Y:S01]  /*a480*/  FFMA.FTZ R21, R171, R6.reuse, -R20.reuse ;  /* 0x00000006ab157223 */ /* 0x180fe20000010814 */
[-C--:B------:R-:W-:Y:S01]  /*a490*/  FFMA.FTZ R171, R9, R6.reuse, -R15 ;  /* 0x0000000609ab7223 */ /* 0x080fe2000001080f */
[-CC-:B------:R-:W-:Y:S01]  /*a4a0*/  FFMA.FTZ R176, R176, R6.reuse, -R20.reuse ;  /* 0x00000006b0b07223 */ /* 0x180fe20000010814 */
[-CC-:B------:R-:W-:Y:S01]  /*a4b0*/  FFMA.FTZ R177, R8, R6.reuse, -R20.reuse ;  /* 0x0000000608b17223 */ /* 0x180fe20000010814 */
[-CC-:B------:R-:W-:Y:S01]  /*a4c0*/  FFMA.FTZ R10, R10, R6.reuse, -R20.reuse ;  /* 0x000000060a0a7223 */ /* 0x180fe20000010814 */
[----:B------:R-:W-:Y:S01]  /*a4d0*/  FFMA.FTZ R13, R13, R6, -R20 ;  /* 0x000000060d0d7223 */ /* 0x000fe20000010814 */
[----:B------:R-:W-:Y:S01]  /*a4e0*/  VIADD R8, R4, 0x180 ;  /* 0x0000018004087836 */ /* 0x000fe20000000000 */
[----:B------:R-:W3:Y:S01]  /*a4f0*/  MUFU.EX2 R173, R173 ;  /* 0x000000ad00ad7308 */ /* 0x000ee20000000800 */
[----:B-1----:R-:W-:Y:S01]  /*a500*/  FADD.FTZ R194, R26, R153 ;  /* 0x000000991ac27221 */ /* 0x002fe20000010000 */
[----:B------:R-:W-:Y:S01]  /*a510*/  F2FP.F16.F32.PACK_AB R153, R153, R26 ;  /* 0x0000001a9999723e */ /* 0x000fe200000000ff */
[----:B------:R-:W-:-:S02]  /*a520*/  IMAD.MOV.U32 R9, RZ, RZ, 0x40000040 ;  /* 0x40000040ff097424 */ /* 0x000fc400078e00ff */
[-CC-:B------:R-:W-:Y:S01]  /*a530*/  FFMA.FTZ R181, R181, R6.reuse, -R20.reuse ;  /* 0x00000006b5b57223 */ /* 0x180fe20000010814 */
[-CC-:B------:R-:W-:Y:S01]  /*a540*/  FFMA.FTZ R180, R180, R6.reuse, -R20.reuse ;  /* 0x00000006b4b47223 */ /* 0x180fe20000010814 */
[-C--:B------:R-:W-:Y:S01]  /*a550*/  FFMA.FTZ R179, R179, R6.reuse, -R20 ;  /* 0x00000006b3b37223 */ /* 0x080fe20000010814 */
[----:B------:R-:W-:Y:S01]  /*a560*/  ISETP.GE.AND P2, PT, R195, 0x61, PT ;  /* 0x00000061c300780c */ /* 0x000fe20003f46270 */
[----:B------:R-:W1:Y:S01]  /*a570*/  MUFU.EX2 R174, R174 ;  /* 0x000000ae00ae7308 */ /* 0x000e620000000800 */
[C---:B--2---:R-:W-:Y:S01]  /*a580*/  F2FP.F16.F32.PACK_AB R154, R172.reuse, R33 ;  /* 0x00000021ac9a723e */ /* 0x044fe200000000ff */
[----:B------:R-:W-:Y:S01]  /*a590*/  FADD.FTZ R193, R172, R193 ;  /* 0x000000c1acc17221 */ /* 0x000fe20000010000 */
[----:B------:R-:W-:Y:S01]  /*a5a0*/  FFMA.FTZ R172, R184, R6, -R15 ;  /* 0x00000006b8ac7223 */ /* 0x000fe2000001080f */
[----:B------:R-:W-:-:S04]  /*a5b0*/  @!P1 VIADD R0, R0, 0x32460 ;  /* 0x0003246000009836 */ /* 0x000fc80000000000 */
[----:B------:R-:W2:Y:S01]  /*a5c0*/  MUFU.EX2 R175, R175 ;  /* 0x000000af00af7308 */ /* 0x000ea20000000800 */
[----:B---3--:R-:W-:Y:S01]  /*a5d0*/  FADD.FTZ R194, R173, R194 ;  /* 0x000000c2adc27221 */ /* 0x008fe20000010000 */
[----:B------:R-:W-:-:S06]  /*a5e0*/  @!P1 PRMT R0, RZ, 0x654, R0 ;  /* 0x00000654ff009816 */ /* 0x000fcc0000000000 */
[----:B------:R-:W3:Y:S01]  /*a5f0*/  MUFU.EX2 R165, R165 ;  /* 0x000000a500a57308 */ /* 0x000ee20000000800 */
[C---:B-1----:R-:W-:Y:S01]  /*a600*/  F2FP.F16.F32.PACK_AB R155, R174.reuse, R173 ;  /* 0x000000adae9b723e */ /* 0x042fe200000000ff */
[----:B------:R-:W-:Y:S01]  /*a610*/  FADD.FTZ R194, R174, R194 ;  /* 0x000000c2aec27221 */ /* 0x000fe20000010000 */
[-C--:B------:R-:W-:Y:S01]  /*a620*/  FFMA.FTZ R173, R183, R6.reuse, -R15 ;  /* 0x00000006b7ad7223 */ /* 0x080fe2000001080f */
[-CC-:B------:R-:W-:Y:S01]  /*a630*/  FFMA.FTZ R174, R192, R6.reuse, -R20.reuse ;  /* 0x00000006c0ae7223 */ /* 0x180fe20000010814 */
[----:B------:R-:W-:Y:S01]  /*a640*/  WARPGROUP.ARRIVE ;  /* 0x00000000000079c5 */ /* 0x000fe20000000000 */
[----:B------:R-:W-:Y:S02]  /*a650*/  FFMA.FTZ R183, R191, R6, -R20 ;  /* 0x00000006bfb77223 */ /* 0x000fe40000010814 */
[----:B------:R-:W1:Y:S01]  /*a660*/  MUFU.EX2 R162, R162 ;  /* 0x000000a200a27308 */ /* 0x000e620000000800 */
[----:B--2---:R-:W-:Y:S02]  /*a670*/  FADD.FTZ R193, R175, R193 ;  /* 0x000000c1afc17221 */ /* 0x004fe40000010000 */
[----:B------:R-:W-:Y:S05]  /*a680*/  HGMMA.64x256x16.F32 R24, R152, gdesc[UR4].tnspB, RZ, !UPT, gsb0 ;  /* 0x43e0000498187df0 */ /* 0x000fea000c0008ff */
[----:B------:R-:W2:Y:S01]  /*a690*/  MUFU.EX2 R157, R157 ;  /* 0x0000009d009d7308 */ /* 0x000ea20000000800 */
[----:B---3--:R-:W-:-:S07]  /*a6a0*/  FADD.FTZ R193, R165, R193 ;  /* 0x000000c1a5c17221 */ /* 0x008fce0000010000 */
[----:B------:R-:W3:Y:S01]  /*a6b0*/  MUFU.EX2 R164, R164 ;  /* 0x000000a400a47308 */ /* 0x000ee20000000800 */
[----:B-1----:R-:W-:-:S07]  /*a6c0*/  FADD.FTZ R193, R162, R193 ;  /* 0x000000c1a2c17221 */ /* 0x002fce0000010000 */
[----:B------:R-:W1:Y:S01]  /*a6d0*/  MUFU.EX2 R163, R163 ;  /* 0x000000a300a37308 */ /* 0x000e620000000800 */
[----:B--2---:R-:W-:-:S07]  /*a6e0*/  FADD.FTZ R193, R157, R193 ;  /* 0x000000c19dc17221 */ /* 0x004fce0000010000 */
        /* <DEDUP_REMOVED lines=10> */
[----:B------:R-:W-:Y:S01]  /*a790*/  MUFU.EX2 R156, R156 ;  /* 0x0000009c009c7308 */ /* 0x000fe20000000800 */
[----:B--2---:R-:W-:-:S07]  /*a7a0*/  FADD.FTZ R193, R160, R193 ;  /* 0x000000c1a0c17221 */ /* 0x004fce0000010000 */
[----:B------:R-:W1:Y:S01]  /*a7b0*/  MUFU.EX2 R170, R170 ;  /* 0x000000aa00aa7308 */ /* 0x000e620000000800 */
[----:B---3--:R-:W-:-:S07]  /*a7c0*/  FADD.FTZ R193, R158, R193 ;  /* 0x000000c19ec17221 */ /* 0x008fce0000010000 */
[----:B------:R-:W2:Y:S08]  /*a7d0*/  MUFU.EX2 R169, R169 ;  /* 0x000000a900a97308 */ /* 0x000eb00000000800 */
[----:B------:R-:W-:Y:S01]  /*a7e0*/  MUFU.EX2 R166, R166 ;  /* 0x000000a600a67308 */ /* 0x000fe20000000800 */
[----:B-1----:R-:W-:-:S07]  /*a7f0*/  FADD.FTZ R194, R170, R194 ;  /* 0x000000c2aac27221 */ /* 0x002fce0000010000 */
[----:B------:R-:W1:Y:S01]  /*a800*/  MUFU.EX2 R21, R21 ;  /* 0x0000001500157308 */ /* 0x000e620000000800 */
[----:B--2---:R-:W-:-:S07]  /*a810*/  FADD.FTZ R194, R169, R194 ;  /* 0x000000c2a9c27221 */ /* 0x004fce0000010000 */
[----:B------:R-:W2:Y:S08]  /*a820*/  MUFU.EX2 R3, R3 ;  /* 0x0000000300037308 */ /* 0x000eb00000000800 */
[----:B------:R-:W-:Y:S08]  /*a830*/  MUFU.EX2 R171, R171 ;  /* 0x000000ab00ab7308 */ /* 0x000ff00000000800 */
[----:B------:R-:W-:Y:S08]  /*a840*/  MUFU.EX2 R11, R11 ;  /* 0x0000000b000b7308 */ /* 0x000ff00000000800 */
[----:B------:R-:W-:Y:S08]  /*a850*/  MUFU.EX2 R12, R12 ;  /* 0x0000000c000c7308 */ /* 0x000ff00000000800 */
[----:B------:R-:W3:Y:S08]  /*a860*/  MUFU.EX2 R176, R176 ;  /* 0x000000b000b07308 */ /* 0x000ef00000000800 */
[----:B------:R-:W4:Y:S08]  /*a870*/  MUFU.EX2 R177, R177 ;  /* 0x000000b100b17308 */ /* 0x000f300000000800 */
[----:B------:R-:W5:Y:S08]  /*a880*/  MUFU.EX2 R10, R10 ;  /* 0x0000000a000a7308 */ /* 0x000f700000000800 */
[----:B------:R-:W0:Y:S08]  /*a890*/  MUFU.EX2 R13, R13 ;  /* 0x0000000d000d7308 */ /* 0x000e300000000800 */
[----:B------:R-:W-:Y:S08]  /*a8a0*/  MUFU.EX2 R172, R172 ;  /* 0x000000ac00ac7308 */ /* 0x000ff00000000800 */
        /* <DEDUP_REMOVED lines=9> */
[----:B------:R-:W-:Y:S01]  /*a940*/  MUFU.EX2 R179, R179 ;  /* 0x000000b300b37308 */ /* 0x000fe20000000800 */
[----:B------:R-:W-:-:S02]  /*a950*/  WARPGROUP.DEPBAR.LE gsb0, 0x0 ;  /* 0x00008000000079c5 */ /* 0x000fc40000010000 */
[----:B------:R-:W-:Y:S01]  /*a960*/  F2FP.F16.F32.PACK_AB R152, R165, R175 ;  /* 0x000000afa598723e */ /* 0x000fe200000000ff */
[--C-:B------:R-:W-:Y:S01]  /*a970*/  FFMA.FTZ R175, R189, R6, -R20.reuse ;  /* 0x00000006bdaf7223 */ /* 0x100fe20000010814 */
[----:B------:R-:W-:Y:S01]  /*a980*/  F2FP.F16.F32.PACK_AB R153, R163, R164 ;  /* 0x000000a4a399723e */ /* 0x000fe200000000ff */
[--C-:B------:R-:W-:Y:S01]  /*a990*/  FFMA.FTZ R164, R188, R6, -R20.reuse ;  /* 0x00000006bca47223 */ /* 0x100fe20000010814 */
[----:B------:R-:W-:Y:S01]  /*a9a0*/  F2FP.F16.F32.PACK_AB R154, R157, R162 ;  /* 0x000000a29d9a723e */ /* 0x000fe200000000ff */
[----:B------:R-:W-:Y:S01]  /*a9b0*/  FFMA.FTZ R20, R178, R6, -R20 ;  /* 0x00000006b2147223 */ /* 0x000fe20000010814 */
[----:B------:R-:W-:Y:S01]  /*a9c0*/  F2FP.F16.F32.PACK_AB R155, R5, R161 ;  /* 0x000000a1059b723e */ /* 0x000fe200000000ff */
[----:B------:R-:W-:Y:S01]  /*a9d0*/  MUFU.EX2 R175, R175 ;  /* 0x000000af00af7308 */ /* 0x000fe20000000800 */
[----:B------:R-:W-:Y:S02]  /*a9e0*/  IMAD.MOV.U32 R5, RZ, RZ, 0x40000040 ;  /* 0x40000040ff057424 */ /* 0x000fe400078e00ff */
[----:B------:R-:W-:-:S05]  /*a9f0*/  WARPGROUP.ARRIVE ;  /* 0x00000000000079c5 */ /* 0x000fca0000000000 */
[----:B------:R-:W-:Y:S01]  /*aa00*/  MUFU.EX2 R164, R164 ;  /* 0x000000a400a47308 */ /* 0x000fe20000000800 */
[----:B------:R-:W-:Y:S07]  /*aa10*/  HGMMA.64x256x16.F32 R24, R152, gdesc[UR8].tnspB, R24, gsb0 ;  /* 0x43e0000898187df0 */ /* 0x000fee0008000818 */
[----:B------:R-:W-:Y:S01]  /*aa20*/  MUFU.EX2 R20, R20 ;  /* 0x0000001400147308 */ /* 0x000fe20000000800 */
[----:B------:R-:W-:Y:S02]  /*aa30*/  WARPGROUP.DEPBAR.LE gsb0, 0x0 ;  /* 0x00008000000079c5 */ /* 0x000fe40000010000 */
[----:B------:R-:W-:Y:S01]  /*aa40*/  VIADD R152, R4, 0x100 ;  /* 0x0000010004987836 */ /* 0x000fe20000000000 */
[----:B------:R-:W-:Y:S01]  /*aa50*/  F2FP.F16.F32.PACK_AB R154, R156, R158 ;  /* 0x0000009e9c9a723e */ /* 0x000fe200000000ff */
[----:B------:R-:W-:Y:S01]  /*aa60*/  IMAD.MOV.U32 R153, RZ, RZ, 0x40000040 ;  /* 0x40000040ff997424 */ /* 0x000fe200078e00ff */
[----:B-1----:R-:W-:Y:S01]  /*aa70*/  F2FP.F16.F32.PACK_AB R155, R21, R166 ;  /* 0x000000a6159b723e */ /* 0x002fe200000000ff */
[----:B------:R-:W-:Y:S01]  /*aa80*/  FADD.FTZ R166, R166, R194 ;  /* 0x000000c2a6a67221 */ /* 0x000fe20000010000 */
[----:B------:R-:W-:Y:S01]  /*aa90*/  R2UR UR6, R152 ;  /* 0x00000000980672ca */ /* 0x000fe200000e0000 */
[----:B------:R-:W-:Y:S01]  /*aaa0*/  FADD.FTZ R156, R156, R193 ;  /* 0x000000c19c9c7221 */ /* 0x000fe20000010000 */
[----:B------:R-:W-:Y:S01]  /*aab0*/  R2UR UR7, R153 ;  /* 0x00000000990772ca */ /* 0x000fe200000e0000 */
[----:B------:R-:W-:Y:S01]  /*aac0*/  FADD.FTZ R166, R21, R166 ;  /* 0x000000a615a67221 */ /* 0x000fe20000010000 */
[----:B------:R-:W-:Y:S01]  /*aad0*/  F2FP.F16.F32.PACK_AB R152, R160, R159 ;  /* 0x0000009fa098723e */ /* 0x000fe200000000ff */
[----:B--2---:R-:W-:Y:S01]  /*aae0*/  FADD.FTZ R156, R3, R156 ;  /* 0x0000009c039c7221 */ /* 0x004fe20000010000 */
[----:B------:R-:W-:Y:S01]  /*aaf0*/  F2FP.F16.F32.PACK_AB R153, R169, R170 ;  /* 0x000000aaa999723e */ /* 0x000fe200000000ff */
[----:B---3--:R-:W-:-:S02]  /*ab00*/  FADD.FTZ R166, R176, R166 ;  /* 0x000000a6b0a67221 */ /* 0x008fc40000010000 */
[----:B------:R-:W-:Y:S01]  /*ab10*/  FADD.FTZ R156, R171, R156 ;  /* 0x0000009cab9c7221 */ /* 0x000fe20000010000 */
[----:B------:R-:W-:Y:S01]  /*ab20*/  WARPGROUP.ARRIVE ;  /* 0x00000000000079c5 */ /* 0x000fe20000000000 */
[----:B----4-:R-:W-:Y:S02]  /*ab30*/  FADD.FTZ R166, R177, R166 ;  /* 0x000000a6b1a67221 */ /* 0x010fe40000010000 */
[----:B------:R-:W-:Y:S02]  /*ab40*/  FADD.FTZ R156, R11, R156 ;  /* 0x0000009c0b9c7221 */ /* 0x000fe40000010000 */
[----:B-----5:R-:W-:Y:S01]  /*ab50*/  FADD.FTZ R166, R10, R166 ;  /* 0x000000a60aa67221 */ /* 0x020fe20000010000 */
[----:B------:R-:W-:Y:S01]  /*ab60*/  HGMMA.64x256x16.F32 R24, R152, gdesc[UR4].tnspB, R24, gsb0 ;  /* 0x43e0000498187df0 */ /* 0x000fe20008000818 */
[----:B------:R-:W-:Y:S01]  /*ab70*/  R2UR UR6, R8 ;  /* 0x00000000080672ca */ /* 0x000fe200000e0000 */
[C---:B------:R-:W-:Y:S01]  /*ab80*/  VIADD R8, R4.reuse, 0x200 ;  /* 0x0000020004087836 */ /* 0x040fe20000000000 */
[----:B------:R-:W-:Y:S01]  /*ab90*/  R2UR UR7, R9 ;  /* 0x00000000090772ca */ /* 0x000fe200000e0000 */
[----:B------:R-:W-:Y:S01]  /*aba0*/  VIADD R4, R4, 0x280 ;  /* 0x0000028004047836 */ /* 0x000fe20000000000 */
[----:B------:R-:W-:Y:S01]  /*abb0*/  MOV R9, 0x40000040 ;  /* 0x4000004000097802 */ /* 0x000fe20000000f00 */
[----:B------:R-:W-:-:S02]  /*abc0*/  WARPGROUP.DEPBAR.LE gsb0, 0x0 ;  /* 0x00008000000079c5 */ /* 0x000fc40000010000 */
[----:B------:R-:W-:Y:S01]  /*abd0*/  F2FP.F16.F32.PACK_AB R152, R171, R3 ;  /* 0x00000003ab98723e */ /* 0x000fe200000000ff */
[C---:B------:R-:W-:Y:S01]  /*abe0*/  FADD.FTZ R3, R12.reuse, R156 ;  /* 0x0000009c0c037221 */ /* 0x040fe20000010000 */
[----:B------:R-:W-:Y:S02]  /*abf0*/  F2FP.F16.F32.PACK_AB R153, R177, R176 ;  /* 0x000000b0b199723e */ /* 0x000fe400000000ff */
[----:B------:R-:W-:Y:S02]  /*ac00*/  F2FP.F16.F32.PACK_AB R154, R12, R11 ;  /* 0x0000000b0c9a723e */ /* 0x000fe400000000ff */
[C---:B0-----:R-:W-:Y:S01]  /*ac10*/  F2FP.F16.F32.PACK_AB R155, R13.reuse, R10 ;  /* 0x0000000a0d9b723e */ /* 0x041fe200000000ff */
[----:B------:R-:W-:-:S03]  /*ac20*/  FADD.FTZ R13, R13, R166 ;  /* 0x000000a60d0d7221 */ /* 0x000fc60000010000 */
[----:B------:R-:W-:-:S10]  /*ac30*/  WARPGROUP.ARRIVE ;  /* 0x00000000000079c5 */ /* 0x000fd40000000000 */
[----:B------:R-:W-:Y:S01]  /*ac40*/  HGMMA.64x256x16.F32 R24, R152, gdesc[UR4].tnspB, R24, gsb0 ;  /* 0x43e0000498187df0 */ /* 0x000fe20008000818 */
[----:B------:R-:W-:Y:S01]  /*ac50*/  R2UR UR6, R8 ;  /* 0x00000000080672ca */ /* 0x000fe200000e0000 */
[-CC-:B------:R-:W-:Y:S01]  /*ac60*/  FFMA.FTZ R8, R186, R6.reuse, -R15.reuse ;  /* 0x00000006ba087223 */ /* 0x180fe2000001080f */
[----:B------:R-:W-:Y:S01]  /*ac70*/  R2UR UR7, R9 ;  /* 0x00000000090772ca */ /* 0x000fe200000e0000 */
[----:B------:R-:W-:-:S04]  /*ac80*/  FFMA.FTZ R9, R185, R6, -R15 ;  /* 0x00000006b9097223 */ /* 0x000fc8000001080f */
[----:B------:R-:W-:Y:S08]  /*ac90*/  MUFU.EX2 R8, R8 ;  /* 0x0000000800087308 */ /* 0x000ff00000000800 */
[----:B------:R-:W0:Y:S01]  /*aca0*/  MUFU.EX2 R9, R9 ;  /* 0x0000000900097308 */ /* 0x000e220000000800 */
[----:B------:R-:W-:Y:S02]  /*acb0*/  WARPGROUP.DEPBAR.LE gsb0, 0x0 ;  /* 0x00008000000079c5 */ /* 0x000fe40000010000 */
[----:B0-----:R-:W-:Y:S01]  /*acc0*/  F2FP.F16.F32.PACK_AB R152, R9, R8 ;  /* 0x000000080998723e */ /* 0x001fe200000000ff */
        /* <DEDUP_REMOVED lines=11> */
[----:B------:R-:W-:Y:S01]  /*ad80*/  FADD.FTZ R164, R164, R183 ;  /* 0x000000b7a4a47221 */ /* 0x000fe20000010000 */
[----:B------:R-:W-:Y:S01]  /*ad90*/  HGMMA.64x256x16.F32 R24, R152, gdesc[UR4].tnspB, R24, gsb0 ;  /* 0x43e0000498187df0 */ /* 0x000fe20008000818 */
[----:B------:R-:W-:Y:S02]  /*ada0*/  R2UR UR6, R4 ;  /* 0x00000000040672ca */ /* 0x000fe400000e0000 */
[----:B------:R-:W-:Y:S01]  /*adb0*/  R2UR UR7, R5 ;  /* 0x00000000050772ca */ /* 0x000fe200000e0000 */
        /* <DEDUP_REMOVED lines=13> */
[----:B------:R-:W-:-:S07]  /*ae90*/  FADD.FTZ R10, R20, R179 ;  /* 0x000000b3140a7221 */ /* 0x000fce0000010000 */
[----:B------:R-:W-:Y:S03]  /*aea0*/  HGMMA.64x256x16.F32 R24, R152, gdesc[UR4].tnspB, R24, gsb0 ;  /* 0x43e0000498187df0 */ /* 0x000fe60008000818 */
[----:B------:R-:W-:Y:S02]  /*aeb0*/  WARPGROUP.DEPBAR.LE gsb0, 0x0 ;  /* 0x00008000000079c5 */ /* 0x000fe40000010000 */
[----:B------:R0:W-:Y:S01]  /*aec0*/  @!P1 SYNCS.ARRIVE.TRANS64.RED.A1T0 RZ, [R0+URZ], RZ ;  /* 0x000000ff00ff99a7 */ /* 0x0001e2000810043f */
[----:B------:R-:W-:Y:S05]  /*aed0*/  @!P2 BRA `(.L_x_1406) ;  /* 0x0000002c0098a947 */ /* 0x000fea0003800000 */
[----:B0-----:R-:W-:Y:S02]  /*aee0*/  VIADD R0, R196, 0xfffffffe ;  /* 0xfffffffec4007836 */ /* 0x001fe40000000000 */
[----:B------:R-:W-:Y:S02]  /*aef0*/  IMAD.MOV.U32 R4, RZ, RZ, R167 ;  /* 0x000000ffff047224 */ /* 0x000fe400078e00a7 */
[----:B------:R-:W-:-:S07]  /*af00*/  IMAD.MOV.U32 R5, RZ, RZ, R7 ;  /* 0x000000ffff057224 */ /* 0x000fce00078e0007 */
.L_x_1416:
[----:B------:R-:W-:Y:S01]  /*af10*/  VIADD R200, R200, 0x1 ;  /* 0x00000001c8c87836 */ /* 0x000fe20000000000 */
[----:B------:R-:W-:Y:S05]  /*af20*/  YIELD ;  /* 0x0000000000007946 */ /* 0x000fea0003800000 */
[----:B------:R-:W-:Y:S02]  /*af30*/  ISETP.NE.AND P3, PT, R200, 0x2, PT ;  /* 0x00000002c800780c */ /* 0x000fe40003f65270 */
[C---:B------:R-:W-:Y:S01]  /*af40*/  ISETP.GT.AND P2, PT, R0.reuse, RZ, PT ;  /* 0x000000ff0000720c */ /* 0x040fe20003f44270 */
[----:B------:R-:W-:Y:S01]  /*af50*/  VIADD R0, R0, 0xffffffff ;  /* 0xffffffff00007836 */ /* 0x000fe20000000000 */
[----:B-1----:R-:W-:-:S02]  /*af60*/  SEL R3, RZ, 0x1, P3 ;  /* 0x00000001ff037807 */ /* 0x002fc40001800000 */
[----:B------:R-:W-:Y:S02]  /*af70*/  SEL R200, R200, RZ, P3 ;  /* 0x000000ffc8c87207 */ /* 0x000fe40001800000 */
[----:B------:R-:W-:Y:S01]  /*af80*/  LOP3.LUT R204, R204, R3, RZ, 0x3c, !PT ;  /* 0x00000003cccc7212 */ /* 0x000fe200078e3cff */
[----:B------:R-:W-:Y:S06]  /*af90*/  @!P0 BRA `(.L_x_1407) ;  /* 0x0000000000048947 */ /* 0x000fec0003800000 */
[----:B------:R-:W-:Y:S01]  /*afa0*/  BPT.TRAP 0x1 ;  /* 0x000000040000795c */ /* 0x000fe20000300000 */
.L_x_1407:
[----:B------:R-:W-:Y:S01]  /*afb0*/  IMAD R3, R200, 0x8, R18 ;  /* 0x00000008c8037824 */ /* 0x000fe200078e0212 */
[----:B------:R-:W-:-:S04]  /*afc0*/  SHF.L.U32 R6, R204, 0x1f, RZ ;  /* 0x0000001fcc067819 */ /* 0x000fc800000006ff */
[----:B------:R0:W1:Y:S01]  /*afd0*/  SYNCS.PHASECHK.TRANS64.TRYWAIT P3, [R3+URZ+0x32430], R6 ;  /* 0x03243006030075a7 */ /* 0x000062000806017f */
[----:B------:R-:W-:Y:S05]  /*afe0*/  @!P0 BRA `(.L_x_1408) ;  /* 0x0000000000048947 */ /* 0x000fea0003800000 */
[----:B------:R-:W-:Y:S01]  /*aff0*/  BPT.TRAP 0x1 ;  /* 0x000000040000795c */ /* 0x000fe20000300000 */
.L_x_1408:
[----:B------:R-:W-:Y:S02]  /*b000*/  IMAD R14, R200, 0x300, R217 ;  /* 0x00000300c80e7824 */ /* 0x000fe400078e02d9 */
[----:B------:R-:W-:Y:S01]  /*b010*/  IMAD.MOV.U32 R15, RZ, RZ, 0x40000040 ;  /* 0x40000040ff0f7424 */ /* 0x000fe200078e00ff */
[----:B-1----:R-:W-:Y:S06]  /*b020*/  @P3 BRA `(.L_x_1409) ;  /* 0x0000000000083947 */ /* 0x002fec0003800000 */
[----:B------:R-:W1:Y:S02]  /*b030*/  SYNCS.PHASECHK.TRANS64.TRYWAIT P3, [R3+URZ+0x32430], R6 ;  /* 0x03243006030075a7 */ /* 0x000e64000806017f */
[----:B-1----:R-:W-:Y:S05]  /*b040*/  @!P3 BRA `(.L_x_1410) ;  /* 0x000000ec00e8b947 */ /* 0x002fea0003800000 */
.L_x_1409:
[----:B------:R-:W2:Y:S04]  /*b050*/  LDL.64 R152, [R1+0x70] ;  /* 0x0000700001987983 */ /* 0x000ea80000100a00 */
[----:B------:R-:W3:Y:S04]  /*b060*/  LDL.64 R208, [R1+0x68] ;  /* 0x0000680001d07983 */ /* 0x000ee80000100a00 */
[----:B------:R-:W4:Y:S01]  /*b070*/  LDL.64 R206, [R1+0x60] ;  /* 0x0000600001ce7983 */ /* 0x000f220000100a00 */
[----:B------:R-:W-:Y:S05]  /*b080*/  WARPSYNC.ALL ;  /* 0x0000000000007948 */ /* 0x000fea0003800000 */
[----:B------:R-:W5:Y:S01]  /*b090*/  LDL.64 R20, [R1+0x58] ;  /* 0x0000580001147983 */ /* 0x000f620000100a00 */
[C---:B------:R-:W-:Y:S01]  /*b0a0*/  R2UR UR18, R14.reuse ;  /* 0x000000000e1272ca */ /* 0x040fe200000e0000 */
[C---:B------:R-:W-:Y:S01]  /*b0b0*/  VIADD R12, R14.reuse, 0x2 ;  /* 0x000000020e0c7836 */ /* 0x040fe20000000000 */
[----:B------:R-:W-:Y:S01]  /*b0c0*/  R2UR UR19, R15 ;  /* 0x000000000f1372ca */ /* 0x000fe200000e0000 */
[----:B------:R-:W-:Y:S01]  /*b0d0*/  IMAD.MOV.U32 R13, RZ, RZ, 0x40000040 ;  /* 0x40000040ff0d7424 */ /* 0x000fe200078e00ff */
[----:B------:R-:W-:Y:S01]  /*b0e0*/  MOV R9, 0x40000040 ;  /* 0x4000004000097802 */ /* 0x000fe20000000f00 */
[----:B------:R-:W-:Y:S01]  /*b0f0*/  VIADD R8, R14, 0x4 ;  /* 0x000000040e087836 */ /* 0x000fe20000000000 */
[----:B------:R-:W-:Y:S01]  /*b100*/  R2UR UR14, R12 ;  /* 0x000000000c0e72ca */ /* 0x000fe200000e0000 */
[----:B------:R-:W-:Y:S01]  /*b110*/  VIADD R14, R14, 0x6 ;  /* 0x000000060e0e7836 */ /* 0x000fe20000000000 */
[----:B------:R-:W-:Y:S01]  /*b120*/  R2UR UR15, R13 ;  /* 0x000000000d0f72ca */ /* 0x000fe200000e0000 */
[----:B------:R-:W-:Y:S01]  /*b130*/  IMAD.MOV.U32 R15, RZ, RZ, 0x40000040 ;  /* 0x40000040ff0f7424 */ /* 0x000fe200078e00ff */
[----:B------:R-:W-:-:S02]  /*b140*/  R2UR UR10, R8 ;  /* 0x00000000080a72ca */ /* 0x000fc400000e0000 */
[----:B------:R-:W-:Y:S02]  /*b150*/  R2UR UR11, R9 ;  /* 0x00000000090b72ca */ /* 0x000fe400000e0000 */
[----:B------:R-:W-:Y:S02]  /*b160*/  R2UR UR6, R14 ;  /* 0x000000000e0672ca */ /* 0x000fe400000e0000 */
[----:B------:R-:W-:Y:S02]  /*b170*/  R2UR UR7, R15 ;  /* 0x000000000f0772ca */ /* 0x000fe400000e0000 */
[----:B--2---:R-:W-:Y:S02]  /*b180*/  R2UR UR16, R152 ;  /* 0x00000000981072ca */ /* 0x004fe400000e0000 */
[----:B------:R-:W-:Y:S02]  /*b190*/  R2UR UR17, R153 ;  /* 0x00000000991172ca */ /* 0x000fe400000e0000 */
[----:B------:R-:W-:Y:S01]  /*b1a0*/  WARPGROUP.ARRIVE ;  /* 0x00000000000079c5 */ /* 0x000fe20000000000 */
[----:B---3--:R-:W-:-:S02]  /*b1b0*/  R2UR UR12, R208 ;  /* 0x00000000d00c72ca */ /* 0x008fc400000e0000 */
[----:B------:R-:W-:Y:S02]  /*b1c0*/  R2UR UR13, R209 ;  /* 0x00000000d10d72ca */ /* 0x000fe400000e0000 */
[----:B----4-:R-:W-:Y:S02]  /*b1d0*/  R2UR UR8, R206 ;  /* 0x00000000ce0872ca */ /* 0x010fe400000e0000 */
[----:B------:R-:W-:Y:S02]  /*b1e0*/  R2UR UR9, R207 ;  /* 0x00000000cf0972ca */ /* 0x000fe400000e0000 */
[----:B-----5:R-:W-:Y:S02]  /*b1f0*/  R2UR UR4, R20 ;  /* 0x00000000140472ca */ /* 0x020fe400000e0000 */
[----:B------:R-:W-:Y:S01]  /*b200*/  HGMMA.64x96x16.F32 R152, gdesc[UR16], RZ, !UPT, gsb0 ;  /* 0x01600000109879f0 */ /* 0x000fe2000c0008ff */
[----:B------:R-:W-:Y:S02]  /*b210*/  R2UR UR5, R21 ;  /* 0x00000000150572ca */ /* 0x000fe400000e0000 */
        /* <DEDUP_REMOVED lines=12> */
.L_x_1411:
[----:B------:R2:W3:Y:S01]  /*b2e0*/  SYNCS.PHASECHK.TRANS64.TRYWAIT P3, [R3+URZ+0x32450], R6 ;  /* 0x03245006030075a7 */ /* 0x0004e2000806017f */
[----:B------:R-:W-:Y:S05]  /*b2f0*/  @!P0 BRA `(.L_x_1412) ;  /* 0x0000000000048947 */ /* 0x000fea0003800000 */
[----:B------:R-:W-:Y:S01]  /*b300*/  BPT.TRAP 0x1 ;  /* 0x000000040000795c */ /* 0x000fe20000300000 */
.L_x_1412:
[----:B------:R-:W-:Y:S04]  /*b310*/  BSSY B0, `(.L_x_1413) ;  /* 0x0000004000007945 */ /* 0x000fe80003800000 */
[----:B---3--:R-:W-:Y:S05]  /*b320*/  @P3 BRA `(.L_x_1414) ;  /* 0x0000000000083947 */ /* 0x008fea0003800000 */
[----:B------:R-:W3:Y:S02]  /*b330*/  SYNCS.PHASECHK.TRANS64.TRYWAIT P3, [R3+URZ+0x32450], R6 ;  /* 0x03245006030075a7 */ /* 0x000ee4000806017f */
[----:B---3--:R-:W-:Y:S05]  /*b340*/  @!P3 BRA `(.L_x_1415) ;  /* 0x000000ec003cb947 */ /* 0x008fea0003800000 */
.L_x_1414:
[----:B------:R-:W-:Y:S05]  /*b350*/  BSYNC B0 ;  /* 0x0000000000007941 */ /* 0x000fea0003800000 */
.L_x_1413:
[----:B------:R-:W-:Y:S05]  /*b360*/  WARPSYNC.ALL ;  /* 0x0000000000007948 */ /* 0x000fea0003800000 */
[----:B------:R-:W4:Y:S04]  /*b370*/  LDL.64 R206, [R1+0x50] ;  /* 0x0000500001ce7983 */ /* 0x000f280000100a00 */
[----:B------:R-:W5:Y:S04]  /*b380*/  LDL.64 R12, [R1+0x48] ;  /* 0x00004800010c7983 */ /* 0x000f680000100a00 */
[----:B------:R-:W5:Y:S01]  /*b390*/  LDL.64 R20, [R1+0x40] ;  /* 0x0000400001147983 */ /* 0x000f620000100a00 */
[----:B0123--:R-:W-:-:S02]  /*b3a0*/  IMAD R6, R200, 0xc00, R218 ;  /* 0x00000c00c8067824 */ /* 0x00ffc400078e02da */
[----:B------:R-:W-:Y:S01]  /*b3b0*/  IMAD.MOV.U32 R7, RZ, RZ, 0x40000040 ;  /* 0x40000040ff077424 */ /* 0x000fe200078e00ff */
[----:B------:R-:W2:Y:S01]  /*b3c0*/  LDL.64 R14, [R1+0x38] ;  /* 0x00003800010e7983 */ /* 0x000ea20000100a00 */
[----:B------:R-:W-:Y:S01]  /*b3d0*/  WARPGROUP.ARRIVE ;  /* 0x00000000000079c5 */ /* 0x000fe20000000000 */
[C---:B------:R-:W-:Y:S01]  /*b3e0*/  R2UR UR6, R6.reuse ;  /* 0x00000000060672ca */ /* 0x040fe200000e0000 */
[----:B------:R-:W-:Y:S01]  /*b3f0*/  VIADD R8, R6, 0x2 ;  /* 0x0000000206087836 */ /* 0x000fe20000000000 */
[----:B------:R-:W-:Y:S01]  /*b400*/  R2UR UR7, R7 ;  /* 0x00000000070772ca */ /* 0x000fe200000e0000 */
[----:B------:R-:W-:Y:S01]  /*b410*/  IMAD.MOV.U32 R9, RZ, RZ, 0x40000040 ;  /* 0x40000040ff097424 */ /* 0x000fe200078e00ff */
[----:B------:R-:W3:Y:S04]  /*b420*/  LDL.64 R210, [R1+0x28] ;  /* 0x0000280001d27983 */ /* 0x000ee80000100a00 */
[----:B------:R-:W3:Y:S01]  /*b430*/  LDL.64 R208, [R1+0x20] ;  /* 0x0000200001d07983 */ /* 0x000ee20000100a00 */
[----:B----4-:R-:W-:-:S02]  /*b440*/  R2UR UR4, R206 ;  /* 0x00000000ce0472ca */ /* 0x010fc400000e0000 */
[----:B------:R-:W-:Y:S02]  /*b450*/  R2UR UR5, R207 ;  /* 0x00000000cf0572ca */ /* 0x000fe400000e0000 */
[----:B------:R-:W4:Y:S11]  /*b460*/  LDL.64 R206, [R1+0x18] ;  /* 0x0000180001ce7983 */ /* 0x000f360000100a00 */
[----:B------:R-:W-:Y:S01]  /*b470*/  HGMMA.64x96x16.F32 R152, gdesc[UR4], R152, gsb0 ;  /* 0x01600000049879f0 */ /* 0x000fe20008000898 */
[----:B-----5:R-:W-:-:S02]  /*b480*/  R2UR UR4, R12 ;  /* 0x000000000c0472ca */ /* 0x020fc400000e0000 */
[----:B------:R-:W-:Y:S02]  /*b490*/  R2UR UR5, R13 ;  /* 0x000000000d0572ca */ /* 0x000fe400000e0000 */
[----:B------:R-:W5:Y:S01]  /*b4a0*/  LDL.64 R12, [R1+0x30] ;  /* 0x00003000010c7983 */ /* 0x000f620000100a00 */
[----:B------:R-:W-:Y:S02]  /*b4b0*/  R2UR UR6, R8 ;  /* 0x00000000080672ca */ /* 0x000fe400000e0000 */
[----:B------:R-:W-:Y:S01]  /*b4c0*/  R2UR UR7, R9 ;  /* 0x00000000090772ca */ /* 0x000fe200000e0000 */
[----:B------:R-:W-:Y:S02]  /*b4d0*/  VIADD R8, R6, 0x4 ;  /* 0x0000000406087836 */ /* 0x000fe40000000000 */
[----:B------:R-:W-:Y:S01]  /*b4e0*/  IMAD.MOV.U32 R9, RZ, RZ, 0x40000040 ;  /* 0x40000040ff097424 */ /* 0x000fe200078e00ff */
[----:B------:R-:W-:Y:S02]  /*b4f0*/  WARPGROUP.DEPBAR.LE gsb0, 0x0 ;  /* 0x00008000000079c5 */ /* 0x000fe40000010000 */
[----:B------:R-:W-:-:S07]  /*b500*/  WARPGROUP.ARRIVE ;  /* 0x00000000000079c5 */ /* 0x000fce0000000000 */
[----:B------:R-:W-:Y:S01]  /*b510*/  HGMMA.64x96x16.F32 R152, gdesc[UR4], R152, gsb0 ;  /* 0x01600000049879f0 */ /* 0x000fe20008000898 */
[----:B------:R-:W-:Y:S02]  /*b520*/  R2UR UR6, R8 ;  /* 0x00000000080672ca */ /* 0x000fe400000e0000 */
[----:B------:R-:W-:Y:S02]  /*b530*/  R2UR UR7, R9 ;  /* 0x00000000090772ca */ /* 0x000fe400000e0000 */
[----:B------:R-:W-:Y:S02]  /*b540*/  R2UR UR4, R20 ;  /* 0x00000000140472ca */ /* 0x000fe400000e0000 */
[----:B------:R-:W-:Y:S01]  /*b550*/  R2UR UR5, R21 ;  /* 0x00000000150572ca */ /* 0x000fe200000e0000 */
[----:B------:R-:W-:Y:S01]  /*b560*/  VIADD R8, R6, 0x6 ;  /* 0x0000000606087836 */ /* 0x000fe20000000000 */
[----:B------:R-:W4:Y:S01]  /*b570*/  LDL.64 R20, [R1+0x10] ;  /* 0x0000100001147983 */ /* 0x000f220000100a00 */
[----:B------:R-:W-:Y:S01]  /*b580*/  IMAD.MOV.U32 R9, RZ, RZ, 0x40000040 ;  /* 0x40000040ff097424 */ /* 0x000fe200078e00ff */
[----:B------:R-:W-:-:S02]  /*b590*/  WARPGROUP.DEPBAR.LE gsb0, 0x0 ;  /* 0x00008000000079c5 */ /* 0x000fc40000010000 */
[----:B------:R-:W-:-:S07]  /*b5a0*/  WARPGROUP.ARRIVE ;  /* 0x00000000000079c5 */ /* 0x000fce0000000000 */
[----:B------:R-:W-:Y:S01]  /*b5b0*/  HGMMA.64x96x16.F32 R152, gdesc[UR4], R152, gsb0 ;  /* 0x01600000049879f0 */ /* 0x000fe20008000898 */
[----:B------:R-:W-:Y:S02]  /*b5c0*/  R2UR UR6, R8 ;  /* 0x00000000080672ca */ /* 0x000fe400000e0000 */
[----:B------:R-:W-:Y:S02]  /*b5d0*/  R2UR UR7, R9 ;  /* 0x00000000090772ca */ /* 0x000fe400000e0000 */
[----:B--2---:R-:W-:Y:S02]  /*b5e0*/  R2UR UR4, R14 ;  /* 0x000000000e0472ca */ /* 0x004fe400000e0000 */
[----:B------:R-:W-:Y:S01]  /*b5f0*/  R2UR UR5, R15 ;  /* 0x000000000f0572ca */ /* 0x000fe200000e0000 */
[----:B------:R-:W-:Y:S01]  /*b600*/  VIADD R8, R6, 0x300 ;  /* 0x0000030006087836 */ /* 0x000fe20000000000 */
[----:B------:R-:W2:Y:S01]  /*b610*/  LDL.64 R14, [R1+0x8] ;  /* 0x00000800010e7983 */ /* 0x000ea20000100a00 */
[----:B------:R-:W-:Y:S01]  /*b620*/  IMAD.MOV.U32 R9, RZ, RZ, 0x40000040 ;  /* 0x40000040ff097424 */ /* 0x000fe200078e00ff */
[----:B------:R-:W-:-:S02]  /*b630*/  WARPGROUP.DEPBAR.LE gsb0, 0x0 ;  /* 0x00008000000079c5 */ /* 0x000fc40000010000 */
[----:B------:R-:W-:-:S07]  /*b640*/  WARPGROUP.ARRIVE ;  /* 0x00000000000079c5 */ /* 0x000fce0000000000 */
[----:B------:R-:W-:Y:S01]  /*b650*/  HGMMA.64x96x16.F32 R152, gdesc[UR4], R152, gsb0 ;  /* 0x01600000049879f0 */ /* 0x000fe20008000898 */
[----:B------:R-:W-:Y:S02]  /*b660*/  R2UR UR6, R8 ;  /* 0x00000000080672ca */ /* 0x000fe400000e0000 */
[----:B------:R-:W-:Y:S02]  /*b670*/  R2UR UR7, R9 ;  /* 0x00000000090772ca */ /* 0x000fe400000e0000 */
[----:B-----5:R-:W-:Y:S02]  /*b680*/  R2UR UR4, R12 ;  /* 0x000000000c0472ca */ /* 0x020fe400000e0000 */
[----:B------:R-:W-:Y:S01]  /*b690*/  R2UR UR5, R13 ;  /* 0x000000000d0572ca */ /* 0x000fe200000e0000 */
[----:B------:R-:W-:Y:S01]  /*b6a0*/  VIADD R8, R6, 0x302 ;  /* 0x0000030206087836 */ /* 0x000fe20000000000 */
[----:B------:R-:W5:Y:S01]  /*b6b0*/  LDL.64 R12, [R1] ;  /* 0x00000000010c7983 */ /* 0x000f620000100a00 */
[----:B------:R-:W-:Y:S01]  /*b6c0*/  IMAD.MOV.U32 R9, RZ, RZ, 0x40000040 ;  /* 0x40000040ff097424 */ /* 0x000fe200078e00ff */
[----:B------:R-:W-:-:S02]  /*b6d0*/  WARPGROUP.DEPBAR.LE gsb0, 0x0 ;  /* 0x00008000000079c5 */ /* 0x000fc40000010000 */
[----:B------:R-:W-:-:S07]  /*b6e0*/  WARPGROUP.ARRIVE ;  /* 0x00000000000079c5 */ /* 0x000fce0000000000 */
[----:B------:R-:W-:Y:S01]  /*b6f0*/  HGMMA.64x96x16.F32 R152, gdesc[UR4], R152, gsb0 ;  /* 0x01600000049879f0 */ /* 0x000fe20008000898 */
[----:B------:R-:W-:Y:S02]  /*b700*/  R2UR UR6, R8 ;  /* 0x00000000080672ca */ /* 0x000fe400000e0000 */
[----:B------:R-:W-:Y:S02]  /*b710*/  R2UR UR7, R9 ;  /* 0x00000000090772ca */ /* 0x000fe400000e0000 */
[----:B---3--:R-:W-:Y:S02]  /*b720*/  R2UR UR4, R210 ;  /* 0x00000000d20472ca */ /* 0x008fe400000e0000 */
[----:B------:R-:W-:Y:S01]  /*b730*/  R2UR UR5, R211 ;  /* 0x00000000d30572ca */ /* 0x000fe200000e0000 */
[----:B------:R-:W-:Y:S02]  /*b740*/  VIADD R8, R6, 0x304 ;  /* 0x0000030406087836 */ /* 0x000fe40000000000 */
[----:B------:R-:W-:Y:S01]  /*b750*/  IMAD.MOV.U32 R9, RZ, RZ, 0x40000040 ;  /* 0x40000040ff097424 */ /* 0x000fe200078e00ff */
[----:B------:R-:W-:-:S02]  /*b760*/  WARPGROUP.DEPBAR.LE gsb0, 0x0 ;  /* 0x00008000000079c5 */ /* 0x000fc40000010000 */
[----:B------:R-:W-:-:S07]  /*b770*/  WARPGROUP.ARRIVE ;  /* 0x00000000000079c5 */ /* 0x000fce0000000000 */
[----:B------:R-:W-:Y:S01]  /*b780*/  HGMMA.64x96x16.F32 R152, gdesc[UR4], R152, gsb0 ;  /* 0x01600000049879f0 */ /* 0x000fe20008000898 */
[----:B------:R-:W-:Y:S02]  /*b790*/  R2UR UR6, R8 ;  /* 0x00000000080672ca */ /* 0x000fe400000e0000 */
[----:B------:R-:W-:Y:S02]  /*b7a0*/  R2UR UR7, R9 ;  /* 0x00000000090772ca */ /* 0x000fe400000e0000 */
[----:B------:R-:W-:Y:S02]  /*b7b0*/  R2UR UR4, R208 ;  /* 0x00000000d00472ca */ /* 0x000fe400000e0000 */
[----:B------:R-:W-:Y:S01]  /*b7c0*/  R2UR UR5, R209 ;  /* 0x00000000d10572ca */ /* 0x000fe200000e0000 */
[----:B------:R-:W-:Y:S01]  /*b7d0*/  IMAD.MOV.U32 R9, RZ, RZ, 0x40000040 ;  /* 0x40000040ff097424 */ /* 0x000fe200078e00ff */
[----:B------:R-:W-:Y:S01]  /*b7e0*/  IADD3 R8, R6, 0x306, RZ ;  /* 0x0000030606087810 */ /* 0x000fe20007ffe0ff */
[----:B------:R-:W-:-:S02]  /*b7f0*/  WARPGROUP.DEPBAR.LE gsb0, 0x0 ;  /* 0x00008000000079c5 */ /* 0x000fc40000010000 */
[----:B------:R-:W-:-:S08]  /*b800*/  WARPGROUP.ARRIVE ;  /* 0x00000000000079c5 */ /* 0x000fd00000000000 */
[----:B------:R-:W-:Y:S01]  /*b810*/  HGMMA.64x96x16.F32 R152, gdesc[UR4], R152, gsb0 ;  /* 0x01600000049879f0 */ /* 0x000fe20008000898 */
[----:B------:R-:W-:Y:S02]  /*b820*/  R2UR UR6, R8 ;  /* 0x00000000080672ca */ /* 0x000fe400000e0000 */
[----:B------:R-:W-:Y:S02]  /*b830*/  R2UR UR7, R9 ;  /* 0x00000000090772ca */ /* 0x000fe400000e0000 */
[----:B----4-:R-:W-:Y:S02]  /*b840*/  R2UR UR4, R206 ;  /* 0x00000000ce0472ca */ /* 0x010fe400000e0000 */
        /* <DEDUP_REMOVED lines=28> */
[----:B------:R-:W-:Y:S02]  /*ba10*/  VIADD R8, R6, 0x606 ;  /* 0x0000060606087836 */ /* 0x000fe40000000000 */
[----:B------:R-:W-:Y:S01]  /*ba20*/  IMAD.MOV.U32 R9, RZ, RZ, 0x40000040 ;  /* 0x40000040ff097424 */ /* 0x000fe200078e00ff */
[----:B------:R-:W-:-:S02]  /*ba30*/  WARPGROUP.DEPBAR.LE gsb0, 0x0 ;  /* 0x00008000000079c5 */ /* 0x000fc40000010000 */
[----:B------:R-:W-:-:S07]  /*ba40*/  WARPGROUP.ARRIVE ;  /* 0x00000000000079c5 */ /* 0x000fce0000000000 */
[----:B------:R-:W-:Y:S01]  /*ba50*/  HGMMA.64x96x16.F32 R152, gdesc[UR4], R152, gsb0 ;  /* 0x01600000049879f0 */ /* 0x000fe20008000898 */
[----:B------:R-:W-:Y:S02]  /*ba60*/  R2UR UR6, R8 ;  /* 0x00000000080672ca */ /* 0x000fe400000e0000 */
[----:B------:R-:W-:Y:S01]  /*ba70*/  R2UR UR7, R9 ;  /* 0x00000000090772ca */ /* 0x000fe200000e0000 */
[----:B------:R-:W-:Y:S01]  /*ba80*/  UMOV UR4, UR52 ;  /* 0x0000003400047c82 */ /* 0x000fe20008000000 */
[----:B------:R-:W-:Y:S01]  /*ba90*/  UMOV UR5, UR53 ;  /* 0x0000003500057c82 */ /* 0x000fe20008000000 */
[----:B------:R-:W-:Y:S02]  /*baa0*/  VIADD R8, R6, 0x900 ;  /* 0x0000090006087836 */ /* 0x000fe40000000000 */
[----:B------:R-:W-:Y:S01]  /*bab0*/  IMAD.MOV.U32 R9, RZ, RZ, 0x40000040 ;  /* 0x40000040ff097424 */ /* 0x000fe200078e00ff */
[----:B------:R-:W-:Y:S02]  /*bac0*/  WARPGROUP.DEPBAR.LE gsb0, 0x0 ;  /* 0x00008000000079c5 */ /* 0x000fe40000010000 */
[----:B------:R-:W-:-:S06]  /*bad0*/  WARPGROUP.ARRIVE ;  /* 0x00000000000079c5 */ /* 0x000fcc0000000000 */
        /* <DEDUP_REMOVED lines=14> */
[----:B------:R-:W-:Y:S01]  /*bbc0*/  VIADD R8, R6, 0x904 ;  /* 0x0000090406087836 */ /* 0x000fe20000000000 */
[----:B------:R-:W-:Y:S01]  /*bbd0*/  MOV R9, 0x40000040 ;  /* 0x4000004000097802 */ /* 0x000fe20000000f00 */
        /* <DEDUP_REMOVED lines=16> */
[----:B------:R-:W-:Y:S02]  /*bce0*/  WARPGROUP.DEPBAR.LE gsb0, 0x0 ;  /* 0x00008000000079c5 */ /* 0x000fe40000010000 */
[----:B------:R-:W-:-:S08]  /*bcf0*/  WARPGROUP.ARRIVE ;  /* 0x00000000000079c5 */ /* 0x000fd00000000000 */
[----:B------:R-:W-:Y:S03]  /*bd00*/  HGMMA.64x96x16.F32 R152, gdesc[UR4], R152, gsb0 ;  /* 0x01600000049879f0 */ /* 0x000fe60008000898 */
[----:B------:R-:W-:Y:S02]  /*bd10*/  WARPGROUP.DEPBAR.LE gsb0, 0x0 ;  /* 0x00008000000079c5 */ /* 0x000fe40000010000 */
[----:B------:R-:W-:Y:S01]  /*bd20*/  FMUL.FTZ R209, R152, UR38 ;  /* 0x0000002698d17c20 */ /* 0x000fe20008410000 */
[----:B------:R-:W-:Y:S01]  /*bd30*/  FMUL.FTZ R208, R153, UR38 ;  /* 0x0000002699d07c20 */ /* 0x000fe20008410000 */
[----:B------:R-:W-:-:S04]  /*bd40*/  FMUL.FTZ R207, R156, UR38 ;  /* 0x000000269ccf7c20 */ /* 0x000fc80008410000 */
[----:B------:R-:W0:Y:S01]  /*bd50*/  MUFU.TANH R209, R209 ;  /* 0x000000d100d17308 */ /* 0x000e220000002400 */
[----:B------:R-:W-:Y:S01]  /*bd60*/  FMUL.FTZ R206, R157, UR38 ;  /* 0x000000269dce7c20 */ /* 0x000fe20008410000 */
[----:B------:R-:W-:-:S06]  /*bd70*/  FMUL.FTZ R8, R160, UR38 ;  /* 0x00000026a0087c20 */ /* 0x000fcc0008410000 */
[----:B------:R-:W1:Y:S01]  /*bd80*/  MUFU.TANH R208, R208 ;  /* 0x000000d000d07308 */ /* 0x000e620000002400 */
[----:B------:R-:W-:-:S07]  /*bd90*/  FMUL.FTZ R9, R161, UR38 ;  /* 0x00000026a1097c20 */ /* 0x000fce0008410000 */
[----:B------:R-:W2:Y:S01]  /*bda0*/  MUFU.TANH R207, R207 ;  /* 0x000000cf00cf7308 */ /* 0x000ea20000002400 */
[----:B0-----:R-:W-:Y:S01]  /*bdb0*/  FMNMX.FTZ R6, R209, R5, !PT ;  /* 0x00000005d1067209 */ /* 0x001fe20007810000 */
[----:B------:R-:W-:-:S06]  /*bdc0*/  FMUL.FTZ R12, R164, UR38 ;  /* 0x00000026a40c7c20 */ /* 0x000fcc0008410000 */
[----:B------:R-:W0:Y:S01]  /*bdd0*/  MUFU.TANH R206, R206 ;  /* 0x000000ce00ce7308 */ /* 0x000e220000002400 */
[----:B-1----:R-:W-:Y:S01]  /*bde0*/  FMNMX.FTZ R6, R208, R6, !PT ;  /* 0x00000006d0067209 */ /* 0x002fe20007810000 */
[----:B------:R-:W-:-:S06]  /*bdf0*/  FMUL.FTZ R13, R165, UR38 ;  /* 0x00000026a50d7c20 */ /* 0x000fcc0008410000 */
[----:B------:R-:W1:Y:S01]  /*be00*/  MUFU.TANH R8, R8 ;  /* 0x0000000800087308 */ /* 0x000e620000002400 */
[----:B--2---:R-:W-:Y:S01]  /*be10*/  FMNMX.FTZ R6, R207, R6, !PT ;  /* 0x00000006cf067209 */ /* 0x004fe20007810000 */
[----:B------:R-:W-:-:S06]  /*be20*/  FMUL.FTZ R14, R168, UR38 ;  /* 0x00000026a80e7c20 */ /* 0x000fcc0008410000 */
        /* <DEDUP_REMOVED lines=50> */
[----:B--2---:R-:W-:-:S07]  /*c150*/  FMNMX.FTZ R6, R168, R6, !PT ;  /* 0x00000006a8067209 */ /* 0x004fce0007810000 */
[----:B------:R-:W2:Y:S01]  /*c160*/  MUFU.TANH R165, R165 ;  /* 0x000000a500a57308 */ /* 0x000ea20000002400 */
[----:B0-----:R-:W-:-:S04]  /*c170*/  FMNMX.FTZ R6, R161, R6, !PT ;  /* 0x00000006a1067209 */ /* 0x001fc80007810000 */
[----:B-1----:R-:W-:-:S04]  /*c180*/  FMNMX.FTZ R6, R164, R6, !PT ;  /* 0x00000006a4067209 */ /* 0x002fc80007810000 */
[----:B--2---:R-:W-:-:S05]  /*c190*/  FMNMX.FTZ R7, R165, R6, !PT ;  /* 0x00000006a5077209 */ /* 0x004fca0007810000 */
[----:B------:R-:W0:Y:S02]  /*c1a0*/  SHFL.BFLY PT, R6, R7, 0x2, 0x1f ;  /* 0x0c401f0007067f89 */ /* 0x000e2400000e0000 */
[----:B0-----:R-:W-:-:S05]  /*c1b0*/  FMNMX.FTZ R7, R7, R6, !PT ;  /* 0x0000000607077209 */ /* 0x001fca0007810000 */
[----:B------:R-:W0:Y:S01]  /*c1c0*/  SHFL.BFLY PT, R6, R7, 0x1, 0x1f ;  /* 0x0c201f0007067f89 */ /* 0x000e2200000e0000 */
[----:B------:R-:W-:Y:S01]  /*c1d0*/  FMUL.FTZ R212, R155, UR38 ;  /* 0x000000269bd47c20 */ /* 0x000fe20008410000 */
[----:B0-----:R-:W-:Y:S02]  /*c1e0*/  FMNMX.FTZ R7, R7, R6, !PT ;  /* 0x0000000607077209 */ /* 0x001fe40007810000 */
[----:B------:R-:W0:Y:S01]  /*c1f0*/  LDC R6, c[0x0][0xa80] ;  /* 0x0002a000ff067b82 */ /* 0x000e220000000800 */
[----:B------:R-:W-:Y:S02]  /*c200*/  FMUL.FTZ R196, R167, UR38 ;  /* 0x00000026a7c47c20 */ /* 0x000fe40008410000 */
[C---:B------:R-:W-:Y:S01]  /*c210*/  FADD.FTZ R155, -R7.reuse, R5 ;  /* 0x00000005079b7221 */ /* 0x040fe20000010100 */
[----:B------:R-:W-:Y:S01]  /*c220*/  FMUL.FTZ R188, R166, UR38 ;  /* 0x00000026a6bc7c20 */ /* 0x000fe20008410000 */
[----:B------:R-:W-:Y:S01]  /*c230*/  FMUL.FTZ R213, R154, UR38 ;  /* 0x000000269ad57c20 */ /* 0x000fe20008410000 */
[-C--:B0-----:R-:W-:Y:S01]  /*c240*/  FMUL.FTZ R167, R7, R6.reuse ;  /* 0x0000000607a77220 */ /* 0x081fe20000410000 */
[----:B------:R-:W-:-:S03]  /*c250*/  FMUL.FTZ R155, R155, R6 ;  /* 0x000000069b9b7220 */ /* 0x000fc60000410000 */
[-CC-:B------:R-:W-:Y:S01]  /*c260*/  FFMA.FTZ R209, R209, R6.reuse, -R167.reuse ;  /* 0x00000006d1d17223 */ /* 0x180fe200000108a7 */
[-CC-:B------:R-:W-:Y:S01]  /*c270*/  FFMA.FTZ R208, R208, R6.reuse, -R167.reuse ;  /* 0x00000006d0d07223 */ /* 0x180fe200000108a7 */
[-CC-:B------:R-:W-:Y:S01]  /*c280*/  FFMA.FTZ R166, R13, R6.reuse, -R167.reuse ;  /* 0x000000060da67223 */ /* 0x180fe200000108a7 */
[-CC-:B------:R-:W-:Y:S01]  /*c290*/  FFMA.FTZ R13, R152, R6.reuse, -R167.reuse ;  /* 0x00000006980d7223 */ /* 0x180fe200000108a7 */
[----:B------:R-:W-:Y:S01]  /*c2a0*/  MUFU.EX2 R155, R155 ;  /* 0x0000009b009b7308 */ /* 0x000fe20000000800 */
[-CC-:B------:R-:W-:Y:S01]  /*c2b0*/  FFMA.FTZ R207, R207, R6.reuse, -R167.reuse ;  /* 0x00000006cfcf7223 */ /* 0x180fe200000108a7 */
[----:B------:R-:W-:-:S06]  /*c2c0*/  FFMA.FTZ R206, R206, R6, -R167 ;  /* 0x00000006cece7223 */ /* 0x000fcc00000108a7 */
[----:B------:R-:W0:Y:S08]  /*c2d0*/  MUFU.EX2 R152, R209 ;  /* 0x000000d100987308 */ /* 0x000e300000000800 */
[----:B------:R-:W1:Y:S01]  /*c2e0*/  MUFU.EX2 R208, R208 ;  /* 0x000000d000d07308 */ /* 0x000e620000000800 */
[----:B------:R-:W-:-:S07]  /*c2f0*/  FMUL.FTZ R211, R158, UR38 ;  /* 0x000000269ed37c20 */ /* 0x000fce0008410000 */
[----:B------:R-:W2:Y:S01]  /*c300*/  MUFU.EX2 R154, R207 ;  /* 0x000000cf009a7308 */ /* 0x000ea20000000800 */
[----:B0-----:R-:W-:-:S07]  /*c310*/  FFMA.FTZ R11, R155, R11, R152 ;  /* 0x0000000b9b0b7223 */ /* 0x001fce0000010098 */
[----:B------:R-:W0:Y:S01]  /*c320*/  MUFU.EX2 R206, R206 ;  /* 0x000000ce00ce7308 */ /* 0x000e220000000800 */
[----:B------:R-:W-:-:S07]  /*c330*/  FMUL.FTZ R210, R159, UR38 ;  /* 0x000000269fd27c20 */ /* 0x000fce0008410000 */
[----:B------:R-:W3:Y:S01]  /*c340*/  MUFU.TANH R213, R213 ;  /* 0x000000d500d57308 */ /* 0x000ee20000002400 */
[----:B-1----:R-:W-:Y:S01]  /*c350*/  FADD.FTZ R11, R208, R11 ;  /* 0x0000000bd00b7221 */ /* 0x002fe20000010000 */
[----:B------:R-:W-:-:S06]  /*c360*/  FMUL.FTZ R197, R162, UR38 ;  /* 0x00000026a2c57c20 */ /* 0x000fcc0008410000 */
[----:B------:R-:W1:Y:S01]  /*c370*/  MUFU.TANH R212, R212 ;  /* 0x000000d400d47308 */ /* 0x000e620000002400 */
[----:B--2---:R-:W-:Y:S01]  /*c380*/  FADD.FTZ R11, R154, R11 ;  /* 0x0000000b9a0b7221 */ /* 0x004fe20000010000 */
[----:B------:R-:W-:-:S06]  /*c390*/  FMUL.FTZ R189, R163, UR38 ;  /* 0x00000026a3bd7c20 */ /* 0x000fcc0008410000 */
[----:B------:R-:W2:Y:S01]  /*c3a0*/  MUFU.TANH R211, R211 ;  /* 0x000000d300d37308 */ /* 0x000ea20000002400 */
[----:B------:R-:W-:Y:S01]  /*c3b0*/  FMUL.FTZ R181, R179, UR38 ;  /* 0x00000026b3b57c20 */ /* 0x000fe20008410000 */
[----:B0-----:R-:W-:Y:S01]  /*c3c0*/  FADD.FTZ R179, R206, R11 ;  /* 0x0000000bceb37221 */ /* 0x001fe20000010000 */
[----:B---3--:R-:W-:-:S05]  /*c3d0*/  FMNMX.FTZ R11, R213, R4, !PT ;  /* 0x00000004d50b7209 */ /* 0x008fca0007810000 */
        /* <DEDUP_REMOVED lines=12> */
[-CC-:B------:R-:W-:Y:S01]  /*c4a0*/  FFMA.FTZ R162, R9, R6.reuse, -R167.reuse ;  /* 0x0000000609a27223 */ /* 0x180fe200000108a7 */
[----:B------:R-:W-:Y:S01]  /*c4b0*/  FFMA.FTZ R9, R173, R6, -R167 ;  /* 0x00000006ad097223 */ /* 0x000fe200000108a7 */
[----:B--2---:R-:W-:-:S05]  /*c4c0*/  FMNMX.FTZ R11, R189, R11, !PT ;  /* 0x0000000bbd0b7209 */ /* 0x004fca0007810000 */
[----:B------:R-:W2:Y:S01]  /*c4d0*/  MUFU.TANH R184, R184 ;  /* 0x000000b800b87308 */ /* 0x000ea20000002400 */
[----:B------:R-:W-:Y:S01]  /*c4e0*/  FMUL.FTZ R173, R175, UR38 ;  /* 0x00000026afad7c20 */ /* 0x000fe20008410000 */
[----:B0-----:R-:W-:-:S06]  /*c4f0*/  FMNMX.FTZ R11, R188, R11, !PT ;  /* 0x0000000bbc0b7209 */ /* 0x001fcc0007810000 */
[----:B------:R-:W0:Y:S01]  /*c500*/  MUFU.TANH R185, R185 ;  /* 0x000000b900b97308 */ /* 0x000e220000002400 */
[----:B------:R-:W-:Y:S01]  /*c510*/  FMUL.FTZ R180, R178, UR38 ;  /* 0x00000026b2b47c20 */ /* 0x000fe20008410000 */
[----:B-1----:R-:W-:-:S06]  /*c520*/  FMNMX.FTZ R11, R196, R11, !PT ;  /* 0x0000000bc40b7209 */ /* 0x002fcc0007810000 */
        /* <DEDUP_REMOVED lines=22> */
[-CC-:B------:R-:W-:Y:S01]  /*c690*/  FFMA.FTZ R163, R12, R6.reuse, -R167.reuse ;  /* 0x000000060ca37223 */ /* 0x180fe200000108a7 */
[----:B------:R-:W-:Y:S01]  /*c6a0*/  FFMA.FTZ R12, R169, R6, -R167 ;  /* 0x00000006a90c7223 */ /* 0x000fe200000108a7 */
[----:B0-----:R-:W-:-:S05]  /*c6b0*/  FMNMX.FTZ R11, R178, R11, !PT ;  /* 0x0000000bb20b7209 */ /* 0x001fca0007810000 */
[----:B------:R-:W0:Y:S01]  /*c6c0*/  MUFU.TANH R176, R176 ;  /* 0x000000b000b07308 */ /* 0x000e220000002400 */
[----:B------:R-:W-:Y:S01]  /*c6d0*/  FMUL.FTZ R169, R195, UR38 ;  /* 0x00000026c3a97c20 */ /* 0x000fe20008410000 */
[----:B-1----:R-:W-:-:S06]  /*c6e0*/  FMNMX.FTZ R11, R174, R11, !PT ;  /* 0x0000000bae0b7209 */ /* 0x002fcc0007810000 */
[----:B------:R-:W1:Y:S01]  /*c6f0*/  MUFU.TANH R177, R177 ;  /* 0x000000b100b17308 */ /* 0x000e620000002400 */
[----:B------:R-:W-:Y:S01]  /*c700*/  FMUL.FTZ R170, R198, UR38 ;  /* 0x00000026c6aa7c20 */ /* 0x000fe20008410000 */
[-CC-:B------:R-:W-:Y:S01]  /*c710*/  FFMA.FTZ R158, R8, R6.reuse, -R167.reuse ;  /* 0x00000006089e7223 */ /* 0x180fe200000108a7 */
[----:B------:R-:W-:-:S05]  /*c720*/  FFMA.FTZ R8, R172, R6, -R167 ;  /* 0x00000006ac087223 */ /* 0x000fca00000108a7 */
[----:B------:R-:W3:Y:S01]  /*c730*/  MUFU.TANH R171, R171 ;  /* 0x000000ab00ab7308 */ /* 0x000ee20000002400 */
[----:B--2---:R-:W-:Y:S01]  /*c740*/  FMNMX.FTZ R11, R175, R11, !PT ;  /* 0x0000000baf0b7209 */ /* 0x004fe20007810000 */
[----:B------:R-:W-:-:S06]  /*c750*/  FMUL.FTZ R172, R199, UR38 ;  /* 0x00000026c7ac7c20 */ /* 0x000fcc0008410000 */
[----:B------:R-:W2:Y:S01]  /*c760*/  MUFU.TANH R169, R169 ;  /* 0x000000a900a97308 */ /* 0x000ea20000002400 */
[----:B0-----:R-:W-:-:S07]  /*c770*/  FMNMX.FTZ R11, R176, R11, !PT ;  /* 0x0000000bb00b7209 */ /* 0x001fce0007810000 */
[----:B------:R-:W0:Y:S01]  /*c780*/  MUFU.TANH R170, R170 ;  /* 0x000000aa00aa7308 */ /* 0x000e220000002400 */
[----:B-1----:R-:W-:-:S07]  /*c790*/  FMNMX.FTZ R11, R177, R11, !PT ;  /* 0x0000000bb10b7209 */ /* 0x002fce0007810000 */
[----:B------:R-:W1:Y:S01]  /*c7a0*/  MUFU.TANH R172, R172 ;  /* 0x000000ac00ac7308 */ /* 0x000e620000002400 */
[----:B---3--:R-:W-:-:S04]  /*c7b0*/  FMNMX.FTZ R11, R171, R11, !PT ;  /* 0x0000000bab0b7209 */ /* 0x008fc80007810000 */
[----:B--2---:R-:W-:-:S04]  /*c7c0*/  FMNMX.FTZ R11, R169, R11, !PT ;  /* 0x0000000ba90b7209 */ /* 0x004fc80007810000 */
[----:B0-----:R-:W-:Y:S01]  /*c7d0*/  FMNMX.FTZ R11, R170, R11, !PT ;  /* 0x0000000baa0b7209 */ /* 0x001fe20007810000 */
[-CC-:B------:R-:W-:Y:S01]  /*c7e0*/  FFMA.FTZ R159, R15, R6.reuse, -R167.reuse ;  /* 0x000000060f9f7223 */ /* 0x180fe200000108a7 */
[----:B------:R-:W-:Y:S02]  /*c7f0*/  FFMA.FTZ R15, R153, R6, -R167 ;  /* 0x00000006990f7223 */ /* 0x000fe400000108a7 */
[----:B-1----:R-:W-:-:S05]  /*c800*/  FMNMX.FTZ R11, R172, R11, !PT ;  /* 0x0000000bac0b7209 */ /* 0x002fca0007810000 */
[----:B------:R-:W0:Y:S01]  /*c810*/  SHFL.BFLY PT, R153, R11, 0x2, 0x1f ;  /* 0x0c401f000b997f89 */ /* 0x000e2200000e0000 */
        /* <DEDUP_REMOVED lines=10> */
[----:B0-----:R-:W-:-:S05]  /*c8c0*/  FMNMX.FTZ R153, R11, R153, !PT ;  /* 0x000000990b997209 */ /* 0x001fca0007810000 */
[----:B------:R-:W0:Y:S01]  /*c8d0*/  SHFL.BFLY PT, R167, R153, 0x1, 0x1f ;  /* 0x0c201f0099a77f89 */ /* 0x000e2200000e0000 */
[----:B------:R-:W1:Y:S01]  /*c8e0*/  S2R R209, SR_TID.X ;  /* 0x0000000000d17919 */ /* 0x000e620000002100 */
[----:B0-----:R-:W-:-:S05]  /*c8f0*/  FMNMX.FTZ R167, R153, R167, !PT ;  /* 0x000000a799a77209 */ /* 0x001fca0007810000 */
[C---:B------:R-:W-:Y:S01]  /*c900*/  FADD.FTZ R191, -R167.reuse, R4 ;  /* 0x00000004a7bf7221 */ /* 0x040fe20000010100 */
[----:B------:R-:W-:-:S03]  /*c910*/  FMUL.FTZ R192, R167, R6 ;  /* 0x00000006a7c07220 */ /* 0x000fc60000410000 */
[-C--:B------:R-:W-:Y:S01]  /*c920*/  FMUL.FTZ R191, R191, R6.reuse ;  /* 0x00000006bfbf7220 */ /* 0x080fe20000410000 */
[-CC-:B------:R-:W-:Y:S01]  /*c930*/  FFMA.FTZ R11, R213, R6.reuse, -R192.reuse ;  /* 0x00000006d50b7223 */ /* 0x180fe200000108c0 */
[----:B------:R-:W-:-:S04]  /*c940*/  FFMA.FTZ R153, R212, R6, -R192 ;  /* 0x00000006d4997223 */ /* 0x000fc800000108c0 */
[----:B------:R-:W-:Y:S08]  /*c950*/  MUFU.EX2 R191, R191 ;  /* 0x000000bf00bf7308 */ /* 0x000ff00000000800 */
[----:B------:R-:W0:Y:S08]  /*c960*/  MUFU.EX2 R11, R11 ;  /* 0x0000000b000b7308 */ /* 0x000e300000000800 */
[----:B------:R-:W2:Y:S01]  /*c970*/  MUFU.EX2 R153, R153 ;  /* 0x0000009900997308 */ /* 0x000ea20000000800 */
[--C-:B------:R-:W-:Y:S01]  /*c980*/  FFMA.FTZ R183, R173, R6, -R192.reuse ;  /* 0x00000006adb77223 */ /* 0x100fe200000108c0 */
[----:B0-----:R-:W-:Y:S01]  /*c990*/  FFMA.FTZ R173, R191, R10, R11 ;  /* 0x0000000abfad7223 */ /* 0x001fe2000001000b */
[----:B------:R-:W-:Y:S01]  /*c9a0*/  FFMA.FTZ R168, R211, R6, -R192 ;  /* 0x00000006d3a87223 */ /* 0x000fe200000108c0 */
[-C--:B------:R-:W-:Y:S01]  /*c9b0*/  FMUL.FTZ R24, R24, R155.reuse ;  /* 0x0000009b18187220 */ /* 0x080fe20000410000 */
[----:B------:R-:W-:Y:S01]  /*c9c0*/  FMUL.FTZ R25, R25, R155 ;  /* 0x0000009b19197220 */ /* 0x000fe20000410000 */
[C---:B--2---:R-:W-:Y:S01]  /*c9d0*/  FADD.FTZ R173, R153.reuse, R173 ;  /* 0x000000ad99ad7221 */ /* 0x044fe20000010000 */
[----:B------:R-:W-:Y:S01]  /*c9e0*/  F2FP.F16.F32.PACK_AB R153, R153, R11 ;  /* 0x0000000b9999723e */ /* 0x000fe200000000ff */
[----:B------:R-:W-:-:S02]  /*c9f0*/  IMAD.MOV.U32 R11, RZ, RZ, 0x40000040 ;  /* 0x40000040ff0b7424 */ /* 0x000fc400078e00ff */
        /* <DEDUP_REMOVED lines=62> */
[----:B-1----:R-:W-:Y:S01]  /*cde0*/  SHF.R.U32.HI R209, RZ, 0x7, R209 ;  /* 0x00000007ffd17819 */ /* 0x002fe200000116d1 */
[----:B------:R-:W-:Y:S01]  /*cdf0*/  @!P1 VIADD R155, R3, 0x32440 ;  /* 0x00032440039b9836 */ /* 0x000fe20000000000 */
[----:B------:R-:W-:-:S02]  /*ce00*/  R2UR UR7, R11 ;  /* 0x000000000b0772ca */ /* 0x000fc400000e0000 */
[----:B------:R0:W-:Y:S02]  /*ce10*/  MUFU.EX2 R11, R168 ;  /* 0x000000a8000b7308 */ /* 0x0001e40000000800 */
[----:B------:R-:W-:Y:S02]  /*ce20*/  @!P1 PRMT R155, RZ, 0x654, R155 ;  /* 0x00000654ff9b9816 */ /* 0x000fe4000000009b */
[----:B0-----:R-:W-:Y:S01]  /*ce30*/  IADD3 R168, -R209, 0xb, RZ ;  /* 0x0000000bd1a87810 */ /* 0x001fe20007ffe1ff */
[----:B------:R-:W-:-:S04]  /*ce40*/  FFMA.FTZ R4, R210, R6, -R192 ;  /* 0x00000006d2047223 */ /* 0x000fc800000108c0 */
[----:B------:R1:W-:Y:S06]  /*ce50*/  BAR.ARV R168, 0x100 ;  /* 0x000400a80000751d */ /* 0x0003ec0000002000 */
[----:B------:R0:W-:Y:S02]  /*ce60*/  @!P1 SYNCS.ARRIVE.TRANS64.RED.A1T0 RZ, [R155+URZ], RZ ;  /* 0x000000ff9bff99a7 */ /* 0x0001e4000810043f */
[----:B0-----:R-:W-:Y:S01]  /*ce70*/  VIADD R155, R209, 0x8 ;  /* 0x00000008d19b7836 */ /* 0x001fe20000000000 */
[----:B------:R-:W0:Y:S04]  /*ce80*/  MUFU.EX2 R4, R4 ;  /* 0x0000000400047308 */ /* 0x000e280000000800 */
[----:B------:R0:W-:Y:S01]  /*ce90*/  BAR.SYNC.DEFER_BLOCKING R155, 0x100 ;  /* 0x0004009b0000751d */ /* 0x0001e20000010000 */
[----:B------:R-:W-:-:S02]  /*cea0*/  IMAD R10, R200, 0xc00, R216 ;  /* 0x00000c00c80a7824 */ /* 0x000fc400078e02d8 */
[-C--:B------:R-:W-:Y:S01]  /*ceb0*/  FMUL.FTZ R26, R26, R191.reuse ;  /* 0x000000bf1a1a7220 */ /* 0x080fe20000410000 */
[-C--:B------:R-:W-:Y:S01]  /*cec0*/  FMUL.FTZ R27, R27, R191.reuse ;  /* 0x000000bf1b1b7220 */ /* 0x080fe20000410000 */
[-C--:B------:R-:W-:Y:S01]  /*ced0*/  FMUL.FTZ R30, R30, R191.reuse ;  /* 0x000000bf1e1e7220 */ /* 0x080fe20000410000 */
[-C--:B------:R-:W-:Y:S01]  /*cee0*/  FMUL.FTZ R31, R31, R191.reuse ;  /* 0x000000bf1f1f7220 */ /* 0x080fe20000410000 */
[----:B------:R-:W-:Y:S01]  /*cef0*/  R2UR UR6, R10 ;  /* 0x000000000a0672ca */ /* 0x000fe200000e0000 */
        /* <DEDUP_REMOVED lines=60> */
[----:B------:R-:W-:-:S02]  /*d2c0*/  F2FP.F16.F32.PACK_AB R152, R208, R152 ;  /* 0x00000098d098723e */ /* 0x000fc400000000ff */
[----:B------:R-:W-:Y:S02]  /*d2d0*/  F2FP.F16.F32.PACK_AB R154, R206, R154 ;  /* 0x0000009ace9a723e */ /* 0x000fe400000000ff */
[----:B0-----:R-:W-:-:S04]  /*d2e0*/  F2FP.F16.F32.PACK_AB R155, R4, R11 ;  /* 0x0000000b049b723e */ /* 0x001fc800000000ff */
[----:B------:R-:W-:-:S06]  /*d2f0*/  WARPGROUP.ARRIVE ;  /* 0x00000000000079c5 */ /* 0x000fcc0000000000 */
[----:B------:R-:W-:Y:S01]  /*d300*/  HGMMA.64x256x16.F32 R24, R152, gdesc[UR4].tnspB, R24, gsb0 ;  /* 0x43e0000498187df0 */ /* 0x000fe20008000818 */
[----:B------:R-:W-:Y:S01]  /*d310*/  MUFU.EX2 R191, R162 ;  /* 0x000000a200bf7308 */ /* 0x000fe20000000800 */
        /* <DEDUP_REMOVED lines=19> */
[----:B------:R-:W-:Y:S08]  /*d450*/  MUFU.EX2 R162, R189 ;  /* 0x000000bd00a27308 */ /* 0x000ff00000000800 */
[----:B------:R-:W-:Y:S08]  /*d460*/  MUFU.EX2 R192, R166 ;  /* 0x000000a600c07308 */ /* 0x000ff00000000800 */
[----:B------:R-:W-:Y:S08]  /*d470*/  MUFU.EX2 R166, R187 ;  /* 0x000000bb00a67308 */ /* 0x000ff00000000800 */
[----:B------:R-:W-:Y:S08]  /*d480*/  MUFU.EX2 R14, R14 ;  /* 0x0000000e000e7308 */ /* 0x000ff00000000800 */
[----:B------:R-:W-:Y:S08]  /*d490*/  MUFU.EX2 R184, R184 ;  /* 0x000000b800b87308 */ /* 0x000ff00000000800 */
[----:B------:R-:W-:Y:S01]  /*d4a0*/  MUFU.EX2 R185, R185 ;  /* 0x000000b900b97308 */ /* 0x000fe20000000800 */
[----:B------:R-:W-:-:S07]  /*d4b0*/  WARPGROUP.DEPBAR.LE gsb0, 0x0 ;  /* 0x00008000000079c5 */ /* 0x000fce0000010000 */
[----:B------:R-:W0:Y:S08]  /*d4c0*/  MUFU.EX2 R154, R158 ;  /* 0x0000009e009a7308 */ /* 0x000e300000000800 */
[----:B------:R-:W2:Y:S08]  /*d4d0*/  MUFU.EX2 R155, R163 ;  /* 0x000000a3009b7308 */ /* 0x000eb00000000800 */
[----:B------:R-:W3:Y:S08]  /*d4e0*/  MUFU.EX2 R158, R190 ;  /* 0x000000be009e7308 */ /* 0x000ef00000000800 */
[----:B------:R-:W4:Y:S01]  /*d4f0*/  MUFU.EX2 R163, R188 ;  /* 0x000000bc00a37308 */ /* 0x000f220000000800 */
[----:B0-----:R-:W-:Y:S01]  /*d500*/  FADD.FTZ R179, R154, R179 ;  /* 0x000000b39ab37221 */ /* 0x001fe20000010000 */
[----:B------:R-:W-:-:S02]  /*d510*/  VIADD R152, R10, 0x80 ;  /* 0x000000800a987836 */ /* 0x000fc40000000000 */
[----:B------:R-:W-:Y:S02]  /*d520*/  IMAD.MOV.U32 R153, RZ, RZ, 0x40000040 ;  /* 0x40000040ff997424 */ /* 0x000fe400078e00ff */
[----:B------:R-:W-:Y:S01]  /*d530*/  FADD.FTZ R179, R191, R179 ;  /* 0x000000b3bfb37221 */ /* 0x000fe20000010000 */
[----:B------:R-:W-:Y:S02]  /*d540*/  R2UR UR6, R152 ;  /* 0x00000000980672ca */ /* 0x000fe400000e0000 */
[----:B------:R-:W-:Y:S01]  /*d550*/  R2UR UR7, R153 ;  /* 0x00000000990772ca */ /* 0x000fe200000e0000 */
[----:B--2---:R-:W-:Y:S01]  /*d560*/  FADD.FTZ R179, R155, R179 ;  /* 0x000000b39bb37221 */ /* 0x004fe20000010000 */
[----:B------:R-:W-:Y:S02]  /*d570*/  F2FP.F16.F32.PACK_AB R152, R191, R154 ;  /* 0x0000009abf98723e */ /* 0x000fe400000000ff */
[----:B------:R-:W-:Y:S02]  /*d580*/  F2FP.F16.F32.PACK_AB R154, R192, R155 ;  /* 0x0000009bc09a723e */ /* 0x000fe400000000ff */
[----:B---3--:R-:W-:-:S02]  /*d590*/  F2FP.F16.F32.PACK_AB R153, R162, R158 ;  /* 0x0000009ea299723e */ /* 0x008fc400000000ff */
[----:B----4-:R-:W-:-:S04]  /*d5a0*/  F2FP.F16.F32.PACK_AB R155, R166, R163 ;  /* 0x000000a3a69b723e */ /* 0x010fc800000000ff */
[----:B------:R-:W-:-:S06]  /*d5b0*/  WARPGROUP.ARRIVE ;  /* 0x00000000000079c5 */ /* 0x000fcc0000000000 */
[----:B------:R-:W-:Y:S01]  /*d5c0*/  HGMMA.64x256x16.F32 R24, R152, gdesc[UR4].tnspB, R24, gsb0 ;  /* 0x43e0000498187df0 */ /* 0x000fe20008000818 */
[----:B------:R-:W-:Y:S01]  /*d5d0*/  FADD.FTZ R179, R192, R179 ;  /* 0x000000b3c0b37221 */ /* 0x000fe20000010000 */
[----:B------:R-:W-:Y:S03]  /*d5e0*/  MUFU.EX2 R186, R186 ;  /* 0x000000ba00ba7308 */ /* 0x000fe60000000800 */
[----:B------:R-:W-:-:S05]  /*d5f0*/  FADD.FTZ R179, R14, R179 ;  /* 0x000000b30eb37221 */ /* 0x000fca0000010000 */
[----:B------:R-:W-:Y:S08]  /*d600*/  MUFU.EX2 R183, R183 ;  /* 0x000000b700b77308 */ /* 0x000ff00000000800 */
        /* <DEDUP_REMOVED lines=8> */
[----:B------:R2:W3:Y:S08]  /*d690*/  MUFU.EX2 R154, R20 ;  /* 0x00000014009a7308 */ /* 0x0004f00000000800 */
[----:B------:R4:W5:Y:S01]  /*d6a0*/  MUFU.EX2 R153, R21 ;  /* 0x0000001500997308 */ /* 0x0009620000000800 */
[----:B--2---:R-:W-:-:S05]  /*d6b0*/  VIADD R20, R10, 0x100 ;  /* 0x000001000a147836 */ /* 0x004fca0000000000 */
[----:B------:R-:W-:Y:S01]  /*d6c0*/  R2UR UR6, R20 ;  /* 0x00000000140672ca */ /* 0x000fe200000e0000 */
[----:B0-----:R-:W-:Y:S01]  /*d6d0*/  FADD.FTZ R20, R152, R179 ;  /* 0x000000b398147221 */ /* 0x001fe20000010000 */
[----:B----4-:R-:W-:-:S03]  /*d6e0*/  IMAD.MOV.U32 R21, RZ, RZ, 0x40000040 ;  /* 0x40000040ff157424 */ /* 0x010fc600078e00ff */
[----:B---3--:R-:W-:Y:S02]  /*d6f0*/  FADD.FTZ R20, R154, R20 ;  /* 0x000000149a147221 */ /* 0x008fe40000010000 */
[----:B------:R-:W-:Y:S02]  /*d700*/  R2UR UR7, R21 ;  /* 0x00000000150772ca */ /* 0x000fe400000e0000 */
[----:B------:R-:W-:Y:S01]  /*d710*/  F2FP.F16.F32.PACK_AB R152, R152, R14 ;  /* 0x0000000e9898723e */ /* 0x000fe200000000ff */
[C---:B-----5:R-:W-:Y:S01]  /*d720*/  FADD.FTZ R20, R153.reuse, R20 ;  /* 0x0000001499147221 */ /* 0x060fe20000010000 */
[----:B------:R-:W-:Y:S02]  /*d730*/  F2FP.F16.F32.PACK_AB R154, R153, R154 ;  /* 0x0000009a999a723e */ /* 0x000fe400000000ff */
[----:B------:R-:W-:Y:S02]  /*d740*/  F2FP.F16.F32.PACK_AB R153, R185, R184 ;  /* 0x000000b8b999723e */ /* 0x000fe400000000ff */
[----:B------:R-:W-:-:S04]  /*d750*/  F2FP.F16.F32.PACK_AB R155, R183, R186 ;  /* 0x000000bab79b723e */ /* 0x000fc800000000ff */
[----:B------:R-:W-:-:S06]  /*d760*/  WARPGROUP.ARRIVE ;  /* 0x00000000000079c5 */ /* 0x000fcc0000000000 */
[----:B------:R-:W-:Y:S01]  /*d770*/  HGMMA.64x256x16.F32 R24, R152, gdesc[UR4].tnspB, R24, gsb0 ;  /* 0x43e0000498187df0 */ /* 0x000fe20008000818 */
[----:B------:R-:W-:Y:S02]  /*d780*/  VIADD R14, R10, 0x180 ;  /* 0x000001800a0e7836 */ /* 0x000fe40000000000 */
[----:B------:R-:W-:-:S03]  /*d790*/  FADD.FTZ R20, R13, R20 ;  /* 0x000000140d147221 */ /* 0x000fc60000010000 */
[----:B------:R-:W-:Y:S01]  /*d7a0*/  R2UR UR6, R14 ;  /* 0x000000000e0672ca */ /* 0x000fe200000e0000 */
[----:B------:R-:W-:Y:S08]  /*d7b0*/  MUFU.EX2 R12, R12 ;  /* 0x0000000c000c7308 */ /* 0x000ff00000000800 */
[----:B------:R-:W-:Y:S08]  /*d7c0*/  MUFU.EX2 R174, R174 ;  /* 0x000000ae00ae7308 */ /* 0x000ff00000000800 */
[----:B------:R-:W-:Y:S08]  /*d7d0*/  MUFU.EX2 R175, R175 ;  /* 0x000000af00af7308 */ /* 0x000ff00000000800 */
[----:B------:R-:W-:Y:S08]  /*d7e0*/  MUFU.EX2 R176, R176 ;  /* 0x000000b000b07308 */ /* 0x000ff00000000800 */
[----:B------:R-:W-:Y:S01]  /*d7f0*/  MUFU.EX2 R177, R177 ;  /* 0x000000b100b17308 */ /* 0x000fe20000000800 */
[----:B------:R-:W-:-:S07]  /*d800*/  WARPGROUP.DEPBAR.LE gsb0, 0x0 ;  /* 0x00008000000079c5 */ /* 0x000fce0000010000 */
[----:B------:R0:W2:Y:S08]  /*d810*/  MUFU.EX2 R152, R15 ;  /* 0x0000000f00987308 */ /* 0x0000b00000000800 */
[----:B------:R-:W3:Y:S01]  /*d820*/  MUFU.EX2 R154, R156 ;  /* 0x0000009c009a7308 */ /* 0x000ee20000000800 */
[----:B0-----:R-:W-:Y:S01]  /*d830*/  IMAD.MOV.U32 R15, RZ, RZ, 0x40000040 ;  /* 0x40000040ff0f7424 */ /* 0x001fe200078e00ff */
[----:B------:R-:W-:-:S04]  /*d840*/  F2FP.F16.F32.PACK_AB R153, R181, R180 ;  /* 0x000000b4b599723e */ /* 0x000fc800000000ff */
[----:B------:R-:W-:Y:S01]  /*d850*/  R2UR UR7, R15 ;  /* 0x000000000f0772ca */ /* 0x000fe200000e0000 */
[C---:B--2---:R-:W-:Y:S01]  /*d860*/  FADD.FTZ R14, R152.reuse, R20 ;  /* 0x00000014980e7221 */ /* 0x044fe20000010000 */
[----:B------:R-:W-:Y:S02]  /*d870*/  F2FP.F16.F32.PACK_AB R152, R152, R13 ;  /* 0x0000000d9898723e */ /* 0x000fe400000000ff */
[----:B------:R-:W-:Y:S01]  /*d880*/  F2FP.F16.F32.PACK_AB R155, R178, R182 ;  /* 0x000000b6b29b723e */ /* 0x000fe200000000ff */
[----:B---3--:R-:W-:Y:S01]  /*d890*/  FADD.FTZ R14, R154, R14 ;  /* 0x0000000e9a0e7221 */ /* 0x008fe20000010000 */
[----:B------:R-:W-:-:S04]  /*d8a0*/  F2FP.F16.F32.PACK_AB R154, R157, R154 ;  /* 0x0000009a9d9a723e */ /* 0x000fc800000000ff */
[----:B------:R-:W-:-:S06]  /*d8b0*/  WARPGROUP.ARRIVE ;  /* 0x00000000000079c5 */ /* 0x000fcc0000000000 */
[----:B------:R-:W-:Y:S01]  /*d8c0*/  HGMMA.64x256x16.F32 R24, R152, gdesc[UR4].tnspB, R24, gsb0 ;  /* 0x43e0000498187df0 */ /* 0x000fe20008000818 */
[----:B------:R-:W-:Y:S02]  /*d8d0*/  FADD.FTZ R13, R157, R14 ;  /* 0x0000000e9d0d7221 */ /* 0x000fe40000010000 */
[----:B------:R0:W-:Y:S02]  /*d8e0*/  MUFU.EX2 R14, R9 ;  /* 0x00000009000e7308 */ /* 0x0001e40000000800 */
[----:B0-----:R-:W-:-:S05]  /*d8f0*/  IMAD.MOV.U32 R9, RZ, RZ, 0x40000040 ;  /* 0x40000040ff097424 */ /* 0x001fca00078e00ff */
[----:B------:R-:W-:Y:S01]  /*d900*/  R2UR UR7, R9 ;  /* 0x00000000090772ca */ /* 0x000fe200000e0000 */
        /* <DEDUP_REMOVED lines=8> */
[----:B------:R2:W3:Y:S01]  /*d990*/  MUFU.EX2 R154, R8 ;  /* 0x00000008009a7308 */ /* 0x0004e20000000800 */
[----:B0-----:R-:W-:Y:S01]  /*d9a0*/  FADD.FTZ R13, R152, R13 ;  /* 0x0000000d980d7221 */ /* 0x001fe20000010000 */
[----:B--2---:R-:W-:-:S03]  /*d9b0*/  VIADD R8, R10, 0x200 ;  /* 0x000002000a087836 */ /* 0x004fc60000000000 */
[----:B------:R-:W-:Y:S02]  /*d9c0*/  FADD.FTZ R9, R14, R13 ;  /* 0x0000000d0e097221 */ /* 0x000fe40000010000 */
[----:B------:R-:W-:Y:S02]  /*d9d0*/  R2UR UR6, R8 ;  /* 0x00000000080672ca */ /* 0x000fe400000e0000 */
[----:B---3--:R-:W-:Y:S01]  /*d9e0*/  FADD.FTZ R9, R154, R9 ;  /* 0x000000099a097221 */ /* 0x008fe20000010000 */
[----:B------:R-:W-:Y:S02]  /*d9f0*/  F2FP.F16.F32.PACK_AB R152, R14, R152 ;  /* 0x000000980e98723e */ /* 0x000fe400000000ff */
[----:B------:R-:W-:Y:S02]  /*da00*/  F2FP.F16.F32.PACK_AB R154, R12, R154 ;  /* 0x0000009a0c9a723e */ /* 0x000fe400000000ff */
[----:B------:R-:W-:Y:S02]  /*da10*/  F2FP.F16.F32.PACK_AB R153, R175, R174 ;  /* 0x000000aeaf99723e */ /* 0x000fe400000000ff */
[----:B------:R-:W-:-:S04]  /*da20*/  F2FP.F16.F32.PACK_AB R155, R177, R176 ;  /* 0x000000b0b19b723e */ /* 0x000fc800000000ff */
[----:B------:R-:W-:-:S06]  /*da30*/  WARPGROUP.ARRIVE ;  /* 0x00000000000079c5 */ /* 0x000fcc0000000000 */
[----:B------:R-:W-:Y:S01]  /*da40*/  HGMMA.64x256x16.F32 R24, R152, gdesc[UR4].tnspB, R24, gsb0 ;  /* 0x43e0000498187df0 */ /* 0x000fe20008000818 */
[----:B------:R-:W-:Y:S01]  /*da50*/  FADD.FTZ R9, R12, R9 ;  /* 0x000000090c097221 */ /* 0x000fe20000010000 */
[----:B------:R-:W-:-:S03]  /*da60*/  IADD3 R8, R10, 0x280, RZ ;  /* 0x000002800a087810 */ /* 0x000fc60007ffe0ff */
[----:B------:R-:W-:Y:S01]  /*da70*/  FADD.FTZ R10, R5, R9 ;  /* 0x00000009050a7221 */ /* 0x000fe20000010000 */
[----:B------:R-:W-:Y:S01]  /*da80*/  IMAD.MOV.U32 R9, RZ, RZ, 0x40000040 ;  /* 0x40000040ff097424 */ /* 0x000fe200078e00ff */
[----:B------:R-:W-:-:S04]  /*da90*/  R2UR UR6, R8 ;  /* 0x00000000080672ca */ /* 0x000fc800000e0000 */
[----:B------:R-:W-:Y:S01]  /*daa0*/  R2UR UR7, R9 ;  /* 0x00000000090772ca */ /* 0x000fe200000e0000 */
[----:B------:R-:W-:-:S04]  /*dab0*/  FADD.FTZ R173, R11, R173 ;  /* 0x000000ad0bad7221 */ /* 0x000fc80000010000 */
        /* <DEDUP_REMOVED lines=16> */
[----:B------:R-:W-:Y:S01]  /*dbc0*/  FADD.FTZ R176, R177, R176 ;  /* 0x000000b0b1b07221 */ /* 0x000fe20000010000 */
[----:B------:R-:W-:Y:S01]  /*dbd0*/  @!P1 VIADD R3, R3, 0x32460 ;  /* 0x0003246003039836 */ /* 0x000fe20000000000 */
[----:B------:R-:W-:Y:S02]  /*dbe0*/  WARPGROUP.DEPBAR.LE gsb0, 0x0 ;  /* 0x00008000000079c5 */ /* 0x000fe40000010000 */
[----:B------:R-:W0:Y:S08]  /*dbf0*/  MUFU.EX2 R152, R161 ;  /* 0x000000a100987308 */ /* 0x000e300000000800 */
[----:B------:R-:W2:Y:S01]  /*dc00*/  MUFU.EX2 R154, R164 ;  /* 0x000000a4009a7308 */ /* 0x000ea20000000800 */
[----:B------:R-:W-:-:S02]  /*dc10*/  F2FP.F16.F32.PACK_AB R153, R169, R171 ;  /* 0x000000aba999723e */ /* 0x000fc400000000ff */
[----:B------:R-:W-:Y:S01]  /*dc20*/  F2FP.F16.F32.PACK_AB R155, R172, R170 ;  /* 0x000000aaac9b723e */ /* 0x000fe200000000ff */
[C---:B0-----:R-:W-:Y:S01]  /*dc30*/  FADD.FTZ R8, R152.reuse, R10 ;  /* 0x0000000a98087221 */ /* 0x041fe20000010000 */
[----:B------:R-:W-:-:S03]  /*dc40*/  F2FP.F16.F32.PACK_AB R152, R152, R5 ;  /* 0x000000059898723e */ /* 0x000fc600000000ff */
[----:B--2---:R-:W-:Y:S01]  /*dc50*/  FADD.FTZ R8, R154, R8 ;  /* 0x000000089a087221 */ /* 0x004fe20000010000 */
[----:B------:R-:W-:-:S04]  /*dc60*/  F2FP.F16.F32.PACK_AB R154, R165, R154 ;  /* 0x0000009aa59a723e */ /* 0x000fc800000000ff */
[----:B------:R-:W-:-:S06]  /*dc70*/  WARPGROUP.ARRIVE ;  /* 0x00000000000079c5 */ /* 0x000fcc0000000000 */
[----:B------:R-:W-:Y:S01]  /*dc80*/  HGMMA.64x256x16.F32 R24, R152, gdesc[UR4].tnspB, R24, gsb0 ;  /* 0x43e0000498187df0 */ /* 0x000fe20008000818 */
[----:B------:R-:W-:Y:S01]  /*dc90*/  FADD.FTZ R176, R171, R176 ;  /* 0x000000b0abb07221 */ /* 0x000fe20000010000 */
[----:B------:R-:W-:-:S03]  /*dca0*/  @!P1 PRMT R3, RZ, 0x654, R3 ;  /* 0x00000654ff039816 */ /* 0x000fc60000000003 */
[----:B------:R-:W-:-:S04]  /*dcb0*/  FADD.FTZ R169, R169, R176 ;  /* 0x000000b0a9a97221 */ /* 0x000fc80000010000 */
[----:B------:R-:W-:Y:S01]  /*dcc0*/  FADD.FTZ R169, R170, R169 ;  /* 0x000000a9aaa97221 */ /* 0x000fe20000010000 */
[----:B------:R-:W-:Y:S01]  /*dcd0*/  FADD.FTZ R11, R165, R8 ;  /* 0x00000008a50b7221 */ /* 0x000fe20000010000 */
[----:B------:R-:W-:Y:S02]  /*dce0*/  IMAD.MOV.U32 R4, RZ, RZ, R167 ;  /* 0x000000ffff047224 */ /* 0x000fe400078e00a7 */
[----:B------:R-:W-:Y:S01]  /*dcf0*/  FADD.FTZ R10, R172, R169 ;  /* 0x000000a9ac0a7221 */ /* 0x000fe20000010000 */
[----:B------:R-:W-:Y:S01]  /*dd00*/  IMAD.MOV.U32 R5, RZ, RZ, R7 ;  /* 0x000000ffff057224 */ /* 0x000fe200078e0007 */
[----:B------:R-:W-:Y:S02]  /*dd10*/  WARPGROUP.DEPBAR.LE gsb0, 0x0 ;  /* 0x00008000000079c5 */ /* 0x000fe40000010000 */
[----:B------:R1:W-:Y:S01]  /*dd20*/  @!P1 SYNCS.ARRIVE.TRANS64.RED.A1T0 RZ, [R3+URZ], RZ ;  /* 0x000000ff03ff99a7 */ /* 0x0003e2000810043f */
[----:B------:R-:W-:Y:S05]  /*dd30*/  @P2 BRA `(.L_x_1416) ;  /* 0xffffffd000742947 */ /* 0x000fea000383ffff */
.L_x_1406:
[----:B------:R-:W-:Y:S05]  /*dd40*/  WARPSYNC.ALL ;  /* 0x0000000000007948 */ /* 0x000fea0003800000 */
[----:B0-----:R-:W0:Y:S01]  /*dd50*/  SHFL.BFLY PT, R0, R11, 0x2, 0x1f ;  /* 0x0c401f000b007f89 */ /* 0x001e2200000e0000 */
[----:B------:R-:W-:Y:S01]  /*dd60*/  IMAD.MOV.U32 R4, RZ, RZ, RZ ;  /* 0x000000ffff047224 */ /* 0x000fe200078e00ff */
[----:B------:R2:W-:Y:S06]  /*dd70*/  BAR.ARV R168, 0x100 ;  /* 0x000400a80000751d */ /* 0x0005ec0000002000 */
[----:B------:R-:W-:-:S02]  /*dd80*/  VIADD R200, R200, 0x1 ;  /* 0x00000001c8c87836 */ /* 0x000fc40000000000 */
[----:B------:R-:W-:Y:S06]  /*dd90*/  BAR.ARV 0x8, 0x180 ;  /* 0x0206000000007b1d */ /* 0x000fec0000002000 */
[----:B------:R-:W-:Y:S01]  /*dda0*/  ISETP.NE.AND P0, PT, R200, 0x2, PT ;  /* 0x00000002c800780c */ /* 0x000fe20003f05270 */
[----:B------:R-:W-:Y:S01]  /*ddb0*/  VIADD R229, R229, 0x1 ;  /* 0x00000001e5e57836 */ /* 0x000fe20000000000 */
[----:B-1----:R-:W1:Y:S01]  /*ddc0*/  SHFL.BFLY PT, R3, R10, 0x2, 0x1f ;  /* 0x0c401f000a037f89 */ /* 0x002e6200000e0000 */
[----:B------:R-:W-:Y:S02]  /*ddd0*/  PLOP3.LUT P1, PT, PT, PT, PT, 0x8, 0x0 ;  /* 0x000000000000781c */ /* 0x000fe40003f2e170 */
[----:B------:R-:W-:Y:S01]  /*dde0*/  SEL R13, RZ, 0x1, P0 ;  /* 0x00000001ff0d7807 */ /* 0x000fe20000000000 */
[----:B0-----:R-:W-:Y:S01]  /*ddf0*/  FADD.FTZ R0, R0, R11 ;  /* 0x0000000b00007221 */ /* 0x001fe20000010000 */
[----:B------:R-:W-:-:S02]  /*de00*/  SEL R200, R200, RZ, P0 ;  /* 0x000000ffc8c87207 */ /* 0x000fc40000000000 */
[----:B------:R-:W-:Y:S02]  /*de10*/  LOP3.LUT R204, R204, R13, RZ, 0x3c, !PT ;  /* 0x0000000dcccc7212 */ /* 0x000fe400078e3cff */
[----:B------:R-:W0:Y:S01]  /*de20*/  SHFL.BFLY PT, R9, R0, 0x1, 0x1f ;  /* 0x0c201f0000097f89 */ /* 0x000e2200000e0000 */
[----:B-1----:R-:W-:Y:S01]  /*de30*/  FADD.FTZ R5, R3, R10 ;  /* 0x0000000a03057221 */ /* 0x002fe20000010000 */
[----:B------:R-:W-:-:S04]  /*de40*/  IMAD.MOV.U32 R3, RZ, RZ, RZ ;  /* 0x000000ffff037224 */ /* 0x000fc800078e00ff */
[----:B------:R-:W1:Y:S01]  /*de50*/  SHFL.BFLY PT, R8, R5, 0x1, 0x1f ;  /* 0x0c201f0005087f89 */ /* 0x000e6200000e0000 */
[----:B0-----:R-:W-:-:S05]  /*de60*/  FADD.FTZ R9, R0, R9 ;  /* 0x0000000900097221 */ /* 0x001fca0000010000 */
[----:B------:R-:W-:-:S13]  /*de70*/  FSETP.NE.FTZ.AND P2, PT, R9, RZ, PT ;  /* 0x000000ff0900720b */ /* 0x000fda0003f55000 */
[----:B------:R-:W0:Y:S01]  /*de80*/  @P2 MUFU.RCP R4, R9 ;  /* 0x0000000900042308 */ /* 0x000e220000001000 */
[----:B-1----:R-:W-:Y:S01]  /*de90*/  FADD.FTZ R11, R5, R8 ;  /* 0x00000008050b7221 */ /* 0x002fe20000010000 */
[----:B------:R-:W-:-:S04]  /*dea0*/  IMAD.MOV.U32 R5, RZ, RZ, -0x800000 ;  /* 0xff800000ff057424 */ /* 0x000fc800078e00ff */
[----:B------:R-:W-:Y:S02]  /*deb0*/  FSETP.NE.FTZ.AND P3, PT, R11, RZ, PT ;  /* 0x000000ff0b00720b */ /* 0x000fe40003f75000 */
[----:B------:R-:W1:Y:S01]  /*dec0*/  @P2 MUFU.LG2 R20, R9 ;  /* 0x0000000900142308 */ /* 0x000e620000000c00 */
[-C--:B0-----:R-:W-:Y:S01]  /*ded0*/  FMUL.FTZ R10, R28, R4.reuse ;  /* 0x000000041c0a7220 */ /* 0x081fe20000410000 */
[----:B------:R-:W-:Y:S01]  /*dee0*/  FMUL.FTZ R0, R33, R4 ;  /* 0x0000000421007220 */ /* 0x000fe20000410000 */
[----:B------:R-:W-:-:S08]  /*def0*/  @P2 FMUL.FTZ R28, R6, 0.69314718246459960938 ;  /* 0x3f317218061c2820 */ /* 0x000fd00000410000 */
[----:B------:R-:W0:Y:S01]  /*df00*/  @P3 MUFU.LG2 R18, R11 ;  /* 0x0000000b00123308 */ /* 0x000e220000000c00 */
[----:B------:R-:W-:Y:S01]  /*df10*/  @P3 FMUL.FTZ R21, R6, 0.69314718246459960938 ;  /* 0x3f31721806153820 */ /* 0x000fe20000410000 */
[-C--:B------:R-:W-:Y:S01]  /*df20*/  FMUL.FTZ R8, R24, R4.reuse ;  /* 0x0000000418087220 */ /* 0x080fe20000410000 */
[-C--:B------:R-:W-:Y:S01]  /*df30*/  FMUL.FTZ R161, R48, R4.reuse ;  /* 0x0000000430a17220 */ /* 0x080fe20000410000 */
[-C--:B------:R-:W-:Y:S01]  /*df40*/  FMUL.FTZ R165, R64, R4.reuse ;  /* 0x0000000440a57220 */ /* 0x080fe20000410000 */
[----:B-1----:R-:W-:Y:S01]  /*df50*/  @P2 FMUL.FTZ R33, R20, 0.69314718246459960938 ;  /* 0x3f31721814212820 */ /* 0x002fe20000410000 */
        /* <DEDUP_REMOVED lines=22> */
[-C--:B--2---:R-:W-:Y:S01]  /*e0c0*/  FMUL.FTZ R168, R72, R4.reuse ;  /* 0x0000000448a87220 */ /* 0x084fe20000410000 */
        /* <DEDUP_REMOVED lines=38> */
[-C--:B-1----:R-:W-:Y:S01]  /*e330*/  FMUL.FTZ R13, R43, R3.reuse ;  /* 0x000000032b0d7220 */ /* 0x082fe20000410000 */
        /* <DEDUP_REMOVED lines=66> */
.L_x_1363:
        /* <DEDUP_REMOVED lines=10> */
[----:B------:R-:W2:Y:S01]  /*e800*/  LDL R26, [R1+0x8c] ;  /* 0x00008c00011a7983 */ /* 0x000ea20000100800 */
[----:B------:R-:W3:Y:S01]  /*e810*/  S2R R7, SR_SWINHI ;  /* 0x0000000000077919 */ /* 0x000ee20000002f00 */
[----:B------:R-:W-:Y:S05]  /*e820*/  WARPSYNC.ALL ;  /* 0x0000000000007948 */ /* 0x000fea0003800000 */
[----:B------:R-:W-:Y:S01]  /*e830*/  F2FP.F16.F32.PACK_AB R8, R25, R8 ;  /* 0x000000081908723e */ /* 0x000fe200000000ff */
[----:B------:R-:W-:Y:S01]  /*e840*/  ULDC.64 UR4, c[0x0][0xd00] ;  /* 0x0003400000047ab9 */ /* 0x000fe20000000a00 */
[----:B------:R-:W4:Y:S01]  /*e850*/  LDL R182, [R1+0x88] ;  /* 0x0000880001b67983 */ /* 0x000f220000100800 */
[----:B------:R-:W-:-:S02]  /*e860*/  MOV R20, R18 ;  /* 0x0000001200147202 */ /* 0x000fc40000000f00 */
[----:B---3--:R-:W-:Y:S02]  /*e870*/  MOV R21, R7 ;  /* 0x0000000700157202 */ /* 0x008fe40000000f00 */
        /* <DEDUP_REMOVED lines=18> */
[----:B------:R-:W-:Y:S01]  /*e9a0*/  F2FP.F16.F32.PACK_AB R147, R3, R150 ;  /* 0x000000960393723e */ /* 0x000fe200000000ff */
[----:B------:R-:W-:Y:S01]  /*e9b0*/  IMAD.MOV.U32 R80, RZ, RZ, RZ ;  /* 0x000000ffff507224 */ /* 0x000fe200078e00ff */
[----:B------:R-:W-:Y:S01]  /*e9c0*/  BAR.SYNC.DEFER_BLOCKING 0x1, 0x100 ;  /* 0x0044000000007b1d */ /* 0x000fe20000010000 */
[----:B--2---:R-:W-:-:S03]  /*e9d0*/  IMAD.WIDE R124, R26, 0x2, R20 ;  /* 0x000000021a7c7825 */ /* 0x004fc600078e0214 */
[C---:B------:R-:W-:Y:S02]  /*e9e0*/  IADD3 R26, P2, R124.reuse, 0x40, RZ ;  /* 0x000000407c1a7810 */ /* 0x040fe40007f5e0ff */
[----:B-----5:R-:W-:Y:S02]  /*e9f0*/  IADD3 R28, P3, R124, 0x60, RZ ;  /* 0x000000607c1c7810 */ /* 0x020fe40007f7e0ff */
[----:B------:R-:W-:Y:S02]  /*ea00*/  LOP3.LUT R96, R26, 0x380, RZ, 0xc0, !PT ;  /* 0x000003801a607812 */ /* 0x000fe400078ec0ff */
[----:B------:R-:W-:Y:S02]  /*ea10*/  LOP3.LUT R100, R28, 0x380, RZ, 0xc0, !PT ;  /* 0x000003801c647812 */ /* 0x000fe400078ec0ff */
[----:B------:R-:W-:Y:S02]  /*ea20*/  SHF.R.U64 R96, R96, 0x3, RZ ;  /* 0x0000000360607819 */ /* 0x000fe400000012ff */
[----:B------:R-:W-:-:S02]  /*ea30*/  IADD3 R84, P0, R124, 0x4040, RZ ;  /* 0x000040407c547810 */ /* 0x000fc40007f1e0ff */
[----:B------:R-:W-:Y:S02]  /*ea40*/  SHF.R.U64 R100, R100, 0x3, RZ ;  /* 0x0000000364647819 */ /* 0x000fe400000012ff */
[C---:B------:R-:W-:Y:S02]  /*ea50*/  IADD3 R30, P4, R124.reuse, 0x4000, RZ ;  /* 0x000040007c1e7810 */ /* 0x040fe40007f9e0ff */
[----:B-1----:R-:W-:Y:S02]  /*ea60*/  IADD3 R32, P5, R124, 0x4020, RZ ;  /* 0x000040207c207810 */ /* 0x002fe40007fbe0ff */
[----:B------:R-:W-:Y:S02]  /*ea70*/  LOP3.LUT R96, R96, R26, RZ, 0x3c, !PT ;  /* 0x0000001a60607212 */ /* 0x000fe400078e3cff */
[----:B------:R-:W-:Y:S02]  /*ea80*/  IADD3 R7, P1, R124, 0x20, RZ ;  /* 0x000000207c077810 */ /* 0x000fe40007f3e0ff */
[----:B------:R-:W-:-:S02]  /*ea90*/  LOP3.LUT R100, R100, R28, RZ, 0x3c, !PT ;  /* 0x0000001c64647212 */ /* 0x000fc400078e3cff */
[----:B------:R-:W-:Y:S02]  /*eaa0*/  LOP3.LUT R26, R84, 0x380, RZ, 0xc0, !PT ;  /* 0x00000380541a7812 */ /* 0x000fe400078ec0ff */
[----:B------:R-:W-:Y:S02]  /*eab0*/  LOP3.LUT R104, R30, 0x380, RZ, 0xc0, !PT ;  /* 0x000003801e687812 */ /* 0x000fe400078ec0ff */
[----:B------:R-:W-:Y:S01]  /*eac0*/  LOP3.LUT R28, R32, 0x380, RZ, 0xc0, !PT ;  /* 0x00000380201c7812 */ /* 0x000fe200078ec0ff */
[--C-:B------:R-:W-:Y:S01]  /*ead0*/  IMAD.X R107, RZ, RZ, R125.reuse, P5 ;  /* 0x000000ffff6b7224 */ /* 0x100fe200028e067d */
[----:B------:R-:W-:Y:S01]  /*eae0*/  LOP3.LUT R92, R7, 0x380, RZ, 0xc0, !PT ;  /* 0x00000380075c7812 */ /* 0x000fe200078ec0ff */
[--C-:B------:R-:W-:Y:S01]  /*eaf0*/  IMAD.X R93, RZ, RZ, R125.reuse, P1 ;  /* 0x000000ffff5d7224 */ /* 0x100fe200008e067d */
[----:B------:R-:W-:Y:S01]  /*eb00*/  SHF.R.U64 R26, R26, 0x3, RZ ;  /* 0x000000031a1a7819 */ /* 0x000fe200000012ff */
[----:B------:R-:W-:Y:S01]  /*eb10*/  IMAD.X R97, RZ, RZ, R125, P2 ;  /* 0x000000ffff617224 */ /* 0x000fe200010e067d */
[----:B------:R-:W-:-:S02]  /*eb20*/  LOP3.LUT R89, R124, 0x380, RZ, 0xc0, !PT ;  /* 0x000003807c597812 */ /* 0x000fc400078ec0ff */
[----:B------:R-:W-:Y:S02]  /*eb30*/  IADD3.X R101, RZ, R125, RZ, P3, !PT ;  /* 0x0000007dff657210 */ /* 0x000fe40001ffe4ff */
[----:B------:R-:W-:Y:S02]  /*eb40*/  IADD3 R118, P5, R124, 0x8060, RZ ;  /* 0x000080607c767810 */ /* 0x000fe40007fbe0ff */
[----:B------:R-:W-:Y:S02]  /*eb50*/  SHF.R.U64 R104, R104, 0x3, RZ ;  /* 0x0000000368687819 */ /* 0x000fe400000012ff */
[----:B------:R-:W-:Y:S02]  /*eb60*/  SHF.R.U64 R28, R28, 0x3, RZ ;  /* 0x000000031c1c7819 */ /* 0x000fe400000012ff */
[C---:B------:R-:W-:Y:S02]  /*eb70*/  IADD3 R88, P1, R124.reuse, 0x4060, RZ ;  /* 0x000040607c587810 */ /* 0x040fe40007f3e0ff */
[----:B------:R-:W-:-:S02]  /*eb80*/  IADD3 R112, P2, R124, 0x8000, RZ ;  /* 0x000080007c707810 */ /* 0x000fc40007f5e0ff */
[----:B------:R-:W-:Y:S02]  /*eb90*/  IADD3 R114, P3, R124, 0x8020, RZ ;  /* 0x000080207c727810 */ /* 0x000fe40007f7e0ff */
[----:B------:R-:W-:Y:S02]  /*eba0*/  SHF.R.U64 R92, R92, 0x3, RZ ;  /* 0x000000035c5c7819 */ /* 0x000fe400000012ff */
[----:B------:R-:W-:Y:S02]  /*ebb0*/  LOP3.LUT R108, R26, R84, RZ, 0x3c, !PT ;  /* 0x000000541a6c7212 */ /* 0x000fe400078e3cff */
[----:B------:R-:W-:Y:S02]  /*ebc0*/  SHF.R.U64 R89, R89, 0x3, RZ ;  /* 0x0000000359597819 */ /* 0x000fe400000012ff */
[----:B------:R-:W-:Y:S02]  /*ebd0*/  LOP3.LUT R104, R104, R30, RZ, 0x3c, !PT ;  /* 0x0000001e68687212 */ /* 0x000fe400078e3cff */
[----:B------:R-:W-:-:S02]  /*ebe0*/  LOP3.LUT R106, R28, R32, RZ, 0x3c, !PT ;  /* 0x000000201c6a7212 */ /* 0x000fc400078e3cff */
[----:B------:R-:W-:Y:S01]  /*ebf0*/  LOP3.LUT R26, R118, 0x380, RZ, 0xc0, !PT ;  /* 0x00000380761a7812 */ /* 0x000fe200078ec0ff */
[--C-:B------:R-:W-:Y:S01]  /*ec00*/  IMAD.X R105, RZ, RZ, R125.reuse, P4 ;  /* 0x000000ffff697224 */ /* 0x100fe200020e067d */
[----:B------:R-:W-:Y:S01]  /*ec10*/  LOP3.LUT R28, R112, 0x380, RZ, 0xc0, !PT ;  /* 0x00000380701c7812 */ /* 0x000fe200078ec0ff */
[--C-:B------:R-:W-:Y:S01]  /*ec20*/  IMAD.X R109, RZ, RZ, R125.reuse, P0 ;  /* 0x000000ffff6d7224 */ /* 0x100fe200000e067d */
[----:B------:R-:W-:Y:S01]  /*ec30*/  LOP3.LUT R30, R114, 0x380, RZ, 0xc0, !PT ;  /* 0x00000380721e7812 */ /* 0x000fe200078ec0ff */
[--C-:B------:R-:W-:Y:S01]  /*ec40*/  IMAD.X R111, RZ, RZ, R125.reuse, P1 ;  /* 0x000000ffff6f7224 */ /* 0x100fe200008e067d */
[C---:B------:R-:W-:Y:S01]  /*ec50*/  IADD3 R116, P4, R124.reuse, 0x8040, RZ ;  /* 0x000080407c747810 */ /* 0x040fe20007f9e0ff */
[--C-:B------:R-:W-:Y:S01]  /*ec60*/  IMAD.X R113, RZ, RZ, R125.reuse, P2 ;  /* 0x000000ffff717224 */ /* 0x100fe200010e067d */
[C---:B------:R-:W-:Y:S01]  /*ec70*/  IADD3 R120, P0, R124.reuse, 0xc000, RZ ;  /* 0x0000c0007c787810 */ /* 0x040fe20007f1e0ff */
[----:B------:R-:W-:Y:S01]  /*ec80*/  IMAD.X R115, RZ, RZ, R125, P3 ;  /* 0x000000ffff737224 */ /* 0x000fe200018e067d */
[----:B------:R-:W-:-:S02]  /*ec90*/  IADD3 R122, P1, R124, 0xc020, RZ ;  /* 0x0000c0207c7a7810 */ /* 0x000fc40007f3e0ff */
[C---:B------:R-:W-:Y:S02]  /*eca0*/  IADD3 R151, P2, R124.reuse, 0xc040, RZ ;  /* 0x0000c0407c977810 */ /* 0x040fe40007f5e0ff */
[----:B------:R-:W-:Y:S02]  /*ecb0*/  IADD3 R167, P3, R124, 0xc060, RZ ;  /* 0x0000c0607ca77810 */ /* 0x000fe40007f7e0ff */
[----:B------:R-:W-:Y:S02]  /*ecc0*/  LOP3.LUT R92, R92, R7, RZ, 0x3c, !PT ;  /* 0x000000075c5c7212 */ /* 0x000fe400078e3cff */
[----:B------:R-:W-:Y:S02]  /*ecd0*/  LOP3.LUT R124, R89, R124, RZ, 0x3c, !PT ;  /* 0x0000007c597c7212 */ /* 0x000fe400078e3cff */
[----:B------:R-:W-:Y:S02]  /*ece0*/  LOP3.LUT R7, R88, 0x380, RZ, 0xc0, !PT ;  /* 0x0000038058077812 */ /* 0x000fe400078ec0ff */
[----:B------:R-:W-:-:S02]  /*ecf0*/  SHF.R.U64 R26, R26, 0x3, RZ ;  /* 0x000000031a1a7819 */ /* 0x000fc400000012ff */
[----:B------:R-:W-:Y:S02]  /*ed00*/  SHF.R.U64 R28, R28, 0x3, RZ ;  /* 0x000000031c1c7819 */ /* 0x000fe400000012ff */
[----:B------:R-:W-:Y:S02]  /*ed10*/  SHF.R.U64 R30, R30, 0x3, RZ ;  /* 0x000000031e1e7819 */ /* 0x000fe400000012ff */
[----:B------:R-:W-:Y:S02]  /*ed20*/  SHF.R.U64 R7, R7, 0x3, RZ ;  /* 0x0000000307077819 */ /* 0x000fe400000012ff */
[----:B------:R-:W-:Y:S02]  /*ed30*/  LOP3.LUT R118, R26, R118, RZ, 0x3c, !PT ;  /* 0x000000761a767212 */ /* 0x000fe400078e3cff */
[----:B------:R-:W-:Y:S02]  /*ed40*/  MOV R124, R124 ;  /* 0x0000007c007c7202 */ /* 0x000fe40000000f00 */
[----:B------:R-:W-:-:S02]  /*ed50*/  LOP3.LUT R112, R28, R112, RZ, 0x3c, !PT ;  /* 0x000000701c707212 */ /* 0x000fc400078e3cff */
[----:B------:R-:W-:Y:S02]  /*ed60*/  LOP3.LUT R114, R30, R114, RZ, 0x3c, !PT ;  /* 0x000000721e727212 */ /* 0x000fe400078e3cff */
[----:B------:R-:W-:Y:S02]  /*ed70*/  LOP3.LUT R26, R167, 0x380, RZ, 0xc0, !PT ;  /* 0x00000380a71a7812 */ /* 0x000fe400078ec0ff */
[----:B------:R-:W-:Y:S02]  /*ed80*/  LOP3.LUT R28, R120, 0x380, RZ, 0xc0, !PT ;  /* 0x00000380781c7812 */ /* 0x000fe400078ec0ff */
[----:B------:R-:W-:Y:S01]  /*ed90*/  LOP3.LUT R30, R122, 0x380, RZ, 0xc0, !PT ;  /* 0x000003807a1e7812 */ /* 0x000fe200078ec0ff */
[----:B------:R1:W-:Y:S01]  /*eda0*/  STSM.16.M88.4 [R124], R8 ;  /* 0x000000087c007844 */ /* 0x0003e20000000200 */
[----:B------:R-:W-:Y:S02]  /*edb0*/  LOP3.LUT R110, R7, R88, RZ, 0x3c, !PT ;  /* 0x00000058076e7212 */ /* 0x000fe400078e3cff */
[----:B------:R-:W-:-:S02]  /*edc0*/  LOP3.LUT R7, R116, 0x380, RZ, 0xc0, !PT ;  /* 0x0000038074077812 */ /* 0x000fc400078ec0ff */
[----:B------:R-:W-:Y:S02]  /*edd0*/  SHF.R.U64 R26, R26, 0x3, RZ ;  /* 0x000000031a1a7819 */ /* 0x000fe400000012ff */
[----:B------:R-:W-:Y:S02]  /*ede0*/  SHF.R.U64 R28, R28, 0x3, RZ ;  /* 0x000000031c1c7819 */ /* 0x000fe400000012ff */
[----:B------:R-:W-:Y:S02]  /*edf0*/  SHF.R.U64 R30, R30, 0x3, RZ ;  /* 0x000000031e1e7819 */ /* 0x000fe400000012ff */
[----:B------:R-:W-:Y:S02]  /*ee00*/  MOV R92, R92 ;  /* 0x0000005c005c7202 */ /* 0x000fe40000000f00 */
[----:B------:R-:W-:Y:S02]  /*ee10*/  MOV R96, R96 ;  /* 0x0000006000607202 */ /* 0x000fe40000000f00 */
[----:B-1----:R-:W-:-:S02]  /*ee20*/  F2FP.F16.F32.PACK_AB R8, R0, R14 ;  /* 0x0000000e0008723e */ /* 0x002fc400000000ff */
[----:B------:R-:W-:Y:S02]  /*ee30*/  F2FP.F16.F32.PACK_AB R9, R12, R6 ;  /* 0x000000060c09723e */ /* 0x000fe400000000ff */
[----:B------:R-:W-:Y:S02]  /*ee40*/  MOV R100, R100 ;  /* 0x0000006400647202 */ /* 0x000fe40000000f00 */
[----:B------:R-:W-:Y:S01]  /*ee50*/  MOV R104, R104 ;  /* 0x0000006800687202 */ /* 0x000fe20000000f00 */
[--C-:B------:R-:W-:Y:S01]  /*ee60*/  IMAD.X R117, RZ, RZ, R125.reuse, P4 ;  /* 0x000000ffff757224 */ /* 0x100fe200020e067d */
[----:B------:R-:W-:Y:S02]  /*ee70*/  F2FP.F16.F32.PACK_AB R10, R37, R36 ;  /* 0x00000024250a723e */ /* 0x000fe400000000ff */
[----:B------:R-:W-:Y:S02]  /*ee80*/  MOV R106, R106 ;  /* 0x0000006a006a7202 */ /* 0x000fe40000000f00 */
[----:B------:R-:W-:Y:S01]  /*ee90*/  MOV R108, R108 ;  /* 0x0000006c006c7202 */ /* 0x000fe20000000f00 */
[--C-:B------:R-:W-:Y:S01]  /*eea0*/  IMAD.X R119, RZ, RZ, R125.reuse, P5 ;  /* 0x000000ffff777224 */ /* 0x100fe200028e067d */
[----:B------:R-:W-:Y:S01]  /*eeb0*/  F2FP.F16.F32.PACK_AB R11, R39, R38 ;  /* 0x00000026270b723e */ /* 0x000fe200000000ff */
[--C-:B------:R-:W-:Y:S01]  /*eec0*/  IMAD.X R121, RZ, RZ, R125.reuse, P0 ;  /* 0x000000ffff797224 */ /* 0x100fe200000e067d */
[----:B------:R-:W-:Y:S01]  /*eed0*/  F2FP.F16.F32.PACK_AB R12, R41, R24 ;  /* 0x00000018290c723e */ /* 0x000fe200000000ff */
[----:B------:R-:W-:Y:S01]  /*eee0*/  IMAD.X R123, RZ, RZ, R125, P1 ;  /* 0x000000ffff7b7224 */ /* 0x000fe200008e067d */
[----:B------:R-:W-:-:S02]  /*eef0*/  F2FP.F16.F32.PACK_AB R14, R45, R160 ;  /* 0x000000a02d0e723e */ /* 0x000fc400000000ff */
[----:B------:R-:W-:Y:S02]  /*ef00*/  SHF.R.U64 R7, R7, 0x3, RZ ;  /* 0x0000000307077819 */ /* 0x000fe400000012ff */
[----:B------:R-:W-:Y:S01]  /*ef10*/  LOP3.LUT R88, R26, R167, RZ, 0x3c, !PT ;  /* 0x000000a71a587212 */ /* 0x000fe200078e3cff */
[----:B------:R1:W-:Y:S01]  /*ef20*/  STSM.16.M88.4 [R92], R8 ;  /* 0x000000085c007844 */ /* 0x0003e20000000200 */
[----:B------:R-:W-:Y:S01]  /*ef30*/  LOP3.LUT R120, R28, R120, RZ, 0x3c, !PT ;  /* 0x000000781c787212 */ /* 0x000fe200078e3cff */
[--C-:B------:R-:W-:Y:S01]  /*ef40*/  IMAD.X R85, RZ, RZ, R125.reuse, P2 ;  /* 0x000000ffff557224 */ /* 0x100fe200010e067d */
[----:B------:R-:W-:Y:S01]  /*ef50*/  LOP3.LUT R122, R30, R122, RZ, 0x3c, !PT ;  /* 0x0000007a1e7a7212 */ /* 0x000fe200078e3cff */
[----:B------:R-:W-:Y:S01]  /*ef60*/  IMAD.X R89, RZ, RZ, R125, P3 ;  /* 0x000000ffff597224 */ /* 0x000fe200018e067d */
[----:B------:R-:W-:Y:S01]  /*ef70*/  F2FP.F16.F32.PACK_AB R24, R49, R161 ;  /* 0x000000a13118723e */ /* 0x000fe200000000ff */
[----:B------:R-:W2:Y:S01]  /*ef80*/  LDC R0, c[0x0][0xce8] ;  /* 0x00033a00ff007b82 */ /* 0x000ea20000000800 */
[----:B------:R-:W-:-:S02]  /*ef90*/  F2FP.F16.F32.PACK_AB R26, R53, R162 ;  /* 0x000000a2351a723e */ /* 0x000fc400000000ff */
[----:B------:R-:W-:Y:S02]  /*efa0*/  F2FP.F16.F32.PACK_AB R28, R57, R163 ;  /* 0x000000a3391c723e */ /* 0x000fe400000000ff */
[----:B------:R-:W-:Y:S01]  /*efb0*/  F2FP.F16.F32.PACK_AB R30, R61, R164 ;  /* 0x000000a43d1e723e */ /* 0x000fe200000000ff */
[----:B------:R3:W-:Y:S01]  /*efc0*/  STSM.16.M88.4 [R96], R12 ;  /* 0x0000000c60007844 */ /* 0x0007e20000000200 */
[----:B------:R-:W-:Y:S02]  /*efd0*/  LOP3.LUT R116, R7, R116, RZ, 0x3c, !PT ;  /* 0x0000007407747212 */ /* 0x000fe400078e3cff */
[----:B-1----:R-:W-:Y:S02]  /*efe0*/  F2FP.F16.F32.PACK_AB R8, R65, R165 ;  /* 0x000000a54108723e */ /* 0x002fe400000000ff */
[----:B------:R-:W-:Y:S02]  /*eff0*/  F2FP.F16.F32.PACK_AB R9, R67, R66 ;  /* 0x000000424309723e */ /* 0x000fe400000000ff */
[----:B------:R-:W-:-:S02]  /*f000*/  F2FP.F16.F32.PACK_AB R10, R69, R166 ;  /* 0x000000a6450a723e */ /* 0x000fc400000000ff */
[----:B------:R-:W-:Y:S01]  /*f010*/  F2FP.F16.F32.PACK_AB R11, R71, R70 ;  /* 0x00000046470b723e */ /* 0x000fe200000000ff */
[----:B------:R-:W-:Y:S01]  /*f020*/  STSM.16.M88.4 [R100], R24 ;  /* 0x0000001864007844 */ /* 0x000fe20000000200 */
[----:B------:R-:W-:Y:S02]  /*f030*/  LOP3.LUT R7, R151, 0x380, RZ, 0xc0, !PT ;  /* 0x0000038097077812 */ /* 0x000fe400078ec0ff */
[----:B------:R-:W-:Y:S02]  /*f040*/  MOV R110, R110 ;  /* 0x0000006e006e7202 */ /* 0x000fe40000000f00 */
[----:B---3--:R-:W-:Y:S02]  /*f050*/  F2FP.F16.F32.PACK_AB R12, R73, R168 ;  /* 0x000000a8490c723e */ /* 0x008fe400000000ff */
[----:B------:R-:W-:Y:S02]  /*f060*/  F2FP.F16.F32.PACK_AB R13, R75, R74 ;  /* 0x0000004a4b0d723e */ /* 0x000fe400000000ff */
[----:B------:R-:W-:-:S02]  /*f070*/  F2FP.F16.F32.PACK_AB R14, R77, R169 ;  /* 0x000000a94d0e723e */ /* 0x000fc400000000ff */
[----:B------:R-:W-:Y:S01]  /*f080*/  F2FP.F16.F32.PACK_AB R15, R79, R78 ;  /* 0x0000004e4f0f723e */ /* 0x000fe200000000ff */
[----:B------:R-:W-:Y:S01]  /*f090*/  STSM.16.M88.4 [R104], R28 ;  /* 0x0000001c68007844 */ /* 0x000fe20000000200 */
        /* <DEDUP_REMOVED lines=8> */
[----:B------:R-:W-:Y:S02]  /*f120*/  MOV R114, R114 ;  /* 0x0000007200727202 */ /* 0x000fe40000000f00 */
[----:B------:R-:W-:Y:S02]  /*f130*/  F2FP.F16.F32.PACK_AB R64, R152, R174 ;  /* 0x000000ae9840723e */ /* 0x000fe400000000ff */
[----:B------:R-:W-:Y:S02]  /*f140*/  F2FP.F16.F32.PACK_AB R65, R99, R98 ;  /* 0x000000626341723e */ /* 0x000fe400000000ff */
[----:B------:R-:W-:-:S02]  /*f150*/  F2FP.F16.F32.PACK_AB R66, R153, R175 ;  /* 0x000000af9942723e */ /* 0x000fc400000000ff */
[----:B------:R-:W-:Y:S01]  /*f160*/  F2FP.F16.F32.PACK_AB R67, R103, R102 ;  /* 0x000000666743723e */ /* 0x000fe200000000ff */
[----:B------:R3:W-:Y:S01]  /*f170*/  STSM.16.M88.4 [R108], R12 ;  /* 0x0000000c6c007844 */ /* 0x0007e20000000200 */
[----:B------:R-:W-:Y:S02]  /*f180*/  SHF.R.U64 R7, R7, 0x3, RZ ;  /* 0x0000000307077819 */ /* 0x000fe400000012ff */
[----:B------:R-:W-:Y:S02]  /*f190*/  MOV R116, R116 ;  /* 0x0000007400747202 */ /* 0x000fe40000000f00 */
[----:B-1----:R-:W-:Y:S02]  /*f1a0*/  F2FP.F16.F32.PACK_AB R8, R154, R176 ;  /* 0x000000b09a08723e */ /* 0x002fe400000000ff */
[----:B------:R-:W-:Y:S02]  /*f1b0*/  F2FP.F16.F32.PACK_AB R9, R43, R40 ;  /* 0x000000282b09723e */ /* 0x000fe400000000ff */
[----:B------:R-:W-:-:S02]  /*f1c0*/  F2FP.F16.F32.PACK_AB R10, R155, R177 ;  /* 0x000000b19b0a723e */ /* 0x000fc400000000ff */
[----:B------:R-:W-:Y:S01]  /*f1d0*/  F2FP.F16.F32.PACK_AB R11, R47, R44 ;  /* 0x0000002c2f0b723e */ /* 0x000fe200000000ff */
[----:B------:R-:W-:Y:S01]  /*f1e0*/  STSM.16.M88.4 [R110], R36 ;  /* 0x000000246e007844 */ /* 0x000fe20000000200 */
[----:B------:R-:W-:-:S03]  /*f1f0*/  LOP3.LUT R84, R7, R151, RZ, 0x3c, !PT ;  /* 0x0000009707547212 */ /* 0x000fc600078e3cff */
[----:B------:R-:W-:Y:S01]  /*f200*/  STSM.16.M88.4 [R112], R48 ;  /* 0x0000003070007844 */ /* 0x000fe20000000200 */
[----:B------:R-:W-:Y:S02]  /*f210*/  MOV R118, R118 ;  /* 0x0000007600767202 */ /* 0x000fe40000000f00 */
[----:B---3--:R-:W-:Y:S01]  /*f220*/  F2FP.F16.F32.PACK_AB R12, R156, R178 ;  /* 0x000000b29c0c723e */ /* 0x008fe200000000ff */
[----:B------:R-:W-:Y:S01]  /*f230*/  STSM.16.M88.4 [R114], R64 ;  /* 0x0000004072007844 */ /* 0x000fe20000000200 */
[----:B------:R-:W-:Y:S02]  /*f240*/  F2FP.F16.F32.PACK_AB R13, R56, R52 ;  /* 0x00000034380d723e */ /* 0x000fe400000000ff */
[----:B------:R-:W-:Y:S01]  /*f250*/  F2FP.F16.F32.PACK_AB R14, R157, R179 ;  /* 0x000000b39d0e723e */ /* 0x000fe200000000ff */
[----:B------:R1:W-:Y:S01]  /*f260*/  STSM.16.M88.4 [R116], R8 ;  /* 0x0000000874007844 */ /* 0x0003e20000000200 */
[----:B------:R-:W-:Y:S02]  /*f270*/  F2FP.F16.F32.PACK_AB R15, R68, R60 ;  /* 0x0000003c440f723e */ /* 0x000fe400000000ff */
[----:B------:R-:W-:-:S02]  /*f280*/  MOV R120, R120 ;  /* 0x0000007800787202 */ /* 0x000fc40000000f00 */
[----:B------:R-:W-:Y:S02]  /*f290*/  F2FP.F16.F32.PACK_AB R24, R158, R180 ;  /* 0x000000b49e18723e */ /* 0x000fe400000000ff */
[----:B------:R-:W-:Y:S02]  /*f2a0*/  F2FP.F16.F32.PACK_AB R25, R76, R72 ;  /* 0x000000484c19723e */ /* 0x000fe400000000ff */
[----:B------:R-:W-:Y:S02]  /*f2b0*/  F2FP.F16.F32.PACK_AB R26, R159, R181 ;  /* 0x000000b59f1a723e */ /* 0x000fe400000000ff */
[----:B------:R-:W-:Y:S02]  /*f2c0*/  F2FP.F16.F32.PACK_AB R27, R127, R126 ;  /* 0x0000007e7f1b723e */ /* 0x000fe400000000ff */
[----:B------:R-:W-:Y:S02]  /*f2d0*/  ISETP.NE.U32.AND P0, PT, RZ, UR4, PT ;  /* 0x00000004ff007c0c */ /* 0x000fe4000bf05070 */
[----:B------:R-:W-:-:S02]  /*f2e0*/  MOV R122, R122 ;  /* 0x0000007a007a7202 */ /* 0x000fc40000000f00 */
[----:B-1----:R-:W-:Y:S02]  /*f2f0*/  IADD3 R8, P1, R225, UR4, RZ ;  /* 0x00000004e1087c10 */ /* 0x002fe4000ff3e0ff */
[----:B------:R-:W-:Y:S02]  /*f300*/  F2FP.F16.F32.PACK_AB R28, R129, R128 ;  /* 0x00000080811c723e */ /* 0x000fe400000000ff */
[----:B------:R-:W-:Y:S02]  /*f310*/  F2FP.F16.F32.PACK_AB R29, R131, R130 ;  /* 0x00000082831d723e */ /* 0x000fe400000000ff */
[----:B------:R-:W-:Y:S02]  /*f320*/  F2FP.F16.F32.PACK_AB R30, R133, R132 ;  /* 0x00000084851e723e */ /* 0x000fe400000000ff */
[----:B------:R-:W-:Y:S02]  /*f330*/  F2FP.F16.F32.PACK_AB R31, R135, R134 ;  /* 0x00000086871f723e */ /* 0x000fe400000000ff */
[----:B------:R-:W-:Y:S01]  /*f340*/  MOV R84, R84 ;  /* 0x0000005400547202 */ /* 0x000fe20000000f00 */
[----:B------:R1:W-:Y:S01]  /*f350*/  STSM.16.M88.4 [R118], R12 ;  /* 0x0000000c76007844 */ /* 0x0003e20000000200 */
[----:B------:R-:W-:-:S02]  /*f360*/  MOV R88, R88 ;  /* 0x0000005800587202 */ /* 0x000fc40000000f00 */
[----:B------:R-:W-:Y:S01]  /*f370*/  ISETP.NE.AND.EX P0, PT, RZ, UR5, PT, P0 ;  /* 0x00000005ff007c0c */ /* 0x000fe2000bf05300 */
[----:B------:R4:W-:Y:S01]  /*f380*/  STSM.16.M88.4 [R120], R24 ;  /* 0x0000001878007844 */ /* 0x0009e20000000200 */
[----:B------:R-:W-:Y:S01]  /*f390*/  IADD3.X R9, R226, UR5, RZ, P1, !PT ;  /* 0x00000005e2097c10 */ /* 0x000fe20008ffe4ff */
[----:B------:R-:W-:Y:S02]  /*f3a0*/  ULDC.64 UR4, c[0x0][0xd08] ;  /* 0x0003420000047ab9 */ /* 0x000fe40000000a00 */
[----:B------:R3:W-:Y:S01]  /*f3b0*/  STSM.16.M88.4 [R122], R28 ;  /* 0x0000001c7a007844 */ /* 0x0007e20000000200 */
[----:B------:R-:W-:-:S03]  /*f3c0*/  ISETP.NE.U32.AND P2, PT, RZ, UR4, PT ;  /* 0x00000004ff007c0c */ /* 0x000fc6000bf45070 */
[----:B------:R3:W-:Y:S01]  /*f3d0*/  STSM.16.M88.4 [R84], R136 ;  /* 0x0000008854007844 */ /* 0x0007e20000000200 */
[----:B------:R-:W-:-:S03]  /*f3e0*/  ISETP.NE.AND.EX P2, PT, RZ, UR5, PT, P2 ;  /* 0x00000005ff007c0c */ /* 0x000fc6000bf45320 */
[----:B------:R3:W-:Y:S01]  /*f3f0*/  STSM.16.M88.4 [R88], R144 ;  /* 0x0000009058007844 */ /* 0x0007e20000000200 */
[----:B------:R-:W-:Y:S09]  /*f400*/  BAR.SYNC.DEFER_BLOCKING 0x1, 0x100 ;  /* 0x0044000000007b1d */ /* 0x000ff20000010000 */
[----:B------:R-:W-:Y:S01]  /*f410*/  @P2 IADD3 R6, P3, R225, UR4, RZ ;  /* 0x00000004e1062c10 */ /* 0x000fe2000ff7e0ff */
[----:B------:R-:W-:-:S02]  /*f420*/  ULDC UR4, c[0x0][0xb88] ;  /* 0x0002e20000047ab9 */ /* 0x000fc40000000800 */
[----:B------:R-:W-:Y:S02]  /*f430*/  MOV R11, UR4 ;  /* 0x00000004000b7c02 */ /* 0x000fe40008000f00 */
[----:B------:R-:W-:Y:S01]  /*f440*/  @P2 IADD3.X R7, R226, UR5, RZ, P3, !PT ;  /* 0x00000005e2072c10 */ /* 0x000fe20009ffe4ff */
[----:B------:R3:W5:Y:S04]  /*f450*/  @P0 LDG.E R80, desc[UR60][R8.64] ;  /* 0x0000003c08500981 */ /* 0x000768000c1e1900 */
[----:B------:R3:W5:Y:S01]  /*f460*/  @P2 LDG.E R11, desc[UR60][R6.64] ;  /* 0x0000003c060b2981 */ /* 0x000762000c1e1900 */
[----:B--2---:R-:W-:-:S13]  /*f470*/  ISETP.NE.AND P1, PT, R0, 0x1, PT ;  /* 0x000000010000780c */ /* 0x004fda0003f25270 */
[----:B------:R-:W2:Y:S08]  /*f480*/  @P1 LDC R10, c[0x0][0xcec] ;  /* 0x00033b00ff0a1b82 */ /* 0x000eb00000000800 */
[----:B-1----:R-:W1:Y:S01]  /*f490*/  @P1 LDC R15, c[0x0][0xcf0] ;  /* 0x00033c00ff0f1b82 */ /* 0x002e620000000800 */
[----:B----4-:R-:W-:Y:S01]  /*f4a0*/  IMAD R27, R230, 0x80, R182 ;  /* 0x00000080e61b7824 */ /* 0x010fe200078e02b6 */
[----:B---3--:R-:W-:Y:S06]  /*f4b0*/  @P2 BRA `(.L_x_1419) ;  /* 0x0000000000102947 */ /* 0x008fec0003800000 */
[----:B------:R-:W-:Y:S05]  /*f4c0*/  @!P0 BRA `(.L_x_1419) ;  /* 0x00000000000c8947 */ /* 0x000fea0003800000 */
[----:B------:R-:W3:Y:S04]  /*f4d0*/  LDG.E R6, desc[UR60][R8.64] ;  /* 0x0000003c08067981 */ /* 0x000ee8000c1e1900 */
[----:B-----5:R-:W3:Y:S02]  /*f4e0*/  LDG.E R11, desc[UR60][R8.64+0x4] ;  /* 0x0000043c080b7981 */ /* 0x020ee4000c1e1900 */
[----:B---3--:R-:W-:-:S07]  /*f4f0*/  IMAD.IADD R11, R11, 0x1, -R6 ;  /* 0x000000010b0b7824 */ /* 0x008fce00078e0a06 */
.L_x_1419:
[----:B------:R-:W3:Y:S01]  /*f500*/  LDL R14, [R1+0x84] ;  /* 0x00008400010e7983 */ /* 0x000ee20000100800 */
[----:B------:R-:W-:Y:S01]  /*f510*/  SHF.R.S32.HI R3, RZ, 0x1f, R224 ;  /* 0x0000001fff037819 */ /* 0x000fe200000114e0 */
[----:B--2---:R-:W-:Y:S01]  /*f520*/  @P1 IMAD.HI.U32 R6, R27, R10, RZ ;  /* 0x0000000a1b061227 */ /* 0x004fe200078e00ff */
[----:B------:R-:W-:Y:S01]  /*f530*/  ULDC.64 UR4, c[0x0][0xc90] ;  /* 0x0003240000047ab9 */ /* 0x000fe20000000a00 */
[----:B-----5:R-:W-:Y:S01]  /*f540*/  SHF.R.S32.HI R81, RZ, 0x1f, R80 ;  /* 0x0000001fff517819 */ /* 0x020fe20000011450 */
[----:B------:R-:W2:Y:S01]  /*f550*/  @P1 LDC R83, c[0x0][0xcec] ;  /* 0x00033b00ff531b82 */ /* 0x000ea20000000800 */
[----:B------:R-:W-:Y:S01]  /*f560*/  IMAD R13, R3, UR4, RZ ;  /* 0x00000004030d7c24 */ /* 0x000fe2000f8e02ff */
[----:B------:R-:W-:Y:S01]  /*f570*/  SEL R234, R234, RZ, !P0 ;  /* 0x000000ffeaea7207 */ /* 0x000fe20004000000 */
[----:B------:R-:W-:Y:S01]  /*f580*/  IMAD.MOV.U32 R9, RZ, RZ, R27 ;  /* 0x000000ffff097224 */ /* 0x000fe200078e001b */
[----:B-1----:R-:W-:Y:S01]  /*f590*/  @P1 SHF.R.U32.HI R9, RZ, R15, R6 ;  /* 0x0000000fff091219 */ /* 0x002fe20000011606 */
[----:B------:R-:W-:Y:S01]  /*f5a0*/  IMAD.WIDE.U32 R6, R224, UR4, R80 ;  /* 0x00000004e0067c25 */ /* 0x000fe2000f8e0050 */
[----:B------:R-:W-:-:S02]  /*f5b0*/  SEL R227, R227, RZ, !P0 ;  /* 0x000000ffe3e37207 */ /* 0x000fc40004000000 */
[----:B------:R-:W1:Y:S01]  /*f5c0*/  @P1 LDC R85, c[0x0][0xcf0] ;  /* 0x00033c00ff551b82 */ /* 0x000e620000000800 */
[----:B------:R-:W-:Y:S01]  /*f5d0*/  IMAD R13, R224, UR5, R13 ;  /* 0x00000005e00d7c24 */ /* 0x000fe2000f8e020d */
[----:B------:R-:W-:Y:S01]  /*f5e0*/  ULDC.64 UR4, c[0x0][0xc98] ;  /* 0x0003260000047ab9 */ /* 0x000fe20000000a00 */
[----:B------:R-:W-:Y:S02]  /*f5f0*/  IMAD.MOV R25, RZ, RZ, -R9 ;  /* 0x000000ffff197224 */ /* 0x000fe400078e0a09 */
[----:B------:R-:W-:Y:S02]  /*f600*/  IMAD.IADD R7, R7, 0x1, R13 ;  /* 0x0000000107077824 */ /* 0x000fe400078e020d */
[----:B------:R-:W-:Y:S02]  /*f610*/  IMAD R15, R233, 0x40, R205 ;  /* 0x00000040e90f7824 */ /* 0x000fe400078e02cd */
[----:B------:R-:W-:Y:S02]  /*f620*/  IMAD R13, R0, R25, R27 ;  /* 0x00000019000d7224 */ /* 0x000fe400078e021b */
[----:B------:R-:W-:-:S02]  /*f630*/  IMAD R8, R234, UR4, RZ ;  /* 0x00000004ea087c24 */ /* 0x000fc4000f8e02ff */
[----:B------:R-:W-:-:S04]  /*f640*/  IMAD.WIDE.U32 R6, R227, UR4, R6 ;  /* 0x00000004e3067c25 */ /* 0x000fc8000f8e0006 */
[----:B------:R-:W-:Y:S01]  /*f650*/  IMAD.WIDE R20, R15, 0x2, R20 ;  /* 0x000000020f147825 */ /* 0x000fe200078e0214 */
[----:B------:R-:W-:Y:S02]  /*f660*/  SHF.R.S32.HI R15, RZ, 0x1f, R9 ;  /* 0x0000001fff0f7819 */ /* 0x000fe40000011409 */
[----:B------:R-:W-:Y:S01]  /*f670*/  IADD3 R6, P0, R9, R6, RZ ;  /* 0x0000000609067210 */ /* 0x000fe20007f1e0ff */
[----:B------:R-:W-:Y:S01]  /*f680*/  IMAD R10, R227, UR5, R8 ;  /* 0x00000005e30a7c24 */ /* 0x000fe2000f8e0208 */
[----:B------:R-:W-:Y:S01]  /*f690*/  SHF.R.S32.HI R8, RZ, 0x1f, R13 ;  /* 0x0000001fff087819 */ /* 0x000fe2000001140d */
[----:B------:R-:W-:Y:S01]  /*f6a0*/  ULDC.64 UR4, c[0x0][0xc88] ;  /* 0x0003220000047ab9 */ /* 0x000fe20000000a00 */
[----:B------:R-:W-:Y:S01]  /*f6b0*/  IADD3 R9, P2, R20, 0x1000, RZ ;  /* 0x0000100014097810 */ /* 0x000fe20007f5e0ff */
[----:B------:R-:W-:Y:S01]  /*f6c0*/  IMAD R32, R11, R0, RZ ;  /* 0x000000000b207224 */ /* 0x000fe200078e02ff */
[----:B------:R-:W-:Y:S01]  /*f6d0*/  IADD3.X R7, R15, R7, R10, P0, !PT ;  /* 0x000000070f077210 */ /* 0x000fe200007fe40a */
[----:B------:R-:W-:Y:S01]  /*f6e0*/  IMAD R12, R8, UR4, RZ ;  /* 0x00000004080c7c24 */ /* 0x000fe2000f8e02ff */
[----:B------:R-:W-:-:S02]  /*f6f0*/  LOP3.LUT R8, R9, 0x380, RZ, 0xc0, !PT ;  /* 0x0000038009087812 */ /* 0x000fc400078ec0ff */
[----:B------:R-:W-:Y:S01]  /*f700*/  IADD3 R25, P5, R20, 0x3000, RZ ;  /* 0x0000300014197810 */ /* 0x000fe20007fbe0ff */
[C---:B------:R-:W-:Y:S01]  /*f710*/  IMAD R15, R13.reuse, UR5, R12 ;  /* 0x000000050d0f7c24 */ /* 0x040fe2000f8e020c */
[----:B------:R-:W-:Y:S01]  /*f720*/  SHF.R.U64 R8, R8, 0x3, RZ ;  /* 0x0000000308087819 */ /* 0x000fe200000012ff */
[----:B------:R-:W-:Y:S01]  /*f730*/  IMAD.WIDE.U32 R6, R13, UR4, R6 ;  /* 0x000000040d067c25 */ /* 0x000fe2000f8e0006 */
[----:B------:R-:W-:Y:S01]  /*f740*/  ULDC.64 UR4, c[0x0][0xc50] ;  /* 0x0003140000047ab9 */ /* 0x000fe20000000a00 */
[----:B------:R-:W-:Y:S02]  /*f750*/  IADD3 R13, P3, R20, 0x2000, RZ ;  /* 0x00002000140d7810 */ /* 0x000fe40007f7e0ff */
[----:B------:R-:W-:Y:S01]  /*f760*/  IMAD.IADD R7, R7, 0x1, R15 ;  /* 0x0000000107077824 */ /* 0x000fe200078e020f */
[----:B------:R-:W-:Y:S02]  /*f770*/  LEA R10, P0, R6, UR4, 0x2 ;  /* 0x00000004060a7c11 */ /* 0x000fe4000f8010ff */
[----:B------:R-:W-:-:S02]  /*f780*/  LOP3.LUT R12, R13, 0x380, RZ, 0xc0, !PT ;  /* 0x000003800d0c7812 */ /* 0x000fc400078ec0ff */
[----:B------:R-:W-:Y:S01]  /*f790*/  LEA.HI.X R6, R6, UR5, R7, 0x2, P0 ;  /* 0x0000000506067c11 */ /* 0x000fe200080f1407 */
[----:B------:R-:W-:Y:S01]  /*f7a0*/  SHFL.IDX PT, R54, R10, RZ, 0x1c1f ;  /* 0x001c1fff0a367589 */ /* 0x000fe200000e0000 */
[----:B------:R-:W-:Y:S01]  /*f7b0*/  IADD3 R29, P0, R20, 0x4000, RZ ;  /* 0x00004000141d7810 */ /* 0x000fe20007f1e0ff */
[----:B------:R-:W-:Y:S01]  /*f7c0*/  ULDC.64 UR4, c[0x0][0xba0] ;  /* 0x0002e80000047ab9 */ /* 0x000fe20000000a00 */
[----:B------:R-:W-:Y:S01]  /*f7d0*/  LOP3.LUT R8, R8, R9, RZ, 0x3c, !PT ;  /* 0x0000000908087212 */ /* 0x000fe200078e3cff */
[----:B------:R-:W-:Y:S01]  /*f7e0*/  IMAD.X R9, RZ, RZ, R21, P2 ;  /* 0x000000ffff097224 */ /* 0x000fe200010e0615 */
[----:B------:R-:W-:Y:S01]  /*f7f0*/  LOP3.LUT R28, R29, 0x380, RZ, 0xc0, !PT ;  /* 0x000003801d1c7812 */ /* 0x000fe200078ec0ff */
[----:B------:R-:W4:Y:S01]  /*f800*/  SHFL.IDX PT, R55, R6, RZ, 0x1c1f ;  /* 0x001c1fff06377589 */ /* 0x000f2200000e0000 */
[----:B------:R-:W-:Y:S02]  /*f810*/  SHF.R.U64 R12, R12, 0x3, RZ ;  /* 0x000000030c0c7819 */ /* 0x000fe400000012ff */
[----:B------:R-:W-:Y:S01]  /*f820*/  IADD3 R41, P2, R20, 0x6000, RZ ;  /* 0x0000600014297810 */ /* 0x000fe20007f5e0ff */
[----:B------:R-:W-:Y:S01]  /*f830*/  SHFL.IDX PT, R58, R10, 0x1, 0x1c1f ;  /* 0x003c1f000a3a7f89 */ /* 0x000fe200000e0000 */
[----:B------:R-:W-:-:S02]  /*f840*/  SHF.R.U64 R28, R28, 0x3, RZ ;  /* 0x000000031c1c7819 */ /* 0x000fc400000012ff */
[----:B------:R-:W-:Y:S01]  /*f850*/  LOP3.LUT R12, R12, R13, RZ, 0x3c, !PT ;  /* 0x0000000d0c0c7212 */ /* 0x000fe200078e3cff */
[--C-:B------:R-:W-:Y:S01]  /*f860*/  IMAD.X R13, RZ, RZ, R21.reuse, P3 ;  /* 0x000000ffff0d7224 */ /* 0x100fe200018e0615 */
[----:B------:R-:W-:Y:S01]  /*f870*/  LOP3.LUT R40, R41, 0x380, RZ, 0xc0, !PT ;  /* 0x0000038029287812 */ /* 0x000fe200078ec0ff */
[----:B------:R0:W2:Y:S01]  /*f880*/  SHFL.IDX PT, R59, R6, 0x1, 0x1c1f ;  /* 0x003c1f00063b7f89 */ /* 0x0000a200000e0000 */
[C---:B------:R-:W-:Y:S02]  /*f890*/  IADD3 R45, P3, R20.reuse, 0x7000, RZ ;  /* 0x00007000142d7810 */ /* 0x040fe40007f7e0ff */
[----:B------:R-:W-:Y:S02]  /*f8a0*/  IADD3 R37, P4, R20, 0x5000, RZ ;  /* 0x0000500014257810 */ /* 0x000fe40007f9e0ff */
[----:B------:R-:W-:Y:S01]  /*f8b0*/  LOP3.LUT R28, R28, R29, RZ, 0x3c, !PT ;  /* 0x0000001d1c1c7212 */ /* 0x000fe200078e3cff */
[----:B------:R-:W-:Y:S01]  /*f8c0*/  IMAD.X R29, RZ, RZ, R21, P0 ;  /* 0x000000ffff1d7224 */ /* 0x000fe200000e0615 */
[----:B------:R-:W-:-:S02]  /*f8d0*/  SHF.R.U64 R40, R40, 0x3, RZ ;  /* 0x0000000328287819 */ /* 0x000fc400000012ff */
[----:B------:R-:W-:Y:S02]  /*f8e0*/  IADD3 R53, P0, R20, 0x9000, RZ ;  /* 0x0000900014357810 */ /* 0x000fe40007f1e0ff */
[----:B------:R-:W-:Y:S02]  /*f8f0*/  LOP3.LUT R44, R45, 0x380, RZ, 0xc0, !PT ;  /* 0x000003802d2c7812 */ /* 0x000fe400078ec0ff */
[----:B------:R-:W-:Y:S02]  /*f900*/  LOP3.LUT R24, R25, 0x380, RZ, 0xc0, !PT ;  /* 0x0000038019187812 */ /* 0x000fe400078ec0ff */
[----:B------:R-:W-:Y:S02]  /*f910*/  LOP3.LUT R36, R37, 0x380, RZ, 0xc0, !PT ;  /* 0x0000038025247812 */ /* 0x000fe400078ec0ff */
[----:B------:R-:W-:Y:S01]  /*f920*/  LOP3.LUT R40, R40, R41, RZ, 0x3c, !PT ;  /* 0x0000002928287212 */ /* 0x000fe200078e3cff */
[----:B------:R-:W-:Y:S01]  /*f930*/  IMAD.X R41, RZ, RZ, R21, P2 ;  /* 0x000000ffff297224 */ /* 0x000fe200010e0615 */
[----:B------:R-:W-:-:S02]  /*f940*/  LOP3.LUT R52, R53, 0x380, RZ, 0xc0, !PT ;  /* 0x0000038035347812 */ /* 0x000fc400078ec0ff */
[----:B------:R-:W-:Y:S02]  /*f950*/  SHF.R.U64 R44, R44, 0x3, RZ ;  /* 0x000000032c2c7819 */ /* 0x000fe400000012ff */
[----:B------:R-:W-:Y:S02]  /*f960*/  IADD3 R61, P2, R20, 0xb000, RZ ;  /* 0x0000b000143d7810 */ /* 0x000fe40007f5e0ff */
[----:B------:R-:W-:Y:S02]  /*f970*/  SHF.R.U64 R24, R24, 0x3, RZ ;  /* 0x0000000318187819 */ /* 0x000fe400000012ff */
[----:B------:R-:W-:Y:S02]  /*f980*/  SHF.R.U64 R36, R36, 0x3, RZ ;  /* 0x0000000324247819 */ /* 0x000fe400000012ff */
[----:B------:R-:W-:Y:S02]  /*f990*/  SHF.R.U64 R52, R52, 0x3, RZ ;  /* 0x0000000334347819 */ /* 0x000fe400000012ff */
[----:B------:R-:W-:-:S02]  /*f9a0*/  LOP3.LUT R44, R44, R45, RZ, 0x3c, !PT ;  /* 0x0000002d2c2c7212 */ /* 0x000fc400078e3cff */
[----:B------:R-:W-:Y:S02]  /*f9b0*/  LOP3.LUT R60, R61, 0x380, RZ, 0xc0, !PT ;  /* 0x000003803d3c7812 */ /* 0x000fe400078ec0ff */
[----:B------:R-:W-:Y:S01]  /*f9c0*/  LOP3.LUT R24, R24, R25, RZ, 0x3c, !PT ;  /* 0x0000001918187212 */ /* 0x000fe200078e3cff */
[--C-:B------:R-:W-:Y:S01]  /*f9d0*/  IMAD.X R25, RZ, RZ, R21.reuse, P5 ;  /* 0x000000ffff197224 */ /* 0x100fe200028e0615 */
[----:B------:R-:W-:Y:S01]  /*f9e0*/  LOP3.LUT R36, R36, R37, RZ, 0x3c, !PT ;  /* 0x0000002524247212 */ /* 0x000fe200078e3cff */
[----:B------:R-:W-:Y:S01]  /*f9f0*/  IMAD.X R37, RZ, RZ, R21, P4 ;  /* 0x000000ffff257224 */ /* 0x000fe200020e0615 */
[----:B------:R-:W-:Y:S02]  /*fa00*/  IADD3.X R45, RZ, R21, RZ, P3, !PT ;  /* 0x00000015ff2d7210 */ /* 0x000fe40001ffe4ff */
[C---:B------:R-:W-:Y:S02]  /*fa10*/  IADD3 R65, P3, R20.reuse, 0xc000, RZ ;  /* 0x0000c00014417810 */ /* 0x040fe40007f7e0ff */
[----:B------:R-:W-:-:S02]  /*fa20*/  IADD3 R49, P5, R20, 0x8000, RZ ;  /* 0x0000800014317810 */ /* 0x000fc40007fbe0ff */
[----:B------:R-:W-:Y:S02]  /*fa30*/  IADD3 R57, P4, R20, 0xa000, RZ ;  /* 0x0000a00014397810 */ /* 0x000fe40007f9e0ff */
[----:B------:R-:W-:Y:S01]  /*fa40*/  LOP3.LUT R52, R52, R53, RZ, 0x3c, !PT ;  /* 0x0000003534347212 */ /* 0x000fe200078e3cff */
[----:B------:R-:W-:Y:S01]  /*fa50*/  IMAD.X R53, RZ, RZ, R21, P0 ;  /* 0x000000ffff357224 */ /* 0x000fe200000e0615 */
[----:B------:R-:W-:Y:S02]  /*fa60*/  SHF.R.U64 R60, R60, 0x3, RZ ;  /* 0x000000033c3c7819 */ /* 0x000fe400000012ff */
[----:B------:R-:W-:Y:S02]  /*fa70*/  LOP3.LUT R64, R65, 0x380, RZ, 0xc0, !PT ;  /* 0x0000038041407812 */ /* 0x000fe400078ec0ff */
[----:B------:R-:W-:Y:S02]  /*fa80*/  LOP3.LUT P0, RZ, R235, 0x3, RZ, 0xc0, !PT ;  /* 0x00000003ebff7812 */ /* 0x000fe4000780c0ff */
[----:B------:R-:W-:-:S02]  /*fa90*/  LOP3.LUT R48, R49, 0x380, RZ, 0xc0, !PT ;  /* 0x0000038031307812 */ /* 0x000fc400078ec0ff */
[----:B------:R-:W-:Y:S02]  /*faa0*/  LOP3.LUT R56, R57, 0x380, RZ, 0xc0, !PT ;  /* 0x0000038039387812 */ /* 0x000fe400078ec0ff */
[----:B------:R-:W-:Y:S01]  /*fab0*/  LOP3.LUT R60, R60, R61, RZ, 0x3c, !PT ;  /* 0x0000003d3c3c7212 */ /* 0x000fe200078e3cff */
[--C-:B------:R-:W-:Y:S01]  /*fac0*/  IMAD.X R61, RZ, RZ, R21.reuse, P2 ;  /* 0x000000ffff3d7224 */ /* 0x100fe200010e0615 */
[----:B------:R-:W-:Y:S02]  /*fad0*/  SHF.R.U64 R64, R64, 0x3, RZ ;  /* 0x0000000340407819 */ /* 0x000fe400000012ff */
        /* <DEDUP_REMOVED lines=8> */
[----:B------:R-:W-:-:S02]  /*fb60*/  IADD3 R11, P3, R20, 0xf000, RZ ;  /* 0x0000f000140b7810 */ /* 0x000fc40007f7e0ff */
[C---:B------:R-:W-:Y:S02]  /*fb70*/  IADD3 R69, P5, R20.reuse, 0xd000, RZ ;  /* 0x0000d00014457810 */ /* 0x040fe40007fbe0ff */
[C---:B------:R-:W-:Y:S01]  /*fb80*/  IADD3 R73, P4, R20.reuse, 0xe000, RZ ;  /* 0x0000e00014497810 */ /* 0x040fe20007f9e0ff */
[----:B------:R-:W-:Y:S01]  /*fb90*/  IMAD.X R77, RZ, RZ, R21, P3 ;  /* 0x000000ffff4d7224 */ /* 0x000fe200018e0615 */
[----:B------:R-:W-:Y:S02]  /*fba0*/  LOP3.LUT R15, R20, 0x380, RZ, 0xc0, !PT ;  /* 0x00000380140f7812 */ /* 0x000fe400078ec0ff */
[----:B0-----:R-:W-:Y:S02]  /*fbb0*/  LOP3.LUT R6, R11, 0x380, RZ, 0xc0, !PT ;  /* 0x000003800b067812 */ /* 0x001fe400078ec0ff */
[----:B------:R-:W-:Y:S02]  /*fbc0*/  LOP3.LUT R68, R69, 0x380, RZ, 0xc0, !PT ;  /* 0x0000038045447812 */ /* 0x000fe400078ec0ff */
[----:B------:R-:W-:-:S02]  /*fbd0*/  LOP3.LUT R72, R73, 0x380, RZ, 0xc0, !PT ;  /* 0x0000038049487812 */ /* 0x000fc400078ec0ff */
[----:B------:R-:W-:Y:S02]  /*fbe0*/  SHF.R.U64 R15, R15, 0x3, RZ ;  /* 0x000000030f0f7819 */ /* 0x000fe400000012ff */
[----:B------:R-:W-:Y:S02]  /*fbf0*/  SHF.R.U64 R6, R6, 0x3, RZ ;  /* 0x0000000306067819 */ /* 0x000fe400000012ff */
[----:B------:R-:W-:Y:S02]  /*fc00*/  SHF.R.U64 R68, R68, 0x3, RZ ;  /* 0x0000000344447819 */ /* 0x000fe400000012ff */
[----:B------:R-:W-:Y:S02]  /*fc10*/  SHF.R.U64 R72, R72, 0x3, RZ ;  /* 0x0000000348487819 */ /* 0x000fe400000012ff */
[----:B------:R-:W-:Y:S02]  /*fc20*/  LOP3.LUT R20, R15, R20, RZ, 0x3c, !PT ;  /* 0x000000140f147212 */ /* 0x000fe400078e3cff */
[----:B------:R-:W-:Y:S01]  /*fc30*/  LOP3.LUT R68, R68, R69, RZ, 0x3c, !PT ;  /* 0x0000004544447212 */ /* 0x000fe200078e3cff */
[--C-:B------:R-:W-:Y:S01]  /*fc40*/  IMAD.X R69, RZ, RZ, R21.reuse, P5 ;  /* 0x000000ffff457224 */ /* 0x100fe200028e0615 */
[----:B------:R-:W-:Y:S01]  /*fc50*/  LOP3.LUT R72, R72, R73, RZ, 0x3c, !PT ;  /* 0x0000004948487212 */ /* 0x000fe200078e3cff */
[----:B------:R-:W-:Y:S01]  /*fc60*/  IMAD.X R73, RZ, RZ, R21, P4 ;  /* 0x000000ffff497224 */ /* 0x000fe200020e0615 */
[----:B------:R-:W-:Y:S01]  /*fc70*/  LOP3.LUT R76, R6, R11, RZ, 0x3c, !PT ;  /* 0x0000000b064c7212 */ /* 0x000fe200078e3cff */
[----:B------:R-:W-:Y:S01]  /*fc80*/  BSSY B1, `(.L_x_1420) ;  /* 0x0000065000017945 */ /* 0x000fe20003800000 */
[----:B------:R-:W-:-:S02]  /*fc90*/  SHF.R.S32.HI R88, RZ, 0x1f, R222 ;  /* 0x0000001fff587819 */ /* 0x000fc400000114de */
[----:B------:R-:W-:Y:S02]  /*fca0*/  SHF.R.S32.HI R89, RZ, 0x1f, R220 ;  /* 0x0000001fff597819 */ /* 0x000fe400000114dc */
[----:B------:R-:W-:Y:S02]  /*fcb0*/  SHF.R.S32.HI R90, RZ, 0x1f, R221 ;  /* 0x0000001fff5a7819 */ /* 0x000fe400000114dd */
[----:B------:R-:W-:Y:S01]  /*fcc0*/  SHF.R.S32.HI R91, RZ, 0x1f, R205 ;  /* 0x0000001fff5b7819 */ /* 0x000fe200000114cd */
[----:B---3--:R-:W-:-:S05]  /*fcd0*/  IMAD R7, R230, 0x80, R14 ;  /* 0x00000080e6077824 */ /* 0x008fca00078e020e */
[C---:B------:R-:W-:Y:S01]  /*fce0*/  ISETP.GE.OR P2, PT, R7.reuse, R32, P0 ;  /* 0x000000200700720c */ /* 0x040fe20000746670 */
[----:B------:R-:W-:-:S05]  /*fcf0*/  VIADD R7, R7, 0x8 ;  /* 0x0000000807077836 */ /* 0x000fca0000000000 */
[----:B------:R-:W-:-:S07]  /*fd00*/  ISETP.GE.OR P0, PT, R7, R32, P0 ;  /* 0x000000200700720c */ /* 0x000fce0000706670 */
[----:B----4-:R-:W-:Y:S06]  /*fd10*/  @!P2 ST.E desc[UR60][R54.64], R5 ;  /* 0x000000053600a985 */ /* 0x010fec000c10193c */
[----:B--2---:R0:W-:Y:S04]  /*fd20*/  @!P0 ST.E desc[UR60][R58.64], R4 ;  /* 0x000000043a008985 */ /* 0x0041e8000c10193c */
[----:B------:R-:W5:Y:S04]  /*fd30*/  LD.E.128 R8, desc[UR60][R8.64] ;  /* 0x0000003c08087980 */ /* 0x000f68000c101d00 */
[----:B------:R-:W5:Y:S04]  /*fd40*/  LD.E.128 R12, desc[UR60][R12.64] ;  /* 0x0000003c0c0c7980 */ /* 0x000f68000c101d00 */
[----:B0-----:R0:W5:Y:S04]  /*fd50*/  LD.E.128 R4, desc[UR60][R20.64] ;  /* 0x0000003c14047980 */ /* 0x001168000c101d00 */
[----:B------:R-:W5:Y:S04]  /*fd60*/  LD.E.128 R24, desc[UR60][R24.64] ;  /* 0x0000003c18187980 */ /* 0x000f68000c101d00 */
[----:B------:R-:W5:Y:S01]  /*fd70*/  LD.E.128 R28, desc[UR60][R28.64] ;  /* 0x0000003c1c1c7980 */ /* 0x000f62000c101d00 */
[----:B0-----:R-:W-:-:S03]  /*fd80*/  IMAD R21, R81, UR4, RZ ;  /* 0x0000000451157c24 */ /* 0x001fc6000f8e02ff */
[----:B------:R-:W5:Y:S01]  /*fd90*/  LD.E.128 R36, desc[UR60][R36.64] ;  /* 0x0000003c24247980 */ /* 0x000f62000c101d00 */
[C---:B------:R-:W-:Y:S02]  /*fda0*/  IMAD R81, R80.reuse, UR5, R21 ;  /* 0x0000000550517c24 */ /* 0x040fe4000f8e0215 */
[----:B------:R-:W-:Y:S01]  /*fdb0*/  IMAD.WIDE.U32 R20, R80, UR4, RZ ;  /* 0x0000000450147c25 */ /* 0x000fe2000f8e00ff */
[----:B------:R-:W-:Y:S01]  /*fdc0*/  ULDC.64 UR4, c[0x0][0xbe8] ;  /* 0x0002fa0000047ab9 */ /* 0x000fe20000000a00 */
[----:B------:R-:W5:Y:S02]  /*fdd0*/  LD.E.128 R40, desc[UR60][R40.64] ;  /* 0x0000003c28287980 */ /* 0x000f64000c101d00 */
[----:B------:R-:W-:Y:S02]  /*fde0*/  IMAD.IADD R21, R21, 0x1, R81 ;  /* 0x0000000115157824 */ /* 0x000fe400078e0251 */
[----:B------:R-:W-:Y:S01]  /*fdf0*/  IMAD R81, R3, UR4, RZ ;  /* 0x0000000403517c24 */ /* 0x000fe2000f8e02ff */
[----:B------:R-:W5:Y:S01]  /*fe00*/  LD.E.128 R44, desc[UR60][R44.64] ;  /* 0x0000003c2c2c7980 */ /* 0x000f62000c101d00 */
[----:B------:R-:W-:-:S02]  /*fe10*/  IMAD R3, R223, 0x20, R233 ;  /* 0x00000020df037824 */ /* 0x000fc400078e02e9 */
[C---:B------:R-:W-:Y:S01]  /*fe20*/  IMAD R81, R224.reuse, UR5, R81 ;  /* 0x00000005e0517c24 */ /* 0x040fe2000f8e0251 */
[----:B------:R-:W5:Y:S01]  /*fe30*/  LD.E.128 R48, desc[UR60][R48.64] ;  /* 0x0000003c30307980 */ /* 0x000f62000c101d00 */
[----:B------:R-:W-:Y:S01]  /*fe40*/  IMAD.WIDE.U32 R20, R224, UR4, R20 ;  /* 0x00000004e0147c25 */ /* 0x000fe2000f8e0014 */
[----:B------:R-:W-:Y:S02]  /*fe50*/  ULDC.64 UR4, c[0x0][0xbf0] ;  /* 0x0002fc0000047ab9 */ /* 0x000fe40000000a00 */
[----:B------:R-:W5:Y:S01]  /*fe60*/  LD.E.128 R52, desc[UR60][R52.64] ;  /* 0x0000003c34347980 */ /* 0x000f62000c101d00 */
[----:B------:R-:W-:Y:S01]  /*fe70*/  IMAD R82, R230, 0x80, R3 ;  /* 0x00000080e6527824 */ /* 0x000fe200078e0203 */
[----:B------:R-:W-:Y:S01]  /*fe80*/  IADD3 R21, R21, R81, RZ ;  /* 0x0000005115157210 */ /* 0x000fe20007ffe0ff */
[----:B------:R-:W-:Y:S01]  /*fe90*/  IMAD R234, R234, UR4, RZ ;  /* 0x00000004eaea7c24 */ /* 0x000fe2000f8e02ff */
[----:B------:R-:W5:Y:S01]  /*fea0*/  LD.E.128 R56, desc[UR60][R56.64] ;  /* 0x0000003c38387980 */ /* 0x000f62000c101d00 */
[----:B------:R-:W-:-:S03]  /*feb0*/  @P1 IMAD.HI.U32 R80, R82, R83, RZ ;  /* 0x0000005352501227 */ /* 0x000fc600078e00ff */
[----:B------:R-:W5:Y:S01]  /*fec0*/  LD.E.128 R60, desc[UR60][R60.64] ;  /* 0x0000003c3c3c7980 */ /* 0x000f62000c101d00 */
[----:B------:R-:W-:Y:S01]  /*fed0*/  IMAD.MOV.U32 R3, RZ, RZ, R82 ;  /* 0x000000ffff037224 */ /* 0x000fe200078e0052 */
[----:B-1----:R-:W-:Y:S01]  /*fee0*/  @P1 SHF.R.U32.HI R3, RZ, R85, R80 ;  /* 0x00000055ff031219 */ /* 0x002fe20000011650 */
[C---:B------:R-:W-:Y:S01]  /*fef0*/  IMAD R81, R227.reuse, UR5, R234 ;  /* 0x00000005e3517c24 */ /* 0x040fe2000f8e02ea */
[----:B------:R-:W5:Y:S01]  /*ff00*/  LD.E.128 R64, desc[UR60][R64.64] ;  /* 0x0000003c40407980 */ /* 0x000f62000c101d00 */
[----:B------:R-:W-:Y:S01]  /*ff10*/  IMAD.WIDE.U32 R20, R227, UR4, R20 ;  /* 0x00000004e3147c25 */ /* 0x000fe2000f8e0014 */
[----:B------:R-:W-:Y:S01]  /*ff20*/  SHF.R.S32.HI R80, RZ, 0x1f, R3 ;  /* 0x0000001fff507819 */ /* 0x000fe20000011403 */
[----:B------:R-:W-:Y:S01]  /*ff30*/  ULDC.64 UR4, c[0x0][0xbe0] ;  /* 0x0002f80000047ab9 */ /* 0x000fe20000000a00 */
[----:B------:R-:W5:Y:S01]  /*ff40*/  LD.E.128 R68, desc[UR60][R68.64] ;  /* 0x0000003c44447980 */ /* 0x000f62000c101d00 */
[----:B------:R-:W-:Y:S02]  /*ff50*/  IMAD.IADD R21, R21, 0x1, R81 ;  /* 0x0000000115157824 */ /* 0x000fe400078e0251 */
[----:B------:R-:W-:Y:S01]  /*ff60*/  IMAD.MOV R81, RZ, RZ, -R3 ;  /* 0x000000ffff517224 */ /* 0x000fe200078e0a03 */
[----:B------:R-:W5:Y:S01]  /*ff70*/  LD.E.128 R72, desc[UR60][R72.64] ;  /* 0x0000003c48487980 */ /* 0x000f62000c101d00 */
[----:B------:R-:W-:-:S02]  /*ff80*/  IMAD R80, R80, UR4, RZ ;  /* 0x0000000450507c24 */ /* 0x000fc4000f8e02ff */
[----:B------:R-:W-:Y:S01]  /*ff90*/  IMAD R81, R0, R81, R82 ;  /* 0x0000005100517224 */ /* 0x000fe200078e0252 */
[----:B------:R-:W5:Y:S01]  /*ffa0*/  LD.E.128 R76, desc[UR60][R76.64] ;  /* 0x0000003c4c4c7980 */ /* 0x000f62000c101d00 */
[C---:B------:R-:W-:Y:S01]  /*ffb0*/  IMAD R83, R3.reuse, UR5, R80 ;  /* 0x0000000503537c24 */ /* 0x040fe2000f8e0250 */
[----:B------:R-:W-:Y:S01]  /*ffc0*/  @!PT LDS RZ, [RZ] ;  /* 0x00000000fffff984 */ /* 0x000fe20000000800 */
[----:B------:R-:W-:Y:S01]  /*ffd0*/  @!PT LDS RZ, [RZ] ;  /* 0x00000000fffff984 */ /* 0x000fe20000000800 */
[----:B------:R-:W-:Y:S01]  /*ffe0*/  @!PT LDS RZ, [RZ] ;  /* 0x00000000fffff984 */ /* 0x000fe20000000800 */
[----:B------:R-:W-:Y:S01]  /*fff0*/  @!PT LDS RZ, [RZ] ;  /* 0x00000000fffff984 */ /* 0x000fe20000000800 */
[----:B------:R0:W-:Y:S06]  /*10000*/  MEMBAR.ALL.CTA ;  /* 0x0000000000007992 */ /* 0x0001ec0000008000 */
[----:B0-----:R-:W0:Y:S01]  /*10010*/  FENCE.VIEW.ASYNC.S ;  /* 0x00000000000073c6 */ /* 0x001e220000000000 */
[----:B------:R-:W-:Y:S01]  /*10020*/  SHF.R.S32.HI R0, RZ, 0x1f, R81 ;  /* 0x0000001fff007819 */ /* 0x000fe20000011451 */
[----:B------:R-:W-:Y:S01]  /*10030*/  IMAD.WIDE.U32 R20, R3, UR4, R20 ;  /* 0x0000000403147c25 */ /* 0x000fe2000f8e0014 */
[----:B------:R-:W-:-:S03]  /*10040*/  ULDC.64 UR4, c[0x0][0xbd8] ;  /* 0x0002f60000047ab9 */ /* 0x000fc60000000a00 */
[----:B------:R-:W-:Y:S02]  /*10050*/  IMAD R85, R230, 0x80, R233 ;  /* 0x00000080e6557824 */ /* 0x000fe400078e02e9 */
[----:B------:R-:W-:Y:S02]  /*10060*/  IMAD.IADD R21, R21, 0x1, R83 ;  /* 0x0000000115157824 */ /* 0x000fe400078e0253 */
[----:B------:R-:W-:Y:S02]  /*10070*/  IMAD R0, R0, UR4, RZ ;  /* 0x0000000400007c24 */ /* 0x000fe4000f8e02ff */
[----:B------:R-:W-:Y:S02]  /*10080*/  VIADD R3, R85, 0x20 ;  /* 0x0000002055037836 */ /* 0x000fe40000000000 */
[C---:B------:R-:W-:Y:S02]  /*10090*/  IMAD R83, R81.reuse, UR5, R0 ;  /* 0x0000000551537c24 */ /* 0x040fe4000f8e0200 */
[----:B------:R-:W-:Y:S01]  /*100a0*/  IMAD.WIDE.U32 R20, R81, UR4, R20 ;  /* 0x0000000451147c25 */ /* 0x000fe2000f8e0014 */
[-C--:B------:R-:W-:Y:S01]  /*100b0*/  ISETP.GE.AND P0, PT, R3, R32.reuse, PT ;  /* 0x000000200300720c */ /* 0x080fe20003f06270 */
[----:B------:R-:W-:Y:S01]  /*100c0*/  ULDC.64 UR4, c[0x0][0xb80] ;  /* 0x0002e00000047ab9 */ /* 0x000fe20000000a00 */
[----:B------:R-:W-:Y:S01]  /*100d0*/  ISETP.GE.AND P2, PT, R85, R32, PT ;  /* 0x000000205500720c */ /* 0x000fe20003f46270 */
[----:B------:R-:W-:-:S02]  /*100e0*/  VIADD R0, R18, 0x32420 ;  /* 0x0003242012007836 */ /* 0x000fc40000000000 */
[----:B------:R-:W-:Y:S01]  /*100f0*/  VIADD R3, R85, 0x40 ;  /* 0x0000004055037836 */ /* 0x000fe20000000000 */
[C---:B------:R-:W-:Y:S01]  /*10100*/  LEA R86, P3, R20.reuse, UR4, 0x1 ;  /* 0x0000000414567c11 */ /* 0x040fe2000f8608ff */
[----:B------:R-:W-:Y:S01]  /*10110*/  IMAD.IADD R21, R21, 0x1, R83 ;  /* 0x0000000115157824 */ /* 0x000fe200078e0253 */
[----:B------:R-:W-:Y:S02]  /*10120*/  P2R R87, PR, RZ, 0x1 ;  /* 0x00000001ff577803 */ /* 0x000fe40000000000 */
[-C--:B------:R-:W-:Y:S02]  /*10130*/  ISETP.GE.AND P0, PT, R3, R32.reuse, PT ;  /* 0x000000200300720c */ /* 0x080fe40003f06270 */
[----:B------:R-:W-:Y:S02]  /*10140*/  PRMT R0, RZ, 0x654, R0 ;  /* 0x00000654ff007816 */ /* 0x000fe40000000000 */
[----:B------:R-:W-:Y:S01]  /*10150*/  LEA.HI.X R3, R20, UR5, R21, 0x1, P3 ;  /* 0x0000000514037c11 */ /* 0x000fe200098f0c15 */
[----:B------:R-:W-:Y:S01]  /*10160*/  VIADD R81, R85, 0x60 ;  /* 0x0000006055517836 */ /* 0x000fe20000000000 */
[----:B0-----:R0:W-:Y:S01]  /*10170*/  SYNCS.ARRIVE.TRANS64.RED.A1T0 RZ, [R0+URZ], RZ ;  /* 0x000000ff00ff79a7 */ /* 0x0011e2000810043f */
[----:B------:R1:W2:Y:S03]  /*10180*/  SHFL.IDX PT, R84, R86, RZ, 0x181f ;  /* 0x00181fff56547589 */ /* 0x0002a600000e0000 */
[----:B------:R-:W-:Y:S01]  /*10190*/  ISETP.GE.AND P1, PT, R81, R32, PT ;  /* 0x000000205100720c */ /* 0x000fe20003f26270 */
[----:B0-----:R1:W0:Y:S01]  /*101a0*/  SHFL.IDX PT, R0, R3, RZ, 0x181f ;  /* 0x00181fff03007589 */ /* 0x00122200000e0000 */
[----:B------:R-:W-:Y:S11]  /*101b0*/  @P2 BRA `(.L_x_1421) ;  /* 0x0000000000442947 */ /* 0x000ff60003800000 */
[----:B------:R-:W-:Y:S02]  /*101c0*/  ULDC UR4, c[0x0][0xbc8] ;  /* 0x0002f20000047ab9 */ /* 0x000fe40000000800 */
[----:B------:R-:W-:Y:S02]  /*101d0*/  ISETP.GE.AND P2, PT, R205, UR4, PT ;  /* 0x00000004cd007c0c */ /* 0x000fe4000bf46270 */
[----:B------:R-:W-:-:S11]  /*101e0*/  ISETP.GE.AND P3, PT, R221, UR4, PT ;  /* 0x00000004dd007c0c */ /* 0x000fd6000bf66270 */
[----:B--2---:R-:W-:-:S04]  /*101f0*/  @!P2 LEA R20, P4, R205, R84, 0x1 ;  /* 0x00000054cd14a211 */ /* 0x004fc800078808ff */
[----:B0-----:R-:W-:Y:S02]  /*10200*/  @!P2 LEA.HI.X R21, R205, R0, R91, 0x1, P4 ;  /* 0x00000000cd15a211 */ /* 0x001fe400020f0c5b */
[----:B------:R-:W-:-:S03]  /*10210*/  @!P3 LEA R80, P4, R221, R84, 0x1 ;  /* 0x00000054dd50b211 */ /* 0x000fc600078808ff */
[----:B-----5:R3:W-:Y:S01]  /*10220*/  @!P2 ST.E.128 desc[UR60][R20.64], R4 ;  /* 0x000000041400a985 */ /* 0x0207e2000c101d3c */
[----:B------:R-:W-:Y:S02]  /*10230*/  @!P3 LEA.HI.X R81, R221, R0, R90, 0x1, P4 ;  /* 0x00000000dd51b211 */ /* 0x000fe400020f0c5a */
[----:B------:R-:W-:-:S03]  /*10240*/  ISETP.GE.AND P4, PT, R220, UR4, PT ;  /* 0x00000004dc007c0c */ /* 0x000fc6000bf86270 */
[----:B------:R3:W-:Y:S10]  /*10250*/  @!P3 ST.E.128 desc[UR60][R80.64], R28 ;  /* 0x0000001c5000b985 */ /* 0x0007f4000c101d3c */
[----:B------:R-:W-:-:S04]  /*10260*/  @!P4 LEA R82, P5, R220, R84, 0x1 ;  /* 0x00000054dc52c211 */ /* 0x000fc800078a08ff */
[----:B------:R-:W-:Y:S02]  /*10270*/  @!P4 LEA.HI.X R83, R220, R0, R89, 0x1, P5 ;  /* 0x00000000dc53c211 */ /* 0x000fe400028f0c59 */
[----:B------:R-:W-:-:S03]  /*10280*/  ISETP.GE.AND P5, PT, R222, UR4, PT ;  /* 0x00000004de007c0c */ /* 0x000fc6000bfa6270 */
[----:B------:R3:W-:Y:S10]  /*10290*/  @!P4 ST.E.128 desc[UR60][R82.64], R48 ;  /* 0x000000305200c985 */ /* 0x0007f4000c101d3c */
[----:B------:R-:W-:-:S04]  /*102a0*/  @!P5 LEA R84, P6, R222, R84, 0x1 ;  /* 0x00000054de54d211 */ /* 0x000fc800078c08ff */
[----:B------:R-:W-:-:S05]  /*102b0*/  @!P5 LEA.HI.X R85, R222, R0, R88, 0x1, P6 ;  /* 0x00000000de55d211 */ /* 0x000fca00030f0c58 */
[----:B------:R3:W-:Y:S04]  /*102c0*/  @!P5 ST.E.128 desc[UR60][R84.64], R64 ;  /* 0x000000405400d985 */ /* 0x0007e8000c101d3c */
.L_x_1421:
[----:B------:R-:W-:Y:S05]  /*102d0*/  BSYNC B1 ;  /* 0x0000000000017941 */ /* 0x000fea0003800000 */
.L_x_1420:
[----:B------:R-:W-:Y:S01]  /*102e0*/  ISETP.NE.AND P2, PT, R87, RZ, PT ;  /* 0x000000ff5700720c */ /* 0x000fe20003f45270 */
[----:B0-----:R0:W4:Y:S01]  /*102f0*/  SHFL.IDX PT, R0, R3, 0x1, 0x181f ;  /* 0x00381f0003007f89 */ /* 0x00112200000e0000 */
[----:B------:R-:W-:Y:S03]  /*10300*/  BSSY B1, `(.L_x_1422) ;  /* 0x0000014000017945 */ /* 0x000fe60003800000 */
[----:B---3-5:R0:W3:Y:S08]  /*10310*/  SHFL.IDX PT, R28, R86, 0x1, 0x181f ;  /* 0x00381f00561c7f89 */ /* 0x0280f000000e0000 */
[----:B0-----:R-:W-:Y:S05]  /*10320*/  @P2 BRA `(.L_x_1423) ;  /* 0x0000000000442947 */ /* 0x001fea0003800000 */
[----:B------:R-:W-:Y:S02]  /*10330*/  ULDC UR4, c[0x0][0xbc8] ;  /* 0x0002f20000047ab9 */ /* 0x000fe40000000800 */
[----:B------:R-:W-:Y:S02]  /*10340*/  ISETP.GE.AND P2, PT, R205, UR4, PT ;  /* 0x00000004cd007c0c */ /* 0x000fe4000bf46270 */
[----:B------:R-:W-:Y:S02]  /*10350*/  ISETP.GE.AND P3, PT, R221, UR4, PT ;  /* 0x00000004dd007c0c */ /* 0x000fe4000bf66270 */
[----:B------:R-:W-:-:S09]  /*10360*/  ISETP.GE.AND P4, PT, R220, UR4, PT ;  /* 0x00000004dc007c0c */ /* 0x000fd2000bf86270 */
[----:B---3--:R-:W-:-:S04]  /*10370*/  @!P2 LEA R4, P5, R205, R28, 0x1 ;  /* 0x0000001ccd04a211 */ /* 0x008fc800078a08ff */
[----:B----4-:R-:W-:Y:S02]  /*10380*/  @!P2 LEA.HI.X R5, R205, R0, R91, 0x1, P5 ;  /* 0x00000000cd05a211 */ /* 0x010fe400028f0c5b */
[----:B------:R-:W-:-:S03]  /*10390*/  ISETP.GE.AND P5, PT, R222, UR4, PT ;  /* 0x00000004de007c0c */ /* 0x000fc6000bfa6270 */
[----:B------:R0:W-:Y:S01]  /*103a0*/  @!P2 ST.E.128 desc[UR60][R4.64], R8 ;  /* 0x000000080400a985 */ /* 0x0001e2000c101d3c */
        /* <DEDUP_REMOVED lines=9> */
.L_x_1423:
[----:B------:R-:W-:Y:S05]  /*10440*/  BSYNC B1 ;  /* 0x0000000000017941 */ /* 0x000fea0003800000 */
.L_x_1422:
        /* <DEDUP_REMOVED lines=9> */
[----:B0-----:R-:W-:-:S04]  /*104e0*/  @!P4 LEA R4, P5, R205, R10, 0x1 ;  /* 0x0000000acd04c211 */ /* 0x001fc800078a08ff */
[----:B-1----:R-:W-:Y:S02]  /*104f0*/  @!P4 LEA.HI.X R5, R205, R0, R91, 0x1, P5 ;  /* 0x00000000cd05c211 */ /* 0x002fe400028f0c5b */
        /* <DEDUP_REMOVED lines=10> */
.L_x_1425:
[----:B------:R-:W-:Y:S05]  /*105a0*/  BSYNC B1 ;  /* 0x0000000000017941 */ /* 0x000fea0003800000 */
.L_x_1424:
[----:B-1--4-:R-:W4:Y:S04]  /*105b0*/  SHFL.IDX PT, R3, R3, 0x3, 0x181f ;  /* 0x00781f0003037f89 */ /* 0x012f2800000e0000 */
[----:B------:R-:W1:Y:S01]  /*105c0*/  SHFL.IDX PT, R86, R86, 0x3, 0x181f ;  /* 0x00781f0056567f89 */ /* 0x000e6200000e0000 */
[----:B------:R-:W-:Y:S05]  /*105d0*/  @P1 BRA `(.L_x_1426) ;  /* 0x0000000c00e41947 */ /* 0x000fea0003800000 */
[----:B------:R-:W-:Y:S02]  /*105e0*/  ULDC UR4, c[0x0][0xbc8] ;  /* 0x0002f20000047ab9 */ /* 0x000fe40000000800 */
[----:B------:R-:W-:Y:S02]  /*105f0*/  ISETP.GE.AND P3, PT, R205, UR4, PT ;  /* 0x00000004cd007c0c */ /* 0x000fe4000bf66270 */
[----:B------:R-:W-:Y:S02]  /*10600*/  ISETP.GE.AND P4, PT, R221, UR4, PT ;  /* 0x00000004dd007c0c */ /* 0x000fe4000bf86270 */
[----:B------:R-:W-:-:S09]  /*10610*/  ISETP.GE.AND P5, PT, R220, UR4, PT ;  /* 0x00000004dc007c0c */ /* 0x000fd2000bfa6270 */
[-C--:B01----:R-:W-:Y:S02]  /*10620*/  @!P3 LEA R4, P0, R205, R86.reuse, 0x1 ;  /* 0x00000056cd04b211 */ /* 0x083fe400078008ff */
[-C--:B------:R-:W-:Y:S02]  /*10630*/  @!P4 LEA R6, P1, R221, R86.reuse, 0x1 ;  /* 0x00000056dd06c211 */ /* 0x080fe400078208ff */
[C---:B------:R-:W-:Y:S02]  /*10640*/  @!P5 LEA R8, P2, R220.reuse, R86, 0x1 ;  /* 0x00000056dc08d211 */ /* 0x040fe400078408ff */
        /* <DEDUP_REMOVED lines=12> */
.L_x_1418:
        /* <DEDUP_REMOVED lines=19> */
[----:B----4-:R-:W-:-:S05]  /*10840*/  VIADD R3, R3, 0xffffff80 ;  /* 0xffffff8003037836 */ /* 0x010fca0000000000 */
[----:B------:R-:W-:Y:S01]  /*10850*/  ISETP.GE.AND P3, PT, R3, 0x80, PT ;  /* 0x000000800300780c */ /* 0x000fe20003f66270 */
[----:B---3--:R-:W-:-:S12]  /*10860*/  @P1 BRA `(.L_x_1427) ;  /* 0x0000000000101947 */ /* 0x008fd80003800000 */
[----:B------:R-:W-:Y:S05]  /*10870*/  @!P0 BRA `(.L_x_1427) ;  /* 0x00000000000c8947 */ /* 0x000fea0003800000 */
[----:B------:R-:W3:Y:S04]  /*10880*/  LDG.E R3, desc[UR60][R4.64] ;  /* 0x0000003c04037981 */ /* 0x000ee8000c1e1900 */
[----:B-----5:R-:W3:Y:S02]  /*10890*/  LDG.E R8, desc[UR60][R4.64+0x4] ;  /* 0x0000043c04087981 */ /* 0x020ee4000c1e1900 */
[----:B---3--:R-:W-:-:S07]  /*108a0*/  IADD3 R8, -R3, R8, RZ ;  /* 0x0000000803087210 */ /* 0x008fce0007ffe1ff */
.L_x_1427:
        /* <DEDUP_REMOVED lines=41> */
[----:B------:R-:W-:Y:S01]  /*10b40*/  LEA R6, P0, R4, UR4, 0x2 ;  /* 0x0000000404067c11 */ /* 0x000fe2000f8010ff */
[----:B------:R-:W-:-:S05]  /*10b50*/  IMAD.IADD R3, R5, 0x1, R3 ;  /* 0x0000000105037824 */ /* 0x000fca00078e0203 */
[----:B------:R-:W-:Y:S01]  /*10b60*/  LEA.HI.X R7, R4, UR5, R3, 0x2, P0 ;  /* 0x0000000504077c11 */ /* 0x000fe200080f1403 */
[----:B------:R-:W-:-:S05]  /*10b70*/  IMAD.MOV.U32 R3, RZ, RZ, -0x800000 ;  /* 0xff800000ff037424 */ /* 0x000fca00078e00ff */
[----:B------:R3:W-:Y:S02]  /*10b80*/  STG.E desc[UR60][R6.64], R3 ;  /* 0x0000000306007986 */ /* 0x0007e4000c10193c */
.L_x_1429:
[----:B------:R-:W-:Y:S05]  /*10b90*/  BSYNC B1 ;  /* 0x0000000000017941 */ /* 0x000fea0003800000 */
.L_x_1428:
[----:B------:R-:W4:Y:S01]  /*10ba0*/  @P2 LDC R9, c[0x0][0xcf0] ;  /* 0x00033c00ff092b82 */ /* 0x000f220000000800 */
[----:B------:R-:W-:Y:S01]  /*10bb0*/  ULDC.64 UR4, c[0x0][0xba0] ;  /* 0x0002e80000047ab9 */ /* 0x000fe20000000a00 */
[----:B---3--:R-:W-:Y:S02]  /*10bc0*/  IMAD R7, R223, 0x20, R233 ;  /* 0x00000020df077824 */ /* 0x008fe400078e02e9 */
[----:B------:R-:W-:Y:S02]  /*10bd0*/  IMAD R3, R11, UR4, RZ ;  /* 0x000000040b037c24 */ /* 0x000fe4000f8e02ff */
[----:B------:R-:W-:-:S04]  /*10be0*/  IMAD.WIDE.U32 R4, R0, UR4, RZ ;  /* 0x0000000400047c25 */ /* 0x000fc8000f8e00ff */
[----:B------:R-:W-:Y:S01]  /*10bf0*/  IMAD R3, R0, UR5, R3 ;  /* 0x0000000500037c24 */ /* 0x000fe2000f8e0203 */
[----:B------:R-:W-:-:S03]  /*10c00*/  ULDC.64 UR4, c[0x0][0xbe8] ;  /* 0x0002fa0000047ab9 */ /* 0x000fc60000000a00 */
[----:B------:R-:W-:Y:S02]  /*10c10*/  IMAD.IADD R5, R5, 0x1, R3 ;  /* 0x0000000105057824 */ /* 0x000fe400078e0203 */
[----:B------:R-:W-:Y:S02]  /*10c20*/  IMAD R3, R10, UR4, RZ ;  /* 0x000000040a037c24 */ /* 0x000fe4000f8e02ff */
[----:B------:R-:W-:Y:S02]  /*10c30*/  IMAD R10, R230, 0x80, R7 ;  /* 0x00000080e60a7824 */ /* 0x000fe400078e0207 */
[----:B------:R-:W-:Y:S02]  /*10c40*/  IMAD R7, R224, UR5, R3 ;  /* 0x00000005e0077c24 */ /* 0x000fe4000f8e0203 */
[----:B--2---:R-:W-:-:S04]  /*10c50*/  @P2 IMAD.HI.U32 R0, R10, R15, RZ ;  /* 0x0000000f0a002227 */ /* 0x004fc800078e00ff */
[----:B------:R-:W-:Y:S01]  /*10c60*/  IMAD.WIDE.U32 R4, R224, UR4, R4 ;  /* 0x00000004e0047c25 */ /* 0x000fe2000f8e0004 */
[----:B------:R-:W-:-:S03]  /*10c70*/  ULDC.64 UR4, c[0x0][0xbf0] ;  /* 0x0002fc0000047ab9 */ /* 0x000fc60000000a00 */
[----:B------:R-:W-:Y:S01]  /*10c80*/  IMAD.MOV.U32 R3, RZ, RZ, R10 ;  /* 0x000000ffff037224 */ /* 0x000fe200078e000a */
[----:B----4-:R-:W-:Y:S01]  /*10c90*/  @P2 SHF.R.U32.HI R3, RZ, R9, R0 ;  /* 0x00000009ff032219 */ /* 0x010fe20000011600 */
[----:B------:R-:W-:Y:S01]  /*10ca0*/  IMAD R6, R234, UR4, RZ ;  /* 0x00000004ea067c24 */ /* 0x000fe2000f8e02ff */
[----:B------:R-:W-:Y:S02]  /*10cb0*/  IADD3 R5, R5, R7, RZ ;  /* 0x0000000705057210 */ /* 0x000fe40007ffe0ff */
        /* <DEDUP_REMOVED lines=12> */
[----:B------:R-:W-:Y:S02]  /*10d80*/  IMAD R0, R0, UR4, RZ ;  /* 0x0000000400007c24 */ /* 0x000fe4000f8e02ff */
[----:B------:R-:W-:Y:S02]  /*10d90*/  IMAD.IADD R5, R5, 0x1, R9 ;  /* 0x0000000105057824 */ /* 0x000fe400078e0209 */
        /* <DEDUP_REMOVED lines=10> */
.L_x_1631:
        /* <DEDUP_REMOVED lines=13> */
[-C--:B----4-:R-:W-:Y:S02]  /*10f10*/  @!P3 LEA R10, P5, R205, R14.reuse, 0x1 ;  /* 0x0000000ecd0ab211 */ /* 0x090fe400078a08ff */
[----:B------:R-:W-:Y:S02]  /*10f20*/  @!P2 LEA R12, P4, R221, R14, 0x1 ;  /* 0x0000000edd0ca211 */ /* 0x000fe400078808ff */
        /* <DEDUP_REMOVED lines=11> */
.L_x_1432:
[----:B------:R-:W-:Y:S05]  /*10fe0*/  BSYNC B1 ;  /* 0x0000000000017941 */ /* 0x000fea0003800000 */
.L_x_1431:
[----:B------:R-:W-:-:S03]  /*10ff0*/  UMOV UR4, 0xffffffff ;  /* 0xffffffff00047882 */ /* 0x000fc60000000000 */
[----:B------:R-:W-:Y:S05]  /*11000*/  BRA.DIV UR4, `(.L_x_1433) ;  /* 0x0000009204547947 */ /* 0x000fea000b800000 */
[----:B---3--:R3:W0:Y:S04]  /*11010*/  SHFL.IDX PT, R0, R4, 0x1, 0x181f ;  /* 0x00381f0004007f89 */ /* 0x00862800000e0000 */
[----:B----4-:R3:W4:Y:S02]  /*11020*/  SHFL.IDX PT, R14, R3, 0x1, 0x181f ;  /* 0x00381f00030e7f89 */ /* 0x01072400000e0000 */
.L_x_1635:
        /* <DEDUP_REMOVED lines=25> */
.L_x_1435:
[----:B------:R-:W-:Y:S05]  /*111c0*/  BSYNC B1 ;  /* 0x0000000000017941 */ /* 0x000fea0003800000 */
.L_x_1434:
[----:B------:R-:W-:-:S03]  /*111d0*/  UMOV UR4, 0xffffffff ;  /* 0xffffffff00047882 */ /* 0x000fc60000000000 */
[----:B------:R-:W-:Y:S05]  /*111e0*/  BRA.DIV UR4, `(.L_x_1436) ;  /* 0x0000009204247947 */ /* 0x000fea000b800000 */
[----:B0-----:R0:W0:Y:S04]  /*111f0*/  SHFL.IDX PT, R0, R4, 0x2, 0x181f ;  /* 0x00581f0004007f89 */ /* 0x00102800000e0000 */
[----:B----4-:R4:W0:Y:S02]  /*11200*/  SHFL.IDX PT, R14, R3, 0x2, 0x181f ;  /* 0x00581f00030e7f89 */ /* 0x01082400000e0000 */
.L_x_1639:
        /* <DEDUP_REMOVED lines=12> */
[-C--:B0-----:R-:W-:Y:S02]  /*112d0*/  @!P3 LEA R10, P5, R205, R14.reuse, 0x1 ;  /* 0x0000000ecd0ab211 */ /* 0x081fe400078a08ff */
[----:B------:R-:W-:Y:S02]  /*112e0*/  @!P2 LEA R12, P4, R221, R14, 0x1 ;  /* 0x0000000edd0ca211 */ /* 0x000fe400078808ff */
        /* <DEDUP_REMOVED lines=11> */
.L_x_1438:
[----:B------:R-:W-:Y:S05]  /*113a0*/  BSYNC B1 ;  /* 0x0000000000017941 */ /* 0x000fea0003800000 */
.L_x_1437:
[----:B------:R-:W-:-:S03]  /*113b0*/  UMOV UR4, 0xffffffff ;  /* 0xffffffff00047882 */ /* 0x000fc60000000000 */
[----:B------:R-:W-:Y:S05]  /*113c0*/  BRA.DIV UR4, `(.L_x_1439) ;  /* 0x0000008e04f47947 */ /* 0x000fea000b800000 */
[----:B0-----:R0:W0:Y:S04]  /*113d0*/  SHFL.IDX PT, R0, R4, 0x3, 0x181f ;  /* 0x00781f0004007f89 */ /* 0x00102800000e0000 */
[----:B------:R0:W0:Y:S02]  /*113e0*/  SHFL.IDX PT, R14, R3, 0x3, 0x181f ;  /* 0x00781f00030e7f89 */ /* 0x00002400000e0000 */
.L_x_1643:
        /* <DEDUP_REMOVED lines=12> */
[-C--:B------:R-:W-:Y:S02]  /*114b0*/  @!P3 LEA R4, P5, R205, R14.reuse, 0x1 ;  /* 0x0000000ecd04b211 */ /* 0x080fe400078a08ff */
        /* <DEDUP_REMOVED lines=11> */
.L_x_1426:
[----:B------:R-:W-:Y:S05]  /*11570*/  BSYNC B0 ;  /* 0x0000000000007941 */ /* 0x000fea0003800000 */
.L_x_1417:
[----:B------:R-:W-:Y:S02]  /*11580*/  ULDC UR4, c[0x0][0xd3c] ;  /* 0x00034f0000047ab9 */ /* 0x000fe40000000800 */
[----:B-1----:R-:W-:-:S13]  /*11590*/  ISETP.GE.AND P0, PT, R35, UR4, PT ;  /* 0x0000000423007c0c */ /* 0x002fda000bf06270 */
[----:B------:R-:W-:Y:S05]  /*115a0*/  @!P0 BRA `(.L_x_1440) ;  /* 0xfffffef800bc8947 */ /* 0x000fea000383ffff */
[----:B------:R-:W-:Y:S05]  /*115b0*/  BRA `(.L_x_1305) ;  /* 0x0000008000b47947 */ /* 0x000fea0003800000 */
.L_x_1303:
        /* <DEDUP_REMOVED lines=18> */
.L_x_1441:
        /* <DEDUP_REMOVED lines=42> */
.L_x_1447:
        /* <DEDUP_REMOVED lines=12> */
.L_x_1446:
[----:B------:R-:W-:Y:S05]  /*11a40*/  BSYNC B0 ;  /* 0x0000000000007941 */ /* 0x000fea0003800000 */
.L_x_1445:
        /* <DEDUP_REMOVED lines=20> */
[----:B------:R-:W-:Y:S01]  /*11b90*/  IMAD.MOV.U32 R2, RZ, RZ, R9 ;  /* 0x000000ffff027224 */ /* 0x000fe200078e0009 */
[----:B------:R-:W-:-:S07]  /*11ba0*/  MOV R7, R3 ;  /* 0x0000000300077202 */ /* 0x000fce0000000f00 */
.L_x_1443:
        /* <DEDUP_REMOVED lines=16> */
.L_x_1448:
        /* <DEDUP_REMOVED lines=25> */
.L_x_1444:
[----:B------:R-:W-:Y:S01]  /*11e40*/  MOV R17, RZ ;  /* 0x000000ff00117202 */ /* 0x000fe20000000f00 */
[----:B------:R-:W-:Y:S02]  /*11e50*/  IMAD.U32 R16, RZ, RZ, UR6 ;  /* 0x00000006ff107e24 */ /* 0x000fe4000f8e00ff */
[----:B------:R-:W-:-:S07]  /*11e60*/  IMAD.MOV.U32 R18, RZ, RZ, RZ ;  /* 0x000000ffff127224 */ /* 0x000fce00078e00ff */
.L_x_1449:
[----:B------:R-:W-:-:S13]  /*11e70*/  ISETP.NE.AND P0, PT, R5, RZ, PT ;  /* 0x000000ff0500720c */ /* 0x000fda0003f05270 */
[----:B------:R-:W0:Y:S01]  /*11e80*/  @!P0 S2R R3, SR_CgaCtaId ;  /* 0x0000000000038919 */ /* 0x000e220000008800 */
[----:B------:R-:W-:-:S04]  /*11e90*/  @!P0 MOV R0, 0x400 ;  /* 0x0000040000008802 */ /* 0x000fc80000000f00 */
[----:B0-----:R-:W-:-:S05]  /*11ea0*/  @!P0 LEA R0, R3, R0, 0x18 ;  /* 0x0000000003008211 */ /* 0x001fca00078ec0ff */
[----:B------:R2:W-:Y:S01]  /*11eb0*/  @!P0 STS.128 [R0+0x324d0], R16 ;  /* 0x0324d01000008388 */ /* 0x0005e20000000c00 */
[----:B------:R-:W-:Y:S06]  /*11ec0*/  BAR.ARV 0x5, 0x180 ;  /* 0x0146000000007b1d */ /* 0x000fec0000002000 */
.L_x_1442:
        /* <DEDUP_REMOVED lines=16> */
[C---:B0-----:R-:W-:Y:S02]  /*11fd0*/  LOP3.LUT R2, R0.reuse, 0x1f8, RZ, 0xc0, !PT ;  /* 0x000001f800027812 */ /* 0x041fe400078ec0ff */
        /* <DEDUP_REMOVED lines=12> */
[----:B------:R-:W-:Y:S01]  /*120a0*/  STL [R1+0x68], RZ ;  /* 0x000068ff01007387 */ /* 0x000fe20000100800 */
[----:B0-----:R-:W-:-:S03]  /*120b0*/  IMAD.MOV.U32 R4, RZ, RZ, 0x1 ;  /* 0x00000001ff047424 */ /* 0x001fc600078e00ff */
[----:B------:R0:W-:Y:S01]  /*120c0*/  STL [R1+0x20], R2 ;  /* 0x0000200201007387 */ /* 0x0001e20000100800 */
[----:B-1----:R-:W-:-:S03]  /*120d0*/  LOP3.LUT R3, R0, 0x40, RZ, 0xfc, !PT ;  /* 0x0000004000037812 */ /* 0x002fc600078efcff */
[----:B------:R1:W-:Y:S04]  /*120e0*/  STL [R1+0xc], RZ ;  /* 0x00000cff01007387 */ /* 0x0003e80000100800 */
[----:B------:R1:W-:Y:S01]  /*120f0*/  STL [R1+0x8], RZ ;  /* 0x000008ff01007387 */ /* 0x0003e20000100800 */
[----:B0-----:R-:W-:-:S03]  /*12100*/  LOP3.LUT R2, R0, 0x80, RZ, 0xfc, !PT ;  /* 0x0000008000027812 */ /* 0x001fc600078efcff */
[----:B------:R1:W-:Y:S01]  /*12110*/  STL [R1+0x1c], R4 ;  /* 0x00001c0401007387 */ /* 0x0003e20000100800 */
[----:B------:R-:W-:-:S07]  /*12120*/  LOP3.LUT R0, R0, 0xc0, RZ, 0xfc, !PT ;  /* 0x000000c000007812 */ /* 0x000fce00078efcff */
.L_x_1596:
[----:B01----:R-:W0:Y:S02]  /*12130*/  LDC.64 R2, c[0x0][0xd88] ;  /* 0x00036200ff027b82 */ /* 0x003e240000000a00 */
[----:B0-----:R-:W-:-:S05]  /*12140*/  IMAD.WIDE R2, R19, 0x4, R2 ;  /* 0x0000000413027825 */ /* 0x001fca00078e0202 */
[----:B------:R-:W1:Y:S01]  /*12150*/  LDG.E R15, desc[UR60][R2.64] ;  /* 0x0000003c020f7981 */ /* 0x000e62000c1e1900 */
[----:B------:R-:W-:Y:S05]  /*12160*/  YIELD ;  /* 0x0000000000007946 */ /* 0x000fea0003800000 */
[----:B------:R-:W-:Y:S01]  /*12170*/  ULDC.64 UR4, c[0x0][0xb20] ;  /* 0x0002c80000047ab9 */ /* 0x000fe20000000a00 */
[----:B--2---:R-:W-:Y:S01]  /*12180*/  IMAD.MOV.U32 R0, RZ, RZ, RZ ;  /* 0x000000ffff007224 */ /* 0x004fe200078e00ff */
[----:B------:R-:W-:Y:S02]  /*12190*/  ISETP.NE.U32.AND P0, PT, RZ, UR4, PT ;  /* 0x00000004ff007c0c */ /* 0x000fe4000bf05070 */
[----:B-----5:R-:W-:Y:S01]  /*121a0*/  CS2R R8, SRZ ;  /* 0x0000000000087805 */ /* 0x020fe2000001ff00 */
[----:B------:R-:W-:Y:S01]  /*121b0*/  ULDC.64 UR10, c[0x0][0xb10] ;  /* 0x0002c400000a7ab9 */ /* 0x000fe20000000a00 */
[----:B------:R-:W-:Y:S01]  /*121c0*/  ULDC.64 UR8, c[0x0][0xb08] ;  /* 0x0002c20000087ab9 */ /* 0x000fe20000000a00 */
[----:B------:R-:W-:Y:S01]  /*121d0*/  ISETP.NE.AND.EX P0, PT, RZ, UR5, PT, P0 ;  /* 0x00000005ff007c0c */ /* 0x000fe2000bf05300 */
[----:B------:R-:W-:Y:S01]  /*121e0*/  ULDC.64 UR6, c[0x0][0xb00] ;  /* 0x0002c00000067ab9 */ /* 0x000fe20000000a00 */
[----:B-1----:R-:W-:Y:S01]  /*121f0*/  SHF.R.S32.HI R4, RZ, 0x1f, R15 ;  /* 0x0000001fff047819 */ /* 0x002fe2000001140f */
        /* <DEDUP_REMOVED lines=8> */
[----:B------:R1:W5:Y:S01]  /*12280*/  @P0 LDG.E R0, desc[UR60][R2.64] ;  /* 0x0000003c02000981 */ /* 0x000362000c1e1900 */
[----:B------:R-:W-:Y:S01]  /*12290*/  ISETP.NE.AND.EX P2, PT, RZ, UR5, PT, P2 ;  /* 0x00000005ff007c0c */ /* 0x000fe2000bf45320 */
[----:B------:R-:W-:Y:S01]  /*122a0*/  IMAD.MOV.U32 R12, RZ, RZ, RZ ;  /* 0x000000ffff0c7224 */ /* 0x000fe200078e00ff */
[----:B------:R-:W-:Y:S01]  /*122b0*/  ISETP.NE.U32.AND P3, PT, RZ, UR10, PT ;  /* 0x0000000aff007c0c */ /* 0x000fe2000bf65070 */
[----:B------:R-:W-:Y:S01]  /*122c0*/  STL [R1], R14 ;  /* 0x0000000e01007387 */ /* 0x000fe20000100800 */
[----:B------:R-:W-:Y:S02]  /*122d0*/  ISETP.NE.U32.AND P0, PT, RZ, UR6, PT ;  /* 0x00000006ff007c0c */ /* 0x000fe4000bf05070 */
[----:B------:R-:W-:Y:S01]  /*122e0*/  ISETP.NE.AND.EX P3, PT, RZ, UR11, PT, P3 ;  /* 0x0000000bff007c0c */ /* 0x000fe2000bf65330 */
[----:B------:R-:W-:Y:S01]  /*122f0*/  STL [R1+0x24], R13 ;  /* 0x0000240d01007387 */ /* 0x000fe20000100800 */
[----:B------:R-:W-:Y:S02]  /*12300*/  ISETP.NE.U32.AND P1, PT, RZ, UR8, PT ;  /* 0x00000008ff007c0c */ /* 0x000fe4000bf25070 */
[----:B-1----:R-:W-:-:S02]  /*12310*/  IADD3 R2, P4, R14, UR4, RZ ;  /* 0x000000040e027c10 */ /* 0x002fc4000ff9e0ff */
[----:B------:R-:W-:Y:S02]  /*12320*/  ISETP.NE.AND.EX P0, PT, RZ, UR7, PT, P0 ;  /* 0x00000007ff007c0c */ /* 0x000fe4000bf05300 */
[C---:B------:R-:W-:Y:S02]  /*12330*/  IADD3.X R3, R13.reuse, UR5, RZ, P4, !PT ;  /* 0x000000050d037c10 */ /* 0x040fe4000a7fe4ff */
[C---:B0-----:R-:W-:Y:S02]  /*12340*/  IADD3 R4, P4, R14.reuse, UR8, RZ ;  /* 0x000000080e047c10 */ /* 0x041fe4000ff9e0ff */
[----:B------:R-:W-:Y:S01]  /*12350*/  ISETP.NE.AND.EX P1, PT, RZ, UR9, PT, P1 ;  /* 0x00000009ff007c0c */ /* 0x000fe2000bf25310 */
[----:B------:R-:W2:Y:S01]  /*12360*/  @P2 LDG.E R8, desc[UR60][R2.64] ;  /* 0x0000003c02082981 */ /* 0x000ea2000c1e1900 */
[----:B------:R-:W-:Y:S01]  /*12370*/  IADD3.X R5, R13, UR9, RZ, P4, !PT ;  /* 0x000000090d057c10 */ /* 0x000fe2000a7fe4ff */
[----:B------:R-:W-:Y:S01]  /*12380*/  ULDC UR4, c[0x0][0x288] ;  /* 0x0000a20000047ab9 */ /* 0x000fe20000000800 */
[----:B------:R-:W-:-:S02]  /*12390*/  @P3 IADD3 R10, P4, R14, UR10, RZ ;  /* 0x0000000a0e0a3c10 */ /* 0x000fc4000ff9e0ff */
[----:B------:R-:W-:Y:S02]  /*123a0*/  IADD3 R6, P5, R14, UR6, RZ ;  /* 0x000000060e067c10 */ /* 0x000fe4000ffbe0ff */
[C---:B------:R-:W-:Y:S02]  /*123b0*/  @P3 IADD3.X R11, R13.reuse, UR11, RZ, P4, !PT ;  /* 0x0000000b0d0b3c10 */ /* 0x040fe4000a7fe4ff */
[----:B------:R-:W-:-:S03]  /*123c0*/  IADD3.X R7, R13, UR7, RZ, P5, !PT ;  /* 0x000000070d077c10 */ /* 0x000fc6000affe4ff */
[----:B------:R-:W5:Y:S04]  /*123d0*/  @P1 LDG.E R9, desc[UR60][R4.64] ;  /* 0x0000003c04091981 */ /* 0x000f68000c1e1900 */
[----:B------:R-:W5:Y:S04]  /*123e0*/  @P0 LDG.E R12, desc[UR60][R6.64] ;  /* 0x0000003c060c0981 */ /* 0x000f68000c1e1900 */
[----:B--2---:R0:W-:Y:S02]  /*123f0*/  STL [R1+0x34], R8 ;  /* 0x0000340801007387 */ /* 0x0041e40000100800 */
[----:B0-----:R-:W-:Y:S01]  /*12400*/  MOV R8, UR4 ;  /* 0x0000000400087c02 */ /* 0x001fe20008000f00 */
        /* <DEDUP_REMOVED lines=11> */
[----:B0-----:R-:W-:Y:S01]  /*124c0*/  IMAD.U32 R8, RZ, RZ, UR4 ;  /* 0x00000004ff087e24 */ /* 0x001fe2000f8e00ff */
[----:B----4-:R-:W-:Y:S06]  /*124d0*/  @P3 BRA `(.L_x_1451) ;  /* 0x0000000000143947 */ /* 0x010fec0003800000 */
[----:B------:R-:W-:Y:S05]  /*124e0*/  @!P2 BRA `(.L_x_1451) ;  /* 0x000000000010a947 */ /* 0x000fea0003800000 */
[----:B------:R-:W2:Y:S04]  /*124f0*/  LDG.E R11, desc[UR60][R2.64] ;  /* 0x0000003c020b7981 */ /* 0x000ea8000c1e1900 */
[----:B------:R-:W2:Y:S02]  /*12500*/  LDG.E R2, desc[UR60][R2.64+0x4] ;  /* 0x0000043c02027981 */ /* 0x000ea4000c1e1900 */
[----:B--2---:R-:W-:-:S05]  /*12510*/  IMAD.IADD R2, R2, 0x1, -R11 ;  /* 0x0000000102027824 */ /* 0x004fca00078e0a0b */
[----:B------:R0:W-:Y:S02]  /*12520*/  STL [R1+0x44], R2 ;  /* 0x0000440201007387 */ /* 0x0001e40000100800 */
.L_x_1451:
        /* <DEDUP_REMOVED lines=12> */
.L_x_1452:
[----:B------:R-:W-:Y:S05]  /*125f0*/  @!P0 BRA `(.L_x_1453) ;  /* 0x00000000000c8947 */ /* 0x000fea0003800000 */
[----:B------:R-:W2:Y:S04]  /*12600*/  LDG.E R8, desc[UR60][R6.64] ;  /* 0x0000003c06087981 */ /* 0x000ea8000c1e1900 */
[----:B------:R-:W2:Y:S02]  /*12610*/  LDG.E R6, desc[UR60][R6.64+0x4] ;  /* 0x0000043c06067981 */ /* 0x000ea4000c1e1900 */
[----:B--2---:R-:W-:-:S07]  /*12620*/  IMAD.IADD R8, R6, 0x1, -R8 ;  /* 0x0000000106087824 */ /* 0x004fce00078e0a08 */
.L_x_1453:
[----:B0-----:R-:W2:Y:S01]  /*12630*/  @P1 LDG.E R2, desc[UR60][R4.64] ;  /* 0x0000003c04021981 */ /* 0x001ea2000c1e1900 */
[----:B-----5:R-:W-:-:S03]  /*12640*/  IMAD.IADD R0, R8, 0x1, -R0 ;  /* 0x0000000108007824 */ /* 0x020fc600078e0a00 */
[----:B------:R-:W2:Y:S01]  /*12650*/  @P1 LDG.E R4, desc[UR60][R4.64+0x4] ;  /* 0x0000043c04041981 */ /* 0x000ea2000c1e1900 */
[----:B------:R-:W-:Y:S01]  /*12660*/  BSSY B0, `(.L_x_1454) ;  /* 0x0000150000007945 */ /* 0x000fe20003800000 */
[----:B--2---:R-:W-:-:S04]  /*12670*/  @P1 IMAD.IADD R10, R4, 0x1, -R2 ;  /* 0x00000001040a1824 */ /* 0x004fc800078e0a02 */
[----:B------:R-:W-:-:S04]  /*12680*/  IMAD.IADD R3, R0, 0x1, R10 ;  /* 0x0000000100037824 */ /* 0x000fc800078e020a */
[----:B------:R-:W-:-:S04]  /*12690*/  VIADD R2, R3, 0x5f ;  /* 0x0000005f03027836 */ /* 0x000fc80000000000 */
[----:B------:R-:W-:Y:S01]  /*126a0*/  IMAD.HI R2, R2, 0x2aaaaaab, RZ ;  /* 0x2aaaaaab02027827 */ /* 0x000fe200078e02ff */
[----:B------:R0:W-:Y:S04]  /*126b0*/  STL [R1+0x7c], R3 ;  /* 0x00007c0301007387 */ /* 0x0001e80000100800 */
[----:B0-----:R-:W-:-:S04]  /*126c0*/  SHF.R.U32.HI R3, RZ, 0x1f, R2 ;  /* 0x0000001fff037819 */ /* 0x001fc80000011602 */
[----:B------:R-:W-:-:S05]  /*126d0*/  LEA.HI.SX32 R4, R2, R3, 0x1c ;  /* 0x0000000302047211 */ /* 0x000fca00078fe2ff */
[--C-:B------:R-:W-:Y:S02]  /*126e0*/  IMAD R2, R4, 0x60, -R0.reuse ;  /* 0x0000006004027824 */ /* 0x100fe400078e0a00 */
[----:B------:R-:W-:-:S03]  /*126f0*/  IMAD.MOV R0, RZ, RZ, -R0 ;  /* 0x000000ffff007224 */ /* 0x000fc600078e0a00 */
[----:B------:R-:W-:Y:S02]  /*12700*/  VIMNMX R10, R2, R10, PT ;  /* 0x0000000a020a7248 */ /* 0x000fe40003fe0100 */
[----:B------:R-:W-:-:S04]  /*12710*/  VIMNMX R0, RZ, R0, !PT ;  /* 0x00000000ff007248 */ /* 0x000fc80007fe0100 */
[----:B------:R-:W-:Y:S01]  /*12720*/  ISETP.GT.AND P0, PT, R10, R0, PT ;  /* 0x000000000a00720c */ /* 0x000fe20003f04270 */
[----:B------:R-:W-:-:S05]  /*12730*/  IMAD.WIDE.U32 R2, R0, -0x55555555, RZ ;  /* 0xaaaaaaab00027825 */ /* 0x000fca00078e00ff */
[----:B------:R-:W-:-:S07]  /*12740*/  SHF.R.U32.HI R2, RZ, 0x6, R3 ;  /* 0x00000006ff027819 */ /* 0x000fce0000011603 */
[----:B------:R-:W-:-:S04]  /*12750*/  @P0 VIADD R10, R10, 0x5f ;  /* 0x0000005f0a0a0836 */ /* 0x000fc80000000000 */
[----:B------:R-:W-:Y:S01]  /*12760*/  @P0 IMAD.HI R0, R10, 0x2aaaaaab, RZ ;  /* 0x2aaaaaab0a000827 */ /* 0x000fe200078e02ff */
[----:B------:R0:W-:Y:S04]  /*12770*/  STL [R1+0x38], R4 ;  /* 0x0000380401007387 */ /* 0x0001e80000100800 */
[----:B------:R-:W-:Y:S01]  /*12780*/  @P0 SHF.R.U32.HI R3, RZ, 0x1f, R0 ;  /* 0x0000001fff030819 */ /* 0x000fe20000011600 */
[----:B------:R-:W-:-:S03]  /*12790*/  IMAD.MOV.U32 R7, RZ, RZ, R2 ;  /* 0x000000ffff077224 */ /* 0x000fc600078e0002 */
[----:B------:R-:W-:-:S04]  /*127a0*/  @P0 LEA.HI.SX32 R7, R0, R3, 0x1c ;  /* 0x0000000300070211 */ /* 0x000fc800078fe2ff */
[----:B------:R-:W-:Y:S02]  /*127b0*/  ISETP.GT.AND P2, PT, R7, R2, PT ;  /* 0x000000020700720c */ /* 0x000fe40003f44270 */
[----:B------:R-:W-:-:S11]  /*127c0*/  PLOP3.LUT P0, PT, PT, PT, PT, 0x80, 0x0 ;  /* 0x000000000000781c */ /* 0x000fd60003f0f070 */
[----:B0-----:R-:W-:Y:S05]  /*127d0*/  @!P2 BRA `(.L_x_1455) ;  /* 0x0000001000e0a947 */ /* 0x001fea0003800000 */
[----:B------:R-:W-:Y:S01]  /*127e0*/  UMOV UR4, 0xffffffff ;  /* 0xffffffff00047882 */ /* 0x000fe20000000000 */
[----:B------:R-:W-:Y:S02]  /*127f0*/  SEL R0, R11, RZ, !P1 ;  /* 0x000000ff0b007207 */ /* 0x000fe40004800000 */
[----:B------:R-:W-:Y:S05]  /*12800*/  BRA.DIV UR4, `(.L_x_1456) ;  /* 0x0000007e042c7947 */ /* 0x000fea000b800000 */
[----:B------:R-:W0:Y:S02]  /*12810*/  S2R R3, SR_TID.X ;  /* 0x0000000000037919 */ /* 0x000e240000002100 */
[----:B0-----:R-:W-:-:S04]  /*12820*/  SHF.R.U32.HI R3, RZ, 0x5, R3 ;  /* 0x00000005ff037819 */ /* 0x001fc80000011603 */
[----:B------:R-:W-:-:S05]  /*12830*/  LOP3.LUT R3, R3, 0x3, RZ, 0xc0, !PT ;  /* 0x0000000303037812 */ /* 0x000fca00078ec0ff */
[----:B------:R0:W1:Y:S02]  /*12840*/  SHFL.IDX PT, R14, R3, RZ, 0x1f ;  /* 0x00001fff030e7589 */ /* 0x00006400000e0000 */
.L_x_1646:
[----:B-1----:R-:W-:Y:S02]  /*12850*/  ISETP.NE.AND P0, PT, R14, RZ, PT ;  /* 0x000000ff0e00720c */ /* 0x002fe40003f05270 */
[----:B------:R-:W-:-:S11]  /*12860*/  PLOP3.LUT P6, PT, PT, PT, PT, 0x8, 0x0 ;  /* 0x000000000000781c */ /* 0x000fd60003fce170 */
[----:B------:R-:W-:Y:S05]  /*12870*/  @P0 BRA `(.L_x_1457) ;  /* 0x00000000000c0947 */ /* 0x000fea0003800000 */
[----:B------:R-:W-:-:S03]  /*12880*/  UMOV UR4, 0xffffffff ;  /* 0xffffffff00047882 */ /* 0x000fc60000000000 */
[----:B------:R-:W-:Y:S05]  /*12890*/  BRA.DIV UR4, `(.L_x_1458) ;  /* 0x0000007e043c7947 */ /* 0x000fea000b800000 */
[----:B------:R-:W-:-:S13]  /*128a0*/  ELECT P6, URZ, PT ;  /* 0x00000000003f782f */ /* 0x000fda00038c0000 */
.L_x_1457:
[----:B0-----:R-:W2:Y:S04]  /*128b0*/  LDL R3, [R1+0x68] ;  /* 0x0000680001037983 */ /* 0x001ea80000100800 */
[----:B------:R-:W3:Y:S01]  /*128c0*/  LDL R5, [R1+0x4] ;  /* 0x0000040001057983 */ /* 0x000ee20000100800 */
[----:B------:R-:W-:Y:S01]  /*128d0*/  BSSY B1, `(.L_x_1459) ;  /* 0x0000008000017945 */ /* 0x000fe20003800000 */
[----:B--2---:R-:W-:-:S04]  /*128e0*/  IADD3 R3, R3, 0x1, RZ ;  /* 0x0000000103037810 */ /* 0x004fc80007ffe0ff */
[----:B------:R-:W-:-:S04]  /*128f0*/  LEA.HI R4, R3, R3, RZ, 0x1 ;  /* 0x0000000303047211 */ /* 0x000fc800078f08ff */
[----:B------:R-:W-:-:S05]  /*12900*/  LOP3.LUT R4, R4, 0xfffffffe, RZ, 0xc0, !PT ;  /* 0xfffffffe04047812 */ /* 0x000fca00078ec0ff */
[----:B------:R-:W-:-:S05]  /*12910*/  IMAD.IADD R3, R3, 0x1, -R4 ;  /* 0x0000000103037824 */ /* 0x000fca00078e0a04 */
[----:B------:R-:W-:-:S04]  /*12920*/  SHF.L.U32 R3, R3, 0x1f, RZ ;  /* 0x0000001f03037819 */ /* 0x000fc800000006ff */
[----:B---3--:R-:W0:Y:S02]  /*12930*/  SYNCS.PHASECHK.TRANS64.TRYWAIT P0, [R5+URZ+0x32420], R3 ;  /* 0x03242003050075a7 */ /* 0x008e24000800017f */
[----:B0-----:R-:W-:Y:S05]  /*12940*/  @!P0 BRA `(.L_x_1460) ;  /* 0x0000007c00308947 */ /* 0x001fea0003800000 */
.L_x_1649:
[----:B------:R-:W-:Y:S05]  /*12950*/  BSYNC B1 ;  /* 0x0000000000017941 */ /* 0x000fea0003800000 */
.L_x_1459:
        /* <DEDUP_REMOVED lines=14> */
.L_x_1650:
[----:B------:R-:W-:Y:S05]  /*12a40*/  BSYNC B2 ;  /* 0x0000000000027941 */ /* 0x000fea0003800000 */
.L_x_1463:
        /* <DEDUP_REMOVED lines=9> */
.L_x_1466:
[----:B------:R-:W-:Y:S05]  /*12ae0*/  BSYNC B2 ;  /* 0x0000000000027941 */ /* 0x000fea0003800000 */
.L_x_1465:
        /* <DEDUP_REMOVED lines=8> */
[----:B------:R-:W-:Y:S01]  /*12b70*/  VIADD R4, R4, 0xffffffa0 ;  /* 0xffffffa004047836 */ /* 0x000fe20000000000 */
[----:B------:R-:W-:Y:S01]  /*12b80*/  UIADD3.X UR5, URZ, UR39, URZ, UP0, !UPT ;  /* 0x000000273f057290 */ /* 0x000fe200087fe43f */
[----:B------:R-:W-:Y:S01]  /*12b90*/  UMOV UR7, 0x12f00000 ;  /* 0x12f0000000077882 */ /* 0x000fe20000000000 */
[----:B--2---:R-:W-:-:S02]  /*12ba0*/  IMAD R5, R5, 0x3000, R6 ;  /* 0x0000300005057824 */ /* 0x004fc400078e0206 */
[----:B------:R-:W-:Y:S02]  /*12bb0*/  VIADD R6, R3, 0x32490 ;  /* 0x0003249003067836 */ /* 0x000fe40000000000 */
[----:B------:R-:W-:-:S07]  /*12bc0*/  VIADD R5, R5, 0x1c400 ;  /* 0x0001c40005057836 */ /* 0x000fce0000000000 */
.L_x_1467:
        /* <DEDUP_REMOVED lines=13> */
.L_x_1651:
[----:B------:R-:W-:Y:S05]  /*12ca0*/  BSYNC B2 ;  /* 0x0000000000027941 */ /* 0x000fea0003800000 */
.L_x_1468:
        /* <DEDUP_REMOVED lines=11> */
.L_x_1471:
[----:B------:R-:W-:Y:S05]  /*12d60*/  BSYNC B2 ;  /* 0x0000000000027941 */ /* 0x000fea0003800000 */
.L_x_1470:
        /* <DEDUP_REMOVED lines=11> */
.L_x_1472:
        /* <DEDUP_REMOVED lines=15> */
.L_x_1473:
        /* <DEDUP_REMOVED lines=15> */
.L_x_1474:
        /* <DEDUP_REMOVED lines=15> */
.L_x_1475:
        /* <DEDUP_REMOVED lines=10> */
.L_x_1462:
[----:B------:R-:W-:Y:S05]  /*13190*/  BSYNC B1 ;  /* 0x0000000000017941 */ /* 0x000fea0003800000 */
.L_x_1461:
        /* <DEDUP_REMOVED lines=13> */
.L_x_1491:
        /* <DEDUP_REMOVED lines=14> */
.L_x_1652:
[----:B------:R-:W-:Y:S05]  /*13350*/  BSYNC B2 ;  /* 0x0000000000027941 */ /* 0x000fea0003800000 */
.L_x_1478:
        /* <DEDUP_REMOVED lines=9> */
.L_x_1481:
[----:B------:R-:W-:Y:S05]  /*133f0*/  BSYNC B2 ;  /* 0x0000000000027941 */ /* 0x000fea0003800000 */
.L_x_1480:
        /* <DEDUP_REMOVED lines=13> */
.L_x_1482:
        /* <DEDUP_REMOVED lines=13> */
.L_x_1653:
[----:B------:R-:W-:Y:S05]  /*135a0*/  BSYNC B2 ;  /* 0x0000000000027941 */ /* 0x000fea0003800000 */
.L_x_1483:
        /* <DEDUP_REMOVED lines=11> */
.L_x_1486:
[----:B------:R-:W-:Y:S05]  /*13660*/  BSYNC B2 ;  /* 0x0000000000027941 */ /* 0x000fea0003800000 */
.L_x_1485:
        /* <DEDUP_REMOVED lines=9> */
[----:B--2---:R-:W-:-:S05]  /*13700*/  IMAD R5, R5, 0xc000, R6 ;  /* 0x0000c00005057824 */ /* 0x004fca00078e0206 */
[----:B------:R-:W-:-:S07]  /*13710*/  IADD3 R6, R5, 0x400, RZ ;  /* 0x0000040005067810 */ /* 0x000fce0007ffe0ff */
.L_x_1487:
        /* <DEDUP_REMOVED lines=15> */
.L_x_1488:
        /* <DEDUP_REMOVED lines=15> */
.L_x_1489:
        /* <DEDUP_REMOVED lines=15> */
.L_x_1490:
        /* <DEDUP_REMOVED lines=10> */
.L_x_1477:
[----:B------:R-:W-:Y:S05]  /*13a90*/  BSYNC B1 ;  /* 0x0000000000017941 */ /* 0x000fea0003800000 */
.L_x_1476:
[----:B------:R-:W2:Y:S04]  /*13aa0*/  LDL.LU R8, [R1+0xc] ;  /* 0x00000c0001087983 */ /* 0x000ea80000300800 */
[----:B0-----:R-:W3:Y:S01]  /*13ab0*/  LDL.LU R6, [R1+0x20] ;  /* 0x0000200001067983 */ /* 0x001ee20000300800 */
[C---:B------:R-:W-:Y:S01]  /*13ac0*/  ISETP.GT.AND P2, PT, R3.reuse, R2, PT ;  /* 0x000000020300720c */ /* 0x040fe20003f44270 */
[----:B------:R-:W-:Y:S02]  /*13ad0*/  VIADD R3, R3, 0xffffffff ;  /* 0xffffffff03037836 */ /* 0x000fe40000000000 */
        /* <DEDUP_REMOVED lines=8> */
.L_x_1455:
[----:B------:R-:W-:Y:S05]  /*13b60*/  BSYNC B0 ;  /* 0x0000000000007941 */ /* 0x000fea0003800000 */
.L_x_1454:
        /* <DEDUP_REMOVED lines=11> */
[----:B------:R-:W-:Y:S01]  /*13c20*/  VOTEU.ANY UR4, UPT, PT ;  /* 0x0000000000047886 */ /* 0x000fe200038e0100 */
[----:B------:R-:W1:Y:S01]  /*13c30*/  LDC.64 R4, c[0x0][0xd60] ;  /* 0x00035800ff047b82 */ /* 0x000e620000000a00 */
[----:B------:R-:W0:Y:S02]  /*13c40*/  FLO.U32 R0, UR4 ;  /* 0x0000000400007d00 */ /* 0x000e2400080e0000 */
[----:B0-----:R-:W-:-:S06]  /*13c50*/  ISETP.EQ.U32.AND P0, PT, R0, R2, PT ;  /* 0x000000020000720c */ /* 0x001fcc0003f02070 */
[----:B------:R-:W1:Y:S07]  /*13c60*/  POPC R2, UR4 ;  /* 0x0000000400027d09 */ /* 0x000e6e0008000000 */
[----:B-1----:R-:W2:Y:S04]  /*13c70*/  @P0 ATOMG.E.ADD.STRONG.GPU PT, R2, desc[UR60][R4.64], R2 ;  /* 0x00000002040209a8 */ /* 0x002ea800081ee1fc */
[----:B--2---:R0:W1:Y:S02]  /*13c80*/  SHFL.IDX PT, R2, R2, R0, 0x1f ;  /* 0x00001f0002027589 */ /* 0x00406400000e0000 */
[----:B0-----:R-:W0:Y:S02]  /*13c90*/  S2R R0, SR_LTMASK ;  /* 0x0000000000007919 */ /* 0x001e240000003900 */
[----:B0-----:R-:W-:-:S06]  /*13ca0*/  LOP3.LUT R0, R0, UR4, RZ, 0xc0, !PT ;  /* 0x0000000400007c12 */ /* 0x001fcc000f8ec0ff */
[----:B------:R-:W1:Y:S02]  /*13cb0*/  POPC R0, R0 ;  /* 0x0000000000007309 */ /* 0x000e640000000000 */
[----:B-1----:R-:W-:Y:S01]  /*13cc0*/  IADD3 R16, R2, UR36, R0 ;  /* 0x0000002402107c10 */ /* 0x002fe2000fffe000 */
[----:B------:R-:W-:Y:S06]  /*13cd0*/  BRA `(.L_x_1494) ;  /* 0x0000004c00747947 */ /* 0x000fec0003800000 */
.L_x_1493:
        /* <DEDUP_REMOVED lines=21> */
.L_x_1496:
[----:B------:R-:W-:Y:S05]  /*13e30*/  BSYNC B6 ;  /* 0x0000000000067941 */ /* 0x000fea0003800000 */
.L_x_1495:
        /* <DEDUP_REMOVED lines=21> */
.L_x_1499:
[----:B------:R-:W-:Y:S01]  /*13f90*/  MOV R2, 0x0 ;  /* 0x0000000000027802 */ /* 0x000fe20000000f00 */
[----:B------:R-:W-:Y:S01]  /*13fa0*/  ULDC.64 UR4, c[0x4][0x98] ;  /* 0x0100260000047ab9 */ /* 0x000fe20000000a00 */
[----:B------:R-:W-:Y:S01]  /*13fb0*/  ULDC.64 UR6, c[0x4][0xa0] ;  /* 0x0100280000067ab9 */ /* 0x000fe20000000a00 */
[----:B------:R-:W-:Y:S01]  /*13fc0*/  ULDC.64 UR8, c[0x4][0x18] ;  /* 0x0100060000087ab9 */ /* 0x000fe20000000a00 */
[----:B------:R-:W-:Y:S01]  /*13fd0*/  IMAD.U32 R4, RZ, RZ, UR4 ;  /* 0x00000004ff047e24 */ /* 0x000fe2000f8e00ff */
[----:B------:R-:W-:Y:S01]  /*13fe0*/  MOV R6, UR6 ;  /* 0x0000000600067c02 */ /* 0x000fe20008000f00 */
[----:B------:R-:W0:Y:S01]  /*13ff0*/  LDC.64 R2, c[0x4][R2] ;  /* 0x0100000002027b82 */ /* 0x000e220000000a00 */
[----:B------:R-:W-:Y:S02]  /*14000*/  IMAD.U32 R5, RZ, RZ, UR5 ;  /* 0x00000005ff057e24 */ /* 0x000fe4000f8e00ff */
[----:B------:R-:W-:Y:S02]  /*14010*/  IMAD.U32 R7, RZ, RZ, UR7 ;  /* 0x00000007ff077e24 */ /* 0x000fe4000f8e00ff */
[----:B------:R-:W-:-:S02]  /*14020*/  IMAD.U32 R10, RZ, RZ, UR8 ;  /* 0x00000008ff0a7e24 */ /* 0x000fc4000f8e00ff */
[----:B------:R-:W-:Y:S02]  /*14030*/  IMAD.U32 R11, RZ, RZ, UR9 ;  /* 0x00000009ff0b7e24 */ /* 0x000fe4000f8e00ff */
[----:B------:R-:W-:Y:S02]  /*14040*/  IMAD.MOV.U32 R8, RZ, RZ, 0x70 ;  /* 0x00000070ff087424 */ /* 0x000fe400078e00ff */
[----:B------:R-:W-:Y:S02]  /*14050*/  IMAD.MOV.U32 R12, RZ, RZ, 0x1 ;  /* 0x00000001ff0c7424 */ /* 0x000fe400078e00ff */
[----:B------:R-:W-:-:S07]  /*14060*/  IMAD.MOV.U32 R13, RZ, RZ, RZ ;  /* 0x000000ffff0d7224 */ /* 0x000fce00078e00ff */
[----:B------:R-:W-:-:S07]  /*14070*/  LEPC R20, `(.L_x_1498) ;  /* 0x000000001014794e */ /* 0x000fce0000000000 */
[----:B0-----:R-:W-:Y:S05]  /*14080*/  CALL.ABS.NOINC R2 ;  /* 0x0000000002007343 */ /* 0x001fea0003c00000 */
.L_x_1498:
[----:B------:R-:W-:Y:S05]  /*14090*/  BSYNC B6 ;  /* 0x0000000000067941 */ /* 0x000fea0003800000 */
.L_x_1497:
        /* <DEDUP_REMOVED lines=26> */
.L_x_1656:
        /* <DEDUP_REMOVED lines=11> */
.L_x_1659:
        /* <DEDUP_REMOVED lines=25> */
.L_x_1503:
[----:B------:R-:W2:Y:S04]  /*14480*/  LDL R7, [R1+0x4] ;  /* 0x0000040001077983 */ /* 0x000ea80000100800 */
[----:B01----:R-:W2:Y:S04]  /*14490*/  LDL R0, [R1+0x8] ;  /* 0x0000080001007983 */ /* 0x003ea80000100800 */
[----:B------:R-:W3:Y:S01]  /*144a0*/  LDL R2, [R1+0x1c] ;  /* 0x00001c0001027983 */ /* 0x000ee20000100800 */
[----:B--2---:R-:W-:Y:S01]  /*144b0*/  IMAD R0, R0, 0x8, R7 ;  /* 0x0000000800007824 */ /* 0x004fe200078e0207 */
[----:B---3--:R-:W-:-:S04]  /*144c0*/  SHF.L.U32 R2, R2, 0x1f, RZ ;  /* 0x0000001f02027819 */ /* 0x008fc800000006ff */
[----:B------:R-:W0:Y:S02]  /*144d0*/  SYNCS.PHASECHK.TRANS64.TRYWAIT P0, [R0+URZ+0x32440], R2 ;  /* 0x03244002000075a7 */ /* 0x000e24000800017f */
[----:B0-----:R-:W-:Y:S05]  /*144e0*/  @!P0 BRA `(.L_x_1504) ;  /* 0x0000006400048947 */ /* 0x001fea0003800000 */
.L_x_1660:
[----:B------:R-:W1:Y:S02]  /*144f0*/  S2R R3, SR_TID.X ;  /* 0x0000000000037919 */ /* 0x000e640000002100 */
[----:B-1----:R-:W-:-:S04]  /*14500*/  LOP3.LUT R3, R3, 0x7f, RZ, 0xc0, !PT ;  /* 0x0000007f03037812 */ /* 0x002fc800078ec0ff */
[----:B------:R-:W-:-:S13]  /*14510*/  ISETP.NE.AND P0, PT, R3, RZ, PT ;  /* 0x000000ff0300720c */ /* 0x000fda0003f05270 */
        /* <DEDUP_REMOVED lines=8> */
.L_x_1505:
        /* <DEDUP_REMOVED lines=27> */
.L_x_1501:
[----:B0-----:R-:W2:Y:S04]  /*14750*/  LDL R0, [R1+0x4] ;  /* 0x0000040001007983 */ /* 0x001ea80000100800 */
[----:B------:R-:W3:Y:S04]  /*14760*/  LDL.LU R4, [R1+0x2c] ;  /* 0x00002c0001047983 */ /* 0x000ee80000300800 */
[----:B------:R-:W4:Y:S04]  /*14770*/  LDL.LU R3, [R1+0x4c] ;  /* 0x00004c0001037983 */ /* 0x000f280000300800 */
[----:B-1----:R-:W5:Y:S01]  /*14780*/  LDL R2, [R1+0x34] ;  /* 0x0000340001027983 */ /* 0x002f620000100800 */
[----:B------:R-:W-:Y:S05]  /*14790*/  WARPSYNC.ALL ;  /* 0x0000000000007948 */ /* 0x000fea0003800000 */
[----:B------:R-:W-:Y:S01]  /*147a0*/  ULDC.64 UR4, c[0x0][0xaf8] ;  /* 0x0002be0000047ab9 */ /* 0x000fe20000000a00 */
[----:B------:R-:W-:Y:S01]  /*147b0*/  BSSY B6, `(.L_x_1506) ;  /* 0x000001f000067945 */ /* 0x000fe20003800000 */
[----:B------:R-:W-:Y:S01]  /*147c0*/  BAR.SYNC.DEFER_BLOCKING 0x8, 0x180 ;  /* 0x0206000000007b1d */ /* 0x000fe20000010000 */
[----:B------:R-:W-:-:S04]  /*147d0*/  ISETP.NE.U32.AND P0, PT, RZ, UR4, PT ;  /* 0x00000004ff007c0c */ /* 0x000fc8000bf05070 */
[----:B------:R-:W-:Y:S02]  /*147e0*/  ISETP.NE.AND.EX P0, PT, RZ, UR5, PT, P0 ;  /* 0x00000005ff007c0c */ /* 0x000fe4000bf05300 */
[----:B--2---:R-:W-:-:S04]  /*147f0*/  IADD3 R0, R0, 0x18400, RZ ;  /* 0x0001840000007810 */ /* 0x004fc80007ffe0ff */
[----:B------:R-:W-:Y:S02]  /*14800*/  LOP3.LUT P1, RZ, R0, 0x3ff, RZ, 0xc0, !PT ;  /* 0x000003ff00ff7812 */ /* 0x000fe4000782c0ff */
[----:B---3--:R-:W-:Y:S02]  /*14810*/  SEL R0, R4, RZ, !P0 ;  /* 0x000000ff04007207 */ /* 0x008fe40004000000 */
[----:B----4-:R-:W-:-:S03]  /*14820*/  SEL R3, R3, RZ, !P0 ;  /* 0x000000ff03037207 */ /* 0x010fc60004000000 */
[----:B------:R0:W-:Y:S01]  /*14830*/  STL [R1+0x40], R0 ;  /* 0x0000400001007387 */ /* 0x0001e20000100800 */
[----:B-----5:R-:W-:-:S03]  /*14840*/  SHF.R.S32.HI R2, RZ, 0x1f, R2 ;  /* 0x0000001fff027819 */ /* 0x020fc60000011402 */
[----:B------:R1:W-:Y:S01]  /*14850*/  STL [R1+0x64], R3 ;  /* 0x0000640301007387 */ /* 0x0003e20000100800 */
[----:B0-----:R-:W-:-:S05]  /*14860*/  SHF.R.S32.HI R0, RZ, 0x1f, R18 ;  /* 0x0000001fff007819 */ /* 0x001fca0000011412 */
[----:B------:R1:W-:Y:S04]  /*14870*/  STL [R1+0x5c], R0 ;  /* 0x00005c0001007387 */ /* 0x0003e80000100800 */
[----:B------:R1:W-:Y:S01]  /*14880*/  STL [R1+0x50], R2 ;  /* 0x0000500201007387 */ /* 0x0003e20000100800 */
[----:B------:R-:W-:Y:S05]  /*14890*/  @!P1 BRA `(.L_x_1507) ;  /* 0x0000000000409947 */ /* 0x000fea0003800000 */
[----:B-1----:R-:W-:Y:S01]  /*148a0*/  MOV R2, 0x0 ;  /* 0x0000000000027802 */ /* 0x002fe20000000f00 */
        /* <DEDUP_REMOVED lines=15> */
.L_x_1507:
[----:B------:R-:W-:Y:S05]  /*149a0*/  BSYNC B6 ;  /* 0x0000000000067941 */ /* 0x000fea0003800000 */
.L_x_1506:
[----:B------:R-:W2:Y:S01]  /*149b0*/  LDL R4, [R1+0x50] ;  /* 0x0000500001047983 */ /* 0x000ea20000100800 */
[----:B------:R-:W0:Y:S03]  /*149c0*/  LDC R7, c[0x0][0x448] ;  /* 0x00011200ff077b82 */ /* 0x000e260000000800 */
[----:B------:R-:W3:Y:S04]  /*149d0*/  LDL R10, [R1+0x34] ;  /* 0x00003400010a7983 */ /* 0x000ee80000100800 */
[----:B------:R-:W4:Y:S01]  /*149e0*/  LDL R9, [R1+0x5c] ;  /* 0x00005c0001097983 */ /* 0x000f220000100800 */
[----:B-1----:R-:W1:Y:S01]  /*149f0*/  S2R R2, SR_TID.X ;  /* 0x0000000000027919 */ /* 0x002e620000002100 */
[----:B------:R-:W1:Y:S02]  /*14a00*/  S2R R0, SR_TID.X ;  /* 0x0000000000007919 */ /* 0x000e640000002100 */
[----:B------:R-:W4:Y:S04]  /*14a10*/  LDL R8, [R1+0x64] ;  /* 0x0000640001087983 */ /* 0x000f280000100800 */
[----:B------:R-:W4:Y:S01]  /*14a20*/  LDL R6, [R1+0x40] ;  /* 0x0000400001067983 */ /* 0x000f220000100800 */
[----:B0-----:R-:W-:Y:S01]  /*14a30*/  ISETP.NE.AND P0, PT, R7, 0x1, PT ;  /* 0x000000010700780c */ /* 0x001fe20003f05270 */
[----:B------:R-:W-:Y:S01]  /*14a40*/  IMAD.SHL.U32 R17, R17, 0x80, RZ ;  /* 0x0000008011117824 */ /* 0x000fe200078e00ff */
[----:B------:R-:W-:Y:S01]  /*14a50*/  ULDC.64 UR4, c[0x0][0x298] ;  /* 0x0000a60000047ab9 */ /* 0x000fe20000000a00 */
[----:B------:R-:W-:-:S10]  /*14a60*/  ULDC.64 UR6, c[0x0][0x280] ;  /* 0x0000a00000067ab9 */ /* 0x000fd40000000a00 */
[----:B------:R-:W0:Y:S01]  /*14a70*/  @P0 LDC R3, c[0x0][0x450] ;  /* 0x00011400ff030b82 */ /* 0x000e220000000800 */
[----:B-1----:R-:W-:-:S04]  /*14a80*/  LOP3.LUT R2, R2, 0x7f, RZ, 0xc0, !PT ;  /* 0x0000007f02027812 */ /* 0x002fc800078ec0ff */
[----:B------:R-:W-:Y:S01]  /*14a90*/  SHF.R.U32.HI R2, RZ, 0x3, R2 ;  /* 0x00000003ff027819 */ /* 0x000fe20000011602 */
[----:B------:R-:W-:-:S05]  /*14aa0*/  IMAD.SHL.U32 R0, R0, 0x10, RZ ;  /* 0x0000001000007824 */ /* 0x000fca00078e00ff */
[----:B------:R-:W-:Y:S02]  /*14ab0*/  LOP3.LUT R0, R2, 0x70, R0, 0xf8, !PT ;  /* 0x0000007002007812 */ /* 0x000fe400078ef800 */
[----:B------:R-:W1:Y:S02]  /*14ac0*/  @P0 LDC R2, c[0x0][0x44c] ;  /* 0x00011300ff020b82 */ /* 0x000e640000000800 */
[----:B------:R-:W-:-:S05]  /*14ad0*/  LOP3.LUT R5, R0, R17, RZ, 0xfc, !PT ;  /* 0x0000001100057212 */ /* 0x000fca00078efcff */
[----:B------:R-:W-:Y:S01]  /*14ae0*/  IMAD.MOV.U32 R0, RZ, RZ, R5 ;  /* 0x000000ffff007224 */ /* 0x000fe200078e0005 */
[----:B------:R4:W-:Y:S01]  /*14af0*/  STL [R1+0x2c], R5 ;  /* 0x00002c0501007387 */ /* 0x0009e20000100800 */
[----:B-1----:R-:W-:-:S05]  /*14b00*/  @P0 IMAD.HI.U32 R2, R5, R2, RZ ;  /* 0x0000000205020227 */ /* 0x002fca00078e00ff */
[----:B0-----:R-:W-:Y:S01]  /*14b10*/  @P0 SHF.R.U32.HI R0, RZ, R3, R2 ;  /* 0x00000003ff000219 */ /* 0x001fe20000011602 */
[----:B--2---:R-:W-:-:S04]  /*14b20*/  IMAD R2, R4, UR4, RZ ;  /* 0x0000000404027c24 */ /* 0x004fc8000f8e02ff */
[C---:B---3--:R-:W-:Y:S02]  /*14b30*/  IMAD R4, R10.reuse, UR5, R2 ;  /* 0x000000050a047c24 */ /* 0x048fe4000f8e0202 */
[----:B------:R-:W-:Y:S01]  /*14b40*/  IMAD.WIDE.U32 R2, R10, UR4, RZ ;  /* 0x000000040a027c25 */ /* 0x000fe2000f8e00ff */
[----:B------:R-:W-:-:S03]  /*14b50*/  ULDC.64 UR4, c[0x0][0x2d8] ;  /* 0x0000b60000047ab9 */ /* 0x000fc60000000a00 */
[----:B------:R-:W-:Y:S02]  /*14b60*/  IMAD.IADD R3, R3, 0x1, R4 ;  /* 0x0000000103037824 */ /* 0x000fe400078e0204 */
[----:B----4-:R-:W-:Y:S02]  /*14b70*/  IMAD R4, R9, UR4, RZ ;  /* 0x0000000409047c24 */ /* 0x010fe4000f8e02ff */
[----:B------:R0:W5:Y:S01]  /*14b80*/  LDL R9, [R1+0x14] ;  /* 0x0000140001097983 */ /* 0x0001620000100800 */
[----:B------:R-:W-:-:S04]  /*14b90*/  IMAD.WIDE.U32 R2, R18, UR4, R2 ;  /* 0x0000000412027c25 */ /* 0x000fc8000f8e0002 */
[----:B------:R-:W-:Y:S01]  /*14ba0*/  IMAD R4, R18, UR5, R4 ;  /* 0x0000000512047c24 */ /* 0x000fe2000f8e0204 */
[----:B------:R-:W-:-:S04]  /*14bb0*/  ULDC.64 UR4, c[0x0][0x2e0] ;  /* 0x0000b80000047ab9 */ /* 0x000fc80000000a00 */
[----:B------:R-:W-:Y:S01]  /*14bc0*/  IADD3 R3, R3, R4, RZ ;  /* 0x0000000403037210 */ /* 0x000fe20007ffe0ff */
[----:B------:R-:W-:Y:S02]  /*14bd0*/  IMAD R4, R8, UR4, RZ ;  /* 0x0000000408047c24 */ /* 0x000fe4000f8e02ff */
[----:B------:R-:W1:Y:S02]  /*14be0*/  S2R R8, SR_TID.X ;  /* 0x0000000000087919 */ /* 0x000e640000002100 */
[C---:B------:R-:W-:Y:S02]  /*14bf0*/  IMAD R4, R6.reuse, UR5, R4 ;  /* 0x0000000506047c24 */ /* 0x040fe4000f8e0204 */
[----:B------:R-:W-:Y:S01]  /*14c00*/  IMAD.WIDE.U32 R2, R6, UR4, R2 ;  /* 0x0000000406027c25 */ /* 0x000fe2000f8e0002 */
        /* <DEDUP_REMOVED lines=8> */
[----:B------:R-:W-:-:S05]  /*14c90*/  IMAD R0, R7, R0, R5 ;  /* 0x0000000007007224 */ /* 0x000fca00078e0205 */
[----:B------:R-:W-:Y:S01]  /*14ca0*/  SHF.R.S32.HI R6, RZ, 0x1f, R0 ;  /* 0x0000001fff067819 */ /* 0x000fe20000011400 */
[----:B------:R-:W-:Y:S02]  /*14cb0*/  IMAD.IADD R3, R3, 0x1, R4 ;  /* 0x0000000103037824 */ /* 0x000fe400078e0204 */
[----:B-1----:R-:W-:Y:S02]  /*14cc0*/  IMAD.SHL.U32 R10, R8, 0x8, RZ ;  /* 0x00000008080a7824 */ /* 0x002fe400078e00ff */
[----:B------:R-:W-:Y:S02]  /*14cd0*/  IMAD R6, R6, UR4, RZ ;  /* 0x0000000406067c24 */ /* 0x000fe4000f8e02ff */
[----:B------:R-:W-:Y:S01]  /*14ce0*/  IMAD.WIDE.U32 R4, R0, UR4, R2 ;  /* 0x0000000400047c25 */ /* 0x000fe2000f8e0002 */
[----:B------:R-:W-:Y:S01]  /*14cf0*/  LOP3.LUT R10, R10, 0x38, RZ, 0xc0, !PT ;  /* 0x000000380a0a7812 */ /* 0x000fe200078ec0ff */
[----:B------:R-:W-:Y:S02]  /*14d00*/  ULDC UR4, c[0x0][0x2b8] ;  /* 0x0000ae0000047ab9 */ /* 0x000fe40000000800 */
[----:B------:R-:W-:Y:S01]  /*14d10*/  IMAD R0, R0, UR5, R6 ;  /* 0x0000000500007c24 */ /* 0x000fe2000f8e0206 */
[----:B------:R-:W-:-:S03]  /*14d20*/  LEA R3, P1, R4, UR6, 0x1 ;  /* 0x0000000604037c11 */ /* 0x000fc6000f8208ff */
[----:B------:R-:W-:Y:S01]  /*14d30*/  IMAD.IADD R0, R5, 0x1, R0 ;  /* 0x0000000105007824 */ /* 0x000fe200078e0200 */
[----:B------:R-:W-:Y:S01]  /*14d40*/  ISETP.GE.AND P0, PT, R10, UR4, PT ;  /* 0x000000040a007c0c */ /* 0x000fe2000bf06270 */
[----:B------:R-:W-:Y:S01]  /*14d50*/  UMOV UR4, 0xffffffff ;  /* 0xffffffff00047882 */ /* 0x000fe20000000000 */
[----:B------:R-:W-:Y:S02]  /*14d60*/  LOP3.LUT R8, R8, 0x7f, RZ, 0xc0, !PT ;  /* 0x0000007f08087812 */ /* 0x000fe400078ec0ff */
[----:B------:R-:W-:Y:S02]  /*14d70*/  LEA.HI.X R2, R4, UR7, R0, 0x1, P1 ;  /* 0x0000000704027c11 */ /* 0x000fe400088f0c00 */
[----:B------:R-:W-:Y:S01]  /*14d80*/  SHF.R.U32.HI R8, RZ, 0x3, R8 ;  /* 0x00000003ff087819 */ /* 0x000fe20000011608 */
[----:B0-----:R-:W-:Y:S06]  /*14d90*/  BRA.DIV UR4, `(.L_x_1508) ;  /* 0x0000005a04ec7947 */ /* 0x001fec000b800000 */
[----:B------:R-:W2:Y:S01]  /*14da0*/  LDL R6, [R1+0x44] ;  /* 0x0000440001067983 */ /* 0x000ea20000100800 */
[----:B------:R-:W-:-:S03]  /*14db0*/  IMAD.IADD R17, R8, 0x1, R17 ;  /* 0x0000000108117824 */ /* 0x000fc600078e0211 */
[----:B------:R-:W0:Y:S01]  /*14dc0*/  SHFL.IDX PT, R5, R3, RZ, 0x181f ;  /* 0x00181fff03057589 */ /* 0x000e2200000e0000 */
[----:B------:R-:W-:-:S03]  /*14dd0*/  VIADD R8, R17, 0x10 ;  /* 0x0000001011087836 */ /* 0x000fc60000000000 */
[----:B------:R-:W1:Y:S04]  /*14de0*/  SHFL.IDX PT, R4, R2, RZ, 0x181f ;  /* 0x00181fff02047589 */ /* 0x000e6800000e0000 */
[----:B------:R3:W-:Y:S01]  /*14df0*/  STL [R1+0x4c], R8 ;  /* 0x00004c0801007387 */ /* 0x0007e20000100800 */
[----:B--2---:R-:W-:-:S03]  /*14e00*/  IMAD R0, R6, R7, RZ ;  /* 0x0000000706007224 */ /* 0x004fc600078e02ff */
[----:B------:R-:W2:Y:S02]  /*14e10*/  SHFL.IDX PT, R6, R3, 0x1, 0x181f ;  /* 0x00381f0003067f89 */ /* 0x000ea400000e0000 */
[CC--:B------:R-:W-:Y:S02]  /*14e20*/  ISETP.GE.AND P1, PT, R17.reuse, R0.reuse, PT ;  /* 0x000000001100720c */ /* 0x0c0fe40003f26270 */
[----:B------:R-:W4:Y:S01]  /*14e30*/  SHFL.IDX PT, R7, R2, 0x1, 0x181f ;  /* 0x00381f0002077f89 */ /* 0x000f2200000e0000 */
[----:B------:R-:W-:Y:S01]  /*14e40*/  ISETP.GE.AND P2, PT, R8, R0, PT ;  /* 0x000000000800720c */ /* 0x000fe20003f46270 */
[----:B---3--:R-:W-:-:S05]  /*14e50*/  VIADD R8, R17, 0x20 ;  /* 0x0000002011087836 */ /* 0x008fca0000000000 */
[----:B------:R-:W-:Y:S04]  /*14e60*/  STL [R1+0x58], R8 ;  /* 0x0000580801007387 */ /* 0x000fe80000100800 */
[----:B0-----:R-:W-:-:S05]  /*14e70*/  @!P1 LEA R5, P3, R10, R5, 0x1 ;  /* 0x000000050a059211 */ /* 0x001fca00078608ff */
[----:B-1----:R-:W-:-:S05]  /*14e80*/  @!P1 IMAD.X R4, RZ, RZ, R4, P3 ;  /* 0x000000ffff049224 */ /* 0x002fca00018e0604 */
[----:B------:R-:W-:-:S04]  /*14e90*/  @!P1 LOP3.LUT R5, R5, R4, RZ, 0x3c, !PT ;  /* 0x0000000405059212 */ /* 0x000fc800078e3cff */
[----:B------:R-:W-:-:S04]  /*14ea0*/  @!P1 LOP3.LUT R4, R5, R4, RZ, 0x3c, !PT ;  /* 0x0000000405049212 */ /* 0x000fc800078e3cff */
[----:B------:R-:W-:-:S05]  /*14eb0*/  @!P1 LOP3.LUT R5, R5, R4, RZ, 0x3c, !PT ;  /* 0x0000000405059212 */ /* 0x000fca00078e3cff */
[----:B-----5:R2:W-:Y:S02]  /*14ec0*/  @!P1 LDGSTS.E.BYPASS.LTC128B.128 [R9+0x18400], desc[UR60][R4.64], !P0 ;  /* 0x1840000004099fae */ /* 0x0205e4000c101d7c */
[----:B--2---:R-:W-:Y:S02]  /*14ed0*/  @!P2 LEA R5, P1, R10, R6, 0x1 ;  /* 0x000000060a05a211 */ /* 0x004fe400078208ff */
[----:B------:R-:W-:Y:S03]  /*14ee0*/  SHFL.IDX PT, R6, R2, 0x2, 0x181f ;  /* 0x00581f0002067f89 */ /* 0x000fe600000e0000 */
[----:B----4-:R-:W-:Y:S01]  /*14ef0*/  @!P2 IMAD.X R4, RZ, RZ, R7, P1 ;  /* 0x000000ffff04a224 */ /* 0x010fe200008e0607 */
        /* <DEDUP_REMOVED lines=15> */
[----:B------:R-:W-:Y:S02]  /*14ff0*/  ISETP.GE.AND P1, PT, R7, R0, PT ;  /* 0x000000000700720c */ /* 0x000fe40003f26270 */
[----:B------:R-:W-:-:S05]  /*15000*/  IADD3 R7, R17, 0x40, RZ ;  /* 0x0000004011077810 */ /* 0x000fca0007ffe0ff */
[----:B------:R-:W-:Y:S04]  /*15010*/  STL [R1+0x6c], R7 ;  /* 0x00006c0701007387 */ /* 0x000fe80000100800 */
        /* <DEDUP_REMOVED lines=40> */
.L_x_1677:
        /* <DEDUP_REMOVED lines=12> */
.L_x_1509:
        /* <DEDUP_REMOVED lines=33> */
[----:B-----5:R-:W-:Y:S02]  /*15570*/  IMAD.MOV.U32 R8, RZ, RZ, 0x70 ;  /* 0x00000070ff087424 */ /* 0x020fe400078e00ff */
[----:B------:R-:W-:Y:S02]  /*15580*/  IMAD.MOV.U32 R12, RZ, RZ, 0x1 ;  /* 0x00000001ff0c7424 */ /* 0x000fe400078e00ff */
[----:B------:R-:W-:-:S07]  /*15590*/  IMAD.MOV.U32 R13, RZ, RZ, RZ ;  /* 0x000000ffff0d7224 */ /* 0x000fce00078e00ff */
[----:B------:R-:W-:-:S07]  /*155a0*/  LEPC R20, `(.L_x_1511) ;  /* 0x000000001014794e */ /* 0x000fce0000000000 */
[----:B0-----:R-:W-:Y:S05]  /*155b0*/  CALL.ABS.NOINC R2 ;  /* 0x0000000002007343 */ /* 0x001fea0003c00000 */
.L_x_1511:
[----:B------:R-:W-:Y:S05]  /*155c0*/  BSYNC B6 ;  /* 0x0000000000067941 */ /* 0x000fea0003800000 */
.L_x_1510:
[----:B------:R-:W2:Y:S01]  /*155d0*/  LDL.LU R6, [R1+0x34] ;  /* 0x0000340001067983 */ /* 0x000ea20000300800 */
[----:B------:R-:W1:Y:S01]  /*155e0*/  LDC R7, c[0x0][0x448] ;  /* 0x00011200ff077b82 */ /* 0x000e620000000800 */
[----:B------:R-:W-:Y:S01]  /*155f0*/  ULDC.64 UR4, c[0x0][0x3d8] ;  /* 0x0000f60000047ab9 */ /* 0x000fe20000000a00 */
[----:B------:R-:W-:Y:S01]  /*15600*/  ULDC.64 UR6, c[0x0][0x390] ;  /* 0x0000e40000067ab9 */ /* 0x000fe20000000a00 */
[----:B0-----:R-:W2:Y:S04]  /*15610*/  LDL.LU.64 R2, [R1+0x50] ;  /* 0x0000500001027983 */ /* 0x001ea80000300a00 */
[----:B------:R-:W3:Y:S04]  /*15620*/  LDL.LU R0, [R1+0x5c] ;  /* 0x00005c0001007983 */ /* 0x000ee80000300800 */
[----:B------:R-:W4:Y:S04]  /*15630*/  LDL.LU R5, [R1+0x64] ;  /* 0x0000640001057983 */ /* 0x000f280000300800 */
[----:B------:R-:W4:Y:S04]  /*15640*/  LDL.LU R4, [R1+0x40] ;  /* 0x0000400001047983 */ /* 0x000f280000300800 */
[----:B-----5:R-:W4:Y:S01]  /*15650*/  LDL.LU R8, [R1+0x2c] ;  /* 0x00002c0001087983 */ /* 0x020f220000300800 */
[----:B-1----:R-:W-:Y:S01]  /*15660*/  ISETP.NE.AND P0, PT, R7, 0x1, PT ;  /* 0x000000010700780c */ /* 0x002fe20003f05270 */
[----:B------:R-:W0:Y:S01]  /*15670*/  S2R R9, SR_TID.X ;  /* 0x0000000000097919 */ /* 0x000e220000002100 */
[----:B--2---:R-:W-:-:S02]  /*15680*/  IMAD.MOV.U32 R3, RZ, RZ, R6 ;  /* 0x000000ffff037224 */ /* 0x004fc400078e0006 */
[----:B---3--:R-:W-:Y:S02]  /*15690*/  IMAD R0, R0, UR4, RZ ;  /* 0x0000000400007c24 */ /* 0x008fe4000f8e02ff */
[----:B------:R-:W-:-:S04]  /*156a0*/  IMAD.WIDE.U32 R2, R18, UR4, R2 ;  /* 0x0000000412027c25 */ /* 0x000fc8000f8e0002 */
[----:B------:R-:W-:Y:S01]  /*156b0*/  IMAD R0, R18, UR5, R0 ;  /* 0x0000000512007c24 */ /* 0x000fe2000f8e0200 */
[----:B------:R-:W-:-:S03]  /*156c0*/  ULDC.64 UR4, c[0x0][0x3e0] ;  /* 0x0000f80000047ab9 */ /* 0x000fc60000000a00 */
[----:B------:R-:W-:Y:S02]  /*156d0*/  IMAD.IADD R3, R3, 0x1, R0 ;  /* 0x0000000103037824 */ /* 0x000fe400078e0200 */
[----:B----4-:R-:W-:Y:S02]  /*156e0*/  IMAD R0, R5, UR4, RZ ;  /* 0x0000000405007c24 */ /* 0x010fe4000f8e02ff */
[C---:B------:R-:W-:Y:S01]  /*156f0*/  IMAD.WIDE.U32 R2, R4.reuse, UR4, R2 ;  /* 0x0000000404027c25 */ /* 0x040fe2000f8e0002 */
[----:B------:R-:W1:Y:S03]  /*15700*/  @P0 LDC R5, c[0x0][0x450] ;  /* 0x00011400ff050b82 */ /* 0x000e660000000800 */
[----:B------:R-:W-:Y:S01]  /*15710*/  IMAD R0, R4, UR5, R0 ;  /* 0x0000000504007c24 */ /* 0x000fe2000f8e0200 */
[----:B------:R-:W-:-:S04]  /*15720*/  ULDC.64 UR4, c[0x0][0x3d0] ;  /* 0x0000f40000047ab9 */ /* 0x000fc80000000a00 */
[----:B------:R-:W2:Y:S01]  /*15730*/  @P0 LDC R4, c[0x0][0x44c] ;  /* 0x00011300ff040b82 */ /* 0x000ea20000000800 */
[----:B------:R-:W-:Y:S02]  /*15740*/  IMAD.IADD R3, R3, 0x1, R0 ;  /* 0x0000000103037824 */ /* 0x000fe400078e0200 */
[----:B------:R-:W-:Y:S02]  /*15750*/  IMAD.MOV.U32 R0, RZ, RZ, R8 ;  /* 0x000000ffff007224 */ /* 0x000fe400078e0008 */
[----:B--2---:R-:W-:-:S05]  /*15760*/  @P0 IMAD.HI.U32 R4, R8, R4, RZ ;  /* 0x0000000408040227 */ /* 0x004fca00078e00ff */
[----:B-1----:R-:W-:-:S04]  /*15770*/  @P0 SHF.R.U32.HI R0, RZ, R5, R4 ;  /* 0x00000005ff000219 */ /* 0x002fc80000011604 */
[--C-:B------:R-:W-:Y:S01]  /*15780*/  SHF.R.S32.HI R4, RZ, 0x1f, R0.reuse ;  /* 0x0000001fff047819 */ /* 0x100fe20000011400 */
[----:B------:R-:W-:-:S04]  /*15790*/  IMAD.MOV R6, RZ, RZ, -R0 ;  /* 0x000000ffff067224 */ /* 0x000fc800078e0a00 */
[----:B------:R-:W-:Y:S02]  /*157a0*/  IMAD R4, R4, UR4, RZ ;  /* 0x0000000404047c24 */ /* 0x000fe4000f8e02ff */
[----:B------:R-:W-:-:S04]  /*157b0*/  IMAD.WIDE.U32 R2, R0, UR4, R2 ;  /* 0x0000000400027c25 */ /* 0x000fc8000f8e0002 */
[----:B------:R-:W-:Y:S02]  /*157c0*/  IMAD R6, R7, R6, R8 ;  /* 0x0000000607067224 */ /* 0x000fe400078e0208 */
[----:B------:R-:W-:Y:S01]  /*157d0*/  IMAD R0, R0, UR5, R4 ;  /* 0x0000000500007c24 */ /* 0x000fe2000f8e0204 */
[----:B------:R-:W-:Y:S01]  /*157e0*/  ULDC.64 UR4, c[0x0][0x3c8] ;  /* 0x0000f20000047ab9 */ /* 0x000fe20000000a00 */
[----:B0-----:R-:W-:Y:S02]  /*157f0*/  IMAD.SHL.U32 R8, R9, 0x8, RZ ;  /* 0x0000000809087824 */ /* 0x001fe400078e00ff */
        /* <DEDUP_REMOVED lines=8> */
[C---:B------:R-:W-:Y:S01]  /*15880*/  LOP3.LUT R11, R9.reuse, 0x40, RZ, 0xfc, !PT ;  /* 0x00000040090b7812 */ /* 0x040fe200078efcff */
        /* <DEDUP_REMOVED lines=16> */
[----:B------:R-:W4:Y:S04]  /*15990*/  LDL.LU R10, [R1+0x60] ;  /* 0x00006000010a7983 */ /* 0x000f280000300800 */
[----:B------:R-:W4:Y:S04]  /*159a0*/  LDL.LU R12, [R1+0x6c] ;  /* 0x00006c00010c7983 */ /* 0x000f280000300800 */
[----:B------:R-:W-:Y:S01]  /*159b0*/  SHFL.IDX PT, R6, R0, 0x1, 0x181f ;  /* 0x00381f0000067f89 */ /* 0x000fe200000e0000 */
[----:B--2---:R-:W-:-:S03]  /*159c0*/  IMAD R3, R5, R7, RZ ;  /* 0x0000000705037224 */ /* 0x004fc600078e02ff */
[----:B------:R-:W0:Y:S02]  /*159d0*/  SHFL.IDX PT, R5, R2, RZ, 0x181f ;  /* 0x00181fff02057589 */ /* 0x000e2400000e0000 */
[-C--:B---3--:R-:W-:Y:S02]  /*159e0*/  ISETP.GE.AND P4, PT, R4, R3.reuse, PT ;  /* 0x000000030400720c */ /* 0x088fe40003f86270 */
[----:B------:R-:W1:Y:S01]  /*159f0*/  SHFL.IDX PT, R4, R0, RZ, 0x181f ;  /* 0x00181fff00047589 */ /* 0x000e6200000e0000 */
[----:B------:R-:W-:-:S13]  /*15a00*/  ISETP.GE.AND P5, PT, R17, R3, PT ;  /* 0x000000031100720c */ /* 0x000fda0003fa6270 */
[----:B0-----:R-:W-:-:S04]  /*15a10*/  @!P5 LEA R5, P6, R8, R5, 0x1 ;  /* 0x000000050805d211 */ /* 0x001fc800078c08ff */
[----:B-1----:R-:W-:-:S04]  /*15a20*/  @!P5 IADD3.X R4, RZ, R4, RZ, P6, !PT ;  /* 0x00000004ff04d210 */ /* 0x002fc800037fe4ff */
        /* <DEDUP_REMOVED lines=10> */
[----:B------:R-:W-:-:S04]  /*15ad0*/  @!P4 LOP3.LUT R5, R5, R4, RZ, 0x3c, !PT ;  /* 0x000000040505c212 */ /* 0x000fc800078e3cff */
[----:B------:R-:W-:-:S04]  /*15ae0*/  @!P4 LOP3.LUT R4, R5, R4, RZ, 0x3c, !PT ;  /* 0x000000040504c212 */ /* 0x000fc800078e3cff */
[----:B------:R-:W-:-:S05]  /*15af0*/  @!P4 LOP3.LUT R5, R5, R4, RZ, 0x3c, !PT ;  /* 0x000000040505c212 */ /* 0x000fca00078e3cff */
[----:B------:R-:W-:Y:S04]  /*15b00*/  @!P4 LDGSTS.E.BYPASS.LTC128B.128 [R9+0x22c00], desc[UR60][R4.64], !P3 ;  /* 0x22c000000409cfae */ /* 0x000fe8000d901d7c */
[----:B------:R-:W-:Y:S04]  /*15b10*/  @!P4 LDGSTS.E.BYPASS.LTC128B.128 [R9+0x26c00], desc[UR60][R4.64+0x80], !P2 ;  /* 0x26c000800409cfae */ /* 0x000fe8000d101d7c */
[----:B------:R-:W-:Y:S04]  /*15b20*/  @!P4 LDGSTS.E.BYPASS.LTC128B.128 [R9+0x2ac00], desc[UR60][R4.64+0x100], !P1 ;  /* 0x2ac001000409cfae */ /* 0x000fe8000c901d7c */
[----:B------:R0:W-:Y:S01]  /*15b30*/  @!P4 LDGSTS.E.BYPASS.LTC128B.128 [R9+0x2ec00], desc[UR60][R4.64+0x180], !P0 ;  /* 0x2ec001800409cfae */ /* 0x0001e2000c101d7c */
[----:B----4-:R-:W-:-:S03]  /*15b40*/  ISETP.GE.AND P4, PT, R11, R3, PT ;  /* 0x000000030b00720c */ /* 0x010fc60003f86270 */
[----:B------:R-:W2:Y:S04]  /*15b50*/  LDL.LU R11, [R1+0x70] ;  /* 0x00007000010b7983 */ /* 0x000ea80000300800 */
[----:B0-----:R-:W0:Y:S04]  /*15b60*/  SHFL.IDX PT, R5, R2, 0x2, 0x181f ;  /* 0x00581f0002057f89 */ /* 0x001e2800000e0000 */
[----:B------:R-:W1:Y:S02]  /*15b70*/  SHFL.IDX PT, R6, R0, 0x2, 0x181f ;  /* 0x00581f0000067f89 */ /* 0x000e6400000e0000 */
[----:B0-----:R-:W-:-:S05]  /*15b80*/  @!P4 LEA R5, P6, R8, R5, 0x1 ;  /* 0x000000050805c211 */ /* 0x001fca00078c08ff */
[----:B-1----:R-:W-:-:S05]  /*15b90*/  @!P4 IMAD.X R4, RZ, RZ, R6, P6 ;  /* 0x000000ffff04c224 */ /* 0x002fca00030e0606 */
[----:B------:R-:W-:-:S04]  /*15ba0*/  @!P4 LOP3.LUT R5, R5, R4, RZ, 0x3c, !PT ;  /* 0x000000040505c212 */ /* 0x000fc800078e3cff */
[----:B------:R-:W-:-:S04]  /*15bb0*/  @!P4 LOP3.LUT R4, R5, R4, RZ, 0x3c, !PT ;  /* 0x000000040504c212 */ /* 0x000fc800078e3cff */
[----:B------:R-:W-:-:S05]  /*15bc0*/  @!P4 LOP3.LUT R5, R5, R4, RZ, 0x3c, !PT ;  /* 0x000000040505c212 */ /* 0x000fca00078e3cff */
[----:B------:R-:W-:Y:S04]  /*15bd0*/  @!P4 LDGSTS.E.BYPASS.LTC128B.128 [R9+0x23400], desc[UR60][R4.64], !P3 ;  /* 0x234000000409cfae */ /* 0x000fe8000d901d7c */
[----:B------:R-:W-:Y:S04]  /*15be0*/  @!P4 LDGSTS.E.BYPASS.LTC128B.128 [R9+0x27400], desc[UR60][R4.64+0x80], !P2 ;  /* 0x274000800409cfae */ /* 0x000fe8000d101d7c */
[----:B------:R-:W-:Y:S04]  /*15bf0*/  @!P4 LDGSTS.E.BYPASS.LTC128B.128 [R9+0x2b400], desc[UR60][R4.64+0x100], !P1 ;  /* 0x2b4001000409cfae */ /* 0x000fe8000c901d7c */
[----:B------:R0:W-:Y:S01]  /*15c00*/  @!P4 LDGSTS.E.BYPASS.LTC128B.128 [R9+0x2f400], desc[UR60][R4.64+0x180], !P0 ;  /* 0x2f4001800409cfae */ /* 0x0001e2000c101d7c */
[----:B------:R-:W-:-:S03]  /*15c10*/  ISETP.GE.AND P4, PT, R10, R3, PT ;  /* 0x000000030a00720c */ /* 0x000fc60003f86270 */
[----:B------:R-:W3:Y:S04]  /*15c20*/  LDL.LU R10, [R1+0x74] ;  /* 0x00007400010a7983 */ /* 0x000ee80000300800 */
        /* <DEDUP_REMOVED lines=10> */
[----:B------:R0:W-:Y:S04]  /*15cd0*/  @!P4 LDGSTS.E.BYPASS.LTC128B.128 [R9+0x2fc00], desc[UR60][R4.64+0x180], !P0 ;  /* 0x2fc001800409cfae */ /* 0x0001e8000c101d7c */
[----:B------:R-:W-:Y:S04]  /*15ce0*/  SHFL.IDX PT, R6, R0, 0x4, 0x181f ;  /* 0x00981f0000067f89 */ /* 0x000fe800000e0000 */
[----:B0-----:R-:W0:Y:S01]  /*15cf0*/  SHFL.IDX PT, R5, R2, 0x4, 0x181f ;  /* 0x00981f0002057f89 */ /* 0x001e2200000e0000 */
[----:B------:R-:W-:-:S13]  /*15d00*/  ISETP.GE.AND P4, PT, R12, R3, PT ;  /* 0x000000030c00720c */ /* 0x000fda0003f86270 */
        /* <DEDUP_REMOVED lines=26> */
[----:B------:R-:W-:-:S04]  /*15eb0*/  @!P4 LOP3.LUT R5, R5, R4, RZ, 0x3c, !PT ;  /* 0x000000040505c212 */ /* 0x000fc800078e3cff */
[----:B------:R-:W-:-:S04]  /*15ec0*/  @!P4 LOP3.LUT R4, R5, R4, RZ, 0x3c, !PT ;  /* 0x000000040504c212 */ /* 0x000fc800078e3cff */
[----:B------:R-:W-:Y:S01]  /*15ed0*/  @!P4 LOP3.LUT R5, R5, R4, RZ, 0x3c, !PT ;  /* 0x000000040505c212 */ /* 0x000fe200078e3cff */
[----:B------:R1:W2:Y:S04]  /*15ee0*/  SHFL.IDX PT, R6, R0, 0x7, 0x181f ;  /* 0x00f81f0000067f89 */ /* 0x0002a800000e0000 */
[----:B------:R1:W-:Y:S04]  /*15ef0*/  @!P4 LDGSTS.E.BYPASS.LTC128B.128 [R9+0x25400], desc[UR60][R4.64], !P3 ;  /* 0x254000000409cfae */ /* 0x0003e8000d901d7c */
[----:B------:R1:W-:Y:S04]  /*15f00*/  @!P4 LDGSTS.E.BYPASS.LTC128B.128 [R9+0x29400], desc[UR60][R4.64+0x80], !P2 ;  /* 0x294000800409cfae */ /* 0x0003e8000d101d7c */
[----:B------:R1:W-:Y:S04]  /*15f10*/  @!P4 LDGSTS.E.BYPASS.LTC128B.128 [R9+0x2d400], desc[UR60][R4.64+0x100], !P1 ;  /* 0x2d4001000409cfae */ /* 0x0003e8000c901d7c */
[----:B------:R1:W-:Y:S04]  /*15f20*/  @!P4 LDGSTS.E.BYPASS.LTC128B.128 [R9+0x31400], desc[UR60][R4.64+0x180], !P0 ;  /* 0x314001800409cfae */ /* 0x0003e8000c101d7c */
[----:B------:R-:W3:Y:S02]  /*15f30*/  SHFL.IDX PT, R2, R2, 0x7, 0x181f ;  /* 0x00f81f0002027f89 */ /* 0x000ee400000e0000 */
.L_x_1695:
[----:B-1----:R-:W4:Y:S01]  /*15f40*/  LDL.LU R0, [R1+0x78] ;  /* 0x0000780001007983 */ /* 0x002f220000300800 */
[----:B------:R-:W-:Y:S01]  /*15f50*/  BSSY B0, `(.L_x_1513) ;  /* 0x000000d000007945 */ /* 0x000fe20003800000 */
[----:B----4-:R-:W-:-:S13]  /*15f60*/  ISETP.GE.AND P4, PT, R0, R3, PT ;  /* 0x000000030000720c */ /* 0x010fda0003f86270 */
[----:B------:R-:W-:Y:S05]  /*15f70*/  @P4 BRA `(.L_x_1514) ;  /* 0x0000000000284947 */ /* 0x000fea0003800000 */
[----:B------:R-:W4:Y:S01]  /*15f80*/  LDL R0, [R1+0x14] ;  /* 0x0000140001007983 */ /* 0x000f220000100800 */
[----:B---3--:R-:W-:-:S05]  /*15f90*/  LEA R2, P4, R8, R2, 0x1 ;  /* 0x0000000208027211 */ /* 0x008fca00078808ff */
[----:B--2---:R-:W-:-:S05]  /*15fa0*/  IMAD.X R3, RZ, RZ, R6, P4 ;  /* 0x000000ffff037224 */ /* 0x004fca00020e0606 */
[----:B------:R-:W-:Y:S01]  /*15fb0*/  @!PT LDS RZ, [RZ] ;  /* 0x00000000fffff984 */ /* 0x000fe20000000800 */
[----:B------:R-:W-:Y:S01]  /*15fc0*/  @!PT LDS RZ, [RZ] ;  /* 0x00000000fffff984 */ /* 0x000fe20000000800 */
[----:B------:R-:W-:Y:S01]  /*15fd0*/  @!PT LDS RZ, [RZ] ;  /* 0x00000000fffff984 */ /* 0x000fe20000000800 */
[----:B----4-:R1:W-:Y:S04]  /*15fe0*/  LDGSTS.E.BYPASS.LTC128B.128 [R0+0x25c00], desc[UR60][R2.64], !P3 ;  /* 0x25c0000002007fae */ /* 0x0103e8000d901d7c */
[----:B------:R1:W-:Y:S04]  /*15ff0*/  LDGSTS.E.BYPASS.LTC128B.128 [R0+0x29c00], desc[UR60][R2.64+0x80], !P2 ;  /* 0x29c0008002007fae */ /* 0x0003e8000d101d7c */
[----:B------:R1:W-:Y:S04]  /*16000*/  LDGSTS.E.BYPASS.LTC128B.128 [R0+0x2dc00], desc[UR60][R2.64+0x100], !P1 ;  /* 0x2dc0010002007fae */ /* 0x0003e8000c901d7c */
[----:B------:R1:W-:Y:S02]  /*16010*/  LDGSTS.E.BYPASS.LTC128B.128 [R0+0x31c00], desc[UR60][R2.64+0x180], !P0 ;  /* 0x31c0018002007fae */ /* 0x0003e4000c101d7c */
.L_x_1514:
[----:B------:R-:W-:Y:S05]  /*16020*/  BSYNC B0 ;  /* 0x0000000000007941 */ /* 0x000fea0003800000 */
.L_x_1513:
[----:B------:R4:W5:Y:S01]  /*16030*/  LDL R8, [R1+0x4] ;  /* 0x0000040001087983 */ /* 0x0009620000100800 */
[----:B------:R-:W-:Y:S01]  /*16040*/  PLOP3.LUT P0, PT, PT, PT, PT, 0x80, 0x0 ;  /* 0x000000000000781c */ /* 0x000fe20003f0f070 */
[----:B------:R-:W-:-:S12]  /*16050*/  NOP ;  /* 0x0000000000007918 */ /* 0x000fd80000000000 */
.L_x_1515:
[----:B-1-3--:R-:W3:Y:S01]  /*16060*/  LDL R2, [R1+0x4] ;  /* 0x0000040001027983 */ /* 0x00aee20000100800 */
[----:B------:R-:W-:Y:S02]  /*16070*/  PLOP3.LUT P1, PT, P1, P0, PT, 0xa2, 0x0 ;  /* 0x000000000000781c */ /* 0x000fe40000f21472 */
[----:B---3--:R-:W-:-:S08]  /*16080*/  @P0 R2UR P1, UR4, R2 ;  /* 0x00000000020402ca */ /* 0x008fd00000020000 */
[----:B------:R-:W-:-:S05]  /*16090*/  @P0 PLOP3.LUT P0, PT, P1, PT, PT, 0x80, 0x0 ;  /* 0x000000000000081c */ /* 0x000fca0000f0f070 */
[----:B------:R-:W-:Y:S01]  /*160a0*/  @!P1 SYNCS.ARRIVE.TRANS64.RED.A0T1 RZ, [UR4+0x32410], RZ ;  /* 0x032410ffffff99a7 */ /* 0x000fe20008200404 */
[----:B------:R-:W-:Y:S07]  /*160b0*/  @!P1 ARRIVES.LDGSTSBAR.64.TRANSCNT [UR4+0x32410] ;  /* 0x03241000ff0099b0 */ /* 0x000fee0008000a84 */
[----:B------:R-:W-:Y:S05]  /*160c0*/  @P0 BRA.U.ANY `(.L_x_1515) ;  /* 0xfffffffd00e40947 */ /* 0x000fea000393ffff */
[----:B------:R-:W3:Y:S02]  /*160d0*/  LDL.LU R3, [R1+0x68] ;  /* 0x0000680001037983 */ /* 0x000ee40000300800 */
[----:B---3--:R-:W-:-:S05]  /*160e0*/  VIADD R3, R3, 0x1 ;  /* 0x0000000103037836 */ /* 0x008fca0000000000 */
        /* <DEDUP_REMOVED lines=8> */
[----:B------:R-:W3:Y:S03]  /*16170*/  SYNCS.PHASECHK.TRANS64.TRYWAIT P0, [R2+URZ+0x32420], R0 ;  /* 0x03242000020075a7 */ /* 0x000ee6000800017f */
[----:B-1-3--:R-:W-:Y:S05]  /*16180*/  @!P0 BRA `(.L_x_1517) ;  /* 0x0000006000208947 */ /* 0x00afea0003800000 */
.L_x_1696:
[----:B------:R-:W-:Y:S05]  /*16190*/  BSYNC B0 ;  /* 0x0000000000007941 */ /* 0x000fea0003800000 */
.L_x_1516:
[----:B-1----:R-:W3:Y:S01]  /*161a0*/  LDL R2, [R1+0x18] ;  /* 0x0000180001027983 */ /* 0x002ee20000100800 */
[----:B------:R-:W-:Y:S01]  /*161b0*/  BSSY B0, `(.L_x_1518) ;  /* 0x0000063000007945 */ /* 0x000fe20003800000 */
[----:B---3--:R-:W-:-:S13]  /*161c0*/  LOP3.LUT P0, RZ, R2, 0x1, RZ, 0xc0, !PT ;  /* 0x0000000102ff7812 */ /* 0x008fda000780c0ff */
[----:B------:R-:W-:Y:S05]  /*161d0*/  @!P0 BRA `(.L_x_1519) ;  /* 0x0000000400808947 */ /* 0x000fea0003800000 */
[----:B------:R-:W3:Y:S04]  /*161e0*/  LDL R2, [R1+0x4] ;  /* 0x0000040001027983 */ /* 0x000ee80000100800 */
[----:B0-----:R-:W2:Y:S01]  /*161f0*/  LDL R4, [R1+0x1c] ;  /* 0x00001c0001047983 */ /* 0x001ea20000100800 */
[----:B------:R-:W0:Y:S01]  /*16200*/  S2R R3, SR_TID.X ;  /* 0x0000000000037919 */ /* 0x000e220000002100 */
[----:B---3--:R-:W-:Y:S02]  /*16210*/  IMAD.MOV.U32 R5, RZ, RZ, R2 ;  /* 0x000000ffff057224 */ /* 0x008fe400078e0002 */
[----:B------:R-:W3:Y:S01]  /*16220*/  LDL R2, [R1+0x8] ;  /* 0x0000080001027983 */ /* 0x000ee20000100800 */
[----:B--2---:R-:W-:Y:S01]  /*16230*/  SHF.L.U32 R0, R4, 0x1f, RZ ;  /* 0x0000001f04007819 */ /* 0x004fe200000006ff */
[----:B------:R-:W-:Y:S01]  /*16240*/  BSSY B1, `(.L_x_1520) ;  /* 0x0000006000017945 */ /* 0x000fe20003800000 */
[----:B0-----:R-:W-:-:S04]  /*16250*/  LOP3.LUT R3, R3, 0x7f, RZ, 0xc0, !PT ;  /* 0x0000007f03037812 */ /* 0x001fc800078ec0ff */
[----:B------:R-:W-:Y:S01]  /*16260*/  ISETP.NE.AND P1, PT, R3, RZ, PT ;  /* 0x000000ff0300720c */ /* 0x000fe20003f25270 */
[----:B---3--:R-:W-:-:S04]  /*16270*/  IMAD R2, R2, 0x8, R5 ;  /* 0x0000000802027824 */ /* 0x008fc800078e0205 */
[----:B------:R-:W0:Y:S02]  /*16280*/  SYNCS.PHASECHK.TRANS64.TRYWAIT P0, [R2+URZ+0x32460], R0 ;  /* 0x03246000020075a7 */ /* 0x000e24000800017f */
[----:B0-----:R-:W-:Y:S06]  /*16290*/  @!P0 BRA `(.L_x_1521) ;  /* 0x0000005c00f48947 */ /* 0x001fec0003800000 */
.L_x_1697:
[----:B------:R-:W-:Y:S05]  /*162a0*/  BSYNC B1 ;  /* 0x0000000000017941 */ /* 0x000fea0003800000 */
.L_x_1520:
        /* <DEDUP_REMOVED lines=9> */
.L_x_1523:
[----:B------:R-:W-:Y:S05]  /*16340*/  BSYNC B1 ;  /* 0x0000000000017941 */ /* 0x000fea0003800000 */
.L_x_1522:
        /* <DEDUP_REMOVED lines=12> */
[----:B---3--:R-:W-:-:S03]  /*16410*/  IMAD R0, R0, 0x60, R4 ;  /* 0x0000006000007824 */ /* 0x008fc600078e0204 */
[----:B------:R-:W-:-:S07]  /*16420*/  IADD3 R4, R3, 0x400, RZ ;  /* 0x0000040003047810 */ /* 0x000fce0007ffe0ff */
.L_x_1524:
        /* <DEDUP_REMOVED lines=16> */
.L_x_1525:
        /* <DEDUP_REMOVED lines=16> */
.L_x_1526:
        /* <DEDUP_REMOVED lines=16> */
.L_x_1527:
        /* <DEDUP_REMOVED lines=11> */
.L_x_1519:
[----:B------:R-:W-:Y:S05]  /*167e0*/  BSYNC B0 ;  /* 0x0000000000007941 */ /* 0x000fea0003800000 */
.L_x_1518:
[----:B0-----:R-:W3:Y:S01]  /*167f0*/  LDL.LU R4, [R1+0x7c] ;  /* 0x00007c0001047983 */ /* 0x001ee20000300800 */
[----:B------:R-:W-:Y:S01]  /*16800*/  BSSY B0, `(.L_x_1528) ;  /* 0x000020f000007945 */ /* 0x000fe20003800000 */
[----:B---3--:R-:W-:-:S13]  /*16810*/  ISETP.GE.AND P0, PT, R4, 0x61, PT ;  /* 0x000000610400780c */ /* 0x008fda0003f06270 */
        /* <DEDUP_REMOVED lines=48> */
.L_x_1534:
        /* <DEDUP_REMOVED lines=9> */
.L_x_1698:
[----:B------:R-:W-:Y:S05]  /*16bb0*/  BSYNC B3 ;  /* 0x0000000000037941 */ /* 0x000fea0003800000 */
.L_x_1535:
        /* <DEDUP_REMOVED lines=9> */
.L_x_1538:
[----:B------:R-:W-:Y:S05]  /*16c50*/  BSYNC B3 ;  /* 0x0000000000037941 */ /* 0x000fea0003800000 */
.L_x_1537:
[----:B0-----:R-:W2:Y:S04]  /*16c60*/  LDL R8, [R1+0x4] ;  /* 0x0000040001087983 */ /* 0x001ea80000100800 */
[----:B------:R-:W2:Y:S04]  /*16c70*/  LDL R3, [R1+0x8] ;  /* 0x0000080001037983 */ /* 0x000ea80000100800 */
[----:B------:R-:W3:Y:S01]  /*16c80*/  LDL R4, [R1+0x28] ;  /* 0x0000280001047983 */ /* 0x000ee20000100800 */
[----:B------:R-:W-:Y:S01]  /*16c90*/  MOV R7, RZ ;  /* 0x000000ff00077202 */ /* 0x000fe20000000f00 */
[----:B------:R-:W-:Y:S01]  /*16ca0*/  UIADD3 UR4, UP0, UR38, 0x370, URZ ;  /* 0x0000037026047890 */ /* 0x000fe2000ff1e03f */
[----:B------:R-:W-:Y:S01]  /*16cb0*/  PLOP3.LUT P0, PT, PT, PT, PT, 0x80, 0x0 ;  /* 0x000000000000781c */ /* 0x000fe20003f0f070 */
[----:B------:R-:W-:Y:S01]  /*16cc0*/  UMOV UR6, 0x0 ;  /* 0x0000000000067882 */ /* 0x000fe20000000000 */
[----:B------:R-:W-:Y:S01]  /*16cd0*/  R2UR UR10, R7 ;  /* 0x00000000070a72ca */ /* 0x000fe200000e0000 */
[----:B------:R-:W-:Y:S01]  /*16ce0*/  UIADD3.X UR5, URZ, UR39, URZ, UP0, !UPT ;  /* 0x000000273f057290 */ /* 0x000fe200087fe43f */
[----:B------:R-:W-:Y:S01]  /*16cf0*/  UMOV UR7, 0x14f00000 ;  /* 0x14f0000000077882 */ /* 0x000fe20000000000 */
[----:B--2---:R-:W-:-:S02]  /*16d00*/  IMAD R3, R3, 0x3000, R8 ;  /* 0x0000300003037824 */ /* 0x004fc400078e0208 */
[----:B---3--:R-:W-:Y:S02]  /*16d10*/  IMAD R0, R0, 0x60, R4 ;  /* 0x0000006000007824 */ /* 0x008fe400078e0204 */
[----:B------:R-:W-:Y:S02]  /*16d20*/  VIADD R3, R3, 0x1c400 ;  /* 0x0001c40003037836 */ /* 0x000fe40000000000 */
[----:B------:R-:W-:-:S07]  /*16d30*/  VIADD R4, R2, 0x32430 ;  /* 0x0003243002047836 */ /* 0x000fce0000000000 */
.L_x_1539:
        /* <DEDUP_REMOVED lines=14> */
.L_x_1699:
[----:B------:R-:W-:Y:S05]  /*16e20*/  BSYNC B3 ;  /* 0x0000000000037941 */ /* 0x000fea0003800000 */
.L_x_1540:
        /* <DEDUP_REMOVED lines=11> */
.L_x_1543:
[----:B------:R-:W-:Y:S05]  /*16ee0*/  BSYNC B3 ;  /* 0x0000000000037941 */ /* 0x000fea0003800000 */
.L_x_1542:
        /* <DEDUP_REMOVED lines=11> */
.L_x_1544:
        /* <DEDUP_REMOVED lines=16> */
.L_x_1545:
        /* <DEDUP_REMOVED lines=16> */
.L_x_1546:
        /* <DEDUP_REMOVED lines=16> */
.L_x_1547:
        /* <DEDUP_REMOVED lines=11> */
.L_x_1533:
[----:B------:R-:W-:Y:S05]  /*17350*/  BSYNC B1 ;  /* 0x0000000000017941 */ /* 0x000fea0003800000 */
.L_x_1532:
[----:B------:R-:W2:Y:S02]  /*17360*/  LDL.LU R4, [R1+0x38] ;  /* 0x0000380001047983 */ /* 0x000ea40000300800 */
[----:B--2---:R-:W-:-:S07]  /*17370*/  VIADD R0, R4, 0xfffffffd ;  /* 0xfffffffd04007836 */ /* 0x004fce0000000000 */
.L_x_1531:
[----:B------:R-:W-:Y:S05]  /*17380*/  BSYNC B2 ;  /* 0x0000000000027941 */ /* 0x000fea0003800000 */
.L_x_1530:
[----:B------:R-:W2:Y:S01]  /*17390*/  LDL.LU R2, [R1+0x3c] ;  /* 0x00003c0001027983 */ /* 0x000ea20000300800 */
[----:B------:R-:W-:-:S05]  /*173a0*/  IMAD.MOV R6, RZ, RZ, -R6 ;  /* 0x000000ffff067224 */ /* 0x000fca00078e0a06 */
[----:B--2---:R-:W-:-:S13]  /*173b0*/  ISETP.NE.AND P0, PT, R2, R6, PT ;  /* 0x000000060200720c */ /* 0x004fda0003f05270 */
[----:B------:R-:W-:Y:S05]  /*173c0*/  @!P0 BRA `(.L_x_1529) ;  /* 0x0000001400488947 */ /* 0x000fea0003800000 */
.L_x_1580:
        /* <DEDUP_REMOVED lines=13> */
[----:B-----5:R-:W-:Y:S02]  /*174a0*/  MOV R8, R0 ;  /* 0x0000000000087202 */ /* 0x020fe40000000f00 */
        /* <DEDUP_REMOVED lines=23> */
.L_x_1550:
        /* <DEDUP_REMOVED lines=9> */
.L_x_1700:
[----:B------:R-:W-:Y:S05]  /*176b0*/  BSYNC B2 ;  /* 0x0000000000027941 */ /* 0x000fea0003800000 */
.L_x_1551:
        /* <DEDUP_REMOVED lines=9> */
.L_x_1554:
[----:B------:R-:W-:Y:S05]  /*17750*/  BSYNC B2 ;  /* 0x0000000000027941 */ /* 0x000fea0003800000 */
.L_x_1553:
        /* <DEDUP_REMOVED lines=13> */
.L_x_1555:
        /* <DEDUP_REMOVED lines=14> */
.L_x_1701:
[----:B------:R-:W-:Y:S05]  /*17910*/  BSYNC B2 ;  /* 0x0000000000027941 */ /* 0x000fea0003800000 */
.L_x_1556:
        /* <DEDUP_REMOVED lines=11> */
.L_x_1559:
[----:B------:R-:W-:Y:S05]  /*179d0*/  BSYNC B2 ;  /* 0x0000000000027941 */ /* 0x000fea0003800000 */
.L_x_1558:
        /* <DEDUP_REMOVED lines=10> */
.L_x_1560:
        /* <DEDUP_REMOVED lines=16> */
.L_x_1561:
        /* <DEDUP_REMOVED lines=16> */
.L_x_1562:
        /* <DEDUP_REMOVED lines=16> */
.L_x_1563:
        /* <DEDUP_REMOVED lines=11> */
.L_x_1549:
[----:B------:R-:W-:Y:S05]  /*17e30*/  BSYNC B1 ;  /* 0x0000000000017941 */ /* 0x000fea0003800000 */
.L_x_1548:
        /* <DEDUP_REMOVED lines=36> */
.L_x_1566:
        /* <DEDUP_REMOVED lines=9> */
.L_x_1702:
[----:B------:R-:W-:Y:S05]  /*18110*/  BSYNC B2 ;  /* 0x0000000000027941 */ /* 0x000fea0003800000 */
.L_x_1567:
        /* <DEDUP_REMOVED lines=9> */
.L_x_1570:
[----:B------:R-:W-:Y:S05]  /*181b0*/  BSYNC B2 ;  /* 0x0000000000027941 */ /* 0x000fea0003800000 */
.L_x_1569:
        /* <DEDUP_REMOVED lines=14> */
.L_x_1571:
        /* <DEDUP_REMOVED lines=14> */
.L_x_1703:
[----:B------:R-:W-:Y:S05]  /*18380*/  BSYNC B2 ;  /* 0x0000000000027941 */ /* 0x000fea0003800000 */
.L_x_1572:
[----:B------:R-:W-:Y:S01]  /*18390*/  BSSY B2, `(.L_x_1574) ;  /* 0x000000b000027945 */ /* 0x000fe20003800000 */
[----:B------:R-:W-:Y:S01]  /*183a0*/  IMAD.MOV.U32 R8, RZ, RZ, 0x0 ;  /* 0x00000000ff087424 */ /* 0x000fe200078e00ff */
[----:B------:R-:W-:Y:S02]  /*183b0*/  MOV R9, 0x14f00000 ;  /* 0x14f0000000097802 */ /* 0x000fe40000000f00 */
        /* <DEDUP_REMOVED lines=8> */
.L_x_1575:
[----:B------:R-:W-:Y:S05]  /*18440*/  BSYNC B2 ;  /* 0x0000000000027941 */ /* 0x000fea0003800000 */
.L_x_1574:
        /* <DEDUP_REMOVED lines=11> */
.L_x_1576:
        /* <DEDUP_REMOVED lines=16> */
.L_x_1577:
        /* <DEDUP_REMOVED lines=16> */
.L_x_1578:
        /* <DEDUP_REMOVED lines=16> */
.L_x_1579:
        /* <DEDUP_REMOVED lines=11> */
.L_x_1565:
[----:B------:R-:W-:Y:S05]  /*188b0*/  BSYNC B1 ;  /* 0x0000000000017941 */ /* 0x000fea0003800000 */
.L_x_1564:
[C---:B------:R-:W-:Y:S01]  /*188c0*/  ISETP.GT.AND P0, PT, R0.reuse, 0x1, PT ;  /* 0x000000010000780c */ /* 0x040fe20003f04270 */
[----:B------:R-:W-:-:S12]  /*188d0*/  VIADD R0, R0, 0xfffffffe ;  /* 0xfffffffe00007836 */ /* 0x000fd80000000000 */
[----:B------:R-:W-:Y:S05]  /*188e0*/  @P0 BRA `(.L_x_1580) ;  /* 0xffffffe800b80947 */ /* 0x000fea000383ffff */
.L_x_1529:
[----:B------:R-:W-:Y:S05]  /*188f0*/  BSYNC B0 ;  /* 0x0000000000007941 */ /* 0x000fea0003800000 */
.L_x_1528:
[----:B------:R-:W3:Y:S04]  /*18900*/  LDL.LU R4, [R1+0x8] ;  /* 0x0000080001047983 */ /* 0x000ee80000300800 */
[----:B------:R-:W2:Y:S01]  /*18910*/  LDL.LU R3, [R1+0x1c] ;  /* 0x00001c0001037983 */ /* 0x000ea20000300800 */
[----:B------:R-:W1:Y:S01]  /*18920*/  S2R R2, SR_TID.X ;  /* 0x0000000000027919 */ /* 0x000e620000002100 */
[----:B------:R-:W-:Y:S01]  /*18930*/  BSSY B0, `(.L_x_1581) ;  /* 0x0000015000007945 */ /* 0x000fe20003800000 */
[----:B-1----:R-:W-:-:S04]  /*18940*/  LOP3.LUT R2, R2, 0x7f, RZ, 0xc0, !PT ;  /* 0x0000007f02027812 */ /* 0x002fc800078ec0ff */
[----:B------:R-:W-:Y:S01]  /*18950*/  ISETP.NE.AND P1, PT, R2, RZ, PT ;  /* 0x000000ff0200720c */ /* 0x000fe20003f25270 */
[----:B---3--:R-:W-:-:S05]  /*18960*/  VIADD R0, R4, 0x1 ;  /* 0x0000000104007836 */ /* 0x008fca0000000000 */
        /* <DEDUP_REMOVED lines=11> */
[----:B--2---:R-:W2:Y:S04]  /*18a20*/  @P1 ATOMG.E.ADD.STRONG.GPU PT, R3, desc[UR60][R4.64], R3 ;  /* 0x00000003040319a8 */ /* 0x004ea800081ee1fc */
[----:B--2---:R1:W2:Y:S02]  /*18a30*/  SHFL.IDX PT, R3, R3, R2, 0x1f ;  /* 0x00001f0203037589 */ /* 0x0042a400000e0000 */
[----:B-1----:R-:W1:Y:S02]  /*18a40*/  S2R R2, SR_LTMASK ;  /* 0x0000000000027919 */ /* 0x002e640000003900 */
[----:B-1----:R-:W-:-:S06]  /*18a50*/  LOP3.LUT R2, R2, UR4, RZ, 0xc0, !PT ;  /* 0x0000000402027c12 */ /* 0x002fcc000f8ec0ff */
[----:B------:R-:W2:Y:S02]  /*18a60*/  POPC R2, R2 ;  /* 0x0000000200027309 */ /* 0x000ea40000000000 */
[----:B--2---:R-:W-:-:S07]  /*18a70*/  IADD3 R16, R3, UR36, R2 ;  /* 0x0000002403107c10 */ /* 0x004fce000fffe002 */
.L_x_1582:
[----:B------:R-:W-:Y:S05]  /*18a80*/  BSYNC B0 ;  /* 0x0000000000007941 */ /* 0x000fea0003800000 */
.L_x_1581:
[----:B------:R-:W-:-:S05]  /*18a90*/  SEL R0, R0, RZ, P0 ;  /* 0x000000ff00007207 */ /* 0x000fca0000000000 */
[----:B------:R2:W-:Y:S02]  /*18aa0*/  STL [R1+0x8], R0 ;  /* 0x0000080001007387 */ /* 0x0005e40000100800 */
.L_x_1494:
[----:B------:R-:W-:Y:S05]  /*18ab0*/  BSYNC B7 ;  /* 0x0000000000077941 */ /* 0x000fea0003800000 */
.L_x_1492:
[----:B--2---:R-:W2:Y:S02]  /*18ac0*/  LDL R0, [R1+0x18] ;  /* 0x0000180001007983 */ /* 0x004ea40000100800 */
        /* <DEDUP_REMOVED lines=12> */
.L_x_1583:
[----:B------:R-:W0:Y:S01]  /*18b90*/  S2R R0, SR_TID.X ;  /* 0x0000000000007919 */ /* 0x000e220000002100 */
[----:B------:R-:W-:Y:S01]  /*18ba0*/  UMOV UR4, 0xffffffff ;  /* 0xffffffff00047882 */ /* 0x000fe20000000000 */
[----:B0-----:R-:W-:-:S04]  /*18bb0*/  LOP3.LUT R7, R0, 0x1f, RZ, 0xc0, !PT ;  /* 0x0000001f00077812 */ /* 0x001fc800078ec0ff */
        /* <DEDUP_REMOVED lines=33> */
.L_x_1713:
[----:B------:R-:W-:Y:S02]  /*18dd0*/  ULDC UR4, c[0x0][0xd38] ;  /* 0x00034e0000047ab9 */ /* 0x000fe40000000800 */
[----:B------:R-:W-:-:S04]  /*18de0*/  IMAD.U32 R16, RZ, RZ, UR4 ;  /* 0x00000004ff107e24 */ /* 0x000fc8000f8e00ff */
[----:B-1----:R-:W-:-:S04]  /*18df0*/  IMAD R6, R6, R16, RZ ;  /* 0x0000001006067224 */ /* 0x002fc800078e02ff */
[----:B------:R-:W-:-:S05]  /*18e00*/  IMAD.IADD R4, R4, 0x1, R6 ;  /* 0x0000000104047824 */ /* 0x000fca00078e0206 */
[----:B------:R-:W-:-:S13]  /*18e10*/  ISETP.GT.AND P6, PT, R4, R0, PT ;  /* 0x000000000400720c */ /* 0x000fda0003fc4270 */
[----:B------:R-:W-:Y:S05]  /*18e20*/  @P6 BRA `(.L_x_1586) ;  /* 0x00000000009c6947 */ /* 0x000fea0003800000 */
.L_x_1591:
        /* <DEDUP_REMOVED lines=14> */
.L_x_1589:
[----:B------:R-:W-:Y:S05]  /*18f10*/  BSYNC B0 ;  /* 0x0000000000007941 */ /* 0x000fea0003800000 */
.L_x_1588:
        /* <DEDUP_REMOVED lines=18> */
.L_x_1721:
[----:B------:R-:W-:Y:S02]  /*19040*/  ULDC UR4, c[0x0][0xd38] ;  /* 0x00034e0000047ab9 */ /* 0x000fe40000000800 */
[----:B------:R-:W-:-:S05]  /*19050*/  MOV R16, UR4 ;  /* 0x0000000400107c02 */ /* 0x000fca0008000f00 */
[----:B-1----:R-:W-:-:S04]  /*19060*/  IMAD R6, R6, R16, RZ ;  /* 0x0000001006067224 */ /* 0x002fc800078e02ff */
[----:B------:R-:W-:-:S05]  /*19070*/  IMAD.IADD R4, R6, 0x1, R4 ;  /* 0x0000000106047824 */ /* 0x000fca00078e0204 */
[----:B------:R-:W-:-:S13]  /*19080*/  ISETP.GT.AND P6, PT, R4, R0, PT ;  /* 0x000000000400720c */ /* 0x000fda0003fc4270 */
[----:B------:R-:W-:Y:S05]  /*19090*/  @!P6 BRA `(.L_x_1591) ;  /* 0xfffffffc0064e947 */ /* 0x000fea000383ffff */
.L_x_1586:
        /* <DEDUP_REMOVED lines=8> */
.L_x_1725:
[----:B------:R-:W-:Y:S01]  /*19120*/  ISETP.NE.AND P0, PT, R5, RZ, PT ;  /* 0x000000ff0500720c */ /* 0x000fe20003f05270 */
[----:B-1----:R-:W-:-:S12]  /*19130*/  IMAD.MOV.U32 R2, RZ, RZ, RZ ;  /* 0x000000ffff027224 */ /* 0x002fd800078e00ff */
[----:B------:R-:W-:Y:S05]  /*19140*/  @!P0 BRA `(.L_x_1593) ;  /* 0x0000000000108947 */ /* 0x000fea0003800000 */
[----:B------:R-:W-:Y:S01]  /*19150*/  UMOV UR4, 0xffffffff ;  /* 0xffffffff00047882 */ /* 0x000fe20000000000 */
[----:B------:R-:W-:Y:S02]  /*19160*/  VIADD R12, R4, 0xffffffff ;  /* 0xffffffff040c7836 */ /* 0x000fe40000000000 */
[----:B------:R-:W-:Y:S05]  /*19170*/  BRA.DIV UR4, `(.L_x_1594) ;  /* 0x0000003e04247947 */ /* 0x000fea000b800000 */
[----:B------:R1:W3:Y:S02]  /*19180*/  SHFL.IDX PT, R2, R3, R12, 0x1f ;  /* 0x00001f0c03027589 */ /* 0x0002e400000e0000 */
.L_x_1593:
        /* <DEDUP_REMOVED lines=31> */
.L_x_1587:
[----:B------:R-:W-:Y:S01]  /*19380*/  UMOV UR4, URZ ;  /* 0x0000003f00047c82 */ /* 0x000fe20008000000 */
[----:B------:R-:W-:Y:S01]  /*19390*/  UMOV UR5, URZ ;  /* 0x0000003f00057c82 */ /* 0x000fe20008000000 */
[----:B------:R-:W-:Y:S01]  /*193a0*/  ULDC UR6, c[0x0][0xd3c] ;  /* 0x00034f0000067ab9 */ /* 0x000fe20000000800 */
[----:B------:R-:W-:Y:S02]  /*193b0*/  IMAD.MOV.U32 R16, RZ, RZ, R0 ;  /* 0x000000ffff107224 */ /* 0x000fe400078e0000 */
[----:B------:R-:W-:Y:S02]  /*193c0*/  IMAD.U32 R17, RZ, RZ, UR4 ;  /* 0x00000004ff117e24 */ /* 0x000fe4000f8e00ff */
[----:B------:R-:W-:Y:S02]  /*193d0*/  IMAD.U32 R18, RZ, RZ, UR5 ;  /* 0x00000005ff127e24 */ /* 0x000fe4000f8e00ff */
[----:B------:R-:W-:-:S07]  /*193e0*/  IMAD.U32 R19, RZ, RZ, UR6 ;  /* 0x00000006ff137e24 */ /* 0x000fce000f8e00ff */
.L_x_1595:
        /* <DEDUP_REMOVED lines=12> */
.L_x_1584:
[----:B------:R-:W-:Y:S02]  /*194b0*/  ULDC UR4, c[0x0][0xd3c] ;  /* 0x00034f0000047ab9 */ /* 0x000fe40000000800 */
[----:B---3--:R-:W-:-:S13]  /*194c0*/  ISETP.GE.AND P0, PT, R19, UR4, PT ;  /* 0x0000000413007c0c */ /* 0x008fda000bf06270 */
[----:B------:R-:W-:Y:S05]  /*194d0*/  @!P0 BRA `(.L_x_1596) ;  /* 0xffffff8c00148947 */ /* 0x000fea000383ffff */
[----:B------:R-:W-:Y:S05]  /*194e0*/  BSYNC B8 ;  /* 0x0000000000087941 */ /* 0x000fea0003800000 */
.L_x_1450:
[----:B--2---:R-:W2:Y:S01]  /*194f0*/  LDL.LU R0, [R1+0x68] ;  /* 0x0000680001007983 */ /* 0x004ea20000300800 */
[----:B------:R-:W-:Y:S01]  /*19500*/  BSSY B0, `(.L_x_1597) ;  /* 0x000000b000007945 */ /* 0x000fe20003800000 */
[----:B------:R-:W3:Y:S01]  /*19510*/  S2R R5, SR_CgaCtaId ;  /* 0x0000000000057919 */ /* 0x000ee20000008800 */
[----:B--2---:R-:W-:-:S05]  /*19520*/  VIADD R0, R0, 0x1 ;  /* 0x0000000100007836 */ /* 0x004fca0000000000 */
[----:B0-----:R-:W-:-:S04]  /*19530*/  LEA.HI R2, R0, R0, RZ, 0x1 ;  /* 0x0000000000027211 */ /* 0x001fc800078f08ff */
[----:B-1----:R-:W-:-:S05]  /*19540*/  LOP3.LUT R3, R2, 0xfffffffe, RZ, 0xc0, !PT ;  /* 0xfffffffe02037812 */ /* 0x002fca00078ec0ff */
[----:B------:R-:W-:Y:S01]  /*19550*/  IMAD.IADD R3, R0, 0x1, -R3 ;  /* 0x0000000100037824 */ /* 0x000fe200078e0a03 */
[----:B------:R-:W-:-:S04]  /*19560*/  MOV R0, 0x400 ;  /* 0x0000040000007802 */ /* 0x000fc80000000f00 */
[----:B---3--:R-:W-:Y:S02]  /*19570*/  LEA R0, R5, R0, 0x18 ;  /* 0x0000000005007211 */ /* 0x008fe400078ec0ff */
[----:B------:R-:W-:-:S04]  /*19580*/  SHF.L.U32 R3, R3, 0x1f, RZ ;  /* 0x0000001f03037819 */ /* 0x000fc800000006ff */
[----:B------:R-:W0:Y:S02]  /*19590*/  SYNCS.PHASECHK.TRANS64.TRYWAIT P0, [R0+URZ+0x32420], R3 ;  /* 0x03242003000075a7 */ /* 0x000e24000800017f */
[----:B0-----:R-:W-:Y:S05]  /*195a0*/  @!P0 BRA `(.L_x_1598) ;  /* 0x0000003800408947 */ /* 0x001fea0003800000 */
.L_x_1728:
[----:B------:R-:W-:Y:S05]  /*195b0*/  BSYNC B0 ;  /* 0x0000000000007941 */ /* 0x000fea0003800000 */
.L_x_1597:
[----:B------:R-:W-:-:S03]  /*195c0*/  UMOV UR4, 0xffffffff ;  /* 0xffffffff00047882 */ /* 0x000fc60000000000 */
[----:B------:R-:W-:Y:S05]  /*195d0*/  BRA.DIV UR4, `(.L_x_1599) ;  /* 0x0000003a04487947 */ /* 0x000fea000b800000 */
[----:B------:R-:W1:Y:S02]  /*195e0*/  S2R R2, SR_TID.X ;  /* 0x0000000000027919 */ /* 0x000e640000002100 */
[----:B-1----:R-:W-:-:S04]  /*195f0*/  SHF.R.U32.HI R2, RZ, 0x5, R2 ;  /* 0x00000005ff027819 */ /* 0x002fc80000011602 */
[----:B------:R-:W-:-:S05]  /*19600*/  LOP3.LUT R2, R2, 0x3, RZ, 0xc0, !PT ;  /* 0x0000000302027812 */ /* 0x000fca00078ec0ff */
[----:B------:R1:W2:Y:S02]  /*19610*/  SHFL.IDX PT, R14, R2, RZ, 0x1f ;  /* 0x00001fff020e7589 */ /* 0x0002a400000e0000 */
.L_x_1731:
[----:B--2---:R-:W-:-:S13]  /*19620*/  ISETP.NE.AND P0, PT, R14, RZ, PT ;  /* 0x000000ff0e00720c */ /* 0x004fda0003f05270 */
[----:B------:R-:W-:Y:S05]  /*19630*/  @P0 BRA `(.L_x_1305) ;  /* 0x0000000000940947 */ /* 0x000fea0003800000 */
[----:B------:R-:W-:-:S03]  /*19640*/  UMOV UR4, 0xffffffff ;  /* 0xffffffff00047882 */ /* 0x000fc60000000000 */
[----:B------:R-:W-:Y:S05]  /*19650*/  BRA.DIV UR4, `(.L_x_1600) ;  /* 0x0000003a045c7947 */ /* 0x000fea000b800000 */
[----:B------:R-:W-:-:S13]  /*19660*/  ELECT P6, URZ, PT ;  /* 0x00000000003f782f */ /* 0x000fda00038c0000 */
.L_x_1734:
[----:B------:R-:W-:Y:S05]  /*19670*/  @!P6 BRA `(.L_x_1305) ;  /* 0x000000000084e947 */ /* 0x000fea0003800000 */
[----:B-1----:R-:W2:Y:S02]  /*19680*/  LDL.LU R2, [R1+0x90] ;  /* 0x0000900001027983 */ /* 0x002ea40000300800 */
[----:B--2---:R-:W-:-:S04]  /*19690*/  LOP3.LUT R2, R2, 0x2, RZ, 0xfc, !PT ;  /* 0x0000000202027812 */ /* 0x004fc800078efcff */
[----:B------:R-:W-:-:S13]  /*196a0*/  ISETP.NE.AND P2, PT, R2, 0x3, PT ;  /* 0x000000030200780c */ /* 0x000fda0003f45270 */
[----:B------:R-:W-:Y:S05]  /*196b0*/  @!P2 BRA `(.L_x_1601) ;  /* 0x000000000004a947 */ /* 0x000fea0003800000 */
[----:B------:R-:W-:Y:S01]  /*196c0*/  BPT.TRAP 0x1 ;  /* 0x000000040000795c */ /* 0x000fe20000300000 */
.L_x_1601:
        /* <DEDUP_REMOVED lines=14> */
.L_x_1735:
[----:B------:R-:W1:Y:S02]  /*197b0*/  SYNCS.PHASECHK.TRANS64.TRYWAIT P0, [R7+URZ], R2 ;  /* 0x00000002070075a7 */ /* 0x000e64000800017f */
[----:B-1----:R-:W-:Y:S05]  /*197c0*/  @!P0 BRA `(.L_x_1603) ;  /* 0x0000003800348947 */ /* 0x002fea0003800000 */
.L_x_1736:
[----:B------:R-:W-:Y:S05]  /*197d0*/  @!P2 BRA `(.L_x_1604) ;  /* 0x000000000004a947 */ /* 0x000fea0003800000 */
[----:B------:R-:W-:Y:S01]  /*197e0*/  BPT.TRAP 0x1 ;  /* 0x000000040000795c */ /* 0x000fe20000300000 */
.L_x_1604:
[----:B------:R-:W2:Y:S01]  /*197f0*/  LDL.LU R4, [R1+0x8] ;  /* 0x0000080001047983 */ /* 0x000ea20000300800 */
[----:B------:R-:W-:-:S05]  /*19800*/  VIADD R0, R0, 0x32460 ;  /* 0x0003246000007836 */ /* 0x000fca0000000000 */
[----:B--2---:R-:W-:-:S04]  /*19810*/  LEA R4, R4, R0, 0x3 ;  /* 0x0000000004047211 */ /* 0x004fc800078e18ff */
[----:B------:R-:W2:Y:S02]  /*19820*/  SYNCS.PHASECHK.TRANS64.TRYWAIT P0, [R4+URZ], R5 ;  /* 0x00000005040075a7 */ /* 0x000ea4000800017f */
[----:B--2---:R-:W-:Y:S05]  /*19830*/  @!P0 BRA `(.L_x_1605) ;  /* 0x00000038002c8947 */ /* 0x004fea0003800000 */
.L_x_1737:
[----:B------:R-:W-:-:S07]  /*19840*/  IMAD R3, R3, 0x8, R0 ;  /* 0x0000000803037824 */ /* 0x000fce00078e0200 */
.L_x_1606:
[----:B---3--:R3:W0:Y:S02]  /*19850*/  SYNCS.PHASECHK.TRANS64.TRYWAIT P0, [R3+URZ], R2 ;  /* 0x00000002030075a7 */ /* 0x008624000800017f */
[----:B0-----:R-:W-:Y:S05]  /*19860*/  @!P0 NANOSLEEP.SYNCS 0x989680 ;  /* 0x009896800000895d */ /* 0x001fea0003900000 */
[----:B------:R-:W0:Y:S02]  /*19870*/  @!P0 SYNCS.PHASECHK.TRANS64 P0, [R3+URZ], R2 ;  /* 0x00000002030085a7 */ /* 0x000e24000800007f */
[----:B0-----:R-:W-:Y:S05]  /*19880*/  @!P0 BRA `(.L_x_1606) ;  /* 0xfffffffc00f08947 */ /* 0x001fea000383ffff */
.L_x_1305:
[----:B------:R-:W-:Y:S05]  /*19890*/  BSYNC B9 ;  /* 0x0000000000097941 */ /* 0x000fea0003800000 */
.L_x_1302:
[----:B------:R-:W-:Y:S05]  /*198a0*/  EXIT ;  /* 0x000000000000794d */ /* 0x000fea0003800000 */
.L_x_1323:
[----:B0-----:R0:W1:Y:S02]  /*198b0*/  SYNCS.PHASECHK.TRANS64.TRYWAIT P6, [R94+URZ+0x32490], R108 ;  /* 0x0324906c5e0075a7 */ /* 0x00106400080c017f */
[----:B-1----:R-:W-:Y:S05]  /*198c0*/  @!P6 NANOSLEEP.SYNCS 0x989680 ;  /* 0x009896800000e95d */ /* 0x002fea0003900000 */
[----:B------:R-:W1:Y:S02]  /*198d0*/  @!P6 SYNCS.PHASECHK.TRANS64 P6, [R94+URZ+0x32490], R108 ;  /* 0x0324906c5e00e5a7 */ /* 0x000e6400080c007f */
[----:B-1----:R-:W-:Y:S05]  /*198e0*/  @!P6 BRA `(.L_x_1323) ;  /* 0xfffffffc00f0e947 */ /* 0x002fea000383ffff */
[----:B------:R-:W-:Y:S05]  /*198f0*/  BRA `(.L_x_1607) ;  /* 0xfffffe9000a07947 */ /* 0x000fea000383ffff */
.L_x_1341:
[----:B0-----:R0:W1:Y:S02]  /*19900*/  SYNCS.PHASECHK.TRANS64.TRYWAIT P5, [R94+URZ+0x32490], R108 ;  /* 0x0324906c5e0075a7 */ /* 0x00106400080a017f */
[----:B-1----:R-:W-:Y:S05]  /*19910*/  @!P5 NANOSLEEP.SYNCS 0x989680 ;  /* 0x009896800000d95d */ /* 0x002fea0003900000 */
[----:B------:R-:W1:Y:S02]  /*19920*/  @!P5 SYNCS.PHASECHK.TRANS64 P5, [R94+URZ+0x32490], R108 ;  /* 0x0324906c5e00d5a7 */ /* 0x000e6400080a007f */
[----:B-1----:R-:W-:Y:S05]  /*19930*/  @!P5 BRA `(.L_x_1341) ;  /* 0xfffffffc00f0d947 */ /* 0x002fea000383ffff */
[----:B------:R-:W-:Y:S05]  /*19940*/  BRA `(.L_x_1608) ;  /* 0xfffffea000e87947 */ /* 0x000fea000383ffff */
.L_x_1350:
[----:B0-----:R0:W1:Y:S02]  /*19950*/  SYNCS.PHASECHK.TRANS64.TRYWAIT P4, [R94+URZ+0x32490], R108 ;  /* 0x0324906c5e0075a7 */ /* 0x001064000808017f */
[----:B-1----:R-:W-:Y:S05]  /*19960*/  @!P4 NANOSLEEP.SYNCS 0x989680 ;  /* 0x009896800000c95d */ /* 0x002fea0003900000 */
[----:B------:R-:W1:Y:S02]  /*19970*/  @!P4 SYNCS.PHASECHK.TRANS64 P4, [R94+URZ+0x32490], R108 ;  /* 0x0324906c5e00c5a7 */ /* 0x000e64000808007f */
[----:B-1----:R-:W-:Y:S05]  /*19980*/  @!P4 BRA `(.L_x_1350) ;  /* 0xfffffffc00f0c947 */ /* 0x002fea000383ffff */
[----:B------:R-:W-:Y:S05]  /*19990*/  BRA `(.L_x_1609) ;  /* 0xfffffeb000d07947 */ /* 0x000fea000383ffff */
.L_x_1356:
[----:B-1----:R1:W2:Y:S02]  /*199a0*/  SYNCS.PHASECHK.TRANS64.TRYWAIT P3, [R94+URZ+0x324b0], R108 ;  /* 0x0324b06c5e0075a7 */ /* 0x0022a4000806017f */
[----:B--2---:R-:W-:Y:S05]  /*199b0*/  @!P3 NANOSLEEP.SYNCS 0x989680 ;  /* 0x009896800000b95d */ /* 0x004fea0003900000 */
[----:B------:R-:W2:Y:S02]  /*199c0*/  @!P3 SYNCS.PHASECHK.TRANS64 P3, [R94+URZ+0x324b0], R108 ;  /* 0x0324b06c5e00b5a7 */ /* 0x000ea4000806007f */
[----:B--2---:R-:W-:Y:S05]  /*199d0*/  @!P3 BRA `(.L_x_1356) ;  /* 0xfffffffc00f0b947 */ /* 0x004fea000383ffff */
[----:B------:R-:W-:Y:S05]  /*199e0*/  BRA `(.L_x_1610) ;  /* 0xfffffeb4005c7947 */ /* 0x000fea000383ffff */
.L_x_1364:
[----:B------:R-:W0:Y:S01]  /*199f0*/  S2R R7, SR_TID.X ;  /* 0x0000000000077919 */ /* 0x000e220000002100 */
[----:B------:R-:W-:Y:S01]  /*19a00*/  BSSY B0, `(.L_x_1611) ;  /* 0x000000c000007945 */ /* 0x000fe20003800000 */
[----:B------:R-:W-:Y:S02]  /*19a10*/  IMAD.MOV.U32 R12, RZ, RZ, RZ ;  /* 0x000000ffff0c7224 */ /* 0x000fe400078e00ff */
[----:B------:R-:W-:Y:S02]  /*19a20*/  IMAD.MOV.U32 R11, RZ, RZ, 0x1f ;  /* 0x0000001fff0b7424 */ /* 0x000fe400078e00ff */
[----:B------:R-:W-:Y:S02]  /*19a30*/  IMAD.MOV.U32 R15, RZ, RZ, -0x1 ;  /* 0xffffffffff0f7424 */ /* 0x000fe400078e00ff */
[----:B0-----:R-:W-:-:S05]  /*19a40*/  VIADD R20, R7, 0xffffff80 ;  /* 0xffffff8007147836 */ /* 0x001fca0000000000 */
[----:B------:R-:W-:-:S04]  /*19a50*/  SHF.R.S32.HI R7, RZ, 0x1f, R20 ;  /* 0x0000001fff077819 */ /* 0x000fc80000011414 */
[----:B------:R-:W-:-:S04]  /*19a60*/  LEA.HI R7, R7, R20, RZ, 0x7 ;  /* 0x0000001407077211 */ /* 0x000fc800078f38ff */
[----:B------:R-:W-:-:S05]  /*19a70*/  SHF.R.S32.HI R7, RZ, 0x7, R7 ;  /* 0x00000007ff077819 */ /* 0x000fca0000011407 */
[----:B------:R-:W-:-:S07]  /*19a80*/  IMAD.MOV.U32 R13, RZ, RZ, R7 ;  /* 0x000000ffff0d7224 */ /* 0x000fce00078e0007 */
[----:B-----5:R-:W-:Y:S05]  /*19a90*/  WARPSYNC.COLLECTIVE R15, `(.L_x_1612) ;  /* 0x000000000f087348 */ /* 0x020fea0003c00000 */
[----:B------:R0:W1:Y:S02]  /*19aa0*/  SHFL.IDX P6, R14, R13, R12, R11 ;  /* 0x0000000c0d0e7389 */ /* 0x00006400000c000b */
[----:B01---5:R-:W-:Y:S01]  /*19ab0*/  ENDCOLLECTIVE ;  /* 0x000000000000791b */ /* 0x023fe20003800000 */
.L_x_1612:
[----:B------:R-:W-:Y:S05]  /*19ac0*/  BSYNC B0 ;  /* 0x0000000000007941 */ /* 0x000fea0003800000 */
.L_x_1611:
[----:B------:R-:W-:Y:S05]  /*19ad0*/  BRA `(.L_x_1613) ;  /* 0xfffffec000147947 */ /* 0x000fea000383ffff */
.L_x_1376:
        /* <DEDUP_REMOVED lines=8> */
.L_x_1615:
[----:B------:R-:W-:Y:S05]  /*19b60*/  BSYNC B1 ;  /* 0x0000000000017941 */ /* 0x000fea0003800000 */
.L_x_1614:
[----:B------:R-:W-:Y:S01]  /*19b70*/  IMAD.MOV.U32 R13, RZ, RZ, R24 ;  /* 0x000000ffff0d7224 */ /* 0x000fe200078e0018 */
[----:B------:R-:W-:Y:S01]  /*19b80*/  MOV R11, 0x1c1f ;  /* 0x00001c1f000b7802 */ /* 0x000fe20000000f00 */
[----:B------:R-:W-:Y:S02]  /*19b90*/  IMAD.MOV.U32 R12, RZ, RZ, RZ ;  /* 0x000000ffff0c7224 */ /* 0x000fe400078e00ff */
[----:B------:R-:W-:Y:S02]  /*19ba0*/  IMAD.MOV.U32 R15, RZ, RZ, -0x1 ;  /* 0xffffffffff0f7424 */ /* 0x000fe400078e00ff */
[----:B------:R-:W-:-:S07]  /*19bb0*/  IMAD.MOV.U32 R3, RZ, RZ, R14 ;  /* 0x000000ffff037224 */ /* 0x000fce00078e000e */
[----:B------:R-:W-:Y:S05]  /*19bc0*/  WARPSYNC.COLLECTIVE R15, `(.L_x_1616) ;  /* 0x000000000f087348 */ /* 0x000fea0003c00000 */
[----:B------:R0:W1:Y:S02]  /*19bd0*/  SHFL.IDX P6, R14, R13, R12, R11 ;  /* 0x0000000c0d0e7389 */ /* 0x00006400000c000b */
[----:B01----:R-:W-:Y:S01]  /*19be0*/  ENDCOLLECTIVE ;  /* 0x000000000000791b */ /* 0x003fe20003800000 */
.L_x_1616:
[----:B------:R-:W-:Y:S02]  /*19bf0*/  IMAD.MOV.U32 R13, RZ, RZ, R27 ;  /* 0x000000ffff0d7224 */ /* 0x000fe400078e001b */
[----:B------:R-:W-:-:S07]  /*19c00*/  IMAD.MOV.U32 R0, RZ, RZ, R14 ;  /* 0x000000ffff007224 */ /* 0x000fce00078e000e */
[----:B------:R-:W-:Y:S05]  /*19c10*/  WARPSYNC.COLLECTIVE R15, `(.L_x_1617) ;  /* 0x000000000f087348 */ /* 0x000fea0003c00000 */
[----:B------:R0:W1:Y:S02]  /*19c20*/  SHFL.IDX P6, R14, R13, R12, R11 ;  /* 0x0000000c0d0e7389 */ /* 0x00006400000c000b */
[----:B01----:R-:W-:Y:S01]  /*19c30*/  ENDCOLLECTIVE ;  /* 0x000000000000791b */ /* 0x003fe20003800000 */
.L_x_1617:
[----:B------:R-:W-:Y:S02]  /*19c40*/  IMAD.MOV.U32 R13, RZ, RZ, R26 ;  /* 0x000000ffff0d7224 */ /* 0x000fe400078e001a */
[----:B------:R-:W-:-:S07]  /*19c50*/  IMAD.MOV.U32 R5, RZ, RZ, R14 ;  /* 0x000000ffff057224 */ /* 0x000fce00078e000e */
[----:B------:R-:W-:Y:S05]  /*19c60*/  WARPSYNC.COLLECTIVE R15, `(.L_x_1618) ;  /* 0x000000000f087348 */ /* 0x000fea0003c00000 */
[----:B------:R0:W1:Y:S02]  /*19c70*/  SHFL.IDX P6, R14, R13, R12, R11 ;  /* 0x0000000c0d0e7389 */ /* 0x00006400000c000b */
[----:B01----:R-:W-:Y:S01]  /*19c80*/  ENDCOLLECTIVE ;  /* 0x000000000000791b */ /* 0x003fe20003800000 */
.L_x_1618:
[----:B------:R-:W-:Y:S05]  /*19c90*/  BRA `(.L_x_1619) ;  /* 0xfffffec4000c7947 */ /* 0x000fea000383ffff */
.L_x_1380:
[----:B0-----:R0:W1:Y:S02]  /*19ca0*/  SYNCS.PHASECHK.TRANS64.TRYWAIT P0, [R18+URZ+0x32400], R5 ;  /* 0x03240005120075a7 */ /* 0x001064000800017f */
[----:B-1----:R-:W-:Y:S05]  /*19cb0*/  @!P0 NANOSLEEP.SYNCS 0x989680 ;  /* 0x009896800000895d */ /* 0x002fea0003900000 */
[----:B------:R-:W1:Y:S02]  /*19cc0*/  @!P0 SYNCS.PHASECHK.TRANS64 P0, [R18+URZ+0x32400], R5 ;  /* 0x03240005120085a7 */ /* 0x000e64000800007f */
[----:B-1----:R-:W-:Y:S05]  /*19cd0*/  @!P0 BRA `(.L_x_1380) ;  /* 0xfffffffc00f08947 */ /* 0x002fea000383ffff */
[----:B------:R-:W-:Y:S05]  /*19ce0*/  BRA `(.L_x_1620) ;  /* 0xfffffec800207947 */ /* 0x000fea000383ffff */
.L_x_1388:
        /* <DEDUP_REMOVED lines=8> */
.L_x_1622:
[----:B------:R-:W-:Y:S05]  /*19d70*/  BSYNC B1 ;  /* 0x0000000000017941 */ /* 0x000fea0003800000 */
.L_x_1621:
[----:B------:R-:W-:Y:S01]  /*19d80*/  IMAD.MOV.U32 R13, RZ, RZ, R24 ;  /* 0x000000ffff0d7224 */ /* 0x000fe200078e0018 */
[----:B------:R-:W-:Y:S01]  /*19d90*/  MOV R15, 0xffffffff ;  /* 0xffffffff000f7802 */ /* 0x000fe20000000f00 */
[----:B------:R-:W-:Y:S02]  /*19da0*/  IMAD.MOV.U32 R12, RZ, RZ, RZ ;  /* 0x000000ffff0c7224 */ /* 0x000fe400078e00ff */
[----:B------:R-:W-:Y:S02]  /*19db0*/  IMAD.MOV.U32 R11, RZ, RZ, 0x1c1f ;  /* 0x00001c1fff0b7424 */ /* 0x000fe400078e00ff */
[----:B------:R-:W-:-:S07]  /*19dc0*/  IMAD.MOV.U32 R0, RZ, RZ, R14 ;  /* 0x000000ffff007224 */ /* 0x000fce00078e000e */
[----:B------:R-:W-:Y:S05]  /*19dd0*/  WARPSYNC.COLLECTIVE R15, `(.L_x_1623) ;  /* 0x000000000f087348 */ /* 0x000fea0003c00000 */
[----:B------:R0:W1:Y:S02]  /*19de0*/  SHFL.IDX P6, R14, R13, R12, R11 ;  /* 0x0000000c0d0e7389 */ /* 0x00006400000c000b */
[----:B01----:R-:W-:Y:S01]  /*19df0*/  ENDCOLLECTIVE ;  /* 0x000000000000791b */ /* 0x003fe20003800000 */
.L_x_1623:
[----:B------:R-:W-:Y:S02]  /*19e00*/  IMAD.MOV.U32 R13, RZ, RZ, R27 ;  /* 0x000000ffff0d7224 */ /* 0x000fe400078e001b */
[----:B------:R-:W-:-:S07]  /*19e10*/  IMAD.MOV.U32 R3, RZ, RZ, R14 ;  /* 0x000000ffff037224 */ /* 0x000fce00078e000e */
[----:B------:R-:W-:Y:S05]  /*19e20*/  WARPSYNC.COLLECTIVE R15, `(.L_x_1624) ;  /* 0x000000000f087348 */ /* 0x000fea0003c00000 */
[----:B------:R0:W1:Y:S02]  /*19e30*/  SHFL.IDX P6, R14, R13, R12, R11 ;  /* 0x0000000c0d0e7389 */ /* 0x00006400000c000b */
[----:B01----:R-:W-:Y:S01]  /*19e40*/  ENDCOLLECTIVE ;  /* 0x000000000000791b */ /* 0x003fe20003800000 */
.L_x_1624:
[----:B------:R-:W-:Y:S02]  /*19e50*/  IMAD.MOV.U32 R13, RZ, RZ, R26 ;  /* 0x000000ffff0d7224 */ /* 0x000fe400078e001a */
[----:B------:R-:W-:-:S07]  /*19e60*/  IMAD.MOV.U32 R20, RZ, RZ, R14 ;  /* 0x000000ffff147224 */ /* 0x000fce00078e000e */
[----:B------:R-:W-:Y:S05]  /*19e70*/  WARPSYNC.COLLECTIVE R15, `(.L_x_1625) ;  /* 0x000000000f087348 */ /* 0x000fea0003c00000 */
[----:B------:R0:W1:Y:S02]  /*19e80*/  SHFL.IDX P6, R14, R13, R12, R11 ;  /* 0x0000000c0d0e7389 */ /* 0x00006400000c000b */
[----:B01----:R-:W-:Y:S01]  /*19e90*/  ENDCOLLECTIVE ;  /* 0x000000000000791b */ /* 0x003fe20003800000 */
.L_x_1625:
[----:B------:R-:W-:Y:S05]  /*19ea0*/  BRA `(.L_x_1626) ;  /* 0xfffffed000807947 */ /* 0x000fea000383ffff */
.L_x_1392:
[----:B0-----:R0:W1:Y:S02]  /*19eb0*/  SYNCS.PHASECHK.TRANS64.TRYWAIT P1, [R18+URZ+0x32400], R21 ;  /* 0x03240015120075a7 */ /* 0x001064000802017f */
[----:B-1----:R-:W-:Y:S05]  /*19ec0*/  @!P1 NANOSLEEP.SYNCS 0x989680 ;  /* 0x009896800000995d */ /* 0x002fea0003900000 */
[----:B------:R-:W1:Y:S02]  /*19ed0*/  @!P1 SYNCS.PHASECHK.TRANS64 P1, [R18+URZ+0x32400], R21 ;  /* 0x03240015120095a7 */ /* 0x000e64000802007f */
[----:B-1----:R-:W-:Y:S05]  /*19ee0*/  @!P1 BRA `(.L_x_1392) ;  /* 0xfffffffc00f09947 */ /* 0x002fea000383ffff */
[----:B------:R-:W-:Y:S05]  /*19ef0*/  BRA `(.L_x_1627) ;  /* 0xfffffed4005c7947 */ /* 0x000fea000383ffff */
.L_x_1398:
[----:B--2---:R2:W3:Y:S02]  /*19f00*/  SYNCS.PHASECHK.TRANS64.TRYWAIT P1, [R0+URZ+0x32430], R7 ;  /* 0x03243007000075a7 */ /* 0x0044e4000802017f */
[----:B---3--:R-:W-:Y:S05]  /*19f10*/  @!P1 NANOSLEEP.SYNCS 0x989680 ;  /* 0x009896800000995d */ /* 0x008fea0003900000 */
[----:B------:R-:W3:Y:S02]  /*19f20*/  @!P1 SYNCS.PHASECHK.TRANS64 P1, [R0+URZ+0x32430], R7 ;  /* 0x03243007000095a7 */ /* 0x000ee4000802007f */
[----:B---3--:R-:W-:Y:S05]  /*19f30*/  @!P1 BRA `(.L_x_1398) ;  /* 0xfffffffc00f09947 */ /* 0x008fea000383ffff */
[----:B------:R-:W-:Y:S05]  /*19f40*/  BRA `(.L_x_1397) ;  /* 0xfffffee0006c7947 */ /* 0x000fea000383ffff */
.L_x_1400:
[----:B---3--:R3:W4:Y:S02]  /*19f50*/  SYNCS.PHASECHK.TRANS64.TRYWAIT P1, [R18+URZ+0x32410], R3 ;  /* 0x03241003120075a7 */ /* 0x008724000802017f */
[----:B----4-:R-:W-:Y:S05]  /*19f60*/  @!P1 NANOSLEEP.SYNCS 0x989680 ;  /* 0x009896800000995d */ /* 0x010fea0003900000 */
[----:B------:R-:W4:Y:S02]  /*19f70*/  @!P1 SYNCS.PHASECHK.TRANS64 P1, [R18+URZ+0x32410], R3 ;  /* 0x03241003120095a7 */ /* 0x000f24000802007f */
[----:B----4-:R-:W-:Y:S05]  /*19f80*/  @!P1 BRA `(.L_x_1400) ;  /* 0xfffffffc00f09947 */ /* 0x010fea000383ffff */
[----:B------:R-:W-:Y:S05]  /*19f90*/  BRA `(.L_x_1628) ;  /* 0xfffffee400547947 */ /* 0x000fea000383ffff */
.L_x_1405:
[----:B0-----:R0:W3:Y:S02]  /*19fa0*/  SYNCS.PHASECHK.TRANS64.TRYWAIT P2, [R0+URZ+0x32450], R7 ;  /* 0x03245007000075a7 */ /* 0x0010e4000804017f */
[----:B---3--:R-:W-:Y:S05]  /*19fb0*/  @!P2 NANOSLEEP.SYNCS 0x989680 ;  /* 0x009896800000a95d */ /* 0x008fea0003900000 */
[----:B------:R-:W3:Y:S02]  /*19fc0*/  @!P2 SYNCS.PHASECHK.TRANS64 P2, [R0+URZ+0x32450], R7 ;  /* 0x032450070000a5a7 */ /* 0x000ee4000804007f */
[----:B---3--:R-:W-:Y:S05]  /*19fd0*/  @!P2 BRA `(.L_x_1405) ;  /* 0xfffffffc00f0a947 */ /* 0x008fea000383ffff */
[----:B------:R-:W-:Y:S05]  /*19fe0*/  BRA `(.L_x_1404) ;  /* 0xfffffee400747947 */ /* 0x000fea000383ffff */
.L_x_1410:
[----:B-1----:R1:W2:Y:S02]  /*19ff0*/  SYNCS.PHASECHK.TRANS64.TRYWAIT P3, [R3+URZ+0x32430], R6 ;  /* 0x03243006030075a7 */ /* 0x0022a4000806017f */
[----:B--2---:R-:W-:Y:S05]  /*1a000*/  @!P3 NANOSLEEP.SYNCS 0x989680 ;  /* 0x009896800000b95d */ /* 0x004fea0003900000 */
[----:B------:R-:W2:Y:S02]  /*1a010*/  @!P3 SYNCS.PHASECHK.TRANS64 P3, [R3+URZ+0x32430], R6 ;  /* 0x032430060300b5a7 */ /* 0x000ea4000806007f */
[----:B--2---:R-:W-:Y:S05]  /*1a020*/  @!P3 BRA `(.L_x_1410) ;  /* 0xfffffffc00f0b947 */ /* 0x004fea000383ffff */
[----:B------:R-:W-:Y:S05]  /*1a030*/  BRA `(.L_x_1409) ;  /* 0xffffff1000047947 */ /* 0x000fea000383ffff */
.L_x_1415:
[----:B---3--:R3:W4:Y:S02]  /*1a040*/  SYNCS.PHASECHK.TRANS64.TRYWAIT P3, [R3+URZ+0x32450], R6 ;  /* 0x03245006030075a7 */ /* 0x008724000806017f */
[----:B----4-:R-:W-:Y:S05]  /*1a050*/  @!P3 NANOSLEEP.SYNCS 0x989680 ;  /* 0x009896800000b95d */ /* 0x010fea0003900000 */
[----:B------:R-:W4:Y:S02]  /*1a060*/  @!P3 SYNCS.PHASECHK.TRANS64 P3, [R3+URZ+0x32450], R6 ;  /* 0x032450060300b5a7 */ /* 0x000f24000806007f */
[----:B----4-:R-:W-:Y:S05]  /*1a070*/  @!P3 BRA `(.L_x_1415) ;  /* 0xfffffffc00f0b947 */ /* 0x010fea000383ffff */
[----:B------:R-:W-:Y:S05]  /*1a080*/  BRA `(.L_x_1414) ;  /* 0xffffff1000b07947 */ /* 0x000fea000383ffff */
.L_x_1430:
[----:B------:R-:W-:Y:S02]  /*1a090*/  IMAD.MOV.U32 R13, RZ, RZ, R4 ;  /* 0x000000ffff0d7224 */ /* 0x000fe400078e0004 */
[----:B------:R-:W-:Y:S02]  /*1a0a0*/  IMAD.MOV.U32 R12, RZ, RZ, RZ ;  /* 0x000000ffff0c7224 */ /* 0x000fe400078e00ff */
[----:B------:R-:W-:Y:S02]  /*1a0b0*/  IMAD.MOV.U32 R11, RZ, RZ, 0x181f ;  /* 0x0000181fff0b7424 */ /* 0x000fe400078e00ff */
[----:B------:R-:W-:-:S07]  /*1a0c0*/  IMAD.MOV.U32 R15, RZ, RZ, -0x1 ;  /* 0xffffffffff0f7424 */ /* 0x000fce00078e00ff */
[----:B01----:R-:W-:Y:S05]  /*1a0d0*/  WARPSYNC.COLLECTIVE R15, `(.L_x_1629) ;  /* 0x000000000f087348 */ /* 0x003fea0003c00000 */
[----:B------:R2:W3:Y:S02]  /*1a0e0*/  SHFL.IDX P6, R14, R13, R12, R11 ;  /* 0x0000000c0d0e7389 */ /* 0x0004e400000c000b */
[----:B0123--:R-:W-:Y:S01]  /*1a0f0*/  ENDCOLLECTIVE ;  /* 0x000000000000791b */ /* 0x00ffe20003800000 */
.L_x_1629:
[----:B------:R-:W-:Y:S02]  /*1a100*/  IMAD.MOV.U32 R13, RZ, RZ, R3 ;  /* 0x000000ffff0d7224 */ /* 0x000fe400078e0003 */
[----:B------:R-:W-:-:S07]  /*1a110*/  IMAD.MOV.U32 R0, RZ, RZ, R14 ;  /* 0x000000ffff007224 */ /* 0x000fce00078e000e */
[----:B------:R-:W-:Y:S05]  /*1a120*/  WARPSYNC.COLLECTIVE R15, `(.L_x_1630) ;  /* 0x000000000f087348 */ /* 0x000fea0003c00000 */
[----:B------:R0:W1:Y:S02]  /*1a130*/  SHFL.IDX P6, R14, R13, R12, R11 ;  /* 0x0000000c0d0e7389 */ /* 0x00006400000c000b */
[----:B01----:R-:W-:Y:S01]  /*1a140*/  ENDCOLLECTIVE ;  /* 0x000000000000791b */ /* 0x003fe20003800000 */
.L_x_1630:
[----:B------:R-:W-:Y:S05]  /*1a150*/  BRA `(.L_x_1631) ;  /* 0xffffff6c00387947 */ /* 0x000fea000383ffff */
.L_x_1433:
[----:B------:R-:W-:Y:S01]  /*1a160*/  BSSY B1, `(.L_x_1632) ;  /* 0x0000008000017945 */ /* 0x000fe20003800000 */
[----:B---3--:R-:W-:Y:S01]  /*1a170*/  IMAD.MOV.U32 R13, RZ, RZ, R4 ;  /* 0x000000ffff0d7224 */ /* 0x008fe200078e0004 */
[----:B------:R-:W-:Y:S01]  /*1a180*/  MOV R15, 0xffffffff ;  /* 0xffffffff000f7802 */ /* 0x000fe20000000f00 */
[----:B------:R-:W-:Y:S02]  /*1a190*/  IMAD.MOV.U32 R12, RZ, RZ, 0x1 ;  /* 0x00000001ff0c7424 */ /* 0x000fe400078e00ff */
[----:B------:R-:W-:-:S07]  /*1a1a0*/  IMAD.MOV.U32 R11, RZ, RZ, 0x181f ;  /* 0x0000181fff0b7424 */ /* 0x000fce00078e00ff */
[----:B012-4-:R-:W-:Y:S05]  /*1a1b0*/  WARPSYNC.COLLECTIVE R15, `(.L_x_1633) ;  /* 0x000000000f087348 */ /* 0x017fea0003c00000 */
[----:B----4-:R3:W4:Y:S02]  /*1a1c0*/  SHFL.IDX P6, R14, R13, R12, R11 ;  /* 0x0000000c0d0e7389 */ /* 0x01072400000c000b */
[----:B01234-:R-:W-:Y:S01]  /*1a1d0*/  ENDCOLLECTIVE ;  /* 0x000000000000791b */ /* 0x01ffe20003800000 */
.L_x_1633:
[----:B------:R-:W-:Y:S05]  /*1a1e0*/  BSYNC B1 ;  /* 0x0000000000017941 */ /* 0x000fea0003800000 */
.L_x_1632:
        /* <DEDUP_REMOVED lines=8> */
.L_x_1634:
[----:B------:R-:W-:Y:S05]  /*1a270*/  BRA `(.L_x_1635) ;  /* 0xffffff6c006c7947 */ /* 0x000fea000383ffff */
.L_x_1436:
[----:B------:R-:W-:Y:S01]  /*1a280*/  BSSY B1, `(.L_x_1636) ;  /* 0x0000008000017945 */ /* 0x000fe20003800000 */
[----:B0-----:R-:W-:Y:S02]  /*1a290*/  IMAD.MOV.U32 R13, RZ, RZ, R4 ;  /* 0x000000ffff0d7224 */ /* 0x001fe400078e0004 */
[----:B------:R-:W-:Y:S02]  /*1a2a0*/  IMAD.MOV.U32 R12, RZ, RZ, 0x2 ;  /* 0x00000002ff0c7424 */ /* 0x000fe400078e00ff */
[----:B------:R-:W-:Y:S02]  /*1a2b0*/  IMAD.MOV.U32 R11, RZ, RZ, 0x181f ;  /* 0x0000181fff0b7424 */ /* 0x000fe400078e00ff */
[----:B------:R-:W-:-:S07]  /*1a2c0*/  IMAD.MOV.U32 R15, RZ, RZ, -0x1 ;  /* 0xffffffffff0f7424 */ /* 0x000fce00078e00ff */
[----:B-1234-:R-:W-:Y:S05]  /*1a2d0*/  WARPSYNC.COLLECTIVE R15, `(.L_x_1637) ;  /* 0x000000000f087348 */ /* 0x01efea0003c00000 */
[----:B----4-:R0:W4:Y:S02]  /*1a2e0*/  SHFL.IDX P6, R14, R13, R12, R11 ;  /* 0x0000000c0d0e7389 */ /* 0x01012400000c000b */
[----:B01234-:R-:W-:Y:S01]  /*1a2f0*/  ENDCOLLECTIVE ;  /* 0x000000000000791b */ /* 0x01ffe20003800000 */
.L_x_1637:
[----:B------:R-:W-:Y:S05]  /*1a300*/  BSYNC B1 ;  /* 0x0000000000017941 */ /* 0x000fea0003800000 */
.L_x_1636:
        /* <DEDUP_REMOVED lines=8> */
.L_x_1638:
[----:B------:R-:W-:Y:S05]  /*1a390*/  BRA `(.L_x_1639) ;  /* 0xffffff6c009c7947 */ /* 0x000fea000383ffff */
.L_x_1439:
[----:B------:R-:W-:Y:S01]  /*1a3a0*/  BSSY B1, `(.L_x_1640) ;  /* 0x0000008000017945 */ /* 0x000fe20003800000 */
[----:B0-----:R-:W-:Y:S02]  /*1a3b0*/  IMAD.MOV.U32 R13, RZ, RZ, R4 ;  /* 0x000000ffff0d7224 */ /* 0x001fe400078e0004 */
[----:B------:R-:W-:Y:S02]  /*1a3c0*/  IMAD.MOV.U32 R12, RZ, RZ, 0x3 ;  /* 0x00000003ff0c7424 */ /* 0x000fe400078e00ff */
[----:B------:R-:W-:Y:S02]  /*1a3d0*/  IMAD.MOV.U32 R11, RZ, RZ, 0x181f ;  /* 0x0000181fff0b7424 */ /* 0x000fe400078e00ff */
[----:B------:R-:W-:-:S07]  /*1a3e0*/  IMAD.MOV.U32 R15, RZ, RZ, -0x1 ;  /* 0xffffffffff0f7424 */ /* 0x000fce00078e00ff */
[----:B-1234-:R-:W-:Y:S05]  /*1a3f0*/  WARPSYNC.COLLECTIVE R15, `(.L_x_1641) ;  /* 0x000000000f087348 */ /* 0x01efea0003c00000 */
[----:B------:R0:W0:Y:S02]  /*1a400*/  SHFL.IDX P6, R14, R13, R12, R11 ;  /* 0x0000000c0d0e7389 */ /* 0x00002400000c000b */
[----:B01234-:R-:W-:Y:S01]  /*1a410*/  ENDCOLLECTIVE ;  /* 0x000000000000791b */ /* 0x01ffe20003800000 */
.L_x_1641:
[----:B------:R-:W-:Y:S05]  /*1a420*/  BSYNC B1 ;  /* 0x0000000000017941 */ /* 0x000fea0003800000 */
.L_x_1640:
        /* <DEDUP_REMOVED lines=8> */
.L_x_1642:
[----:B------:R-:W-:Y:S05]  /*1a4b0*/  BRA `(.L_x_1643) ;  /* 0xffffff6c00cc7947 */ /* 0x000fea000383ffff */
.L_x_1456:
        /* <DEDUP_REMOVED lines=11> */
.L_x_1645:
[----:B------:R-:W-:Y:S05]  /*1a570*/  BSYNC B1 ;  /* 0x0000000000017941 */ /* 0x000fea0003800000 */
.L_x_1644:
[----:B------:R-:W-:Y:S05]  /*1a580*/  BRA `(.L_x_1646) ;  /* 0xffffff8000b07947 */ /* 0x000fea000383ffff */
.L_x_1458:
[----:B------:R-:W-:Y:S01]  /*1a590*/  BSSY B1, `(.L_x_1647) ;  /* 0x0000006000017945 */ /* 0x000fe20003800000 */
[----:B------:R-:W-:-:S07]  /*1a5a0*/  MOV R15, 0xffffffff ;  /* 0xffffffff000f7802 */ /* 0x000fce0000000f00 */
[----:B0-----:R-:W-:Y:S05]  /*1a5b0*/  WARPSYNC.COLLECTIVE R15, `(.L_x_1648) ;  /* 0x000000000f0c7348 */ /* 0x001fea0003c00000 */
[----:B------:R-:W-:Y:S02]  /*1a5c0*/  ELECT P6, UR62, PT ;  /* 0x00000000003e782f */ /* 0x000fe400038c0000 */
[----:B------:R-:W-:Y:S01]  /*1a5d0*/  MOV R14, UR62 ;  /* 0x0000003e000e7c02 */ /* 0x000fe20008000f00 */
[----:B0-----:R-:W-:Y:S10]  /*1a5e0*/  ENDCOLLECTIVE ;  /* 0x000000000000791b */ /* 0x001ff40003800000 */
.L_x_1648:
[----:B------:R-:W-:Y:S05]  /*1a5f0*/  BSYNC B1 ;  /* 0x0000000000017941 */ /* 0x000fea0003800000 */
.L_x_1647:
[----:B------:R-:W-:Y:S05]  /*1a600*/  BRA `(.L_x_1457) ;  /* 0xffffff8000a87947 */ /* 0x000fea000383ffff */
.L_x_1460:
[----:B0-----:R-:W2:Y:S02]  /*1a610*/  LDL R4, [R1+0x4] ;  /* 0x0000040001047983 */ /* 0x001ea40000100800 */
[----:B--2---:R0:W1:Y:S02]  /*1a620*/  SYNCS.PHASECHK.TRANS64.TRYWAIT P0, [R4+URZ+0x32420], R3 ;  /* 0x03242003040075a7 */ /* 0x004064000800017f */
[----:B-1----:R-:W-:Y:S05]  /*1a630*/  @!P0 NANOSLEEP.SYNCS 0x989680 ;  /* 0x009896800000895d */ /* 0x002fea0003900000 */
[----:B------:R-:W1:Y:S02]  /*1a640*/  @!P0 SYNCS.PHASECHK.TRANS64 P0, [R4+URZ+0x32420], R3 ;  /* 0x03242003040085a7 */ /* 0x000e64000800007f */
[----:B-1----:R-:W-:Y:S05]  /*1a650*/  @!P0 BRA `(.L_x_1460) ;  /* 0xfffffffc00ec8947 */ /* 0x002fea000383ffff */
[----:B------:R-:W-:Y:S05]  /*1a660*/  BRA `(.L_x_1649) ;  /* 0xffffff8000b87947 */ /* 0x000fea000383ffff */
.L_x_1464:
[----:B0-----:R0:W1:Y:S02]  /*1a670*/  SYNCS.PHASECHK.TRANS64.TRYWAIT P0, [R3+URZ+0x324a0], R8 ;  /* 0x0324a008030075a7 */ /* 0x001064000800017f */
[----:B-1----:R-:W-:Y:S05]  /*1a680*/  @!P0 NANOSLEEP.SYNCS 0x989680 ;  /* 0x009896800000895d */ /* 0x002fea0003900000 */
[----:B------:R-:W1:Y:S02]  /*1a690*/  @!P0 SYNCS.PHASECHK.TRANS64 P0, [R3+URZ+0x324a0], R8 ;  /* 0x0324a008030085a7 */ /* 0x000e64000800007f */
[----:B-1----:R-:W-:Y:S05]  /*1a6a0*/  @!P0 BRA `(.L_x_1464) ;  /* 0xfffffffc00f08947 */ /* 0x002fea000383ffff */
[----:B------:R-:W-:Y:S05]  /*1a6b0*/  BRA `(.L_x_1650) ;  /* 0xffffff8000e07947 */ /* 0x000fea000383ffff */
.L_x_1469:
[----:B-1----:R1:W2:Y:S02]  /*1a6c0*/  SYNCS.PHASECHK.TRANS64.TRYWAIT P0, [R3+URZ+0x324c0], R8 ;  /* 0x0324c008030075a7 */ /* 0x0022a4000800017f */
[----:B--2---:R-:W-:Y:S05]  /*1a6d0*/  @!P0 NANOSLEEP.SYNCS 0x989680 ;  /* 0x009896800000895d */ /* 0x004fea0003900000 */
[----:B------:R-:W2:Y:S02]  /*1a6e0*/  @!P0 SYNCS.PHASECHK.TRANS64 P0, [R3+URZ+0x324c0], R8 ;  /* 0x0324c008030085a7 */ /* 0x000ea4000800007f */
[----:B--2---:R-:W-:Y:S05]  /*1a6f0*/  @!P0 BRA `(.L_x_1469) ;  /* 0xfffffffc00f08947 */ /* 0x004fea000383ffff */
[----:B------:R-:W-:Y:S05]  /*1a700*/  BRA `(.L_x_1651) ;  /* 0xffffff8400647947 */ /* 0x000fea000383ffff */
.L_x_1479:
[----:B0-----:R0:W1:Y:S02]  /*1a710*/  SYNCS.PHASECHK.TRANS64.TRYWAIT P1, [R4+URZ+0x324a0], R5 ;  /* 0x0324a005040075a7 */ /* 0x001064000802017f */
[----:B-1----:R-:W-:Y:S05]  /*1a720*/  @!P1 NANOSLEEP.SYNCS 0x989680 ;  /* 0x009896800000995d */ /* 0x002fea0003900000 */
[----:B------:R-:W1:Y:S02]  /*1a730*/  @!P1 SYNCS.PHASECHK.TRANS64 P1, [R4+URZ+0x324a0], R5 ;  /* 0x0324a005040095a7 */ /* 0x000e64000802007f */
[----:B-1----:R-:W-:Y:S05]  /*1a740*/  @!P1 BRA `(.L_x_1479) ;  /* 0xfffffffc00f09947 */ /* 0x002fea000383ffff */
[----:B------:R-:W-:Y:S05]  /*1a750*/  BRA `(.L_x_1652) ;  /* 0xffffff8800fc7947 */ /* 0x000fea000383ffff */
.L_x_1484:
[----:B-1----:R1:W2:Y:S02]  /*1a760*/  SYNCS.PHASECHK.TRANS64.TRYWAIT P1, [R4+URZ+0x324c0], R5 ;  /* 0x0324c005040075a7 */ /* 0x0022a4000802017f */
[----:B--2---:R-:W-:Y:S05]  /*1a770*/  @!P1 NANOSLEEP.SYNCS 0x989680 ;  /* 0x009896800000995d */ /* 0x004fea0003900000 */
[----:B------:R-:W2:Y:S02]  /*1a780*/  @!P1 SYNCS.PHASECHK.TRANS64 P1, [R4+URZ+0x324c0], R5 ;  /* 0x0324c005040095a7 */ /* 0x000ea4000802007f */
[----:B--2---:R-:W-:Y:S05]  /*1a790*/  @!P1 BRA `(.L_x_1484) ;  /* 0xfffffffc00f09947 */ /* 0x004fea000383ffff */
[----:B------:R-:W-:Y:S05]  /*1a7a0*/  BRA `(.L_x_1653) ;  /* 0xffffff8c007c7947 */ /* 0x000fea000383ffff */
.L_x_1500:
        /* <DEDUP_REMOVED lines=11> */
.L_x_1655:
[----:B------:R-:W-:Y:S05]  /*1a860*/  BSYNC B0 ;  /* 0x0000000000007941 */ /* 0x000fea0003800000 */
.L_x_1654:
[----:B------:R-:W-:Y:S05]  /*1a870*/  BRA `(.L_x_1656) ;  /* 0xffffff9800707947 */ /* 0x000fea000383ffff */
.L_x_1502:
[----:B------:R-:W-:Y:S01]  /*1a880*/  BSSY B0, `(.L_x_1657) ;  /* 0x0000006000007945 */ /* 0x000fe20003800000 */
[----:B------:R-:W-:-:S07]  /*1a890*/  IMAD.MOV.U32 R15, RZ, RZ, -0x1 ;  /* 0xffffffffff0f7424 */ /* 0x000fce00078e00ff */
[----:B0-----:R-:W-:Y:S05]  /*1a8a0*/  WARPSYNC.COLLECTIVE R15, `(.L_x_1658) ;  /* 0x000000000f0c7348 */ /* 0x001fea0003c00000 */
[----:B------:R-:W-:Y:S02]  /*1a8b0*/  ELECT P6, UR62, PT ;  /* 0x00000000003e782f */ /* 0x000fe400038c0000 */
[----:B------:R-:W-:Y:S01]  /*1a8c0*/  MOV R14, UR62 ;  /* 0x0000003e000e7c02 */ /* 0x000fe20008000f00 */
[----:B0-----:R-:W-:Y:S10]  /*1a8d0*/  ENDCOLLECTIVE ;  /* 0x000000000000791b */ /* 0x001ff40003800000 */
.L_x_1658:
[----:B------:R-:W-:Y:S05]  /*1a8e0*/  BSYNC B0 ;  /* 0x0000000000007941 */ /* 0x000fea0003800000 */
.L_x_1657:
[----:B------:R-:W-:Y:S05]  /*1a8f0*/  BRA `(.L_x_1659) ;  /* 0xffffff98007c7947 */ /* 0x000fea000383ffff */
.L_x_1504:
[----:B0-----:R0:W1:Y:S02]  /*1a900*/  SYNCS.PHASECHK.TRANS64.TRYWAIT P0, [R0+URZ+0x32440], R2 ;  /* 0x03244002000075a7 */ /* 0x001064000800017f */
[----:B-1----:R-:W-:Y:S05]  /*1a910*/  @!P0 NANOSLEEP.SYNCS 0x989680 ;  /* 0x009896800000895d */ /* 0x002fea0003900000 */
[----:B------:R-:W1:Y:S02]  /*1a920*/  @!P0 SYNCS.PHASECHK.TRANS64 P0, [R0+URZ+0x32440], R2 ;  /* 0x03244002000085a7 */ /* 0x000e64000800007f */
[----:B-1----:R-:W-:Y:S05]  /*1a930*/  @!P0 BRA `(.L_x_1504) ;  /* 0xfffffffc00f08947 */ /* 0x002fea000383ffff */
[----:B------:R-:W-:Y:S05]  /*1a940*/  BRA `(.L_x_1660) ;  /* 0xffffff9800e87947 */ /* 0x000fea000383ffff */
.L_x_1508:
[----:B------:R0:W5:Y:S01]  /*1a950*/  LDL R6, [R1+0x44] ;  /* 0x0000440001067983 */ /* 0x0001620000100800 */
[----:B------:R-:W-:Y:S02]  /*1a960*/  IMAD.MOV.U32 R13, RZ, RZ, R2 ;  /* 0x000000ffff0d7224 */ /* 0x000fe400078e0002 */
[----:B------:R-:W-:Y:S02]  /*1a970*/  IMAD.MOV.U32 R12, RZ, RZ, RZ ;  /* 0x000000ffff0c7224 */ /* 0x000fe400078e00ff */
[----:B------:R-:W-:Y:S02]  /*1a980*/  IMAD.MOV.U32 R11, RZ, RZ, 0x181f ;  /* 0x0000181fff0b7424 */ /* 0x000fe400078e00ff */
[----:B------:R-:W-:Y:S02]  /*1a990*/  IMAD.MOV.U32 R15, RZ, RZ, -0x1 ;  /* 0xffffffffff0f7424 */ /* 0x000fe400078e00ff */
[----:B0-----:R-:W-:-:S07]  /*1a9a0*/  IMAD.IADD R17, R8, 0x1, R17 ;  /* 0x0000000108117824 */ /* 0x001fce00078e0211 */
[----:B-----5:R-:W-:Y:S05]  /*1a9b0*/  WARPSYNC.COLLECTIVE R15, `(.L_x_1661) ;  /* 0x000000000f087348 */ /* 0x020fea0003c00000 */
[----:B------:R0:W1:Y:S02]  /*1a9c0*/  SHFL.IDX P6, R14, R13, R12, R11 ;  /* 0x0000000c0d0e7389 */ /* 0x00006400000c000b */
[----:B01---5:R-:W-:Y:S01]  /*1a9d0*/  ENDCOLLECTIVE ;  /* 0x000000000000791b */ /* 0x023fe20003800000 */
.L_x_1661:
[----:B------:R-:W-:-:S05]  /*1a9e0*/  VIADD R8, R17, 0x10 ;  /* 0x0000001011087836 */ /* 0x000fca0000000000 */
[----:B------:R0:W-:Y:S01]  /*1a9f0*/  STL [R1+0x4c], R8 ;  /* 0x00004c0801007387 */ /* 0x0001e20000100800 */
[----:B------:R-:W-:Y:S02]  /*1aa00*/  IMAD.MOV.U32 R13, RZ, RZ, R3 ;  /* 0x000000ffff0d7224 */ /* 0x000fe400078e0003 */
[----:B------:R-:W-:-:S07]  /*1aa10*/  IMAD.MOV.U32 R4, RZ, RZ, R14 ;  /* 0x000000ffff047224 */ /* 0x000fce00078e000e */
[----:B0-----:R-:W-:Y:S05]  /*1aa20*/  WARPSYNC.COLLECTIVE R15, `(.L_x_1662) ;  /* 0x000000000f087348 */ /* 0x001fea0003c00000 */
[----:B------:R1:W2:Y:S02]  /*1aa30*/  SHFL.IDX P6, R14, R13, R12, R11 ;  /* 0x0000000c0d0e7389 */ /* 0x0002a400000c000b */
[----:B012---:R-:W-:Y:S01]  /*1aa40*/  ENDCOLLECTIVE ;  /* 0x000000000000791b */ /* 0x007fe20003800000 */
.L_x_1662:
[----:B------:R-:W-:Y:S02]  /*1aa50*/  IMAD.MOV.U32 R13, RZ, RZ, R2 ;  /* 0x000000ffff0d7224 */ /* 0x000fe400078e0002 */
[----:B------:R-:W-:Y:S02]  /*1aa60*/  IMAD.MOV.U32 R12, RZ, RZ, 0x1 ;  /* 0x00000001ff0c7424 */ /* 0x000fe400078e00ff */
[----:B------:R-:W-:-:S07]  /*1aa70*/  IMAD.MOV.U32 R5, RZ, RZ, R14 ;  /* 0x000000ffff057224 */ /* 0x000fce00078e000e */
[----:B------:R-:W-:Y:S05]  /*1aa80*/  WARPSYNC.COLLECTIVE R15, `(.L_x_1663) ;  /* 0x000000000f087348 */ /* 0x000fea0003c00000 */
[----:B------:R0:W1:Y:S02]  /*1aa90*/  SHFL.IDX P6, R14, R13, R12, R11 ;  /* 0x0000000c0d0e7389 */ /* 0x00006400000c000b */
[----:B01----:R-:W-:Y:S01]  /*1aaa0*/  ENDCOLLECTIVE ;  /* 0x000000000000791b */ /* 0x003fe20003800000 */
.L_x_1663:
[----:B------:R-:W-:Y:S02]  /*1aab0*/  IMAD.MOV.U32 R13, RZ, RZ, R3 ;  /* 0x000000ffff0d7224 */ /* 0x000fe400078e0003 */
[----:B------:R-:W-:Y:S02]  /*1aac0*/  IMAD R0, R6, R7, RZ ;  /* 0x0000000706007224 */ /* 0x000fe400078e02ff */
[----:B------:R-:W-:-:S07]  /*1aad0*/  IMAD.MOV.U32 R7, RZ, RZ, R14 ;  /* 0x000000ffff077224 */ /* 0x000fce00078e000e */
[----:B------:R-:W-:Y:S05]  /*1aae0*/  WARPSYNC.COLLECTIVE R15, `(.L_x_1664) ;  /* 0x000000000f087348 */ /* 0x000fea0003c00000 */
[----:B------:R0:W1:Y:S02]  /*1aaf0*/  SHFL.IDX P6, R14, R13, R12, R11 ;  /* 0x0000000c0d0e7389 */ /* 0x00006400000c000b */
[----:B01----:R-:W-:Y:S01]  /*1ab00*/  ENDCOLLECTIVE ;  /* 0x000000000000791b */ /* 0x003fe20003800000 */
.L_x_1664:
[CC--:B------:R-:W-:Y:S02]  /*1ab10*/  ISETP.GE.AND P1, PT, R17.reuse, R0.reuse, PT ;  /* 0x000000001100720c */ /* 0x0c0fe40003f26270 */
[----:B------:R-:W-:Y:S01]  /*1ab20*/  ISETP.GE.AND P2, PT, R8, R0, PT ;  /* 0x000000000800720c */ /* 0x000fe20003f46270 */
[----:B------:R-:W-:-:S05]  /*1ab30*/  VIADD R8, R17, 0x20 ;  /* 0x0000002011087836 */ /* 0x000fca0000000000 */
[----:B------:R0:W-:Y:S01]  /*1ab40*/  STL [R1+0x58], R8 ;  /* 0x0000580801007387 */ /* 0x0001e20000100800 */
[----:B------:R-:W-:-:S04]  /*1ab50*/  IMAD.MOV.U32 R13, RZ, RZ, R2 ;  /* 0x000000ffff0d7224 */ /* 0x000fc800078e0002 */
[----:B------:R-:W-:Y:S01]  /*1ab60*/  @!P1 LEA R5, P3, R10, R5, 0x1 ;  /* 0x000000050a059211 */ /* 0x000fe200078608ff */
[----:B------:R-:W-:-:S03]  /*1ab70*/  IMAD.MOV.U32 R12, RZ, RZ, 0x2 ;  /* 0x00000002ff0c7424 */ /* 0x000fc600078e00ff */
[----:B------:R-:W-:-:S04]  /*1ab80*/  @!P1 IADD3.X R4, RZ, R4, RZ, P3, !PT ;  /* 0x00000004ff049210 */ /* 0x000fc80001ffe4ff */
[----:B------:R-:W-:Y:S01]  /*1ab90*/  @!P1 LOP3.LUT R5, R5, R4, RZ, 0x3c, !PT ;  /* 0x0000000405059212 */ /* 0x000fe200078e3cff */
[----:B0-----:R-:W-:-:S07]  /*1aba0*/  IMAD.MOV.U32 R6, RZ, RZ, R14 ;  /* 0x000000ffff067224 */ /* 0x001fce00078e000e */
[----:B------:R-:W-:Y:S05]  /*1abb0*/  WARPSYNC.COLLECTIVE R15, `(.L_x_1665) ;  /* 0x000000000f087348 */ /* 0x000fea0003c00000 */
[----:B------:R0:W1:Y:S02]  /*1abc0*/  SHFL.IDX P6, R14, R13, R12, R11 ;  /* 0x0000000c0d0e7389 */ /* 0x00006400000c000b */
[----:B01----:R-:W-:Y:S01]  /*1abd0*/  ENDCOLLECTIVE ;  /* 0x000000000000791b */ /* 0x003fe20003800000 */
.L_x_1665:
        /* <DEDUP_REMOVED lines=12> */
.L_x_1666:
[----:B------:R-:W-:Y:S01]  /*1aca0*/  @!P2 IMAD.X R4, RZ, RZ, R7, P1 ;  /* 0x000000ffff04a224 */ /* 0x000fe200008e0607 */
[----:B------:R-:W-:Y:S01]  /*1acb0*/  ISETP.GE.AND P1, PT, R8, R0, PT ;  /* 0x000000000800720c */ /* 0x000fe20003f26270 */
[----:B------:R-:W-:-:S03]  /*1acc0*/  VIADD R7, R17, 0x30 ;  /* 0x0000003011077836 */ /* 0x000fc60000000000 */
[-C--:B------:R-:W-:Y:S02]  /*1acd0*/  @!P2 LOP3.LUT R5, R5, R4.reuse, RZ, 0x3c, !PT ;  /* 0x000000040505a212 */ /* 0x080fe400078e3cff */
[----:B------:R0:W-:Y:S02]  /*1ace0*/  STL [R1+0x60], R7 ;  /* 0x0000600701007387 */ /* 0x0001e40000100800 */
[----:B------:R-:W-:-:S04]  /*1acf0*/  @!P2 LOP3.LUT R4, R5, R4, RZ, 0x3c, !PT ;  /* 0x000000040504a212 */ /* 0x000fc800078e3cff */
[----:B------:R-:W-:Y:S01]  /*1ad00*/  @!P2 LOP3.LUT R5, R5, R4, RZ, 0x3c, !PT ;  /* 0x000000040505a212 */ /* 0x000fe200078e3cff */
[----:B------:R-:W-:Y:S02]  /*1ad10*/  IMAD.MOV.U32 R13, RZ, RZ, R2 ;  /* 0x000000ffff0d7224 */ /* 0x000fe400078e0002 */
[----:B------:R-:W-:Y:S02]  /*1ad20*/  IMAD.MOV.U32 R12, RZ, RZ, 0x3 ;  /* 0x00000003ff0c7424 */ /* 0x000fe400078e00ff */
        /* <DEDUP_REMOVED lines=8> */
.L_x_1667:
[----:B------:R-:W-:-:S04]  /*1adb0*/  @!P1 LEA R5, P2, R10, R4, 0x1 ;  /* 0x000000040a059211 */ /* 0x000fc800078408ff */
[----:B------:R-:W-:-:S04]  /*1adc0*/  @!P1 IADD3.X R4, RZ, R6, RZ, P2, !PT ;  /* 0x00000006ff049210 */ /* 0x000fc800017fe4ff */
        /* <DEDUP_REMOVED lines=14> */
.L_x_1668:
[----:B------:R0:W-:Y:S01]  /*1aeb0*/  STL [R1+0x6c], R7 ;  /* 0x00006c0701007387 */ /* 0x0001e20000100800 */
[----:B------:R-:W-:Y:S02]  /*1aec0*/  IMAD.MOV.U32 R13, RZ, RZ, R2 ;  /* 0x000000ffff0d7224 */ /* 0x000fe400078e0002 */
[----:B------:R-:W-:Y:S02]  /*1aed0*/  IMAD.MOV.U32 R12, RZ, RZ, 0x4 ;  /* 0x00000004ff0c7424 */ /* 0x000fe400078e00ff */
[----:B------:R-:W-:-:S07]  /*1aee0*/  IMAD.MOV.U32 R4, RZ, RZ, R14 ;  /* 0x000000ffff047224 */ /* 0x000fce00078e000e */
[----:B0-----:R-:W-:Y:S05]  /*1aef0*/  WARPSYNC.COLLECTIVE R15, `(.L_x_1669) ;  /* 0x000000000f087348 */ /* 0x001fea0003c00000 */
[----:B------:R1:W2:Y:S02]  /*1af00*/  SHFL.IDX P6, R14, R13, R12, R11 ;  /* 0x0000000c0d0e7389 */ /* 0x0002a400000c000b */
[----:B012---:R-:W-:Y:S01]  /*1af10*/  ENDCOLLECTIVE ;  /* 0x000000000000791b */ /* 0x007fe20003800000 */
.L_x_1669:
        /* <DEDUP_REMOVED lines=10> */
.L_x_1670:
        /* <DEDUP_REMOVED lines=13> */
.L_x_1671:
        /* <DEDUP_REMOVED lines=16> */
.L_x_1672:
[----:B------:R0:W-:Y:S01]  /*1b190*/  STL [R1+0x74], R7 ;  /* 0x0000740701007387 */ /* 0x0001e20000100800 */
[----:B------:R-:W-:Y:S02]  /*1b1a0*/  IMAD.MOV.U32 R13, RZ, RZ, R2 ;  /* 0x000000ffff0d7224 */ /* 0x000fe400078e0002 */
[----:B------:R-:W-:Y:S02]  /*1b1b0*/  IMAD.MOV.U32 R12, RZ, RZ, 0x6 ;  /* 0x00000006ff0c7424 */ /* 0x000fe400078e00ff */
[----:B------:R-:W-:-:S07]  /*1b1c0*/  IMAD.MOV.U32 R4, RZ, RZ, R14 ;  /* 0x000000ffff047224 */ /* 0x000fce00078e000e */
[----:B0-----:R-:W-:Y:S05]  /*1b1d0*/  WARPSYNC.COLLECTIVE R15, `(.L_x_1673) ;  /* 0x000000000f087348 */ /* 0x001fea0003c00000 */
[----:B------:R1:W2:Y:S02]  /*1b1e0*/  SHFL.IDX P6, R14, R13, R12, R11 ;  /* 0x0000000c0d0e7389 */ /* 0x0002a400000c000b */
[----:B012---:R-:W-:Y:S01]  /*1b1f0*/  ENDCOLLECTIVE ;  /* 0x000000000000791b */ /* 0x007fe20003800000 */
.L_x_1673:
        /* <DEDUP_REMOVED lines=10> */
.L_x_1674:
        /* <DEDUP_REMOVED lines=11> */
.L_x_1675:
[----:B------:R-:W-:-:S04]  /*1b350*/  @!P1 LEA R5, P2, R10, R4, 0x1 ;  /* 0x000000040a059211 */ /* 0x000fc800078408ff */
[----:B------:R-:W-:-:S04]  /*1b360*/  @!P1 IADD3.X R4, RZ, R6, RZ, P2, !PT ;  /* 0x00000006ff049210 */ /* 0x000fc800017fe4ff */
        /* <DEDUP_REMOVED lines=12> */
.L_x_1676:
[----:B------:R-:W-:Y:S01]  /*1b430*/  IMAD.MOV.U32 R3, RZ, RZ, R14 ;  /* 0x000000ffff037224 */ /* 0x000fe200078e000e */
[----:B------:R-:W-:Y:S06]  /*1b440*/  BRA `(.L_x_1677) ;  /* 0xffffff9c00947947 */ /* 0x000fec000383ffff */
.L_x_1512:
        /* <DEDUP_REMOVED lines=9> */
[----:B--2---:R-:W-:-:S05]  /*1b4e0*/  IMAD R3, R3, R7, RZ ;  /* 0x0000000703037224 */ /* 0x004fca00078e02ff */
[-C--:B------:R-:W-:Y:S02]  /*1b4f0*/  ISETP.GE.AND P4, PT, R17, R3.reuse, PT ;  /* 0x000000031100720c */ /* 0x080fe40003f86270 */
[-C--:B---3--:R-:W-:Y:S01]  /*1b500*/  ISETP.GE.AND P5, PT, R15, R3.reuse, PT ;  /* 0x000000030f00720c */ /* 0x088fe20003fa6270 */
[----:B------:R-:W-:Y:S01]  /*1b510*/  IMAD.MOV.U32 R15, RZ, RZ, -0x1 ;  /* 0xffffffffff0f7424 */ /* 0x000fe200078e00ff */
[----:B----4-:R-:W-:Y:S02]  /*1b520*/  ISETP.GE.AND P6, PT, R14, R3, PT ;  /* 0x000000030e00720c */ /* 0x010fe40003fc6270 */
[----:B-----5:R-:W-:-:S07]  /*1b530*/  LOP3.LUT R9, R9, 0xffffffef, RZ, 0xc0, !PT ;  /* 0xffffffef09097812 */ /* 0x020fce00078ec0ff */
[----:B------:R-:W-:Y:S02]  /*1b540*/  @P4 LOP3.LUT R9, R9, 0x10, RZ, 0xfc, !PT ;  /* 0x0000001009094812 */ /* 0x000fe400078efcff */
[----:B------:R-:W-:Y:S01]  /*1b550*/  ISETP.GE.AND P4, PT, R13, R3, PT ;  /* 0x000000030d00720c */ /* 0x000fe20003f86270 */
[----:B------:R-:W-:Y:S01]  /*1b560*/  IMAD.MOV.U32 R13, RZ, RZ, R0 ;  /* 0x000000ffff0d7224 */ /* 0x000fe200078e0000 */
[----:B------:R-:W-:-:S04]  /*1b570*/  LOP3.LUT R9, R9, 0xfffffff7, RZ, 0xc0, !PT ;  /* 0xfffffff709097812 */ /* 0x000fc800078ec0ff */
        /* <DEDUP_REMOVED lines=16> */
.L_x_1679:
[----:B------:R-:W-:Y:S05]  /*1b680*/  BSYNC B0 ;  /* 0x0000000000007941 */ /* 0x000fea0003800000 */
.L_x_1678:
[----:B------:R0:W5:Y:S01]  /*1b690*/  LDL R7, [R1+0x14] ;  /* 0x0000140001077983 */ /* 0x0001620000100800 */
[----:B------:R-:W-:Y:S01]  /*1b6a0*/  IMAD.MOV.U32 R13, RZ, RZ, R2 ;  /* 0x000000ffff0d7224 */ /* 0x000fe200078e0002 */
[----:B------:R-:W-:Y:S01]  /*1b6b0*/  MOV R15, 0xffffffff ;  /* 0xffffffff000f7802 */ /* 0x000fe20000000f00 */
[----:B------:R-:W-:Y:S01]  /*1b6c0*/  IMAD.MOV.U32 R12, RZ, RZ, RZ ;  /* 0x000000ffff0c7224 */ /* 0x000fe200078e00ff */
[----:B------:R-:W-:Y:S01]  /*1b6d0*/  LOP3.LUT R9, R9, 0xfffffeff, RZ, 0xc0, !PT ;  /* 0xfffffeff09097812 */ /* 0x000fe200078ec0ff */
[----:B------:R-:W-:Y:S02]  /*1b6e0*/  IMAD.MOV.U32 R11, RZ, RZ, 0x181f ;  /* 0x0000181fff0b7424 */ /* 0x000fe400078e00ff */
[----:B------:R-:W-:Y:S01]  /*1b6f0*/  IMAD.MOV.U32 R4, RZ, RZ, R14 ;  /* 0x000000ffff047224 */ /* 0x000fe200078e000e */
[----:B0-----:R-:W-:-:S07]  /*1b700*/  @P5 LOP3.LUT R9, R9, 0x100, RZ, 0xfc, !PT ;  /* 0x0000010009095812 */ /* 0x001fce00078efcff */
[----:B-----5:R-:W-:Y:S05]  /*1b710*/  WARPSYNC.COLLECTIVE R15, `(.L_x_1680) ;  /* 0x000000000f087348 */ /* 0x020fea0003c00000 */
[----:B------:R0:W1:Y:S02]  /*1b720*/  SHFL.IDX P6, R14, R13, R12, R11 ;  /* 0x0000000c0d0e7389 */ /* 0x00006400000c000b */
[----:B01---5:R-:W-:Y:S01]  /*1b730*/  ENDCOLLECTIVE ;  /* 0x000000000000791b */ /* 0x023fe20003800000 */
.L_x_1680:
        /* <DEDUP_REMOVED lines=14> */
.L_x_1681:
[----:B------:R-:W-:-:S04]  /*1b820*/  @!P5 LOP3.LUT R4, R5, R4, RZ, 0x3c, !PT ;  /* 0x000000040504d212 */ /* 0x000fc800078e3cff */
[----:B------:R-:W-:Y:S01]  /*1b830*/  @!P5 LOP3.LUT R5, R5, R4, RZ, 0x3c, !PT ;  /* 0x000000040505d212 */ /* 0x000fe200078e3cff */
[----:B------:R-:W-:Y:S02]  /*1b840*/  IMAD.MOV.U32 R13, RZ, RZ, R2 ;  /* 0x000000ffff0d7224 */ /* 0x000fe400078e0002 */
[----:B------:R-:W-:-:S07]  /*1b850*/  IMAD.MOV.U32 R6, RZ, RZ, R14 ;  /* 0x000000ffff067224 */ /* 0x000fce00078e000e */
[----:B------:R-:W-:Y:S05]  /*1b860*/  WARPSYNC.COLLECTIVE R15, `(.L_x_1682) ;  /* 0x000000000f087348 */ /* 0x000fea0003c00000 */
[----:B------:R0:W1:Y:S02]  /*1b870*/  SHFL.IDX P6, R14, R13, R12, R11 ;  /* 0x0000000c0d0e7389 */ /* 0x00006400000c000b */
[----:B01----:R-:W-:Y:S01]  /*1b880*/  ENDCOLLECTIVE ;  /* 0x000000000000791b */ /* 0x003fe20003800000 */
.L_x_1682:
        /* <DEDUP_REMOVED lines=13> */
[----:B------:R-:W-:-:S07]  /*1b960*/  @!P4 LOP3.LUT R5, R5, R4, RZ, 0x3c, !PT ;  /* 0x000000040505c212 */ /* 0x000fce00078e3cff */
[----:B------:R-:W-:Y:S05]  /*1b970*/  WARPSYNC.COLLECTIVE R15, `(.L_x_1683) ;  /* 0x000000000f087348 */ /* 0x000fea0003c00000 */
[----:B------:R0:W1:Y:S02]  /*1b980*/  SHFL.IDX P6, R14, R13, R12, R11 ;  /* 0x0000000c0d0e7389 */ /* 0x00006400000c000b */
[----:B01----:R-:W-:Y:S01]  /*1b990*/  ENDCOLLECTIVE ;  /* 0x000000000000791b */ /* 0x003fe20003800000 */
.L_x_1683:
        /* <DEDUP_REMOVED lines=15> */
.L_x_1684:
[----:B------:R-:W-:Y:S02]  /*1ba90*/  IMAD.MOV.U32 R13, RZ, RZ, R0 ;  /* 0x000000ffff0d7224 */ /* 0x000fe400078e0000 */
[----:B------:R-:W-:Y:S02]  /*1baa0*/  IMAD.MOV.U32 R12, RZ, RZ, 0x3 ;  /* 0x00000003ff0c7424 */ /* 0x000fe400078e00ff */
[----:B------:R-:W-:-:S05]  /*1bab0*/  IMAD.MOV.U32 R5, RZ, RZ, R14 ;  /* 0x000000ffff057224 */ /* 0x000fca00078e000e */
[----:B------:R-:W-:-:S04]  /*1bac0*/  @!P5 LEA R5, P6, R8, R5, 0x1 ;  /* 0x000000050805d211 */ /* 0x000fc800078c08ff */
[----:B------:R-:W-:-:S04]  /*1bad0*/  @!P5 IADD3.X R4, RZ, R6, RZ, P6, !PT ;  /* 0x00000006ff04d210 */ /* 0x000fc800037fe4ff */
[----:B------:R-:W-:-:S07]  /*1bae0*/  @!P5 LOP3.LUT R5, R5, R4, RZ, 0x3c, !PT ;  /* 0x000000040505d212 */ /* 0x000fce00078e3cff */
[----:B------:R-:W-:Y:S05]  /*1baf0*/  WARPSYNC.COLLECTIVE R15, `(.L_x_1685) ;  /* 0x000000000f087348 */ /* 0x000fea0003c00000 */
[----:B------:R0:W1:Y:S02]  /*1bb00*/  SHFL.IDX P6, R14, R13, R12, R11 ;  /* 0x0000000c0d0e7389 */ /* 0x00006400000c000b */
[----:B01----:R-:W-:Y:S01]  /*1bb10*/  ENDCOLLECTIVE ;  /* 0x000000000000791b */ /* 0x003fe20003800000 */
.L_x_1685:
        /* <DEDUP_REMOVED lines=15> */
.L_x_1686:
[----:B------:R-:W-:Y:S02]  /*1bc10*/  IMAD.MOV.U32 R13, RZ, RZ, R0 ;  /* 0x000000ffff0d7224 */ /* 0x000fe400078e0000 */
[----:B------:R-:W-:Y:S02]  /*1bc20*/  IMAD.MOV.U32 R12, RZ, RZ, 0x4 ;  /* 0x00000004ff0c7424 */ /* 0x000fe400078e00ff */
[----:B------:R-:W-:-:S05]  /*1bc30*/  IMAD.MOV.U32 R5, RZ, RZ, R14 ;  /* 0x000000ffff057224 */ /* 0x000fca00078e000e */
[----:B------:R-:W-:-:S05]  /*1bc40*/  @!P4 LEA R5, P6, R8, R5, 0x1 ;  /* 0x000000050805c211 */ /* 0x000fca00078c08ff */
[----:B------:R-:W-:-:S05]  /*1bc50*/  @!P4 IMAD.X R4, RZ, RZ, R6, P6 ;  /* 0x000000ffff04c224 */ /* 0x000fca00030e0606 */
[----:B------:R-:W-:-:S07]  /*1bc60*/  @!P4 LOP3.LUT R5, R5, R4, RZ, 0x3c, !PT ;  /* 0x000000040505c212 */ /* 0x000fce00078e3cff */
[----:B------:R-:W-:Y:S05]  /*1bc70*/  WARPSYNC.COLLECTIVE R15, `(.L_x_1687) ;  /* 0x000000000f087348 */ /* 0x000fea0003c00000 */
[----:B------:R0:W1:Y:S02]  /*1bc80*/  SHFL.IDX P6, R14, R13, R12, R11 ;  /* 0x0000000c0d0e7389 */ /* 0x00006400000c000b */
[----:B01----:R-:W-:Y:S01]  /*1bc90*/  ENDCOLLECTIVE ;  /* 0x000000000000791b */ /* 0x003fe20003800000 */
.L_x_1687:
        /* <DEDUP_REMOVED lines=15> */
.L_x_1688:
[----:B------:R-:W-:Y:S01]  /*1bd90*/  IMAD.MOV.U32 R13, RZ, RZ, R0 ;  /* 0x000000ffff0d7224 */ /* 0x000fe200078e0000 */
[----:B------:R-:W-:Y:S01]  /*1bda0*/  MOV R12, 0x5 ;  /* 0x00000005000c7802 */ /* 0x000fe20000000f00 */
[----:B------:R-:W-:-:S05]  /*1bdb0*/  IMAD.MOV.U32 R5, RZ, RZ, R14 ;  /* 0x000000ffff057224 */ /* 0x000fca00078e000e */
[----:B------:R-:W-:-:S05]  /*1bdc0*/  @!P5 LEA R5, P6, R8, R5, 0x1 ;  /* 0x000000050805d211 */ /* 0x000fca00078c08ff */
[----:B------:R-:W-:-:S05]  /*1bdd0*/  @!P5 IMAD.X R4, RZ, RZ, R6, P6 ;  /* 0x000000ffff04d224 */ /* 0x000fca00030e0606 */
[----:B------:R-:W-:-:S07]  /*1bde0*/  @!P5 LOP3.LUT R5, R5, R4, RZ, 0x3c, !PT ;  /* 0x000000040505d212 */ /* 0x000fce00078e3cff */
[----:B------:R-:W-:Y:S05]  /*1bdf0*/  WARPSYNC.COLLECTIVE R15, `(.L_x_1689) ;  /* 0x000000000f087348 */ /* 0x000fea0003c00000 */
[----:B------:R0:W1:Y:S02]  /*1be00*/  SHFL.IDX P6, R14, R13, R12, R11 ;  /* 0x0000000c0d0e7389 */ /* 0x00006400000c000b */
[----:B01----:R-:W-:Y:S01]  /*1be10*/  ENDCOLLECTIVE ;  /* 0x000000000000791b */ /* 0x003fe20003800000 */
.L_x_1689:
        /* <DEDUP_REMOVED lines=10> */
[----:B------:R-:W-:-:S07]  /*1bec0*/  IMAD.MOV.U32 R6, RZ, RZ, R14 ;  /* 0x000000ffff067224 */ /* 0x000fce00078e000e */
[----:B0-----:R-:W-:Y:S05]  /*1bed0*/  WARPSYNC.COLLECTIVE R15, `(.L_x_1690) ;  /* 0x000000000f087348 */ /* 0x001fea0003c00000 */
[----:B------:R1:W2:Y:S02]  /*1bee0*/  SHFL.IDX P6, R14, R13, R12, R11 ;  /* 0x0000000c0d0e7389 */ /* 0x0002a400000c000b */
[----:B012---:R-:W-:Y:S01]  /*1bef0*/  ENDCOLLECTIVE ;  /* 0x000000000000791b */ /* 0x007fe20003800000 */
.L_x_1690:
[----:B------:R-:W-:Y:S02]  /*1bf00*/  IMAD.MOV.U32 R13, RZ, RZ, R0 ;  /* 0x000000ffff0d7224 */ /* 0x000fe400078e0000 */
[----:B------:R-:W-:Y:S01]  /*1bf10*/  IMAD.MOV.U32 R12, RZ, RZ, 0x6 ;  /* 0x00000006ff0c7424 */ /* 0x000fe200078e00ff */
[----:B------:R-:W-:Y:S01]  /*1bf20*/  LOP3.LUT P6, RZ, R9, 0x20, RZ, 0xc0, !PT ;  /* 0x0000002009ff7812 */ /* 0x000fe200078cc0ff */
[----:B------:R-:W-:-:S12]  /*1bf30*/  IMAD.MOV.U32 R5, RZ, RZ, R14 ;  /* 0x000000ffff057224 */ /* 0x000fd800078e000e */
[----:B------:R-:W-:-:S05]  /*1bf40*/  @!P6 LEA R5, P5, R8, R5, 0x1 ;  /* 0x000000050805e211 */ /* 0x000fca00078a08ff */
[----:B------:R-:W-:-:S05]  /*1bf50*/  @!P6 IMAD.X R4, RZ, RZ, R6, P5 ;  /* 0x000000ffff04e224 */ /* 0x000fca00028e0606 */
[----:B------:R-:W-:-:S04]  /*1bf60*/  @!P6 LOP3.LUT R5, R5, R4, RZ, 0x3c, !PT ;  /* 0x000000040505e212 */ /* 0x000fc800078e3cff */
[----:B------:R-:W-:-:S04]  /*1bf70*/  @!P6 LOP3.LUT R4, R5, R4, RZ, 0x3c, !PT ;  /* 0x000000040504e212 */ /* 0x000fc800078e3cff */
[----:B------:R-:W-:-:S05]  /*1bf80*/  @!P6 LOP3.LUT R5, R5, R4, RZ, 0x3c, !PT ;  /* 0x000000040505e212 */ /* 0x000fca00078e3cff */
        /* <DEDUP_REMOVED lines=10> */
.L_x_1691:
[----:B------:R-:W-:Y:S02]  /*1c030*/  IMAD.MOV.U32 R13, RZ, RZ, R2 ;  /* 0x000000ffff0d7224 */ /* 0x000fe400078e0002 */
[----:B------:R-:W-:-:S07]  /*1c040*/  IMAD.MOV.U32 R6, RZ, RZ, R14 ;  /* 0x000000ffff067224 */ /* 0x000fce00078e000e */
[----:B------:R-:W-:Y:S05]  /*1c050*/  WARPSYNC.COLLECTIVE R15, `(.L_x_1692) ;  /* 0x000000000f087348 */ /* 0x000fea0003c00000 */
[----:B------:R0:W1:Y:S02]  /*1c060*/  SHFL.IDX P6, R14, R13, R12, R11 ;  /* 0x0000000c0d0e7389 */ /* 0x00006400000c000b */
[----:B01----:R-:W-:Y:S01]  /*1c070*/  ENDCOLLECTIVE ;  /* 0x000000000000791b */ /* 0x003fe20003800000 */
.L_x_1692:
[----:B------:R-:W-:Y:S02]  /*1c080*/  IMAD.MOV.U32 R13, RZ, RZ, R0 ;  /* 0x000000ffff0d7224 */ /* 0x000fe400078e0000 */
[----:B------:R-:W-:Y:S02]  /*1c090*/  IMAD.MOV.U32 R12, RZ, RZ, 0x7 ;  /* 0x00000007ff0c7424 */ /* 0x000fe400078e00ff */
[----:B------:R-:W-:-:S07]  /*1c0a0*/  IMAD.MOV.U32 R5, RZ, RZ, R14 ;  /* 0x000000ffff057224 */ /* 0x000fce00078e000e */
[----:B------:R-:W-:Y:S05]  /*1c0b0*/  WARPSYNC.COLLECTIVE R15, `(.L_x_1693) ;  /* 0x000000000f087348 */ /* 0x000fea0003c00000 */
[----:B------:R0:W1:Y:S02]  /*1c0c0*/  SHFL.IDX P6, R14, R13, R12, R11 ;  /* 0x0000000c0d0e7389 */ /* 0x00006400000c000b */
[----:B01----:R-:W-:Y:S01]  /*1c0d0*/  ENDCOLLECTIVE ;  /* 0x000000000000791b */ /* 0x003fe20003800000 */
.L_x_1693:
[----:B------:R-:W-:-:S05]  /*1c0e0*/  @!P4 LEA R5, P5, R8, R5, 0x1 ;  /* 0x000000050805c211 */ /* 0x000fca00078a08ff */
[----:B------:R-:W-:-:S05]  /*1c0f0*/  @!P4 IMAD.X R4, RZ, RZ, R6, P5 ;  /* 0x000000ffff04c224 */ /* 0x000fca00028e0606 */
[----:B------:R-:W-:Y:S02]  /*1c100*/  @!P4 LOP3.LUT R5, R5, R4, RZ, 0x3c, !PT ;  /* 0x000000040505c212 */ /* 0x000fe400078e3cff */
[----:B------:R-:W-:Y:S02]  /*1c110*/  MOV R13, R2 ;  /* 0x00000002000d7202 */ /* 0x000fe40000000f00 */
[----:B------:R-:W-:-:S04]  /*1c120*/  @!P4 LOP3.LUT R4, R5, R4, RZ, 0x3c, !PT ;  /* 0x000000040504c212 */ /* 0x000fc800078e3cff */
[----:B------:R-:W-:Y:S01]  /*1c130*/  @!P4 LOP3.LUT R5, R5, R4, RZ, 0x3c, !PT ;  /* 0x000000040505c212 */ /* 0x000fe200078e3cff */
[----:B------:R-:W-:-:S07]  /*1c140*/  IMAD.MOV.U32 R6, RZ, RZ, R14 ;  /* 0x000000ffff067224 */ /* 0x000fce00078e000e */
[----:B------:R-:W-:Y:S05]  /*1c150*/  WARPSYNC.COLLECTIVE R15, `(.L_x_1694) ;  /* 0x000000000f087348 */ /* 0x000fea0003c00000 */
[----:B------:R0:W1:Y:S02]  /*1c160*/  SHFL.IDX P6, R14, R13, R12, R11 ;  /* 0x0000000c0d0e7389 */ /* 0x00006400000c000b */
[----:B01----:R-:W-:Y:S01]  /*1c170*/  ENDCOLLECTIVE ;  /* 0x000000000000791b */ /* 0x003fe20003800000 */
.L_x_1694:
[----:B------:R-:W-:Y:S01]  /*1c180*/  @!PT LDS RZ, [RZ] ;  /* 0x00000000fffff984 */ /* 0x000fe20000000800 */
[----:B------:R-:W-:Y:S01]  /*1c190*/  @!PT LDS RZ, [RZ] ;  /* 0x00000000fffff984 */ /* 0x000fe20000000800 */
[----:B------:R-:W-:Y:S01]  /*1c1a0*/  @!PT LDS RZ, [RZ] ;  /* 0x00000000fffff984 */ /* 0x000fe20000000800 */
[----:B------:R0:W-:Y:S04]  /*1c1b0*/  @!P4 LDGSTS.E.BYPASS.LTC128B.128 [R7+0x25400], desc[UR60][R4.64], !P3 ;  /* 0x254000000407cfae */ /* 0x0001e8000d901d7c */
[----:B------:R0:W-:Y:S04]  /*1c1c0*/  @!P4 LDGSTS.E.BYPASS.LTC128B.128 [R7+0x29400], desc[UR60][R4.64+0x80], !P2 ;  /* 0x294000800407cfae */ /* 0x0001e8000d101d7c */
[----:B------:R0:W-:Y:S04]  /*1c1d0*/  @!P4 LDGSTS.E.BYPASS.LTC128B.128 [R7+0x2d400], desc[UR60][R4.64+0x100], !P1 ;  /* 0x2d4001000407cfae */ /* 0x0001e8000c901d7c */
[----:B------:R0:W-:Y:S01]  /*1c1e0*/  @!P4 LDGSTS.E.BYPASS.LTC128B.128 [R7+0x31400], desc[UR60][R4.64+0x180], !P0 ;  /* 0x314001800407cfae */ /* 0x0001e2000c101d7c */
[----:B------:R-:W-:Y:S01]  /*1c1f0*/  IMAD.MOV.U32 R2, RZ, RZ, R14 ;  /* 0x000000ffff027224 */ /* 0x000fe200078e000e */
[----:B------:R-:W-:Y:S06]  /*1c200*/  BRA `(.L_x_1695) ;  /* 0xffffff9c004c7947 */ /* 0x000fec000383ffff */
.L_x_1517:
[----:B-1----:R-:W3:Y:S02]  /*1c210*/  LDL R2, [R1+0x4] ;  /* 0x0000040001027983 */ /* 0x002ee40000100800 */
[----:B---3--:R1:W3:Y:S02]  /*1c220*/  SYNCS.PHASECHK.TRANS64.TRYWAIT P0, [R2+URZ+0x32420], R0 ;  /* 0x03242000020075a7 */ /* 0x0082e4000800017f */
[----:B---3--:R-:W-:Y:S05]  /*1c230*/  @!P0 NANOSLEEP.SYNCS 0x989680 ;  /* 0x009896800000895d */ /* 0x008fea0003900000 */
[----:B------:R-:W3:Y:S02]  /*1c240*/  @!P0 SYNCS.PHASECHK.TRANS64 P0, [R2+URZ+0x32420], R0 ;  /* 0x03242000020085a7 */ /* 0x000ee4000800007f */
[----:B---3--:R-:W-:Y:S05]  /*1c250*/  @!P0 BRA `(.L_x_1517) ;  /* 0xfffffffc00ec8947 */ /* 0x008fea000383ffff */
[----:B------:R-:W-:Y:S05]  /*1c260*/  BRA `(.L_x_1696) ;  /* 0xffffff9c00c87947 */ /* 0x000fea000383ffff */
.L_x_1521:
[----:B0-----:R0:W1:Y:S02]  /*1c270*/  SYNCS.PHASECHK.TRANS64.TRYWAIT P0, [R2+URZ+0x32460], R0 ;  /* 0x03246000020075a7 */ /* 0x001064000800017f */
[----:B-1----:R-:W-:Y:S05]  /*1c280*/  @!P0 NANOSLEEP.SYNCS 0x989680 ;  /* 0x009896800000895d */ /* 0x002fea0003900000 */
[----:B------:R-:W1:Y:S02]  /*1c290*/  @!P0 SYNCS.PHASECHK.TRANS64 P0, [R2+URZ+0x32460], R0 ;  /* 0x03246000020085a7 */ /* 0x000e64000800007f */
[----:B-1----:R-:W-:Y:S05]  /*1c2a0*/  @!P0 BRA `(.L_x_1521) ;  /* 0xfffffffc00f08947 */ /* 0x002fea000383ffff */
[----:B------:R-:W-:Y:S05]  /*1c2b0*/  BRA `(.L_x_1697) ;  /* 0xffffff9c00f87947 */ /* 0x000fea000383ffff */
.L_x_1536:
[----:B-1----:R1:W2:Y:S02]  /*1c2c0*/  SYNCS.PHASECHK.TRANS64.TRYWAIT P0, [R2+URZ+0x32440], R5 ;  /* 0x03244005020075a7 */ /* 0x0022a4000800017f */
[----:B--2---:R-:W-:Y:S05]  /*1c2d0*/  @!P0 NANOSLEEP.SYNCS 0x989680 ;  /* 0x009896800000895d */ /* 0x004fea0003900000 */
[----:B------:R-:W2:Y:S02]  /*1c2e0*/  @!P0 SYNCS.PHASECHK.TRANS64 P0, [R2+URZ+0x32440], R5 ;  /* 0x03244005020085a7 */ /* 0x000ea4000800007f */
[----:B--2---:R-:W-:Y:S05]  /*1c2f0*/  @!P0 BRA `(.L_x_1536) ;  /* 0xfffffffc00f08947 */ /* 0x004fea000383ffff */
[----:B------:R-:W-:Y:S05]  /*1c300*/  BRA `(.L_x_1698) ;  /* 0xffffffa800287947 */ /* 0x000fea000383ffff */
.L_x_1541:
[----:B0-----:R0:W2:Y:S02]  /*1c310*/  SYNCS.PHASECHK.TRANS64.TRYWAIT P0, [R2+URZ+0x32460], R5 ;  /* 0x03246005020075a7 */ /* 0x0010a4000800017f */
[----:B--2---:R-:W-:Y:S05]  /*1c320*/  @!P0 NANOSLEEP.SYNCS 0x989680 ;  /* 0x009896800000895d */ /* 0x004fea0003900000 */
[----:B------:R-:W2:Y:S02]  /*1c330*/  @!P0 SYNCS.PHASECHK.TRANS64 P0, [R2+URZ+0x32460], R5 ;  /* 0x03246005020085a7 */ /* 0x000ea4000800007f */
[----:B--2---:R-:W-:Y:S05]  /*1c340*/  @!P0 BRA `(.L_x_1541) ;  /* 0xfffffffc00f08947 */ /* 0x004fea000383ffff */
[----:B------:R-:W-:Y:S05]  /*1c350*/  BRA `(.L_x_1699) ;  /* 0xffffffa800b07947 */ /* 0x000fea000383ffff */
.L_x_1552:
[----:B0-----:R0:W1:Y:S02]  /*1c360*/  SYNCS.PHASECHK.TRANS64.TRYWAIT P0, [R3+URZ+0x32440], R2 ;  /* 0x03244002030075a7 */ /* 0x001064000800017f */
[----:B-1----:R-:W-:Y:S05]  /*1c370*/  @!P0 NANOSLEEP.SYNCS 0x989680 ;  /* 0x009896800000895d */ /* 0x002fea0003900000 */
[----:B------:R-:W1:Y:S02]  /*1c380*/  @!P0 SYNCS.PHASECHK.TRANS64 P0, [R3+URZ+0x32440], R2 ;  /* 0x03244002030085a7 */ /* 0x000e64000800007f */
[----:B-1----:R-:W-:Y:S05]  /*1c390*/  @!P0 BRA `(.L_x_1552) ;  /* 0xfffffffc00f08947 */ /* 0x002fea000383ffff */
[----:B------:R-:W-:Y:S05]  /*1c3a0*/  BRA `(.L_x_1700) ;  /* 0xffffffb000c07947 */ /* 0x000fea000383ffff */
.L_x_1557:
[----:B-1----:R1:W2:Y:S02]  /*1c3b0*/  SYNCS.PHASECHK.TRANS64.TRYWAIT P0, [R3+URZ+0x32460], R2 ;  /* 0x03246002030075a7 */ /* 0x0022a4000800017f */
[----:B--2---:R-:W-:Y:S05]  /*1c3c0*/  @!P0 NANOSLEEP.SYNCS 0x989680 ;  /* 0x009896800000895d */ /* 0x004fea0003900000 */
[----:B------:R-:W2:Y:S02]  /*1c3d0*/  @!P0 SYNCS.PHASECHK.TRANS64 P0, [R3+URZ+0x32460], R2 ;  /* 0x03246002030085a7 */ /* 0x000ea4000800007f */
[----:B--2---:R-:W-:Y:S05]  /*1c3e0*/  @!P0 BRA `(.L_x_1557) ;  /* 0xfffffffc00f08947 */ /* 0x004fea000383ffff */
[----:B------:R-:W-:Y:S05]  /*1c3f0*/  BRA `(.L_x_1701) ;  /* 0xffffffb400447947 */ /* 0x000fea000383ffff */
.L_x_1568:
[----:B0-----:R0:W1:Y:S02]  /*1c400*/  SYNCS.PHASECHK.TRANS64.TRYWAIT P0, [R3+URZ+0x32440], R2 ;  /* 0x03244002030075a7 */ /* 0x001064000800017f */
[----:B-1----:R-:W-:Y:S05]  /*1c410*/  @!P0 NANOSLEEP.SYNCS 0x989680 ;  /* 0x009896800000895d */ /* 0x002fea0003900000 */
[----:B------:R-:W1:Y:S02]  /*1c420*/  @!P0 SYNCS.PHASECHK.TRANS64 P0, [R3+URZ+0x32440], R2 ;  /* 0x03244002030085a7 */ /* 0x000e64000800007f */
[----:B-1----:R-:W-:Y:S05]  /*1c430*/  @!P0 BRA `(.L_x_1568) ;  /* 0xfffffffc00f08947 */ /* 0x002fea000383ffff */
[----:B------:R-:W-:Y:S05]  /*1c440*/  BRA `(.L_x_1702) ;  /* 0xffffffbc00307947 */ /* 0x000fea000383ffff */
.L_x_1573:
[----:B-1----:R1:W2:Y:S02]  /*1c450*/  SYNCS.PHASECHK.TRANS64.TRYWAIT P0, [R3+URZ+0x32460], R2 ;  /* 0x03246002030075a7 */ /* 0x0022a4000800017f */
[----:B--2---:R-:W-:Y:S05]  /*1c460*/  @!P0 NANOSLEEP.SYNCS 0x989680 ;  /* 0x009896800000895d */ /* 0x004fea0003900000 */
[----:B------:R-:W2:Y:S02]  /*1c470*/  @!P0 SYNCS.PHASECHK.TRANS64 P0, [R3+URZ+0x32460], R2 ;  /* 0x03246002030085a7 */ /* 0x000ea4000800007f */
[----:B--2---:R-:W-:Y:S05]  /*1c480*/  @!P0 BRA `(.L_x_1573) ;  /* 0xfffffffc00f08947 */ /* 0x004fea000383ffff */
[----:B------:R-:W-:Y:S05]  /*1c490*/  BRA `(.L_x_1703) ;  /* 0xffffffbc00b87947 */ /* 0x000fea000383ffff */
.L_x_1585:
[----:B------:R-:W-:Y:S01]  /*1c4a0*/  BSSY B0, `(.L_x_1704) ;  /* 0x0000008000007945 */ /* 0x000fe20003800000 */
[----:B------:R-:W-:Y:S02]  /*1c4b0*/  IMAD.MOV.U32 R13, RZ, RZ, R16 ;  /* 0x000000ffff0d7224 */ /* 0x000fe400078e0010 */
[----:B------:R-:W-:Y:S02]  /*1c4c0*/  IMAD.MOV.U32 R12, RZ, RZ, RZ ;  /* 0x000000ffff0c7224 */ /* 0x000fe400078e00ff */
[----:B------:R-:W-:Y:S02]  /*1c4d0*/  IMAD.MOV.U32 R11, RZ, RZ, 0x1f ;  /* 0x0000001fff0b7424 */ /* 0x000fe400078e00ff */
[----:B------:R-:W-:-:S07]  /*1c4e0*/  IMAD.MOV.U32 R15, RZ, RZ, -0x1 ;  /* 0xffffffffff0f7424 */ /* 0x000fce00078e00ff */
[----:B-1--45:R-:W-:Y:S05]  /*1c4f0*/  WARPSYNC.COLLECTIVE R15, `(.L_x_1705) ;  /* 0x000000000f087348 */ /* 0x032fea0003c00000 */
[----:B------:R0:W2:Y:S02]  /*1c500*/  SHFL.IDX P6, R14, R13, R12, R11 ;  /* 0x0000000c0d0e7389 */ /* 0x0000a400000c000b */
[----:B012-45:R-:W-:Y:S01]  /*1c510*/  ENDCOLLECTIVE ;  /* 0x000000000000791b */ /* 0x037fe20003800000 */
.L_x_1705:
[----:B------:R-:W-:Y:S05]  /*1c520*/  BSYNC B0 ;  /* 0x0000000000007941 */ /* 0x000fea0003800000 */
.L_x_1704:
        /* <DEDUP_REMOVED lines=9> */
.L_x_1706:
        /* <DEDUP_REMOVED lines=11> */
[----:B0-----:R-:W-:Y:S01]  /*1c670*/  IMAD.MOV.U32 R2, RZ, RZ, RZ ;  /* 0x000000ffff027224 */ /* 0x001fe200078e00ff */
[----:B--2---:R-:W-:Y:S02]  /*1c680*/  @!P1 MOV R2, R3 ;  /* 0x0000000300029202 */ /* 0x004fe40000000f00 */
[----:B------:R-:W-:-:S03]  /*1c690*/  ISETP.NE.AND P1, PT, R7, RZ, PT ;  /* 0x000000ff0700720c */ /* 0x000fc60003f25270 */
[----:B------:R-:W-:-:S10]  /*1c6a0*/  IMAD.MOV.U32 R13, RZ, RZ, R2 ;  /* 0x000000ffff0d7224 */ /* 0x000fd400078e0002 */
[----:B------:R-:W-:Y:S05]  /*1c6b0*/  WARPSYNC.COLLECTIVE R15, `(.L_x_1707) ;  /* 0x000000000f087348 */ /* 0x000fea0003c00000 */
[----:B------:R0:W1:Y:S02]  /*1c6c0*/  SHFL.UP P6, R14, R13, R12, R11 ;  /* 0x0400000c0d0e7389 */ /* 0x00006400000c000b */
[----:B01----:R-:W-:Y:S01]  /*1c6d0*/  ENDCOLLECTIVE ;  /* 0x000000000000791b */ /* 0x003fe20003800000 */
.L_x_1707:
        /* <DEDUP_REMOVED lines=8> */
.L_x_1708:
        /* <DEDUP_REMOVED lines=8> */
.L_x_1709:
        /* <DEDUP_REMOVED lines=8> */
.L_x_1710:
        /* <DEDUP_REMOVED lines=8> */
.L_x_1711:
        /* <DEDUP_REMOVED lines=9> */
.L_x_1712:
[----:B------:R-:W-:Y:S01]  /*1c970*/  IMAD.MOV.U32 R6, RZ, RZ, R14 ;  /* 0x000000ffff067224 */ /* 0x000fe200078e000e */
[----:B------:R-:W-:Y:S06]  /*1c980*/  BRA `(.L_x_1713) ;  /* 0xffffffc400107947 */ /* 0x000fec000383ffff */
.L_x_1590:
[----:B------:R-:W-:Y:S01]  /*1c990*/  BSSY B0, `(.L_x_1714) ;  /* 0x0000008000007945 */ /* 0x000fe20003800000 */
[----:B-----5:R-:W-:Y:S01]  /*1c9a0*/  IMAD.MOV.U32 R13, RZ, RZ, R2 ;  /* 0x000000ffff0d7224 */ /* 0x020fe200078e0002 */
[----:B------:R-:W-:Y:S01]  /*1c9b0*/  MOV R15, 0xffffffff ;  /* 0xffffffff000f7802 */ /* 0x000fe20000000f00 */
[----:B------:R-:W-:Y:S02]  /*1c9c0*/  IMAD.MOV.U32 R12, RZ, RZ, 0x1 ;  /* 0x00000001ff0c7424 */ /* 0x000fe400078e00ff */
[----:B------:R-:W-:-:S07]  /*1c9d0*/  IMAD.MOV.U32 R11, RZ, RZ, RZ ;  /* 0x000000ffff0b7224 */ /* 0x000fce00078e00ff */
[----:B0---4-:R-:W-:Y:S05]  /*1c9e0*/  WARPSYNC.COLLECTIVE R15, `(.L_x_1715) ;  /* 0x000000000f087348 */ /* 0x011fea0003c00000 */
[----:B------:R1:W2:Y:S02]  /*1c9f0*/  SHFL.UP P6, R14, R13, R12, R11 ;  /* 0x0400000c0d0e7389 */ /* 0x0002a400000c000b */
[----:B012-4-:R-:W-:Y:S01]  /*1ca00*/  ENDCOLLECTIVE ;  /* 0x000000000000791b */ /* 0x017fe20003800000 */
.L_x_1715:
[----:B------:R-:W-:Y:S05]  /*1ca10*/  BSYNC B0 ;  /* 0x0000000000007941 */ /* 0x000fea0003800000 */
.L_x_1714:
        /* <DEDUP_REMOVED lines=10> */
.L_x_1716:
        /* <DEDUP_REMOVED lines=8> */
.L_x_1717:
        /* <DEDUP_REMOVED lines=8> */
.L_x_1718:
        /* <DEDUP_REMOVED lines=8> */
.L_x_1719:
        /* <DEDUP_REMOVED lines=9> */
.L_x_1720:
[----:B------:R-:W-:Y:S01]  /*1ccd0*/  IMAD.MOV.U32 R6, RZ, RZ, R14 ;  /* 0x000000ffff067224 */ /* 0x000fe200078e000e */
[----:B------:R-:W-:Y:S06]  /*1cce0*/  BRA `(.L_x_1721) ;  /* 0xffffffc000d47947 */ /* 0x000fec000383ffff */
.L_x_1592:
[----:B------:R-:W-:Y:S01]  /*1ccf0*/  BSSY B0, `(.L_x_1722) ;  /* 0x0000006000007945 */ /* 0x000fe20003800000 */
[----:B------:R-:W-:Y:S01]  /*1cd00*/  PLOP3.LUT P6, PT, P6, PT, PT, 0x8, 0x0 ;  /* 0x000000000000781c */ /* 0x000fe200037ce170 */
[----:B------:R-:W-:-:S12]  /*1cd10*/  IMAD.MOV.U32 R15, RZ, RZ, -0x1 ;  /* 0xffffffffff0f7424 */ /* 0x000fd800078e00ff */
[----:B0---45:R-:W-:Y:S05]  /*1cd20*/  WARPSYNC.COLLECTIVE R15, `(.L_x_1723) ;  /* 0x000000000f087348 */ /* 0x031fea0003c00000 */
[----:B------:R-:W-:Y:S01]  /*1cd30*/  VOTE.ANY R14, PT, P6 ;  /* 0x00000000000e7806 */ /* 0x000fe200030e0100 */
[----:B0---45:R-:W-:Y:S06]  /*1cd40*/  ENDCOLLECTIVE ;  /* 0x000000000000791b */ /* 0x031fec0003800000 */
.L_x_1723:
[----:B------:R-:W-:Y:S05]  /*1cd50*/  BSYNC B0 ;  /* 0x0000000000007941 */ /* 0x000fea0003800000 */
.L_x_1722:
[----:B------:R-:W-:Y:S02]  /*1cd60*/  IMAD.MOV.U32 R5, RZ, RZ, R14 ;  /* 0x000000ffff057224 */ /* 0x000fe400078e000e */
[----:B------:R-:W-:Y:S02]  /*1cd70*/  IMAD.MOV.U32 R13, RZ, RZ, R2 ;  /* 0x000000ffff0d7224 */ /* 0x000fe400078e0002 */
[----:B------:R-:W0:Y:S01]  /*1cd80*/  POPC R4, R5 ;  /* 0x0000000500047309 */ /* 0x000e220000000000 */
[----:B------:R-:W-:Y:S02]  /*1cd90*/  IMAD.MOV.U32 R11, RZ, RZ, 0x1f ;  /* 0x0000001fff0b7424 */ /* 0x000fe400078e00ff */
[----:B------:R-:W-:Y:S01]  /*1cda0*/  IMAD.MOV.U32 R15, RZ, RZ, -0x1 ;  /* 0xffffffffff0f7424 */ /* 0x000fe200078e00ff */
[----:B0-----:R-:W-:-:S07]  /*1cdb0*/  MOV R12, R4 ;  /* 0x00000004000c7202 */ /* 0x001fce0000000f00 */
[----:B------:R-:W-:Y:S05]  /*1cdc0*/  WARPSYNC.COLLECTIVE R15, `(.L_x_1724) ;  /* 0x000000000f087348 */ /* 0x000fea0003c00000 */
[----:B------:R0:W1:Y:S02]  /*1cdd0*/  SHFL.IDX P6, R14, R13, R12, R11 ;  /* 0x0000000c0d0e7389 */ /* 0x00006400000c000b */
[----:B01----:R-:W-:Y:S01]  /*1cde0*/  ENDCOLLECTIVE ;  /* 0x000000000000791b */ /* 0x003fe20003800000 */
.L_x_1724:
[----:B------:R-:W-:Y:S01]  /*1cdf0*/  IMAD.MOV.U32 R17, RZ, RZ, R14 ;  /* 0x000000ffff117224 */ /* 0x000fe200078e000e */
[----:B------:R-:W-:Y:S06]  /*1ce00*/  BRA `(.L_x_1725) ;  /* 0xffffffc000c47947 */ /* 0x000fec000383ffff */
.L_x_1594:
[----:B------:R-:W-:Y:S01]  /*1ce10*/  BSSY B0, `(.L_x_1726) ;  /* 0x0000007000007945 */ /* 0x000fe20003800000 */
[----:B------:R-:W-:Y:S02]  /*1ce20*/  IMAD.MOV.U32 R13, RZ, RZ, R3 ;  /* 0x000000ffff0d7224 */ /* 0x000fe400078e0003 */
[----:B------:R-:W-:Y:S02]  /*1ce30*/  IMAD.MOV.U32 R11, RZ, RZ, 0x1f ;  /* 0x0000001fff0b7424 */ /* 0x000fe400078e00ff */
[----:B------:R-:W-:-:S07]  /*1ce40*/  IMAD.MOV.U32 R15, RZ, RZ, -0x1 ;  /* 0xffffffffff0f7424 */ /* 0x000fce00078e00ff */
[----:B0-2-45:R-:W-:Y:S05]  /*1ce50*/  WARPSYNC.COLLECTIVE R15, `(.L_x_1727) ;  /* 0x000000000f087348 */ /* 0x035fea0003c00000 */
[----:B------:R1:W3:Y:S02]  /*1ce60*/  SHFL.IDX P6, R14, R13, R12, R11 ;  /* 0x0000000c0d0e7389 */ /* 0x0002e400000c000b */
[----:B012345:R-:W-:Y:S01]  /*1ce70*/  ENDCOLLECTIVE ;  /* 0x000000000000791b */ /* 0x03ffe20003800000 */
.L_x_1727:
[----:B------:R-:W-:Y:S05]  /*1ce80*/  BSYNC B0 ;  /* 0x0000000000007941 */ /* 0x000fea0003800000 */
.L_x_1726:
[----:B------:R-:W-:Y:S01]  /*1ce90*/  IMAD.MOV.U32 R2, RZ, RZ, R14 ;  /* 0x000000ffff027224 */ /* 0x000fe200078e000e */
[----:B------:R-:W-:Y:S06]  /*1cea0*/  BRA `(.L_x_1593) ;  /* 0xffffffc000b87947 */ /* 0x000fec000383ffff */
.L_x_1598:
[----:B0-----:R0:W1:Y:S02]  /*1ceb0*/  SYNCS.PHASECHK.TRANS64.TRYWAIT P0, [R0+URZ+0x32420], R3 ;  /* 0x03242003000075a7 */ /* 0x001064000800017f */
[----:B-1----:R-:W-:Y:S05]  /*1cec0*/  @!P0 NANOSLEEP.SYNCS 0x989680 ;  /* 0x009896800000895d */ /* 0x002fea0003900000 */
[----:B------:R-:W1:Y:S02]  /*1ced0*/  @!P0 SYNCS.PHASECHK.TRANS64 P0, [R0+URZ+0x32420], R3 ;  /* 0x03242003000085a7 */ /* 0x000e64000800007f */
[----:B-1----:R-:W-:Y:S05]  /*1cee0*/  @!P0 BRA `(.L_x_1598) ;  /* 0xfffffffc00f08947 */ /* 0x002fea000383ffff */
[----:B------:R-:W-:Y:S05]  /*1cef0*/  BRA `(.L_x_1728) ;  /* 0xffffffc400ac7947 */ /* 0x000fea000383ffff */
.L_x_1599:
        /* <DEDUP_REMOVED lines=8> */
[----:B0---45:R-:W-:Y:S05]  /*1cf80*/  WARPSYNC.COLLECTIVE R15, `(.L_x_1730) ;  /* 0x000000000f087348 */ /* 0x031fea0003c00000 */
[----:B------:R1:W2:Y:S02]  /*1cf90*/  SHFL.IDX P6, R14, R13, R12, R11 ;  /* 0x0000000c0d0e7389 */ /* 0x0002a400000c000b */
[----:B012-45:R-:W-:Y:S01]  /*1cfa0*/  ENDCOLLECTIVE ;  /* 0x000000000000791b */ /* 0x037fe20003800000 */
.L_x_1730:
[----:B------:R-:W-:Y:S05]  /*1cfb0*/  BSYNC B0 ;  /* 0x0000000000007941 */ /* 0x000fea0003800000 */
.L_x_1729:
[----:B------:R-:W-:Y:S05]  /*1cfc0*/  BRA `(.L_x_1731) ;  /* 0xffffffc400947947 */ /* 0x000fea000383ffff */
.L_x_1600:
[----:B------:R-:W-:Y:S01]  /*1cfd0*/  BSSY B0, `(.L_x_1732) ;  /* 0x0000006000007945 */ /* 0x000fe20003800000 */
[----:B------:R-:W-:-:S07]  /*1cfe0*/  IMAD.MOV.U32 R15, RZ, RZ, -0x1 ;  /* 0xffffffffff0f7424 */ /* 0x000fce00078e00ff */
[----:B01--45:R-:W-:Y:S05]  /*1cff0*/  WARPSYNC.COLLECTIVE R15, `(.L_x_1733) ;  /* 0x000000000f0c7348 */ /* 0x033fea0003c00000 */
[----:B------:R-:W-:Y:S02]  /*1d000*/  ELECT P6, UR62, PT ;  /* 0x00000000003e782f */ /* 0x000fe400038c0000 */
[----:B------:R-:W-:Y:S01]  /*1d010*/  MOV R14, UR62 ;  /* 0x0000003e000e7c02 */ /* 0x000fe20008000f00 */
[----:B01--45:R-:W-:Y:S10]  /*1d020*/  ENDCOLLECTIVE ;  /* 0x000000000000791b */ /* 0x033ff40003800000 */
.L_x_1733:
[----:B------:R-:W-:Y:S05]  /*1d030*/  BSYNC B0 ;  /* 0x0000000000007941 */ /* 0x000fea0003800000 */
.L_x_1732:
[----:B------:R-:W-:Y:S05]  /*1d040*/  BRA `(.L_x_1734) ;  /* 0xffffffc400887947 */ /* 0x000fea000383ffff */
.L_x_1602:
[----:B0-----:R0:W1:Y:S02]  /*1d050*/  SYNCS.PHASECHK.TRANS64.TRYWAIT P0, [R6+URZ], R5 ;  /* 0x00000005060075a7 */ /* 0x001064000800017f */
[----:B-1----:R-:W-:Y:S05]  /*1d060*/  @!P0 NANOSLEEP.SYNCS 0x989680 ;  /* 0x009896800000895d */ /* 0x002fea0003900000 */
[----:B------:R-:W1:Y:S02]  /*1d070*/  @!P0 SYNCS.PHASECHK.TRANS64 P0, [R6+URZ], R5 ;  /* 0x00000005060085a7 */ /* 0x000e64000800007f */
[----:B-1----:R-:W-:Y:S05]  /*1d080*/  @!P0 BRA `(.L_x_1602) ;  /* 0xfffffffc00f08947 */ /* 0x002fea000383ffff */
[----:B------:R-:W-:Y:S05]  /*1d090*/  BRA `(.L_x_1735) ;  /* 0xffffffc400c47947 */ /* 0x000fea000383ffff */
.L_x_1603:
[----:B-1----:R1:W2:Y:S02]  /*1d0a0*/  SYNCS.PHASECHK.TRANS64.TRYWAIT P0, [R7+URZ], R2 ;  /* 0x00000002070075a7 */ /* 0x0022a4000800017f */
[----:B--2---:R-:W-:Y:S05]  /*1d0b0*/  @!P0 NANOSLEEP.SYNCS 0x989680 ;  /* 0x009896800000895d */ /* 0x004fea0003900000 */
[----:B------:R-:W2:Y:S02]  /*1d0c0*/  @!P0 SYNCS.PHASECHK.TRANS64 P0, [R7+URZ], R2 ;  /* 0x00000002070085a7 */ /* 0x000ea4000800007f */
[----:B--2---:R-:W-:Y:S05]  /*1d0d0*/  @!P0 BRA `(.L_x_1603) ;  /* 0xfffffffc00f08947 */ /* 0x004fea000383ffff */
[----:B------:R-:W-:Y:S05]  /*1d0e0*/  BRA `(.L_x_1736) ;  /* 0xffffffc400b87947 */ /* 0x000fea000383ffff */
.L_x_1605:
[----:B--2---:R2:W3:Y:S02]  /*1d0f0*/  SYNCS.PHASECHK.TRANS64.TRYWAIT P0, [R4+URZ], R5 ;  /* 0x00000005040075a7 */ /* 0x0044e4000800017f */
[----:B---3--:R-:W-:Y:S05]  /*1d100*/  @!P0 NANOSLEEP.SYNCS 0x989680 ;  /* 0x009896800000895d */ /* 0x008fea0003900000 */
[----:B------:R-:W3:Y:S02]  /*1d110*/  @!P0 SYNCS.PHASECHK.TRANS64 P0, [R4+URZ], R5 ;  /* 0x00000005040085a7 */ /* 0x000ee4000800007f */
[----:B---3--:R-:W-:Y:S05]  /*1d120*/  @!P0 BRA `(.L_x_1605) ;  /* 0xfffffffc00f08947 */ /* 0x008fea000383ffff */
[----:B------:R-:W-:Y:S05]  /*1d130*/  BRA `(.L_x_1737) ;  /* 0xffffffc400c07947 */ /* 0x000fea000383ffff */
.L_x_1738:
        /* <DEDUP_REMOVED lines=12> */
.L_x_6035:


//--------------------- .text._ZN7cutlass13device_kernelIN5flash11enable_sm90INS1_16FlashAttnFwdSm90INS1_25CollectiveMainloopFwdSm90ILi2EN4cute5tupleIJNS5_1CILi1EEES8_S8_EEENS6_IJNS7_ILi128EEENS7_ILi96EEENS7_ILi64EEEEEELi256ENS_6half_tEfNS_4arch4Sm90ELb0ELb1ELb1ELb0ELb0ELb0ELb0ELb1ELb0ELb1ELb0ELb0EEENS1_21CollectiveEpilogueFwdINS6_IJSA_NS7_ILi256EEESB_EEES9_SE_SG_Li256ELb0ELb1ELb0ELb0EEENS1_30DynamicPersistentTileSchedulerILi256ELi128ELb0ELb1ELb1EEEEEEEEEvNT_6ParamsE --------------------------
	.section	.text._ZN7cutlass13device_kernelIN5flash11enable_sm90INS1_16FlashAttnFwdSm90INS1_25CollectiveMainloopFwdSm90ILi2EN4cute5tupleIJNS5_1CILi1EEES8_S8_EEENS6_IJNS7_ILi128EEENS7_ILi96EEENS7_ILi64EEEEEELi256ENS_6half_tEfNS_4arch4Sm90ELb0ELb1ELb1ELb0ELb0ELb0ELb0ELb1ELb0ELb1ELb0ELb0EEENS1_21CollectiveEpilogueFwdINS6_IJSA_NS7_ILi256EEESB_EEES9_SE_SG_Li256ELb0ELb1ELb0ELb0EEENS1_30DynamicPersistentTileSchedulerILi256ELi128ELb0ELb1ELb1EEEEEEEEEvNT_6ParamsE,"ax",@progbits
	.align	128
.text._ZN7cutlass13device_kernelIN5flash11enable_sm90INS1_16FlashAttnFwdSm90INS1_25CollectiveMainloopFwdSm90ILi2EN4cute5tupleIJNS5_1CILi1EEES8_S8_EEENS6_IJNS7_ILi128EEENS7_ILi96EEENS7_ILi64EEEEEELi256ENS_6half_tEfNS_4arch4Sm90ELb0ELb1ELb1ELb0ELb0ELb0ELb0ELb1ELb0ELb1ELb0ELb0EEENS1_21CollectiveEpilogueFwdINS6_IJSA_NS7_ILi256EEESB_EEES9_SE_SG_Li256ELb0ELb1ELb0ELb0EEENS1_30DynamicPersistentTileSchedulerILi256ELi128ELb0ELb1ELb1EEEEEEEEEvNT_6ParamsE:
        .type           _ZN7cutlass13device_kernelIN5flash11enable_sm90INS1_16FlashAttnFwdSm90INS1_25CollectiveMainloopFwdSm90ILi2EN4cute5tupleIJNS5_1CILi1EEES8_S8_EEENS6_IJNS7_ILi128EEENS7_ILi96EEENS7_ILi64EEEEEELi256ENS_6half_tEfNS_4arch4Sm90ELb0ELb1ELb1ELb0ELb0ELb0ELb0ELb1ELb0ELb1ELb0ELb0EEENS1_21CollectiveEpilogueFwdINS6_IJSA_NS7_ILi256EEESB_EEES9_SE_SG_Li256ELb0ELb1ELb0ELb0EEENS1_30DynamicPersistentTileSchedulerILi256ELi128ELb0ELb1ELb1EEEEEEEEEvNT_6ParamsE,@function
        .size           _ZN7cutlass13device_kernelIN5flash11enable_sm90INS1_16FlashAttnFwdSm90INS1_25CollectiveMainloopFwdSm90ILi2EN4cute5tupleIJNS5_1CILi1EEES8_S8_EEENS6_IJNS7_ILi128EEENS7_ILi96EEENS7_ILi64EEEEEELi256ENS_6half_tEfNS_4arch4Sm90ELb0ELb1ELb1ELb0ELb0ELb0ELb0ELb1ELb0ELb1ELb0ELb0EEENS1_21CollectiveEpilogueFwdINS6_IJSA_NS7_ILi256EEESB_EEES9_SE_SG_Li256ELb0ELb1ELb0ELb0EEENS1_30DynamicPersistentTileSchedulerILi256ELi128ELb0ELb1ELb1EEEEEEEEEvNT_6ParamsE,(.L_x_6036 - _ZN7cutlass13device_kernelIN5flash11enable_sm90INS1_16FlashAttnFwdSm90INS1_25CollectiveMainloopFwdSm90ILi2EN4cute5tupleIJNS5_1CILi1EEES8_S8_EEENS6_IJNS7_ILi128EEENS7_ILi96EEENS7_ILi64EEEEEELi256ENS_6half_tEfNS_4arch4Sm90ELb0ELb1ELb1ELb0ELb0ELb0ELb0ELb1ELb0ELb1ELb0ELb0EEENS1_21CollectiveEpilogueFwdINS6_IJSA_NS7_ILi256EEESB_EEES9_SE_SG_Li256ELb0ELb1ELb0ELb0EEENS1_30DynamicPersistentTileSchedulerILi256ELi128ELb0ELb1ELb1EEEEEEEEEvNT_6ParamsE)
        .other          _ZN7cutlass13device_kernelIN5flash11enable_sm90INS1_16FlashAttnFwdSm90INS1_25CollectiveMainloopFwdSm90ILi2EN4cute5tupleIJNS5_1CILi1EEES8_S8_EEENS6_IJNS7_ILi128EEENS7_ILi96EEENS7_ILi64EEEEEELi256ENS_6half_tEfNS_4arch4Sm90ELb0ELb1ELb1ELb0ELb0ELb0ELb0ELb1ELb0ELb1ELb0ELb0EEENS1_21CollectiveEpilogueFwdINS6_IJSA_NS7_ILi256EEESB_EEES9_SE_SG_Li256ELb0ELb1ELb0ELb0EEENS1_30DynamicPersistentTileSchedulerILi256ELi128ELb0ELb1ELb1EEEEEEEEEvNT_6ParamsE,@"STO_CUDA_ENTRY STV_DEFAULT"
_ZN7cutlass13device_kernelIN5flash11enable_sm90INS1_16FlashAttnFwdSm90INS1_25CollectiveMainloopFwdSm90ILi2EN4cute5tupleIJNS5_1CILi1EEES8_S8_EEENS6_IJNS7_ILi128EEENS7_ILi96EEENS7_ILi64EEEEEELi256ENS_6half_tEfNS_4arch4Sm90ELb0ELb1ELb1ELb0ELb0ELb0ELb0ELb1ELb0ELb1ELb0ELb0EEENS1_21CollectiveEpilogueFwdINS6_IJSA_NS7_ILi256EEESB_EEES9_SE_SG_Li256ELb0ELb1ELb0ELb0EEENS1_30DynamicPersistentTileSchedulerILi256ELi128ELb0ELb1ELb1EEEEEEEEEvNT_6ParamsE:
        /* <DEDUP_REMOVED lines=18> */
.L_x_1740:
[----:B------:R-:W-:Y:S05]  /*0120*/  BSYNC B0 ;  /* 0x0000000000007941 */ /* 0x000fea0003800000 */
.L_x_1739:
        /* <DEDUP_REMOVED lines=41> */
.L_x_1741:
        /* <DEDUP_REMOVED lines=22> */
.L_x_1742:
        /* <DEDUP_REMOVED lines=18> */
.L_x_1743:
        /* <DEDUP_REMOVED lines=22> */
.L_x_1744:
        /* <DEDUP_REMOVED lines=22> */
.L_x_1745:
[----:B------:R-:W-:Y:S01]  /*0900*/  PLOP3.LUT P0, PT, PT, PT, UP0, 0x80, 0x0 ;  /* 0x000000000000781c */ /* 0x000fe20003f0f008 */
[----:B------:R-:W-:Y:S01]  /*0910*/  UMOV UR41, 0x1 ;  /* 0x0000000100297882 */ /* 0x000fe20000000000 */
[----:B------:R-:W-:Y:S01]  /*0920*/  NOP ;  /* 0x0000000000007918 */ /* 0x000fe20000000000 */
[----:B------:R-:W-:Y:S01]  /*0930*/  USEL UR41, UR41, 0x2, !UP0 ;  /* 0x0000000229297887 */ /* 0x000fe2000c000000 */
[----:B------:R-:W-:Y:S01]  /*0940*/  ULDC.64 UR46, c[0x0][0x208] ;  /* 0x00008200002e7ab9 */ /* 0x000fe20000000a00 */
[----:B012-4-:R-:W-:Y:S08]  /*0950*/  BAR.SYNC.DEFER_BLOCKING 0x0 ;  /* 0x0000000000007b1d */ /* 0x017ff00000010000 */
[----:B------:R-:W-:Y:S05]  /*0960*/  @!P0 BRA `(.L_x_1746) ;  /* 0x00000108004c8947 */ /* 0x000fea0003800000 */
.L_x_1747:
[----:B------:R-:W-:-:S08]  /*0970*/  NOP ;  /* 0x0000000000007918 */ /* 0x000fd00000000000 */
[----:B------:R-:W0:Y:S02]  /*0980*/  USETMAXREG.TRY_ALLOC.CTAPOOL UP0, 0xf0 ;  /* 0x000000f0000079c8 */ /* 0x000e240008000600 */
[----:B0-----:R-:W-:-:S13]  /*0990*/  PLOP3.LUT P0, PT, PT, PT, UP0, 0x80, 0x0 ;  /* 0x000000000000781c */ /* 0x001fda0003f0f008 */
[----:B------:R-:W-:Y:S05]  /*09a0*/  @!P0 BRA `(.L_x_1747) ;  /* 0xfffffffc00f08947 */ /* 0x000fea000383ffff */
[----:B------:R-:W0:Y:S01]  /*09b0*/  S2R R0, SR_TID.X ;  /* 0x0000000000007919 */ /* 0x000e220000002100 */
[----:B------:R-:W1:Y:S08]  /*09c0*/  S2UR UR4, SR_CTAID.X ;  /* 0x00000000000479c3 */ /* 0x000e700000002500 */
[----:B------:R-:W-:Y:S08]  /*09d0*/  BAR.ARV 0x4, 0x180 ;  /* 0x0106000000007b1d */ /* 0x000ff00000002000 */
[----:B------:R-:W-:Y:S06]  /*09e0*/  BAR.ARV 0x8, 0x180 ;  /* 0x0206000000007b1d */ /* 0x000fec0000002000 */
[----:B0-----:R-:W-:-:S04]  /*09f0*/  SHF.R.U32.HI R0, RZ, 0x7, R0 ;  /* 0x00000007ff007819 */ /* 0x001fc80000011600 */
[----:B------:R-:W-:Y:S02]  /*0a00*/  ISETP.NE.AND P0, PT, R0, 0x1, PT ;  /* 0x000000010000780c */ /* 0x000fe40003f05270 */
[----:B------:R-:W1:Y:S11]  /*0a10*/  LDC R0, c[0x0][0xc38] ;  /* 0x00030e00ff007b82 */ /* 0x000e760000000800 */
[----:B------:R-:W-:Y:S06]  /*0a20*/  @!P0 BAR.ARV 0x9, 0x100 ;  /* 0x0244000000008b1d */ /* 0x000fec0000002000 */
[----:B-1----:R-:W-:-:S13]  /*0a30*/  ISETP.LE.AND P0, PT, R0, UR4, PT ;  /* 0x0000000400007c0c */ /* 0x002fda000bf03270 */
[----:B------:R-:W-:Y:S05]  /*0a40*/  @P0 EXIT ;  /* 0x000000000000094d */ /* 0x000fea0003800000 */
[----:B------:R-:W0:Y:S01]  /*0a50*/  S2R R2, SR_TID.X ;  /* 0x0000000000027919 */ /* 0x000e220000002100 */
[----:B------:R-:W-:Y:S01]  /*0a60*/  ULOP3.LUT UR44, UR41, 0x1, URZ, 0xfc, !UPT ;  /* 0x00000001292c7892 */ /* 0x000fe2000f8efc3f */
        /* <DEDUP_REMOVED lines=14> */
[----:B------:R-:W-:Y:S02]  /*0b50*/  LEA.HI R6, R0, R213, RZ, 0x2 ;  /* 0x000000d500067211 */ /* 0x000fe400078f10ff */
[----:B------:R-:W-:Y:S02]  /*0b60*/  LEA.HI R9, R8, R205, RZ, 0x2 ;  /* 0x000000cd08097211 */ /* 0x000fe400078f10ff */
[----:B------:R-:W-:Y:S02]  /*0b70*/  SHF.R.S32.HI R5, RZ, 0x4, R2 ;  /* 0x00000004ff057819 */ /* 0x000fe40000011402 */
[----:B------:R-:W-:-:S02]  /*0b80*/  SHF.R.S32.HI R10, RZ, 0x2, R9 ;  /* 0x00000002ff0a7819 */ /* 0x000fc40000011409 */
[----:B------:R-:W-:Y:S02]  /*0b90*/  SHF.R.S32.HI R11, RZ, 0x1f, R9 ;  /* 0x0000001fff0b7819 */ /* 0x000fe40000011409 */
[----:B------:R-:W-:Y:S02]  /*0ba0*/  LOP3.LUT R4, R2, 0x3fffff0, RZ, 0xc0, !PT ;  /* 0x03fffff002047812 */ /* 0x000fe400078ec0ff */
[----:B------:R-:W-:Y:S02]  /*0bb0*/  LOP3.LUT R6, R6, 0xfffffffc, RZ, 0xc0, !PT ;  /* 0xfffffffc06067812 */ /* 0x000fe400078ec0ff */
[----:B------:R-:W-:Y:S01]  /*0bc0*/  LEA.HI R0, R0, R213, RZ, 0x3 ;  /* 0x000000d500007211 */ /* 0x000fe200078f18ff */
[----:B------:R-:W-:Y:S01]  /*0bd0*/  IMAD.IADD R4, R213, 0x1, -R4 ;  /* 0x00000001d5047824 */ /* 0x000fe200078e0a04 */
[----:B------:R-:W-:Y:S01]  /*0be0*/  LEA.HI R11, R11, R10, RZ, 0x3 ;  /* 0x0000000a0b0b7211 */ /* 0x000fe200078f18ff */
[----:B------:R-:W-:Y:S01]  /*0bf0*/  IMAD.IADD R6, R213, 0x1, -R6 ;  /* 0x00000001d5067824 */ /* 0x000fe200078e0a06 */
[----:B------:R-:W-:Y:S01]  /*0c00*/  LEA.HI R2, R2, R5, RZ, 0x1 ;  /* 0x0000000502027211 */ /* 0x000fe200078f08ff */
[----:B------:R-:W-:Y:S01]  /*0c10*/  IMAD R7, R4, 0x40, R7 ;  /* 0x0000004004077824 */ /* 0x000fe200078e0207 */
[----:B------:R-:W-:-:S02]  /*0c20*/  LOP3.LUT R202, R0, 0xfffffff8, RZ, 0xc0, !PT ;  /* 0xfffffff800ca7812 */ /* 0x000fc400078ec0ff */
[----:B------:R-:W-:Y:S02]  /*0c30*/  LOP3.LUT R11, R11, 0xfffffff8, RZ, 0xc0, !PT ;  /* 0xfffffff80b0b7812 */ /* 0x000fe400078ec0ff */
[----:B------:R-:W-:Y:S01]  /*0c40*/  LEA.HI R8, R8, R205, RZ, 0x5 ;  /* 0x000000cd08087211 */ /* 0x000fe200078f28ff */
[----:B------:R-:W-:Y:S01]  /*0c50*/  IMAD.IADD R202, R213, 0x1, -R202 ;  /* 0x00000001d5ca7824 */ /* 0x000fe200078e0aca */
[----:B------:R-:W-:Y:S01]  /*0c60*/  LEA.HI R3, R3, R206, RZ, 0x1 ;  /* 0x000000ce03037211 */ /* 0x000fe200078f08ff */
[----:B------:R-:W-:Y:S01]  /*0c70*/  IMAD.IADD R11, R10, 0x1, -R11 ;  /* 0x000000010a0b7824 */ /* 0x000fe200078e0a0b */
[----:B------:R-:W-:Y:S01]  /*0c80*/  LOP3.LUT R2, R2, 0x1ffffffe, RZ, 0xc0, !PT ;  /* 0x1ffffffe02027812 */ /* 0x000fe200078ec0ff */
[----:B------:R-:W-:Y:S01]  /*0c90*/  IMAD.SHL.U32 R19, R202, 0x8, RZ ;  /* 0x00000008ca137824 */ /* 0x000fe200078e00ff */
[----:B------:R-:W-:Y:S02]  /*0ca0*/  SHF.R.S32.HI R8, RZ, 0x5, R8 ;  /* 0x00000005ff087819 */ /* 0x000fe40000011408 */
[----:B------:R-:W-:Y:S01]  /*0cb0*/  LEA.HI R4, R6, R6, RZ, 0x1 ;  /* 0x0000000606047211 */ /* 0x000fe200078f08ff */
[----:B------:R-:W-:Y:S01]  /*0cc0*/  IMAD.IADD R2, R5, 0x1, -R2 ;  /* 0x0000000105027824 */ /* 0x000fe200078e0a02 */
        /* <DEDUP_REMOVED lines=15> */
[----:B------:R-:W-:-:S02]  /*0dc0*/  IMAD R208, R2, 0x8, R7 ;  /* 0x0000000802d07824 */ /* 0x000fc400078e0207 */
[----:B------:R-:W-:Y:S02]  /*0dd0*/  IMAD.IADD R18, R205, 0x1, -R18 ;  /* 0x00000001cd127824 */ /* 0x000fe400078e0a12 */
[----:B------:R-:W-:-:S07]  /*0de0*/  IMAD R22, R22, 0x8, R207 ;  /* 0x0000000816167824 */ /* 0x000fce00078e02cf */
.L_x_1844:
[----:B------:R-:W-:Y:S01]  /*0df0*/  ULDC UR5, c[0x0][0xc60] ;  /* 0x0003180000057ab9 */ /* 0x000fe20000000800 */
[----:B------:R-:W-:Y:S01]  /*0e00*/  UMOV UR8, UR4 ;  /* 0x0000000400087c82 */ /* 0x000fe20008000000 */
[----:B------:R-:W-:-:S11]  /*0e10*/  UISETP.NE.AND UP0, UPT, UR5, 0x1, UPT ;  /* 0x000000010500788c */ /* 0x000fd6000bf05270 */
[----:B------:R-:W-:Y:S01]  /*0e20*/  @UP0 ULDC UR6, c[0x0][0xc64] ;  /* 0x0003190000060ab9 */ /* 0x000fe20000000800 */
[----:B------:R-:W-:Y:S01]  /*0e30*/  @UP0 ULDC UR9, c[0x0][0xc68] ;  /* 0x00031a0000090ab9 */ /* 0x000fe20000000800 */
[----:B------:R-:W-:-:S04]  /*0e40*/  UIMAD.WIDE.U32 UR6, UR4, UR6, URZ ;  /* 0x00000006040672a5 */ /* 0x000fc8000f8e003f */
[----:B------:R-:W-:-:S03]  /*0e50*/  @UP0 USHF.R.U32.HI UR8, URZ, UR9, UR7 ;  /* 0x000000093f080299 */ /* 0x000fc60008011607 */
[----:B------:R-:W-:Y:S02]  /*0e60*/  ULDC UR6, c[0x0][0xc78] ;  /* 0x00031e0000067ab9 */ /* 0x000fe40000000800 */
[----:B------:R-:W-:Y:S02]  /*0e70*/  UISETP.GE.AND UP0, UPT, UR8, UR6, UPT ;  /* 0x000000060800728c */ /* 0x000fe4000bf06270 */
[----:B------:R-:W-:-:S04]  /*0e80*/  UIADD3 UR6, -UR8, URZ, URZ ;  /* 0x0000003f08067290 */ /* 0x000fc8000fffe13f */
[----:B------:R-:W-:Y:S01]  /*0e90*/  PLOP3.LUT P0, PT, PT, PT, UP0, 0x80, 0x0 ;  /* 0x000000000000781c */ /* 0x000fe20003f0f008 */
[----:B------:R-:W-:-:S12]  /*0ea0*/  UIMAD UR9, UR5, UR6, UR4 ;  /* 0x00000006050972a4 */ /* 0x000fd8000f8e0204 */
[----:B012345:R-:W-:Y:S05]  /*0eb0*/  @!P0 BRA `(.L_x_1748) ;  /* 0x0000000000208947 */ /* 0x03ffea0003800000 */
[----:B------:R-:W-:Y:S01]  /*0ec0*/  ULDC UR7, c[0x0][0xc6c] ;  /* 0x00031b0000077ab9 */ /* 0x000fe20000000800 */
[----:B------:R-:W-:Y:S01]  /*0ed0*/  UMOV UR6, UR9 ;  /* 0x0000000900067c82 */ /* 0x000fe20008000000 */
[----:B------:R-:W-:-:S11]  /*0ee0*/  UISETP.NE.AND UP0, UPT, UR7, 0x1, UPT ;  /* 0x000000010700788c */ /* 0x000fd6000bf05270 */
[----:B------:R-:W-:Y:S02]  /*0ef0*/  @UP0 ULDC.64 UR10, c[0x0][0xc70] ;  /* 0x00031c00000a0ab9 */ /* 0x000fe40000000a00 */
[----:B------:R-:W-:-:S04]  /*0f00*/  UIMAD.WIDE.U32 UR4, UR9, UR10, URZ ;  /* 0x0000000a090472a5 */ /* 0x000fc8000f8e003f */
[----:B------:R-:W-:-:S04]  /*0f10*/  @UP0 USHF.R.U32.HI UR6, URZ, UR11, UR5 ;  /* 0x0000000b3f060299 */ /* 0x000fc80008011605 */
[----:B------:R-:W-:Y:S01]  /*0f20*/  UIMAD UR4, UR6, UR7, URZ ;  /* 0x00000007060472a4 */ /* 0x000fe2000f8e023f */
[----:B------:R-:W-:Y:S11]  /*0f30*/  BRA `(.L_x_1749) ;  /* 0x00000000001c7947 */ /* 0x000ff60003800000 */
.L_x_1748:
[----:B------:R-:W-:Y:S01]  /*0f40*/  ULDC UR7, c[0x0][0xc54] ;  /* 0x0003150000077ab9 */ /* 0x000fe20000000800 */
[----:B------:R-:W-:Y:S01]  /*0f50*/  UMOV UR6, UR9 ;  /* 0x0000000900067c82 */ /* 0x000fe20008000000 */
[----:B------:R-:W-:-:S11]  /*0f60*/  UISETP.NE.AND UP0, UPT, UR7, 0x1, UPT ;  /* 0x000000010700788c */ /* 0x000fd6000bf05270 */
[----:B------:R-:W-:Y:S02]  /*0f70*/  @UP0 ULDC.64 UR10, c[0x0][0xc58] ;  /* 0x00031600000a0ab9 */ /* 0x000fe40000000a00 */
[----:B------:R-:W-:-:S04]  /*0f80*/  UIMAD.WIDE.U32 UR4, UR9, UR10, URZ ;  /* 0x0000000a090472a5 */ /* 0x000fc8000f8e003f */
[----:B------:R-:W-:-:S04]  /*0f90*/  @UP0 USHF.R.U32.HI UR6, URZ, UR11, UR5 ;  /* 0x0000000b3f060299 */ /* 0x000fc80008011605 */
[----:B------:R-:W-:-:S12]  /*0fa0*/  UIMAD UR4, UR6, UR7, URZ ;  /* 0x00000007060472a4 */ /* 0x000fd8000f8e023f */
.L_x_1749:
[----:B------:R-:W0:Y:S01]  /*0fb0*/  LDC R0, c[0x0][0x448] ;  /* 0x00011200ff007b82 */ /* 0x000e220000000800 */
[----:B------:R-:W-:Y:S01]  /*0fc0*/  ULOP3.LUT UR6, URZ, UR6, URZ, 0x33, !UPT ;  /* 0x000000063f067292 */ /* 0x000fe2000f8e333f */
[----:B------:R-:W-:Y:S01]  /*0fd0*/  ULDC UR40, c[0x0][0xc48] ;  /* 0x0003120000287ab9 */ /* 0x000fe20000000800 */
[----:B------:R-:W-:Y:S01]  /*0fe0*/  ULDC UR5, c[0x0][0xc3c] ;  /* 0x00030f0000057ab9 */ /* 0x000fe20000000800 */
[----:B------:R-:W-:Y:S02]  /*0ff0*/  UISETP.NE.AND UP0, UPT, UR40, 0x1, UPT ;  /* 0x000000012800788c */ /* 0x000fe4000bf05270 */
[----:B------:R-:W-:Y:S02]  /*1000*/  UIADD3 UR6, UR6, UR5, URZ ;  /* 0x0000000506067290 */ /* 0x000fe4000fffe03f */
[----:B------:R-:W1:Y:S01]  /*1010*/  LDC.64 R8, c[0x0][0x9e0] ;  /* 0x00027800ff087b82 */ /* 0x000e620000000a00 */
[----:B------:R-:W-:Y:S02]  /*1020*/  UIADD3 UR4, UR9, -UR4, URZ ;  /* 0x8000000409047290 */ /* 0x000fe4000fffe03f */
[----:B------:R-:W-:Y:S01]  /*1030*/  USHF.L.U32 UR43, UR6, 0x7, URZ ;  /* 0x00000007062b7899 */ /* 0x000fe2000800063f */
[----:B------:R-:W-:Y:S01]  /*1040*/  ULDC.64 UR10, c[0x0][0x418] ;  /* 0x00010600000a7ab9 */ /* 0x000fe20000000a00 */
[----:B------:R-:W-:Y:S01]  /*1050*/  ULDC UR7, c[0x0][0xc54] ;  /* 0x0003150000077ab9 */ /* 0x000fe20000000800 */
[----:B------:R-:W-:-:S02]  /*1060*/  ISETP.NE.U32.AND P0, PT, RZ, UR10, PT ;  /* 0x0000000aff007c0c */ /* 0x000fc4000bf05070 */
[----:B------:R-:W2:Y:S01]  /*1070*/  LDC R6, c[0x0][0x288] ;  /* 0x0000a200ff067b82 */ /* 0x000ea20000000800 */
[----:B------:R-:W-:Y:S02]  /*1080*/  UIADD3 UR6, UR43, 0x7f, URZ ;  /* 0x0000007f2b067890 */ /* 0x000fe4000fffe03f */
[----:B------:R-:W-:Y:S01]  /*1090*/  UIMAD UR8, UR8, UR7, UR4 ;  /* 0x00000007080872a4 */ /* 0x000fe2000f8e0204 */
[----:B------:R-:W-:Y:S02]  /*10a0*/  ISETP.NE.AND.EX P0, PT, RZ, UR11, PT, P0 ;  /* 0x0000000bff007c0c */ /* 0x000fe4000bf05300 */
[----:B------:R-:W-:Y:S01]  /*10b0*/  @UP0 ULDC UR4, c[0x0][0xc4c] ;  /* 0x0003130000040ab9 */ /* 0x000fe20000000800 */
[----:B------:R-:W-:Y:S01]  /*10c0*/  @UP0 ULDC UR7, c[0x0][0xc50] ;  /* 0x0003140000070ab9 */ /* 0x000fe20000000800 */
[----:B0-----:R-:W-:Y:S01]  /*10d0*/  ISETP.NE.AND P1, PT, R0, 0x1, PT ;  /* 0x000000010000780c */ /* 0x001fe20003f25270 */
[----:B------:R-:W0:Y:S01]  /*10e0*/  LDC R7, c[0x0][0x2f0] ;  /* 0x0000bc00ff077b82 */ /* 0x000e220000000800 */
[----:B------:R-:W-:Y:S01]  /*10f0*/  UIMAD.WIDE.U32 UR4, UR8, UR4, URZ ;  /* 0x00000004080472a5 */ /* 0x000fe2000f8e003f */
[----:B------:R-:W-:Y:S01]  /*1100*/  IMAD.U32 R2, RZ, RZ, UR6 ;  /* 0x00000006ff027e24 */ /* 0x000fe2000f8e00ff */
[----:B------:R-:W-:-:S02]  /*1110*/  UMOV UR42, UR8 ;  /* 0x00000008002a7c82 */ /* 0x000fc40008000000 */
[----:B------:R-:W-:Y:S01]  /*1120*/  @UP0 USHF.R.U32.HI UR42, URZ, UR7, UR5 ;  /* 0x000000073f2a0299 */ /* 0x000fe20008011605 */
[----:B-1----:R-:W-:Y:S02]  /*1130*/  ISETP.GE.AND P2, PT, R9, 0x1, PT ;  /* 0x000000010900780c */ /* 0x002fe40003f46270 */
[----:B------:R-:W1:Y:S01]  /*1140*/  LDC R0, c[0x0][0x424] ;  /* 0x00010900ff007b82 */ /* 0x000e620000000800 */
[----:B------:R-:W-:-:S04]  /*1150*/  UIADD3 UR4, -UR42, URZ, URZ ;  /* 0x0000003f2a047290 */ /* 0x000fc8000fffe13f */
[----:B------:R-:W-:Y:S01]  /*1160*/  UIMAD UR40, UR40, UR4, UR8 ;  /* 0x00000004282872a4 */ /* 0x000fe2000f8e0208 */
[----:B--2---:R-:W-:Y:S02]  /*1170*/  IADD3 R5, -R6, 0x1, RZ ;  /* 0x0000000106057810 */ /* 0x004fe40007ffe1ff */
[----:B------:R-:W2:Y:S08]  /*1180*/  @P1 LDC R3, c[0x0][0x44c] ;  /* 0x00011300ff031b82 */ /* 0x000eb00000000800 */
[----:B------:R-:W3:Y:S01]  /*1190*/  @P1 LDC R4, c[0x0][0x450] ;  /* 0x00011400ff041b82 */ /* 0x000ee20000000800 */
[----:B-1----:R-:W-:-:S05]  /*11a0*/  SEL R0, R0, 0x1, P0 ;  /* 0x0000000100007807 */ /* 0x002fca0000000000 */
[CC--:B0-----:R-:W-:Y:S02]  /*11b0*/  IMAD R5, R0.reuse, R7.reuse, R5 ;  /* 0x0000000700057224 */ /* 0x0c1fe400078e0205 */
[----:B------:R-:W-:Y:S02]  /*11c0*/  IMAD R16, R0, R7, RZ ;  /* 0x0000000700107224 */ /* 0x000fe400078e02ff */
[----:B--2---:R-:W-:-:S05]  /*11d0*/  @P1 IMAD.HI.U32 R3, R3, UR6, RZ ;  /* 0x0000000603031c27 */ /* 0x004fca000f8e00ff */
[----:B---3--:R-:W-:-:S05]  /*11e0*/  @P1 SHF.R.U32.HI R2, RZ, R4, R3 ;  /* 0x00000004ff021219 */ /* 0x008fca0000011603 */
[----:B------:R-:W-:-:S04]  /*11f0*/  IMAD.IADD R11, R5, 0x1, R2 ;  /* 0x00000001050b7824 */ /* 0x000fc800078e0202 */
[----:B------:R-:W-:Y:S01]  /*1200*/  IMAD.IADD R2, R11, 0x1, R8 ;  /* 0x000000010b027824 */ /* 0x000fe200078e0208 */
[----:B------:R-:W-:Y:S06]  /*1210*/  @!P2 BRA `(.L_x_1750) ;  /* 0x000000000040a947 */ /* 0x000fec0003800000 */
[C---:B------:R-:W-:Y:S01]  /*1220*/  ISETP.GT.AND P0, PT, R11.reuse, RZ, PT ;  /* 0x000000ff0b00720c */ /* 0x040fe20003f04270 */
[----:B------:R-:W-:-:S12]  /*1230*/  VIADD R3, R11, 0xffffffff ;  /* 0xffffffff0b037836 */ /* 0x000fd80000000000 */
[----:B------:R-:W-:Y:S05]  /*1240*/  @P0 BRA `(.L_x_1751) ;  /* 0x00000000001c0947 */ /* 0x000fea0003800000 */
[----:B------:R-:W-:Y:S01]  /*1250*/  ISETP.NE.AND P0, PT, R9, 0x1, PT ;  /* 0x000000010900780c */ /* 0x000fe20003f05270 */
[----:B------:R-:W-:-:S12]  /*1260*/  IMAD.MOV R3, RZ, RZ, -R11 ;  /* 0x000000ffff037224 */ /* 0x000fd800078e0a0b */
[----:B------:R-:W0:Y:S02]  /*1270*/  @P0 LDC.64 R4, c[0x0][0x9e8] ;  /* 0x00027a00ff040b82 */ /* 0x000e240000000a00 */
[----:B0-----:R-:W-:-:S05]  /*1280*/  @P0 IMAD.HI.U32 R4, R3, R4, RZ ;  /* 0x0000000403040227 */ /* 0x001fca00078e00ff */
[----:B------:R-:W-:-:S04]  /*1290*/  @P0 SHF.R.U32.HI R3, RZ, R5, R4 ;  /* 0x00000005ff030219 */ /* 0x000fc80000011604 */
[----:B------:R-:W-:Y:S01]  /*12a0*/  LOP3.LUT R3, RZ, R3, RZ, 0x33, !PT ;  /* 0x00000003ff037212 */ /* 0x000fe200078e33ff */
[----:B------:R-:W-:Y:S06]  /*12b0*/  BRA `(.L_x_1752) ;  /* 0x0000000000107947 */ /* 0x000fec0003800000 */
.L_x_1751:
[----:B------:R-:W-:-:S13]  /*12c0*/  ISETP.NE.AND P0, PT, R9, 0x1, PT ;  /* 0x000000010900780c */ /* 0x000fda0003f05270 */
[----:B------:R-:W0:Y:S02]  /*12d0*/  @P0 LDC.64 R4, c[0x0][0x9e8] ;  /* 0x00027a00ff040b82 */ /* 0x000e240000000a00 */
[----:B0-----:R-:W-:-:S05]  /*12e0*/  @P0 IMAD.HI.U32 R4, R3, R4, RZ ;  /* 0x0000000403040227 */ /* 0x001fca00078e00ff */
[----:B------:R-:W-:-:S07]  /*12f0*/  @P0 SHF.R.U32.HI R3, RZ, R5, R4 ;  /* 0x00000005ff030219 */ /* 0x000fce0000011604 */
.L_x_1752:
[----:B------:R-:W-:-:S05]  /*1300*/  IMAD R3, R3, R9, R9 ;  /* 0x0000000903037224 */ /* 0x000fca00078e0209 */
[----:B------:R-:W-:-:S07]  /*1310*/  VIMNMX R2, R2, R3, PT ;  /* 0x0000000302027248 */ /* 0x000fce0003fe0100 */
.L_x_1750:
[----:B------:R-:W0:Y:S01]  /*1320*/  @P1 LDC R4, c[0x0][0x44c] ;  /* 0x00011300ff041b82 */ /* 0x000e220000000800 */
[----:B------:R-:W-:Y:S01]  /*1330*/  IMAD.U32 R3, RZ, RZ, UR43 ;  /* 0x0000002bff037e24 */ /* 0x000fe2000f8e00ff */
[----:B------:R-:W-:Y:S01]  /*1340*/  ULDC UR4, c[0x0][0x9dc] ;  /* 0x0002770000047ab9 */ /* 0x000fe20000000800 */
[-C--:B------:R-:W-:Y:S02]  /*1350*/  IMAD R6, R0, R7.reuse, -R6 ;  /* 0x0000000700067224 */ /* 0x080fe400078e0a06 */
[----:B------:R-:W-:Y:S02]  /*1360*/  VIADD R2, R2, 0x5f ;  /* 0x0000005f02027836 */ /* 0x000fe40000000000 */
[----:B------:R-:W-:Y:S01]  /*1370*/  IMAD R0, R0, R7, 0x5f ;  /* 0x0000005f00007424 */ /* 0x000fe200078e0207 */
[----:B------:R-:W1:Y:S01]  /*1380*/  @P1 LDC R5, c[0x0][0x450] ;  /* 0x00011400ff051b82 */ /* 0x000e620000000800 */
[----:B------:R-:W-:-:S04]  /*1390*/  IMAD.HI R2, R2, 0x2aaaaaab, RZ ;  /* 0x2aaaaaab02027827 */ /* 0x000fc800078e02ff */
[----:B------:R-:W-:-:S04]  /*13a0*/  IMAD.HI R0, R0, 0x2aaaaaab, RZ ;  /* 0x2aaaaaab00007827 */ /* 0x000fc800078e02ff */
[----:B0-----:R-:W-:-:S05]  /*13b0*/  @P1 IMAD.HI.U32 R4, R4, UR43, RZ ;  /* 0x0000002b04041c27 */ /* 0x001fca000f8e00ff */
[----:B-1----:R-:W-:Y:S02]  /*13c0*/  @P1 SHF.R.U32.HI R3, RZ, R5, R4 ;  /* 0x00000005ff031219 */ /* 0x002fe40000011604 */
[----:B------:R-:W-:-:S03]  /*13d0*/  SHF.R.U32.HI R5, RZ, 0x1f, R2 ;  /* 0x0000001fff057819 */ /* 0x000fc60000011602 */
[----:B------:R-:W-:Y:S01]  /*13e0*/  IMAD.IADD R6, R6, 0x1, R3 ;  /* 0x0000000106067824 */ /* 0x000fe200078e0203 */
[----:B------:R-:W-:Y:S02]  /*13f0*/  SHF.R.U32.HI R3, RZ, 0x1f, R0 ;  /* 0x0000001fff037819 */ /* 0x000fe40000011600 */
[----:B------:R-:W-:Y:S01]  /*1400*/  LEA.HI.SX32 R152, R2, R5, 0x1c ;  /* 0x0000000502987211 */ /* 0x000fe200078fe2ff */
[----:B------:R-:W-:Y:S01]  /*1410*/  VIADD R4, R6, -UR4 ;  /* 0x8000000406047c36 */ /* 0x000fe20008000000 */
[----:B------:R-:W-:-:S04]  /*1420*/  LEA.HI.SX32 R3, R0, R3, 0x1c ;  /* 0x0000000300037211 */ /* 0x000fc800078fe2ff */
[----:B------:R-:W-:Y:S02]  /*1430*/  R2UR UR4, R4 ;  /* 0x00000000040472ca */ /* 0x000fe400000e0000 */
[----:B------:R-:W-:Y:S01]  /*1440*/  VIMNMX R152, R3, R152, PT ;  /* 0x0000009803987248 */ /* 0x000fe20003fe0100 */
[----:B------:R-:W-:-:S12]  /*1450*/  @!P2 BRA `(.L_x_1753) ;  /* 0x000000000044a947 */ /* 0x000fd80003800000 */
[----:B------:R-:W-:-:S13]  /*1460*/  ISETP.GT.AND P0, PT, R6, -0x1, PT ;  /* 0xffffffff0600780c */ /* 0x000fda0003f04270 */
[----:B------:R-:W-:Y:S05]  /*1470*/  @P0 BRA `(.L_x_1754) ;  /* 0x00000000001c0947 */ /* 0x000fea0003800000 */
[----:B------:R-:W-:Y:S02]  /*1480*/  ISETP.NE.AND P0, PT, R9, 0x1, PT ;  /* 0x000000010900780c */ /* 0x000fe40003f05270 */
[----:B------:R-:W-:-:S11]  /*1490*/  LOP3.LUT R3, RZ, R6, RZ, 0x33, !PT ;  /* 0x00000006ff037212 */ /* 0x000fd600078e33ff */
[----:B------:R-:W0:Y:S02]  /*14a0*/  @P0 LDC.64 R4, c[0x0][0x9e8] ;  /* 0x00027a00ff040b82 */ /* 0x000e240000000a00 */
[----:B0-----:R-:W-:-:S05]  /*14b0*/  @P0 IMAD.HI.U32 R0, R3, R4, RZ ;  /* 0x0000000403000227 */ /* 0x001fca00078e00ff */
[----:B------:R-:W-:-:S04]  /*14c0*/  @P0 SHF.R.U32.HI R3, RZ, R5, R0 ;  /* 0x00000005ff030219 */ /* 0x000fc80000011600 */
[----:B------:R-:W-:Y:S01]  /*14d0*/  LOP3.LUT R6, RZ, R3, RZ, 0x33, !PT ;  /* 0x00000003ff067212 */ /* 0x000fe200078e33ff */
[----:B------:R-:W-:Y:S06]  /*14e0*/  BRA `(.L_x_1755) ;  /* 0x0000000000107947 */ /* 0x000fec0003800000 */
.L_x_1754:
[----:B------:R-:W-:-:S13]  /*14f0*/  ISETP.NE.AND P0, PT, R9, 0x1, PT ;  /* 0x000000010900780c */ /* 0x000fda0003f05270 */
[----:B------:R-:W0:Y:S02]  /*1500*/  @P0 LDC.64 R2, c[0x0][0x9e8] ;  /* 0x00027a00ff020b82 */ /* 0x000e240000000a00 */
[----:B0-----:R-:W-:-:S05]  /*1510*/  @P0 IMAD.HI.U32 R0, R6, R2, RZ ;  /* 0x0000000206000227 */ /* 0x001fca00078e00ff */
[----:B------:R-:W-:-:S07]  /*1520*/  @P0 SHF.R.U32.HI R6, RZ, R3, R0 ;  /* 0x00000003ff060219 */ /* 0x000fce0000011600 */
.L_x_1755:
[----:B------:R-:W-:-:S05]  /*1530*/  IMAD R6, R6, R9, RZ ;  /* 0x0000000906067224 */ /* 0x000fca00078e02ff */
[----:B------:R-:W-:-:S13]  /*1540*/  R2UR UR5, R6 ;  /* 0x00000000060572ca */ /* 0x000fda00000e0000 */
[----:B------:R-:W-:-:S04]  /*1550*/  UISETP.LT.AND UP0, UPT, UR4, UR5, UPT ;  /* 0x000000050400728c */ /* 0x000fc8000bf01270 */
[----:B------:R-:W-:-:S12]  /*1560*/  USEL UR4, UR4, UR5, !UP0 ;  /* 0x0000000504047287 */ /* 0x000fd8000c000000 */
.L_x_1753:
[----:B------:R-:W-:Y:S01]  /*1570*/  UIMAD.WIDE UR4, UR4, 0x2aaaaaab, URZ ;  /* 0x2aaaaaab040478a5 */ /* 0x000fe2000f8e023f */
[----:B------:R-:W-:Y:S02]  /*1580*/  PLOP3.LUT P0, PT, PT, PT, PT, 0x80, 0x0 ;  /* 0x000000000000781c */ /* 0x000fe40003f0f070 */
[----:B------:R-:W-:Y:S01]  /*1590*/  CS2R R2, SRZ ;  /* 0x0000000000027805 */ /* 0x000fe2000001ff00 */
[----:B------:R-:W-:Y:S01]  /*15a0*/  IMAD.MOV.U32 R0, RZ, RZ, RZ ;  /* 0x000000ffff007224 */ /* 0x000fe200078e00ff */
[----:B------:R-:W-:Y:S01]  /*15b0*/  USHF.R.U32.HI UR4, URZ, 0x1f, UR5 ;  /* 0x0000001f3f047899 */ /* 0x000fe20008011605 */
[----:B------:R-:W-:Y:S02]  /*15c0*/  CS2R R176, SRZ ;  /* 0x0000000000b07805 */ /* 0x000fe4000001ff00 */
[----:B------:R-:W-:Y:S02]  /*15d0*/  CS2R R148, SRZ ;  /* 0x0000000000947805 */ /* 0x000fe4000001ff00 */
[----:B------:R-:W-:Y:S01]  /*15e0*/  CS2R R174, SRZ ;  /* 0x0000000000ae7805 */ /* 0x000fe2000001ff00 */
[----:B------:R-:W-:Y:S01]  /*15f0*/  ULEA.HI.SX32 UR4, UR5, UR4, 0x1c ;  /* 0x0000000405047291 */ /* 0x000fe2000f8fe23f */
[----:B------:R-:W-:-:S02]  /*1600*/  CS2R R144, SRZ ;  /* 0x0000000000907805 */ /* 0x000fc4000001ff00 */
[----:B------:R-:W-:Y:S02]  /*1610*/  CS2R R172, SRZ ;  /* 0x0000000000ac7805 */ /* 0x000fe4000001ff00 */
[----:B------:R-:W-:Y:S01]  /*1620*/  CS2R R140, SRZ ;  /* 0x00000000008c7805 */ /* 0x000fe2000001ff00 */
[----:B------:R-:W-:Y:S01]  /*1630*/  UISETP.LT.AND UP0, UPT, URZ, UR4, UPT ;  /* 0x000000043f00728c */ /* 0x000fe2000bf01270 */
[----:B------:R-:W-:Y:S02]  /*1640*/  CS2R R128, SRZ ;  /* 0x0000000000807805 */ /* 0x000fe4000001ff00 */
[----:B------:R-:W-:Y:S02]  /*1650*/  CS2R R120, SRZ ;  /* 0x0000000000787805 */ /* 0x000fe4000001ff00 */
[----:B------:R-:W-:Y:S01]  /*1660*/  CS2R R136, SRZ ;  /* 0x0000000000887805 */ /* 0x000fe2000001ff00 */
[----:B------:R-:W-:Y:S01]  /*1670*/  USEL UR39, URZ, UR4, !UP0 ;  /* 0x000000043f277287 */ /* 0x000fe2000c000000 */
[----:B------:R-:W-:-:S02]  /*1680*/  CS2R R116, SRZ ;  /* 0x0000000000747805 */ /* 0x000fc4000001ff00 */
[----:B------:R-:W-:Y:S02]  /*1690*/  CS2R R112, SRZ ;  /* 0x0000000000707805 */ /* 0x000fe4000001ff00 */
[----:B------:R-:W-:Y:S02]  /*16a0*/  CS2R R132, SRZ ;  /* 0x0000000000847805 */ /* 0x000fe4000001ff00 */
[----:B------:R-:W-:Y:S02]  /*16b0*/  CS2R R108, SRZ ;  /* 0x00000000006c7805 */ /* 0x000fe4000001ff00 */
[----:B------:R-:W-:Y:S02]  /*16c0*/  CS2R R104, SRZ ;  /* 0x0000000000687805 */ /* 0x000fe4000001ff00 */
[----:B------:R-:W-:Y:S02]  /*16d0*/  ISETP.GT.AND P1, PT, R152, UR39, PT ;  /* 0x0000002798007c0c */ /* 0x000fe4000bf24270 */
        /* <DEDUP_REMOVED lines=49> */
[----:B------:R-:W-:Y:S01]  /*19f0*/  CS2R R24, SRZ ;  /* 0x0000000000187805 */ /* 0x000fe2000001ff00 */
[----:B------:R-:W-:Y:S06]  /*1a00*/  @!P1 BRA `(.L_x_1756) ;  /* 0x000000cc00c89947 */ /* 0x000fec0003800000 */
        /* <DEDUP_REMOVED lines=31> */
.L_x_1757:
        /* <DEDUP_REMOVED lines=13> */
.L_x_1954:
[----:B0-----:R-:W-:Y:S01]  /*1cd0*/  IMAD.U32 R0, RZ, RZ, UR44 ;  /* 0x0000002cff007e24 */ /* 0x001fe2000f8e00ff */
[----:B------:R-:W-:Y:S05]  /*1ce0*/  WARPSYNC.ALL ;  /* 0x0000000000007948 */ /* 0x000fea0003800000 */
[----:B------:R0:W-:Y:S01]  /*1cf0*/  BAR.SYNC.DEFER_BLOCKING R8, 0x100 ;  /* 0x000400080000751d */ /* 0x0001e20000010000 */
[----:B------:R-:W-:-:S13]  /*1d00*/  ISETP.NE.AND P0, PT, R0, 0x3, PT ;  /* 0x000000030000780c */ /* 0x000fda0003f05270 */
[----:B0-----:R-:W-:Y:S05]  /*1d10*/  @!P0 BRA `(.L_x_1759) ;  /* 0x0000000000048947 */ /* 0x001fea0003800000 */
[----:B------:R-:W-:Y:S01]  /*1d20*/  BPT.TRAP 0x1 ;  /* 0x000000040000795c */ /* 0x000fe20000300000 */
.L_x_1759:
[----:B------:R-:W-:Y:S01]  /*1d30*/  R2UR UR23, R3 ;  /* 0x00000000031772ca */ /* 0x000fe200000e0000 */
[----:B------:R-:W-:-:S05]  /*1d40*/  IMAD.U32 R10, RZ, RZ, UR37 ;  /* 0x00000025ff0a7e24 */ /* 0x000fca000f8e00ff */
[----:B------:R-:W-:-:S07]  /*1d50*/  SHF.L.U32 R10, R10, 0x1f, RZ ;  /* 0x0000001f0a0a7819 */ /* 0x000fce00000006ff */
[----:B------:R-:W-:-:S09]  /*1d60*/  ULEA UR23, UR36, UR23, 0x3 ;  /* 0x0000001724177291 */ /* 0x000fd2000f8e183f */
[----:B------:R0:W1:Y:S01]  /*1d70*/  SYNCS.PHASECHK.TRANS64.TRYWAIT P1, [UR23+0x22830], R10 ;  /* 0x0228300aff0075a7 */ /* 0x0000620008020157 */
[----:B------:R-:W-:Y:S05]  /*1d80*/  @!P0 BRA `(.L_x_1760) ;  /* 0x0000000000048947 */ /* 0x000fea0003800000 */
[----:B------:R-:W-:Y:S01]  /*1d90*/  BPT.TRAP 0x1 ;  /* 0x000000040000795c */ /* 0x000fe20000300000 */
.L_x_1760:
[----:B-1----:R-:W-:Y:S05]  /*1da0*/  @P1 BRA `(.L_x_1761) ;  /* 0x0000000000081947 */ /* 0x002fea0003800000 */
[----:B------:R-:W1:Y:S02]  /*1db0*/  SYNCS.PHASECHK.TRANS64.TRYWAIT P1, [UR23+0x22830], R10 ;  /* 0x0228300aff0075a7 */ /* 0x000e640008020157 */
[----:B-1----:R-:W-:Y:S05]  /*1dc0*/  @!P1 BRA `(.L_x_1762) ;  /* 0x0000014000109947 */ /* 0x002fea0003800000 */
.L_x_1761:
[----:B------:R-:W-:Y:S01]  /*1dd0*/  R2UR UR4, R3 ;  /* 0x00000000030472ca */ /* 0x000fe200000e0000 */
[----:B------:R-:W-:Y:S01]  /*1de0*/  ULOP3.LUT UR16, UR45, 0x10000, URZ, 0xfc, !UPT ;  /* 0x000100002d107892 */ /* 0x000fe2000f8efc3f */
[----:B------:R-:W-:Y:S01]  /*1df0*/  WARPGROUP.ARRIVE ;  /* 0x00000000000079c5 */ /* 0x000fe20000000000 */
[----:B------:R-:W-:Y:S01]  /*1e00*/  UMOV UR17, 0x40000040 ;  /* 0x4000004000117882 */ /* 0x000fe20000000000 */
[----:B------:R-:W-:Y:S01]  /*1e10*/  UMOV UR19, 0x40000040 ;  /* 0x4000004000137882 */ /* 0x000fe20000000000 */
[----:B------:R-:W-:Y:S01]  /*1e20*/  UMOV UR5, 0x40000040 ;  /* 0x4000004000057882 */ /* 0x000fe20000000000 */
[----:B------:R-:W-:Y:S01]  /*1e30*/  UMOV UR7, 0x40000040 ;  /* 0x4000004000077882 */ /* 0x000fe20000000000 */
[----:B------:R-:W-:Y:S01]  /*1e40*/  UIADD3 UR8, UR16, 0x4, URZ ;  /* 0x0000000410087890 */ /* 0x000fe2000fffe03f */
[----:B------:R-:W2:Y:S01]  /*1e50*/  LDC R6, c[0x0][0x448] ;  /* 0x00011200ff067b82 */ /* 0x000ea20000000800 */
[----:B------:R-:W-:Y:S01]  /*1e60*/  UMOV UR9, 0x40000040 ;  /* 0x4000004000097882 */ /* 0x000fe20000000000 */
[----:B------:R-:W-:Y:S01]  /*1e70*/  UMOV UR11, 0x40000040 ;  /* 0x40000040000b7882 */ /* 0x000fe20000000000 */
[----:B------:R-:W-:Y:S01]  /*1e80*/  UIADD3 UR12, UR16, 0x6, URZ ;  /* 0x00000006100c7890 */ /* 0x000fe2000fffe03f */
[----:B------:R-:W3:Y:S01]  /*1e90*/  S2R R13, SR_TID.X ;  /* 0x00000000000d7919 */ /* 0x000ee20000002100 */
[----:B------:R-:W-:Y:S01]  /*1ea0*/  UIADD3 UR4, UR4, 0x1c400, URZ ;  /* 0x0001c40004047890 */ /* 0x000fe2000fffe03f */
[----:B------:R-:W-:Y:S01]  /*1eb0*/  VIADD R2, R22, UR43 ;  /* 0x0000002b16027c36 */ /* 0x000fe20008000000 */
[----:B------:R-:W-:Y:S01]  /*1ec0*/  UMOV UR13, 0x40000040 ;  /* 0x40000040000d7882 */ /* 0x000fe20000000000 */
[----:B------:R-:W-:Y:S01]  /*1ed0*/  UMOV UR15, 0x40000040 ;  /* 0x40000040000f7882 */ /* 0x000fe20000000000 */
[----:B------:R-:W-:Y:S01]  /*1ee0*/  USHF.R.U32.HI UR4, URZ, 0x4, UR4 ;  /* 0x000000043f047899 */ /* 0x000fe20008011604 */
[----:B------:R-:W4:Y:S01]  /*1ef0*/  LDC R9, c[0x0][0x288] ;  /* 0x0000a200ff097b82 */ /* 0x000f220000000800 */
[----:B------:R-:W-:Y:S01]  /*1f00*/  IMAD.MOV.U32 R20, RZ, RZ, R2 ;  /* 0x000000ffff147224 */ /* 0x000fe200078e0002 */
[----:B------:R-:W-:Y:S01]  /*1f10*/  LOP3.LUT R17, R17, 0xffefffff, RZ, 0xc0, !PT ;  /* 0xffefffff11117812 */ /* 0x000fe200078ec0ff */
[----:B------:R-:W-:Y:S01]  /*1f20*/  ULOP3.LUT UR4, UR4, 0x3fff, URZ, 0xc0, !UPT ;  /* 0x00003fff04047892 */ /* 0x000fe2000f8ec03f */
[----:B------:R-:W-:Y:S01]  /*1f30*/  IMAD.MOV.U32 R21, RZ, RZ, -0x60 ;  /* 0xffffffa0ff157424 */ /* 0x000fe200078e00ff */
[----:B------:R-:W-:-:S02]  /*1f40*/  ULDC UR22, c[0x0][0x9dc] ;  /* 0x0002770000167ab9 */ /* 0x000fc40000000800 */
[----:B------:R-:W-:Y:S02]  /*1f50*/  ULOP3.LUT UR20, UR4, 0x10000, URZ, 0xfc, !UPT ;  /* 0x0001000004147892 */ /* 0x000fe4000f8efc3f */
[----:B------:R-:W-:Y:S02]  /*1f60*/  UIADD3 UR4, UR16, 0x2, URZ ;  /* 0x0000000210047890 */ /* 0x000fe4000fffe03f */
[----:B------:R-:W-:Y:S02]  /*1f70*/  UIMAD UR18, UR36, 0x300, UR20 ;  /* 0x00000300241278a4 */ /* 0x000fe4000f8e0214 */
[----:B------:R-:W-:Y:S01]  /*1f80*/  ULOP3.LUT UR22, URZ, UR22, URZ, 0x33, !UPT ;  /* 0x000000163f167292 */ /* 0x000fe2000f8e333f */
[----:B--2---:R-:W-:Y:S01]  /*1f90*/  ISETP.NE.AND P2, PT, R6, 0x1, PT ;  /* 0x000000010600780c */ /* 0x004fe20003f45270 */
[----:B------:R-:W-:Y:S02]  /*1fa0*/  UIADD3 UR6, UR18, 0x2, URZ ;  /* 0x0000000212067890 */ /* 0x000fe4000fffe03f */
[----:B------:R-:W-:-:S02]  /*1fb0*/  UIADD3 UR10, UR18, 0x4, URZ ;  /* 0x00000004120a7890 */ /* 0x000fc4000fffe03f */
[----:B------:R-:W-:Y:S02]  /*1fc0*/  UIADD3 UR14, UR18, 0x6, URZ ;  /* 0x00000006120e7890 */ /* 0x000fe4000fffe03f */
[----:B------:R-:W-:Y:S01]  /*1fd0*/  HGMMA.64x96x16.F32 R24, gdesc[UR16], RZ, !UPT, gsb0 ;  /* 0x01600000101879f0 */ /* 0x000fe2000c0008ff */
[----:B---3--:R-:W-:-:S05]  /*1fe0*/  LOP3.LUT P1, RZ, R13, 0x7f, RZ, 0xc0, !PT ;  /* 0x0000007f0dff7812 */ /* 0x008fca000782c0ff */
[----:B------:R-:W2:Y:S01]  /*1ff0*/  @P2 LDC R7, c[0x0][0x44c] ;  /* 0x00011300ff072b82 */ /* 0x000ea20000000800 */
[----:B------:R-:W-:Y:S02]  /*2000*/  SHF.R.U32.HI R14, RZ, 0x7, R13 ;  /* 0x00000007ff0e7819 */ /* 0x000fe4000001160d */
[----:B------:R-:W-:-:S04]  /*2010*/  @P2 LOP3.LUT R17, R17, 0x100000, RZ, 0xfc, !PT ;  /* 0x0010000011112812 */ /* 0x000fc800078efcff */
[----:B------:R-:W-:Y:S01]  /*2020*/  LOP3.LUT R17, R17, 0xfff7ffff, RZ, 0xc0, !PT ;  /* 0xfff7ffff11117812 */ /* 0x000fe200078ec0ff */
[----:B------:R-:W3:Y:S03]  /*2030*/  @P2 LDC R12, c[0x0][0x450] ;  /* 0x00011400ff0c2b82 */ /* 0x000ee60000000800 */
[----:B------:R-:W-:Y:S01]  /*2040*/  @P1 LOP3.LUT R17, R17, 0x80000, RZ, 0xfc, !PT ;  /* 0x0008000011111812 */ /* 0x000fe200078efcff */
[----:B--2---:R-:W-:-:S04]  /*2050*/  @P2 IMAD.HI.U32 R7, R2, R7, RZ ;  /* 0x0000000702072227 */ /* 0x004fc800078e00ff */
[----:B------:R-:W-:Y:S01]  /*2060*/  IMAD.U32 R2, RZ, RZ, UR23 ;  /* 0x00000017ff027e24 */ /* 0x000fe2000f8e00ff */
[----:B---3--:R-:W-:-:S03]  /*2070*/  @P2 SHF.R.U32.HI R20, RZ, R12, R7 ;  /* 0x0000000cff142219 */ /* 0x008fc60000011607 */
[----:B------:R-:W-:Y:S01]  /*2080*/  @!P1 VIADD R2, R2, 0x22840 ;  /* 0x0002284002029836 */ /* 0x000fe20000000000 */
[----:B------:R-:W-:Y:S01]  /*2090*/  IADD3 R7, -R14, 0xb, RZ ;  /* 0x0000000b0e077810 */ /* 0x000fe20007ffe1ff */
[----:B------:R-:W-:-:S03]  /*20a0*/  IMAD R14, R152, -0x60, R16 ;  /* 0xffffffa0980e7824 */ /* 0x000fc600078e0210 */
[----:B------:R-:W-:Y:S01]  /*20b0*/  @!P1 PRMT R2, RZ, 0x654, R2 ;  /* 0x00000654ff029816 */ /* 0x000fe20000000002 */
[----:B------:R-:W-:Y:S01]  /*20c0*/  VIADD R15, R14, 0x61 ;  /* 0x000000610e0f7836 */ /* 0x000fe20000000000 */
[----:B------:R-:W-:Y:S02]  /*20d0*/  WARPGROUP.DEPBAR.LE gsb0, 0x0 ;  /* 0x00008000000079c5 */ /* 0x000fe40000010000 */
        /* <DEDUP_REMOVED lines=8> */
[----:B------:R-:W-:Y:S01]  /*2160*/  HGMMA.64x96x16.F32 R24, gdesc[UR12], R24, gsb0 ;  /* 0x016000000c1879f0 */ /* 0x000fe20008000818 */
[----:B------:R-:W-:Y:S02]  /*2170*/  ULDC.64 UR14, c[0x0][0x9e0] ;  /* 0x00027800000e7ab9 */ /* 0x000fe40000000a00 */
[----:B------:R-:W-:Y:S01]  /*2180*/  UISETP.GE.AND UP0, UPT, UR15, 0x1, UPT ;  /* 0x000000010f00788c */ /* 0x000fe2000bf06270 */
[----:B------:R-:W-:Y:S02]  /*2190*/  WARPGROUP.DEPBAR.LE gsb0, 0x0 ;  /* 0x00008000000079c5 */ /* 0x000fe40000010000 */
[----:B------:R-:W-:Y:S01]  /*21a0*/  FMUL.FTZ R12, R70, UR6 ;  /* 0x00000006460c7c20 */ /* 0x000fe20008410000 */
[----:B------:R-:W-:Y:S01]  /*21b0*/  FMUL.FTZ R24, R24, UR6 ;  /* 0x0000000618187c20 */ /* 0x000fe20008410000 */
[----:B------:R-:W2:Y:S01]  /*21c0*/  SHFL.IDX PT, R70, R20, RZ, 0x1c1f ;  /* 0x001c1fff14467589 */ /* 0x000ea200000e0000 */
[----:B------:R-:W-:Y:S01]  /*21d0*/  FMUL.FTZ R25, R25, UR6 ;  /* 0x0000000619197c20 */ /* 0x000fe20008410000 */
        /* <DEDUP_REMOVED lines=37> */
[----:B-1----:R-:W-:Y:S01]  /*2430*/  FMUL.FTZ R5, R67, UR6 ;  /* 0x0000000643057c20 */ /* 0x002fe20008410000 */
[----:B------:R-:W-:Y:S01]  /*2440*/  FMUL.FTZ R68, R68, UR6 ;  /* 0x0000000644447c20 */ /* 0x000fe20008410000 */
[----:B------:R-:W-:Y:S01]  /*2450*/  FMUL.FTZ R69, R69, UR6 ;  /* 0x0000000645457c20 */ /* 0x000fe20008410000 */
[----:B------:R-:W-:Y:S01]  /*2460*/  FMUL.FTZ R13, R71, UR6 ;  /* 0x00000006470d7c20 */ /* 0x000fe20008410000 */
[----:B------:R1:W-:Y:S06]  /*2470*/  BAR.ARV R7, 0x100 ;  /* 0x000400070000751d */ /* 0x0003ec0000002000 */
[----:B------:R3:W-:Y:S01]  /*2480*/  @!P1 SYNCS.ARRIVE.TRANS64.RED.A1T0 RZ, [R2+URZ], RZ ;  /* 0x000000ff02ff99a7 */ /* 0x0007e2000810043f */
[----:B------:R-:W-:Y:S01]  /*2490*/  PLOP3.LUT P1, PT, PT, PT, UP0, 0x40, 0x0 ;  /* 0x000000000000781c */ /* 0x000fe20003f2e808 */
[----:B------:R-:W0:Y:S01]  /*24a0*/  MUFU.TANH R24, R24 ;  /* 0x0000001800187308 */ /* 0x000e220000002400 */
[----:B------:R-:W-:Y:S01]  /*24b0*/  FMUL.FTZ R34, R34, UR6 ;  /* 0x0000000622227c20 */ /* 0x000fe20008410000 */
[----:B------:R-:W-:Y:S01]  /*24c0*/  FMUL.FTZ R35, R35, UR6 ;  /* 0x0000000623237c20 */ /* 0x000fe20008410000 */
[----:B------:R-:W-:Y:S01]  /*24d0*/  FMUL.FTZ R50, R50, UR6 ;  /* 0x0000000632327c20 */ /* 0x000fe20008410000 */
[----:B------:R-:W-:Y:S01]  /*24e0*/  FMUL.FTZ R51, R51, UR6 ;  /* 0x0000000633337c20 */ /* 0x000fe20008410000 */
[----:B------:R-:W-:-:S02]  /*24f0*/  IMAD R67, R152, R21, 0x60 ;  /* 0x0000006098437424 */ /* 0x000fc400078e0215 */
[----:B---3--:R-:W-:Y:S01]  /*2500*/  IMAD R2, R18, -0x2, R15 ;  /* 0xfffffffe12027824 */ /* 0x008fe200078e020f */
[----:B------:R-:W3:Y:S01]  /*2510*/  MUFU.TANH R25, R25 ;  /* 0x0000001900197308 */ /* 0x000ee20000002400 */
[----:B------:R-:W-:Y:S02]  /*2520*/  VIADD R15, R14, 0x60 ;  /* 0x000000600e0f7836 */ /* 0x000fe40000000000 */
[----:B----4-:R-:W-:Y:S02]  /*2530*/  IMAD.IADD R2, R2, 0x1, -R9 ;  /* 0x0000000102027824 */ /* 0x010fe400078e0a09 */
[C---:B------:R-:W-:Y:S02]  /*2540*/  IMAD R21, R18.reuse, -0x2, R15 ;  /* 0xfffffffe12157824 */ /* 0x040fe400078e020f */
[----:B------:R-:W-:Y:S01]  /*2550*/  IMAD R66, R18, -0x2, R67 ;  /* 0xfffffffe12427824 */ /* 0x000fe200078e0243 */
[----:B------:R-:W4:Y:S08]  /*2560*/  MUFU.TANH R4, R4 ;  /* 0x0000000400047308 */ /* 0x000f300000002400 */
[----:B------:R-:W0:Y:S08]  /*2570*/  MUFU.TANH R0, R0 ;  /* 0x0000000000007308 */ /* 0x000e300000002400 */
        /* <DEDUP_REMOVED lines=42> */
[----:B------:R5:W0:Y:S08]  /*2820*/  MUFU.TANH R34, R50 ;  /* 0x0000003200227308 */ /* 0x000a300000002400 */
[----:B------:R2:W0:Y:S01]  /*2830*/  MUFU.TANH R35, R51 ;  /* 0x0000003300237308 */ /* 0x0004220000002400 */
[----:B-----5:R-:W-:-:S02]  /*2840*/  VIADD R50, R2, UR14 ;  /* 0x0000000e02327c36 */ /* 0x020fc40008000000 */
[----:B--2---:R-:W-:-:S03]  /*2850*/  VIADD R51, R2, UR22 ;  /* 0x0000001602337c36 */ /* 0x004fc60008000000 */
[----:B------:R-:W-:Y:S01]  /*2860*/  VIADDMNMX R2, R70, R50, R21, PT ;  /* 0x0000003246027246 */ /* 0x000fe20003800115 */
[----:B------:R-:W-:Y:S01]  /*2870*/  IMAD.IADD R14, R51, 0x1, R70 ;  /* 0x00000001330e7824 */ /* 0x000fe200078e0246 */
[----:B-1-34-:R-:W-:Y:S06]  /*2880*/  @P1 BRA `(.L_x_1763) ;  /* 0x0000000000541947 */ /* 0x01afec0003800000 */
[----:B------:R-:W-:Y:S01]  /*2890*/  IADD3 R15, R16, -R9, R70 ;  /* 0x80000009100f7210 */ /* 0x000fe20007ffe046 */
[----:B------:R-:W-:Y:S03]  /*28a0*/  BSSY B0, `(.L_x_1764) ;  /* 0x0000010000007945 */ /* 0x000fe60003800000 */
[----:B------:R-:W-:-:S13]  /*28b0*/  ISETP.GT.AND P1, PT, R15, -0x1, PT ;  /* 0xffffffff0f00780c */ /* 0x000fda0003f24270 */
[----:B------:R-:W-:Y:S05]  /*28c0*/  @P1 BRA `(.L_x_1765) ;  /* 0x0000000000201947 */ /* 0x000fea0003800000 */
[----:B------:R-:W-:Y:S01]  /*28d0*/  UISETP.NE.AND UP1, UPT, UR15, 0x1, UPT ;  /* 0x000000010f00788c */ /* 0x000fe2000bf25270 */
[----:B------:R-:W-:-:S05]  /*28e0*/  LOP3.LUT R15, RZ, R15, RZ, 0x33, !PT ;  /* 0x0000000fff0f7212 */ /* 0x000fca00078e33ff */
[----:B------:R-:W-:-:S05]  /*28f0*/  PLOP3.LUT P1, PT, PT, PT, UP1, 0x80, 0x0 ;  /* 0x000000000000781c */ /* 0x000fca0003f2f018 */
[----:B------:R-:W-:-:S08]  /*2900*/  @UP1 ULDC.64 UR6, c[0x0][0x9e8] ;  /* 0x00027a0000061ab9 */ /* 0x000fd00000000a00 */
[----:B------:R-:W-:-:S05]  /*2910*/  @P1 IMAD.HI.U32 R70, R15, UR6, RZ ;  /* 0x000000060f461c27 */ /* 0x000fca000f8e00ff */
[----:B------:R-:W-:-:S04]  /*2920*/  @P1 SHF.R.U32.HI R15, RZ, UR7, R70 ;  /* 0x00000007ff0f1c19 */ /* 0x000fc80008011646 */
[----:B------:R-:W-:Y:S01]  /*2930*/  LOP3.LUT R15, RZ, R15, RZ, 0x33, !PT ;  /* 0x0000000fff0f7212 */ /* 0x000fe200078e33ff */
[----:B------:R-:W-:Y:S06]  /*2940*/  BRA `(.L_x_1766) ;  /* 0x0000000000147947 */ /* 0x000fec0003800000 */
.L_x_1765:
[----:B------:R-:W-:-:S06]  /*2950*/  UISETP.NE.AND UP1, UPT, UR15, 0x1, UPT ;  /* 0x000000010f00788c */ /* 0x000fcc000bf25270 */
[----:B------:R-:W-:-:S05]  /*2960*/  PLOP3.LUT P1, PT, PT, PT, UP1, 0x80, 0x0 ;  /* 0x000000000000781c */ /* 0x000fca0003f2f018 */
[----:B------:R-:W-:-:S08]  /*2970*/  @UP1 ULDC.64 UR6, c[0x0][0x9e8] ;  /* 0x00027a0000061ab9 */ /* 0x000fd00000000a00 */
[----:B------:R-:W-:-:S05]  /*2980*/  @P1 IMAD.HI.U32 R70, R15, UR6, RZ ;  /* 0x000000060f461c27 */ /* 0x000fca000f8e00ff */
[----:B------:R-:W-:-:S07]  /*2990*/  @P1 SHF.R.U32.HI R15, RZ, UR7, R70 ;  /* 0x00000007ff0f1c19 */ /* 0x000fce0008011646 */
.L_x_1766:
[----:B------:R-:W-:Y:S05]  /*29a0*/  BSYNC B0 ;  /* 0x0000000000007941 */ /* 0x000fea0003800000 */
.L_x_1764:
[----:B------:R-:W-:-:S05]  /*29b0*/  IMAD R15, R15, UR15, R66 ;  /* 0x0000000f0f0f7c24 */ /* 0x000fca000f8e0242 */
[----:B------:R-:W-:Y:S02]  /*29c0*/  VIMNMX R14, R14, R15, !PT ;  /* 0x0000000f0e0e7248 */ /* 0x000fe40007fe0100 */
[----:B------:R-:W-:-:S07]  /*29d0*/  VIADDMNMX R2, R15, UR15, R2, PT ;  /* 0x0000000f0f027c46 */ /* 0x000fce000b800102 */
.L_x_1763:
[C---:B------:R-:W-:Y:S02]  /*29e0*/  ISETP.GE.AND P6, PT, R67.reuse, 0x9, PT ;  /* 0x000000094300780c */ /* 0x040fe40003fc6270 */
[C---:B------:R-:W-:Y:S02]  /*29f0*/  ISETP.GE.AND P1, PT, R67.reuse, 0x2, PT ;  /* 0x000000024300780c */ /* 0x040fe40003f26270 */
[C---:B------:R-:W-:Y:S02]  /*2a00*/  ISETP.GT.AND P2, PT, R14.reuse, 0x8, !P6 ;  /* 0x000000080e00780c */ /* 0x040fe40007744270 */
[----:B------:R-:W-:Y:S02]  /*2a10*/  ISETP.GT.AND P3, PT, R14, 0x1, !P1 ;  /* 0x000000010e00780c */ /* 0x000fe40004f64270 */
[----:B------:R-:W-:Y:S02]  /*2a20*/  ISETP.LT.OR P2, PT, R2, 0x9, P2 ;  /* 0x000000090200780c */ /* 0x000fe40001741670 */
[----:B------:R-:W-:-:S02]  /*2a30*/  ISETP.GE.AND P4, PT, R67, 0xa, PT ;  /* 0x0000000a4300780c */ /* 0x000fc40003f86270 */
[----:B0-----:R-:W-:Y:S02]  /*2a40*/  FSEL R72, R28, -INF , !P2 ;  /* 0xff8000001c487808 */ /* 0x001fe40005000000 */
[----:B------:R-:W-:Y:S02]  /*2a50*/  ISETP.LT.OR P3, PT, R2, 0x2, P3 ;  /* 0x000000020200780c */ /* 0x000fe40001f61670 */
[----:B------:R-:W-:Y:S02]  /*2a60*/  ISETP.GT.AND P2, PT, R14, 0x9, !P4 ;  /* 0x000000090e00780c */ /* 0x000fe40006744270 */
[----:B------:R-:W-:Y:S02]  /*2a70*/  FSEL R70, R25, -INF , !P3 ;  /* 0xff80000019467808 */ /* 0x000fe40005800000 */
[----:B------:R-:W-:Y:S02]  /*2a80*/  ISETP.LT.OR P2, PT, R2, 0xa, P2 ;  /* 0x0000000a0200780c */ /* 0x000fe40001741670 */
[----:B------:R-:W-:-:S02]  /*2a90*/  ISETP.GE.AND P3, PT, R67, 0x11, PT ;  /* 0x000000114300780c */ /* 0x000fc40003f66270 */
[----:B------:R-:W-:Y:S02]  /*2aa0*/  FSEL R74, R29, -INF , !P2 ;  /* 0xff8000001d4a7808 */ /* 0x000fe40005000000 */
[----:B------:R-:W-:Y:S02]  /*2ab0*/  ISETP.GT.AND P2, PT, R14, 0x10, !P3 ;  /* 0x000000100e00780c */ /* 0x000fe40005f44270 */
[----:B------:R-:W-:Y:S02]  /*2ac0*/  P2R R28, PR, RZ, 0x8 ;  /* 0x00000008ff1c7803 */ /* 0x000fe40000000000 */
[----:B------:R-:W-:Y:S02]  /*2ad0*/  ISETP.LT.OR P2, PT, R2, 0x11, P2 ;  /* 0x000000110200780c */ /* 0x000fe40001741670 */
[----:B------:R-:W-:Y:S02]  /*2ae0*/  ISETP.GE.AND P3, PT, R67, 0x12, PT ;  /* 0x000000124300780c */ /* 0x000fe40003f66270 */
[----:B------:R-:W-:-:S02]  /*2af0*/  FSEL R76, R32, -INF , !P2 ;  /* 0xff800000204c7808 */ /* 0x000fc40005000000 */
[----:B------:R-:W-:Y:S02]  /*2b00*/  ISETP.GT.AND P2, PT, R14, 0x11, !P3 ;  /* 0x000000110e00780c */ /* 0x000fe40005f44270 */
[----:B------:R-:W-:Y:S02]  /*2b10*/  P2R R29, PR, RZ, 0x8 ;  /* 0x00000008ff1d7803 */ /* 0x000fe40000000000 */
[----:B------:R-:W-:Y:S02]  /*2b20*/  ISETP.LT.OR P2, PT, R2, 0x12, P2 ;  /* 0x000000120200780c */ /* 0x000fe40001741670 */
[----:B------:R-:W-:Y:S02]  /*2b30*/  ISETP.GE.AND P3, PT, R67, 0x19, PT ;  /* 0x000000194300780c */ /* 0x000fe40003f66270 */
[----:B------:R-:W-:Y:S02]  /*2b40*/  FSEL R78, R33, -INF , !P2 ;  /* 0xff800000214e7808 */ /* 0x000fe40005000000 */
[----:B------:R-:W-:-:S02]  /*2b50*/  ISETP.GT.AND P2, PT, R14, 0x18, !P3 ;  /* 0x000000180e00780c */ /* 0x000fc40005f44270 */
[----:B------:R-:W-:Y:S02]  /*2b60*/  P2R R32, PR, RZ, 0x8 ;  /* 0x00000008ff207803 */ /* 0x000fe40000000000 */
[----:B------:R-:W-:Y:S02]  /*2b70*/  ISETP.LT.OR P2, PT, R2, 0x19, P2 ;  /* 0x000000190200780c */ /* 0x000fe40001741670 */
[----:B------:R-:W-:Y:S02]  /*2b80*/  ISETP.GE.AND P3, PT, R67, 0x1a, PT ;  /* 0x0000001a4300780c */ /* 0x000fe40003f66270 */
[----:B------:R-:W-:Y:S02]  /*2b90*/  FSEL R80, R36, -INF , !P2 ;  /* 0xff80000024507808 */ /* 0x000fe40005000000 */
[----:B------:R-:W-:Y:S02]  /*2ba0*/  ISETP.GT.AND P2, PT, R14, 0x19, !P3 ;  /* 0x000000190e00780c */ /* 0x000fe40005f44270 */
[----:B------:R-:W-:-:S02]  /*2bb0*/  P2R R33, PR, RZ, 0x8 ;  /* 0x00000008ff217803 */ /* 0x000fc40000000000 */
[----:B------:R-:W-:Y:S02]  /*2bc0*/  ISETP.LT.OR P2, PT, R2, 0x1a, P2 ;  /* 0x0000001a0200780c */ /* 0x000fe40001741670 */
[----:B------:R-:W-:Y:S02]  /*2bd0*/  ISETP.GE.AND P3, PT, R67, 0x21, PT ;  /* 0x000000214300780c */ /* 0x000fe40003f66270 */
[----:B------:R-:W-:Y:S02]  /*2be0*/  FSEL R82, R37, -INF , !P2 ;  /* 0xff80000025527808 */ /* 0x000fe40005000000 */
[----:B------:R-:W-:Y:S02]  /*2bf0*/  ISETP.GT.AND P2, PT, R14, 0x20, !P3 ;  /* 0x000000200e00780c */ /* 0x000fe40005f44270 */
[----:B------:R-:W-:Y:S02]  /*2c00*/  P2R R36, PR, RZ, 0x8 ;  /* 0x00000008ff247803 */ /* 0x000fe40000000000 */
[----:B------:R-:W-:-:S02]  /*2c10*/  ISETP.LT.OR P2, PT, R2, 0x21, P2 ;  /* 0x000000210200780c */ /* 0x000fc40001741670 */
[C---:B------:R-:W-:Y:S02]  /*2c20*/  ISETP.GE.AND P3, PT, R67.reuse, 0x22, PT ;  /* 0x000000224300780c */ /* 0x040fe40003f66270 */
[----:B------:R-:W-:Y:S02]  /*2c30*/  FSEL R84, R40, -INF , !P2 ;  /* 0xff80000028547808 */ /* 0x000fe40005000000 */
[----:B------:R-:W-:Y:S02]  /*2c40*/  ISETP.GT.AND P2, PT, R14, 0x21, !P3 ;  /* 0x000000210e00780c */ /* 0x000fe40005f44270 */
[----:B------:R-:W-:Y:S02]  /*2c50*/  P2R R37, PR, RZ, 0x8 ;  /* 0x00000008ff257803 */ /* 0x000fe40000000000 */
        /* <DEDUP_REMOVED lines=56> */
[----:B------:R-:W-:Y:S02]  /*2fe0*/  P2R R25, PR, RZ, 0x10 ;  /* 0x00000010ff197803 */ /* 0x000fe40000000000 */
[----:B------:R-:W-:Y:S02]  /*2ff0*/  FSEL R64, R64, -INF , !P2 ;  /* 0xff80000040407808 */ /* 0x000fe40005000000 */
[C---:B------:R-:W-:Y:S02]  /*3000*/  ISETP.GE.AND P2, PT, R67.reuse, 0x52, PT ;  /* 0x000000524300780c */ /* 0x040fe40003f46270 */
[----:B------:R-:W-:Y:S02]  /*3010*/  ISETP.GE.AND P5, PT, R67, 0x1, PT ;  /* 0x000000014300780c */ /* 0x000fe40003fa6270 */
[----:B------:R-:W-:-:S04]  /*3020*/  ISETP.GT.AND P3, PT, R14, 0x51, !P2 ;  /* 0x000000510e00780c */ /* 0x000fc80005764270 */
[----:B------:R-:W-:-:S04]  /*3030*/  ISETP.LT.OR P3, PT, R2, 0x52, P3 ;  /* 0x000000520200780c */ /* 0x000fc80001f61670 */
[----:B------:R-:W-:Y:S02]  /*3040*/  FSEL R106, R65, -INF , !P3 ;  /* 0xff800000416a7808 */ /* 0x000fe40005800000 */
[----:B------:R-:W-:-:S04]  /*3050*/  ISETP.GE.AND P3, PT, R67, 0x59, PT ;  /* 0x000000594300780c */ /* 0x000fc80003f66270 */
[----:B------:R-:W-:-:S04]  /*3060*/  ISETP.GT.AND P4, PT, R14, 0x58, !P3 ;  /* 0x000000580e00780c */ /* 0x000fc80005f84270 */
[----:B------:R-:W-:-:S04]  /*3070*/  ISETP.LT.OR P4, PT, R2, 0x59, P4 ;  /* 0x000000590200780c */ /* 0x000fc80002781670 */
[----:B------:R-:W-:Y:S02]  /*3080*/  FSEL R68, R68, -INF , !P4 ;  /* 0xff80000044447808 */ /* 0x000fe40006000000 */
[----:B------:R-:W-:-:S04]  /*3090*/  ISETP.GT.AND P4, PT, R14, RZ, !P5 ;  /* 0x000000ff0e00720c */ /* 0x000fc80006f84270 */
[----:B------:R-:W-:-:S04]  /*30a0*/  ISETP.LT.OR P4, PT, R2, 0x1, P4 ;  /* 0x000000010200780c */ /* 0x000fc80002781670 */
[----:B------:R-:W-:Y:S02]  /*30b0*/  FSEL R44, R24, -INF , !P4 ;  /* 0xff800000182c7808 */ /* 0x000fe40006000000 */
[----:B------:R-:W-:-:S04]  /*30c0*/  ISETP.GE.AND P4, PT, R67, 0x5a, PT ;  /* 0x0000005a4300780c */ /* 0x000fc80003f86270 */
[----:B------:R-:W-:Y:S02]  /*30d0*/  P2R R65, PR, RZ, 0x10 ;  /* 0x00000010ff417803 */ /* 0x000fe40000000000 */
[----:B------:R-:W-:-:S04]  /*30e0*/  ISETP.GT.AND P4, PT, R14, 0x59, !P4 ;  /* 0x000000590e00780c */ /* 0x000fc80006784270 */
[----:B------:R-:W-:Y:S02]  /*30f0*/  ISETP.LT.OR P4, PT, R2, 0x5a, P4 ;  /* 0x0000005a0200780c */ /* 0x000fe40002781670 */
[----:B------:R-:W0:Y:S02]  /*3100*/  SHFL.IDX PT, R2, R20, 0x1, 0x1c1f ;  /* 0x003c1f0014027f89 */ /* 0x000e2400000e0000 */
[----:B------:R-:W-:Y:S02]  /*3110*/  FSEL R108, R69, -INF , !P4 ;  /* 0xff800000456c7808 */ /* 0x000fe40006000000 */
[----:B------:R-:W-:Y:S02]  /*3120*/  PLOP3.LUT P4, PT, PT, PT, UP0, 0x40, 0x0 ;  /* 0x000000000000781c */ /* 0x000fe40003f8e808 */
[----:B0-----:R-:W-:Y:S01]  /*3130*/  VIADDMNMX R14, R2, R50, R21, PT ;  /* 0x00000032020e7246 */ /* 0x001fe20003800115 */
[----:B------:R-:W-:-:S10]  /*3140*/  IMAD.IADD R15, R51, 0x1, R2 ;  /* 0x00000001330f7824 */ /* 0x000fd400078e0202 */
[----:B------:R-:W-:Y:S05]  /*3150*/  @P4 BRA `(.L_x_1767) ;  /* 0x00000000005c4947 */ /* 0x000fea0003800000 */
        /* <DEDUP_REMOVED lines=8> */
[----:B------:R-:W-:Y:S01]  /*31e0*/  @P4 IMAD.HI.U32 R20, R2, UR6, RZ ;  /* 0x0000000602144c27 */ /* 0x000fe2000f8e00ff */
[----:B------:R-:W-:-:S13]  /*31f0*/  PLOP3.LUT P4, PT, PT, PT, UP1, 0x80, 0x0 ;  /* 0x000000000000781c */ /* 0x000fda0003f8f018 */
[----:B------:R-:W-:-:S04]  /*3200*/  @P4 SHF.R.U32.HI R2, RZ, UR7, R20 ;  /* 0x00000007ff024c19 */ /* 0x000fc80008011614 */
[----:B------:R-:W-:Y:S01]  /*3210*/  LOP3.LUT R2, RZ, R2, RZ, 0x33, !PT ;  /* 0x00000002ff027212 */ /* 0x000fe200078e33ff */
[----:B------:R-:W-:Y:S06]  /*3220*/  BRA `(.L_x_1770) ;  /* 0x0000000000187947 */ /* 0x000fec0003800000 */
.L_x_1769:
[----:B------:R-:W-:-:S06]  /*3230*/  UISETP.NE.AND UP1, UPT, UR15, 0x1, UPT ;  /* 0x000000010f00788c */ /* 0x000fcc000bf25270 */
[----:B------:R-:W-:-:S05]  /*3240*/  PLOP3.LUT P4, PT, PT, PT, UP1, 0x80, 0x0 ;  /* 0x000000000000781c */ /* 0x000fca0003f8f018 */
[----:B------:R-:W-:-:S08]  /*3250*/  @UP1 ULDC.64 UR6, c[0x0][0x9e8] ;  /* 0x00027a0000061ab9 */ /* 0x000fd00000000a00 */
[----:B------:R-:W-:Y:S01]  /*3260*/  @P4 IMAD.HI.U32 R20, R2, UR6, RZ ;  /* 0x0000000602144c27 */ /* 0x000fe2000f8e00ff */
[----:B------:R-:W-:-:S13]  /*3270*/  PLOP3.LUT P4, PT, PT, PT, UP1, 0x80, 0x0 ;  /* 0x000000000000781c */ /* 0x000fda0003f8f018 */
[----:B------:R-:W-:-:S07]  /*3280*/  @P4 SHF.R.U32.HI R2, RZ, UR7, R20 ;  /* 0x00000007ff024c19 */ /* 0x000fce0008011614 */
.L_x_1770:
[----:B------:R-:W-:Y:S05]  /*3290*/  BSYNC B0 ;  /* 0x0000000000007941 */ /* 0x000fea0003800000 */
.L_x_1768:
[----:B------:R-:W-:-:S05]  /*32a0*/  IMAD R2, R2, UR15, R66 ;  /* 0x0000000f02027c24 */ /* 0x000fca000f8e0242 */
[----:B------:R-:W-:Y:S02]  /*32b0*/  VIMNMX R15, R15, R2, !PT ;  /* 0x000000020f0f7248 */ /* 0x000fe40007fe0100 */
[----:B------:R-:W-:-:S07]  /*32c0*/  VIADDMNMX R14, R2, UR15, R14, PT ;  /* 0x0000000f020e7c46 */ /* 0x000fce000b80010e */
.L_x_1767:
[C---:B------:R-:W-:Y:S01]  /*32d0*/  ISETP.GT.AND P1, PT, R15.reuse, 0x1, !P1 ;  /* 0x000000010f00780c */ /* 0x040fe20004f24270 */
[----:B------:R-:W-:Y:S01]  /*32e0*/  ULDC UR10, c[0x0][0x988] ;  /* 0x00026200000a7ab9 */ /* 0x000fe20000000800 */
[----:B------:R-:W-:Y:S02]  /*32f0*/  ISETP.GT.AND P5, PT, R15, RZ, !P5 ;  /* 0x000000ff0f00720c */ /* 0x000fe40006fa4270 */
[C---:B------:R-:W-:Y:S02]  /*3300*/  ISETP.LT.OR P1, PT, R14.reuse, 0x2, P1 ;  /* 0x000000020e00780c */ /* 0x040fe40000f21670 */
[----:B------:R-:W-:Y:S02]  /*3310*/  ISETP.LT.OR P5, PT, R14, 0x1, P5 ;  /* 0x000000010e00780c */ /* 0x000fe40002fa1670 */
[----:B------:R-:W-:Y:S02]  /*3320*/  FSEL R21, R0, -INF , !P1 ;  /* 0xff80000000157808 */ /* 0x000fe40004800000 */
[----:B------:R-:W-:-:S02]  /*3330*/  ISETP.NE.AND P1, PT, R25, RZ, PT ;  /* 0x000000ff1900720c */ /* 0x000fc40003f25270 */
[C---:B------:R-:W-:Y:S02]  /*3340*/  ISETP.GT.AND P6, PT, R15.reuse, 0x8, !P6 ;  /* 0x000000080f00780c */ /* 0x040fe400077c4270 */
[----:B------:R-:W-:Y:S02]  /*3350*/  ISETP.GT.AND P1, PT, R15, 0x9, !P1 ;  /* 0x000000090f00780c */ /* 0x000fe40004f24270 */
[----:B------:R-:W-:Y:S02]  /*3360*/  FSEL R20, R4, -INF , !P5 ;  /* 0xff80000004147808 */ /* 0x000fe40006800000 */
[----:B------:R-:W-:Y:S02]  /*3370*/  ISETP.LT.OR P1, PT, R14, 0xa, P1 ;  /* 0x0000000a0e00780c */ /* 0x000fe40000f21670 */
[----:B------:R-:W-:Y:S02]  /*3380*/  FMNMX.FTZ R4, R44, R70, !PT ;  /* 0x000000462c047209 */ /* 0x000fe40007810000 */
[----:B------:R-:W-:-:S02]  /*3390*/  FSEL R25, R31, -INF , !P1 ;  /* 0xff8000001f197808 */ /* 0x000fc40004800000 */
[----:B------:R-:W-:Y:S02]  /*33a0*/  ISETP.NE.AND P1, PT, R28, RZ, PT ;  /* 0x000000ff1c00720c */ /* 0x000fe40003f25270 */
[----:B------:R-:W-:Y:S02]  /*33b0*/  ISETP.LT.OR P6, PT, R14, 0x9, P6 ;  /* 0x000000090e00780c */ /* 0x000fe400037c1670 */
[----:B------:R-:W-:Y:S02]  /*33c0*/  ISETP.GT.AND P1, PT, R15, 0x10, !P1 ;  /* 0x000000100f00780c */ /* 0x000fe40004f24270 */
[----:B------:R-:W-:Y:S02]  /*33d0*/  FMNMX.FTZ R4, R72, R4, !PT ;  /* 0x0000000448047209 */ /* 0x000fe40007810000 */
[----:B------:R-:W-:Y:S02]  /*33e0*/  ISETP.LT.OR P1, PT, R14, 0x11, P1 ;  /* 0x000000110e00780c */ /* 0x000fe40000f21670 */
[----:B------:R-:W-:-:S02]  /*33f0*/  FSEL R24, R30, -INF , !P6 ;  /* 0xff8000001e187808 */ /* 0x000fc40007000000 */
[----:B------:R-:W-:Y:S02]  /*3400*/  FSEL R26, R26, -INF , !P1 ;  /* 0xff8000001a1a7808 */ /* 0x000fe40004800000 */
[----:B------:R-:W-:Y:S02]  /*3410*/  ISETP.NE.AND P1, PT, R29, RZ, PT ;  /* 0x000000ff1d00720c */ /* 0x000fe40003f25270 */
[----:B------:R-:W-:Y:S02]  /*3420*/  ISETP.NE.AND P6, PT, R32, RZ, PT ;  /* 0x000000ff2000720c */ /* 0x000fe40003fc5270 */
[----:B------:R-:W-:Y:S02]  /*3430*/  ISETP.GT.AND P1, PT, R15, 0x11, !P1 ;  /* 0x000000110f00780c */ /* 0x000fe40004f24270 */
[----:B------:R-:W-:Y:S02]  /*3440*/  FMNMX.FTZ R4, R74, R4, !PT ;  /* 0x000000044a047209 */ /* 0x000fe40007810000 */
[----:B------:R-:W-:-:S02]  /*3450*/  ISETP.LT.OR P1, PT, R14, 0x12, P1 ;  /* 0x000000120e00780c */ /* 0x000fc40000f21670 */
[----:B------:R-:W-:Y:S02]  /*3460*/  FMNMX.FTZ R4, R76, R4, !PT ;  /* 0x000000044c047209 */ /* 0x000fe40007810000 */
[----:B------:R-:W-:Y:S02]  /*3470*/  FSEL R27, R27, -INF , !P1 ;  /* 0xff8000001b1b7808 */ /* 0x000fe40004800000 */
[----:B------:R-:W-:Y:S02]  /*3480*/  ISETP.GT.AND P1, PT, R15, 0x18, !P6 ;  /* 0x000000180f00780c */ /* 0x000fe40007724270 */
[----:B------:R-:W-:Y:S02]  /*3490*/  ISETP.NE.AND P4, PT, R33, RZ, PT ;  /* 0x000000ff2100720c */ /* 0x000fe40003f85270 */
[----:B------:R-:W-:Y:S02]  /*34a0*/  ISETP.LT.OR P1, PT, R14, 0x19, P1 ;  /* 0x000000190e00780c */ /* 0x000fe40000f21670 */
[----:B------:R-:W-:-:S02]  /*34b0*/  FMNMX.FTZ R4, R78, R4, !PT ;  /* 0x000000044e047209 */ /* 0x000fc40007810000 */
[----:B------:R-:W-:Y:S02]  /*34c0*/  FSEL R28, R38, -INF , !P1 ;  /* 0xff800000261c7808 */ /* 0x000fe40004800000 */
[----:B------:R-:W-:Y:S02]  /*34d0*/  ISETP.GT.AND P1, PT, R15, 0x19, !P4 ;  /* 0x000000190f00780c */ /* 0x000fe40006724270 */
[----:B------:R-:W-:Y:S02]  /*34e0*/  FMNMX.FTZ R4, R80, R4, !PT ;  /* 0x0000000450047209 */ /* 0x000fe40007810000 */
[----:B------:R-:W-:Y:S02]  /*34f0*/  ISETP.LT.OR P1, PT, R14, 0x1a, P1 ;  /* 0x0000001a0e00780c */ /* 0x000fe40000f21670 */
[----:B------:R-:W-:Y:S02]  /*3500*/  FMNMX.FTZ R4, R82, R4, !PT ;  /* 0x0000000452047209 */ /* 0x000fe40007810000 */
[----:B------:R-:W-:-:S02]  /*3510*/  FSEL R29, R39, -INF , !P1 ;  /* 0xff800000271d7808 */ /* 0x000fc40004800000 */
[----:B------:R-:W-:Y:S02]  /*3520*/  FMNMX.FTZ R4, R84, R4, !PT ;  /* 0x0000000454047209 */ /* 0x000fe40007810000 */
[----:B------:R-:W-:Y:S02]  /*3530*/  ISETP.NE.AND P1, PT, R36, RZ, PT ;  /* 0x000000ff2400720c */ /* 0x000fe40003f25270 */
[----:B------:R-:W-:Y:S02]  /*3540*/  FMNMX.FTZ R4, R86, R4, !PT ;  /* 0x0000000456047209 */ /* 0x000fe40007810000 */
[----:B------:R-:W-:Y:S02]  /*3550*/  ISETP.GT.AND P1, PT, R15, 0x20, !P1 ;  /* 0x000000200f00780c */ /* 0x000fe40004f24270 */
[----:B------:R-:W-:Y:S02]  /*3560*/  FMNMX.FTZ R4, R88, R4, !PT ;  /* 0x0000000458047209 */ /* 0x000fe40007810000 */
[----:B------:R-:W-:-:S02]  /*3570*/  ISETP.LT.OR P1, PT, R14, 0x21, P1 ;  /* 0x000000210e00780c */ /* 0x000fc40000f21670 */
[----:B------:R-:W-:Y:S02]  /*3580*/  FMNMX.FTZ R4, R90, R4, !PT ;  /* 0x000000045a047209 */ /* 0x000fe40007810000 */
[----:B------:R-:W-:Y:S02]  /*3590*/  FSEL R30, R42, -INF , !P1 ;  /* 0xff8000002a1e7808 */ /* 0x000fe40004800000 */
[----:B------:R-:W-:Y:S02]  /*35a0*/  ISETP.NE.AND P1, PT, R37, RZ, PT ;  /* 0x000000ff2500720c */ /* 0x000fe40003f25270 */
[----:B------:R-:W-:Y:S02]  /*35b0*/  FMNMX.FTZ R4, R92, R4, !PT ;  /* 0x000000045c047209 */ /* 0x000fe40007810000 */
[----:B------:R-:W-:Y:S02]  /*35c0*/  ISETP.GT.AND P1, PT, R15, 0x21, !P1 ;  /* 0x000000210f00780c */ /* 0x000fe40004f24270 */
[----:B------:R-:W-:-:S02]  /*35d0*/  FMNMX.FTZ R4, R94, R4, !PT ;  /* 0x000000045e047209 */ /* 0x000fc40007810000 */
[----:B------:R-:W-:Y:S02]  /*35e0*/  ISETP.LT.OR P1, PT, R14, 0x22, P1 ;  /* 0x000000220e00780c */ /* 0x000fe40000f21670 */
[----:B------:R-:W-:Y:S02]  /*35f0*/  FMNMX.FTZ R4, R96, R4, !PT ;  /* 0x0000000460047209 */ /* 0x000fe40007810000 */
[----:B------:R-:W-:Y:S02]  /*3600*/  FSEL R31, R43, -INF , !P1 ;  /* 0xff8000002b1f7808 */ /* 0x000fe40004800000 */
[----:B------:R-:W-:Y:S02]  /*3610*/  ISETP.NE.AND P1, PT, R40, RZ, PT ;  /* 0x000000ff2800720c */ /* 0x000fe40003f25270 */
[----:B------:R-:W-:Y:S02]  /*3620*/  FMNMX.FTZ R4, R98, R4, !PT ;  /* 0x0000000462047209 */ /* 0x000fe40007810000 */
[----:B------:R-:W-:-:S02]  /*3630*/  ISETP.GT.AND P1, PT, R15, 0x28, !P1 ;  /* 0x000000280f00780c */ /* 0x000fc40004f24270 */
[----:B------:R-:W-:Y:S02]  /*3640*/  FMNMX.FTZ R4, R100, R4, !PT ;  /* 0x0000000464047209 */ /* 0x000fe40007810000 */
[----:B------:R-:W-:Y:S02]  /*3650*/  ISETP.LT.OR P1, PT, R14, 0x29, P1 ;  /* 0x000000290e00780c */ /* 0x000fe40000f21670 */
[----:B------:R-:W-:Y:S02]  /*3660*/  FMNMX.FTZ R4, R102, R4, !PT ;  /* 0x0000000466047209 */ /* 0x000fe40007810000 */
[----:B------:R-:W-:Y:S02]  /*3670*/  FSEL R32, R46, -INF , !P1 ;  /* 0xff8000002e207808 */ /* 0x000fe40004800000 */
[----:B------:R-:W-:Y:S02]  /*3680*/  ISETP.NE.AND P1, PT, R41, RZ, PT ;  /* 0x000000ff2900720c */ /* 0x000fe40003f25270 */
[----:B------:R-:W-:-:S02]  /*3690*/  FMNMX.FTZ R4, R60, R4, !PT ;  /* 0x000000043c047209 */ /* 0x000fc40007810000 */
[----:B------:R-:W-:Y:S02]  /*36a0*/  ISETP.GT.AND P1, PT, R15, 0x29, !P1 ;  /* 0x000000290f00780c */ /* 0x000fe40004f24270 */
[----:B------:R-:W-:Y:S02]  /*36b0*/  FMNMX.FTZ R4, R104, R4, !PT ;  /* 0x0000000468047209 */ /* 0x000fe40007810000 */
[----:B------:R-:W-:Y:S02]  /*36c0*/  ISETP.LT.OR P1, PT, R14, 0x2a, P1 ;  /* 0x0000002a0e00780c */ /* 0x000fe40000f21670 */
[----:B------:R-:W-:Y:S02]  /*36d0*/  FMNMX.FTZ R4, R64, R4, !PT ;  /* 0x0000000440047209 */ /* 0x000fe40007810000 */
[----:B------:R-:W-:Y:S02]  /*36e0*/  FSEL R33, R47, -INF , !P1 ;  /* 0xff8000002f217808 */ /* 0x000fe40004800000 */
[----:B------:R-:W-:-:S02]  /*36f0*/  FMNMX.FTZ R4, R106, R4, !PT ;  /* 0x000000046a047209 */ /* 0x000fc40007810000 */
[----:B------:R-:W-:Y:S02]  /*3700*/  ISETP.NE.AND P1, PT, R45, RZ, PT ;  /* 0x000000ff2d00720c */ /* 0x000fe40003f25270 */
[----:B------:R-:W-:Y:S02]  /*3710*/  FMNMX.FTZ R4, R68, R4, !PT ;  /* 0x0000000444047209 */ /* 0x000fe40007810000 */
[----:B------:R-:W-:Y:S02]  /*3720*/  ISETP.GT.AND P1, PT, R15, 0x30, !P1 ;  /* 0x000000300f00780c */ /* 0x000fe40004f24270 */
[----:B------:R-:W-:Y:S02]  /*3730*/  FMNMX.FTZ R40, R108, R4, !PT ;  /* 0x000000046c287209 */ /* 0x000fe40007810000 */
[----:B------:R-:W-:Y:S02]  /*3740*/  ISETP.LT.OR P1, PT, R14, 0x31, P1 ;  /* 0x000000310e00780c */ /* 0x000fe40000f21670 */
[----:B------:R-:W-:Y:S01]  /*3750*/  FMNMX.FTZ R41, R20, R21, !PT ;  /* 0x0000001514297209 */ /* 0x000fe20007810000 */
[----:B------:R-:W0:Y:S01]  /*3760*/  SHFL.BFLY PT, R39, R40, 0x2, 0x1f ;  /* 0x0c401f0028277f89 */ /* 0x000e2200000e0000 */
[----:B------:R-:W-:-:S02]  /*3770*/  FSEL R34, R34, -INF , !P1 ;  /* 0xff80000022227808 */ /* 0x000fc40004800000 */
[----:B------:R-:W-:Y:S02]  /*3780*/  ISETP.NE.AND P1, PT, R48, RZ, PT ;  /* 0x000000ff3000720c */ /* 0x000fe40003f25270 */
[----:B------:R-:W-:Y:S02]  /*3790*/  ISETP.NE.AND P6, PT, R56, RZ, PT ;  /* 0x000000ff3800720c */ /* 0x000fe40003fc5270 */
[----:B------:R-:W-:Y:S02]  /*37a0*/  ISETP.GT.AND P1, PT, R15, 0x31, !P1 ;  /* 0x000000310f00780c */ /* 0x000fe40004f24270 */
[----:B------:R-:W-:Y:S02]  /*37b0*/  ISETP.NE.AND P4, PT, R57, RZ, PT ;  /* 0x000000ff3900720c */ /* 0x000fe40003f85270 */
[----:B------:R-:W-:Y:S02]  /*37c0*/  ISETP.LT.OR P1, PT, R14, 0x32, P1 ;  /* 0x000000320e00780c */ /* 0x000fe40000f21670 */
[----:B------:R-:W-:-:S02]  /*37d0*/  ISETP.GT.AND P2, PT, R15, 0x51, !P2 ;  /* 0x000000510f00780c */ /* 0x000fc40005744270 */
[----:B------:R-:W-:Y:S02]  /*37e0*/  FSEL R35, R35, -INF , !P1 ;  /* 0xff80000023237808 */ /* 0x000fe40004800000 */
[----:B------:R-:W-:Y:S02]  /*37f0*/  ISETP.NE.AND P1, PT, R49, RZ, PT ;  /* 0x000000ff3100720c */ /* 0x000fe40003f25270 */
[C---:B------:R-:W-:Y:S02]  /*3800*/  ISETP.GT.AND P3, PT, R15.reuse, 0x58, !P3 ;  /* 0x000000580f00780c */ /* 0x040fe40005f64270 */
[----:B------:R-:W-:Y:S02]  /*3810*/  ISETP.GT.AND P1, PT, R15, 0x38, !P1 ;  /* 0x000000380f00780c */ /* 0x000fe40004f24270 */
[C---:B------:R-:W-:Y:S02]  /*3820*/  ISETP.LT.OR P2, PT, R14.reuse, 0x52, P2 ;  /* 0x000000520e00780c */ /* 0x040fe40001741670 */
[----:B------:R-:W-:-:S02]  /*3830*/  ISETP.LT.OR P1, PT, R14, 0x39, P1 ;  /* 0x000000390e00780c */ /* 0x000fc40000f21670 */
[----:B0-----:R-:W-:Y:S02]  /*3840*/  FMNMX.FTZ R42, R40, R39, !PT ;  /* 0x00000027282a7209 */ /* 0x001fe40007810000 */
[----:B------:R-:W-:Y:S02]  /*3850*/  FMNMX.FTZ R40, R24, R41, !PT ;  /* 0x0000002918287209 */ /* 0x000fe40007810000 */
[----:B------:R-:W-:Y:S01]  /*3860*/  FSEL R36, R54, -INF , !P1 ;  /* 0xff80000036247808 */ /* 0x000fe20004800000 */
[----:B------:R-:W0:Y:S01]  /*3870*/  SHFL.BFLY PT, R39, R42, 0x1, 0x1f ;  /* 0x0c201f002a277f89 */ /* 0x000e2200000e0000 */
        /* <DEDUP_REMOVED lines=14> */
[----:B------:R-:W-:-:S02]  /*3960*/  ISETP.GT.AND P1, PT, R15, 0x41, !P6 ;  /* 0x000000410f00780c */ /* 0x000fc40007724270 */
[----:B------:R-:W-:Y:S02]  /*3970*/  FMNMX.FTZ R41, R31, R40, !PT ;  /* 0x000000281f297209 */ /* 0x000fe40007810000 */
[----:B------:R-:W-:Y:S02]  /*3980*/  ISETP.LT.OR P1, PT, R14, 0x42, P1 ;  /* 0x000000420e00780c */ /* 0x000fe40000f21670 */
[----:B------:R-:W-:Y:S02]  /*3990*/  FMNMX.FTZ R40, R32, R41, !PT ;  /* 0x0000002920287209 */ /* 0x000fe40007810000 */
[----:B------:R-:W-:Y:S02]  /*39a0*/  FSEL R2, R59, -INF , !P1 ;  /* 0xff8000003b027808 */ /* 0x000fe40004800000 */
[----:B------:R-:W-:Y:S02]  /*39b0*/  FMNMX.FTZ R41, R33, R40, !PT ;  /* 0x0000002821297209 */ /* 0x000fe40007810000 */
[----:B------:R-:W-:-:S02]  /*39c0*/  ISETP.GT.AND P1, PT, R15, 0x48, !P4 ;  /* 0x000000480f00780c */ /* 0x000fc40006724270 */
[----:B0-----:R-:W-:Y:S02]  /*39d0*/  FMNMX.FTZ R4, R42, R39, !PT ;  /* 0x000000272a047209 */ /* 0x001fe40007810000 */
[----:B------:R-:W-:Y:S02]  /*39e0*/  FMNMX.FTZ R40, R34, R41, !PT ;  /* 0x0000002922287209 */ /* 0x000fe40007810000 */
[----:B------:R-:W-:Y:S01]  /*39f0*/  ISETP.LT.OR P1, PT, R14, 0x49, P1 ;  /* 0x000000490e00780c */ /* 0x000fe20000f21670 */
[----:B------:R-:W-:Y:S01]  /*3a00*/  FMUL.FTZ R39, R4, UR10 ;  /* 0x0000000a04277c20 */ /* 0x000fe20008410000 */
[----:B------:R-:W-:Y:S02]  /*3a10*/  FMNMX.FTZ R41, R35, R40, !PT ;  /* 0x0000002823297209 */ /* 0x000fe40007810000 */
[----:B------:R-:W-:Y:S02]  /*3a20*/  FSEL R0, R62, -INF , !P1 ;  /* 0xff8000003e007808 */ /* 0x000fe40004800000 */
[----:B------:R-:W-:-:S02]  /*3a30*/  FSETP.NEU.FTZ.AND P1, PT, R4, -INF , PT ;  /* 0xff8000000400780b */ /* 0x000fc40003f3d000 */
[----:B------:R-:W-:Y:S02]  /*3a40*/  ISETP.NE.AND P4, PT, R71, RZ, PT ;  /* 0x000000ff4700720c */ /* 0x000fe40003f85270 */
[----:B------:R-:W-:Y:S02]  /*3a50*/  FMNMX.FTZ R40, R36, R41, !PT ;  /* 0x0000002924287209 */ /* 0x000fe40007810000 */
[----:B------:R-:W-:Y:S02]  /*3a60*/  FSEL R43, R39, RZ, P1 ;  /* 0x000000ff272b7208 */ /* 0x000fe40000800000 */
[----:B------:R-:W-:Y:S02]  /*3a70*/  ISETP.GT.AND P1, PT, R15, 0x49, !P4 ;  /* 0x000000490f00780c */ /* 0x000fe40006724270 */
[----:B------:R-:W-:Y:S01]  /*3a80*/  FMNMX.FTZ R41, R37, R40, !PT ;  /* 0x0000002825297209 */ /* 0x000fe20007810000 */
[--C-:B------:R-:W-:Y:S01]  /*3a90*/  FFMA.FTZ R44, R44, UR10, -R43.reuse ;  /* 0x0000000a2c2c7c23 */ /* 0x100fe2000801082b */
[----:B------:R-:W-:Y:S01]  /*3aa0*/  ISETP.LT.OR P1, PT, R14, 0x4a, P1 ;  /* 0x0000004a0e00780c */ /* 0x000fe20000f21670 */
[--C-:B------:R-:W-:Y:S01]  /*3ab0*/  FFMA.FTZ R42, R70, UR10, -R43.reuse ;  /* 0x0000000a462a7c23 */ /* 0x100fe2000801082b */
[----:B------:R-:W-:Y:S01]  /*3ac0*/  ISETP.NE.AND P6, PT, R61, RZ, PT ;  /* 0x000000ff3d00720c */ /* 0x000fe20003fc5270 */
[--C-:B------:R-:W-:Y:S01]  /*3ad0*/  FFMA.FTZ R46, R72, UR10, -R43.reuse ;  /* 0x0000000a482e7c23 */ /* 0x100fe2000801082b */
[----:B------:R-:W-:Y:S01]  /*3ae0*/  FMNMX.FTZ R41, R38, R41, !PT ;  /* 0x0000002926297209 */ /* 0x000fe20007810000 */
[----:B------:R-:W-:Y:S01]  /*3af0*/  MUFU.EX2 R44, R44 ;  /* 0x0000002c002c7308 */ /* 0x000fe20000000800 */
[----:B------:R-:W-:Y:S01]  /*3b00*/  FSEL R39, R63, -INF , !P1 ;  /* 0xff8000003f277808 */ /* 0x000fe20004800000 */
[--C-:B------:R-:W-:Y:S01]  /*3b10*/  FFMA.FTZ R47, R74, UR10, -R43.reuse ;  /* 0x0000000a4a2f7c23 */ /* 0x100fe2000801082b */
[----:B------:R-:W-:Y:S01]  /*3b20*/  ISETP.GT.AND P1, PT, R15, 0x50, !P6 ;  /* 0x000000500f00780c */ /* 0x000fe20007724270 */
[--C-:B------:R-:W-:Y:S01]  /*3b30*/  FFMA.FTZ R48, R76, UR10, -R43.reuse ;  /* 0x0000000a4c307c23 */ /* 0x100fe2000801082b */
[----:B------:R-:W-:Y:S01]  /*3b40*/  FMNMX.FTZ R41, R2, R41, !PT ;  /* 0x0000002902297209 */ /* 0x000fe20007810000 */
[--C-:B------:R-:W-:Y:S01]  /*3b50*/  FFMA.FTZ R52, R90, UR10, -R43.reuse ;  /* 0x0000000a5a347c23 */ /* 0x100fe2000801082b */
[----:B------:R-:W-:Y:S01]  /*3b60*/  ISETP.LT.OR P1, PT, R14, 0x51, P1 ;  /* 0x000000510e00780c */ /* 0x000fe20000f21670 */
[----:B------:R0:W1:Y:S01]  /*3b70*/  MUFU.EX2 R45, R42 ;  /* 0x0000002a002d7308 */ /* 0x0000620000000800 */
[----:B------:R-:W-:Y:S01]  /*3b80*/  FMNMX.FTZ R40, R0, R41, !PT ;  /* 0x0000002900287209 */ /* 0x000fe20007810000 */
[--C-:B------:R-:W-:Y:S01]  /*3b90*/  FFMA.FTZ R50, R80, UR10, -R43.reuse ;  /* 0x0000000a50327c23 */ /* 0x100fe2000801082b */
[----:B------:R-:W-:Y:S01]  /*3ba0*/  ISETP.NE.AND P4, PT, R65, RZ, PT ;  /* 0x000000ff4100720c */ /* 0x000fe20003f85270 */
[--C-:B------:R-:W-:Y:S01]  /*3bb0*/  FFMA.FTZ R51, R82, UR10, -R43.reuse ;  /* 0x0000000a52337c23 */ /* 0x100fe2000801082b */
[----:B------:R-:W-:Y:S01]  /*3bc0*/  FSEL R11, R11, -INF , !P1 ;  /* 0xff8000000b0b7808 */ /* 0x000fe20004800000 */
[--C-:B------:R-:W-:Y:S01]  /*3bd0*/  FFMA.FTZ R41, R86, UR10, -R43.reuse ;  /* 0x0000000a56297c23 */ /* 0x100fe2000801082b */
[----:B------:R-:W-:Y:S01]  /*3be0*/  FMNMX.FTZ R40, R39, R40, !PT ;  /* 0x0000002827287209 */ /* 0x000fe20007810000 */
[----:B------:R-:W-:Y:S01]  /*3bf0*/  MUFU.EX2 R46, R46 ;  /* 0x0000002e002e7308 */ /* 0x000fe20000000800 */
[----:B------:R-:W-:Y:S01]  /*3c00*/  ISETP.GT.AND P4, PT, R15, 0x59, !P4 ;  /* 0x000000590f00780c */ /* 0x000fe20006784270 */
[--C-:B0-----:R-:W-:Y:S01]  /*3c10*/  FFMA.FTZ R42, R78, UR10, -R43.reuse ;  /* 0x0000000a4e2a7c23 */ /* 0x101fe2000801082b */
[----:B------:R-:W-:Y:S01]  /*3c20*/  ISETP.LT.OR P3, PT, R14, 0x59, P3 ;  /* 0x000000590e00780c */ /* 0x000fe20001f61670 */
[--C-:B------:R-:W-:Y:S01]  /*3c30*/  FFMA.FTZ R62, R64, UR10, -R43.reuse ;  /* 0x0000000a403e7c23 */ /* 0x100fe2000801082b */
[----:B------:R-:W-:Y:S01]  /*3c40*/  FSEL R15, R5, -INF , !P2 ;  /* 0xff800000050f7808 */ /* 0x000fe20005000000 */
[----:B------:R-:W-:Y:S01]  /*3c50*/  FFMA.FTZ R54, R92, UR10, -R43 ;  /* 0x0000000a5c367c23 */ /* 0x000fe2000801082b */
[----:B------:R-:W-:Y:S01]  /*3c60*/  FMNMX.FTZ R40, R11, R40, !PT ;  /* 0x000000280b287209 */ /* 0x000fe20007810000 */
[----:B------:R-:W0:Y:S01]  /*3c70*/  MUFU.EX2 R47, R47 ;  /* 0x0000002f002f7308 */ /* 0x000e220000000800 */
[----:B------:R-:W-:Y:S01]  /*3c80*/  ISETP.LT.OR P4, PT, R14, 0x5a, P4 ;  /* 0x0000005a0e00780c */ /* 0x000fe20002781670 */
[----:B-1----:R-:W-:Y:S01]  /*3c90*/  FADD.FTZ R65, R44, R45 ;  /* 0x0000002d2c417221 */ /* 0x002fe20000010000 */
[----:B------:R-:W-:Y:S01]  /*3ca0*/  FSEL R12, R12, -INF , !P3 ;  /* 0xff8000000c0c7808 */ /* 0x000fe20005800000 */
[--C-:B------:R-:W-:Y:S01]  /*3cb0*/  FFMA.FTZ R55, R94, UR10, -R43.reuse ;  /* 0x0000000a5e377c23 */ /* 0x100fe2000801082b */
[----:B------:R-:W-:Y:S01]  /*3cc0*/  FMNMX.FTZ R5, R15, R40, !PT ;  /* 0x000000280f057209 */ /* 0x000fe20007810000 */
[--C-:B------:R-:W-:Y:S01]  /*3cd0*/  FFMA.FTZ R40, R88, UR10, -R43.reuse ;  /* 0x0000000a58287c23 */ /* 0x100fe2000801082b */
[----:B------:R-:W-:Y:S01]  /*3ce0*/  FSEL R13, R13, -INF , !P4 ;  /* 0xff8000000d0d7808 */ /* 0x000fe20006000000 */
[----:B------:R-:W-:Y:S01]  /*3cf0*/  MUFU.EX2 R48, R48 ;  /* 0x0000003000307308 */ /* 0x000fe20000000800 */
[----:B------:R-:W-:Y:S01]  /*3d00*/  FMNMX.FTZ R14, R12, R5, !PT ;  /* 0x000000050c0e7209 */ /* 0x000fe20007810000 */
[--C-:B------:R-:W-:Y:S01]  /*3d10*/  FFMA.FTZ R56, R96, UR10, -R43.reuse ;  /* 0x0000000a60387c23 */ /* 0x100fe2000801082b */
[--C-:B------:R-:W-:Y:S01]  /*3d20*/  FFMA.FTZ R57, R98, UR10, -R43.reuse ;  /* 0x0000000a62397c23 */ /* 0x100fe2000801082b */
[--C-:B------:R-:W-:Y:S01]  /*3d30*/  FFMA.FTZ R58, R100, UR10, -R43.reuse ;  /* 0x0000000a643a7c23 */ /* 0x100fe2000801082b */
[----:B------:R-:W-:Y:S01]  /*3d40*/  FMNMX.FTZ R14, R13, R14, !PT ;  /* 0x0000000e0d0e7209 */ /* 0x000fe20007810000 */
[--C-:B------:R-:W-:Y:S01]  /*3d50*/  FFMA.FTZ R63, R106, UR10, -R43.reuse ;  /* 0x0000000a6a3f7c23 */ /* 0x100fe2000801082b */
[----:B------:R-:W-:Y:S01]  /*3d60*/  F2FP.F16.F32.PACK_AB R156, R45, R44 ;  /* 0x0000002c2d9c723e */ /* 0x000fe200000000ff */
[----:B------:R-:W-:Y:S01]  /*3d70*/  MUFU.EX2 R166, R40 ;  /* 0x0000002800a67308 */ /* 0x000fe20000000800 */
[----:B0-----:R-:W-:Y:S01]  /*3d80*/  F2FP.F16.F32.PACK_AB R158, R47, R46 ;  /* 0x0000002e2f9e723e */ /* 0x001fe200000000ff */
[----:B------:R-:W0:Y:S06]  /*3d90*/  SHFL.BFLY PT, R5, R14, 0x2, 0x1f ;  /* 0x0c401f000e057f89 */ /* 0x000e2c00000e0000 */
[----:B------:R1:W-:Y:S08]  /*3da0*/  MUFU.EX2 R53, R52 ;  /* 0x0000003400357308 */ /* 0x0003f00000000800 */
[----:B------:R2:W3:Y:S01]  /*3db0*/  MUFU.EX2 R49, R42 ;  /* 0x0000002a00317308 */ /* 0x0004e20000000800 */
[--C-:B-1----:R-:W-:Y:S01]  /*3dc0*/  FFMA.FTZ R52, R60, UR10, -R43.reuse ;  /* 0x0000000a3c347c23 */ /* 0x102fe2000801082b */
[----:B------:R-:W-:-:S06]  /*3dd0*/  FFMA.FTZ R60, R104, UR10, -R43 ;  /* 0x0000000a683c7c23 */ /* 0x000fcc000801082b */
[----:B------:R1:W-:Y:S01]  /*3de0*/  MUFU.EX2 R61, R60 ;  /* 0x0000003c003d7308 */ /* 0x0003e20000000800 */
[--C-:B--2---:R-:W-:Y:S01]  /*3df0*/  FFMA.FTZ R42, R84, UR10, -R43.reuse ;  /* 0x0000000a542a7c23 */ /* 0x104fe2000801082b */
[----:B0-----:R-:W-:Y:S01]  /*3e00*/  FMNMX.FTZ R40, R14, R5, !PT ;  /* 0x000000050e287209 */ /* 0x001fe20007810000 */
[----:B------:R-:W-:-:S04]  /*3e10*/  FFMA.FTZ R14, R102, UR10, -R43 ;  /* 0x0000000a660e7c23 */ /* 0x000fc8000801082b */
[----:B------:R-:W0:Y:S01]  /*3e20*/  SHFL.BFLY PT, R5, R40, 0x1, 0x1f ;  /* 0x0c201f0028057f89 */ /* 0x000e2200000e0000 */
[----:B------:R-:W-:Y:S01]  /*3e30*/  MUFU.EX2 R59, R14 ;  /* 0x0000000e003b7308 */ /* 0x000fe20000000800 */
[----:B-1----:R-:W-:Y:S01]  /*3e40*/  FADD.FTZ R60, R46, R65 ;  /* 0x000000412e3c7221 */ /* 0x002fe20000010000 */
[----:B---3--:R-:W-:-:S03]  /*3e50*/  F2FP.F16.F32.PACK_AB R160, R49, R48 ;  /* 0x0000003031a0723e */ /* 0x008fc600000000ff */
[----:B------:R-:W-:-:S03]  /*3e60*/  FADD.FTZ R65, R47, R60 ;  /* 0x0000003c2f417221 */ /* 0x000fc60000010000 */
[----:B------:R-:W1:Y:S01]  /*3e70*/  MUFU.EX2 R50, R50 ;  /* 0x0000003200327308 */ /* 0x000e620000000800 */
[----:B------:R-:W-:-:S04]  /*3e80*/  FADD.FTZ R60, R48, R65 ;  /* 0x00000041303c7221 */ /* 0x000fc80000010000 */
[----:B------:R-:W-:-:S03]  /*3e90*/  FADD.FTZ R67, R49, R60 ;  /* 0x0000003c31437221 */ /* 0x000fc60000010000 */
[----:B------:R-:W2:Y:S01]  /*3ea0*/  MUFU.EX2 R51, R51 ;  /* 0x0000003300337308 */ /* 0x000ea20000000800 */
[----:B0-----:R-:W-:-:S07]  /*3eb0*/  FMNMX.FTZ R5, R40, R5, !PT ;  /* 0x0000000528057209 */ /* 0x001fce0007810000 */
[----:B------:R-:W0:Y:S01]  /*3ec0*/  MUFU.EX2 R42, R42 ;  /* 0x0000002a002a7308 */ /* 0x000e220000000800 */
[----:B-1----:R-:W-:Y:S01]  /*3ed0*/  FADD.FTZ R64, R50, R67 ;  /* 0x0000004332407221 */ /* 0x002fe20000010000 */
[--C-:B------:R-:W-:Y:S01]  /*3ee0*/  FFMA.FTZ R40, R68, UR10, -R43.reuse ;  /* 0x0000000a44287c23 */ /* 0x100fe2000801082b */
[C---:B------:R-:W-:Y:S01]  /*3ef0*/  FSETP.NEU.FTZ.AND P1, PT, R5.reuse, -INF , PT ;  /* 0xff8000000500780b */ /* 0x040fe20003f3d000 */
[----:B------:R-:W-:Y:S01]  /*3f00*/  FMUL.FTZ R14, R5, UR10 ;  /* 0x0000000a050e7c20 */ /* 0x000fe20008410000 */
[----:B------:R-:W-:-:S03]  /*3f10*/  FFMA.FTZ R43, R108, UR10, -R43 ;  /* 0x0000000a6c2b7c23 */ /* 0x000fc6000801082b */
[----:B------:R-:W1:Y:S01]  /*3f20*/  MUFU.EX2 R41, R41 ;  /* 0x0000002900297308 */ /* 0x000e620000000800 */
[----:B------:R-:W-:Y:S01]  /*3f30*/  FSEL R14, R14, RZ, P1 ;  /* 0x000000ff0e0e7208 */ /* 0x000fe20000800000 */
[C---:B--2---:R-:W-:Y:S01]  /*3f40*/  FADD.FTZ R67, R51.reuse, R64 ;  /* 0x0000004033437221 */ /* 0x044fe20000010000 */
[----:B------:R-:W-:-:S03]  /*3f50*/  F2FP.F16.F32.PACK_AB R162, R51, R50 ;  /* 0x0000003233a2723e */ /* 0x000fc600000000ff */
[--C-:B------:R-:W-:Y:S01]  /*3f60*/  FFMA.FTZ R20, R20, UR10, -R14.reuse ;  /* 0x0000000a14147c23 */ /* 0x100fe2000801080e */
        /* <DEDUP_REMOVED lines=12> */
[----:B0-----:R-:W-:Y:S01]  /*4030*/  FADD.FTZ R64, R42, R67 ;  /* 0x000000432a407221 */ /* 0x001fe20000010000 */
[----:B------:R-:W0:Y:S01]  /*4040*/  MUFU.EX2 R21, R21 ;  /* 0x0000001500157308 */ /* 0x000e220000000800 */
[--C-:B------:R-:W-:Y:S01]  /*4050*/  FFMA.FTZ R34, R34, UR10, -R14.reuse ;  /* 0x0000000a22227c23 */ /* 0x100fe2000801080e */
[----:B------:R-:W-:Y:S01]  /*4060*/  FFMA.FTZ R35, R35, UR10, -R14 ;  /* 0x0000000a23237c23 */ /* 0x000fe2000801080e */
[----:B-1----:R-:W-:Y:S01]  /*4070*/  FADD.FTZ R67, R41, R64 ;  /* 0x0000004029437221 */ /* 0x002fe20000010000 */
[--C-:B------:R-:W-:Y:S01]  /*4080*/  FFMA.FTZ R36, R36, UR10, -R14.reuse ;  /* 0x0000000a24247c23 */ /* 0x100fe2000801080e */
[--C-:B------:R-:W-:Y:S01]  /*4090*/  FFMA.FTZ R2, R2, UR10, -R14.reuse ;  /* 0x0000000a02027c23 */ /* 0x100fe2000801080e */
[--C-:B------:R-:W-:Y:S01]  /*40a0*/  FFMA.FTZ R37, R37, UR10, -R14.reuse ;  /* 0x0000000a25257c23 */ /* 0x100fe2000801080e */
[----:B------:R-:W-:Y:S01]  /*40b0*/  FADD.FTZ R64, R166, R67 ;  /* 0x00000043a6407221 */ /* 0x000fe20000010000 */
[----:B------:R-:W1:Y:S01]  /*40c0*/  MUFU.EX2 R24, R24 ;  /* 0x0000001800187308 */ /* 0x000e620000000800 */
[--C-:B------:R-:W-:Y:S01]  /*40d0*/  FFMA.FTZ R38, R38, UR10, -R14.reuse ;  /* 0x0000000a26267c23 */ /* 0x100fe2000801080e */
[----:B------:R-:W-:Y:S01]  /*40e0*/  FFMA.FTZ R0, R0, UR10, -R14 ;  /* 0x0000000a00007c23 */ /* 0x000fe2000801080e */
[----:B------:R-:W-:Y:S01]  /*40f0*/  FADD.FTZ R67, R53, R64 ;  /* 0x0000004035437221 */ /* 0x000fe20000010000 */
[--C-:B------:R-:W-:Y:S01]  /*4100*/  FFMA.FTZ R39, R39, UR10, -R14.reuse ;  /* 0x0000000a27277c23 */ /* 0x100fe2000801080e */
[--C-:B------:R-:W-:Y:S01]  /*4110*/  FFMA.FTZ R11, R11, UR10, -R14.reuse ;  /* 0x0000000a0b0b7c23 */ /* 0x100fe2000801080e */
[----:B------:R-:W-:Y:S01]  /*4120*/  F2FP.F16.F32.PACK_AB R164, R41, R42 ;  /* 0x0000002a29a4723e */ /* 0x000fe200000000ff */
[--C-:B------:R-:W-:Y:S01]  /*4130*/  FFMA.FTZ R15, R15, UR10, -R14.reuse ;  /* 0x0000000a0f0f7c23 */ /* 0x100fe2000801080e */
[----:B------:R-:W2:Y:S01]  /*4140*/  MUFU.EX2 R25, R25 ;  /* 0x0000001900197308 */ /* 0x000ea20000000800 */
[----:B0-----:R-:W-:Y:S01]  /*4150*/  FADD.FTZ R65, R20, R21 ;  /* 0x0000001514417221 */ /* 0x001fe20000010000 */
[----:B------:R-:W-:Y:S01]  /*4160*/  FFMA.FTZ R13, R13, UR10, -R14 ;  /* 0x0000000a0d0d7c23 */ /* 0x000fe2000801080e */
[----:B------:R-:W-:-:S02]  /*4170*/  F2FP.F16.F32.PACK_AB R166, R53, R166 ;  /* 0x000000a635a6723e */ /* 0x000fc400000000ff */
[----:B------:R-:W-:-:S03]  /*4180*/  F2FP.F16.F32.PACK_AB R157, R21, R20 ;  /* 0x00000014159d723e */ /* 0x000fc600000000ff */
        /* <DEDUP_REMOVED lines=17> */
[----:B------:R-:W-:Y:S01]  /*42a0*/  MUFU.EX2 R32, R32 ;  /* 0x0000002000207308 */ /* 0x000fe20000000800 */
[C---:B--2---:R-:W-:Y:S01]  /*42b0*/  FADD.FTZ R65, R31.reuse, R60 ;  /* 0x0000003c1f417221 */ /* 0x044fe20000010000 */
[----:B------:R-:W-:Y:S01]  /*42c0*/  FFMA.FTZ R60, R12, UR10, -R14 ;  /* 0x0000000a0c3c7c23 */ /* 0x000fe2000801080e */
[----:B------:R-:W-:-:S05]  /*42d0*/  F2FP.F16.F32.PACK_AB R165, R31, R30 ;  /* 0x0000001e1fa5723e */ /* 0x000fca00000000ff */
[----:B------:R-:W1:Y:S01]  /*42e0*/  MUFU.EX2 R55, R55 ;  /* 0x0000003700377308 */ /* 0x000e620000000800 */
[----:B0-----:R-:W-:-:S07]  /*42f0*/  FADD.FTZ R64, R54, R67 ;  /* 0x0000004336407221 */ /* 0x001fce0000010000 */
[----:B------:R-:W0:Y:S08]  /*4300*/  MUFU.EX2 R33, R33 ;  /* 0x0000002100217308 */ /* 0x000e300000000800 */
[----:B------:R-:W2:Y:S01]  /*4310*/  MUFU.EX2 R56, R56 ;  /* 0x0000003800387308 */ /* 0x000ea20000000800 */
[C---:B-1----:R-:W-:Y:S01]  /*4320*/  FADD.FTZ R67, R55.reuse, R64 ;  /* 0x0000004037437221 */ /* 0x042fe20000010000 */
[----:B------:R-:W-:-:S06]  /*4330*/  F2FP.F16.F32.PACK_AB R168, R55, R54 ;  /* 0x0000003637a8723e */ /* 0x000fcc00000000ff */
[----:B------:R-:W-:Y:S01]  /*4340*/  MUFU.EX2 R34, R34 ;  /* 0x0000002200227308 */ /* 0x000fe20000000800 */
[----:B0-----:R-:W-:-:S07]  /*4350*/  F2FP.F16.F32.PACK_AB R167, R33, R32 ;  /* 0x0000002021a7723e */ /* 0x001fce00000000ff */
[----:B------:R-:W0:Y:S01]  /*4360*/  MUFU.EX2 R57, R57 ;  /* 0x0000003900397308 */ /* 0x000e220000000800 */
[----:B--2---:R-:W-:-:S07]  /*4370*/  FADD.FTZ R64, R56, R67 ;  /* 0x0000004338407221 */ /* 0x004fce0000010000 */
[----:B------:R-:W1:Y:S08]  /*4380*/  MUFU.EX2 R35, R35 ;  /* 0x0000002300237308 */ /* 0x000e700000000800 */
[----:B------:R-:W2:Y:S01]  /*4390*/  MUFU.EX2 R58, R58 ;  /* 0x0000003a003a7308 */ /* 0x000ea20000000800 */
[C---:B0-----:R-:W-:Y:S01]  /*43a0*/  FADD.FTZ R67, R57.reuse, R64 ;  /* 0x0000004039437221 */ /* 0x041fe20000010000 */
[----:B------:R-:W-:-:S06]  /*43b0*/  F2FP.F16.F32.PACK_AB R170, R57, R56 ;  /* 0x0000003839aa723e */ /* 0x000fcc00000000ff */
[----:B------:R-:W0:Y:S01]  /*43c0*/  MUFU.EX2 R36, R36 ;  /* 0x0000002400247308 */ /* 0x000e220000000800 */
[----:B-1----:R-:W-:-:S07]  /*43d0*/  F2FP.F16.F32.PACK_AB R169, R35, R34 ;  /* 0x0000002223a9723e */ /* 0x002fce00000000ff */
[----:B------:R1:W-:Y:S01]  /*43e0*/  MUFU.EX2 R173, R2 ;  /* 0x0000000200ad7308 */ /* 0x0003e20000000800 */
[----:B--2---:R-:W-:Y:S01]  /*43f0*/  FADD.FTZ R12, R58, R67 ;  /* 0x000000433a0c7221 */ /* 0x004fe20000010000 */
[----:B------:R-:W-:-:S03]  /*4400*/  F2FP.F16.F32.PACK_AB R172, R59, R58 ;  /* 0x0000003a3bac723e */ /* 0x000fc600000000ff */
[----:B------:R-:W-:-:S03]  /*4410*/  FADD.FTZ R47, R59, R12 ;  /* 0x0000000c3b2f7221 */ /* 0x000fc60000010000 */
[----:B------:R-:W2:Y:S01]  /*4420*/  MUFU.EX2 R37, R37 ;  /* 0x0000002500257308 */ /* 0x000ea20000000800 */
[----:B-1----:R-:W-:-:S04]  /*4430*/  FADD.FTZ R2, R32, R65 ;  /* 0x0000004120027221 */ /* 0x002fc80000010000 */
[----:B------:R-:W-:-:S03]  /*4440*/  FADD.FTZ R65, R33, R2 ;  /* 0x0000000221417221 */ /* 0x000fc60000010000 */
[----:B------:R-:W1:Y:S01]  /*4450*/  MUFU.EX2 R52, R52 ;  /* 0x0000003400347308 */ /* 0x000e620000000800 */
[----:B------:R-:W-:-:S04]  /*4460*/  FADD.FTZ R2, R34, R65 ;  /* 0x0000004122027221 */ /* 0x000fc80000010000 */
[----:B------:R-:W-:-:S03]  /*4470*/  FADD.FTZ R45, R35, R2 ;  /* 0x00000002232d7221 */ /* 0x000fc60000010000 */
[----:B------:R-:W3:Y:S01]  /*4480*/  MUFU.EX2 R38, R38 ;  /* 0x0000002600267308 */ /* 0x000ee20000000800 */
[----:B0-----:R-:W-:Y:S01]  /*4490*/  FADD.FTZ R2, R36, R45 ;  /* 0x0000002d24027221 */ /* 0x001fe20000010000 */
[----:B--2---:R-:W-:-:S03]  /*44a0*/  F2FP.F16.F32.PACK_AB R171, R37, R36 ;  /* 0x0000002425ab723e */ /* 0x004fc600000000ff */
[----:B------:R-:W-:-:S03]  /*44b0*/  FADD.FTZ R41, R37, R2 ;  /* 0x0000000225297221 */ /* 0x000fc60000010000 */
[----:B------:R-:W0:Y:S01]  /*44c0*/  MUFU.EX2 R62, R62 ;  /* 0x0000003e003e7308 */ /* 0x000e220000000800 */
[----:B-1----:R-:W-:Y:S01]  /*44d0*/  FADD.FTZ R14, R52, R47 ;  /* 0x0000002f340e7221 */ /* 0x002fe20000010000 */
[----:B------:R-:W-:-:S03]  /*44e0*/  F2FP.F16.F32.PACK_AB R174, R61, R52 ;  /* 0x000000343dae723e */ /* 0x000fc600000000ff */
[----:B------:R-:W-:-:S03]  /*44f0*/  FADD.FTZ R45, R61, R14 ;  /* 0x0000000e3d2d7221 */ /* 0x000fc60000010000 */
[----:B------:R-:W1:Y:S01]  /*4500*/  MUFU.EX2 R0, R0 ;  /* 0x0000000000007308 */ /* 0x000e620000000800 */
[----:B---3--:R-:W-:-:S04]  /*4510*/  FADD.FTZ R2, R38, R41 ;  /* 0x0000002926027221 */ /* 0x008fc80000010000 */
[C---:B------:R-:W-:Y:S01]  /*4520*/  FADD.FTZ R41, R173.reuse, R2 ;  /* 0x00000002ad297221 */ /* 0x040fe20000010000 */
[----:B------:R-:W-:Y:S02]  /*4530*/  F2FP.F16.F32.PACK_AB R173, R173, R38 ;  /* 0x00000026adad723e */ /* 0x000fe400000000ff */
[----:B------:R-:W2:Y:S01]  /*4540*/  MUFU.EX2 R63, R63 ;  /* 0x0000003f003f7308 */ /* 0x000ea20000000800 */
[----:B0-----:R-:W-:-:S07]  /*4550*/  FADD.FTZ R14, R62, R45 ;  /* 0x0000002d3e0e7221 */ /* 0x001fce0000010000 */
[----:B------:R-:W0:Y:S01]  /*4560*/  MUFU.EX2 R39, R39 ;  /* 0x0000002700277308 */ /* 0x000e220000000800 */
[----:B-1----:R-:W-:-:S07]  /*4570*/  FADD.FTZ R2, R0, R41 ;  /* 0x0000002900027221 */ /* 0x002fce0000010000 */
[----:B------:R-:W1:Y:S01]  /*4580*/  MUFU.EX2 R11, R11 ;  /* 0x0000000b000b7308 */ /* 0x000e620000000800 */
[C---:B--2---:R-:W-:Y:S01]  /*4590*/  FADD.FTZ R45, R63.reuse, R14 ;  /* 0x0000000e3f2d7221 */ /* 0x044fe20000010000 */
[----:B------:R-:W-:-:S06]  /*45a0*/  F2FP.F16.F32.PACK_AB R176, R63, R62 ;  /* 0x0000003e3fb0723e */ /* 0x000fcc00000000ff */
[----:B------:R1:W2:Y:S01]  /*45b0*/  MUFU.EX2 R12, R15 ;  /* 0x0000000f000c7308 */ /* 0x0002a20000000800 */
        /* <DEDUP_REMOVED lines=10> */
[----:B-1----:R-:W-:Y:S01]  /*4660*/  FADD.FTZ R14, R60, R15 ;  /* 0x0000000f3c0e7221 */ /* 0x002fe20000010000 */
[C---:B--2---:R-:W-:Y:S01]  /*4670*/  FADD.FTZ R2, R43.reuse, R42 ;  /* 0x0000002a2b027221 */ /* 0x044fe20000010000 */
[----:B------:R-:W-:Y:S02]  /*4680*/  F2FP.F16.F32.PACK_AB R178, R43, R40 ;  /* 0x000000282bb2723e */ /* 0x000fe400000000ff */
[C---:B0-----:R-:W-:Y:S01]  /*4690*/  FADD.FTZ R0, R13.reuse, R14 ;  /* 0x0000000e0d007221 */ /* 0x041fe20000010000 */
[----:B------:R-:W-:Y:S01]  /*46a0*/  F2FP.F16.F32.PACK_AB R179, R13, R60 ;  /* 0x0000003c0db3723e */ /* 0x000fe200000000ff */
[----:B------:R-:W-:Y:S06]  /*46b0*/  @!P0 BRA `(.L_x_1771) ;  /* 0x0000000000048947 */ /* 0x000fec0003800000 */
[----:B------:R-:W-:Y:S01]  /*46c0*/  BPT.TRAP 0x1 ;  /* 0x000000040000795c */ /* 0x000fe20000300000 */
.L_x_1771:
[----:B------:R0:W1:Y:S01]  /*46d0*/  SYNCS.PHASECHK.TRANS64.TRYWAIT P1, [UR23+0x22850], R10 ;  /* 0x0228500aff0075a7 */ /* 0x0000620008020157 */
[----:B------:R-:W-:Y:S05]  /*46e0*/  @!P0 BRA `(.L_x_1772) ;  /* 0x0000000000048947 */ /* 0x000fea0003800000 */
[----:B------:R-:W-:Y:S01]  /*46f0*/  BPT.TRAP 0x1 ;  /* 0x000000040000795c */ /* 0x000fe20000300000 */
.L_x_1772:
[----:B-1----:R-:W-:Y:S05]  /*4700*/  @P1 BRA `(.L_x_1773) ;  /* 0x0000000000081947 */ /* 0x002fea0003800000 */
[----:B------:R-:W1:Y:S02]  /*4710*/  SYNCS.PHASECHK.TRANS64.TRYWAIT P1, [UR23+0x22850], R10 ;  /* 0x0228500aff0075a7 */ /* 0x000e640008020157 */
[----:B-1----:R-:W-:Y:S05]  /*4720*/  @!P1 BRA `(.L_x_1774) ;  /* 0x0000011400d09947 */ /* 0x002fea0003800000 */
.L_x_1773:
[----:B------:R-:W-:Y:S01]  /*4730*/  R2UR UR6, R3 ;  /* 0x00000000030672ca */ /* 0x000fe200000e0000 */
[----:B------:R2:W-:Y:S01]  /*4740*/  BAR.SYNC.DEFER_BLOCKING R8, 0x100 ;  /* 0x000400080000751d */ /* 0x0005e20000010000 */
[----:B------:R-:W-:-:S05]  /*4750*/  ISETP.NE.AND P2, PT, R6, 0x1, PT ;  /* 0x000000010600780c */ /* 0x000fca0003f45270 */
[----:B------:R-:W-:Y:S01]  /*4760*/  UMOV UR7, 0x40000040 ;  /* 0x4000004000077882 */ /* 0x000fe20000000000 */
[----:B-1----:R-:W1:Y:S01]  /*4770*/  S2R R11, SR_TID.X ;  /* 0x00000000000b7919 */ /* 0x002e620000002100 */
[----:B--2---:R-:W-:-:S04]  /*4780*/  IMAD.U32 R8, RZ, RZ, UR43 ;  /* 0x0000002bff087e24 */ /* 0x004fc8000f8e00ff */
[----:B------:R-:W-:Y:S02]  /*4790*/  UIADD3 UR6, UR6, 0x400, URZ ;  /* 0x0000040006067890 */ /* 0x000fe4000fffe03f */
[----:B------:R-:W2:Y:S02]  /*47a0*/  @P2 LDC R3, c[0x0][0x44c] ;  /* 0x00011300ff032b82 */ /* 0x000ea40000000800 */
[----:B------:R-:W-:-:S04]  /*47b0*/  USHF.R.U32.HI UR6, URZ, 0x4, UR6 ;  /* 0x000000043f067899 */ /* 0x000fc80008011606 */
[----:B------:R-:W-:Y:S02]  /*47c0*/  ULOP3.LUT UR6, UR6, 0x3fff, URZ, 0xc0, !UPT ;  /* 0x00003fff06067892 */ /* 0x000fe4000f8ec03f */
[----:B0-----:R-:W0:Y:S02]  /*47d0*/  @P2 LDC R10, c[0x0][0x450] ;  /* 0x00011400ff0a2b82 */ /* 0x001e240000000800 */
[----:B------:R-:W-:Y:S01]  /*47e0*/  ULOP3.LUT UR21, UR6, 0x3000000, URZ, 0xfc, !UPT ;  /* 0x0300000006157892 */ /* 0x000fe2000f8efc3f */
[----:B------:R-:W-:-:S03]  /*47f0*/  WARPGROUP.ARRIVE ;  /* 0x00000000000079c5 */ /* 0x000fc60000000000 */
[----:B------:R-:W-:-:S07]  /*4800*/  UIMAD UR11, UR36, 0xc00, UR21 ;  /* 0x00000c00240b78a4 */ /* 0x000fce000f8e0215 */
[----:B------:R-:W-:Y:S02]  /*4810*/  UMOV UR6, UR11 ;  /* 0x0000000b00067c82 */ /* 0x000fe40008000000 */
[----:B------:R-:W-:Y:S01]  /*4820*/  HGMMA.64x256x16.F32 R24, R156, gdesc[UR4].tnspB, RZ, !UPT, gsb0 ;  /* 0x43e000049c187df0 */ /* 0x000fe2000c0008ff */
[----:B------:R-:W-:Y:S01]  /*4830*/  UIADD3 UR6, UR11, 0x80, URZ ;  /* 0x000000800b067890 */ /* 0x000fe2000fffe03f */
[----:B--2---:R-:W-:Y:S01]  /*4840*/  @P2 IMAD.HI.U32 R3, R3, UR43, RZ ;  /* 0x0000002b03032c27 */ /* 0x004fe2000f8e00ff */
[----:B------:R-:W-:Y:S01]  /*4850*/  UMOV UR7, 0x40000040 ;  /* 0x4000004000077882 */ /* 0x000fe20000000000 */
[----:B-1----:R-:W-:Y:S02]  /*4860*/  LOP3.LUT P1, RZ, R11, 0x7f, RZ, 0xc0, !PT ;  /* 0x0000007f0bff7812 */ /* 0x002fe4000782c0ff */
[----:B------:R-:W-:Y:S01]  /*4870*/  IMAD.U32 R11, RZ, RZ, UR23 ;  /* 0x00000017ff0b7e24 */ /* 0x000fe2000f8e00ff */
[----:B0-----:R-:W-:-:S04]  /*4880*/  @P2 SHF.R.U32.HI R8, RZ, R10, R3 ;  /* 0x0000000aff082219 */ /* 0x001fc80000011603 */
[----:B------:R-:W-:-:S06]  /*4890*/  IADD3 R8, R8, -R9, R16 ;  /* 0x8000000908087210 */ /* 0x000fcc0007ffe010 */
[----:B------:R-:W-:-:S05]  /*48a0*/  @!P1 VIADD R3, R11, 0x22860 ;  /* 0x000228600b039836 */ /* 0x000fca0000000000 */
[----:B------:R-:W-:Y:S01]  /*48b0*/  @!P1 PRMT R3, RZ, 0x654, R3 ;  /* 0x00000654ff039816 */ /* 0x000fe20000000003 */
[----:B------:R-:W-:Y:S02]  /*48c0*/  WARPGROUP.DEPBAR.LE gsb0, 0x0 ;  /* 0x00008000000079c5 */ /* 0x000fe40000010000 */
        /* <DEDUP_REMOVED lines=26> */
[----:B------:R-:W-:-:S13]  /*4a70*/  R2UR UR6, R8 ;  /* 0x00000000080672ca */ /* 0x000fda00000e0000 */
[----:B------:R-:W-:Y:S01]  /*4a80*/  UIADD3 UR14, UR6, UR14, URZ ;  /* 0x0000000e060e7290 */ /* 0x000fe2000fffe03f */
[----:B------:R-:W-:Y:S02]  /*4a90*/  WARPGROUP.DEPBAR.LE gsb0, 0x0 ;  /* 0x00008000000079c5 */ /* 0x000fe40000010000 */
[----:B------:R0:W-:Y:S01]  /*4aa0*/  @!P1 SYNCS.ARRIVE.TRANS64.RED.A1T0 RZ, [R3+URZ], RZ ;  /* 0x000000ff03ff99a7 */ /* 0x0001e2000810043f */
[----:B------:R-:W-:Y:S01]  /*4ab0*/  PLOP3.LUT P1, PT, PT, PT, UP0, 0x40, 0x0 ;  /* 0x000000000000781c */ /* 0x000fe20003f2e808 */
[----:B0-----:R-:W-:-:S12]  /*4ac0*/  VIADD R3, R152, 0xfffffffe ;  /* 0xfffffffe98037836 */ /* 0x001fd80000000000 */
[----:B------:R-:W-:Y:S05]  /*4ad0*/  @P1 BRA `(.L_x_1775) ;  /* 0x0000000000481947 */ /* 0x000fea0003800000 */
[C---:B------:R-:W-:Y:S01]  /*4ae0*/  ISETP.GT.AND P1, PT, R8.reuse, RZ, PT ;  /* 0x000000ff0800720c */ /* 0x040fe20003f24270 */
[----:B------:R-:W-:-:S05]  /*4af0*/  VIADD R10, R8, 0xffffffff ;  /* 0xffffffff080a7836 */ /* 0x000fca0000000000 */
[----:B------:R-:W-:-:S07]  /*4b00*/  R2UR UR11, R10 ;  /* 0x000000000a0b72ca */ /* 0x000fce00000e0000 */
[----:B------:R-:W-:Y:S08]  /*4b10*/  @P1 BRA `(.L_x_1776) ;  /* 0x00000000001c1947 */ /* 0x000ff00003800000 */
[----:B------:R-:W-:Y:S02]  /*4b20*/  UISETP.NE.AND UP1, UPT, UR15, 0x1, UPT ;  /* 0x000000010f00788c */ /* 0x000fe4000bf25270 */
[----:B------:R-:W-:-:S09]  /*4b30*/  UIADD3 UR11, -UR6, URZ, URZ ;  /* 0x0000003f060b7290 */ /* 0x000fd2000fffe13f */
[----:B------:R-:W-:Y:S02]  /*4b40*/  @UP1 ULDC.64 UR18, c[0x0][0x9e8] ;  /* 0x00027a0000121ab9 */ /* 0x000fe40000000a00 */
[----:B------:R-:W-:-:S04]  /*4b50*/  UIMAD.WIDE.U32 UR6, UR11, UR18, URZ ;  /* 0x000000120b0672a5 */ /* 0x000fc8000f8e003f */
[----:B------:R-:W-:-:S04]  /*4b60*/  @UP1 USHF.R.U32.HI UR11, URZ, UR19, UR7 ;  /* 0x000000133f0b1299 */ /* 0x000fc80008011607 */
[----:B------:R-:W-:Y:S01]  /*4b70*/  ULOP3.LUT UR11, URZ, UR11, URZ, 0x33, !UPT ;  /* 0x0000000b3f0b7292 */ /* 0x000fe2000f8e333f */
[----:B------:R-:W-:Y:S11]  /*4b80*/  BRA `(.L_x_1777) ;  /* 0x0000000000107947 */ /* 0x000ff60003800000 */
.L_x_1776:
[----:B------:R-:W-:-:S11]  /*4b90*/  UISETP.NE.AND UP1, UPT, UR15, 0x1, UPT ;  /* 0x000000010f00788c */ /* 0x000fd6000bf25270 */
[----:B------:R-:W-:Y:S02]  /*4ba0*/  @UP1 ULDC.64 UR18, c[0x0][0x9e8] ;  /* 0x00027a0000121ab9 */ /* 0x000fe40000000a00 */
[----:B------:R-:W-:-:S04]  /*4bb0*/  UIMAD.WIDE.U32 UR6, UR11, UR18, URZ ;  /* 0x000000120b0672a5 */ /* 0x000fc8000f8e003f */
[----:B------:R-:W-:-:S12]  /*4bc0*/  @UP1 USHF.R.U32.HI UR11, URZ, UR19, UR7 ;  /* 0x000000133f0b1299 */ /* 0x000fd80008011607 */
.L_x_1777:
[----:B------:R-:W-:-:S04]  /*4bd0*/  UIMAD UR11, UR11, UR15, UR15 ;  /* 0x0000000f0b0b72a4 */ /* 0x000fc8000f8e020f */
[----:B------:R-:W-:-:S04]  /*4be0*/  UISETP.LT.AND UP1, UPT, UR14, UR11, UPT ;  /* 0x0000000b0e00728c */ /* 0x000fc8000bf21270 */
[----:B------:R-:W-:-:S12]  /*4bf0*/  USEL UR14, UR14, UR11, UP1 ;  /* 0x0000000b0e0e7287 */ /* 0x000fd80008800000 */
.L_x_1775:
[----:B------:R-:W-:Y:S01]  /*4c00*/  UIMAD.WIDE UR6, UR14, 0x2aaaaaab, URZ ;  /* 0x2aaaaaab0e0678a5 */ /* 0x000fe2000f8e023f */
[----:B------:R-:W-:Y:S01]  /*4c10*/  ULDC UR25, c[0x0][0x9e4] ;  /* 0x0002790000197ab9 */ /* 0x000fe20000000800 */
[----:B------:R-:W-:Y:S02]  /*4c20*/  ULDC UR26, c[0x0][0x9d8] ;  /* 0x00027600001a7ab9 */ /* 0x000fe40000000800 */
[----:B------:R-:W-:Y:S01]  /*4c30*/  USHF.R.U32.HI UR6, URZ, 0x1f, UR7 ;  /* 0x0000001f3f067899 */ /* 0x000fe20008011607 */
[----:B------:R-:W-:Y:S01]  /*4c40*/  ULDC UR24, c[0x0][0x988] ;  /* 0x0002620000187ab9 */ /* 0x000fe20000000800 */
[----:B------:R-:W-:Y:S02]  /*4c50*/  ULDC UR27, c[0x0][0x9e0] ;  /* 0x00027800001b7ab9 */ /* 0x000fe40000000800 */
[----:B------:R-:W-:-:S04]  /*4c60*/  ULEA.HI.SX32 UR6, UR7, UR6, 0x1c ;  /* 0x0000000607067291 */ /* 0x000fc8000f8fe23f */
[----:B------:R-:W-:-:S04]  /*4c70*/  UISETP.LT.AND UP1, UPT, UR39, UR6, UPT ;  /* 0x000000062700728c */ /* 0x000fc8000bf21270 */
[----:B------:R-:W-:-:S06]  /*4c80*/  USEL UR23, UR39, UR6, !UP1 ;  /* 0x0000000627177287 */ /* 0x000fcc000c800000 */
[----:B------:R-:W-:-:S13]  /*4c90*/  ISETP.GE.AND P1, PT, R3, UR23, PT ;  /* 0x0000001703007c0c */ /* 0x000fda000bf26270 */
[----:B------:R-:W-:Y:S05]  /*4ca0*/  @!P1 BRA `(.L_x_1778) ;  /* 0x00000034007c9947 */ /* 0x000fea0003800000 */
.L_x_1795:
[----:B------:R-:W-:-:S04]  /*4cb0*/  UIADD3 UR36, UR36, 0x1, URZ ;  /* 0x0000000124247890 */ /* 0x000fc8000fffe03f */
[----:B------:R-:W-:-:S04]  /*4cc0*/  UISETP.NE.AND UP1, UPT, UR36, 0x2, UPT ;  /* 0x000000022400788c */ /* 0x000fc8000bf25270 */
[----:B------:R-:W-:Y:S02]  /*4cd0*/  USEL UR6, URZ, 0x1, UP1 ;  /* 0x000000013f067887 */ /* 0x000fe40008800000 */
[----:B------:R-:W-:Y:S02]  /*4ce0*/  USEL UR36, UR36, URZ, UP1 ;  /* 0x0000003f24247287 */ /* 0x000fe40008800000 */
[----:B------:R-:W-:Y:S01]  /*4cf0*/  ULOP3.LUT UR37, UR37, UR6, URZ, 0x3c, !UPT ;  /* 0x0000000625257292 */ /* 0x000fe2000f8e3c3f */
[----:B0-----:R-:W-:Y:S11]  /*4d00*/  @!P0 BRA `(.L_x_1779) ;  /* 0x0000000000048947 */ /* 0x001ff60003800000 */
[----:B------:R-:W-:Y:S01]  /*4d10*/  BPT.TRAP 0x1 ;  /* 0x000000040000795c */ /* 0x000fe20000300000 */
.L_x_1779:
        /* <DEDUP_REMOVED lines=9> */
.L_x_1780:
[----:B-1----:R-:W-:Y:S05]  /*4db0*/  @P1 BRA `(.L_x_1781) ;  /* 0x0000000000081947 */ /* 0x002fea0003800000 */
[----:B------:R-:W1:Y:S02]  /*4dc0*/  SYNCS.PHASECHK.TRANS64.TRYWAIT P1, [UR28+0x22830], R8 ;  /* 0x02283008ff0075a7 */ /* 0x000e64000802015c */
[----:B-1----:R-:W-:Y:S05]  /*4dd0*/  @!P1 BRA `(.L_x_1782) ;  /* 0x00000110003c9947 */ /* 0x002fea0003800000 */
.L_x_1781:
[----:B------:R-:W-:Y:S01]  /*4de0*/  UIMAD UR18, UR36, 0x300, UR20 ;  /* 0x00000300241278a4 */ /* 0x000fe2000f8e0214 */
[----:B------:R-:W-:Y:S01]  /*4df0*/  WARPGROUP.ARRIVE ;  /* 0x00000000000079c5 */ /* 0x000fe20000000000 */
[----:B------:R-:W-:Y:S01]  /*4e00*/  UMOV UR19, 0x40000040 ;  /* 0x4000004000137882 */ /* 0x000fe20000000000 */
[----:B------:R-:W-:Y:S01]  /*4e10*/  UMOV UR7, 0x40000040 ;  /* 0x4000004000077882 */ /* 0x000fe20000000000 */
[----:B------:R-:W-:Y:S01]  /*4e20*/  UIADD3 UR6, UR18, 0x2, URZ ;  /* 0x0000000212067890 */ /* 0x000fe2000fffe03f */
[----:B------:R-:W-:Y:S01]  /*4e30*/  ISETP.NE.AND P1, PT, R6, 0x1, PT ;  /* 0x000000010600780c */ /* 0x000fe20003f25270 */
[----:B------:R-:W-:Y:S01]  /*4e40*/  UIADD3 UR10, UR18, 0x4, URZ ;  /* 0x00000004120a7890 */ /* 0x000fe2000fffe03f */
[----:B------:R-:W2:Y:S01]  /*4e50*/  S2R R9, SR_TID.X ;  /* 0x0000000000097919 */ /* 0x000ea20000002100 */
[----:B------:R-:W-:Y:S01]  /*4e60*/  UMOV UR11, 0x40000040 ;  /* 0x40000040000b7882 */ /* 0x000fe20000000000 */
[----:B------:R-:W-:Y:S01]  /*4e70*/  HGMMA.64x96x16.F32 R152, gdesc[UR16], RZ, !UPT, gsb0 ;  /* 0x01600000109879f0 */ /* 0x000fe2000c0008ff */
[----:B------:R-:W-:Y:S01]  /*4e80*/  UIADD3 UR14, UR18, 0x6, URZ ;  /* 0x00000006120e7890 */ /* 0x000fe2000fffe03f */
[----:B------:R-:W-:-:S07]  /*4e90*/  UMOV UR15, 0x40000040 ;  /* 0x40000040000f7882 */ /* 0x000fce0000000000 */
[----:B-1----:R-:W1:Y:S08]  /*4ea0*/  @P1 LDC R7, c[0x0][0x44c] ;  /* 0x00011300ff071b82 */ /* 0x002e700000000800 */
[----:B------:R-:W3:Y:S01]  /*4eb0*/  @P1 LDC R10, c[0x0][0x450] ;  /* 0x00011400ff0a1b82 */ /* 0x000ee20000000800 */
[----:B--2---:R-:W-:Y:S01]  /*4ec0*/  SHF.R.U32.HI R11, RZ, 0x7, R9 ;  /* 0x00000007ff0b7819 */ /* 0x004fe20000011609 */
        /* <DEDUP_REMOVED lines=20> */
[----:B------:R-:W-:-:S02]  /*5010*/  VIADD R194, R22, UR43 ;  /* 0x0000002b16c27c36 */ /* 0x000fc40008000000 */
[----:B------:R-:W-:Y:S01]  /*5020*/  FMUL.FTZ R15, R153, UR26 ;  /* 0x0000001a990f7c20 */ /* 0x000fe20008410000 */
[----:B------:R-:W-:Y:S01]  /*5030*/  FMUL.FTZ R153, R157, UR26 ;  /* 0x0000001a9d997c20 */ /* 0x000fe20008410000 */
[----:B------:R-:W-:Y:S01]  /*5040*/  FMUL.FTZ R157, R161, UR26 ;  /* 0x0000001aa19d7c20 */ /* 0x000fe20008410000 */
[----:B-1----:R-:W-:-:S04]  /*5050*/  @P1 IMAD.HI.U32 R7, R194, R7, RZ ;  /* 0x00000007c2071227 */ /* 0x002fc800078e00ff */
[----:B------:R-:W-:Y:S01]  /*5060*/  FMUL.FTZ R161, R165, UR26 ;  /* 0x0000001aa5a17c20 */ /* 0x000fe20008410000 */
[----:B------:R-:W-:Y:S01]  /*5070*/  FMUL.FTZ R165, R169, UR26 ;  /* 0x0000001aa9a57c20 */ /* 0x000fe20008410000 */
[----:B------:R-:W-:Y:S01]  /*5080*/  FMUL.FTZ R169, R173, UR26 ;  /* 0x0000001aada97c20 */ /* 0x000fe20008410000 */
[----:B------:R-:W-:Y:S01]  /*5090*/  FMUL.FTZ R173, R177, UR26 ;  /* 0x0000001ab1ad7c20 */ /* 0x000fe20008410000 */
[----:B---3--:R-:W-:Y:S01]  /*50a0*/  @P1 SHF.R.U32.HI R194, RZ, R10, R7 ;  /* 0x0000000affc21219 */ /* 0x008fe20000011607 */
[----:B------:R-:W-:Y:S01]  /*50b0*/  IMAD.U32 R177, RZ, RZ, UR28 ;  /* 0x0000001cffb17e24 */ /* 0x000fe2000f8e00ff */
[----:B------:R-:W-:Y:S01]  /*50c0*/  LOP3.LUT P1, RZ, R9, 0x7f, RZ, 0xc0, !PT ;  /* 0x0000007f09ff7812 */ /* 0x000fe2000782c0ff */
[----:B------:R-:W-:Y:S01]  /*50d0*/  FMUL.FTZ R13, R155, UR26 ;  /* 0x0000001a9b0d7c20 */ /* 0x000fe20008410000 */
[----:B------:R-:W1:Y:S01]  /*50e0*/  LDC R9, c[0x0][0x288] ;  /* 0x0000a200ff097b82 */ /* 0x000e620000000800 */
        /* <DEDUP_REMOVED lines=10> */
[----:B------:R-:W-:-:S02]  /*5190*/  @!P1 VIADD R10, R177, 0x22840 ;  /* 0x00022840b10a9836 */ /* 0x000fc40000000000 */
        /* <DEDUP_REMOVED lines=9> */
[----:B------:R-:W-:Y:S01]  /*5230*/  IMAD R189, R3, -0x60, RZ ;  /* 0xffffffa003bd7824 */ /* 0x000fe200078e02ff */
[----:B------:R-:W-:Y:S01]  /*5240*/  IADD3 R7, -R11, 0xb, RZ ;  /* 0x0000000b0b077810 */ /* 0x000fe20007ffe1ff */
[----:B------:R-:W-:Y:S01]  /*5250*/  FMUL.FTZ R175, R183, UR26 ;  /* 0x0000001ab7af7c20 */ /* 0x000fe20008410000 */
[----:B------:R-:W-:Y:S01]  /*5260*/  FMUL.FTZ R181, R184, UR26 ;  /* 0x0000001ab8b57c20 */ /* 0x000fe20008410000 */
[----:B------:R-:W-:Y:S01]  /*5270*/  FMUL.FTZ R185, R188, UR26 ;  /* 0x0000001abcb97c20 */ /* 0x000fe20008410000 */
[----:B------:R-:W-:Y:S01]  /*5280*/  FMUL.FTZ R183, R190, UR26 ;  /* 0x0000001abeb77c20 */ /* 0x000fe20008410000 */
[----:B------:R-:W-:Y:S01]  /*5290*/  FMUL.FTZ R184, R191, UR26 ;  /* 0x0000001abfb87c20 */ /* 0x000fe20008410000 */
[----:B------:R-:W-:Y:S01]  /*52a0*/  FMUL.FTZ R188, R195, UR26 ;  /* 0x0000001ac3bc7c20 */ /* 0x000fe20008410000 */
[----:B------:R-:W-:Y:S01]  /*52b0*/  @!P1 PRMT R10, RZ, 0x654, R10 ;  /* 0x00000654ff0a9816 */ /* 0x000fe2000000000a */
[----:B------:R-:W-:Y:S01]  /*52c0*/  FMUL.FTZ R190, R192, UR26 ;  /* 0x0000001ac0be7c20 */ /* 0x000fe20008410000 */
[----:B------:R-:W-:Y:S01]  /*52d0*/  FMUL.FTZ R191, R193, UR26 ;  /* 0x0000001ac1bf7c20 */ /* 0x000fe20008410000 */
[----:B------:R-:W-:Y:S01]  /*52e0*/  FMUL.FTZ R195, R196, UR26 ;  /* 0x0000001ac4c37c20 */ /* 0x000fe20008410000 */
[----:B------:R-:W-:Y:S01]  /*52f0*/  FMUL.FTZ R196, R197, UR26 ;  /* 0x0000001ac5c47c20 */ /* 0x000fe20008410000 */
[----:B------:R-:W-:-:S02]  /*5300*/  VIADD R11, R189, 0x1 ;  /* 0x00000001bd0b7836 */ /* 0x000fc40000000000 */
[----:B------:R-:W-:Y:S01]  /*5310*/  FMUL.FTZ R192, R198, UR26 ;  /* 0x0000001ac6c07c20 */ /* 0x000fe20008410000 */
[----:B------:R-:W-:Y:S01]  /*5320*/  FMUL.FTZ R193, R199, UR26 ;  /* 0x0000001ac7c17c20 */ /* 0x000fe20008410000 */
[----:B------:R3:W-:Y:S06]  /*5330*/  BAR.ARV R7, 0x100 ;  /* 0x000400070000751d */ /* 0x0007ec0000002000 */
[----:B------:R3:W-:Y:S01]  /*5340*/  @!P1 SYNCS.ARRIVE.TRANS64.RED.A1T0 RZ, [R10+URZ], RZ ;  /* 0x000000ff0aff99a7 */ /* 0x0007e2000810043f */
[----:B------:R-:W-:Y:S01]  /*5350*/  PLOP3.LUT P1, PT, PT, PT, UP0, 0x40, 0x0 ;  /* 0x000000000000781c */ /* 0x000fe20003f2e808 */
[----:B------:R-:W-:Y:S01]  /*5360*/  IMAD R11, R18, -0x2, R11 ;  /* 0xfffffffe120b7824 */ /* 0x000fe200078e020b */
[----:B------:R-:W4:Y:S04]  /*5370*/  MUFU.TANH R14, R14 ;  /* 0x0000000e000e7308 */ /* 0x000f280000002400 */
[----:B-1----:R-:W-:-:S04]  /*5380*/  IADD3 R11, R11, -R9, R16 ;  /* 0x800000090b0b7210 */ /* 0x002fc80007ffe010 */
[----:B------:R-:W1:Y:S01]  /*5390*/  MUFU.TANH R15, R15 ;  /* 0x0000000f000f7308 */ /* 0x000e620000002400 */
[C---:B------:R-:W-:Y:S02]  /*53a0*/  VIADD R204, R11.reuse, UR27 ;  /* 0x0000001b0bcc7c36 */ /* 0x040fe40008000000 */
[----:B------:R-:W-:Y:S02]  /*53b0*/  VIADD R199, R11, UR22 ;  /* 0x000000160bc77c36 */ /* 0x000fe40008000000 */
[C---:B--2---:R-:W-:Y:S02]  /*53c0*/  IMAD.IADD R198, R215.reuse, 0x1, R204 ;  /* 0x00000001d7c67824 */ /* 0x044fe400078e02cc */
[----:B------:R-:W-:Y:S01]  /*53d0*/  IMAD.IADD R197, R215, 0x1, R199 ;  /* 0x00000001d7c57824 */ /* 0x000fe200078e02c7 */
[----:B------:R-:W2:Y:S08]  /*53e0*/  MUFU.TANH R12, R12 ;  /* 0x0000000c000c7308 */ /* 0x000eb00000002400 */
        /* <DEDUP_REMOVED lines=44> */
[----:B------:R-:W0:Y:S01]  /*56b0*/  MUFU.TANH R193, R193 ;  /* 0x000000c100c17308 */ /* 0x000e220000002400 */
[----:B-1234-:R-:W-:Y:S05]  /*56c0*/  @P1 BRA `(.L_x_1783) ;  /* 0x0000000000581947 */ /* 0x01efea0003800000 */
[----:B------:R-:W-:Y:S01]  /*56d0*/  IADD3 R215, R16, -R9, R215 ;  /* 0x8000000910d77210 */ /* 0x000fe20007ffe0d7 */
[----:B------:R-:W-:Y:S03]  /*56e0*/  BSSY B0, `(.L_x_1784) ;  /* 0x0000010000007945 */ /* 0x000fe60003800000 */
[----:B------:R-:W-:-:S13]  /*56f0*/  ISETP.GT.AND P1, PT, R215, -0x1, PT ;  /* 0xffffffffd700780c */ /* 0x000fda0003f24270 */
[----:B------:R-:W-:Y:S05]  /*5700*/  @P1 BRA `(.L_x_1785) ;  /* 0x0000000000201947 */ /* 0x000fea0003800000 */
[----:B------:R-:W-:Y:S01]  /*5710*/  IMAD.U32 R217, RZ, RZ, UR25 ;  /* 0x00000019ffd97e24 */ /* 0x000fe2000f8e00ff */
[----:B------:R-:W-:-:S04]  /*5720*/  LOP3.LUT R215, RZ, R215, RZ, 0x33, !PT ;  /* 0x000000d7ffd77212 */ /* 0x000fc800078e33ff */
[----:B------:R-:W-:-:S13]  /*5730*/  ISETP.NE.AND P1, PT, R217, 0x1, PT ;  /* 0x00000001d900780c */ /* 0x000fda0003f25270 */
[----:B------:R-:W1:Y:S02]  /*5740*/  @P1 LDC.64 R10, c[0x0][0x9e8] ;  /* 0x00027a00ff0a1b82 */ /* 0x000e640000000a00 */
[----:B-1----:R-:W-:-:S05]  /*5750*/  @P1 IMAD.HI.U32 R10, R215, R10, RZ ;  /* 0x0000000ad70a1227 */ /* 0x002fca00078e00ff */
[----:B------:R-:W-:-:S04]  /*5760*/  @P1 SHF.R.U32.HI R215, RZ, R11, R10 ;  /* 0x0000000bffd71219 */ /* 0x000fc8000001160a */
[----:B------:R-:W-:Y:S01]  /*5770*/  LOP3.LUT R215, RZ, R215, RZ, 0x33, !PT ;  /* 0x000000d7ffd77212 */ /* 0x000fe200078e33ff */
[----:B------:R-:W-:Y:S06]  /*5780*/  BRA `(.L_x_1786) ;  /* 0x0000000000147947 */ /* 0x000fec0003800000 */
.L_x_1785:
[----:B------:R-:W-:-:S05]  /*5790*/  IMAD.U32 R217, RZ, RZ, UR25 ;  /* 0x00000019ffd97e24 */ /* 0x000fca000f8e00ff */
[----:B------:R-:W-:-:S13]  /*57a0*/  ISETP.NE.AND P1, PT, R217, 0x1, PT ;  /* 0x00000001d900780c */ /* 0x000fda0003f25270 */
[----:B------:R-:W1:Y:S02]  /*57b0*/  @P1 LDC.64 R10, c[0x0][0x9e8] ;  /* 0x00027a00ff0a1b82 */ /* 0x000e640000000a00 */
[----:B-1----:R-:W-:-:S05]  /*57c0*/  @P1 IMAD.HI.U32 R10, R215, R10, RZ ;  /* 0x0000000ad70a1227 */ /* 0x002fca00078e00ff */
[----:B------:R-:W-:-:S07]  /*57d0*/  @P1 SHF.R.U32.HI R215, RZ, R11, R10 ;  /* 0x0000000bffd71219 */ /* 0x000fce000001160a */
.L_x_1786:
[----:B------:R-:W-:Y:S05]  /*57e0*/  BSYNC B0 ;  /* 0x0000000000007941 */ /* 0x000fea0003800000 */
.L_x_1784:
[----:B------:R-:W-:-:S04]  /*57f0*/  IMAD R10, R18, -0x2, R189 ;  /* 0xfffffffe120a7824 */ /* 0x000fc800078e02bd */
[----:B------:R-:W-:-:S05]  /*5800*/  IMAD R10, R215, R217, R10 ;  /* 0x000000d9d70a7224 */ /* 0x000fca00078e020a */
[----:B------:R-:W-:Y:S02]  /*5810*/  VIADDMNMX R198, R10, R217, R198, PT ;  /* 0x000000d90ac67246 */ /* 0x000fe400038001c6 */
[----:B------:R-:W-:-:S07]  /*5820*/  VIMNMX R197, R197, R10, !PT ;  /* 0x0000000ac5c57248 */ /* 0x000fce0007fe0100 */
.L_x_1783:
[----:B------:R-:W-:Y:S01]  /*5830*/  ISETP.GE.AND P2, PT, R189, 0x1, PT ;  /* 0x00000001bd00780c */ /* 0x000fe20003f46270 */
[----:B------:R-:W1:Y:S01]  /*5840*/  SHFL.IDX PT, R194, R194, 0x1, 0x1c1f ;  /* 0x003c1f00c2c27f89 */ /* 0x000e6200000e0000 */
[----:B------:R-:W-:Y:S02]  /*5850*/  LOP3.LUT R17, R17, 0xfffbffff, RZ, 0xc0, !PT ;  /* 0xfffbffff11117812 */ /* 0x000fe400078ec0ff */
[----:B------:R-:W-:Y:S02]  /*5860*/  ISETP.GE.AND P1, PT, R189, 0x2, PT ;  /* 0x00000002bd00780c */ /* 0x000fe40003f26270 */
[----:B------:R-:W-:Y:S02]  /*5870*/  ISETP.GT.AND P3, PT, R197, RZ, !P2 ;  /* 0x000000ffc500720c */ /* 0x000fe40005764270 */
[----:B------:R-:W-:Y:S02]  /*5880*/  ISETP.GE.AND P4, PT, R189, 0x9, PT ;  /* 0x00000009bd00780c */ /* 0x000fe40003f86270 */
[----:B------:R-:W-:-:S03]  /*5890*/  ISETP.LT.OR P3, PT, R198, 0x1, P3 ;  /* 0x00000001c600780c */ /* 0x000fc60001f61670 */
[----:B------:R-:W-:Y:S02]  /*58a0*/  @P2 LOP3.LUT R17, R17, 0x40000, RZ, 0xfc, !PT ;  /* 0x0004000011112812 */ /* 0x000fe400078efcff */
[----:B------:R-:W-:Y:S02]  /*58b0*/  ISETP.GT.AND P2, PT, R197, 0x1, !P1 ;  /* 0x00000001c500780c */ /* 0x000fe40004f44270 */
[----:B------:R-:W-:Y:S02]  /*58c0*/  FSEL R215, R14, -INF , !P3 ;  /* 0xff8000000ed77808 */ /* 0x000fe40005800000 */
[----:B------:R-:W-:Y:S02]  /*58d0*/  ISETP.LT.OR P2, PT, R198, 0x2, P2 ;  /* 0x00000002c600780c */ /* 0x000fe40001741670 */
[----:B------:R-:W-:Y:S02]  /*58e0*/  ISETP.GE.AND P3, PT, R189, 0xa, PT ;  /* 0x0000000abd00780c */ /* 0x000fe40003f66270 */
[----:B------:R-:W-:-:S02]  /*58f0*/  LOP3.LUT R17, R17, 0xfffffffd, RZ, 0xc0, !PT ;  /* 0xfffffffd11117812 */ /* 0x000fc400078ec0ff */
[----:B------:R-:W-:Y:S01]  /*5900*/  FSEL R15, R15, -INF , !P2 ;  /* 0xff8000000f0f7808 */ /* 0x000fe20005000000 */
[--C-:B-1----:R-:W-:Y:S01]  /*5910*/  IMAD.IADD R204, R204, 0x1, R194.reuse ;  /* 0x00000001cccc7824 */ /* 0x102fe200078e02c2 */
[----:B------:R-:W-:Y:S01]  /*5920*/  ISETP.GT.AND P2, PT, R197, 0x8, !P4 ;  /* 0x00000008c500780c */ /* 0x000fe20006744270 */
[----:B------:R-:W-:Y:S01]  /*5930*/  IMAD.IADD R199, R199, 0x1, R194 ;  /* 0x00000001c7c77824 */ /* 0x000fe200078e02c2 */
[----:B------:R-:W-:Y:S02]  /*5940*/  @P4 LOP3.LUT R17, R17, 0x2, RZ, 0xfc, !PT ;  /* 0x0000000211114812 */ /* 0x000fe400078efcff */
[----:B------:R-:W-:Y:S02]  /*5950*/  ISETP.LT.OR P2, PT, R198, 0x9, P2 ;  /* 0x00000009c600780c */ /* 0x000fe40001741670 */
[----:B------:R-:W-:Y:S02]  /*5960*/  LOP3.LUT R17, R17, 0xfffffffb, RZ, 0xc0, !PT ;  /* 0xfffffffb11117812 */ /* 0x000fe400078ec0ff */
[----:B0-----:R-:W-:-:S02]  /*5970*/  FSEL R152, R152, -INF , !P2 ;  /* 0xff80000098987808 */ /* 0x001fc40005000000 */
[----:B------:R-:W-:Y:S02]  /*5980*/  @P3 LOP3.LUT R17, R17, 0x4, RZ, 0xfc, !PT ;  /* 0x0000000411113812 */ /* 0x000fe400078efcff */
[----:B------:R-:W-:Y:S02]  /*5990*/  ISETP.GT.AND P2, PT, R197, 0x9, !P3 ;  /* 0x00000009c500780c */ /* 0x000fe40005f44270 */
[----:B------:R-:W-:Y:S02]  /*59a0*/  ISETP.GE.AND P3, PT, R189, 0x11, PT ;  /* 0x00000011bd00780c */ /* 0x000fe40003f66270 */
[----:B------:R-:W-:Y:S02]  /*59b0*/  ISETP.LT.OR P2, PT, R198, 0xa, P2 ;  /* 0x0000000ac600780c */ /* 0x000fe40001741670 */
[----:B------:R-:W-:Y:S02]  /*59c0*/  LOP3.LUT R17, R17, 0xfffffff7, RZ, 0xc0, !PT ;  /* 0xfffffff711117812 */ /* 0x000fe400078ec0ff */
[----:B------:R-:W-:-:S02]  /*59d0*/  FSEL R153, R153, -INF , !P2 ;  /* 0xff80000099997808 */ /* 0x000fc40005000000 */
[----:B------:R-:W-:-:S04]  /*59e0*/  ISETP.GT.AND P2, PT, R197, 0x10, !P3 ;  /* 0x00000010c500780c */ /* 0x000fc80005f44270 */
[----:B------:R-:W-:Y:S02]  /*59f0*/  ISETP.LT.OR P2, PT, R198, 0x11, P2 ;  /* 0x00000011c600780c */ /* 0x000fe40001741670 */
[----:B------:R-:W-:Y:S02]  /*5a00*/  @P3 LOP3.LUT R17, R17, 0x8, RZ, 0xfc, !PT ;  /* 0x0000000811113812 */ /* 0x000fe400078efcff */
[----:B------:R-:W-:Y:S02]  /*5a10*/  ISETP.GE.AND P3, PT, R189, 0x12, PT ;  /* 0x00000012bd00780c */ /* 0x000fe40003f66270 */
[----:B------:R-:W-:Y:S02]  /*5a20*/  LOP3.LUT R17, R17, 0xffffffef, RZ, 0xc0, !PT ;  /* 0xffffffef11117812 */ /* 0x000fe400078ec0ff */
[----:B------:R-:W-:Y:S02]  /*5a30*/  FSEL R156, R156, -INF , !P2 ;  /* 0xff8000009c9c7808 */ /* 0x000fe40005000000 */
[----:B------:R-:W-:-:S04]  /*5a40*/  ISETP.GT.AND P2, PT, R197, 0x11, !P3 ;  /* 0x00000011c500780c */ /* 0x000fc80005f44270 */
[----:B------:R-:W-:-:S03]  /*5a50*/  ISETP.LT.OR P2, PT, R198, 0x12, P2 ;  /* 0x00000012c600780c */ /* 0x000fc60001741670 */
        /* <DEDUP_REMOVED lines=68> */
[----:B------:R-:W-:Y:S02]  /*5ea0*/  FSEL R181, R181, -INF , !P2 ;  /* 0xff800000b5b57808 */ /* 0x000fe40005000000 */
[----:B------:R-:W-:Y:S02]  /*5eb0*/  LOP3.LUT R17, R17, 0xffffffbf, RZ, 0xc0, !PT ;  /* 0xffffffbf11117812 */ /* 0x000fe400078ec0ff */
[----:B------:R-:W-:-:S04]  /*5ec0*/  ISETP.GT.AND P2, PT, R197, 0x41, !P3 ;  /* 0x00000041c500780c */ /* 0x000fc80005f44270 */
[----:B------:R-:W-:-:S03]  /*5ed0*/  ISETP.LT.OR P2, PT, R198, 0x42, P2 ;  /* 0x00000042c600780c */ /* 0x000fc60001741670 */
[----:B------:R-:W-:Y:S02]  /*5ee0*/  @P3 LOP3.LUT R17, R17, 0x40, RZ, 0xfc, !PT ;  /* 0x0000004011113812 */ /* 0x000fe400078efcff */
[----:B------:R-:W-:Y:S02]  /*5ef0*/  ISETP.GE.AND P3, PT, R189, 0x49, PT ;  /* 0x00000049bd00780c */ /* 0x000fe40003f66270 */
[----:B------:R-:W-:Y:S02]  /*5f00*/  FSEL R182, R182, -INF , !P2 ;  /* 0xff800000b6b67808 */ /* 0x000fe40005000000 */
[----:B------:R-:W-:Y:S02]  /*5f10*/  ISETP.GT.AND P2, PT, R197, 0x48, !P3 ;  /* 0x00000048c500780c */ /* 0x000fe40005f44270 */
[----:B------:R-:W-:Y:S02]  /*5f20*/  LOP3.LUT R17, R17, 0xffffffdf, RZ, 0xc0, !PT ;  /* 0xffffffdf11117812 */ /* 0x000fe400078ec0ff */
[----:B------:R-:W-:-:S04]  /*5f30*/  ISETP.LT.OR P2, PT, R198, 0x49, P2 ;  /* 0x00000049c600780c */ /* 0x000fc80001741670 */
[----:B------:R-:W-:Y:S02]  /*5f40*/  FSEL R185, R185, -INF , !P2 ;  /* 0xff800000b9b97808 */ /* 0x000fe40005000000 */
[----:B------:R-:W-:Y:S02]  /*5f50*/  ISETP.GE.AND P2, PT, R189, 0x4a, PT ;  /* 0x0000004abd00780c */ /* 0x000fe40003f46270 */
[----:B------:R-:W-:Y:S02]  /*5f60*/  @P3 LOP3.LUT R17, R17, 0x20, RZ, 0xfc, !PT ;  /* 0x0000002011113812 */ /* 0x000fe400078efcff */
[----:B------:R-:W-:Y:S02]  /*5f70*/  ISETP.GT.AND P3, PT, R197, 0x49, !P2 ;  /* 0x00000049c500780c */ /* 0x000fe40005764270 */
[----:B------:R-:W-:Y:S02]  /*5f80*/  LOP3.LUT R17, R17, 0xfffffffe, RZ, 0xc0, !PT ;  /* 0xfffffffe11117812 */ /* 0x000fe400078ec0ff */
[----:B------:R-:W-:-:S04]  /*5f90*/  ISETP.LT.OR P3, PT, R198, 0x4a, P3 ;  /* 0x0000004ac600780c */ /* 0x000fc80001f61670 */
[----:B------:R-:W-:Y:S02]  /*5fa0*/  FSEL R186, R186, -INF , !P3 ;  /* 0xff800000baba7808 */ /* 0x000fe40005800000 */
[----:B------:R-:W-:-:S04]  /*5fb0*/  ISETP.GE.AND P3, PT, R189, 0x51, PT ;  /* 0x00000051bd00780c */ /* 0x000fc80003f66270 */
[----:B------:R-:W-:-:S04]  /*5fc0*/  ISETP.GT.AND P4, PT, R197, 0x50, !P3 ;  /* 0x00000050c500780c */ /* 0x000fc80005f84270 */
        /* <DEDUP_REMOVED lines=10> */
[----:B------:R-:W-:-:S13]  /*6070*/  ISETP.GE.AND P6, PT, R189, 0x5a, PT ;  /* 0x0000005abd00780c */ /* 0x000fda0003fc6270 */
[----:B------:R-:W-:Y:S02]  /*6080*/  @P6 LOP3.LUT R17, R17, 0x1, RZ, 0xfc, !PT ;  /* 0x0000000111116812 */ /* 0x000fe400078efcff */
[----:B------:R-:W-:-:S04]  /*6090*/  ISETP.GT.AND P6, PT, R197, 0x59, !P6 ;  /* 0x00000059c500780c */ /* 0x000fc800077c4270 */
[----:B------:R-:W-:-:S04]  /*60a0*/  ISETP.LT.OR P6, PT, R198, 0x5a, P6 ;  /* 0x0000005ac600780c */ /* 0x000fc800037c1670 */
[----:B------:R-:W-:Y:S02]  /*60b0*/  FSEL R196, R196, -INF , !P6 ;  /* 0xff800000c4c47808 */ /* 0x000fe40007000000 */
[----:B------:R-:W-:-:S13]  /*60c0*/  PLOP3.LUT P6, PT, PT, PT, UP0, 0x40, 0x0 ;  /* 0x000000000000781c */ /* 0x000fda0003fce808 */
[----:B------:R-:W-:Y:S05]  /*60d0*/  @P6 BRA `(.L_x_1787) ;  /* 0x0000000000586947 */ /* 0x000fea0003800000 */
[----:B------:R-:W-:Y:S01]  /*60e0*/  IADD3 R197, R16, -R9, R194 ;  /* 0x8000000910c57210 */ /* 0x000fe20007ffe0c2 */
[----:B------:R-:W-:Y:S03]  /*60f0*/  BSSY B0, `(.L_x_1788) ;  /* 0x0000010000007945 */ /* 0x000fe60003800000 */
[----:B------:R-:W-:-:S13]  /*6100*/  ISETP.GT.AND P6, PT, R197, -0x1, PT ;  /* 0xffffffffc500780c */ /* 0x000fda0003fc4270 */
[----:B------:R-:W-:Y:S05]  /*6110*/  @P6 BRA `(.L_x_1789) ;  /* 0x0000000000206947 */ /* 0x000fea0003800000 */
[----:B------:R-:W-:Y:S01]  /*6120*/  IMAD.U32 R14, RZ, RZ, UR25 ;  /* 0x00000019ff0e7e24 */ /* 0x000fe2000f8e00ff */
[----:B------:R-:W-:-:S04]  /*6130*/  LOP3.LUT R197, RZ, R197, RZ, 0x33, !PT ;  /* 0x000000c5ffc57212 */ /* 0x000fc800078e33ff */
[----:B------:R-:W-:-:S13]  /*6140*/  ISETP.NE.AND P6, PT, R14, 0x1, PT ;  /* 0x000000010e00780c */ /* 0x000fda0003fc5270 */
[----:B------:R-:W0:Y:S02]  /*6150*/  @P6 LDC.64 R10, c[0x0][0x9e8] ;  /* 0x00027a00ff0a6b82 */ /* 0x000e240000000a00 */
[----:B0-----:R-:W-:-:S05]  /*6160*/  @P6 IMAD.HI.U32 R10, R197, R10, RZ ;  /* 0x0000000ac50a6227 */ /* 0x001fca00078e00ff */
[----:B------:R-:W-:-:S04]  /*6170*/  @P6 SHF.R.U32.HI R197, RZ, R11, R10 ;  /* 0x0000000bffc56219 */ /* 0x000fc8000001160a */
[----:B------:R-:W-:Y:S01]  /*6180*/  LOP3.LUT R197, RZ, R197, RZ, 0x33, !PT ;  /* 0x000000c5ffc57212 */ /* 0x000fe200078e33ff */
[----:B------:R-:W-:Y:S06]  /*6190*/  BRA `(.L_x_1790) ;  /* 0x0000000000147947 */ /* 0x000fec0003800000 */
.L_x_1789:
[----:B------:R-:W-:-:S05]  /*61a0*/  IMAD.U32 R14, RZ, RZ, UR25 ;  /* 0x00000019ff0e7e24 */ /* 0x000fca000f8e00ff */
[----:B------:R-:W-:-:S13]  /*61b0*/  ISETP.NE.AND P6, PT, R14, 0x1, PT ;  /* 0x000000010e00780c */ /* 0x000fda0003fc5270 */
[----:B------:R-:W0:Y:S02]  /*61c0*/  @P6 LDC.64 R10, c[0x0][0x9e8] ;  /* 0x00027a00ff0a6b82 */ /* 0x000e240000000a00 */
[----:B0-----:R-:W-:-:S05]  /*61d0*/  @P6 IMAD.HI.U32 R10, R197, R10, RZ ;  /* 0x0000000ac50a6227 */ /* 0x001fca00078e00ff */
[----:B------:R-:W-:-:S07]  /*61e0*/  @P6 SHF.R.U32.HI R197, RZ, R11, R10 ;  /* 0x0000000bffc56219 */ /* 0x000fce000001160a */
.L_x_1790:
[----:B------:R-:W-:Y:S05]  /*61f0*/  BSYNC B0 ;  /* 0x0000000000007941 */ /* 0x000fea0003800000 */
.L_x_1788:
[----:B------:R-:W-:-:S04]  /*6200*/  IMAD R189, R18, -0x2, R189 ;  /* 0xfffffffe12bd7824 */ /* 0x000fc800078e02bd */
[----:B------:R-:W-:-:S05]  /*6210*/  IMAD R197, R197, R14, R189 ;  /* 0x0000000ec5c57224 */ /* 0x000fca00078e02bd */
[----:B------:R-:W-:Y:S02]  /*6220*/  VIADDMNMX R204, R197, R14, R204, PT ;  /* 0x0000000ec5cc7246 */ /* 0x000fe400038001cc */
[----:B------:R-:W-:-:S07]  /*6230*/  VIMNMX R199, R199, R197, !PT ;  /* 0x000000c5c7c77248 */ /* 0x000fce0007fe0100 */
.L_x_1787:
[----:B------:R-:W-:Y:S01]  /*6240*/  ISETP.GT.AND P1, PT, R199, 0x1, !P1 ;  /* 0x00000001c700780c */ /* 0x000fe20004f24270 */
[----:B------:R-:W-:Y:S01]  /*6250*/  UMOV UR10, UR24 ;  /* 0x00000018000a7c82 */ /* 0x000fe20008000000 */
[----:B------:R-:W-:Y:S02]  /*6260*/  LOP3.LUT P6, RZ, R17, 0x10000, RZ, 0xc0, !PT ;  /* 0x0001000011ff7812 */ /* 0x000fe400078cc0ff */
[----:B------:R-:W-:Y:S02]  /*6270*/  ISETP.LT.OR P1, PT, R204, 0x2, P1 ;  /* 0x00000002cc00780c */ /* 0x000fe40000f21670 */
[----:B------:R-:W-:Y:S02]  /*6280*/  FMNMX.FTZ R10, R215, R4, !PT ;  /* 0x00000004d70a7209 */ /* 0x000fe40007810000 */
[----:B------:R-:W-:Y:S02]  /*6290*/  FSEL R13, R13, -INF , !P1 ;  /* 0xff8000000d0d7808 */ /* 0x000fe40004800000 */
[----:B------:R-:W-:-:S02]  /*62a0*/  LOP3.LUT P1, RZ, R17, 0x2, RZ, 0xc0, !PT ;  /* 0x0000000211ff7812 */ /* 0x000fc4000782c0ff */
[----:B------:R-:W-:Y:S02]  /*62b0*/  FMNMX.FTZ R11, R15, R10, !PT ;  /* 0x0000000a0f0b7209 */ /* 0x000fe40007810000 */
[----:B------:R-:W-:Y:S02]  /*62c0*/  ISETP.GT.AND P1, PT, R199, 0x8, !P1 ;  /* 0x00000008c700780c */ /* 0x000fe40004f24270 */
[----:B------:R-:W-:Y:S02]  /*62d0*/  FMNMX.FTZ R10, R152, R11, !PT ;  /* 0x0000000b980a7209 */ /* 0x000fe40007810000 */
[----:B------:R-:W-:Y:S02]  /*62e0*/  ISETP.LT.OR P1, PT, R204, 0x9, P1 ;  /* 0x00000009cc00780c */ /* 0x000fe40000f21670 */
[----:B------:R-:W-:Y:S02]  /*62f0*/  FMNMX.FTZ R11, R153, R10, !PT ;  /* 0x0000000a990b7209 */ /* 0x000fe40007810000 */
[----:B------:R-:W-:-:S02]  /*6300*/  FSEL R20, R20, -INF , !P1 ;  /* 0xff80000014147808 */ /* 0x000fc40004800000 */
[----:B------:R-:W-:Y:S02]  /*6310*/  LOP3.LUT P1, RZ, R17, 0x4, RZ, 0xc0, !PT ;  /* 0x0000000411ff7812 */ /* 0x000fe4000782c0ff */
[----:B------:R-:W-:Y:S02]  /*6320*/  FMNMX.FTZ R10, R156, R11, !PT ;  /* 0x0000000b9c0a7209 */ /* 0x000fe40007810000 */
[----:B------:R-:W-:Y:S02]  /*6330*/  ISETP.GT.AND P1, PT, R199, 0x9, !P1 ;  /* 0x00000009c700780c */ /* 0x000fe40004f24270 */
[----:B------:R-:W-:Y:S02]  /*6340*/  FMNMX.FTZ R11, R157, R10, !PT ;  /* 0x0000000a9d0b7209 */ /* 0x000fe40007810000 */
[----:B------:R-:W-:Y:S02]  /*6350*/  ISETP.LT.OR P1, PT, R204, 0xa, P1 ;  /* 0x0000000acc00780c */ /* 0x000fe40000f21670 */
[----:B------:R-:W-:-:S02]  /*6360*/  FMNMX.FTZ R10, R160, R11, !PT ;  /* 0x0000000ba00a7209 */ /* 0x000fc40007810000 */
[----:B------:R-:W-:Y:S02]  /*6370*/  FSEL R21, R21, -INF , !P1 ;  /* 0xff80000015157808 */ /* 0x000fe40004800000 */
[----:B------:R-:W-:Y:S02]  /*6380*/  LOP3.LUT P1, RZ, R17, 0x8, RZ, 0xc0, !PT ;  /* 0x0000000811ff7812 */ /* 0x000fe4000782c0ff */
[----:B------:R-:W-:Y:S02]  /*6390*/  FMNMX.FTZ R11, R161, R10, !PT ;  /* 0x0000000aa10b7209 */ /* 0x000fe40007810000 */
[----:B------:R-:W-:Y:S02]  /*63a0*/  ISETP.GT.AND P1, PT, R199, 0x10, !P1 ;  /* 0x00000010c700780c */ /* 0x000fe40004f24270 */
[----:B------:R-:W-:Y:S02]  /*63b0*/  FMNMX.FTZ R10, R164, R11, !PT ;  /* 0x0000000ba40a7209 */ /* 0x000fe40007810000 */
[----:B------:R-:W-:-:S02]  /*63c0*/  ISETP.LT.OR P1, PT, R204, 0x11, P1 ;  /* 0x00000011cc00780c */ /* 0x000fc40000f21670 */
[----:B------:R-:W-:Y:S02]  /*63d0*/  FMNMX.FTZ R11, R165, R10, !PT ;  /* 0x0000000aa50b7209 */ /* 0x000fe40007810000 */
[----:B------:R-:W-:Y:S02]  /*63e0*/  FSEL R154, R154, -INF , !P1 ;  /* 0xff8000009a9a7808 */ /* 0x000fe40004800000 */
[----:B------:R-:W-:Y:S02]  /*63f0*/  LOP3.LUT P1, RZ, R17, 0x10, RZ, 0xc0, !PT ;  /* 0x0000001011ff7812 */ /* 0x000fe4000782c0ff */
[----:B------:R-:W-:Y:S02]  /*6400*/  FMNMX.FTZ R10, R168, R11, !PT ;  /* 0x0000000ba80a7209 */ /* 0x000fe40007810000 */
[----:B------:R-:W-:Y:S02]  /*6410*/  ISETP.GT.AND P1, PT, R199, 0x11, !P1 ;  /* 0x00000011c700780c */ /* 0x000fe40004f24270 */
[----:B------:R-:W-:-:S02]  /*6420*/  FMNMX.FTZ R11, R169, R10, !PT ;  /* 0x0000000aa90b7209 */ /* 0x000fc40007810000 */
[----:B------:R-:W-:Y:S02]  /*6430*/  ISETP.LT.OR P1, PT, R204, 0x12, P1 ;  /* 0x00000012cc00780c */ /* 0x000fe40000f21670 */
[----:B------:R-:W-:Y:S02]  /*6440*/  FMNMX.FTZ R10, R172, R11, !PT ;  /* 0x0000000bac0a7209 */ /* 0x000fe40007810000 */
[----:B------:R-:W-:Y:S02]  /*6450*/  FSEL R155, R155, -INF , !P1 ;  /* 0xff8000009b9b7808 */ /* 0x000fe40004800000 */
[----:B------:R-:W-:Y:S02]  /*6460*/  LOP3.LUT P1, RZ, R17, 0x20000, RZ, 0xc0, !PT ;  /* 0x0002000011ff7812 */ /* 0x000fe4000782c0ff */
[----:B------:R-:W-:Y:S02]  /*6470*/  FMNMX.FTZ R11, R173, R10, !PT ;  /* 0x0000000aad0b7209 */ /* 0x000fe40007810000 */
[----:B------:R-:W-:-:S02]  /*6480*/  ISETP.GT.AND P1, PT, R199, 0x18, !P1 ;  /* 0x00000018c700780c */ /* 0x000fc40004f24270 */
[----:B------:R-:W-:Y:S02]  /*6490*/  FMNMX.FTZ R11, R176, R11, !PT ;  /* 0x0000000bb00b7209 */ /* 0x000fe40007810000 */
[----:B------:R-:W-:Y:S02]  /*64a0*/  ISETP.LT.OR P1, PT, R204, 0x19, P1 ;  /* 0x00000019cc00780c */ /* 0x000fe40000f21670 */
[----:B------:R-:W-:Y:S02]  /*64b0*/  FMNMX.FTZ R10, R178, R11, !PT ;  /* 0x0000000bb20a7209 */ /* 0x000fe40007810000 */
[----:B------:R-:W-:Y:S02]  /*64c0*/  FSEL R158, R158, -INF , !P1 ;  /* 0xff8000009e9e7808 */ /* 0x000fe40004800000 */
        /* <DEDUP_REMOVED lines=12> */
[----:B------:R-:W-:Y:S02]  /*6590*/  LOP3.LUT P1, RZ, R17, 0x4000, RZ, 0xc0, !PT ;  /* 0x0000400011ff7812 */ /* 0x000fe4000782c0ff */
[----:B------:R-:W-:-:S02]  /*65a0*/  FMNMX.FTZ R10, R191, R10, !PT ;  /* 0x0000000abf0a7209 */ /* 0x000fc40007810000 */
[----:B------:R-:W-:Y:S02]  /*65b0*/  ISETP.GT.AND P1, PT, R199, 0x21, !P1 ;  /* 0x00000021c700780c */ /* 0x000fe40004f24270 */
[----:B------:R-:W-:Y:S02]  /*65c0*/  FMNMX.FTZ R11, R195, R10, !PT ;  /* 0x0000000ac30b7209 */ /* 0x000fe40007810000 */
[----:B------:R-:W-:Y:S02]  /*65d0*/  ISETP.LT.OR P1, PT, R204, 0x22, P1 ;  /* 0x00000022cc00780c */ /* 0x000fe40000f21670 */
[----:B------:R-:W-:Y:S02]  /*65e0*/  FMNMX.FTZ R14, R196, R11, !PT ;  /* 0x0000000bc40e7209 */ /* 0x000fe40007810000 */
[----:B------:R-:W-:Y:S02]  /*65f0*/  FSEL R163, R163, -INF , !P1 ;  /* 0xff800000a3a37808 */ /* 0x000fe40004800000 */
[C---:B------:R-:W-:Y:S01]  /*6600*/  LOP3.LUT P1, RZ, R17.reuse, 0x2000, RZ, 0xc0, !PT ;  /* 0x0000200011ff7812 */ /* 0x040fe2000782c0ff */
[----:B------:R-:W0:Y:S01]  /*6610*/  SHFL.BFLY PT, R11, R14, 0x2, 0x1f ;  /* 0x0c401f000e0b7f89 */ /* 0x000e2200000e0000 */
[----:B------:R-:W-:-:S02]  /*6620*/  LOP3.LUT P6, RZ, R17, 0x20, RZ, 0xc0, !PT ;  /* 0x0000002011ff7812 */ /* 0x000fc400078cc0ff */
[C---:B------:R-:W-:Y:S02]  /*6630*/  ISETP.GT.AND P1, PT, R199.reuse, 0x28, !P1 ;  /* 0x00000028c700780c */ /* 0x040fe40004f24270 */
[----:B------:R-:W-:Y:S02]  /*6640*/  ISETP.GT.AND P2, PT, R199, 0x49, !P2 ;  /* 0x00000049c700780c */ /* 0x000fe40005744270 */
[C---:B------:R-:W-:Y:S02]  /*6650*/  ISETP.LT.OR P1, PT, R204.reuse, 0x29, P1 ;  /* 0x00000029cc00780c */ /* 0x040fe40000f21670 */
[----:B------:R-:W-:Y:S02]  /*6660*/  ISETP.LT.OR P2, PT, R204, 0x4a, P2 ;  /* 0x0000004acc00780c */ /* 0x000fe40001741670 */
[----:B------:R-:W-:Y:S02]  /*6670*/  FSEL R166, R166, -INF , !P1 ;  /* 0xff800000a6a67808 */ /* 0x000fe40004800000 */
[----:B------:R-:W-:-:S02]  /*6680*/  LOP3.LUT P1, RZ, R17, 0x1000, RZ, 0xc0, !PT ;  /* 0x0000100011ff7812 */ /* 0x000fc4000782c0ff */
[C---:B------:R-:W-:Y:S02]  /*6690*/  ISETP.GT.AND P3, PT, R199.reuse, 0x50, !P3 ;  /* 0x00000050c700780c */ /* 0x040fe40005f64270 */
[----:B------:R-:W-:Y:S02]  /*66a0*/  ISETP.GT.AND P1, PT, R199, 0x29, !P1 ;  /* 0x00000029c700780c */ /* 0x000fe40004f24270 */
[----:B------:R-:W-:Y:S02]  /*66b0*/  FSEL R184, R184, -INF , !P2 ;  /* 0xff800000b8b87808 */ /* 0x000fe40005000000 */
[C---:B------:R-:W-:Y:S02]  /*66c0*/  ISETP.LT.OR P1, PT, R204.reuse, 0x2a, P1 ;  /* 0x0000002acc00780c */ /* 0x040fe40000f21670 */
[----:B------:R-:W-:Y:S02]  /*66d0*/  ISETP.LT.OR P3, PT, R204, 0x51, P3 ;  /* 0x00000051cc00780c */ /* 0x000fe40001f61670 */
[----:B------:R-:W-:-:S02]  /*66e0*/  FSEL R167, R167, -INF , !P1 ;  /* 0xff800000a7a77808 */ /* 0x000fc40004800000 */
[----:B------:R-:W-:Y:S02]  /*66f0*/  LOP3.LUT P1, RZ, R17, 0x800, RZ, 0xc0, !PT ;  /* 0x0000080011ff7812 */ /* 0x000fe4000782c0ff */
[----:B0-----:R-:W-:Y:S02]  /*6700*/  FMNMX.FTZ R194, R14, R11, !PT ;  /* 0x0000000b0ec27209 */ /* 0x001fe40007810000 */
[C---:B------:R-:W-:Y:S02]  /*6710*/  ISETP.GT.AND P1, PT, R199.reuse, 0x30, !P1 ;  /* 0x00000030c700780c */ /* 0x040fe40004f24270 */
[----:B------:R-:W-:Y:S01]  /*6720*/  ISETP.GT.AND P4, PT, R199, 0x51, !P4 ;  /* 0x00000051c700780c */ /* 0x000fe20006784270 */
[----:B------:R-:W0:Y:S01]  /*6730*/  SHFL.BFLY PT, R11, R194, 0x1, 0x1f ;  /* 0x0c201f00c20b7f89 */ /* 0x000e2200000e0000 */
[----:B------:R-:W-:Y:S02]  /*6740*/  ISETP.LT.OR P1, PT, R204, 0x31, P1 ;  /* 0x00000031cc00780c */ /* 0x000fe40000f21670 */
[----:B------:R-:W-:-:S02]  /*6750*/  FSEL R187, R187, -INF , !P3 ;  /* 0xff800000bbbb7808 */ /* 0x000fc40005800000 */
[----:B------:R-:W-:Y:S02]  /*6760*/  FSEL R170, R170, -INF , !P1 ;  /* 0xff800000aaaa7808 */ /* 0x000fe40004800000 */
[----:B------:R-:W-:Y:S02]  /*6770*/  LOP3.LUT P1, RZ, R17, 0x400, RZ, 0xc0, !PT ;  /* 0x0000040011ff7812 */ /* 0x000fe4000782c0ff */
[C---:B------:R-:W-:Y:S02]  /*6780*/  ISETP.GT.AND P5, PT, R199.reuse, 0x58, !P5 ;  /* 0x00000058c700780c */ /* 0x040fe40006fa4270 */
[----:B------:R-:W-:Y:S02]  /*6790*/  ISETP.GT.AND P1, PT, R199, 0x31, !P1 ;  /* 0x00000031c700780c */ /* 0x000fe40004f24270 */
[C---:B------:R-:W-:Y:S02]  /*67a0*/  ISETP.LT.OR P4, PT, R204.reuse, 0x52, P4 ;  /* 0x00000052cc00780c */ /* 0x040fe40002781670 */
[----:B------:R-:W-:-:S02]  /*67b0*/  ISETP.LT.OR P1, PT, R204, 0x32, P1 ;  /* 0x00000032cc00780c */ /* 0x000fc40000f21670 */
[----:B------:R-:W-:Y:S02]  /*67c0*/  ISETP.LT.OR P5, PT, R204, 0x59, P5 ;  /* 0x00000059cc00780c */ /* 0x000fe40002fa1670 */
[----:B------:R-:W-:Y:S02]  /*67d0*/  FSEL R171, R171, -INF , !P1 ;  /* 0xff800000abab7808 */ /* 0x000fe40004800000 */
[----:B------:R-:W-:Y:S02]  /*67e0*/  LOP3.LUT P1, RZ, R17, 0x200, RZ, 0xc0, !PT ;  /* 0x0000020011ff7812 */ /* 0x000fe4000782c0ff */
[----:B------:R-:W-:Y:S02]  /*67f0*/  FSEL R188, R188, -INF , !P4 ;  /* 0xff800000bcbc7808 */ /* 0x000fe40006000000 */
[----:B------:R-:W-:Y:S02]  /*6800*/  ISETP.GT.AND P1, PT, R199, 0x38, !P1 ;  /* 0x00000038c700780c */ /* 0x000fe40004f24270 */
[----:B0-----:R-:W-:-:S02]  /*6810*/  FMNMX.FTZ R10, R194, R11, !PT ;  /* 0x0000000bc20a7209 */ /* 0x001fc40007810000 */
[----:B------:R-:W-:Y:S02]  /*6820*/  ISETP.LT.OR P1, PT, R204, 0x39, P1 ;  /* 0x00000039cc00780c */ /* 0x000fe40000f21670 */
[----:B------:R-:W-:Y:S01]  /*6830*/  FSEL R192, R192, -INF , !P5 ;  /* 0xff800000c0c07808 */ /* 0x000fe20006800000 */
[----:B------:R-:W-:Y:S01]  /*6840*/  FMUL.FTZ R11, R10, UR10 ;  /* 0x0000000a0a0b7c20 */ /* 0x000fe20008410000 */
[----:B------:R-:W-:Y:S02]  /*6850*/  FSEL R174, R174, -INF , !P1 ;  /* 0xff800000aeae7808 */ /* 0x000fe40004800000 */
[----:B------:R-:W-:-:S04]  /*6860*/  LOP3.LUT P1, RZ, R17, 0x100, RZ, 0xc0, !PT ;  /* 0x0000010011ff7812 */ /* 0x000fc8000782c0ff */
[----:B------:R-:W-:-:S04]  /*6870*/  ISETP.GT.AND P1, PT, R199, 0x39, !P1 ;  /* 0x00000039c700780c */ /* 0x000fc80004f24270 */
[----:B------:R-:W-:-:S04]  /*6880*/  ISETP.LT.OR P1, PT, R204, 0x3a, P1 ;  /* 0x0000003acc00780c */ /* 0x000fc80000f21670 */
        /* <DEDUP_REMOVED lines=9> */
[----:B------:R-:W-:Y:S02]  /*6920*/  ISETP.GT.AND P1, PT, R199, 0x48, !P6 ;  /* 0x00000048c700780c */ /* 0x000fe40007724270 */
[----:B------:R-:W-:Y:S02]  /*6930*/  LOP3.LUT P6, RZ, R17, 0x40000, RZ, 0xc0, !PT ;  /* 0x0004000011ff7812 */ /* 0x000fe400078cc0ff */
[----:B------:R-:W-:-:S04]  /*6940*/  ISETP.LT.OR P1, PT, R204, 0x49, P1 ;  /* 0x00000049cc00780c */ /* 0x000fc80000f21670 */
[----:B------:R-:W-:Y:S02]  /*6950*/  FSEL R183, R183, -INF , !P1 ;  /* 0xff800000b7b77808 */ /* 0x000fe40004800000 */
[----:B------:R-:W-:Y:S02]  /*6960*/  ISETP.GT.AND P1, PT, R199, RZ, !P6 ;  /* 0x000000ffc700720c */ /* 0x000fe40007724270 */
[----:B------:R-:W-:Y:S02]  /*6970*/  LOP3.LUT P6, RZ, R17, 0x1, RZ, 0xc0, !PT ;  /* 0x0000000111ff7812 */ /* 0x000fe400078cc0ff */
[----:B------:R-:W-:Y:S02]  /*6980*/  ISETP.LT.OR P1, PT, R204, 0x1, P1 ;  /* 0x00000001cc00780c */ /* 0x000fe40000f21670 */
[----:B------:R-:W-:Y:S02]  /*6990*/  ISETP.GT.AND P2, PT, R199, 0x59, !P6 ;  /* 0x00000059c700780c */ /* 0x000fe40007744270 */
[----:B------:R-:W-:-:S02]  /*69a0*/  FSEL R12, R12, -INF , !P1 ;  /* 0xff8000000c0c7808 */ /* 0x000fc40004800000 */
[----:B------:R-:W-:Y:S02]  /*69b0*/  FSETP.NEU.FTZ.AND P1, PT, R10, -INF , PT ;  /* 0xff8000000a00780b */ /* 0x000fe40003f3d000 */
[----:B------:R-:W-:Y:S02]  /*69c0*/  FMNMX.FTZ R14, R12, R5, !PT ;  /* 0x000000050c0e7209 */ /* 0x000fe40007810000 */
[----:B------:R-:W-:Y:S02]  /*69d0*/  FSEL R11, R11, RZ, P1 ;  /* 0x000000ff0b0b7208 */ /* 0x000fe40000800000 */
[----:B------:R-:W-:Y:S02]  /*69e0*/  ISETP.LT.OR P2, PT, R204, 0x5a, P2 ;  /* 0x0000005acc00780c */ /* 0x000fe40001741670 */
[----:B------:R-:W-:Y:S01]  /*69f0*/  FSEL R199, R10, RZ, P1 ;  /* 0x000000ff0ac77208 */ /* 0x000fe20000800000 */
[--C-:B------:R-:W-:Y:S01]  /*6a00*/  FFMA.FTZ R198, R15, UR10, -R11.reuse ;  /* 0x0000000a0fc67c23 */ /* 0x100fe2000801080b */
[----:B------:R-:W-:Y:S01]  /*6a10*/  FMNMX.FTZ R15, R13, R14, !PT ;  /* 0x0000000e0d0f7209 */ /* 0x000fe20007810000 */
[--C-:B------:R-:W-:Y:S01]  /*6a20*/  FFMA.FTZ R189, R215, UR10, -R11.reuse ;  /* 0x0000000ad7bd7c23 */ /* 0x100fe2000801080b */
[----:B------:R-:W-:Y:S01]  /*6a30*/  FSEL R193, R193, -INF , !P2 ;  /* 0xff800000c1c17808 */ /* 0x000fe20005000000 */
[----:B------:R0:W-:Y:S01]  /*6a40*/  MUFU.EX2 R14, R198 ;  /* 0x000000c6000e7308 */ /* 0x0001e20000000800 */
[----:B------:R-:W-:Y:S01]  /*6a50*/  FMNMX.FTZ R194, R20, R15, !PT ;  /* 0x0000000f14c27209 */ /* 0x000fe20007810000 */
[--C-:B------:R-:W-:Y:S01]  /*6a60*/  FFMA.FTZ R15, R152, UR10, -R11.reuse ;  /* 0x0000000a980f7c23 */ /* 0x100fe2000801080b */
[----:B------:R-:W-:Y:S01]  /*6a70*/  FADD.FTZ R199, -R199, R4 ;  /* 0x00000004c7c77221 */ /* 0x000fe20000010100 */
[--C-:B------:R-:W-:Y:S01]  /*6a80*/  FFMA.FTZ R156, R156, UR10, -R11.reuse ;  /* 0x0000000a9c9c7c23 */ /* 0x100fe2000801080b */
[----:B------:R-:W-:Y:S01]  /*6a90*/  FMNMX.FTZ R197, R21, R194, !PT ;  /* 0x000000c215c57209 */ /* 0x000fe20007810000 */
[--C-:B------:R-:W-:Y:S01]  /*6aa0*/  FFMA.FTZ R194, R153, UR10, -R11.reuse ;  /* 0x0000000a99c27c23 */ /* 0x100fe2000801080b */
[----:B------:R-:W-:Y:S01]  /*6ab0*/  FMUL.FTZ R4, R199, UR10 ;  /* 0x0000000ac7047c20 */ /* 0x000fe20008410000 */
[----:B------:R-:W-:Y:S01]  /*6ac0*/  MUFU.EX2 R189, R189 ;  /* 0x000000bd00bd7308 */ /* 0x000fe20000000800 */
[----:B------:R-:W-:Y:S01]  /*6ad0*/  FMNMX.FTZ R152, R154, R197, !PT ;  /* 0x000000c59a987209 */ /* 0x000fe20007810000 */
[--C-:B0-----:R-:W-:Y:S01]  /*6ae0*/  FFMA.FTZ R198, R168, UR10, -R11.reuse ;  /* 0x0000000aa8c67c23 */ /* 0x101fe2000801080b */
        /* <DEDUP_REMOVED lines=13> */
[----:B------:R-:W1:Y:S01]  /*6bc0*/  MUFU.EX2 R15, R15 ;  /* 0x0000000f000f7308 */ /* 0x000e620000000800 */
[----:B------:R-:W-:Y:S01]  /*6bd0*/  FMNMX.FTZ R152, R162, R153, !PT ;  /* 0x00000099a2987209 */ /* 0x000fe20007810000 */
[--C-:B------:R-:W-:Y:S01]  /*6be0*/  FFMA.FTZ R153, R157, UR10, -R11.reuse ;  /* 0x0000000a9d997c23 */ /* 0x100fe2000801080b */
[--C-:B------:R-:W-:Y:S01]  /*6bf0*/  FFMA.FTZ R190, R190, UR10, -R11.reuse ;  /* 0x0000000abebe7c23 */ /* 0x100fe2000801080b */
[--C-:B------:R-:W-:Y:S01]  /*6c00*/  FFMA.FTZ R191, R191, UR10, -R11.reuse ;  /* 0x0000000abfbf7c23 */ /* 0x100fe2000801080b */
[----:B------:R-:W-:Y:S01]  /*6c10*/  FMNMX.FTZ R157, R163, R152, !PT ;  /* 0x00000098a39d7209 */ /* 0x000fe20007810000 */
[--C-:B------:R-:W-:Y:S01]  /*6c20*/  FFMA.FTZ R195, R195, UR10, -R11.reuse ;  /* 0x0000000ac3c37c23 */ /* 0x100fe2000801080b */
[--C-:B------:R-:W-:Y:S01]  /*6c30*/  FFMA.FTZ R196, R196, UR10, -R11.reuse ;  /* 0x0000000ac4c47c23 */ /* 0x100fe2000801080b */
[----:B------:R-:W2:Y:S01]  /*6c40*/  MUFU.EX2 R194, R194 ;  /* 0x000000c200c27308 */ /* 0x000ea20000000800 */
[----:B------:R-:W-:Y:S01]  /*6c50*/  FMNMX.FTZ R152, R166, R157, !PT ;  /* 0x0000009da6987209 */ /* 0x000fe20007810000 */
[--C-:B------:R-:W-:Y:S01]  /*6c60*/  FFMA.FTZ R157, R160, UR10, -R11.reuse ;  /* 0x0000000aa09d7c23 */ /* 0x100fe2000801080b */
[--C-:B------:R-:W-:Y:S01]  /*6c70*/  FFMA.FTZ R160, R161, UR10, -R11.reuse ;  /* 0x0000000aa1a07c23 */ /* 0x100fe2000801080b */
[----:B0-----:R-:W-:Y:S01]  /*6c80*/  FMUL.FTZ R24, R24, R4 ;  /* 0x0000000418187220 */ /* 0x001fe20000410000 */
[----:B------:R-:W-:Y:S01]  /*6c90*/  FMNMX.FTZ R197, R167, R152, !PT ;  /* 0x00000098a7c57209 */ /* 0x000fe20007810000 */
[-C--:B------:R-:W-:Y:S01]  /*6ca0*/  FMUL.FTZ R25, R25, R4.reuse ;  /* 0x0000000419197220 */ /* 0x080fe20000410000 */
[-C--:B------:R-:W-:Y:S01]  /*6cb0*/  FMUL.FTZ R28, R28, R4.reuse ;  /* 0x000000041c1c7220 */ /* 0x080fe20000410000 */
[----:B------:R-:W0:Y:S01]  /*6cc0*/  MUFU.EX2 R156, R156 ;  /* 0x0000009c009c7308 */ /* 0x000e220000000800 */
[----:B------:R-:W-:Y:S01]  /*6cd0*/  FMNMX.FTZ R152, R170, R197, !PT ;  /* 0x000000c5aa987209 */ /* 0x000fe20007810000 */
[-C--:B------:R-:W-:Y:S01]  /*6ce0*/  FMUL.FTZ R29, R29, R4.reuse ;  /* 0x000000041d1d7220 */ /* 0x080fe20000410000 */
[-C--:B------:R-:W-:Y:S01]  /*6cf0*/  FMUL.FTZ R32, R32, R4.reuse ;  /* 0x0000000420207220 */ /* 0x080fe20000410000 */
[----:B------:R-:W-:Y:S01]  /*6d00*/  FMUL.FTZ R33, R33, R4 ;  /* 0x0000000421217220 */ /* 0x000fe20000410000 */
[----:B------:R-:W-:Y:S01]  /*6d10*/  FMNMX.FTZ R161, R171, R152, !PT ;  /* 0x00000098aba17209 */ /* 0x000fe20007810000 */
[-C--:B------:R-:W-:Y:S01]  /*6d20*/  FMUL.FTZ R36, R36, R4.reuse ;  /* 0x0000000424247220 */ /* 0x080fe20000410000 */
[-C--:B------:R-:W-:Y:S01]  /*6d30*/  FMUL.FTZ R37, R37, R4.reuse ;  /* 0x0000000425257220 */ /* 0x080fe20000410000 */
[----:B------:R-:W3:Y:S01]  /*6d40*/  MUFU.EX2 R153, R153 ;  /* 0x0000009900997308 */ /* 0x000ee20000000800 */
[----:B------:R-:W-:Y:S01]  /*6d50*/  FMNMX.FTZ R152, R174, R161, !PT ;  /* 0x000000a1ae987209 */ /* 0x000fe20007810000 */
[--C-:B------:R-:W-:Y:S01]  /*6d60*/  FFMA.FTZ R161, R164, UR10, -R11.reuse ;  /* 0x0000000aa4a17c23 */ /* 0x100fe2000801080b */
[----:B------:R-:W-:Y:S01]  /*6d70*/  FFMA.FTZ R164, R165, UR10, -R11 ;  /* 0x0000000aa5a47c23 */ /* 0x000fe2000801080b */
[----:B------:R-:W-:Y:S01]  /*6d80*/  FMUL.FTZ R40, R40, R4 ;  /* 0x0000000428287220 */ /* 0x000fe20000410000 */
[----:B------:R-:W-:Y:S01]  /*6d90*/  FMNMX.FTZ R152, R175, R152, !PT ;  /* 0x00000098af987209 */ /* 0x000fe20007810000 */
[-C--:B------:R-:W-:Y:S01]  /*6da0*/  FMUL.FTZ R41, R41, R4.reuse ;  /* 0x0000000429297220 */ /* 0x080fe20000410000 */
[----:B------:R-:W-:Y:S01]  /*6db0*/  FMUL.FTZ R44, R44, R4 ;  /* 0x000000042c2c7220 */ /* 0x000fe20000410000 */
[----:B------:R-:W4:Y:S01]  /*6dc0*/  MUFU.EX2 R157, R157 ;  /* 0x0000009d009d7308 */ /* 0x000f220000000800 */
[----:B------:R-:W-:Y:S01]  /*6dd0*/  FMNMX.FTZ R197, R179, R152, !PT ;  /* 0x00000098b3c57209 */ /* 0x000fe20007810000 */
[-C--:B------:R-:W-:Y:S01]  /*6de0*/  FMUL.FTZ R45, R45, R4.reuse ;  /* 0x000000042d2d7220 */ /* 0x080fe20000410000 */
[-C--:B------:R-:W-:Y:S01]  /*6df0*/  FMUL.FTZ R48, R48, R4.reuse ;  /* 0x0000000430307220 */ /* 0x080fe20000410000 */
[-C--:B------:R-:W-:Y:S01]  /*6e00*/  FMUL.FTZ R49, R49, R4.reuse ;  /* 0x0000000431317220 */ /* 0x080fe20000410000 */
[----:B------:R-:W-:Y:S01]  /*6e10*/  FMNMX.FTZ R152, R180, R197, !PT ;  /* 0x000000c5b4987209 */ /* 0x000fe20007810000 */
[-C--:B------:R-:W-:Y:S01]  /*6e20*/  FMUL.FTZ R52, R52, R4.reuse ;  /* 0x0000000434347220 */ /* 0x080fe20000410000 */
[----:B------:R-:W-:Y:S01]  /*6e30*/  FMUL.FTZ R53, R53, R4 ;  /* 0x0000000435357220 */ /* 0x000fe20000410000 */
[----:B------:R-:W5:Y:S01]  /*6e40*/  MUFU.EX2 R160, R160 ;  /* 0x000000a000a07308 */ /* 0x000f620000000800 */
        /* <DEDUP_REMOVED lines=14> */
[-C--:B------:R-:W-:Y:S01]  /*6f30*/  FMUL.FTZ R73, R73, R4.reuse ;  /* 0x0000000449497220 */ /* 0x080fe20000410000 */
[----:B------:R-:W5:Y:S01]  /*6f40*/  MUFU.EX2 R164, R164 ;  /* 0x000000a400a47308 */ /* 0x000f620000000800 */
[----:B------:R-:W-:Y:S01]  /*6f50*/  FMNMX.FTZ R152, R192, R197, !PT ;  /* 0x000000c5c0987209 */ /* 0x000fe20007810000 */
[-C--:B------:R-:W-:Y:S01]  /*6f60*/  FMUL.FTZ R76, R76, R4.reuse ;  /* 0x000000044c4c7220 */ /* 0x080fe20000410000 */
[-C--:B------:R-:W-:Y:S01]  /*6f70*/  FMUL.FTZ R77, R77, R4.reuse ;  /* 0x000000044d4d7220 */ /* 0x080fe20000410000 */
[----:B------:R-:W-:Y:S01]  /*6f80*/  FMUL.FTZ R80, R80, R4 ;  /* 0x0000000450507220 */ /* 0x000fe20000410000 */
[----:B------:R-:W-:Y:S01]  /*6f90*/  FMNMX.FTZ R152, R193, R152, !PT ;  /* 0x00000098c1987209 */ /* 0x000fe20007810000 */
[-C--:B------:R-:W-:Y:S01]  /*6fa0*/  FMUL.FTZ R81, R81, R4.reuse ;  /* 0x0000000451517220 */ /* 0x080fe20000410000 */
[-C--:B------:R-:W-:Y:S01]  /*6fb0*/  FMUL.FTZ R84, R84, R4.reuse ;  /* 0x0000000454547220 */ /* 0x080fe20000410000 */
[----:B------:R1:W5:Y:S01]  /*6fc0*/  MUFU.EX2 R165, R198 ;  /* 0x000000c600a57308 */ /* 0x0003620000000800 */
[-C--:B------:R-:W-:Y:S01]  /*6fd0*/  FMUL.FTZ R85, R85, R4.reuse ;  /* 0x0000000455557220 */ /* 0x080fe20000410000 */
[----:B------:R-:W2:Y:S01]  /*6fe0*/  SHFL.BFLY PT, R197, R152, 0x2, 0x1f ;  /* 0x0c401f0098c57f89 */ /* 0x000ea200000e0000 */
        /* <DEDUP_REMOVED lines=23> */
[----:B--2---:R-:W-:Y:S01]  /*7160*/  FMNMX.FTZ R197, R152, R197, !PT ;  /* 0x000000c598c57209 */ /* 0x004fe20007810000 */
[-C--:B------:R-:W-:Y:S01]  /*7170*/  FMUL.FTZ R128, R128, R4.reuse ;  /* 0x0000000480807220 */ /* 0x080fe20000410000 */
[-C--:B------:R-:W-:Y:S01]  /*7180*/  FMUL.FTZ R129, R129, R4.reuse ;  /* 0x0000000481817220 */ /* 0x080fe20000410000 */
[-C--:B------:R-:W-:Y:S01]  /*7190*/  FMUL.FTZ R132, R132, R4.reuse ;  /* 0x0000000484847220 */ /* 0x080fe20000410000 */
[-C--:B------:R-:W-:Y:S01]  /*71a0*/  FMUL.FTZ R133, R133, R4.reuse ;  /* 0x0000000485857220 */ /* 0x080fe20000410000 */
[----:B------:R-:W2:Y:S01]  /*71b0*/  SHFL.BFLY PT, R176, R197, 0x1, 0x1f ;  /* 0x0c201f00c5b07f89 */ /* 0x000ea200000e0000 */
        /* <DEDUP_REMOVED lines=9> */
[----:B------:R-:W-:-:S07]  /*7250*/  FMUL.FTZ R149, R149, R4 ;  /* 0x0000000495957220 */ /* 0x000fce0000410000 */
[----:B------:R-:W-:Y:S01]  /*7260*/  MUFU.EX2 R181, R181 ;  /* 0x000000b500b57308 */ /* 0x000fe20000000800 */
[----:B--2---:R-:W-:-:S07]  /*7270*/  FMNMX.FTZ R176, R197, R176, !PT ;  /* 0x000000b0c5b07209 */ /* 0x004fce0007810000 */
[----:B------:R-:W-:Y:S01]  /*7280*/  MUFU.EX2 R182, R182 ;  /* 0x000000b600b67308 */ /* 0x000fe20000000800 */
[C---:B------:R-:W-:Y:S01]  /*7290*/  FSETP.NEU.FTZ.AND P1, PT, R176.reuse, -INF , PT ;  /* 0xff800000b000780b */ /* 0x040fe20003f3d000 */
[----:B------:R-:W-:-:S06]  /*72a0*/  FMUL.FTZ R152, R176, UR10 ;  /* 0x0000000ab0987c20 */ /* 0x000fcc0008410000 */
[----:B------:R-:W-:Y:S01]  /*72b0*/  MUFU.EX2 R185, R185 ;  /* 0x000000b900b97308 */ /* 0x000fe20000000800 */
[----:B------:R-:W-:-:S05]  /*72c0*/  FSEL R152, R152, RZ, P1 ;  /* 0x000000ff98987208 */ /* 0x000fca0000800000 */
[--C-:B------:R-:W-:Y:S01]  /*72d0*/  FFMA.FTZ R11, R12, UR10, -R152.reuse ;  /* 0x0000000a0c0b7c23 */ /* 0x100fe20008010898 */
[--C-:B------:R-:W-:Y:S01]  /*72e0*/  FFMA.FTZ R12, R13, UR10, -R152.reuse ;  /* 0x0000000a0d0c7c23 */ /* 0x100fe20008010898 */
[----:B------:R-:W-:Y:S01]  /*72f0*/  FFMA.FTZ R13, R4, R2, R189 ;  /* 0x00000002040d7223 */ /* 0x000fe200000100bd */
[--C-:B-1----:R-:W-:Y:S01]  /*7300*/  FFMA.FTZ R198, R155, UR10, -R152.reuse ;  /* 0x0000000a9bc67c23 */ /* 0x102fe20008010898 */
[--C-:B------:R-:W-:Y:S01]  /*7310*/  FFMA.FTZ R204, R159, UR10, -R152.reuse ;  /* 0x0000000a9fcc7c23 */ /* 0x100fe20008010898 */
[----:B------:R-:W-:Y:S01]  /*7320*/  MUFU.EX2 R186, R186 ;  /* 0x000000ba00ba7308 */ /* 0x000fe20000000800 */
[----:B------:R-:W-:Y:S01]  /*7330*/  FADD.FTZ R2, R14, R13 ;  /* 0x0000000d0e027221 */ /* 0x000fe20000010000 */
[--C-:B------:R-:W-:Y:S01]  /*7340*/  FFMA.FTZ R13, R20, UR10, -R152.reuse ;  /* 0x0000000a140d7c23 */ /* 0x100fe20008010898 */
[--C-:B------:R-:W-:Y:S01]  /*7350*/  FFMA.FTZ R20, R21, UR10, -R152.reuse ;  /* 0x0000000a15147c23 */ /* 0x100fe20008010898 */
[----:B------:R-:W-:Y:S01]  /*7360*/  FFMA.FTZ R21, R154, UR10, -R152 ;  /* 0x0000000a9a157c23 */ /* 0x000fe20008010898 */
[----:B------:R-:W-:Y:S01]  /*7370*/  FADD.FTZ R197, R15, R2 ;  /* 0x000000020fc57221 */ /* 0x000fe20000010000 */
[--C-:B------:R-:W-:Y:S01]  /*7380*/  FFMA.FTZ R199, R166, UR10, -R152.reuse ;  /* 0x0000000aa6c77c23 */ /* 0x100fe20008010898 */
[--C-:B------:R-:W-:Y:S01]  /*7390*/  FFMA.FTZ R162, R162, UR10, -R152.reuse ;  /* 0x0000000aa2a27c23 */ /* 0x100fe20008010898 */
[----:B------:R-:W-:Y:S01]  /*73a0*/  MUFU.EX2 R190, R190 ;  /* 0x000000be00be7308 */ /* 0x000fe20000000800 */
[----:B------:R-:W-:Y:S01]  /*73b0*/  FADD.FTZ R197, R194, R197 ;  /* 0x000000c5c2c57221 */ /* 0x000fe20000010000 */
[--C-:B------:R-:W-:Y:S01]  /*73c0*/  FFMA.FTZ R167, R167, UR10, -R152.reuse ;  /* 0x0000000aa7a77c23 */ /* 0x100fe20008010898 */
[--C-:B------:R-:W-:Y:S01]  /*73d0*/  FFMA.FTZ R171, R171, UR10, -R152.reuse ;  /* 0x0000000aabab7c23 */ /* 0x100fe20008010898 */
[--C-:B------:R-:W-:Y:S01]  /*73e0*/  FFMA.FTZ R175, R175, UR10, -R152.reuse ;  /* 0x0000000aafaf7c23 */ /* 0x100fe20008010898 */
[----:B0-----:R-:W-:Y:S01]  /*73f0*/  FADD.FTZ R2, R156, R197 ;  /* 0x000000c59c027221 */ /* 0x001fe20000010000 */
[----:B---3--:R-:W-:Y:S01]  /*7400*/  F2FP.F16.F32.PACK_AB R156, R153, R156 ;  /* 0x0000009c999c723e */ /* 0x008fe200000000ff */
[----:B------:R-:W-:Y:S01]  /*7410*/  FFMA.FTZ R179, R179, UR10, -R152 ;  /* 0x0000000ab3b37c23 */ /* 0x000fe20008010898 */
[----:B------:R-:W-:Y:S01]  /*7420*/  MUFU.EX2 R191, R191 ;  /* 0x000000bf00bf7308 */ /* 0x000fe20000000800 */
[----:B------:R-:W-:Y:S01]  /*7430*/  FADD.FTZ R2, R153, R2 ;  /* 0x0000000299027221 */ /* 0x000fe20000010000 */
[--C-:B------:R-:W-:Y:S01]  /*7440*/  FFMA.FTZ R180, R180, UR10, -R152.reuse ;  /* 0x0000000ab4b47c23 */ /* 0x100fe20008010898 */
[--C-:B------:R-:W-:Y:S01]  /*7450*/  FFMA.FTZ R183, R183, UR10, -R152.reuse ;  /* 0x0000000ab7b77c23 */ /* 0x100fe20008010898 */
[----:B------:R-:W-:Y:S01]  /*7460*/  FFMA.FTZ R187, R187, UR10, -R152 ;  /* 0x0000000abbbb7c23 */ /* 0x000fe20008010898 */
[----:B----4-:R-:W-:Y:S01]  /*7470*/  FADD.FTZ R197, R157, R2 ;  /* 0x000000029dc57221 */ /* 0x010fe20000010000 */
[--C-:B------:R-:W-:Y:S01]  /*7480*/  FFMA.FTZ R188, R188, UR10, -R152.reuse ;  /* 0x0000000abcbc7c23 */ /* 0x100fe20008010898 */
[--C-:B------:R-:W-:Y:S01]  /*7490*/  FFMA.FTZ R192, R192, UR10, -R152.reuse ;  /* 0x0000000ac0c07c23 */ /* 0x100fe20008010898 */
[----:B------:R-:W-:Y:S01]  /*74a0*/  MUFU.EX2 R195, R195 ;  /* 0x000000c300c37308 */ /* 0x000fe20000000800 */
[----:B-----5:R-:W-:Y:S01]  /*74b0*/  FADD.FTZ R2, R160, R197 ;  /* 0x000000c5a0027221 */ /* 0x020fe20000010000 */
[--C-:B------:R-:W-:Y:S01]  /*74c0*/  FFMA.FTZ R197, R158, UR10, -R152.reuse ;  /* 0x0000000a9ec57c23 */ /* 0x100fe20008010898 */
[--C-:B------:R-:W-:Y:S01]  /*74d0*/  FFMA.FTZ R158, R163, UR10, -R152.reuse ;  /* 0x0000000aa39e7c23 */ /* 0x100fe20008010898 */
[----:B------:R-:W-:Y:S01]  /*74e0*/  FFMA.FTZ R193, R193, UR10, -R152 ;  /* 0x0000000ac1c17c23 */ /* 0x000fe20008010898 */
[----:B------:R-:W-:Y:S01]  /*74f0*/  FADD.FTZ R155, R161, R2 ;  /* 0x00000002a19b7221 */ /* 0x000fe20000010000 */
[----:B------:R-:W-:-:S02]  /*7500*/  FSEL R2, R176, RZ, P1 ;  /* 0x000000ffb0027208 */ /* 0x000fc40000800000 */
[----:B------:R-:W0:Y:S01]  /*7510*/  MUFU.EX2 R196, R196 ;  /* 0x000000c400c47308 */ /* 0x000e220000000800 */
[----:B------:R-:W-:Y:S02]  /*7520*/  FADD.FTZ R154, R164, R155 ;  /* 0x0000009ba49a7221 */ /* 0x000fe40000010000 */
[----:B------:R-:W-:Y:S02]  /*7530*/  FADD.FTZ R2, -R2, R5 ;  /* 0x0000000502027221 */ /* 0x000fe40000010100 */
[----:B------:R-:W-:-:S03]  /*7540*/  FADD.FTZ R155, R165, R154 ;  /* 0x0000009aa59b7221 */ /* 0x000fc60000010000 */
[----:B------:R-:W-:Y:S01]  /*7550*/  MUFU.EX2 R11, R11 ;  /* 0x0000000b000b7308 */ /* 0x000fe20000000800 */
[----:B------:R-:W-:Y:S01]  /*7560*/  FADD.FTZ R154, R168, R155 ;  /* 0x0000009ba89a7221 */ /* 0x000fe20000010000 */
[----:B------:R-:W-:-:S03]  /*7570*/  FFMA.FTZ R155, R174, UR10, -R152 ;  /* 0x0000000aae9b7c23 */ /* 0x000fc60008010898 */
[----:B------:R-:W-:-:S03]  /*7580*/  FADD.FTZ R5, R169, R154 ;  /* 0x0000009aa9057221 */ /* 0x000fc60000010000 */
[----:B------:R-:W-:Y:S01]  /*7590*/  MUFU.EX2 R12, R12 ;  /* 0x0000000c000c7308 */ /* 0x000fe20000000800 */
[----:B------:R-:W-:Y:S01]  /*75a0*/  FADD.FTZ R154, R172, R5 ;  /* 0x00000005ac9a7221 */ /* 0x000fe20000010000 */
[----:B------:R-:W-:Y:S01]  /*75b0*/  FFMA.FTZ R5, R170, UR10, -R152 ;  /* 0x0000000aaa057c23 */ /* 0x000fe20008010898 */
[----:B0-----:R-:W-:Y:S02]  /*75c0*/  F2FP.F16.F32.PACK_AB R174, R196, R195 ;  /* 0x000000c3c4ae723e */ /* 0x001fe400000000ff */
[----:B------:R-:W-:-:S03]  /*75d0*/  FADD.FTZ R159, R173, R154 ;  /* 0x0000009aad9f7221 */ /* 0x000fc60000010000 */
[----:B------:R-:W-:Y:S01]  /*75e0*/  MUFU.EX2 R13, R13 ;  /* 0x0000000d000d7308 */ /* 0x000fe20000000800 */
[----:B------:R-:W-:Y:S01]  /*75f0*/  FADD.FTZ R154, R178, R159 ;  /* 0x0000009fb29a7221 */ /* 0x000fe20000010000 */
[----:B------:R-:W-:Y:S01]  /*7600*/  FFMA.FTZ R159, R184, UR10, -R152 ;  /* 0x0000000ab89f7c23 */ /* 0x000fe20008010898 */
[----:B------:R-:W-:Y:S02]  /*7610*/  F2FP.F16.F32.PACK_AB R152, R14, R189 ;  /* 0x000000bd0e98723e */ /* 0x000fe400000000ff */
[----:B------:R-:W-:-:S03]  /*7620*/  FADD.FTZ R215, R181, R154 ;  /* 0x0000009ab5d77221 */ /* 0x000fc60000010000 */
[----:B------:R-:W-:Y:S01]  /*7630*/  MUFU.EX2 R20, R20 ;  /* 0x0000001400147308 */ /* 0x000fe20000000800 */
[----:B------:R-:W-:-:S04]  /*7640*/  FADD.FTZ R154, R182, R215 ;  /* 0x000000d7b69a7221 */ /* 0x000fc80000010000 */
[----:B------:R-:W-:Y:S01]  /*7650*/  FADD.FTZ R215, R185, R154 ;  /* 0x0000009ab9d77221 */ /* 0x000fe20000010000 */
[----:B------:R-:W-:Y:S02]  /*7660*/  F2FP.F16.F32.PACK_AB R154, R194, R15 ;  /* 0x0000000fc29a723e */ /* 0x000fe400000000ff */
[----:B------:R-:W-:Y:S01]  /*7670*/  MUFU.EX2 R21, R21 ;  /* 0x0000001500157308 */ /* 0x000fe20000000800 */
[----:B------:R-:W-:-:S04]  /*7680*/  FADD.FTZ R215, R186, R215 ;  /* 0x000000d7bad77221 */ /* 0x000fc80000010000 */
[----:B------:R-:W-:-:S03]  /*7690*/  FADD.FTZ R166, R190, R215 ;  /* 0x000000d7bea67221 */ /* 0x000fc60000010000 */
[----:B------:R-:W-:Y:S01]  /*76a0*/  MUFU.EX2 R198, R198 ;  /* 0x000000c600c67308 */ /* 0x000fe20000000800 */
[----:B------:R-:W-:Y:S01]  /*76b0*/  FADD.FTZ R170, R191, R166 ;  /* 0x000000a6bfaa7221 */ /* 0x000fe20000010000 */
[----:B------:R-:W-:Y:S01]  /*76c0*/  F2FP.F16.F32.PACK_AB R166, R178, R173 ;  /* 0x000000adb2a6723e */ /* 0x000fe200000000ff */
[----:B------:R-:W-:Y:S02]  /*76d0*/  FMUL.FTZ R178, R2, UR10 ;  /* 0x0000000a02b27c20 */ /* 0x000fe40008410000 */
[----:B------:R-:W-:Y:S01]  /*76e0*/  FADD.FTZ R153, R195, R170 ;  /* 0x000000aac3997221 */ /* 0x000fe20000010000 */
[----:B------:R-:W-:Y:S02]  /*76f0*/  F2FP.F16.F32.PACK_AB R170, R186, R185 ;  /* 0x000000b9baaa723e */ /* 0x000fe400000000ff */
[----:B------:R-:W-:Y:S01]  /*7700*/  MUFU.EX2 R197, R197 ;  /* 0x000000c500c57308 */ /* 0x000fe20000000800 */
[----:B------:R-:W-:-:S07]  /*7710*/  FADD.FTZ R2, R196, R153 ;  /* 0x00000099c4027221 */ /* 0x000fce0000010000 */
[----:B------:R-:W0:Y:S08]  /*7720*/  MUFU.EX2 R178, R178 ;  /* 0x000000b200b27308 */ /* 0x000e300000000800 */
[----:B------:R-:W-:Y:S08]  /*7730*/  MUFU.EX2 R204, R204 ;  /* 0x000000cc00cc7308 */ /* 0x000ff00000000800 */
[----:B------:R1:W-:Y:S01]  /*7740*/  MUFU.EX2 R163, R162 ;  /* 0x000000a200a37308 */ /* 0x0003e20000000800 */
[----:B0-----:R-:W-:Y:S01]  /*7750*/  FFMA.FTZ R153, R178, R0, R11 ;  /* 0x00000000b2997223 */ /* 0x001fe2000001000b */
[-C--:B------:R-:W-:Y:S01]  /*7760*/  FMUL.FTZ R26, R26, R178.reuse ;  /* 0x000000b21a1a7220 */ /* 0x080fe20000410000 */
[-C--:B------:R-:W-:Y:S01]  /*7770*/  FMUL.FTZ R27, R27, R178.reuse ;  /* 0x000000b21b1b7220 */ /* 0x080fe20000410000 */
[-C--:B------:R-:W-:Y:S01]  /*7780*/  FMUL.FTZ R30, R30, R178.reuse ;  /* 0x000000b21e1e7220 */ /* 0x080fe20000410000 */
[----:B------:R-:W-:Y:S01]  /*7790*/  FADD.FTZ R0, R12, R153 ;  /* 0x000000990c007221 */ /* 0x000fe20000010000 */
[-C--:B------:R-:W-:Y:S01]  /*77a0*/  FMUL.FTZ R31, R31, R178.reuse ;  /* 0x000000b21f1f7220 */ /* 0x080fe20000410000 */
[-C--:B------:R-:W-:Y:S01]  /*77b0*/  FMUL.FTZ R34, R34, R178.reuse ;  /* 0x000000b222227220 */ /* 0x080fe20000410000 */
[----:B------:R0:W2:Y:S01]  /*77c0*/  MUFU.EX2 R184, R158 ;  /* 0x0000009e00b87308 */ /* 0x0000a20000000800 */
[----:B------:R-:W-:Y:S01]  /*77d0*/  FADD.FTZ R153, R13, R0 ;  /* 0x000000000d997221 */ /* 0x000fe20000010000 */
[----:B-1----:R-:W-:Y:S01]  /*77e0*/  F2FP.F16.F32.PACK_AB R162, R168, R165 ;  /* 0x000000a5a8a2723e */ /* 0x002fe200000000ff */
[-C--:B------:R-:W-:Y:S01]  /*77f0*/  FMUL.FTZ R35, R35, R178.reuse ;  /* 0x000000b223237220 */ /* 0x080fe20000410000 */
[----:B------:R-:W-:Y:S01]  /*7800*/  F2FP.F16.F32.PACK_AB R168, R182, R181 ;  /* 0x000000b5b6a8723e */ /* 0x000fe200000000ff */
[----:B------:R-:W-:Y:S01]  /*7810*/  FADD.FTZ R186, R20, R153 ;  /* 0x0000009914ba7221 */ /* 0x000fe20000010000 */
[-C--:B------:R-:W-:Y:S01]  /*7820*/  FMUL.FTZ R38, R38, R178.reuse ;  /* 0x000000b226267220 */ /* 0x080fe20000410000 */
[-C--:B------:R-:W-:Y:S01]  /*7830*/  FMUL.FTZ R39, R39, R178.reuse ;  /* 0x000000b227277220 */ /* 0x080fe20000410000 */
[----:B------:R-:W1:Y:S01]  /*7840*/  MUFU.EX2 R14, R199 ;  /* 0x000000c7000e7308 */ /* 0x000e620000000800 */
[----:B------:R-:W-:Y:S01]  /*7850*/  FADD.FTZ R153, R21, R186 ;  /* 0x000000ba15997221 */ /* 0x000fe20000010000 */
[----:B0-----:R-:W-:Y:S01]  /*7860*/  F2FP.F16.F32.PACK_AB R158, R160, R157 ;  /* 0x0000009da09e723e */ /* 0x001fe200000000ff */
[-C--:B------:R-:W-:Y:S01]  /*7870*/  FMUL.FTZ R42, R42, R178.reuse ;  /* 0x000000b22a2a7220 */ /* 0x080fe20000410000 */
[----:B------:R-:W-:Y:S01]  /*7880*/  F2FP.F16.F32.PACK_AB R160, R164, R161 ;  /* 0x000000a1a4a0723e */ /* 0x000fe200000000ff */
[----:B------:R-:W-:Y:S01]  /*7890*/  FADD.FTZ R186, R198, R153 ;  /* 0x00000099c6ba7221 */ /* 0x000fe20000010000 */
[----:B------:R-:W-:Y:S01]  /*78a0*/  F2FP.F16.F32.PACK_AB R164, R172, R169 ;  /* 0x000000a9aca4723e */ /* 0x000fe200000000ff */
[----:B------:R-:W-:Y:S01]  /*78b0*/  FMUL.FTZ R43, R43, R178 ;  /* 0x000000b22b2b7220 */ /* 0x000fe20000410000 */
[----:B------:R-:W0:Y:S01]  /*78c0*/  MUFU.EX2 R15, R167 ;  /* 0x000000a7000f7308 */ /* 0x000e220000000800 */
[----:B------:R-:W-:Y:S01]  /*78d0*/  FADD.FTZ R153, R197, R186 ;  /* 0x000000bac5997221 */ /* 0x000fe20000010000 */
[----:B------:R-:W-:Y:S01]  /*78e0*/  F2FP.F16.F32.PACK_AB R172, R191, R190 ;  /* 0x000000bebfac723e */ /* 0x000fe200000000ff */
[-C--:B------:R-:W-:Y:S01]  /*78f0*/  FMUL.FTZ R46, R46, R178.reuse ;  /* 0x000000b22e2e7220 */ /* 0x080fe20000410000 */
[----:B--2---:R-:W-:Y:S01]  /*7900*/  F2FP.F16.F32.PACK_AB R161, R184, R163 ;  /* 0x000000a3b8a1723e */ /* 0x004fe200000000ff */
[----:B------:R-:W-:Y:S01]  /*7910*/  FADD.FTZ R186, R204, R153 ;  /* 0x00000099ccba7221 */ /* 0x000fe20000010000 */
[----:B------:R-:W-:Y:S01]  /*7920*/  F2FP.F16.F32.PACK_AB R157, R198, R21 ;  /* 0x00000015c69d723e */ /* 0x000fe200000000ff */
[-C--:B------:R-:W-:Y:S01]  /*7930*/  FMUL.FTZ R47, R47, R178.reuse ;  /* 0x000000b22f2f7220 */ /* 0x080fe20000410000 */
[----:B------:R-:W2:Y:S01]  /*7940*/  MUFU.EX2 R5, R5 ;  /* 0x0000000500057308 */ /* 0x000ea20000000800 */
[----:B------:R-:W-:Y:S01]  /*7950*/  FADD.FTZ R153, R163, R186 ;  /* 0x000000baa3997221 */ /* 0x000fe20000010000 */
[-C--:B------:R-:W-:Y:S01]  /*7960*/  FMUL.FTZ R50, R50, R178.reuse ;  /* 0x000000b232327220 */ /* 0x080fe20000410000 */
[-C--:B------:R-:W-:Y:S01]  /*7970*/  FMUL.FTZ R51, R51, R178.reuse ;  /* 0x000000b233337220 */ /* 0x080fe20000410000 */
[-C--:B------:R-:W-:Y:S01]  /*7980*/  FMUL.FTZ R54, R54, R178.reuse ;  /* 0x000000b236367220 */ /* 0x080fe20000410000 */
[----:B------:R-:W-:Y:S01]  /*7990*/  FADD.FTZ R153, R184, R153 ;  /* 0x00000099b8997221 */ /* 0x000fe20000010000 */
[-C--:B------:R-:W-:Y:S01]  /*79a0*/  FMUL.FTZ R55, R55, R178.reuse ;  /* 0x000000b237377220 */ /* 0x080fe20000410000 */
[----:B------:R-:W-:Y:S01]  /*79b0*/  FMUL.FTZ R58, R58, R178 ;  /* 0x000000b23a3a7220 */ /* 0x000fe20000410000 */
[----:B------:R-:W3:Y:S01]  /*79c0*/  MUFU.EX2 R182, R171 ;  /* 0x000000ab00b67308 */ /* 0x000ee20000000800 */
[----:B-1----:R-:W-:Y:S01]  /*79d0*/  FADD.FTZ R190, R14, R153 ;  /* 0x000000990ebe7221 */ /* 0x002fe20000010000 */
[----:B0-----:R-:W-:Y:S01]  /*79e0*/  F2FP.F16.F32.PACK_AB R163, R15, R14 ;  /* 0x0000000e0fa3723e */ /* 0x001fe200000000ff */
[-C--:B------:R-:W-:Y:S01]  /*79f0*/  FMUL.FTZ R59, R59, R178.reuse ;  /* 0x000000b23b3b7220 */ /* 0x080fe20000410000 */
[-C--:B------:R-:W-:Y:S01]  /*7a00*/  FMUL.FTZ R62, R62, R178.reuse ;  /* 0x000000b23e3e7220 */ /* 0x080fe20000410000 */
[----:B------:R-:W-:Y:S01]  /*7a10*/  FADD.FTZ R190, R15, R190 ;  /* 0x000000be0fbe7221 */ /* 0x000fe20000010000 */
[-C--:B------:R-:W-:Y:S01]  /*7a20*/  FMUL.FTZ R63, R63, R178.reuse ;  /* 0x000000b23f3f7220 */ /* 0x080fe20000410000 */
[-C--:B------:R-:W-:Y:S01]  /*7a30*/  FMUL.FTZ R66, R66, R178.reuse ;  /* 0x000000b242427220 */ /* 0x080fe20000410000 */
[----:B------:R0:W1:Y:S01]  /*7a40*/  MUFU.EX2 R167, R155 ;  /* 0x0000009b00a77308 */ /* 0x0000620000000800 */
        /* <DEDUP_REMOVED lines=8> */
[C---:B---3--:R-:W-:Y:S01]  /*7ad0*/  FADD.FTZ R190, R182.reuse, R153 ;  /* 0x00000099b6be7221 */ /* 0x048fe20000010000 */
[----:B------:R-:W-:Y:S01]  /*7ae0*/  F2FP.F16.F32.PACK_AB R165, R182, R5 ;  /* 0x00000005b6a5723e */ /* 0x000fe200000000ff */
[-C--:B------:R-:W-:Y:S01]  /*7af0*/  FMUL.FTZ R79, R79, R178.reuse ;  /* 0x000000b24f4f7220 */ /* 0x080fe20000410000 */
[----:B0-----:R-:W-:Y:S01]  /*7b00*/  F2FP.F16.F32.PACK_AB R155, R20, R13 ;  /* 0x0000000d149b723e */ /* 0x001fe200000000ff */
        /* <DEDUP_REMOVED lines=27> */
[----:B------:R0:W3:Y:S01]  /*7cc0*/  MUFU.EX2 R186, R159 ;  /* 0x0000009f00ba7308 */ /* 0x0000e20000000800 */
[C---:B-1----:R-:W-:Y:S01]  /*7cd0*/  FADD.FTZ R190, R180.reuse, R153 ;  /* 0x00000099b4be7221 */ /* 0x042fe20000010000 */
[----:B------:R-:W-:Y:S01]  /*7ce0*/  F2FP.F16.F32.PACK_AB R169, R180, R169 ;  /* 0x000000a9b4a9723e */ /* 0x000fe200000000ff */
[-C--:B------:R-:W-:Y:S01]  /*7cf0*/  FMUL.FTZ R122, R122, R178.reuse ;  /* 0x000000b27a7a7220 */ /* 0x080fe20000410000 */
[-C--:B------:R-:W-:Y:S01]  /*7d00*/  FMUL.FTZ R123, R123, R178.reuse ;  /* 0x000000b27b7b7220 */ /* 0x080fe20000410000 */
[-C--:B------:R-:W-:Y:S01]  /*7d10*/  FMUL.FTZ R126, R126, R178.reuse ;  /* 0x000000b27e7e7220 */ /* 0x080fe20000410000 */
[-C--:B------:R-:W-:Y:S01]  /*7d20*/  FMUL.FTZ R127, R127, R178.reuse ;  /* 0x000000b27f7f7220 */ /* 0x080fe20000410000 */
[-C--:B------:R-:W-:Y:S01]  /*7d30*/  FMUL.FTZ R130, R130, R178.reuse ;  /* 0x000000b282827220 */ /* 0x080fe20000410000 */
[----:B------:R-:W1:Y:S01]  /*7d40*/  MUFU.EX2 R173, R187 ;  /* 0x000000bb00ad7308 */ /* 0x000e620000000800 */
[----:B--2---:R-:W-:Y:S01]  /*7d50*/  FADD.FTZ R153, R171, R190 ;  /* 0x000000beab997221 */ /* 0x004fe20000010000 */
[----:B0-----:R-:W-:Y:S01]  /*7d60*/  F2FP.F16.F32.PACK_AB R159, R204, R197 ;  /* 0x000000c5cc9f723e */ /* 0x001fe200000000ff */
[-C--:B------:R-:W-:Y:S01]  /*7d70*/  FMUL.FTZ R131, R131, R178.reuse ;  /* 0x000000b283837220 */ /* 0x080fe20000410000 */
[-C--:B------:R-:W-:Y:S01]  /*7d80*/  FMUL.FTZ R134, R134, R178.reuse ;  /* 0x000000b286867220 */ /* 0x080fe20000410000 */
[-C--:B------:R-:W-:Y:S01]  /*7d90*/  FMUL.FTZ R135, R135, R178.reuse ;  /* 0x000000b287877220 */ /* 0x080fe20000410000 */
[-C--:B------:R-:W-:Y:S01]  /*7da0*/  FMUL.FTZ R138, R138, R178.reuse ;  /* 0x000000b28a8a7220 */ /* 0x080fe20000410000 */
[-C--:B------:R-:W-:Y:S01]  /*7db0*/  FMUL.FTZ R139, R139, R178.reuse ;  /* 0x000000b28b8b7220 */ /* 0x080fe20000410000 */
[----:B------:R-:W0:Y:S01]  /*7dc0*/  MUFU.EX2 R188, R188 ;  /* 0x000000bc00bc7308 */ /* 0x000e220000000800 */
[----:B---3--:R-:W-:Y:S01]  /*7dd0*/  FADD.FTZ R194, R186, R153 ;  /* 0x00000099bac27221 */ /* 0x008fe20000010000 */
[----:B------:R-:W-:Y:S01]  /*7de0*/  F2FP.F16.F32.PACK_AB R153, R12, R11 ;  /* 0x0000000b0c99723e */ /* 0x000fe200000000ff */
[-C--:B------:R-:W-:Y:S01]  /*7df0*/  FMUL.FTZ R142, R142, R178.reuse ;  /* 0x000000b28e8e7220 */ /* 0x080fe20000410000 */
[----:B------:R-:W-:Y:S01]  /*7e00*/  F2FP.F16.F32.PACK_AB R171, R186, R171 ;  /* 0x000000abbaab723e */ /* 0x000fe200000000ff */
[-C--:B------:R-:W-:Y:S01]  /*7e10*/  FMUL.FTZ R143, R143, R178.reuse ;  /* 0x000000b28f8f7220 */ /* 0x080fe20000410000 */
[-C--:B------:R-:W-:Y:S01]  /*7e20*/  FMUL.FTZ R146, R146, R178.reuse ;  /* 0x000000b292927220 */ /* 0x080fe20000410000 */
[-C--:B------:R-:W-:Y:S01]  /*7e30*/  FMUL.FTZ R147, R147, R178.reuse ;  /* 0x000000b293937220 */ /* 0x080fe20000410000 */
[----:B------:R-:W2:Y:S01]  /*7e40*/  MUFU.EX2 R175, R192 ;  /* 0x000000c000af7308 */ /* 0x000ea20000000800 */
[----:B-1----:R-:W-:Y:S01]  /*7e50*/  FADD.FTZ R11, R173, R194 ;  /* 0x000000c2ad0b7221 */ /* 0x002fe20000010000 */
[-C--:B------:R-:W-:Y:S01]  /*7e60*/  FMUL.FTZ R150, R150, R178.reuse ;  /* 0x000000b296967220 */ /* 0x080fe20000410000 */
[----:B------:R-:W-:-:S05]  /*7e70*/  FMUL.FTZ R151, R151, R178 ;  /* 0x000000b297977220 */ /* 0x000fca0000410000 */
[----:B------:R-:W1:Y:S01]  /*7e80*/  MUFU.EX2 R190, R193 ;  /* 0x000000c100be7308 */ /* 0x000e620000000800 */
[C---:B0-----:R-:W-:Y:S01]  /*7e90*/  FADD.FTZ R4, R188.reuse, R11 ;  /* 0x0000000bbc047221 */ /* 0x041fe20000010000 */
[----:B------:R-:W-:-:S03]  /*7ea0*/  F2FP.F16.F32.PACK_AB R173, R188, R173 ;  /* 0x000000adbcad723e */ /* 0x000fc600000000ff */
[----:B--2---:R-:W-:-:S04]  /*7eb0*/  FADD.FTZ R5, R175, R4 ;  /* 0x00000004af057221 */ /* 0x004fc80000010000 */
[C---:B-1----:R-:W-:Y:S01]  /*7ec0*/  FADD.FTZ R0, R190.reuse, R5 ;  /* 0x00000005be007221 */ /* 0x042fe20000010000 */
[----:B------:R-:W-:Y:S01]  /*7ed0*/  F2FP.F16.F32.PACK_AB R175, R190, R175 ;  /* 0x000000afbeaf723e */ /* 0x000fe200000000ff */
[----:B------:R-:W-:Y:S06]  /*7ee0*/  @!P0 BRA `(.L_x_1791) ;  /* 0x0000000000048947 */ /* 0x000fec0003800000 */
[----:B------:R-:W-:Y:S01]  /*7ef0*/  BPT.TRAP 0x1 ;  /* 0x000000040000795c */ /* 0x000fe20000300000 */
.L_x_1791:
[----:B------:R0:W1:Y:S01]  /*7f00*/  SYNCS.PHASECHK.TRANS64.TRYWAIT P1, [UR28+0x22850], R8 ;  /* 0x02285008ff0075a7 */ /* 0x000062000802015c */
[----:B------:R-:W-:Y:S05]  /*7f10*/  @!P0 BRA `(.L_x_1792) ;  /* 0x0000000000048947 */ /* 0x000fea0003800000 */
[----:B------:R-:W-:Y:S01]  /*7f20*/  BPT.TRAP 0x1 ;  /* 0x000000040000795c */ /* 0x000fe20000300000 */
.L_x_1792:
[----:B-1----:R-:W-:Y:S05]  /*7f30*/  @P1 BRA `(.L_x_1793) ;  /* 0x0000000000081947 */ /* 0x002fea0003800000 */
[----:B------:R-:W1:Y:S02]  /*7f40*/  SYNCS.PHASECHK.TRANS64.TRYWAIT P1, [UR28+0x22850], R8 ;  /* 0x02285008ff0075a7 */ /* 0x000e64000802015c */
[----:B-1----:R-:W-:Y:S05]  /*7f50*/  @!P1 BRA `(.L_x_1794) ;  /* 0x000000dc00f49947 */ /* 0x002fea0003800000 */
.L_x_1793:
[----:B------:R-:W2:Y:S01]  /*7f60*/  S2R R4, SR_TID.X ;  /* 0x0000000000047919 */ /* 0x000ea20000002100 */
[----:B------:R-:W-:Y:S01]  /*7f70*/  UIMAD UR11, UR36, 0xc00, UR21 ;  /* 0x00000c00240b78a4 */ /* 0x000fe2000f8e0215 */
[----:B------:R-:W-:Y:S01]  /*7f80*/  UMOV UR7, 0x40000040 ;  /* 0x4000004000077882 */ /* 0x000fe20000000000 */
[----:B------:R-:W3:Y:S05]  /*7f90*/  S2R R5, SR_TID.X ;  /* 0x0000000000057919 */ /* 0x000eea0000002100 */
[----:B------:R-:W-:Y:S01]  /*7fa0*/  UMOV UR6, UR11 ;  /* 0x0000000b00067c82 */ /* 0x000fe20008000000 */
[----:B--2---:R-:W-:Y:S02]  /*7fb0*/  SHF.R.U32.HI R4, RZ, 0x7, R4 ;  /* 0x00000007ff047819 */ /* 0x004fe40000011604 */
[----:B---3--:R-:W-:-:S03]  /*7fc0*/  LOP3.LUT P1, RZ, R5, 0x7f, RZ, 0xc0, !PT ;  /* 0x0000007f05ff7812 */ /* 0x008fc6000782c0ff */
[----:B------:R-:W-:Y:S02]  /*7fd0*/  VIADD R4, R4, 0x8 ;  /* 0x0000000804047836 */ /* 0x000fe40000000000 */
[----:B------:R-:W-:-:S03]  /*7fe0*/  IMAD.MOV.U32 R5, RZ, RZ, R176 ;  /* 0x000000ffff057224 */ /* 0x000fc600078e00b0 */
[----:B------:R2:W-:Y:S05]  /*7ff0*/  BAR.SYNC.DEFER_BLOCKING R4, 0x100 ;  /* 0x000400040000751d */ /* 0x0005ea0000010000 */
[----:B-1----:R-:W-:Y:S02]  /*8000*/  @!P1 VIADD R177, R177, 0x22860 ;  /* 0x00022860b1b19836 */ /* 0x002fe40000000000 */
[----:B--2---:R-:W-:-:S03]  /*8010*/  IMAD.MOV.U32 R4, RZ, RZ, R10 ;  /* 0x000000ffff047224 */ /* 0x004fc600078e000a */
[----:B------:R-:W-:Y:S01]  /*8020*/  @!P1 PRMT R177, RZ, 0x654, R177 ;  /* 0x00000654ffb19816 */ /* 0x000fe200000000b1 */
        /* <DEDUP_REMOVED lines=34> */
[C---:B------:R-:W-:Y:S01]  /*8250*/  ISETP.GT.AND P1, PT, R3.reuse, UR23, PT ;  /* 0x0000001703007c0c */ /* 0x040fe2000bf24270 */
[----:B------:R-:W-:-:S12]  /*8260*/  VIADD R3, R3, 0xffffffff ;  /* 0xffffffff03037836 */ /* 0x000fd80000000000 */
[----:B-1----:R-:W-:Y:S05]  /*8270*/  @P1 BRA `(.L_x_1795) ;  /* 0xffffffc8008c1947 */ /* 0x002fea000383ffff */
[----:B------:R-:W-:Y:S02]  /*8280*/  IMAD.MOV.U32 R5, RZ, RZ, R176 ;  /* 0x000000ffff057224 */ /* 0x000fe400078e00b0 */
[----:B------:R-:W-:-:S07]  /*8290*/  IMAD.MOV.U32 R4, RZ, RZ, R10 ;  /* 0x000000ffff047224 */ /* 0x000fce00078e000a */
.L_x_1778:
[----:B------:R-:W-:Y:S01]  /*82a0*/  ULDC UR6, c[0x0][0x448] ;  /* 0x0001120000067ab9 */ /* 0x000fe20000000800 */
[----:B------:R-:W-:Y:S01]  /*82b0*/  IADD3 R9, R16, 0x1, -R9 ;  /* 0x0000000110097810 */ /* 0x000fe20007ffe809 */
[----:B------:R-:W-:Y:S01]  /*82c0*/  UISETP.NE.AND UP0, UPT, UR6, 0x1, UPT ;  /* 0x000000010600788c */ /* 0x000fe2000bf05270 */
[----:B------:R-:W-:Y:S02]  /*82d0*/  ULDC UR15, c[0x0][0x9e4] ;  /* 0x00027900000f7ab9 */ /* 0x000fe40000000800 */
[----:B------:R-:W-:Y:S01]  /*82e0*/  R2UR UR14, R9 ;  /* 0x00000000090e72ca */ /* 0x000fe200000e0000 */
[----:B------:R-:W-:Y:S02]  /*82f0*/  UISETP.GE.AND UP1, UPT, UR15, 0x1, UPT ;  /* 0x000000010f00788c */ /* 0x000fe4000bf26270 */
[----:B------:R-:W-:-:S04]  /*8300*/  UIADD3 UR11, UR43, 0x7f, URZ ;  /* 0x0000007f2b0b7890 */ /* 0x000fc8000fffe03f */
[----:B------:R-:W-:Y:S01]  /*8310*/  PLOP3.LUT P1, PT, PT, PT, UP1, 0x40, 0x0 ;  /* 0x000000000000781c */ /* 0x000fe20003f2e818 */
[----:B------:R-:W-:Y:S01]  /*8320*/  @UP0 ULDC UR6, c[0x0][0x44c] ;  /* 0x0001130000060ab9 */ /* 0x000fe20000000800 */
[----:B------:R-:W-:Y:S01]  /*8330*/  @UP0 ULDC UR18, c[0x0][0x450] ;  /* 0x0001140000120ab9 */ /* 0x000fe20000000800 */
[----:B------:R-:W-:-:S04]  /*8340*/  UIMAD.WIDE.U32 UR6, UR11, UR6, URZ ;  /* 0x000000060b0672a5 */ /* 0x000fc8000f8e003f */
[----:B------:R-:W-:-:S04]  /*8350*/  @UP0 USHF.R.U32.HI UR11, URZ, UR18, UR7 ;  /* 0x000000123f0b0299 */ /* 0x000fc80008011607 */
[----:B------:R-:W-:-:S03]  /*8360*/  UIADD3 UR11, UR14, UR11, URZ ;  /* 0x0000000b0e0b7290 */ /* 0x000fc6000fffe03f */
[----:B------:R-:W-:Y:S02]  /*8370*/  ULDC UR14, c[0x0][0x9dc] ;  /* 0x00027700000e7ab9 */ /* 0x000fe40000000800 */
[----:B------:R-:W-:Y:S01]  /*8380*/  UIADD3 UR14, UR11, -UR14, URZ ;  /* 0x8000000e0b0e7290 */ /* 0x000fe2000fffe03f */
[----:B------:R-:W-:Y:S11]  /*8390*/  @P1 BRA `(.L_x_1796) ;  /* 0x0000000000441947 */ /* 0x000ff60003800000 */
[----:B------:R-:W-:-:S06]  /*83a0*/  UISETP.GT.AND UP2, UPT, UR11, -0x1, UPT ;  /* 0xffffffff0b00788c */ /* 0x000fcc000bf44270 */
[----:B------:R-:W-:-:S13]  /*83b0*/  PLOP3.LUT P1, PT, PT, PT, UP2, 0x80, 0x0 ;  /* 0x000000000000781c */ /* 0x000fda0003f2f028 */
[----:B------:R-:W-:Y:S05]  /*83c0*/  @P1 BRA `(.L_x_1797) ;  /* 0x00000000001c1947 */ /* 0x000fea0003800000 */
[----:B------:R-:W-:Y:S02]  /*83d0*/  UISETP.NE.AND UP2, UPT, UR15, 0x1, UPT ;  /* 0x000000010f00788c */ /* 0x000fe4000bf45270 */
[----:B------:R-:W-:-:S09]  /*83e0*/  ULOP3.LUT UR11, URZ, UR11, URZ, 0x33, !UPT ;  /* 0x0000000b3f0b7292 */ /* 0x000fd2000f8e333f */
[----:B------:R-:W-:Y:S02]  /*83f0*/  @UP2 ULDC.64 UR18, c[0x0][0x9e8] ;  /* 0x00027a0000122ab9 */ /* 0x000fe40000000a00 */
[----:B------:R-:W-:-:S04]  /*8400*/  UIMAD.WIDE.U32 UR6, UR11, UR18, URZ ;  /* 0x000000120b0672a5 */ /* 0x000fc8000f8e003f */
[----:B------:R-:W-:-:S04]  /*8410*/  @UP2 USHF.R.U32.HI UR11, URZ, UR19, UR7 ;  /* 0x000000133f0b2299 */ /* 0x000fc80008011607 */
[----:B------:R-:W-:Y:S01]  /*8420*/  ULOP3.LUT UR11, URZ, UR11, URZ, 0x33, !UPT ;  /* 0x0000000b3f0b7292 */ /* 0x000fe2000f8e333f */
[----:B------:R-:W-:Y:S11]  /*8430*/  BRA `(.L_x_1798) ;  /* 0x0000000000107947 */ /* 0x000ff60003800000 */
.L_x_1797:
[----:B------:R-:W-:-:S11]  /*8440*/  UISETP.NE.AND UP2, UPT, UR15, 0x1, UPT ;  /* 0x000000010f00788c */ /* 0x000fd6000bf45270 */
[----:B------:R-:W-:Y:S02]  /*8450*/  @UP2 ULDC.64 UR18, c[0x0][0x9e8] ;  /* 0x00027a0000122ab9 */ /* 0x000fe40000000a00 */
[----:B------:R-:W-:-:S04]  /*8460*/  UIMAD.WIDE.U32 UR6, UR11, UR18, URZ ;  /* 0x000000120b0672a5 */ /* 0x000fc8000f8e003f */
[----:B------:R-:W-:-:S12]  /*8470*/  @UP2 USHF.R.U32.HI UR11, URZ, UR19, UR7 ;  /* 0x000000133f0b2299 */ /* 0x000fd80008011607 */
.L_x_1798:
[----:B------:R-:W-:-:S04]  /*8480*/  UIMAD UR11, UR11, UR15, URZ ;  /* 0x0000000f0b0b72a4 */ /* 0x000fc8000f8e023f */
[----:B------:R-:W-:-:S04]  /*8490*/  UISETP.LT.AND UP2, UPT, UR14, UR11, UPT ;  /* 0x0000000b0e00728c */ /* 0x000fc8000bf41270 */
[----:B------:R-:W-:-:S12]  /*84a0*/  USEL UR14, UR14, UR11, !UP2 ;  /* 0x0000000b0e0e7287 */ /* 0x000fd8000d000000 */
.L_x_1796:
[----:B------:R-:W-:-:S04]  /*84b0*/  UIADD3 UR6, UR14, 0x5f, URZ ;  /* 0x0000005f0e067890 */ /* 0x000fc8000fffe03f */
[----:B------:R-:W-:-:S04]  /*84c0*/  UIMAD.WIDE UR6, UR6, 0x2aaaaaab, URZ ;  /* 0x2aaaaaab060678a5 */ /* 0x000fc8000f8e023f */
[----:B------:R-:W-:-:S04]  /*84d0*/  USHF.R.U32.HI UR6, URZ, 0x1f, UR7 ;  /* 0x0000001f3f067899 */ /* 0x000fc80008011607 */
[----:B------:R-:W-:-:S04]  /*84e0*/  ULEA.HI.SX32 UR6, UR7, UR6, 0x1c ;  /* 0x0000000607067291 */ /* 0x000fc8000f8fe23f */
[----:B------:R-:W-:-:S04]  /*84f0*/  UISETP.LT.AND UP2, UPT, UR39, UR6, UPT ;  /* 0x000000062700728c */ /* 0x000fc8000bf41270 */
[----:B------:R-:W-:-:S06]  /*8500*/  USEL UR23, UR39, UR6, !UP2 ;  /* 0x0000000627177287 */ /* 0x000fcc000d000000 */
[----:B------:R-:W-:-:S13]  /*8510*/  ISETP.GE.AND P1, PT, R3, UR23, PT ;  /* 0x0000001703007c0c */ /* 0x000fda000bf26270 */
[----:B------:R-:W-:Y:S05]  /*8520*/  @!P1 BRA `(.L_x_1799) ;  /* 0x0000002000e09947 */ /* 0x000fea0003800000 */
[----:B0-----:R-:W-:Y:S01]  /*8530*/  IMAD.MOV.U32 R8, RZ, RZ, R5 ;  /* 0x000000ffff087224 */ /* 0x001fe200078e0005 */
[----:B------:R-:W-:Y:S01]  /*8540*/  ULDC UR25, c[0x0][0x9d8] ;  /* 0x0002760000197ab9 */ /* 0x000fe20000000800 */
[----:B------:R-:W-:Y:S01]  /*8550*/  IMAD.MOV.U32 R9, RZ, RZ, R4 ;  /* 0x000000ffff097224 */ /* 0x000fe200078e0004 */
[----:B------:R-:W-:Y:S01]  /*8560*/  ULDC UR24, c[0x0][0x988] ;  /* 0x0002620000187ab9 */ /* 0x000fe20000000800 */
[----:B------:R-:W-:-:S07]  /*8570*/  IMAD.MOV.U32 R6, RZ, RZ, R3 ;  /* 0x000000ffff067224 */ /* 0x000fce00078e0003 */
.L_x_1808:
[----:B------:R-:W-:Y:S01]  /*8580*/  UIADD3 UR36, UR36, 0x1, URZ ;  /* 0x0000000124247890 */ /* 0x000fe2000fffe03f */
[C---:B------:R-:W-:Y:S01]  /*8590*/  ISETP.GT.AND P1, PT, R6.reuse, UR23, PT ;  /* 0x0000001706007c0c */ /* 0x040fe2000bf24270 */
[----:B------:R-:W-:Y:S02]  /*85a0*/  VIADD R6, R6, 0xffffffff ;  /* 0xffffffff06067836 */ /* 0x000fe40000000000 */
[----:B------:R-:W-:-:S04]  /*85b0*/  UISETP.NE.AND UP2, UPT, UR36, 0x2, UPT ;  /* 0x000000022400788c */ /* 0x000fc8000bf45270 */
[----:B------:R-:W-:Y:S02]  /*85c0*/  USEL UR6, URZ, 0x1, UP2 ;  /* 0x000000013f067887 */ /* 0x000fe40009000000 */
[----:B------:R-:W-:Y:S02]  /*85d0*/  USEL UR36, UR36, URZ, UP2 ;  /* 0x0000003f24247287 */ /* 0x000fe40009000000 */
[----:B------:R-:W-:Y:S01]  /*85e0*/  ULOP3.LUT UR37, UR37, UR6, URZ, 0x3c, !UPT ;  /* 0x0000000625257292 */ /* 0x000fe2000f8e3c3f */
[----:B-1----:R-:W-:Y:S11]  /*85f0*/  @!P0 BRA `(.L_x_1800) ;  /* 0x0000000000048947 */ /* 0x002ff60003800000 */
[----:B------:R-:W-:Y:S01]  /*8600*/  BPT.TRAP 0x1 ;  /* 0x000000040000795c */ /* 0x000fe20000300000 */
.L_x_1800:
        /* <DEDUP_REMOVED lines=9> */
.L_x_1801:
[----:B-1----:R-:W-:Y:S05]  /*86a0*/  @P2 BRA `(.L_x_1802) ;  /* 0x0000000000082947 */ /* 0x002fea0003800000 */
[----:B------:R-:W1:Y:S02]  /*86b0*/  SYNCS.PHASECHK.TRANS64.TRYWAIT P2, [UR26+0x22830], R3 ;  /* 0x02283003ff0075a7 */ /* 0x000e64000804015a */
[----:B-1----:R-:W-:Y:S05]  /*86c0*/  @!P2 BRA `(.L_x_1803) ;  /* 0x000000d8002ca947 */ /* 0x002fea0003800000 */
.L_x_1802:
        /* <DEDUP_REMOVED lines=11> */
[----:B--2---:R-:W-:Y:S02]  /*8780*/  LOP3.LUT P2, RZ, R214, 0x7f, RZ, 0xc0, !PT ;  /* 0x0000007fd6ff7812 */ /* 0x004fe4000784c0ff */
[----:B------:R-:W-:Y:S01]  /*8790*/  SHF.R.U32.HI R214, RZ, 0x7, R214 ;  /* 0x00000007ffd67819 */ /* 0x000fe200000116d6 */
[----:B------:R-:W-:Y:S02]  /*87a0*/  WARPGROUP.DEPBAR.LE gsb0, 0x0 ;  /* 0x00008000000079c5 */ /* 0x000fe40000010000 */
[----:B------:R-:W-:-:S06]  /*87b0*/  WARPGROUP.ARRIVE ;  /* 0x00000000000079c5 */ /* 0x000fcc0000000000 */
[----:B------:R-:W-:Y:S03]  /*87c0*/  HGMMA.64x96x16.F32 R152, gdesc[UR4], R152, gsb0 ;  /* 0x01600000049879f0 */ /* 0x000fe60008000898 */
        /* <DEDUP_REMOVED lines=84> */
[----:B-1----:R-:W-:Y:S01]  /*8d10*/  FMNMX.FTZ R4, R168, R177, !PT ;  /* 0x000000b1a8047209 */ /* 0x002fe20007810000 */
[----:B------:R-:W-:-:S06]  /*8d20*/  FMUL.FTZ R177, R197, UR25 ;  /* 0x00000019c5b17c20 */ /* 0x000fcc0008410000 */
        /* <DEDUP_REMOVED lines=14> */
[----:B------:R-:W-:Y:S01]  /*8e10*/  FMUL.FTZ R181, R183, UR25 ;  /* 0x00000019b7b57c20 */ /* 0x000fe20008410000 */
[----:B------:R-:W-:Y:S01]  /*8e20*/  FMUL.FTZ R183, R187, UR25 ;  /* 0x00000019bbb77c20 */ /* 0x000fe20008410000 */
[----:B------:R-:W-:-:S04]  /*8e30*/  FMUL.FTZ R187, R195, UR25 ;  /* 0x00000019c3bb7c20 */ /* 0x000fc80008410000 */
[----:B------:R-:W2:Y:S01]  /*8e40*/  MUFU.TANH R11, R11 ;  /* 0x0000000b000b7308 */ /* 0x000ea20000002400 */
[----:B---3--:R-:W-:-:S05]  /*8e50*/  FMNMX.FTZ R4, R177, R4, !PT ;  /* 0x00000004b1047209 */ /* 0x008fca0007810000 */
[----:B------:R-:W3:Y:S02]  /*8e60*/  SHFL.BFLY PT, R185, R4, 0x2, 0x1f ;  /* 0x0c401f0004b97f89 */ /* 0x000ee400000e0000 */
[----:B------:R-:W4:Y:S01]  /*8e70*/  MUFU.TANH R13, R13 ;  /* 0x0000000d000d7308 */ /* 0x000f220000002400 */
[----:B-1----:R-:W-:-:S07]  /*8e80*/  FMNMX.FTZ R190, R7, R8, !PT ;  /* 0x0000000807be7209 */ /* 0x002fce0007810000 */
[----:B------:R-:W1:Y:S01]  /*8e90*/  MUFU.TANH R15, R15 ;  /* 0x0000000f000f7308 */ /* 0x000e620000002400 */
[----:B--2---:R-:W-:-:S07]  /*8ea0*/  FMNMX.FTZ R190, R11, R190, !PT ;  /* 0x000000be0bbe7209 */ /* 0x004fce0007810000 */
[----:B------:R-:W2:Y:S01]  /*8eb0*/  MUFU.TANH R21, R21 ;  /* 0x0000001500157308 */ /* 0x000ea20000002400 */
[----:B----4-:R-:W-:Y:S02]  /*8ec0*/  FMNMX.FTZ R190, R13, R190, !PT ;  /* 0x000000be0dbe7209 */ /* 0x010fe40007810000 */
[----:B---3--:R-:W-:Y:S01]  /*8ed0*/  FMNMX.FTZ R192, R4, R185, !PT ;  /* 0x000000b904c07209 */ /* 0x008fe20007810000 */
[----:B------:R-:W-:-:S04]  /*8ee0*/  FMUL.FTZ R185, R191, UR25 ;  /* 0x00000019bfb97c20 */ /* 0x000fc80008410000 */
[----:B------:R-:W3:Y:S01]  /*8ef0*/  MUFU.TANH R153, R153 ;  /* 0x0000009900997308 */ /* 0x000ee20000002400 */
[----:B-1----:R-:W-:Y:S01]  /*8f00*/  FMNMX.FTZ R190, R15, R190, !PT ;  /* 0x000000be0fbe7209 */ /* 0x002fe20007810000 */
[----:B------:R-:W1:Y:S06]  /*8f10*/  SHFL.BFLY PT, R193, R192, 0x1, 0x1f ;  /* 0x0c201f00c0c17f89 */ /* 0x000e6c00000e0000 */
[----:B------:R-:W4:Y:S01]  /*8f20*/  MUFU.TANH R156, R156 ;  /* 0x0000009c009c7308 */ /* 0x000f220000002400 */
[----:B--2---:R-:W-:-:S07]  /*8f30*/  FMNMX.FTZ R190, R21, R190, !PT ;  /* 0x000000be15be7209 */ /* 0x004fce0007810000 */
[----:B------:R-:W2:Y:S08]  /*8f40*/  MUFU.TANH R157, R157 ;  /* 0x0000009d009d7308 */ /* 0x000eb00000002400 */
[----:B------:R-:W5:Y:S01]  /*8f50*/  MUFU.TANH R160, R160 ;  /* 0x000000a000a07308 */ /* 0x000f620000002400 */
[----:B-1----:R-:W-:-:S05]  /*8f60*/  FMNMX.FTZ R4, R192, R193, !PT ;  /* 0x000000c1c0047209 */ /* 0x002fca0007810000 */
[C---:B------:R-:W-:Y:S02]  /*8f70*/  FMUL.FTZ R199, R4.reuse, UR10 ;  /* 0x0000000a04c77c20 */ /* 0x040fe40008410000 */
[----:B------:R-:W1:Y:S01]  /*8f80*/  MUFU.TANH R161, R161 ;  /* 0x000000a100a17308 */ /* 0x000e620000002400 */
[----:B------:R-:W-:Y:S01]  /*8f90*/  FADD.FTZ R9, -R4, R9 ;  /* 0x0000000904097221 */ /* 0x000fe20000010100 */
[--C-:B------:R-:W-:Y:S01]  /*8fa0*/  FFMA.FTZ R191, R5, UR10, -R199.reuse ;  /* 0x0000000a05bf7c23 */ /* 0x100fe200080108c7 */
[----:B---3--:R-:W-:Y:S01]  /*8fb0*/  FMNMX.FTZ R5, R153, R190, !PT ;  /* 0x000000be99057209 */ /* 0x008fe20007810000 */
[--C-:B------:R-:W-:Y:S01]  /*8fc0*/  FFMA.FTZ R193, R14, UR10, -R199.reuse ;  /* 0x0000000a0ec17c23 */ /* 0x100fe200080108c7 */
[--C-:B------:R-:W-:Y:S01]  /*8fd0*/  FFMA.FTZ R195, R152, UR10, -R199.reuse ;  /* 0x0000000a98c37c23 */ /* 0x100fe200080108c7 */
[--C-:B------:R-:W-:Y:S02]  /*8fe0*/  FFMA.FTZ R154, R154, UR10, -R199.reuse ;  /* 0x0000000a9a9a7c23 */ /* 0x100fe400080108c7 */
[----:B------:R-:W3:Y:S01]  /*8ff0*/  MUFU.TANH R163, R163 ;  /* 0x000000a300a37308 */ /* 0x000ee20000002400 */
[----:B----4-:R-:W-:Y:S01]  /*9000*/  FMNMX.FTZ R190, R156, R5, !PT ;  /* 0x000000059cbe7209 */ /* 0x010fe20007810000 */
[----:B------:R-:W-:Y:S01]  /*9010*/  FMUL.FTZ R9, R9, UR10 ;  /* 0x0000000a09097c20 */ /* 0x000fe20008410000 */
[--C-:B------:R-:W-:Y:S01]  /*9020*/  FFMA.FTZ R10, R10, UR10, -R199.reuse ;  /* 0x0000000a0a0a7c23 */ /* 0x100fe200080108c7 */
[--C-:B------:R-:W-:Y:S01]  /*9030*/  FFMA.FTZ R197, R164, UR10, -R199.reuse ;  /* 0x0000000aa4c57c23 */ /* 0x100fe200080108c7 */
[----:B--2---:R-:W-:Y:S01]  /*9040*/  FMNMX.FTZ R5, R157, R190, !PT ;  /* 0x000000be9d057209 */ /* 0x004fe20007810000 */
[--C-:B------:R-:W-:Y:S01]  /*9050*/  FFMA.FTZ R190, R20, UR10, -R199.reuse ;  /* 0x0000000a14be7c23 */ /* 0x100fe200080108c7 */
[--C-:B------:R-:W-:Y:S01]  /*9060*/  FFMA.FTZ R164, R165, UR10, -R199.reuse ;  /* 0x0000000aa5a47c23 */ /* 0x100fe200080108c7 */
[----:B------:R-:W2:Y:S01]  /*9070*/  MUFU.TANH R175, R175 ;  /* 0x000000af00af7308 */ /* 0x000ea20000002400 */
[----:B-----5:R-:W-:Y:S01]  /*9080*/  FMNMX.FTZ R14, R160, R5, !PT ;  /* 0x00000005a00e7209 */ /* 0x020fe20007810000 */
[--C-:B------:R-:W-:Y:S01]  /*9090*/  FFMA.FTZ R165, R166, UR10, -R199.reuse ;  /* 0x0000000aa6a57c23 */ /* 0x100fe200080108c7 */
[--C-:B------:R-:W-:Y:S01]  /*90a0*/  FFMA.FTZ R12, R12, UR10, -R199.reuse ;  /* 0x0000000a0c0c7c23 */ /* 0x100fe200080108c7 */
[--C-:B------:R-:W-:Y:S01]  /*90b0*/  FFMA.FTZ R166, R167, UR10, -R199.reuse ;  /* 0x0000000aa7a67c23 */ /* 0x100fe200080108c7 */
[----:B-1----:R-:W-:Y:S01]  /*90c0*/  FMNMX.FTZ R20, R161, R14, !PT ;  /* 0x0000000ea1147209 */ /* 0x002fe20007810000 */
[--C-:B------:R-:W-:Y:S01]  /*90d0*/  FFMA.FTZ R167, R168, UR10, -R199.reuse ;  /* 0x0000000aa8a77c23 */ /* 0x100fe200080108c7 */
[--C-:B------:R-:W-:Y:S01]  /*90e0*/  FFMA.FTZ R168, R169, UR10, -R199.reuse ;  /* 0x0000000aa9a87c23 */ /* 0x100fe200080108c7 */
[----:B------:R-:W1:Y:S01]  /*90f0*/  MUFU.TANH R178, R178 ;  /* 0x000000b200b27308 */ /* 0x000e620000002400 */
        /* <DEDUP_REMOVED lines=8> */
[----:B--2---:R-:W-:Y:S01]  /*9180*/  FMNMX.FTZ R5, R175, R20, !PT ;  /* 0x00000014af057209 */ /* 0x004fe20007810000 */
[--C-:B------:R-:W-:Y:S01]  /*9190*/  FFMA.FTZ R159, R159, UR10, -R199.reuse ;  /* 0x0000000a9f9f7c23 */ /* 0x100fe200080108c7 */
[--C-:B------:R-:W-:Y:S01]  /*91a0*/  FFMA.FTZ R162, R162, UR10, -R199.reuse ;  /* 0x0000000aa2a27c23 */ /* 0x100fe200080108c7 */
[----:B------:R-:W-:-:S04]  /*91b0*/  FFMA.FTZ R174, R176, UR10, -R199 ;  /* 0x0000000ab0ae7c23 */ /* 0x000fc800080108c7 */
[----:B------:R-:W2:Y:S01]  /*91c0*/  MUFU.TANH R180, R180 ;  /* 0x000000b400b47308 */ /* 0x000ea20000002400 */
[----:B-1----:R-:W-:-:S07]  /*91d0*/  FMNMX.FTZ R20, R178, R5, !PT ;  /* 0x00000005b2147209 */ /* 0x002fce0007810000 */
[----:B------:R-:W1:Y:S01]  /*91e0*/  MUFU.TANH R181, R181 ;  /* 0x000000b500b57308 */ /* 0x000e620000002400 */
[----:B---3--:R-:W-:-:S07]  /*91f0*/  FMNMX.FTZ R5, R179, R20, !PT ;  /* 0x00000014b3057209 */ /* 0x008fce0007810000 */
[----:B------:R-:W3:Y:S01]  /*9200*/  MUFU.TANH R182, R182 ;  /* 0x000000b600b67308 */ /* 0x000ee20000002400 */
[----:B--2---:R-:W-:-:S07]  /*9210*/  FMNMX.FTZ R152, R180, R5, !PT ;  /* 0x00000005b4987209 */ /* 0x004fce0007810000 */
        /* <DEDUP_REMOVED lines=14> */
[----:B------:R-:W-:Y:S01]  /*9300*/  MUFU.EX2 R20, R154 ;  /* 0x0000009a00147308 */ /* 0x000fe20000000800 */
[----:B---3--:R-:W-:-:S07]  /*9310*/  FMNMX.FTZ R152, R188, R5, !PT ;  /* 0x00000005bc987209 */ /* 0x008fce0007810000 */
[----:B------:R-:W1:Y:S01]  /*9320*/  MUFU.EX2 R9, R9 ;  /* 0x0000000900097308 */ /* 0x000e620000000800 */
[----:B--2---:R-:W-:-:S05]  /*9330*/  FMNMX.FTZ R152, R189, R152, !PT ;  /* 0x00000098bd987209 */ /* 0x004fca0007810000 */
[----:B------:R-:W2:Y:S02]  /*9340*/  SHFL.BFLY PT, R5, R152, 0x2, 0x1f ;  /* 0x0c401f0098057f89 */ /* 0x000ea400000e0000 */
[----:B------:R-:W3:Y:S08]  /*9350*/  MUFU.EX2 R10, R10 ;  /* 0x0000000a000a7308 */ /* 0x000ef00000000800 */
[----:B------:R-:W4:Y:S01]  /*9360*/  MUFU.EX2 R191, R191 ;  /* 0x000000bf00bf7308 */ /* 0x000f220000000800 */
[-C--:B-1----:R-:W-:Y:S01]  /*9370*/  FMUL.FTZ R24, R24, R9.reuse ;  /* 0x0000000918187220 */ /* 0x082fe20000410000 */
[-C--:B------:R-:W-:Y:S01]  /*9380*/  FMUL.FTZ R25, R25, R9.reuse ;  /* 0x0000000919197220 */ /* 0x080fe20000410000 */
[-C--:B------:R-:W-:Y:S01]  /*9390*/  FMUL.FTZ R28, R28, R9.reuse ;  /* 0x000000091c1c7220 */ /* 0x080fe20000410000 */
[-C--:B------:R-:W-:Y:S01]  /*93a0*/  FMUL.FTZ R29, R29, R9.reuse ;  /* 0x000000091d1d7220 */ /* 0x080fe20000410000 */
[-C--:B------:R-:W-:Y:S01]  /*93b0*/  FMUL.FTZ R32, R32, R9.reuse ;  /* 0x0000000920207220 */ /* 0x080fe20000410000 */
[-C--:B------:R-:W-:Y:S01]  /*93c0*/  FMUL.FTZ R33, R33, R9.reuse ;  /* 0x0000000921217220 */ /* 0x080fe20000410000 */
[-C--:B------:R-:W-:Y:S01]  /*93d0*/  FMUL.FTZ R36, R36, R9.reuse ;  /* 0x0000000924247220 */ /* 0x080fe20000410000 */
[----:B------:R-:W1:Y:S01]  /*93e0*/  MUFU.EX2 R12, R12 ;  /* 0x0000000c000c7308 */ /* 0x000e620000000800 */
[----:B---3--:R-:W-:Y:S01]  /*93f0*/  FFMA.FTZ R2, R9, R2, R10 ;  /* 0x0000000209027223 */ /* 0x008fe2000001000a */
[-C--:B------:R-:W-:Y:S01]  /*9400*/  FMUL.FTZ R37, R37, R9.reuse ;  /* 0x0000000925257220 */ /* 0x080fe20000410000 */
[-C--:B------:R-:W-:Y:S01]  /*9410*/  FMUL.FTZ R40, R40, R9.reuse ;  /* 0x0000000928287220 */ /* 0x080fe20000410000 */
[-C--:B------:R-:W-:Y:S01]  /*9420*/  FMUL.FTZ R41, R41, R9.reuse ;  /* 0x0000000929297220 */ /* 0x080fe20000410000 */
[----:B------:R-:W-:Y:S01]  /*9430*/  FMUL.FTZ R44, R44, R9 ;  /* 0x000000092c2c7220 */ /* 0x000fe20000410000 */
[----:B--2---:R-:W-:Y:S01]  /*9440*/  FMNMX.FTZ R154, R152, R5, !PT ;  /* 0x00000005989a7209 */ /* 0x004fe20007810000 */
[-C--:B------:R-:W-:Y:S01]  /*9450*/  FMUL.FTZ R45, R45, R9.reuse ;  /* 0x000000092d2d7220 */ /* 0x080fe20000410000 */
[----:B------:R2:W-:Y:S01]  /*9460*/  MUFU.EX2 R14, R190 ;  /* 0x000000be000e7308 */ /* 0x0005e20000000800 */
[-C--:B------:R-:W-:Y:S01]  /*9470*/  FMUL.FTZ R48, R48, R9.reuse ;  /* 0x0000000930307220 */ /* 0x080fe20000410000 */
[-C--:B------:R-:W-:Y:S01]  /*9480*/  FMUL.FTZ R49, R49, R9.reuse ;  /* 0x0000000931317220 */ /* 0x080fe20000410000 */
[----:B------:R-:W3:Y:S01]  /*9490*/  SHFL.BFLY PT, R5, R154, 0x1, 0x1f ;  /* 0x0c201f009a057f89 */ /* 0x000ee200000e0000 */
[-C--:B------:R-:W-:Y:S01]  /*94a0*/  FMUL.FTZ R52, R52, R9.reuse ;  /* 0x0000000934347220 */ /* 0x080fe20000410000 */
[-C--:B------:R-:W-:Y:S01]  /*94b0*/  FMUL.FTZ R53, R53, R9.reuse ;  /* 0x0000000935357220 */ /* 0x080fe20000410000 */
[-C--:B------:R-:W-:Y:S01]  /*94c0*/  FMUL.FTZ R56, R56, R9.reuse ;  /* 0x0000000938387220 */ /* 0x080fe20000410000 */
[-C--:B------:R-:W-:Y:S01]  /*94d0*/  FMUL.FTZ R57, R57, R9.reuse ;  /* 0x0000000939397220 */ /* 0x080fe20000410000 */
[----:B------:R-:W5:Y:S01]  /*94e0*/  MUFU.EX2 R193, R193 ;  /* 0x000000c100c17308 */ /* 0x000f620000000800 */
[--C-:B--2---:R-:W-:Y:S01]  /*94f0*/  FFMA.FTZ R190, R158, UR10, -R199.reuse ;  /* 0x0000000a9ebe7c23 */ /* 0x104fe200080108c7 */
[----:B------:R-:W-:Y:S01]  /*9500*/  FFMA.FTZ R199, R177, UR10, -R199 ;  /* 0x0000000ab1c77c23 */ /* 0x000fe200080108c7 */
        /* <DEDUP_REMOVED lines=22> */
[----:B------:R-:W-:Y:S01]  /*9670*/  FADD.FTZ R8, -R5, R8 ;  /* 0x0000000805087221 */ /* 0x000fe20000010100 */
[----:B------:R-:W3:Y:S01]  /*9680*/  MUFU.EX2 R190, R190 ;  /* 0x000000be00be7308 */ /* 0x000ee20000000800 */
[----:B------:R-:W-:Y:S01]  /*9690*/  FMUL.FTZ R96, R96, R9 ;  /* 0x0000000960607220 */ /* 0x000fe20000410000 */
        /* <DEDUP_REMOVED lines=8> */
[----:B------:R-:W3:Y:S01]  /*9720*/  MUFU.EX2 R159, R159 ;  /* 0x0000009f009f7308 */ /* 0x000ee20000000800 */
[--C-:B------:R-:W-:Y:S01]  /*9730*/  FFMA.FTZ R11, R11, UR10, -R152.reuse ;  /* 0x0000000a0b0b7c23 */ /* 0x100fe20008010898 */
[--C-:B------:R-:W-:Y:S01]  /*9740*/  FFMA.FTZ R13, R13, UR10, -R152.reuse ;  /* 0x0000000a0d0d7c23 */ /* 0x100fe20008010898 */
[----:B------:R-:W-:Y:S01]  /*9750*/  @!P2 PRMT R153, RZ, 0x654, R153 ;  /* 0x00000654ff99a816 */ /* 0x000fe20000000099 */
[----:B------:R0:W-:Y:S06]  /*9760*/  BAR.ARV R7, 0x100 ;  /* 0x000400070000751d */ /* 0x0001ec0000002000 */
[----:B------:R4:W-:Y:S01]  /*9770*/  @!P2 SYNCS.ARRIVE.TRANS64.RED.A1T0 RZ, [R153+URZ], RZ ;  /* 0x000000ff99ffa9a7 */ /* 0x0009e2000810043f */
[----:B------:R-:W3:Y:S01]  /*9780*/  MUFU.EX2 R162, R162 ;  /* 0x000000a200a27308 */ /* 0x000ee20000000800 */
[--C-:B------:R-:W-:Y:S01]  /*9790*/  FFMA.FTZ R176, R15, UR10, -R152.reuse ;  /* 0x0000000a0fb07c23 */ /* 0x100fe20008010898 */
[----:B------:R-:W-:Y:S01]  /*97a0*/  FFMA.FTZ R15, R21, UR10, -R152 ;  /* 0x0000000a150f7c23 */ /* 0x000fe20008010898 */
        /* <DEDUP_REMOVED lines=8> */
[----:B-1----:R-:W-:Y:S01]  /*9830*/  FADD.FTZ R2, R12, R153 ;  /* 0x000000990c027221 */ /* 0x002fe20000010000 */
[-C--:B------:R-:W-:Y:S01]  /*9840*/  FMUL.FTZ R109, R109, R9.reuse ;  /* 0x000000096d6d7220 */ /* 0x080fe20000410000 */
[-C--:B------:R-:W-:Y:S01]  /*9850*/  FMUL.FTZ R112, R112, R9.reuse ;  /* 0x0000000970707220 */ /* 0x080fe20000410000 */
[-C--:B------:R-:W-:Y:S01]  /*9860*/  FMUL.FTZ R113, R113, R9.reuse ;  /* 0x0000000971717220 */ /* 0x080fe20000410000 */
[----:B-----5:R-:W-:Y:S01]  /*9870*/  FADD.FTZ R153, R193, R2 ;  /* 0x00000002c1997221 */ /* 0x020fe20000010000 */
[----:B------:R-:W1:Y:S01]  /*9880*/  MUFU.EX2 R164, R164 ;  /* 0x000000a400a47308 */ /* 0x000e620000000800 */
[-C--:B------:R-:W-:Y:S01]  /*9890*/  FMUL.FTZ R116, R116, R9.reuse ;  /* 0x0000000974747220 */ /* 0x080fe20000410000 */
[-C--:B------:R-:W-:Y:S01]  /*98a0*/  FMUL.FTZ R117, R117, R9.reuse ;  /* 0x0000000975757220 */ /* 0x080fe20000410000 */
[----:B------:R-:W-:Y:S01]  /*98b0*/  FADD.FTZ R2, R14, R153 ;  /* 0x000000990e027221 */ /* 0x000fe20000010000 */
[-C--:B------:R-:W-:Y:S01]  /*98c0*/  FMUL.FTZ R120, R120, R9.reuse ;  /* 0x0000000978787220 */ /* 0x080fe20000410000 */
[-C--:B------:R-:W-:Y:S01]  /*98d0*/  FMUL.FTZ R121, R121, R9.reuse ;  /* 0x0000000979797220 */ /* 0x080fe20000410000 */
[-C--:B------:R-:W-:Y:S01]  /*98e0*/  FMUL.FTZ R124, R124, R9.reuse ;  /* 0x000000097c7c7220 */ /* 0x080fe20000410000 */
[----:B--2---:R-:W-:Y:S01]  /*98f0*/  FADD.FTZ R153, R195, R2 ;  /* 0x00000002c3997221 */ /* 0x004fe20000010000 */
[----:B------:R-:W2:Y:S01]  /*9900*/  MUFU.EX2 R165, R165 ;  /* 0x000000a500a57308 */ /* 0x000ea20000000800 */
[-C--:B------:R-:W-:Y:S01]  /*9910*/  FMUL.FTZ R125, R125, R9.reuse ;  /* 0x000000097d7d7220 */ /* 0x080fe20000410000 */
[-C--:B------:R-:W-:Y:S01]  /*9920*/  FMUL.FTZ R128, R128, R9.reuse ;  /* 0x0000000980807220 */ /* 0x080fe20000410000 */
[----:B------:R-:W-:Y:S01]  /*9930*/  FADD.FTZ R2, R20, R153 ;  /* 0x0000009914027221 */ /* 0x000fe20000010000 */
[-C--:B------:R-:W-:Y:S01]  /*9940*/  FMUL.FTZ R129, R129, R9.reuse ;  /* 0x0000000981817220 */ /* 0x080fe20000410000 */
[-C--:B------:R-:W-:Y:S01]  /*9950*/  FMUL.FTZ R132, R132, R9.reuse ;  /* 0x0000000984847220 */ /* 0x080fe20000410000 */
[-C--:B------:R-:W-:Y:S01]  /*9960*/  FMUL.FTZ R133, R133, R9.reuse ;  /* 0x0000000985857220 */ /* 0x080fe20000410000 */
[----:B0-----:R-:W-:Y:S01]  /*9970*/  FADD.FTZ R153, R155, R2 ;  /* 0x000000029b997221 */ /* 0x001fe20000010000 */
[----:B------:R-:W0:Y:S01]  /*9980*/  MUFU.EX2 R166, R166 ;  /* 0x000000a600a67308 */ /* 0x000e220000000800 */
[-C--:B------:R-:W-:Y:S01]  /*9990*/  FMUL.FTZ R136, R136, R9.reuse ;  /* 0x0000000988887220 */ /* 0x080fe20000410000 */
[-C--:B------:R-:W-:Y:S01]  /*99a0*/  FMUL.FTZ R137, R137, R9.reuse ;  /* 0x0000000989897220 */ /* 0x080fe20000410000 */
[----:B---3--:R-:W-:Y:S01]  /*99b0*/  FADD.FTZ R2, R190, R153 ;  /* 0x00000099be027221 */ /* 0x008fe20000010000 */
[-C--:B------:R-:W-:Y:S01]  /*99c0*/  FMUL.FTZ R140, R140, R9.reuse ;  /* 0x000000098c8c7220 */ /* 0x080fe20000410000 */
[-C--:B------:R-:W-:Y:S01]  /*99d0*/  FMUL.FTZ R141, R141, R9.reuse ;  /* 0x000000098d8d7220 */ /* 0x080fe20000410000 */
[-C--:B------:R-:W-:Y:S01]  /*99e0*/  FMUL.FTZ R144, R144, R9.reuse ;  /* 0x0000000990907220 */ /* 0x080fe20000410000 */
[----:B------:R-:W-:Y:S01]  /*99f0*/  FADD.FTZ R153, R159, R2 ;  /* 0x000000029f997221 */ /* 0x000fe20000010000 */
[----:B------:R-:W3:Y:S01]  /*9a00*/  MUFU.EX2 R167, R167 ;  /* 0x000000a700a77308 */ /* 0x000ee20000000800 */
[-C--:B------:R-:W-:Y:S01]  /*9a10*/  FMUL.FTZ R145, R145, R9.reuse ;  /* 0x0000000991917220 */ /* 0x080fe20000410000 */
[-C--:B------:R-:W-:Y:S01]  /*9a20*/  FMUL.FTZ R148, R148, R9.reuse ;  /* 0x0000000994947220 */ /* 0x080fe20000410000 */
[----:B------:R-:W-:Y:S01]  /*9a30*/  FADD.FTZ R2, R162, R153 ;  /* 0x00000099a2027221 */ /* 0x000fe20000010000 */
[----:B------:R-:W-:Y:S01]  /*9a40*/  FMUL.FTZ R149, R149, R9 ;  /* 0x0000000995957220 */ /* 0x000fe20000410000 */
[--C-:B------:R-:W-:Y:S01]  /*9a50*/  FFMA.FTZ R21, R156, UR10, -R152.reuse ;  /* 0x0000000a9c157c23 */ /* 0x100fe20008010898 */
[----:B------:R-:W-:Y:S01]  /*9a60*/  FFMA.FTZ R194, R157, UR10, -R152 ;  /* 0x0000000a9dc27c23 */ /* 0x000fe20008010898 */
[----:B----4-:R-:W-:Y:S01]  /*9a70*/  FADD.FTZ R153, R197, R2 ;  /* 0x00000002c5997221 */ /* 0x010fe20000010000 */
[----:B------:R-:W4:Y:S01]  /*9a80*/  MUFU.EX2 R168, R168 ;  /* 0x000000a800a87308 */ /* 0x000f220000000800 */
[--C-:B------:R-:W-:Y:S01]  /*9a90*/  FFMA.FTZ R196, R160, UR10, -R152.reuse ;  /* 0x0000000aa0c47c23 */ /* 0x100fe20008010898 */
[--C-:B------:R-:W-:Y:S01]  /*9aa0*/  FFMA.FTZ R161, R161, UR10, -R152.reuse ;  /* 0x0000000aa1a17c23 */ /* 0x100fe20008010898 */
[----:B-1----:R-:W-:Y:S01]  /*9ab0*/  FADD.FTZ R2, R164, R153 ;  /* 0x00000099a4027221 */ /* 0x002fe20000010000 */
[--C-:B------:R-:W-:Y:S01]  /*9ac0*/  FFMA.FTZ R163, R163, UR10, -R152.reuse ;  /* 0x0000000aa3a37c23 */ /* 0x100fe20008010898 */
[--C-:B------:R-:W-:Y:S01]  /*9ad0*/  FFMA.FTZ R204, R179, UR10, -R152.reuse ;  /* 0x0000000ab3cc7c23 */ /* 0x100fe20008010898 */
[----:B------:R-:W-:Y:S01]  /*9ae0*/  FFMA.FTZ R179, R180, UR10, -R152 ;  /* 0x0000000ab4b37c23 */ /* 0x000fe20008010898 */
[----:B--2---:R-:W-:Y:S01]  /*9af0*/  FADD.FTZ R153, R165, R2 ;  /* 0x00000002a5997221 */ /* 0x004fe20000010000 */
[----:B------:R-:W1:Y:S01]  /*9b00*/  MUFU.EX2 R169, R169 ;  /* 0x000000a900a97308 */ /* 0x000e620000000800 */
[--C-:B------:R-:W-:Y:S01]  /*9b10*/  FFMA.FTZ R180, R181, UR10, -R152.reuse ;  /* 0x0000000ab5b47c23 */ /* 0x100fe20008010898 */
[--C-:B------:R-:W-:Y:S01]  /*9b20*/  FFMA.FTZ R181, R182, UR10, -R152.reuse ;  /* 0x0000000ab6b57c23 */ /* 0x100fe20008010898 */
[----:B0-----:R-:W-:Y:S01]  /*9b30*/  FADD.FTZ R2, R166, R153 ;  /* 0x00000099a6027221 */ /* 0x001fe20000010000 */
[--C-:B------:R-:W-:Y:S01]  /*9b40*/  FFMA.FTZ R182, R183, UR10, -R152.reuse ;  /* 0x0000000ab7b67c23 */ /* 0x100fe20008010898 */
[--C-:B------:R-:W-:Y:S01]  /*9b50*/  FFMA.FTZ R183, R184, UR10, -R152.reuse ;  /* 0x0000000ab8b77c23 */ /* 0x100fe20008010898 */
[----:B------:R-:W-:Y:S01]  /*9b60*/  FFMA.FTZ R184, R185, UR10, -R152 ;  /* 0x0000000ab9b87c23 */ /* 0x000fe20008010898 */
[----:B---3--:R-:W-:Y:S01]  /*9b70*/  FADD.FTZ R153, R167, R2 ;  /* 0x00000002a7997221 */ /* 0x008fe20000010000 */
[----:B------:R-:W0:Y:S01]  /*9b80*/  MUFU.EX2 R170, R170 ;  /* 0x000000aa00aa7308 */ /* 0x000e220000000800 */
[--C-:B------:R-:W-:Y:S01]  /*9b90*/  FFMA.FTZ R185, R186, UR10, -R152.reuse ;  /* 0x0000000abab97c23 */ /* 0x100fe20008010898 */
[--C-:B------:R-:W-:Y:S01]  /*9ba0*/  FFMA.FTZ R187, R187, UR10, -R152.reuse ;  /* 0x0000000abbbb7c23 */ /* 0x100fe20008010898 */
[----:B----4-:R-:W-:Y:S01]  /*9bb0*/  FADD.FTZ R2, R168, R153 ;  /* 0x00000099a8027221 */ /* 0x010fe20000010000 */
[--C-:B------:R-:W-:Y:S01]  /*9bc0*/  FFMA.FTZ R188, R188, UR10, -R152.reuse ;  /* 0x0000000abcbc7c23 */ /* 0x100fe20008010898 */
[----:B------:R-:W-:Y:S01]  /*9bd0*/  FFMA.FTZ R189, R189, UR10, -R152 ;  /* 0x0000000abdbd7c23 */ /* 0x000fe20008010898 */
[----:B------:R-:W-:-:S02]  /*9be0*/  F2FP.F16.F32.PACK_AB R152, R191, R10 ;  /* 0x0000000abf98723e */ /* 0x000fc400000000ff */
[----:B------:R-:W2:Y:S01]  /*9bf0*/  MUFU.EX2 R171, R171 ;  /* 0x000000ab00ab7308 */ /* 0x000ea20000000800 */
[----:B-1----:R-:W-:Y:S01]  /*9c00*/  FADD.FTZ R153, R169, R2 ;  /* 0x00000002a9997221 */ /* 0x002fe20000010000 */
[----:B------:R-:W-:Y:S02]  /*9c10*/  F2FP.F16.F32.PACK_AB R164, R165, R164 ;  /* 0x000000a4a5a4723e */ /* 0x000fe400000000ff */
[----:B------:R-:W-:Y:S02]  /*9c20*/  F2FP.F16.F32.PACK_AB R158, R155, R20 ;  /* 0x000000149b9e723e */ /* 0x000fe400000000ff */
[----:B------:R-:W-:Y:S02]  /*9c30*/  F2FP.F16.F32.PACK_AB R160, R159, R190 ;  /* 0x000000be9fa0723e */ /* 0x000fe400000000ff */
[----:B------:R-:W1:Y:S01]  /*9c40*/  MUFU.EX2 R172, R172 ;  /* 0x000000ac00ac7308 */ /* 0x000e620000000800 */
[----:B0-----:R-:W-:Y:S01]  /*9c50*/  FADD.FTZ R2, R170, R153 ;  /* 0x00000099aa027221 */ /* 0x001fe20000010000 */
[----:B------:R-:W-:-:S02]  /*9c60*/  F2FP.F16.F32.PACK_AB R166, R167, R166 ;  /* 0x000000a6a7a6723e */ /* 0x000fc400000000ff */
[----:B------:R-:W-:Y:S02]  /*9c70*/  F2FP.F16.F32.PACK_AB R168, R169, R168 ;  /* 0x000000a8a9a8723e */ /* 0x000fe400000000ff */
[----:B------:R-:W-:Y:S02]  /*9c80*/  F2FP.F16.F32.PACK_AB R154, R193, R12 ;  /* 0x0000000cc19a723e */ /* 0x000fe400000000ff */
[----:B------:R-:W0:Y:S01]  /*9c90*/  MUFU.EX2 R177, R177 ;  /* 0x000000b100b17308 */ /* 0x000e220000000800 */
[C---:B--2---:R-:W-:Y:S01]  /*9ca0*/  FADD.FTZ R9, R171.reuse, R2 ;  /* 0x00000002ab097221 */ /* 0x044fe20000010000 */
[----:B------:R-:W-:Y:S02]  /*9cb0*/  F2FP.F16.F32.PACK_AB R170, R171, R170 ;  /* 0x000000aaabaa723e */ /* 0x000fe400000000ff */
[----:B------:R-:W-:Y:S02]  /*9cc0*/  F2FP.F16.F32.PACK_AB R156, R195, R14 ;  /* 0x0000000ec39c723e */ /* 0x000fe400000000ff */
[----:B------:R-:W-:-:S02]  /*9cd0*/  F2FP.F16.F32.PACK_AB R162, R197, R162 ;  /* 0x000000a2c5a2723e */ /* 0x000fc400000000ff */
[----:B------:R-:W2:Y:S01]  /*9ce0*/  MUFU.EX2 R8, R8 ;  /* 0x0000000800087308 */ /* 0x000ea20000000800 */
[----:B-1----:R-:W-:-:S07]  /*9cf0*/  FADD.FTZ R2, R172, R9 ;  /* 0x00000009ac027221 */ /* 0x002fce0000010000 */
[----:B------:R-:W1:Y:S01]  /*9d00*/  MUFU.EX2 R173, R173 ;  /* 0x000000ad00ad7308 */ /* 0x000e620000000800 */
[-C--:B0-----:R-:W-:Y:S01]  /*9d10*/  FMUL.FTZ R26, R26, R177.reuse ;  /* 0x000000b11a1a7220 */ /* 0x081fe20000410000 */
[-C--:B------:R-:W-:Y:S01]  /*9d20*/  FMUL.FTZ R27, R27, R177.reuse ;  /* 0x000000b11b1b7220 */ /* 0x080fe20000410000 */
[-C--:B------:R-:W-:Y:S01]  /*9d30*/  FMUL.FTZ R30, R30, R177.reuse ;  /* 0x000000b11e1e7220 */ /* 0x080fe20000410000 */
[-C--:B------:R-:W-:Y:S01]  /*9d40*/  FMUL.FTZ R31, R31, R177.reuse ;  /* 0x000000b11f1f7220 */ /* 0x080fe20000410000 */
[-C--:B------:R-:W-:Y:S01]  /*9d50*/  FMUL.FTZ R34, R34, R177.reuse ;  /* 0x000000b122227220 */ /* 0x080fe20000410000 */
[-C--:B------:R-:W-:Y:S01]  /*9d60*/  FMUL.FTZ R35, R35, R177.reuse ;  /* 0x000000b123237220 */ /* 0x080fe20000410000 */
[-C--:B------:R-:W-:Y:S01]  /*9d70*/  FMUL.FTZ R38, R38, R177.reuse ;  /* 0x000000b126267220 */ /* 0x080fe20000410000 */
[----:B------:R-:W0:Y:S01]  /*9d80*/  MUFU.EX2 R11, R11 ;  /* 0x0000000b000b7308 */ /* 0x000e220000000800 */
[----:B--2---:R-:W-:Y:S01]  /*9d90*/  FFMA.FTZ R0, R177, R0, R8 ;  /* 0x00000000b1007223 */ /* 0x004fe20000010008 */
[-C--:B------:R-:W-:Y:S01]  /*9da0*/  FMUL.FTZ R39, R39, R177.reuse ;  /* 0x000000b127277220 */ /* 0x080fe20000410000 */
[-C--:B------:R-:W-:Y:S01]  /*9db0*/  FMUL.FTZ R42, R42, R177.reuse ;  /* 0x000000b12a2a7220 */ /* 0x080fe20000410000 */
[-C--:B------:R-:W-:Y:S01]  /*9dc0*/  FMUL.FTZ R43, R43, R177.reuse ;  /* 0x000000b12b2b7220 */ /* 0x080fe20000410000 */
[-C--:B------:R-:W-:Y:S01]  /*9dd0*/  FMUL.FTZ R46, R46, R177.reuse ;  /* 0x000000b12e2e7220 */ /* 0x080fe20000410000 */
[-C--:B------:R-:W-:Y:S01]  /*9de0*/  FMUL.FTZ R47, R47, R177.reuse ;  /* 0x000000b12f2f7220 */ /* 0x080fe20000410000 */
[-C--:B------:R-:W-:Y:S01]  /*9df0*/  FMUL.FTZ R50, R50, R177.reuse ;  /* 0x000000b132327220 */ /* 0x080fe20000410000 */
[----:B------:R-:W2:Y:S01]  /*9e00*/  MUFU.EX2 R174, R174 ;  /* 0x000000ae00ae7308 */ /* 0x000ea20000000800 */
        /* <DEDUP_REMOVED lines=68> */
[----:B------:R-:W-:Y:S01]  /*a250*/  FMUL.FTZ R151, R151, R177 ;  /* 0x000000b197977220 */ /* 0x000fe20000410000 */
[----:B------:R-:W-:-:S02]  /*a260*/  F2FP.F16.F32.PACK_AB R153, R11, R8 ;  /* 0x000000080b99723e */ /* 0x000fc400000000ff */
[----:B------:R-:W2:Y:S01]  /*a270*/  MUFU.EX2 R163, R163 ;  /* 0x000000a300a37308 */ /* 0x000ea20000000800 */
[----:B-1----:R-:W-:Y:S01]  /*a280*/  FADD.FTZ R0, R196, R9 ;  /* 0x00000009c4007221 */ /* 0x002fe20000010000 */
[----:B------:R-:W-:Y:S02]  /*a290*/  F2FP.F16.F32.PACK_AB R155, R176, R13 ;  /* 0x0000000db09b723e */ /* 0x000fe400000000ff */
[----:B------:R-:W-:Y:S02]  /*a2a0*/  F2FP.F16.F32.PACK_AB R157, R192, R15 ;  /* 0x0000000fc09d723e */ /* 0x000fe400000000ff */
[----:B------:R-:W-:Y:S02]  /*a2b0*/  F2FP.F16.F32.PACK_AB R159, R194, R21 ;  /* 0x00000015c29f723e */ /* 0x000fe400000000ff */
[----:B------:R-:W1:Y:S01]  /*a2c0*/  MUFU.EX2 R198, R198 ;  /* 0x000000c600c67308 */ /* 0x000e620000000800 */
[C---:B0-----:R-:W-:Y:S01]  /*a2d0*/  FADD.FTZ R0, R161.reuse, R0 ;  /* 0x00000000a1007221 */ /* 0x041fe20000010000 */
[----:B------:R-:W-:-:S06]  /*a2e0*/  F2FP.F16.F32.PACK_AB R161, R161, R196 ;  /* 0x000000c4a1a1723e */ /* 0x000fcc00000000ff */
        /* <DEDUP_REMOVED lines=31> */
[----:B--2---:R-:W-:Y:S01]  /*a4e0*/  FADD.FTZ R0, R188, R9 ;  /* 0x00000009bc007221 */ /* 0x004fe20000010000 */
[C---:B-1----:R-:W-:Y:S01]  /*a4f0*/  FADD.FTZ R2, R199.reuse, R2 ;  /* 0x00000002c7027221 */ /* 0x042fe20000010000 */
[----:B------:R-:W-:Y:S02]  /*a500*/  F2FP.F16.F32.PACK_AB R174, R199, R174 ;  /* 0x000000aec7ae723e */ /* 0x000fe400000000ff */
[C---:B0-----:R-:W-:Y:S01]  /*a510*/  FADD.FTZ R0, R189.reuse, R0 ;  /* 0x00000000bd007221 */ /* 0x041fe20000010000 */
[----:B------:R-:W-:Y:S01]  /*a520*/  F2FP.F16.F32.PACK_AB R175, R189, R188 ;  /* 0x000000bcbdaf723e */ /* 0x000fe200000000ff */
[----:B------:R-:W-:Y:S06]  /*a530*/  @!P0 BRA `(.L_x_1804) ;  /* 0x0000000000048947 */ /* 0x000fec0003800000 */
[----:B------:R-:W-:Y:S01]  /*a540*/  BPT.TRAP 0x1 ;  /* 0x000000040000795c */ /* 0x000fe20000300000 */
.L_x_1804:
[----:B------:R0:W1:Y:S01]  /*a550*/  SYNCS.PHASECHK.TRANS64.TRYWAIT P2, [UR26+0x22850], R3 ;  /* 0x02285003ff0075a7 */ /* 0x000062000804015a */
[----:B------:R-:W-:Y:S05]  /*a560*/  @!P0 BRA `(.L_x_1805) ;  /* 0x0000000000048947 */ /* 0x000fea0003800000 */
[----:B------:R-:W-:Y:S01]  /*a570*/  BPT.TRAP 0x1 ;  /* 0x000000040000795c */ /* 0x000fe20000300000 */
.L_x_1805:
[----:B-1----:R-:W-:Y:S05]  /*a580*/  @P2 BRA `(.L_x_1806) ;  /* 0x0000000000082947 */ /* 0x002fea0003800000 */
[----:B------:R-:W1:Y:S02]  /*a590*/  SYNCS.PHASECHK.TRANS64.TRYWAIT P2, [UR26+0x22850], R3 ;  /* 0x02285003ff0075a7 */ /* 0x000e64000804015a */
[----:B-1----:R-:W-:Y:S05]  /*a5a0*/  @!P2 BRA `(.L_x_1807) ;  /* 0x000000b8008ca947 */ /* 0x002fea0003800000 */
.L_x_1806:
[----:B------:R-:W2:Y:S01]  /*a5b0*/  S2R R8, SR_TID.X ;  /* 0x0000000000087919 */ /* 0x000ea20000002100 */
[----:B------:R-:W-:Y:S01]  /*a5c0*/  UIMAD UR11, UR36, 0xc00, UR21 ;  /* 0x00000c00240b78a4 */ /* 0x000fe2000f8e0215 */
[----:B------:R-:W-:Y:S01]  /*a5d0*/  IMAD.MOV.U32 R9, RZ, RZ, R4 ;  /* 0x000000ffff097224 */ /* 0x000fe200078e0004 */
[----:B------:R-:W-:-:S05]  /*a5e0*/  UMOV UR7, 0x40000040 ;  /* 0x4000004000077882 */ /* 0x000fca0000000000 */
[----:B------:R-:W-:Y:S01]  /*a5f0*/  UMOV UR6, UR11 ;  /* 0x0000000b00067c82 */ /* 0x000fe20008000000 */
[----:B--2---:R-:W-:-:S05]  /*a600*/  SHF.R.U32.HI R8, RZ, 0x7, R8 ;  /* 0x00000007ff087819 */ /* 0x004fca0000011608 */
[----:B01----:R-:W-:Y:S02]  /*a610*/  VIADD R3, R8, 0x8 ;  /* 0x0000000808037836 */ /* 0x003fe40000000000 */
[----:B------:R-:W0:Y:S03]  /*a620*/  S2R R8, SR_TID.X ;  /* 0x0000000000087919 */ /* 0x000e260000002100 */
[----:B------:R1:W-:Y:S06]  /*a630*/  BAR.SYNC.DEFER_BLOCKING R3, 0x100 ;  /* 0x000400030000751d */ /* 0x0003ec0000010000 */
[----:B------:R-:W-:Y:S01]  /*a640*/  WARPGROUP.ARRIVE ;  /* 0x00000000000079c5 */ /* 0x000fe20000000000 */
[----:B0-----:R-:W-:Y:S01]  /*a650*/  LOP3.LUT P2, RZ, R8, 0x7f, RZ, 0xc0, !PT ;  /* 0x0000007f08ff7812 */ /* 0x001fe2000784c0ff */
[----:B------:R-:W-:-:S04]  /*a660*/  IMAD.MOV.U32 R8, RZ, RZ, R5 ;  /* 0x000000ffff087224 */ /* 0x000fc800078e0005 */
[----:B------:R-:W-:Y:S01]  /*a670*/  HGMMA.64x256x16.F32 R24, R152, gdesc[UR4].tnspB, R24, gsb0 ;  /* 0x43e0000498187df0 */ /* 0x000fe20008000818 */
[----:B------:R-:W-:Y:S01]  /*a680*/  UIADD3 UR6, UR11, 0x80, URZ ;  /* 0x000000800b067890 */ /* 0x000fe2000fffe03f */
[----:B------:R-:W-:-:S06]  /*a690*/  UMOV UR7, 0x40000040 ;  /* 0x4000004000077882 */ /* 0x000fcc0000000000 */
[----:B------:R-:W-:-:S05]  /*a6a0*/  @!P2 VIADD R178, R178, 0x22860 ;  /* 0x00022860b2b2a836 */ /* 0x000fca0000000000 */
[----:B------:R-:W-:Y:S01]  /*a6b0*/  @!P2 PRMT R178, RZ, 0x654, R178 ;  /* 0x00000654ffb2a816 */ /* 0x000fe200000000b2 */
[----:B------:R-:W-:Y:S02]  /*a6c0*/  WARPGROUP.DEPBAR.LE gsb0, 0x0 ;  /* 0x00008000000079c5 */ /* 0x000fe40000010000 */
[----:B------:R-:W-:-:S12]  /*a6d0*/  WARPGROUP.ARRIVE ;  /* 0x00000000000079c5 */ /* 0x000fd80000000000 */
        /* <DEDUP_REMOVED lines=28> */
[----:B-1----:R-:W-:-:S07]  /*a8a0*/  IMAD.MOV.U32 R3, RZ, RZ, R6 ;  /* 0x000000ffff037224 */ /* 0x002fce00078e0006 */
.L_x_1799:
[----:B------:R-:W-:-:S13]  /*a8b0*/  ISETP.GE.AND P1, PT, R3, UR39, PT ;  /* 0x0000002703007c0c */ /* 0x000fda000bf26270 */
[----:B------:R-:W-:Y:S05]  /*a8c0*/  @!P1 BRA `(.L_x_1809) ;  /* 0x00000034008c9947 */ /* 0x000fea0003800000 */
[----:B------:R-:W-:Y:S01]  /*a8d0*/  IMAD.MOV.U32 R9, RZ, RZ, R5 ;  /* 0x000000ffff097224 */ /* 0x000fe200078e0005 */
[----:B------:R-:W-:Y:S01]  /*a8e0*/  ULDC UR24, c[0x0][0x9e4] ;  /* 0x0002790000187ab9 */ /* 0x000fe20000000800 */
[----:B0-----:R-:W-:Y:S01]  /*a8f0*/  IMAD.MOV.U32 R8, RZ, RZ, R4 ;  /* 0x000000ffff087224 */ /* 0x001fe200078e0004 */
[----:B------:R-:W-:Y:S01]  /*a900*/  ULDC UR25, c[0x0][0x288] ;  /* 0x0000a20000197ab9 */ /* 0x000fe20000000800 */
[----:B------:R-:W-:Y:S01]  /*a910*/  ULDC UR26, c[0x0][0x9d8] ;  /* 0x00027600001a7ab9 */ /* 0x000fe20000000800 */
[----:B------:R-:W-:Y:S01]  /*a920*/  ULDC UR23, c[0x0][0x988] ;  /* 0x0002620000177ab9 */ /* 0x000fe20000000800 */
[----:B------:R-:W-:-:S05]  /*a930*/  ULDC UR27, c[0x0][0x9e0] ;  /* 0x00027800001b7ab9 */ /* 0x000fca0000000800 */
.L_x_1826:
[----:B------:R-:W-:-:S04]  /*a940*/  UIADD3 UR36, UR36, 0x1, URZ ;  /* 0x0000000124247890 */ /* 0x000fc8000fffe03f */
[----:B------:R-:W-:-:S04]  /*a950*/  UISETP.NE.AND UP2, UPT, UR36, 0x2, UPT ;  /* 0x000000022400788c */ /* 0x000fc8000bf45270 */
[----:B------:R-:W-:Y:S02]  /*a960*/  USEL UR6, URZ, 0x1, UP2 ;  /* 0x000000013f067887 */ /* 0x000fe40009000000 */
[----:B------:R-:W-:Y:S02]  /*a970*/  USEL UR36, UR36, URZ, UP2 ;  /* 0x0000003f24247287 */ /* 0x000fe40009000000 */
[----:B------:R-:W-:Y:S01]  /*a980*/  ULOP3.LUT UR37, UR37, UR6, URZ, 0x3c, !UPT ;  /* 0x0000000625257292 */ /* 0x000fe2000f8e3c3f */
[----:B------:R-:W-:Y:S11]  /*a990*/  @!P0 BRA `(.L_x_1810) ;  /* 0x0000000000048947 */ /* 0x000ff60003800000 */
[----:B------:R-:W-:Y:S01]  /*a9a0*/  BPT.TRAP 0x1 ;  /* 0x000000040000795c */ /* 0x000fe20000300000 */
.L_x_1810:
        /* <DEDUP_REMOVED lines=9> */
.L_x_1811:
[----:B-1----:R-:W-:Y:S05]  /*aa40*/  @P1 BRA `(.L_x_1812) ;  /* 0x0000000000081947 */ /* 0x002fea0003800000 */
[----:B------:R-:W1:Y:S02]  /*aa50*/  SYNCS.PHASECHK.TRANS64.TRYWAIT P1, [UR28+0x22830], R6 ;  /* 0x02283006ff0075a7 */ /* 0x000e64000802015c */
[----:B-1----:R-:W-:Y:S05]  /*aa60*/  @!P1 BRA `(.L_x_1813) ;  /* 0x000000b400709947 */ /* 0x002fea0003800000 */
.L_x_1812:
[----:B------:R-:W-:Y:S01]  /*aa70*/  UIMAD UR18, UR36, 0x300, UR20 ;  /* 0x00000300241278a4 */ /* 0x000fe2000f8e0214 */
[----:B------:R-:W-:Y:S01]  /*aa80*/  WARPGROUP.ARRIVE ;  /* 0x00000000000079c5 */ /* 0x000fe20000000000 */
[----:B------:R-:W-:Y:S01]  /*aa90*/  UMOV UR19, 0x40000040 ;  /* 0x4000004000137882 */ /* 0x000fe20000000000 */
[----:B------:R-:W-:Y:S01]  /*aaa0*/  UMOV UR7, 0x40000040 ;  /* 0x4000004000077882 */ /* 0x000fe20000000000 */
[----:B------:R-:W-:-:S03]  /*aab0*/  UIADD3 UR6, UR18, 0x2, URZ ;  /* 0x0000000212067890 */ /* 0x000fc6000fffe03f */
[----:B-1----:R-:W1:Y:S01]  /*aac0*/  S2R R5, SR_TID.X ;  /* 0x0000000000057919 */ /* 0x002e620000002100 */
[----:B------:R-:W-:Y:S01]  /*aad0*/  UIADD3 UR10, UR18, 0x4, URZ ;  /* 0x00000004120a7890 */ /* 0x000fe2000fffe03f */
[----:B------:R-:W-:Y:S01]  /*aae0*/  PLOP3.LUT P1, PT, PT, PT, UP0, 0x80, 0x0 ;  /* 0x000000000000781c */ /* 0x000fe20003f2f008 */
[----:B------:R-:W-:Y:S01]  /*aaf0*/  UMOV UR11, 0x40000040 ;  /* 0x40000040000b7882 */ /* 0x000fe20000000000 */
[----:B------:R-:W-:Y:S01]  /*ab00*/  HGMMA.64x96x16.F32 R152, gdesc[UR16], RZ, !UPT, gsb0 ;  /* 0x01600000109879f0 */ /* 0x000fe2000c0008ff */
[----:B------:R-:W-:Y:S01]  /*ab10*/  UIADD3 UR14, UR18, 0x6, URZ ;  /* 0x00000006120e7890 */ /* 0x000fe2000fffe03f */
[----:B------:R-:W-:Y:S01]  /*ab20*/  PLOP3.LUT P2, PT, PT, PT, UP0, 0x80, 0x0 ;  /* 0x000000000000781c */ /* 0x000fe20003f4f008 */
[----:B------:R-:W-:Y:S01]  /*ab30*/  UMOV UR15, 0x40000040 ;  /* 0x40000040000f7882 */ /* 0x000fe20000000000 */
[----:B-1----:R-:W-:Y:S02]  /*ab40*/  LOP3.LUT P3, RZ, R5, 0x7f, RZ, 0xc0, !PT ;  /* 0x0000007f05ff7812 */ /* 0x002fe4000786c0ff */
[----:B------:R-:W-:-:S04]  /*ab50*/  SHF.R.U32.HI R5, RZ, 0x7, R5 ;  /* 0x00000007ff057819 */ /* 0x000fc80000011605 */
[----:B------:R-:W-:Y:S01]  /*ab60*/  IADD3 R7, -R5, 0xb, RZ ;  /* 0x0000000b05077810 */ /* 0x000fe20007ffe1ff */
[----:B------:R-:W-:Y:S02]  /*ab70*/  WARPGROUP.DEPBAR.LE gsb0, 0x0 ;  /* 0x00008000000079c5 */ /* 0x000fe40000010000 */
[----:B------:R-:W-:-:S06]  /*ab80*/  WARPGROUP.ARRIVE ;  /* 0x00000000000079c5 */ /* 0x000fcc0000000000 */
[----:B------:R-:W-:Y:S01]  /*ab90*/  HGMMA.64x96x16.F32 R152, gdesc[UR4], R152, gsb0 ;  /* 0x01600000049879f0 */ /* 0x000fe20008000898 */
[----:B------:R-:W-:Y:S02]  /*aba0*/  @UP0 ULDC UR6, c[0x0][0x44c] ;  /* 0x0001130000060ab9 */ /* 0x000fe40000000800 */
        /* <DEDUP_REMOVED lines=17> */
[----:B------:R-:W-:Y:S01]  /*acc0*/  @P1 IMAD.HI.U32 R4, R193, UR6, RZ ;  /* 0x00000006c1041c27 */ /* 0x000fe2000f8e00ff */
[----:B------:R-:W-:-:S03]  /*acd0*/  @UP0 ULDC UR6, c[0x0][0x450] ;  /* 0x0001140000060ab9 */ /* 0x000fc60000000800 */
[----:B------:R-:W-:Y:S01]  /*ace0*/  FMUL.FTZ R11, R155, UR26 ;  /* 0x0000001a9b0b7c20 */ /* 0x000fe20008410000 */
[----:B------:R-:W-:Y:S01]  /*acf0*/  FMUL.FTZ R170, R176, UR26 ;  /* 0x0000001ab0aa7c20 */ /* 0x000fe20008410000 */
[----:B------:R-:W-:Y:S01]  /*ad00*/  FMUL.FTZ R155, R161, UR26 ;  /* 0x0000001aa19b7c20 */ /* 0x000fe20008410000 */
[----:B------:R-:W-:Y:S01]  /*ad10*/  @P2 SHF.R.U32.HI R193, RZ, UR6, R4 ;  /* 0x00000006ffc12c19 */ /* 0x000fe20008011604 */
[----:B------:R-:W-:Y:S01]  /*ad20*/  FMUL.FTZ R176, R186, UR26 ;  /* 0x0000001abab07c20 */ /* 0x000fe20008410000 */
[----:B------:R-:W-:Y:S01]  /*ad30*/  FMUL.FTZ R161, R171, UR26 ;  /* 0x0000001aaba17c20 */ /* 0x000fe20008410000 */
[----:B------:R-:W-:Y:S01]  /*ad40*/  FMUL.FTZ R186, R195, UR26 ;  /* 0x0000001ac3ba7c20 */ /* 0x000fe20008410000 */
[----:B------:R-:W-:Y:S01]  /*ad50*/  FMUL.FTZ R12, R152, UR26 ;  /* 0x0000001a980c7c20 */ /* 0x000fe20008410000 */
[----:B------:R-:W-:Y:S01]  /*ad60*/  FMUL.FTZ R13, R153, UR26 ;  /* 0x0000001a990d7c20 */ /* 0x000fe20008410000 */
[----:B------:R-:W-:Y:S01]  /*ad70*/  FMUL.FTZ R21, R157, UR26 ;  /* 0x0000001a9d157c20 */ /* 0x000fe20008410000 */
[----:B------:R-:W-:Y:S01]  /*ad80*/  FMUL.FTZ R171, R177, UR26 ;  /* 0x0000001ab1ab7c20 */ /* 0x000fe20008410000 */
[----:B------:R-:W1:Y:S01]  /*ad90*/  SHFL.IDX PT, R195, R193, RZ, 0x1c1f ;  /* 0x001c1fffc1c37589 */ /* 0x000e6200000e0000 */
        /* <DEDUP_REMOVED lines=9> */
[----:B------:R-:W-:-:S02]  /*ae30*/  IMAD R187, R3, -0x60, RZ ;  /* 0xffffffa003bb7824 */ /* 0x000fc400078e02ff */
        /* <DEDUP_REMOVED lines=18> */
[----:B------:R-:W-:-:S02]  /*af60*/  VIADD R5, R187, 0x1 ;  /* 0x00000001bb057836 */ /* 0x000fc40000000000 */
[----:B------:R-:W-:Y:S01]  /*af70*/  FMUL.FTZ R189, R198, UR26 ;  /* 0x0000001ac6bd7c20 */ /* 0x000fe20008410000 */
[----:B------:R-:W-:Y:S01]  /*af80*/  FMUL.FTZ R191, R199, UR26 ;  /* 0x0000001ac7bf7c20 */ /* 0x000fe20008410000 */
[----:B------:R-:W-:Y:S01]  /*af90*/  IMAD.U32 R181, RZ, RZ, UR28 ;  /* 0x0000001cffb57e24 */ /* 0x000fe2000f8e00ff */
[----:B------:R-:W-:Y:S01]  /*afa0*/  PLOP3.LUT P1, PT, PT, PT, UP1, 0x40, 0x0 ;  /* 0x000000000000781c */ /* 0x000fe20003f2e818 */
[----:B------:R-:W-:Y:S01]  /*afb0*/  IMAD R5, R18, -0x2, R5 ;  /* 0xfffffffe12057824 */ /* 0x000fe200078e0205 */
[----:B------:R-:W2:Y:S01]  /*afc0*/  MUFU.TANH R12, R12 ;  /* 0x0000000c000c7308 */ /* 0x000ea20000002400 */
[----:B------:R-:W-:-:S03]  /*afd0*/  @!P3 VIADD R4, R181, 0x22840 ;  /* 0x00022840b504b836 */ /* 0x000fc60000000000 */
[----:B------:R-:W-:Y:S02]  /*afe0*/  IADD3 R5, R5, -UR25, R16 ;  /* 0x8000001905057c10 */ /* 0x000fe4000fffe010 */
[----:B------:R-:W-:Y:S01]  /*aff0*/  @!P3 PRMT R4, RZ, 0x654, R4 ;  /* 0x00000654ff04b816 */ /* 0x000fe20000000004 */
[----:B------:R3:W-:Y:S06]  /*b000*/  BAR.ARV R7, 0x100 ;  /* 0x000400070000751d */ /* 0x0007ec0000002000 */
[----:B------:R-:W4:Y:S01]  /*b010*/  MUFU.TANH R13, R13 ;  /* 0x0000000d000d7308 */ /* 0x000f220000002400 */
[C---:B------:R-:W-:Y:S01]  /*b020*/  VIADD R199, R5.reuse, UR27 ;  /* 0x0000001b05c77c36 */ /* 0x040fe20008000000 */
[----:B------:R3:W-:Y:S01]  /*b030*/  @!P3 SYNCS.ARRIVE.TRANS64.RED.A1T0 RZ, [R4+URZ], RZ ;  /* 0x000000ff04ffb9a7 */ /* 0x0007e2000810043f */
[----:B------:R-:W-:-:S02]  /*b040*/  VIADD R198, R5, UR22 ;  /* 0x0000001605c67c36 */ /* 0x000fc40008000000 */
[C---:B-1----:R-:W-:Y:S02]  /*b050*/  IMAD.IADD R197, R195.reuse, 0x1, R199 ;  /* 0x00000001c3c57824 */ /* 0x042fe400078e02c7 */
[----:B------:R-:W-:Y:S01]  /*b060*/  IMAD.IADD R196, R195, 0x1, R198 ;  /* 0x00000001c3c47824 */ /* 0x000fe200078e02c6 */
[----:B------:R-:W1:Y:S08]  /*b070*/  MUFU.TANH R10, R10 ;  /* 0x0000000a000a7308 */ /* 0x000e700000002400 */
        /* <DEDUP_REMOVED lines=46> */
[----:B------:R-:W-:Y:S01]  /*b360*/  IADD3 R195, R16, -UR25, R195 ;  /* 0x8000001910c37c10 */ /* 0x000fe2000fffe0c3 */
        /* <DEDUP_REMOVED lines=11> */
.L_x_1816:
[----:B------:R-:W-:-:S05]  /*b420*/  IMAD.U32 R204, RZ, RZ, UR24 ;  /* 0x00000018ffcc7e24 */ /* 0x000fca000f8e00ff */
[----:B------:R-:W-:-:S13]  /*b430*/  ISETP.NE.AND P1, PT, R204, 0x1, PT ;  /* 0x00000001cc00780c */ /* 0x000fda0003f25270 */
[----:B------:R-:W1:Y:S02]  /*b440*/  @P1 LDC.64 R4, c[0x0][0x9e8] ;  /* 0x00027a00ff041b82 */ /* 0x000e640000000a00 */
[----:B-1----:R-:W-:-:S05]  /*b450*/  @P1 IMAD.HI.U32 R4, R195, R4, RZ ;  /* 0x00000004c3041227 */ /* 0x002fca00078e00ff */
[----:B------:R-:W-:-:S07]  /*b460*/  @P1 SHF.R.U32.HI R195, RZ, R5, R4 ;  /* 0x00000005ffc31219 */ /* 0x000fce0000011604 */
.L_x_1817:
[----:B------:R-:W-:Y:S05]  /*b470*/  BSYNC B0 ;  /* 0x0000000000007941 */ /* 0x000fea0003800000 */
.L_x_1815:
[----:B------:R-:W-:-:S04]  /*b480*/  IMAD R4, R18, -0x2, R187 ;  /* 0xfffffffe12047824 */ /* 0x000fc800078e02bb */
[----:B------:R-:W-:-:S05]  /*b490*/  IMAD R4, R195, R204, R4 ;  /* 0x000000ccc3047224 */ /* 0x000fca00078e0204 */
[----:B------:R-:W-:Y:S02]  /*b4a0*/  VIADDMNMX R197, R4, R204, R197, PT ;  /* 0x000000cc04c57246 */ /* 0x000fe400038001c5 */
[----:B------:R-:W-:-:S07]  /*b4b0*/  VIMNMX R196, R196, R4, !PT ;  /* 0x00000004c4c47248 */ /* 0x000fce0007fe0100 */
.L_x_1814:
[C---:B------:R-:W-:Y:S01]  /*b4c0*/  ISETP.GE.AND P1, PT, R187.reuse, 0x1, PT ;  /* 0x00000001bb00780c */ /* 0x040fe20003f26270 */
[----:B------:R-:W1:Y:S01]  /*b4d0*/  SHFL.IDX PT, R193, R193, 0x1, 0x1c1f ;  /* 0x003c1f00c1c17f89 */ /* 0x000e6200000e0000 */
[----:B------:R-:W-:Y:S02]  /*b4e0*/  ISETP.GE.AND P4, PT, R187, 0x9, PT ;  /* 0x00000009bb00780c */ /* 0x000fe40003f86270 */
[----:B------:R-:W-:Y:S02]  /*b4f0*/  LOP3.LUT R17, R17, 0xfffbffff, RZ, 0xc0, !PT ;  /* 0xfffbffff11117812 */ /* 0x000fe400078ec0ff */
[----:B------:R-:W-:-:S04]  /*b500*/  ISETP.GT.AND P2, PT, R196, RZ, !P1 ;  /* 0x000000ffc400720c */ /* 0x000fc80004f44270 */
[----:B------:R-:W-:-:S03]  /*b510*/  ISETP.LT.OR P2, PT, R197, 0x1, P2 ;  /* 0x00000001c500780c */ /* 0x000fc60001741670 */
[----:B------:R-:W-:Y:S02]  /*b520*/  @P1 LOP3.LUT R17, R17, 0x40000, RZ, 0xfc, !PT ;  /* 0x0004000011111812 */ /* 0x000fe400078efcff */
[----:B------:R-:W-:Y:S02]  /*b530*/  ISETP.GE.AND P1, PT, R187, 0x2, PT ;  /* 0x00000002bb00780c */ /* 0x000fe40003f26270 */
[----:B------:R-:W-:Y:S02]  /*b540*/  LOP3.LUT R17, R17, 0xfffffffd, RZ, 0xc0, !PT ;  /* 0xfffffffd11117812 */ /* 0x000fe400078ec0ff */
[----:B------:R-:W-:Y:S02]  /*b550*/  FSEL R195, R12, -INF , !P2 ;  /* 0xff8000000cc37808 */ /* 0x000fe40005000000 */
[----:B------:R-:W-:Y:S02]  /*b560*/  ISETP.GT.AND P3, PT, R196, 0x1, !P1 ;  /* 0x00000001c400780c */ /* 0x000fe40004f64270 */
[----:B------:R-:W-:-:S02]  /*b570*/  @P4 LOP3.LUT R17, R17, 0x2, RZ, 0xfc, !PT ;  /* 0x0000000211114812 */ /* 0x000fc400078efcff */
[----:B------:R-:W-:Y:S01]  /*b580*/  ISETP.GT.AND P2, PT, R196, 0x8, !P4 ;  /* 0x00000008c400780c */ /* 0x000fe20006744270 */
[--C-:B-1----:R-:W-:Y:S01]  /*b590*/  IMAD.IADD R199, R199, 0x1, R193.reuse ;  /* 0x00000001c7c77824 */ /* 0x102fe200078e02c1 */
[----:B------:R-:W-:Y:S01]  /*b5a0*/  ISETP.GE.AND P4, PT, R187, 0xa, PT ;  /* 0x0000000abb00780c */ /* 0x000fe20003f86270 */
[----:B------:R-:W-:Y:S01]  /*b5b0*/  IMAD.IADD R198, R198, 0x1, R193 ;  /* 0x00000001c6c67824 */ /* 0x000fe200078e02c1 */
[C---:B------:R-:W-:Y:S02]  /*b5c0*/  ISETP.LT.OR P3, PT, R197.reuse, 0x2, P3 ;  /* 0x00000002c500780c */ /* 0x040fe40001f61670 */
[----:B------:R-:W-:Y:S02]  /*b5d0*/  ISETP.LT.OR P2, PT, R197, 0x9, P2 ;  /* 0x00000009c500780c */ /* 0x000fe40001741670 */
[----:B------:R-:W-:Y:S02]  /*b5e0*/  FSEL R13, R13, -INF , !P3 ;  /* 0xff8000000d0d7808 */ /* 0x000fe40005800000 */
[----:B------:R-:W-:-:S02]  /*b5f0*/  ISETP.GE.AND P3, PT, R187, 0x11, PT ;  /* 0x00000011bb00780c */ /* 0x000fc40003f66270 */
[----:B------:R-:W-:Y:S02]  /*b600*/  LOP3.LUT R17, R17, 0xfffffffb, RZ, 0xc0, !PT ;  /* 0xfffffffb11117812 */ /* 0x000fe400078ec0ff */
[----:B0-----:R-:W-:Y:S02]  /*b610*/  FSEL R20, R20, -INF , !P2 ;  /* 0xff80000014147808 */ /* 0x001fe40005000000 */
[----:B------:R-:W-:Y:S02]  /*b620*/  ISETP.GT.AND P2, PT, R196, 0x9, !P4 ;  /* 0x00000009c400780c */ /* 0x000fe40006744270 */
[----:B------:R-:W-:Y:S02]  /*b630*/  @P4 LOP3.LUT R17, R17, 0x4, RZ, 0xfc, !PT ;  /* 0x0000000411114812 */ /* 0x000fe400078efcff */
[----:B------:R-:W-:Y:S02]  /*b640*/  ISETP.LT.OR P2, PT, R197, 0xa, P2 ;  /* 0x0000000ac500780c */ /* 0x000fe40001741670 */
[----:B------:R-:W-:-:S02]  /*b650*/  LOP3.LUT R17, R17, 0xfffffff7, RZ, 0xc0, !PT ;  /* 0xfffffff711117812 */ /* 0x000fc400078ec0ff */
[----:B------:R-:W-:Y:S02]  /*b660*/  FSEL R21, R21, -INF , !P2 ;  /* 0xff80000015157808 */ /* 0x000fe40005000000 */
[----:B------:R-:W-:Y:S02]  /*b670*/  @P3 LOP3.LUT R17, R17, 0x8, RZ, 0xfc, !PT ;  /* 0x0000000811113812 */ /* 0x000fe400078efcff */
[----:B------:R-:W-:Y:S02]  /*b680*/  ISETP.GT.AND P2, PT, R196, 0x10, !P3 ;  /* 0x00000010c400780c */ /* 0x000fe40005f44270 */
[----:B------:R-:W-:Y:S02]  /*b690*/  ISETP.GE.AND P3, PT, R187, 0x12, PT ;  /* 0x00000012bb00780c */ /* 0x000fe40003f66270 */
[----:B------:R-:W-:Y:S02]  /*b6a0*/  ISETP.LT.OR P2, PT, R197, 0x11, P2 ;  /* 0x00000011c500780c */ /* 0x000fe40001741670 */
[----:B------:R-:W-:-:S02]  /*b6b0*/  LOP3.LUT R17, R17, 0xffffffef, RZ, 0xc0, !PT ;  /* 0xffffffef11117812 */ /* 0x000fc400078ec0ff */
[----:B------:R-:W-:Y:S02]  /*b6c0*/  FSEL R154, R154, -INF , !P2 ;  /* 0xff8000009a9a7808 */ /* 0x000fe40005000000 */
        /* <DEDUP_REMOVED lines=106> */
[----:B------:R-:W-:Y:S01]  /*bd70*/  IADD3 R193, R16, -UR25, R193 ;  /* 0x8000001910c17c10 */ /* 0x000fe2000fffe0c1 */
        /* <DEDUP_REMOVED lines=11> */
.L_x_1820:
[----:B------:R-:W-:-:S05]  /*be30*/  IMAD.U32 R12, RZ, RZ, UR24 ;  /* 0x00000018ff0c7e24 */ /* 0x000fca000f8e00ff */
[----:B------:R-:W-:-:S13]  /*be40*/  ISETP.NE.AND P6, PT, R12, 0x1, PT ;  /* 0x000000010c00780c */ /* 0x000fda0003fc5270 */
[----:B------:R-:W0:Y:S02]  /*be50*/  @P6 LDC.64 R4, c[0x0][0x9e8] ;  /* 0x00027a00ff046b82 */ /* 0x000e240000000a00 */
[----:B0-----:R-:W-:-:S05]  /*be60*/  @P6 IMAD.HI.U32 R4, R193, R4, RZ ;  /* 0x00000004c1046227 */ /* 0x001fca00078e00ff */
[----:B------:R-:W-:-:S07]  /*be70*/  @P6 SHF.R.U32.HI R193, RZ, R5, R4 ;  /* 0x00000005ffc16219 */ /* 0x000fce0000011604 */
.L_x_1821:
[----:B------:R-:W-:Y:S05]  /*be80*/  BSYNC B0 ;  /* 0x0000000000007941 */ /* 0x000fea0003800000 */
.L_x_1819:
[----:B------:R-:W-:-:S04]  /*be90*/  IMAD R187, R18, -0x2, R187 ;  /* 0xfffffffe12bb7824 */ /* 0x000fc800078e02bb */
[----:B------:R-:W-:-:S05]  /*bea0*/  IMAD R193, R193, R12, R187 ;  /* 0x0000000cc1c17224 */ /* 0x000fca00078e02bb */
[----:B------:R-:W-:Y:S02]  /*beb0*/  VIADDMNMX R199, R193, R12, R199, PT ;  /* 0x0000000cc1c77246 */ /* 0x000fe400038001c7 */
[----:B------:R-:W-:-:S07]  /*bec0*/  VIMNMX R198, R198, R193, !PT ;  /* 0x000000c1c6c67248 */ /* 0x000fce0007fe0100 */
.L_x_1818:
        /* <DEDUP_REMOVED lines=72> */
[----:B------:R-:W-:Y:S02]  /*c350*/  ISETP.LT.OR P1, PT, R199, 0x2a, P1 ;  /* 0x0000002ac700780c */ /* 0x000fe40000f21670 */
[----:B------:R-:W-:Y:S02]  /*c360*/  ISETP.GT.AND P4, PT, R198, 0x51, !P4 ;  /* 0x00000051c600780c */ /* 0x000fe40006784270 */
[----:B------:R-:W-:-:S02]  /*c370*/  FSEL R165, R165, -INF , !P1 ;  /* 0xff800000a5a57808 */ /* 0x000fc40004800000 */
[----:B------:R-:W-:Y:S02]  /*c380*/  LOP3.LUT P1, RZ, R17, 0x800, RZ, 0xc0, !PT ;  /* 0x0000080011ff7812 */ /* 0x000fe4000782c0ff */
[----:B0-----:R-:W-:Y:S02]  /*c390*/  FMNMX.FTZ R193, R5, R4, !PT ;  /* 0x0000000405c17209 */ /* 0x001fe40007810000 */
[C---:B------:R-:W-:Y:S02]  /*c3a0*/  ISETP.GT.AND P1, PT, R198.reuse, 0x30, !P1 ;  /* 0x00000030c600780c */ /* 0x040fe40004f24270 */
[C---:B------:R-:W-:Y:S01]  /*c3b0*/  ISETP.LT.OR P3, PT, R199.reuse, 0x51, P3 ;  /* 0x00000051c700780c */ /* 0x040fe20001f61670 */
[----:B------:R-:W0:Y:S01]  /*c3c0*/  SHFL.BFLY PT, R4, R193, 0x1, 0x1f ;  /* 0x0c201f00c1047f89 */ /* 0x000e2200000e0000 */
[----:B------:R-:W-:Y:S02]  /*c3d0*/  ISETP.LT.OR P1, PT, R199, 0x31, P1 ;  /* 0x00000031c700780c */ /* 0x000fe40000f21670 */
[----:B------:R-:W-:-:S02]  /*c3e0*/  ISETP.GT.AND P5, PT, R198, 0x58, !P5 ;  /* 0x00000058c600780c */ /* 0x000fc40006fa4270 */
[----:B------:R-:W-:Y:S02]  /*c3f0*/  FSEL R168, R168, -INF , !P1 ;  /* 0xff800000a8a87808 */ /* 0x000fe40004800000 */
[----:B------:R-:W-:Y:S02]  /*c400*/  LOP3.LUT P1, RZ, R17, 0x400, RZ, 0xc0, !PT ;  /* 0x0000040011ff7812 */ /* 0x000fe4000782c0ff */
[C---:B------:R-:W-:Y:S02]  /*c410*/  ISETP.LT.OR P4, PT, R199.reuse, 0x52, P4 ;  /* 0x00000052c700780c */ /* 0x040fe40002781670 */
[----:B------:R-:W-:Y:S02]  /*c420*/  ISETP.GT.AND P1, PT, R198, 0x31, !P1 ;  /* 0x00000031c600780c */ /* 0x000fe40004f24270 */
[----:B------:R-:W-:Y:S02]  /*c430*/  FSEL R184, R184, -INF , !P3 ;  /* 0xff800000b8b87808 */ /* 0x000fe40005800000 */
        /* <DEDUP_REMOVED lines=27> */
[C---:B------:R-:W-:Y:S02]  /*c5f0*/  ISETP.GT.AND P1, PT, R198.reuse, RZ, !P6 ;  /* 0x000000ffc600720c */ /* 0x040fe40007724270 */
[----:B------:R-:W-:Y:S02]  /*c600*/  LOP3.LUT P6, RZ, R17, 0x1, RZ, 0xc0, !PT ;  /* 0x0000000111ff7812 */ /* 0x000fe400078cc0ff */
[----:B------:R-:W-:Y:S02]  /*c610*/  ISETP.LT.OR P1, PT, R199, 0x1, P1 ;  /* 0x00000001c700780c */ /* 0x000fe40000f21670 */
[----:B------:R-:W-:Y:S02]  /*c620*/  ISETP.GT.AND P2, PT, R198, 0x59, !P6 ;  /* 0x00000059c600780c */ /* 0x000fe40007744270 */
[----:B------:R-:W-:-:S02]  /*c630*/  FSEL R10, R10, -INF , !P1 ;  /* 0xff8000000a0a7808 */ /* 0x000fc40004800000 */
[----:B------:R-:W-:Y:S02]  /*c640*/  FSETP.NEU.FTZ.AND P1, PT, R4, -INF , PT ;  /* 0xff8000000400780b */ /* 0x000fe40003f3d000 */
[----:B------:R-:W-:Y:S02]  /*c650*/  FMNMX.FTZ R196, R10, R9, !PT ;  /* 0x000000090ac47209 */ /* 0x000fe40007810000 */
[----:B------:R-:W-:Y:S02]  /*c660*/  FSEL R12, R12, RZ, P1 ;  /* 0x000000ff0c0c7208 */ /* 0x000fe40000800000 */
[----:B------:R-:W-:Y:S02]  /*c670*/  FMNMX.FTZ R5, R11, R196, !PT ;  /* 0x000000c40b057209 */ /* 0x000fe40007810000 */
[----:B------:R-:W-:Y:S01]  /*c680*/  ISETP.LT.OR P2, PT, R199, 0x5a, P2 ;  /* 0x0000005ac700780c */ /* 0x000fe20001741670 */
[--C-:B------:R-:W-:Y:S01]  /*c690*/  FFMA.FTZ R193, R13, UR10, -R12.reuse ;  /* 0x0000000a0dc17c23 */ /* 0x100fe2000801080c */
[----:B------:R-:W-:Y:S01]  /*c6a0*/  FMNMX.FTZ R204, R14, R5, !PT ;  /* 0x000000050ecc7209 */ /* 0x000fe20007810000 */
[--C-:B------:R-:W-:Y:S01]  /*c6b0*/  FFMA.FTZ R13, R20, UR10, -R12.reuse ;  /* 0x0000000a140d7c23 */ /* 0x100fe2000801080c */
[--C-:B------:R-:W-:Y:S01]  /*c6c0*/  FFMA.FTZ R187, R195, UR10, -R12.reuse ;  /* 0x0000000ac3bb7c23 */ /* 0x100fe2000801080c */
[--C-:B------:R-:W-:Y:S01]  /*c6d0*/  FFMA.FTZ R195, R21, UR10, -R12.reuse ;  /* 0x0000000a15c37c23 */ /* 0x100fe2000801080c */
[----:B------:R-:W-:Y:S01]  /*c6e0*/  FMNMX.FTZ R5, R15, R204, !PT ;  /* 0x000000cc0f057209 */ /* 0x000fe20007810000 */
[--C-:B------:R-:W-:Y:S01]  /*c6f0*/  FFMA.FTZ R21, R154, UR10, -R12.reuse ;  /* 0x0000000a9a157c23 */ /* 0x100fe2000801080c */
[----:B------:R0:W-:Y:S01]  /*c700*/  MUFU.EX2 R196, R193 ;  /* 0x000000c100c47308 */ /* 0x0001e20000000800 */
[----:B------:R-:W-:Y:S01]  /*c710*/  FSEL R191, R191, -INF , !P2 ;  /* 0xff800000bfbf7808 */ /* 0x000fe20005000000 */
[--C-:B------:R-:W-:Y:S01]  /*c720*/  FFMA.FTZ R214, R185, UR10, -R12.reuse ;  /* 0x0000000ab9d67c23 */ /* 0x100fe2000801080c */
[----:B------:R-:W-:Y:S01]  /*c730*/  FMNMX.FTZ R20, R152, R5, !PT ;  /* 0x0000000598147209 */ /* 0x000fe20007810000 */
[--C-:B------:R-:W-:Y:S01]  /*c740*/  FFMA.FTZ R163, R163, UR10, -R12.reuse ;  /* 0x0000000aa3a37c23 */ /* 0x100fe2000801080c */
[----:B------:R-:W-:Y:S01]  /*c750*/  FSEL R185, R4, RZ, P1 ;  /* 0x000000ff04b97208 */ /* 0x000fe20000800000 */
[--C-:B------:R-:W-:Y:S01]  /*c760*/  FFMA.FTZ R166, R166, UR10, -R12.reuse ;  /* 0x0000000aa6a67c23 */ /* 0x100fe2000801080c */
[----:B------:R-:W-:Y:S01]  /*c770*/  FMNMX.FTZ R5, R153, R20, !PT ;  /* 0x0000001499057209 */ /* 0x000fe20007810000 */
[----:B------:R-:W-:Y:S01]  /*c780*/  MUFU.EX2 R187, R187 ;  /* 0x000000bb00bb7308 */ /* 0x000fe20000000800 */
[--C-:B0-----:R-:W-:Y:S01]  /*c790*/  FFMA.FTZ R193, R155, UR10, -R12.reuse ;  /* 0x0000000a9bc17c23 */ /* 0x101fe2000801080c */
[----:B------:R-:W-:Y:S01]  /*c7a0*/  FFMA.FTZ R155, R158, UR10, -R12 ;  /* 0x0000000a9e9b7c23 */ /* 0x000fe2000801080c */
[----:B------:R-:W-:Y:S01]  /*c7b0*/  FMNMX.FTZ R204, R156, R5, !PT ;  /* 0x000000059ccc7209 */ /* 0x000fe20007810000 */
[----:B------:R-:W-:Y:S01]  /*c7c0*/  FADD.FTZ R8, -R185, R8 ;  /* 0x00000008b9087221 */ /* 0x000fe20000010100 */
[----:B------:R-:W-:-:S02]  /*c7d0*/  FFMA.FTZ R192, R192, UR10, -R12 ;  /* 0x0000000ac0c07c23 */ /* 0x000fc4000801080c */
[----:B------:R-:W-:Y:S01]  /*c7e0*/  FMNMX.FTZ R5, R157, R204, !PT ;  /* 0x000000cc9d057209 */ /* 0x000fe20007810000 */
[----:B------:R-:W-:Y:S01]  /*c7f0*/  FMUL.FTZ R8, R8, UR10 ;  /* 0x0000000a08087c20 */ /* 0x000fe20008410000 */
[----:B------:R-:W-:Y:S02]  /*c800*/  MUFU.EX2 R20, R195 ;  /* 0x000000c300147308 */ /* 0x000fe40000000800 */
[----:B------:R-:W-:-:S04]  /*c810*/  FMNMX.FTZ R154, R160, R5, !PT ;  /* 0x00000005a09a7209 */ /* 0x000fc80007810000 */
[----:B------:R-:W-:Y:S02]  /*c820*/  FMNMX.FTZ R5, R161, R154, !PT ;  /* 0x0000009aa1057209 */ /* 0x000fe40007810000 */
[----:B------:R-:W0:Y:S02]  /*c830*/  MUFU.EX2 R8, R8 ;  /* 0x0000000800087308 */ /* 0x000e240000000800 */
[----:B------:R-:W-:-:S04]  /*c840*/  FMNMX.FTZ R204, R164, R5, !PT ;  /* 0x00000005a4cc7209 */ /* 0x000fc80007810000 */
[----:B------:R-:W-:Y:S01]  /*c850*/  FMNMX.FTZ R5, R165, R204, !PT ;  /* 0x000000cca5057209 */ /* 0x000fe20007810000 */
[--C-:B------:R-:W-:Y:S01]  /*c860*/  FFMA.FTZ R204, R159, UR10, -R12.reuse ;  /* 0x0000000a9fcc7c23 */ /* 0x100fe2000801080c */
[----:B------:R-:W1:Y:S01]  /*c870*/  MUFU.EX2 R13, R13 ;  /* 0x0000000d000d7308 */ /* 0x000e620000000800 */
[----:B------:R-:W-:Y:S01]  /*c880*/  FFMA.FTZ R159, R162, UR10, -R12 ;  /* 0x0000000aa29f7c23 */ /* 0x000fe2000801080c */
[----:B------:R-:W-:-:S04]  /*c890*/  FMNMX.FTZ R158, R168, R5, !PT ;  /* 0x00000005a89e7209 */ /* 0x000fc80007810000 */
[----:B------:R-:W-:Y:S02]  /*c8a0*/  FMNMX.FTZ R5, R169, R158, !PT ;  /* 0x0000009ea9057209 */ /* 0x000fe40007810000 */
[----:B------:R-:W-:Y:S01]  /*c8b0*/  MUFU.EX2 R154, R193 ;  /* 0x000000c1009a7308 */ /* 0x000fe20000000800 */
[-C--:B0-----:R-:W-:Y:S01]  /*c8c0*/  FMUL.FTZ R24, R24, R8.reuse ;  /* 0x0000000818187220 */ /* 0x081fe20000410000 */
[----:B------:R-:W-:Y:S01]  /*c8d0*/  FMNMX.FTZ R158, R172, R5, !PT ;  /* 0x00000005ac9e7209 */ /* 0x000fe20007810000 */
[-C--:B------:R-:W-:Y:S01]  /*c8e0*/  FMUL.FTZ R25, R25, R8.reuse ;  /* 0x0000000819197220 */ /* 0x080fe20000410000 */
[-C--:B------:R-:W-:Y:S01]  /*c8f0*/  FMUL.FTZ R28, R28, R8.reuse ;  /* 0x000000081c1c7220 */ /* 0x080fe20000410000 */
[----:B------:R-:W-:Y:S01]  /*c900*/  FMUL.FTZ R29, R29, R8 ;  /* 0x000000081d1d7220 */ /* 0x000fe20000410000 */
[----:B------:R-:W-:Y:S01]  /*c910*/  FMNMX.FTZ R5, R173, R158, !PT ;  /* 0x0000009ead057209 */ /* 0x000fe20007810000 */
[-C--:B------:R-:W-:Y:S01]  /*c920*/  FMUL.FTZ R32, R32, R8.reuse ;  /* 0x0000000820207220 */ /* 0x080fe20000410000 */
[----:B------:R-:W0:Y:S01]  /*c930*/  MUFU.EX2 R21, R21 ;  /* 0x0000001500157308 */ /* 0x000e220000000800 */
[-C--:B------:R-:W-:Y:S01]  /*c940*/  FMUL.FTZ R33, R33, R8.reuse ;  /* 0x0000000821217220 */ /* 0x080fe20000410000 */
[----:B------:R-:W-:Y:S01]  /*c950*/  FMNMX.FTZ R158, R176, R5, !PT ;  /* 0x00000005b09e7209 */ /* 0x000fe20007810000 */
[-C--:B------:R-:W-:Y:S01]  /*c960*/  FMUL.FTZ R36, R36, R8.reuse ;  /* 0x0000000824247220 */ /* 0x080fe20000410000 */
[-C--:B------:R-:W-:Y:S01]  /*c970*/  FMUL.FTZ R37, R37, R8.reuse ;  /* 0x0000000825257220 */ /* 0x080fe20000410000 */
[----:B------:R-:W-:Y:S01]  /*c980*/  FMUL.FTZ R40, R40, R8 ;  /* 0x0000000828287220 */ /* 0x000fe20000410000 */
[----:B------:R-:W-:Y:S01]  /*c990*/  FMNMX.FTZ R5, R177, R158, !PT ;  /* 0x0000009eb1057209 */ /* 0x000fe20007810000 */
[-C--:B------:R-:W-:Y:S01]  /*c9a0*/  FMUL.FTZ R41, R41, R8.reuse ;  /* 0x0000000829297220 */ /* 0x080fe20000410000 */
[----:B------:R-:W2:Y:S01]  /*c9b0*/  MUFU.EX2 R155, R155 ;  /* 0x0000009b009b7308 */ /* 0x000ea20000000800 */
[-C--:B------:R-:W-:Y:S01]  /*c9c0*/  FMUL.FTZ R44, R44, R8.reuse ;  /* 0x000000082c2c7220 */ /* 0x080fe20000410000 */
[----:B------:R-:W-:Y:S01]  /*c9d0*/  FMNMX.FTZ R5, R180, R5, !PT ;  /* 0x00000005b4057209 */ /* 0x000fe20007810000 */
[-C--:B------:R-:W-:Y:S01]  /*c9e0*/  FMUL.FTZ R45, R45, R8.reuse ;  /* 0x000000082d2d7220 */ /* 0x080fe20000410000 */
[-C--:B------:R-:W-:Y:S01]  /*c9f0*/  FMUL.FTZ R48, R48, R8.reuse ;  /* 0x0000000830307220 */ /* 0x080fe20000410000 */
[-C--:B------:R-:W-:Y:S01]  /*ca00*/  FMUL.FTZ R49, R49, R8.reuse ;  /* 0x0000000831317220 */ /* 0x080fe20000410000 */
[----:B------:R-:W-:Y:S01]  /*ca10*/  FMNMX.FTZ R5, R182, R5, !PT ;  /* 0x00000005b6057209 */ /* 0x000fe20007810000 */
[-C--:B------:R-:W-:Y:S01]  /*ca20*/  FMUL.FTZ R52, R52, R8.reuse ;  /* 0x0000000834347220 */ /* 0x080fe20000410000 */
[----:B------:R-:W3:Y:S01]  /*ca30*/  MUFU.EX2 R204, R204 ;  /* 0x000000cc00cc7308 */ /* 0x000ee20000000800 */
[-C--:B------:R-:W-:Y:S01]  /*ca40*/  FMUL.FTZ R53, R53, R8.reuse ;  /* 0x0000000835357220 */ /* 0x080fe20000410000 */
[----:B------:R-:W-:Y:S01]  /*ca50*/  FMNMX.FTZ R5, R184, R5, !PT ;  /* 0x00000005b8057209 */ /* 0x000fe20007810000 */
[-C--:B------:R-:W-:Y:S01]  /*ca60*/  FMUL.FTZ R56, R56, R8.reuse ;  /* 0x0000000838387220 */ /* 0x080fe20000410000 */
[-C--:B------:R-:W-:Y:S01]  /*ca70*/  FMUL.FTZ R57, R57, R8.reuse ;  /* 0x0000000839397220 */ /* 0x080fe20000410000 */
[-C--:B------:R-:W-:Y:S01]  /*ca80*/  FMUL.FTZ R60, R60, R8.reuse ;  /* 0x000000083c3c7220 */ /* 0x080fe20000410000 */
[----:B------:R-:W-:Y:S01]  /*ca90*/  FMNMX.FTZ R158, R186, R5, !PT ;  /* 0x00000005ba9e7209 */ /* 0x000fe20007810000 */
[-C--:B------:R-:W-:Y:S01]  /*caa0*/  FMUL.FTZ R61, R61, R8.reuse ;  /* 0x000000083d3d7220 */ /* 0x080fe20000410000 */
[----:B------:R-:W-:Y:S01]  /*cab0*/  MUFU.EX2 R159, R159 ;  /* 0x0000009f009f7308 */ /* 0x000fe20000000800 */
[----:B------:R-:W-:Y:S01]  /*cac0*/  FMUL.FTZ R64, R64, R8 ;  /* 0x0000000840407220 */ /* 0x000fe20000410000 */
[----:B------:R-:W-:Y:S01]  /*cad0*/  FMNMX.FTZ R158, R189, R158, !PT ;  /* 0x0000009ebd9e7209 */ /* 0x000fe20007810000 */
[-C--:B------:R-:W-:Y:S01]  /*cae0*/  FMUL.FTZ R65, R65, R8.reuse ;  /* 0x0000000841417220 */ /* 0x080fe20000410000 */
[-C--:B------:R-:W-:Y:S01]  /*caf0*/  FMUL.FTZ R68, R68, R8.reuse ;  /* 0x0000000844447220 */ /* 0x080fe20000410000 */
[----:B------:R-:W-:Y:S01]  /*cb00*/  FMUL.FTZ R69, R69, R8 ;  /* 0x0000000845457220 */ /* 0x000fe20000410000 */
[----:B------:R-:W-:Y:S01]  /*cb10*/  FMNMX.FTZ R158, R191, R158, !PT ;  /* 0x0000009ebf9e7209 */ /* 0x000fe20007810000 */
[-C--:B------:R-:W-:Y:S01]  /*cb20*/  FMUL.FTZ R72, R72, R8.reuse ;  /* 0x0000000848487220 */ /* 0x080fe20000410000 */
[----:B------:R4:W5:Y:S01]  /*cb30*/  MUFU.EX2 R198, R163 ;  /* 0x000000a300c67308 */ /* 0x0009620000000800 */
[-C--:B------:R-:W-:Y:S01]  /*cb40*/  FMUL.FTZ R73, R73, R8.reuse ;  /* 0x0000000849497220 */ /* 0x080fe20000410000 */
[-C--:B------:R-:W-:Y:S01]  /*cb50*/  FMUL.FTZ R76, R76, R8.reuse ;  /* 0x000000084c4c7220 */ /* 0x080fe20000410000 */
[----:B------:R-:W1:Y:S01]  /*cb60*/  SHFL.BFLY PT, R5, R158, 0x2, 0x1f ;  /* 0x0c401f009e057f89 */ /* 0x000e6200000e0000 */
[-C--:B------:R-:W-:Y:S01]  /*cb70*/  FMUL.FTZ R77, R77, R8.reuse ;  /* 0x000000084d4d7220 */ /* 0x080fe20000410000 */
[-C--:B------:R-:W-:Y:S01]  /*cb80*/  FMUL.FTZ R80, R80, R8.reuse ;  /* 0x0000000850507220 */ /* 0x080fe20000410000 */
[-C--:B------:R-:W-:Y:S01]  /*cb90*/  FMUL.FTZ R81, R81, R8.reuse ;  /* 0x0000000851517220 */ /* 0x080fe20000410000 */
[-C--:B------:R-:W-:Y:S01]  /*cba0*/  FMUL.FTZ R84, R84, R8.reuse ;  /* 0x0000000854547220 */ /* 0x080fe20000410000 */
[----:B------:R-:W5:Y:S01]  /*cbb0*/  MUFU.EX2 R166, R166 ;  /* 0x000000a600a67308 */ /* 0x000f620000000800 */
[--C-:B----4-:R-:W-:Y:S01]  /*cbc0*/  FFMA.FTZ R163, R167, UR10, -R12.reuse ;  /* 0x0000000aa7a37c23 */ /* 0x110fe2000801080c */
[--C-:B------:R-:W-:Y:S01]  /*cbd0*/  FFMA.FTZ R167, R170, UR10, -R12.reuse ;  /* 0x0000000aaaa77c23 */ /* 0x100fe2000801080c */
[--C-:B------:R-:W-:Y:S01]  /*cbe0*/  FFMA.FTZ R170, R171, UR10, -R12.reuse ;  /* 0x0000000aabaa7c23 */ /* 0x100fe2000801080c */
[--C-:B------:R-:W-:Y:S01]  /*cbf0*/  FFMA.FTZ R171, R174, UR10, -R12.reuse ;  /* 0x0000000aaeab7c23 */ /* 0x100fe2000801080c */
[--C-:B------:R-:W-:Y:S01]  /*cc00*/  FFMA.FTZ R174, R175, UR10, -R12.reuse ;  /* 0x0000000aafae7c23 */ /* 0x100fe2000801080c */
[--C-:B------:R-:W-:Y:S01]  /*cc10*/  FFMA.FTZ R175, R178, UR10, -R12.reuse ;  /* 0x0000000ab2af7c23 */ /* 0x100fe2000801080c */
[--C-:B------:R-:W-:Y:S01]  /*cc20*/  FFMA.FTZ R178, R179, UR10, -R12.reuse ;  /* 0x0000000ab3b27c23 */ /* 0x100fe2000801080c */
[----:B------:R-:W4:Y:S01]  /*cc30*/  MUFU.EX2 R163, R163 ;  /* 0x000000a300a37308 */ /* 0x000f220000000800 */
[--C-:B------:R-:W-:Y:S01]  /*cc40*/  FFMA.FTZ R179, R183, UR10, -R12.reuse ;  /* 0x0000000ab7b37c23 */ /* 0x100fe2000801080c */
[--C-:B------:R-:W-:Y:S01]  /*cc50*/  FFMA.FTZ R183, R188, UR10, -R12.reuse ;  /* 0x0000000abcb77c23 */ /* 0x100fe2000801080c */
[--C-:B------:R-:W-:Y:S01]  /*cc60*/  FFMA.FTZ R188, R190, UR10, -R12.reuse ;  /* 0x0000000abebc7c23 */ /* 0x100fe2000801080c */
[----:B------:R-:W-:Y:S01]  /*cc70*/  FFMA.FTZ R12, R194, UR10, -R12 ;  /* 0x0000000ac20c7c23 */ /* 0x000fe2000801080c */
[-C--:B------:R-:W-:Y:S01]  /*cc80*/  FMUL.FTZ R85, R85, R8.reuse ;  /* 0x0000000855557220 */ /* 0x080fe20000410000 */
[-C--:B------:R-:W-:Y:S01]  /*cc90*/  FMUL.FTZ R88, R88, R8.reuse ;  /* 0x0000000858587220 */ /* 0x080fe20000410000 */
[-C--:B------:R-:W-:Y:S01]  /*cca0*/  FMUL.FTZ R89, R89, R8.reuse ;  /* 0x0000000859597220 */ /* 0x080fe20000410000 */
[----:B------:R-:W-:Y:S01]  /*ccb0*/  MUFU.EX2 R167, R167 ;  /* 0x000000a700a77308 */ /* 0x000fe20000000800 */
[-C--:B------:R-:W-:Y:S01]  /*ccc0*/  FMUL.FTZ R92, R92, R8.reuse ;  /* 0x000000085c5c7220 */ /* 0x080fe20000410000 */
[-C--:B------:R-:W-:Y:S01]  /*ccd0*/  FMUL.FTZ R93, R93, R8.reuse ;  /* 0x000000085d5d7220 */ /* 0x080fe20000410000 */
[----:B-1----:R-:W-:Y:S01]  /*cce0*/  FMNMX.FTZ R5, R158, R5, !PT ;  /* 0x000000059e057209 */ /* 0x002fe20007810000 */
[-C--:B------:R-:W-:Y:S01]  /*ccf0*/  FMUL.FTZ R96, R96, R8.reuse ;  /* 0x0000000860607220 */ /* 0x080fe20000410000 */
[-C--:B------:R-:W-:Y:S01]  /*cd00*/  FMUL.FTZ R97, R97, R8.reuse ;  /* 0x0000000861617220 */ /* 0x080fe20000410000 */
[-C--:B------:R-:W-:Y:S01]  /*cd10*/  FMUL.FTZ R100, R100, R8.reuse ;  /* 0x0000000864647220 */ /* 0x080fe20000410000 */
[-C--:B------:R-:W-:Y:S01]  /*cd20*/  FMUL.FTZ R101, R101, R8.reuse ;  /* 0x0000000865657220 */ /* 0x080fe20000410000 */
[----:B------:R-:W1:Y:S01]  /*cd30*/  SHFL.BFLY PT, R158, R5, 0x1, 0x1f ;  /* 0x0c201f00059e7f89 */ /* 0x000e6200000e0000 */
        /* <DEDUP_REMOVED lines=22> */
[----:B------:R-:W-:Y:S01]  /*cea0*/  FMUL.FTZ R141, R141, R8 ;  /* 0x000000088d8d7220 */ /* 0x000fe20000410000 */
[----:B-1----:R-:W-:Y:S01]  /*ceb0*/  FMNMX.FTZ R5, R5, R158, !PT ;  /* 0x0000009e05057209 */ /* 0x002fe20007810000 */
[----:B------:R-:W-:Y:S01]  /*cec0*/  MUFU.EX2 R175, R175 ;  /* 0x000000af00af7308 */ /* 0x000fe20000000800 */
[----:B------:R-:W-:Y:S01]  /*ced0*/  F2FP.F16.F32.PACK_AB R158, R20, R13 ;  /* 0x0000000d149e723e */ /* 0x000fe200000000ff */
[-C--:B------:R-:W-:Y:S01]  /*cee0*/  FMUL.FTZ R144, R144, R8.reuse ;  /* 0x0000000890907220 */ /* 0x080fe20000410000 */
[C---:B------:R-:W-:Y:S01]  /*cef0*/  FSETP.NEU.FTZ.AND P1, PT, R5.reuse, -INF , PT ;  /* 0xff8000000500780b */ /* 0x040fe20003f3d000 */
[----:B------:R-:W-:Y:S01]  /*cf00*/  FMUL.FTZ R195, R5, UR10 ;  /* 0x0000000a05c37c20 */ /* 0x000fe20008410000 */
[-C--:B------:R-:W-:Y:S01]  /*cf10*/  FMUL.FTZ R145, R145, R8.reuse ;  /* 0x0000000891917220 */ /* 0x080fe20000410000 */
[-C--:B------:R-:W-:Y:S01]  /*cf20*/  FMUL.FTZ R148, R148, R8.reuse ;  /* 0x0000000894947220 */ /* 0x080fe20000410000 */
[----:B------:R-:W-:Y:S01]  /*cf30*/  FMUL.FTZ R149, R149, R8 ;  /* 0x0000000895957220 */ /* 0x000fe20000410000 */
[----:B------:R-:W1:Y:S01]  /*cf40*/  MUFU.EX2 R178, R178 ;  /* 0x000000b200b27308 */ /* 0x000e620000000800 */
[----:B------:R-:W-:-:S05]  /*cf50*/  FSEL R195, R195, RZ, P1 ;  /* 0x000000ffc3c37208 */ /* 0x000fca0000800000 */
[--C-:B------:R-:W-:Y:S01]  /*cf60*/  FFMA.FTZ R193, R10, UR10, -R195.reuse ;  /* 0x0000000a0ac17c23 */ /* 0x100fe200080108c3 */
[----:B------:R-:W-:Y:S01]  /*cf70*/  FFMA.FTZ R10, R11, UR10, -R195 ;  /* 0x0000000a0b0a7c23 */ /* 0x000fe200080108c3 */
[----:B------:R-:W-:Y:S01]  /*cf80*/  FFMA.FTZ R11, R8, R2, R187 ;  /* 0x00000002080b7223 */ /* 0x000fe200000100bb */
[----:B------:R-:W-:Y:S01]  /*cf90*/  MUFU.EX2 R179, R179 ;  /* 0x000000b300b37308 */ /* 0x000fe20000000800 */
[--C-:B------:R-:W-:Y:S01]  /*cfa0*/  FFMA.FTZ R190, R157, UR10, -R195.reuse ;  /* 0x0000000a9dbe7c23 */ /* 0x100fe200080108c3 */
[----:B------:R-:W-:Y:S01]  /*cfb0*/  FFMA.FTZ R160, R160, UR10, -R195 ;  /* 0x0000000aa0a07c23 */ /* 0x000fe200080108c3 */
[----:B------:R-:W-:Y:S01]  /*cfc0*/  FADD.FTZ R2, R196, R11 ;  /* 0x0000000bc4027221 */ /* 0x000fe20000010000 */
        /* <DEDUP_REMOVED lines=10> */
[--C-:B------:R-:W-:Y:S01]  /*d070*/  FFMA.FTZ R161, R180, UR10, -R195.reuse ;  /* 0x0000000ab4a17c23 */ /* 0x100fe200080108c3 */
[----:B0-----:R-:W-:Y:S01]  /*d080*/  FADD.FTZ R15, R21, R2 ;  /* 0x00000002150f7221 */ /* 0x001fe20000010000 */
[----:B------:R-:W-:Y:S01]  /*d090*/  MUFU.EX2 R183, R183 ;  /* 0x000000b700b77308 */ /* 0x000fe20000000800 */
[--C-:B------:R-:W-:Y:S01]  /*d0a0*/  FFMA.FTZ R182, R182, UR10, -R195.reuse ;  /* 0x0000000ab6b67c23 */ /* 0x100fe200080108c3 */
[----:B------:R-:W-:Y:S01]  /*d0b0*/  FFMA.FTZ R184, R184, UR10, -R195 ;  /* 0x0000000ab8b87c23 */ /* 0x000fe200080108c3 */
[----:B------:R-:W-:Y:S01]  /*d0c0*/  FADD.FTZ R2, R154, R15 ;  /* 0x0000000f9a027221 */ /* 0x000fe20000010000 */
[--C-:B------:R-:W-:Y:S01]  /*d0d0*/  FFMA.FTZ R15, R152, UR10, -R195.reuse ;  /* 0x0000000a980f7c23 */ /* 0x100fe200080108c3 */
[--C-:B------:R-:W-:Y:S01]  /*d0e0*/  FFMA.FTZ R152, R153, UR10, -R195.reuse ;  /* 0x0000000a99987c23 */ /* 0x100fe200080108c3 */
[--C-:B------:R-:W-:Y:S01]  /*d0f0*/  FFMA.FTZ R186, R186, UR10, -R195.reuse ;  /* 0x0000000ababa7c23 */ /* 0x100fe200080108c3 */
[----:B--2---:R-:W-:Y:S01]  /*d100*/  FADD.FTZ R197, R155, R2 ;  /* 0x000000029bc57221 */ /* 0x004fe20000010000 */
[----:B------:R-:W-:Y:S01]  /*d110*/  MUFU.EX2 R188, R188 ;  /* 0x000000bc00bc7308 */ /* 0x000fe20000000800 */
[--C-:B------:R-:W-:Y:S01]  /*d120*/  FFMA.FTZ R189, R189, UR10, -R195.reuse ;  /* 0x0000000abdbd7c23 */ /* 0x100fe200080108c3 */
[----:B------:R-:W-:Y:S01]  /*d130*/  FFMA.FTZ R191, R191, UR10, -R195 ;  /* 0x0000000abfbf7c23 */ /* 0x000fe200080108c3 */
[----:B---3--:R-:W-:Y:S01]  /*d140*/  FADD.FTZ R2, R204, R197 ;  /* 0x000000c5cc027221 */ /* 0x008fe20000010000 */
[----:B-----5:R-:W-:-:S03]  /*d150*/  F2FP.F16.F32.PACK_AB R164, R198, R159 ;  /* 0x0000009fc6a4723e */ /* 0x020fc600000000ff */
[----:B------:R-:W-:Y:S01]  /*d160*/  FADD.FTZ R153, R159, R2 ;  /* 0x000000029f997221 */ /* 0x000fe20000010000 */
[----:B------:R-:W-:Y:S01]  /*d170*/  FSEL R2, R5, RZ, P1 ;  /* 0x000000ff05027208 */ /* 0x000fe20000800000 */
[----:B------:R0:W-:Y:S02]  /*d180*/  MUFU.EX2 R185, R192 ;  /* 0x000000c000b97308 */ /* 0x0001e40000000800 */
[----:B------:R-:W-:Y:S01]  /*d190*/  FADD.FTZ R197, R198, R153 ;  /* 0x00000099c6c57221 */ /* 0x000fe20000010000 */
[----:B------:R-:W-:Y:S01]  /*d1a0*/  FFMA.FTZ R153, R156, UR10, -R195 ;  /* 0x0000000a9c997c23 */ /* 0x000fe200080108c3 */
[----:B------:R-:W-:Y:S02]  /*d1b0*/  FADD.FTZ R2, -R2, R9 ;  /* 0x0000000902027221 */ /* 0x000fe40000010100 */
[----:B------:R-:W-:Y:S01]  /*d1c0*/  FADD.FTZ R156, R166, R197 ;  /* 0x000000c5a69c7221 */ /* 0x000fe20000010000 */
[--C-:B------:R-:W-:Y:S01]  /*d1d0*/  FFMA.FTZ R197, R165, UR10, -R195.reuse ;  /* 0x0000000aa5c57c23 */ /* 0x100fe200080108c3 */
[----:B------:R-:W2:Y:S01]  /*d1e0*/  MUFU.EX2 R12, R12 ;  /* 0x0000000c000c7308 */ /* 0x000ea20000000800 */
[----:B0-----:R-:W-:Y:S01]  /*d1f0*/  FFMA.FTZ R192, R168, UR10, -R195 ;  /* 0x0000000aa8c07c23 */ /* 0x001fe200080108c3 */
[----:B----4-:R-:W-:Y:S01]  /*d200*/  FADD.FTZ R156, R163, R156 ;  /* 0x0000009ca39c7221 */ /* 0x010fe20000010000 */
[----:B------:R-:W-:-:S02]  /*d210*/  F2FP.F16.F32.PACK_AB R168, R170, R167 ;  /* 0x000000a7aaa8723e */ /* 0x000fc400000000ff */
[----:B------:R-:W-:Y:S01]  /*d220*/  F2FP.F16.F32.PACK_AB R166, R163, R166 ;  /* 0x000000a6a3a6723e */ /* 0x000fe200000000ff */
[----:B------:R-:W-:Y:S02]  /*d230*/  FADD.FTZ R9, R167, R156 ;  /* 0x0000009ca7097221 */ /* 0x000fe40000010000 */
[----:B------:R0:W-:Y:S02]  /*d240*/  MUFU.EX2 R165, R160 ;  /* 0x000000a000a57308 */ /* 0x0001e40000000800 */
[----:B------:R-:W-:Y:S01]  /*d250*/  FADD.FTZ R156, R170, R9 ;  /* 0x00000009aa9c7221 */ /* 0x000fe20000010000 */
[----:B------:R-:W-:Y:S01]  /*d260*/  FFMA.FTZ R9, R172, UR10, -R195 ;  /* 0x0000000aac097c23 */ /* 0x000fe200080108c3 */
[----:B-1----:R-:W-:Y:S02]  /*d270*/  F2FP.F16.F32.PACK_AB R172, R178, R175 ;  /* 0x000000afb2ac723e */ /* 0x002fe400000000ff */
[----:B------:R-:W-:Y:S01]  /*d280*/  FADD.FTZ R157, R171, R156 ;  /* 0x0000009cab9d7221 */ /* 0x000fe20000010000 */
[----:B------:R-:W-:Y:S01]  /*d290*/  F2FP.F16.F32.PACK_AB R170, R174, R171 ;  /* 0x000000abaeaa723e */ /* 0x000fe200000000ff */
[----:B------:R-:W-:Y:S01]  /*d2a0*/  MUFU.EX2 R193, R193 ;  /* 0x000000c100c17308 */ /* 0x000fe20000000800 */
[----:B0-----:R-:W-:Y:S01]  /*d2b0*/  F2FP.F16.F32.PACK_AB R160, R154, R21 ;  /* 0x000000159aa0723e */ /* 0x001fe200000000ff */
[----:B------:R-:W-:Y:S01]  /*d2c0*/  FADD.FTZ R156, R174, R157 ;  /* 0x0000009dae9c7221 */ /* 0x000fe20000010000 */
[----:B------:R-:W-:Y:S01]  /*d2d0*/  FMUL.FTZ R154, R2, UR10 ;  /* 0x0000000a029a7c20 */ /* 0x000fe20008410000 */
[----:B------:R-:W-:Y:S01]  /*d2e0*/  FFMA.FTZ R157, R176, UR10, -R195 ;  /* 0x0000000ab09d7c23 */ /* 0x000fe200080108c3 */
[----:B------:R-:W-:Y:S01]  /*d2f0*/  F2FP.F16.F32.PACK_AB R174, R214, R179 ;  /* 0x000000b3d6ae723e */ /* 0x000fe200000000ff */
[----:B------:R-:W-:-:S02]  /*d300*/  FADD.FTZ R199, R175, R156 ;  /* 0x0000009cafc77221 */ /* 0x000fc40000010000 */
[----:B------:R-:W-:Y:S02]  /*d310*/  MUFU.EX2 R10, R10 ;  /* 0x0000000a000a7308 */ /* 0x000fe40000000800 */
[----:B------:R-:W-:Y:S01]  /*d320*/  FADD.FTZ R156, R178, R199 ;  /* 0x000000c7b29c7221 */ /* 0x000fe20000010000 */
[----:B--2---:R-:W-:-:S03]  /*d330*/  F2FP.F16.F32.PACK_AB R178, R12, R185 ;  /* 0x000000b90cb2723e */ /* 0x004fc600000000ff */
[----:B------:R-:W-:Y:S01]  /*d340*/  FADD.FTZ R195, R179, R156 ;  /* 0x0000009cb3c37221 */ /* 0x000fe20000010000 */
[----:B------:R-:W-:Y:S01]  /*d350*/  F2FP.F16.F32.PACK_AB R156, R196, R187 ;  /* 0x000000bbc49c723e */ /* 0x000fe200000000ff */
[----:B------:R-:W0:Y:S02]  /*d360*/  MUFU.EX2 R154, R154 ;  /* 0x0000009a009a7308 */ /* 0x000e240000000800 */
[----:B------:R-:W-:-:S04]  /*d370*/  FADD.FTZ R20, R214, R195 ;  /* 0x000000c3d6147221 */ /* 0x000fc80000010000 */
[----:B------:R-:W-:Y:S02]  /*d380*/  FADD.FTZ R21, R183, R20 ;  /* 0x00000014b7157221 */ /* 0x000fe40000010000 */
[----:B------:R-:W1:Y:S02]  /*d390*/  MUFU.EX2 R11, R11 ;  /* 0x0000000b000b7308 */ /* 0x000e640000000800 */
[----:B------:R-:W-:-:S04]  /*d3a0*/  FADD.FTZ R176, R188, R21 ;  /* 0x00000015bcb07221 */ /* 0x000fc80000010000 */
[----:B------:R-:W-:Y:S01]  /*d3b0*/  FADD.FTZ R21, R185, R176 ;  /* 0x000000b0b9157221 */ /* 0x000fe20000010000 */
[----:B------:R-:W-:Y:S01]  /*d3c0*/  F2FP.F16.F32.PACK_AB R176, R188, R183 ;  /* 0x000000b7bcb0723e */ /* 0x000fe200000000ff */
[----:B------:R-:W2:Y:S01]  /*d3d0*/  MUFU.EX2 R14, R14 ;  /* 0x0000000e000e7308 */ /* 0x000ea20000000800 */
[----:B0-----:R-:W-:Y:S01]  /*d3e0*/  FMUL.FTZ R26, R26, R154 ;  /* 0x0000009a1a1a7220 */ /* 0x001fe20000410000 */
[----:B------:R-:W-:Y:S01]  /*d3f0*/  FADD.FTZ R2, R12, R21 ;  /* 0x000000150c027221 */ /* 0x000fe20000010000 */
[----:B------:R-:W-:Y:S01]  /*d400*/  FFMA.FTZ R21, R154, R0, R193 ;  /* 0x000000009a157223 */ /* 0x000fe200000100c1 */
[-C--:B------:R-:W-:Y:S01]  /*d410*/  FMUL.FTZ R27, R27, R154.reuse ;  /* 0x0000009a1b1b7220 */ /* 0x080fe20000410000 */
[-C--:B------:R-:W-:Y:S01]  /*d420*/  FMUL.FTZ R30, R30, R154.reuse ;  /* 0x0000009a1e1e7220 */ /* 0x080fe20000410000 */
[-C--:B------:R-:W-:Y:S01]  /*d430*/  FMUL.FTZ R31, R31, R154.reuse ;  /* 0x0000009a1f1f7220 */ /* 0x080fe20000410000 */
[----:B------:R-:W-:Y:S01]  /*d440*/  FADD.FTZ R0, R10, R21 ;  /* 0x000000150a007221 */ /* 0x000fe20000010000 */
[----:B------:R-:W0:Y:S01]  /*d450*/  MUFU.EX2 R15, R15 ;  /* 0x0000000f000f7308 */ /* 0x000e220000000800 */
[-C--:B------:R-:W-:Y:S01]  /*d460*/  FMUL.FTZ R34, R34, R154.reuse ;  /* 0x0000009a22227220 */ /* 0x080fe20000410000 */
[-C--:B------:R-:W-:Y:S01]  /*d470*/  FMUL.FTZ R35, R35, R154.reuse ;  /* 0x0000009a23237220 */ /* 0x080fe20000410000 */
[----:B-1----:R-:W-:Y:S01]  /*d480*/  FADD.FTZ R21, R11, R0 ;  /* 0x000000000b157221 */ /* 0x002fe20000010000 */
        /* <DEDUP_REMOVED lines=28> */
[----:B------:R1:W3:Y:S01]  /*d650*/  MUFU.EX2 R180, R162 ;  /* 0x000000a200b47308 */ /* 0x0002e20000000800 */
        /* <DEDUP_REMOVED lines=9> */
[----:B-1----:R-:W-:Y:S01]  /*d6f0*/  F2FP.F16.F32.PACK_AB R162, R204, R155 ;  /* 0x0000009bcca2723e */ /* 0x002fe200000000ff */
[-C--:B------:R-:W-:Y:S01]  /*d700*/  FMUL.FTZ R91, R91, R154.reuse ;  /* 0x0000009a5b5b7220 */ /* 0x080fe20000410000 */
[----:B------:R-:W-:Y:S01]  /*d710*/  F2FP.F16.F32.PACK_AB R163, R190, R153 ;  /* 0x00000099bea3723e */ /* 0x000fe200000000ff */
[----:B------:R-:W-:Y:S01]  /*d720*/  FADD.FTZ R21, R165, R188 ;  /* 0x000000bca5157221 */ /* 0x000fe20000010000 */
[-C--:B------:R-:W-:Y:S01]  /*d730*/  FMUL.FTZ R94, R94, R154.reuse ;  /* 0x0000009a5e5e7220 */ /* 0x080fe20000410000 */
[-C--:B------:R-:W-:Y:S01]  /*d740*/  FMUL.FTZ R95, R95, R154.reuse ;  /* 0x0000009a5f5f7220 */ /* 0x080fe20000410000 */
[----:B------:R-:W0:Y:S01]  /*d750*/  MUFU.EX2 R20, R197 ;  /* 0x000000c500147308 */ /* 0x000e220000000800 */
[C---:B---3--:R-:W-:Y:S01]  /*d760*/  FADD.FTZ R188, R180.reuse, R21 ;  /* 0x00000015b4bc7221 */ /* 0x048fe20000010000 */
        /* <DEDUP_REMOVED lines=15> */
[C---:B0-----:R-:W-:Y:S01]  /*d860*/  FADD.FTZ R21, R20.reuse, R21 ;  /* 0x0000001514157221 */ /* 0x041fe20000010000 */
[----:B------:R-:W-:Y:S01]  /*d870*/  F2FP.F16.F32.PACK_AB R167, R20, R13 ;  /* 0x0000000d14a7723e */ /* 0x000fe200000000ff */
        /* <DEDUP_REMOVED lines=21> */
[----:B------:R2:W3:Y:S01]  /*d9d0*/  MUFU.EX2 R12, R157 ;  /* 0x0000009d000c7308 */ /* 0x0004e20000000800 */
[----:B0-----:R-:W-:Y:S01]  /*d9e0*/  FADD.FTZ R21, R9, R188 ;  /* 0x000000bc09157221 */ /* 0x001fe20000010000 */
[----:B------:R-:W-:-:S06]  /*d9f0*/  FMUL.FTZ R151, R151, R154 ;  /* 0x0000009a97977220 */ /* 0x000fcc0000410000 */
[----:B------:R-:W0:Y:S01]  /*da00*/  MUFU.EX2 R173, R177 ;  /* 0x000000b100ad7308 */ /* 0x000e220000000800 */
[C---:B-1----:R-:W-:Y:S01]  /*da10*/  FADD.FTZ R21, R0.reuse, R21 ;  /* 0x0000001500157221 */ /* 0x042fe20000010000 */
[----:B------:R-:W-:Y:S02]  /*da20*/  F2FP.F16.F32.PACK_AB R171, R0, R9 ;  /* 0x0000000900ab723e */ /* 0x000fe400000000ff */
[----:B--2---:R-:W-:-:S04]  /*da30*/  F2FP.F16.F32.PACK_AB R157, R10, R193 ;  /* 0x000000c10a9d723e */ /* 0x004fc800000000ff */
[----:B------:R1:W2:Y:S08]  /*da40*/  MUFU.EX2 R175, R161 ;  /* 0x000000a100af7308 */ /* 0x0002b00000000800 */
[----:B------:R-:W4:Y:S01]  /*da50*/  MUFU.EX2 R182, R182 ;  /* 0x000000b600b67308 */ /* 0x000f220000000800 */
[----:B-1----:R-:W-:-:S07]  /*da60*/  F2FP.F16.F32.PACK_AB R161, R152, R15 ;  /* 0x0000000f98a1723e */ /* 0x002fce00000000ff */
[----:B------:R3:W1:Y:S08]  /*da70*/  MUFU.EX2 R177, R184 ;  /* 0x000000b800b17308 */ /* 0x0006700000000800 */
[----:B------:R-:W5:Y:S01]  /*da80*/  MUFU.EX2 R186, R186 ;  /* 0x000000ba00ba7308 */ /* 0x000f620000000800 */
[----:B---3--:R-:W-:-:S04]  /*da90*/  FADD.FTZ R184, R12, R21 ;  /* 0x000000150cb87221 */ /* 0x008fc80000010000 */
[C---:B0-----:R-:W-:Y:S01]  /*daa0*/  FADD.FTZ R184, R173.reuse, R184 ;  /* 0x000000b8adb87221 */ /* 0x041fe20000010000 */
[----:B------:R-:W-:Y:S02]  /*dab0*/  F2FP.F16.F32.PACK_AB R173, R173, R12 ;  /* 0x0000000cadad723e */ /* 0x000fe400000000ff */
[----:B------:R-:W0:Y:S01]  /*dac0*/  MUFU.EX2 R179, R189 ;  /* 0x000000bd00b37308 */ /* 0x000e220000000800 */
[----:B--2---:R-:W-:Y:S01]  /*dad0*/  FADD.FTZ R21, R175, R184 ;  /* 0x000000b8af157221 */ /* 0x004fe20000010000 */
[----:B----4-:R-:W-:-:S03]  /*dae0*/  F2FP.F16.F32.PACK_AB R175, R182, R175 ;  /* 0x000000afb6af723e */ /* 0x010fc600000000ff */
[----:B------:R-:W-:-:S03]  /*daf0*/  FADD.FTZ R188, R182, R21 ;  /* 0x00000015b6bc7221 */ /* 0x000fc60000010000 */
[----:B------:R-:W2:Y:S01]  /*db00*/  MUFU.EX2 R184, R191 ;  /* 0x000000bf00b87308 */ /* 0x000ea20000000800 */
[----:B-1----:R-:W-:Y:S01]  /*db10*/  FADD.FTZ R11, R177, R188 ;  /* 0x000000bcb10b7221 */ /* 0x002fe20000010000 */
[----:B-----5:R-:W-:-:S03]  /*db20*/  F2FP.F16.F32.PACK_AB R177, R186, R177 ;  /* 0x000000b1bab1723e */ /* 0x020fc600000000ff */
[----:B------:R-:W-:-:S04]  /*db30*/  FADD.FTZ R8, R186, R11 ;  /* 0x0000000bba087221 */ /* 0x000fc80000010000 */
[----:B0-----:R-:W-:-:S04]  /*db40*/  FADD.FTZ R9, R179, R8 ;  /* 0x00000008b3097221 */ /* 0x001fc80000010000 */
[C---:B--2---:R-:W-:Y:S01]  /*db50*/  FADD.FTZ R0, R184.reuse, R9 ;  /* 0x00000009b8007221 */ /* 0x044fe20000010000 */
[----:B------:R-:W-:Y:S01]  /*db60*/  F2FP.F16.F32.PACK_AB R179, R184, R179 ;  /* 0x000000b3b8b3723e */ /* 0x000fe200000000ff */
[----:B------:R-:W-:Y:S06]  /*db70*/  @!P0 BRA `(.L_x_1822) ;  /* 0x0000000000048947 */ /* 0x000fec0003800000 */
[----:B------:R-:W-:Y:S01]  /*db80*/  BPT.TRAP 0x1 ;  /* 0x000000040000795c */ /* 0x000fe20000300000 */
.L_x_1822:
[----:B------:R0:W1:Y:S01]  /*db90*/  SYNCS.PHASECHK.TRANS64.TRYWAIT P1, [UR28+0x22850], R6 ;  /* 0x02285006ff0075a7 */ /* 0x000062000802015c */
[----:B------:R-:W-:Y:S05]  /*dba0*/  @!P0 BRA `(.L_x_1823) ;  /* 0x0000000000048947 */ /* 0x000fea0003800000 */
[----:B------:R-:W-:Y:S01]  /*dbb0*/  BPT.TRAP 0x1 ;  /* 0x000000040000795c */ /* 0x000fe20000300000 */
.L_x_1823:
[----:B-1----:R-:W-:Y:S05]  /*dbc0*/  @P1 BRA `(.L_x_1824) ;  /* 0x0000000000081947 */ /* 0x002fea0003800000 */
[----:B------:R-:W1:Y:S02]  /*dbd0*/  SYNCS.PHASECHK.TRANS64.TRYWAIT P1, [UR28+0x22850], R6 ;  /* 0x02285006ff0075a7 */ /* 0x000e64000802015c */
[----:B-1----:R-:W-:Y:S05]  /*dbe0*/  @!P1 BRA `(.L_x_1825) ;  /* 0x0000008400289947 */ /* 0x002fea0003800000 */
.L_x_1824:
        /* <DEDUP_REMOVED lines=49> */
.L_x_1809:
[----:B------:R-:W1:Y:S01]  /*df00*/  SHFL.BFLY PT, R3, R2, 0x2, 0x1f ;  /* 0x0c401f0002037f89 */ /* 0x000e6200000e0000 */
[----:B0-----:R-:W-:Y:S01]  /*df10*/  IMAD.MOV.U32 R8, RZ, RZ, RZ ;  /* 0x000000ffff087224 */ /* 0x001fe200078e00ff */
[----:B------:R-:W-:Y:S01]  /*df20*/  UIADD3 UR36, UR36, 0x1, URZ ;  /* 0x0000000124247890 */ /* 0x000fe2000fffe03f */
[----:B------:R0:W-:Y:S06]  /*df30*/  BAR.ARV R7, 0x100 ;  /* 0x000400070000751d */ /* 0x0001ec0000002000 */
[----:B------:R-:W-:Y:S02]  /*df40*/  UISETP.NE.AND UP0, UPT, UR36, 0x2, UPT ;  /* 0x000000022400788c */ /* 0x000fe4000bf05270 */
[----:B------:R-:W-:Y:S06]  /*df50*/  BAR.ARV 0x8, 0x180 ;  /* 0x0206000000007b1d */ /* 0x000fec0000002000 */
[----:B0-----:R-:W-:Y:S01]  /*df60*/  IMAD.U32 R7, RZ, RZ, UR10 ;  /* 0x0000000aff077e24 */ /* 0x001fe2000f8e00ff */
[----:B------:R-:W-:Y:S01]  /*df70*/  USEL UR4, URZ, 0x1, UP0 ;  /* 0x000000013f047887 */ /* 0x000fe20008000000 */
[----:B------:R-:W0:Y:S01]  /*df80*/  SHFL.BFLY PT, R9, R0, 0x2, 0x1f ;  /* 0x0c401f0000097f89 */ /* 0x000e2200000e0000 */
[----:B------:R-:W-:Y:S01]  /*df90*/  PLOP3.LUT P0, PT, PT, PT, PT, 0x8, 0x0 ;  /* 0x000000000000781c */ /* 0x000fe20003f0e170 */
[----:B------:R-:W-:Y:S01]  /*dfa0*/  UIADD3 UR38, UR38, 0x1, URZ ;  /* 0x0000000126267890 */ /* 0x000fe2000fffe03f */
[----:B-1----:R-:W-:Y:S01]  /*dfb0*/  FADD.FTZ R3, R3, R2 ;  /* 0x0000000203037221 */ /* 0x002fe20000010000 */
[----:B------:R-:W-:Y:S01]  /*dfc0*/  IMAD.MOV.U32 R2, RZ, RZ, -0x800000 ;  /* 0xff800000ff027424 */ /* 0x000fe200078e00ff */
[----:B------:R-:W-:-:S02]  /*dfd0*/  USEL UR36, UR36, URZ, UP0 ;  /* 0x0000003f24247287 */ /* 0x000fc40008000000 */
[----:B------:R-:W-:Y:S01]  /*dfe0*/  ULOP3.LUT UR37, UR37, UR4, URZ, 0x3c, !UPT ;  /* 0x0000000425257292 */ /* 0x000fe2000f8e3c3f */
[----:B------:R-:W1:Y:S01]  /*dff0*/  SHFL.BFLY PT, R6, R3, 0x1, 0x1f ;  /* 0x0c201f0003067f89 */ /* 0x000e6200000e0000 */
[----:B0-----:R-:W-:Y:S01]  /*e000*/  FADD.FTZ R9, R9, R0 ;  /* 0x0000000009097221 */ /* 0x001fe20000010000 */
[----:B------:R-:W-:Y:S02]  /*e010*/  IMAD.MOV.U32 R0, RZ, RZ, RZ ;  /* 0x000000ffff007224 */ /* 0x000fe400078e00ff */
[----:B-1----:R-:W-:Y:S01]  /*e020*/  FADD.FTZ R10, R3, R6 ;  /* 0x00000006030a7221 */ /* 0x002fe20000010000 */
[----:B------:R-:W-:Y:S01]  /*e030*/  IMAD.MOV.U32 R3, RZ, RZ, -0x800000 ;  /* 0xff800000ff037424 */ /* 0x000fe200078e00ff */
[----:B------:R-:W0:Y:S03]  /*e040*/  SHFL.BFLY PT, R6, R9, 0x1, 0x1f ;  /* 0x0c201f0009067f89 */ /* 0x000e2600000e0000 */
[----:B------:R-:W-:-:S13]  /*e050*/  FSETP.NE.FTZ.AND P1, PT, R10, RZ, PT ;  /* 0x000000ff0a00720b */ /* 0x000fda0003f35000 */
[----:B------:R-:W1:Y:S01]  /*e060*/  @P1 MUFU.RCP R8, R10 ;  /* 0x0000000a00081308 */ /* 0x000e620000001000 */
[----:B------:R-:W-:Y:S01]  /*e070*/  @P1 FMUL.FTZ R7, R7, 0.69314718246459960938 ;  /* 0x3f31721807071820 */ /* 0x000fe20000410000 */
[----:B0-----:R-:W-:Y:S01]  /*e080*/  FADD.FTZ R11, R9, R6 ;  /* 0x00000006090b7221 */ /* 0x001fe20000010000 */
[----:B------:R-:W-:-:S05]  /*e090*/  IMAD.U32 R9, RZ, RZ, UR10 ;  /* 0x0000000aff097e24 */ /* 0x000fca000f8e00ff */
[----:B------:R-:W0:Y:S01]  /*e0a0*/  @P1 MUFU.LG2 R6, R10 ;  /* 0x0000000a00061308 */ /* 0x000e220000000c00 */
[----:B------:R-:W-:Y:S01]  /*e0b0*/  FSETP.NE.FTZ.AND P2, PT, R11, RZ, PT ;  /* 0x000000ff0b00720b */ /* 0x000fe20003f55000 */
[-C--:B-1----:R-:W-:Y:S01]  /*e0c0*/  FMUL.FTZ R24, R24, R8.reuse ;  /* 0x0000000818187220 */ /* 0x082fe20000410000 */
        /* <DEDUP_REMOVED lines=63> */
[----:B------:R-:W1:Y:S01]  /*e4c0*/  @P2 MUFU.RCP R0, R11 ;  /* 0x0000000b00002308 */ /* 0x000e620000001000 */
[----:B------:R-:W-:Y:S01]  /*e4d0*/  @P2 FMUL.FTZ R9, R9, 0.69314718246459960938 ;  /* 0x3f31721809092820 */ /* 0x000fe20000410000 */
[----:B0-----:R-:W-:-:S04]  /*e4e0*/  @P1 FMUL.FTZ R6, R6, 0.69314718246459960938 ;  /* 0x3f31721806061820 */ /* 0x001fc80000410000 */
[----:B------:R-:W-:Y:S02]  /*e4f0*/  @P1 FFMA.FTZ R3, R7, R4, R6 ;  /* 0x0000000407031223 */ /* 0x000fe40000010006 */
[----:B------:R-:W0:Y:S01]  /*e500*/  @P2 MUFU.LG2 R8, R11 ;  /* 0x0000000b00082308 */ /* 0x000e220000000c00 */
        /* <DEDUP_REMOVED lines=66> */
.L_x_1756:
[----:B------:R-:W0:Y:S01]  /*e930*/  S2R R5, SR_CgaCtaId ;  /* 0x0000000000057919 */ /* 0x000e220000008800 */
[----:B------:R-:W-:Y:S01]  /*e940*/  MOV R204, 0x400 ;  /* 0x0000040000cc7802 */ /* 0x000fe20000000f00 */
[----:B------:R-:W-:Y:S01]  /*e950*/  BSSY B0, `(.L_x_1827) ;  /* 0x000028f000007945 */ /* 0x000fe20003800000 */
[----:B------:R-:W-:Y:S02]  /*e960*/  BAR.SYNC.DEFER_BLOCKING 0x5, 0x180 ;  /* 0x0146000000007b1d */ /* 0x000fe40000010000 */
[----:B0-----:R-:W-:-:S05]  /*e970*/  LEA R204, R5, R204, 0x18 ;  /* 0x000000cc05cc7211 */ /* 0x001fca00078ec0ff */
[----:B------:R-:W0:Y:S02]  /*e980*/  LDS R4, [R204+0x228d0] ;  /* 0x0228d000cc047984 */ /* 0x000e240000000800 */
[----:B0-----:R-:W-:Y:S01]  /*e990*/  R2UR UR4, R4 ;  /* 0x00000000040472ca */ /* 0x001fe200000e0000 */
[----:B------:R-:W-:Y:S06]  /*e9a0*/  BAR.ARV 0x4, 0x180 ;  /* 0x0106000000007b1d */ /* 0x000fec0000002000 */
[----:B------:R-:W-:Y:S08]  /*e9b0*/  @P0 BRA `(.L_x_1828) ;  /* 0x0000001c004c0947 */ /* 0x000ff00003800000 */
[----:B------:R-:W0:Y:S01]  /*e9c0*/  S2R R5, SR_SWINHI ;  /* 0x0000000000057919 */ /* 0x000e220000002f00 */
[----:B------:R-:W-:Y:S01]  /*e9d0*/  F2FP.F16.F32.PACK_AB R24, R25, R24 ;  /* 0x000000181918723e */ /* 0x000fe200000000ff */
[----:B------:R-:W-:Y:S01]  /*e9e0*/  USHF.R.S32.HI UR10, URZ, 0x1f, UR40 ;  /* 0x0000001f3f0a7899 */ /* 0x000fe20008011428 */
[----:B------:R-:W-:Y:S01]  /*e9f0*/  F2FP.F16.F32.PACK_AB R25, R40, R26 ;  /* 0x0000001a2819723e */ /* 0x000fe200000000ff */
[----:B------:R-:W-:Y:S01]  /*ea00*/  BAR.SYNC.DEFER_BLOCKING 0x1, 0x100 ;  /* 0x0044000000007b1d */ /* 0x000fe20000010000 */
[----:B------:R-:W-:Y:S01]  /*ea10*/  F2FP.F16.F32.PACK_AB R26, R29, R28 ;  /* 0x0000001c1d1a723e */ /* 0x000fe200000000ff */
[----:B------:R-:W-:Y:S01]  /*ea20*/  USHF.R.S32.HI UR12, URZ, 0x1f, UR42 ;  /* 0x0000001f3f0c7899 */ /* 0x000fe2000801142a */
[----:B------:R-:W-:Y:S02]  /*ea30*/  F2FP.F16.F32.PACK_AB R27, R27, R30 ;  /* 0x0000001e1b1b723e */ /* 0x000fe400000000ff */
[----:B------:R-:W-:Y:S01]  /*ea40*/  F2FP.F16.F32.PACK_AB R32, R33, R32 ;  /* 0x000000202120723e */ /* 0x000fe200000000ff */
[----:B------:R-:W-:Y:S01]  /*ea50*/  ULDC.64 UR8, c[0x0][0xb90] ;  /* 0x0002e40000087ab9 */ /* 0x000fe20000000a00 */
[----:B------:R-:W-:Y:S01]  /*ea60*/  F2FP.F16.F32.PACK_AB R33, R35, R34 ;  /* 0x000000222321723e */ /* 0x000fe200000000ff */
[----:B------:R-:W-:Y:S01]  /*ea70*/  UIMAD UR5, UR10, UR8, URZ ;  /* 0x000000080a0572a4 */ /* 0x000fe2000f8e023f */
[----:B------:R-:W-:Y:S01]  /*ea80*/  F2FP.F16.F32.PACK_AB R34, R37, R177 ;  /* 0x000000b12522723e */ /* 0x000fe200000000ff */
[----:B------:R-:W-:Y:S01]  /*ea90*/  VIADD R37, R22, UR43 ;  /* 0x0000002b16257c36 */ /* 0x000fe20008000000 */
[----:B------:R-:W-:Y:S01]  /*eaa0*/  F2FP.F16.F32.PACK_AB R35, R39, R38 ;  /* 0x000000262723723e */ /* 0x000fe200000000ff */
[----:B------:R-:W-:-:S02]  /*eab0*/  UIMAD.WIDE.U32 UR6, UR40, UR8, URZ ;  /* 0x00000008280672a5 */ /* 0x000fc4000f8e003f */
[----:B------:R-:W-:-:S03]  /*eac0*/  UIMAD UR5, UR40, UR9, UR5 ;  /* 0x00000009280572a4 */ /* 0x000fc6000f8e0205 */
[----:B------:R-:W-:Y:S01]  /*ead0*/  ULDC.64 UR8, c[0x0][0xb98] ;  /* 0x0002e60000087ab9 */ /* 0x000fe20000000a00 */
[----:B------:R-:W-:Y:S02]  /*eae0*/  UIADD3 UR7, UR7, UR5, URZ ;  /* 0x0000000507077290 */ /* 0x000fe4000fffe03f */
[----:B------:R-:W-:Y:S02]  /*eaf0*/  UIMAD UR5, UR12, UR8, URZ ;  /* 0x000000080c0572a4 */ /* 0x000fe4000f8e023f */
[----:B------:R-:W-:Y:S02]  /*eb00*/  UIMAD.WIDE.U32 UR6, UR42, UR8, UR6 ;  /* 0x000000082a0672a5 */ /* 0x000fe4000f8e0006 */
[----:B------:R-:W-:-:S03]  /*eb10*/  UIMAD UR5, UR42, UR9, UR5 ;  /* 0x000000092a0572a4 */ /* 0x000fc6000f8e0205 */
[----:B------:R-:W-:Y:S01]  /*eb20*/  ULDC.64 UR8, c[0x0][0xae8] ;  /* 0x0002ba0000087ab9 */ /* 0x000fe20000000a00 */
[----:B------:R-:W-:Y:S02]  /*eb30*/  MOV R168, R204 ;  /* 0x000000cc00a87202 */ /* 0x000fe40000000f00 */
[----:B0-----:R-:W-:Y:S01]  /*eb40*/  MOV R169, R5 ;  /* 0x0000000500a97202 */ /* 0x001fe20000000f00 */
[----:B------:R-:W-:Y:S02]  /*eb50*/  IMAD R5, R203, 0x40, R19 ;  /* 0x00000040cb057824 */ /* 0x000fe400078e0213 */
[----:B------:R-:W-:-:S04]  /*eb60*/  IMAD.WIDE R20, R208, 0x2, R168 ;  /* 0x00000002d0147825 */ /* 0x000fc800078e02a8 */
[----:B------:R-:W-:Y:S01]  /*eb70*/  IMAD.WIDE R168, R5, 0x2, R168 ;  /* 0x0000000205a87825 */ /* 0x000fe200078e02a8 */
[C---:B------:R-:W-:Y:S02]  /*eb80*/  IADD3 R7, P3, R20.reuse, 0xc060, RZ ;  /* 0x0000c06014077810 */ /* 0x040fe40007f7e0ff */
[C---:B------:R-:W-:Y:S02]  /*eb90*/  IADD3 R139, P4, R20.reuse, 0xc040, RZ ;  /* 0x0000c040148b7810 */ /* 0x040fe40007f9e0ff */
[----:B------:R-:W-:Y:S01]  /*eba0*/  LOP3.LUT R4, R7, 0x380, RZ, 0xc0, !PT ;  /* 0x0000038007047812 */ /* 0x000fe200078ec0ff */
[--C-:B------:R-:W-:Y:S01]  /*ebb0*/  IMAD.X R5, RZ, RZ, R21.reuse, P3 ;  /* 0x000000ffff057224 */ /* 0x100fe200018e0615 */
[----:B------:R-:W-:Y:S02]  /*ebc0*/  IADD3 R102, P2, R20, 0x8040, RZ ;  /* 0x0000804014667810 */ /* 0x000fe40007f5e0ff */
[----:B------:R-:W-:Y:S02]  /*ebd0*/  SHF.R.U64 R4, R4, 0x3, RZ ;  /* 0x0000000304047819 */ /* 0x000fe400000012ff */
[----:B------:R-:W-:Y:S01]  /*ebe0*/  LOP3.LUT R171, R20, 0x380, RZ, 0xc0, !PT ;  /* 0x0000038014ab7812 */ /* 0x000fe200078ec0ff */
[--C-:B------:R-:W-:Y:S01]  /*ebf0*/  IMAD.X R153, RZ, RZ, R21.reuse, P2 ;  /* 0x000000ffff997224 */ /* 0x100fe200010e0615 */
[----:B------:R-:W-:Y:S01]  /*ec00*/  LOP3.LUT R4, R4, R7, RZ, 0x3c, !PT ;  /* 0x0000000704047212 */ /* 0x000fe200078e3cff */
[----:B------:R-:W-:Y:S01]  /*ec10*/  IMAD.X R7, RZ, RZ, R21, P4 ;  /* 0x000000ffff077224 */ /* 0x000fe200020e0615 */
[----:B------:R-:W-:-:S02]  /*ec20*/  IADD3 R119, P4, R20, 0x8000, RZ ;  /* 0x0000800014777810 */ /* 0x000fc40007f9e0ff */
[----:B------:R-:W-:Y:S02]  /*ec30*/  SHF.R.U64 R171, R171, 0x3, RZ ;  /* 0x00000003abab7819 */ /* 0x000fe400000012ff */
[----:B------:R-:W-:Y:S01]  /*ec40*/  LOP3.LUT R16, R119, 0x380, RZ, 0xc0, !PT ;  /* 0x0000038077107812 */ /* 0x000fe200078ec0ff */
[--C-:B------:R-:W-:Y:S01]  /*ec50*/  IMAD.X R157, RZ, RZ, R21.reuse, P4 ;  /* 0x000000ffff9d7224 */ /* 0x100fe200020e0615 */
[----:B------:R-:W-:Y:S02]  /*ec60*/  IADD3 R107, P2, R20, 0x4000, RZ ;  /* 0x00004000146b7810 */ /* 0x000fe40007f5e0ff */
[----:B------:R-:W-:Y:S02]  /*ec70*/  SHF.R.U64 R16, R16, 0x3, RZ ;  /* 0x0000000310107819 */ /* 0x000fe400000012ff */
        /* <DEDUP_REMOVED lines=9> */
[----:B------:R-:W-:Y:S01]  /*ed10*/  LOP3.LUT R170, R171, R20, RZ, 0x3c, !PT ;  /* 0x00000014abaa7212 */ /* 0x000fe200078e3cff */
[--C-:B------:R-:W-:Y:S01]  /*ed20*/  IMAD.MOV.U32 R171, RZ, RZ, R21.reuse ;  /* 0x000000ffffab7224 */ /* 0x100fe200078e0015 */
[----:B------:R-:W-:Y:S01]  /*ed30*/  LOP3.LUT R156, R16, R119, RZ, 0x3c, !PT ;  /* 0x00000077109c7212 */ /* 0x000fe200078e3cff */
[--C-:B------:R-:W-:Y:S01]  /*ed40*/  IMAD.X R151, RZ, RZ, R21.reuse, P1 ;  /* 0x000000ffff977224 */ /* 0x100fe200008e0615 */
[----:B------:R-:W-:Y:S01]  /*ed50*/  IADD3 R119, P2, R168, 0x7000, RZ ;  /* 0x00007000a8777810 */ /* 0x000fe20007f5e0ff */
[----:B------:R-:W-:Y:S01]  /*ed60*/  IMAD.X R155, RZ, RZ, R21, P3 ;  /* 0x000000ffff9b7224 */ /* 0x000fe200018e0615 */
[----:B------:R-:W-:-:S02]  /*ed70*/  IADD3 R98, P5, R20, 0x4060, RZ ;  /* 0x0000406014627810 */ /* 0x000fc40007fbe0ff */
[C---:B------:R-:W-:Y:S02]  /*ed80*/  IADD3 R99, P6, R20.reuse, 0x40, RZ ;  /* 0x0000004014637810 */ /* 0x040fe40007fde0ff */
[C---:B------:R-:W-:Y:S01]  /*ed90*/  IADD3 R115, P0, R20.reuse, 0x4040, RZ ;  /* 0x0000404014737810 */ /* 0x040fe20007f1e0ff */
[--C-:B------:R-:W-:Y:S01]  /*eda0*/  IMAD.X R159, RZ, RZ, R21.reuse, P5 ;  /* 0x000000ffff9f7224 */ /* 0x100fe200028e0615 */
[C---:B------:R-:W-:Y:S01]  /*edb0*/  IADD3 R111, P1, R20.reuse, 0x4020, RZ ;  /* 0x00004020146f7810 */ /* 0x040fe20007f3e0ff */
[--C-:B------:R-:W-:Y:S01]  /*edc0*/  IMAD.X R161, RZ, RZ, R21.reuse, P6 ;  /* 0x000000ffffa17224 */ /* 0x100fe200030e0615 */
[----:B------:R-:W-:Y:S01]  /*edd0*/  IADD3 R103, P3, R20, 0x60, RZ ;  /* 0x0000006014677810 */ /* 0x000fe20007f7e0ff */
[--C-:B------:R-:W-:Y:S01]  /*ede0*/  IMAD.X R163, RZ, RZ, R21.reuse, P0 ;  /* 0x000000ffffa37224 */ /* 0x100fe200000e0615 */
[----:B------:R-:W-:Y:S01]  /*edf0*/  MOV R214, R170 ;  /* 0x000000aa00d67202 */ /* 0x000fe20000000f00 */
[--C-:B------:R-:W-:Y:S01]  /*ee00*/  IMAD.X R165, RZ, RZ, R21.reuse, P1 ;  /* 0x000000ffffa57224 */ /* 0x100fe200008e0615 */
[----:B------:R-:W-:Y:S01]  /*ee10*/  LOP3.LUT R12, R127, 0x380, RZ, 0xc0, !PT ;  /* 0x000003807f0c7812 */ /* 0x000fe200078ec0ff */
[----:B------:R-:W0:Y:S01]  /*ee20*/  LDC R171, c[0x0][0xbe8] ;  /* 0x0002fa00ffab7b82 */ /* 0x000e220000000800 */
[----:B------:R-:W-:Y:S01]  /*ee30*/  LOP3.LUT R118, R119, 0x380, RZ, 0xc0, !PT ;  /* 0x0000038077767812 */ /* 0x000fe200078ec0ff */
[----:B------:R-:W-:Y:S01]  /*ee40*/  IMAD.X R167, RZ, RZ, R21, P3 ;  /* 0x000000ffffa77224 */ /* 0x000fe200018e0615 */
[----:B------:R-:W-:Y:S01]  /*ee50*/  SHF.R.U64 R12, R12, 0x3, RZ ;  /* 0x000000030c0c7819 */ /* 0x000fe200000012ff */
[----:B------:R1:W-:Y:S01]  /*ee60*/  STSM.16.M88.4 [R214], R24 ;  /* 0x00000018d6007844 */ /* 0x0003e20000000200 */
[----:B------:R-:W-:-:S02]  /*ee70*/  LOP3.LUT R21, R102, 0x380, RZ, 0xc0, !PT ;  /* 0x0000038066157812 */ /* 0x000fc400078ec0ff */
[----:B------:R-:W-:Y:S02]  /*ee80*/  SHF.R.U64 R118, R118, 0x3, RZ ;  /* 0x0000000376767819 */ /* 0x000fe400000012ff */
[----:B------:R-:W-:Y:S02]  /*ee90*/  LOP3.LUT R14, R12, R127, RZ, 0x3c, !PT ;  /* 0x0000007f0c0e7212 */ /* 0x000fe400078e3cff */
[----:B------:R-:W-:Y:S02]  /*eea0*/  LOP3.LUT R20, R123, 0x380, RZ, 0xc0, !PT ;  /* 0x000003807b147812 */ /* 0x000fe400078ec0ff */
[----:B------:R-:W-:Y:S02]  /*eeb0*/  SHF.R.U64 R21, R21, 0x3, RZ ;  /* 0x0000000315157819 */ /* 0x000fe400000012ff */
[----:B------:R-:W-:Y:S01]  /*eec0*/  LOP3.LUT R118, R118, R119, RZ, 0x3c, !PT ;  /* 0x0000007776767212 */ /* 0x000fe200078e3cff */
[----:B------:R-:W-:Y:S01]  /*eed0*/  IMAD.X R119, RZ, RZ, R169, P2 ;  /* 0x000000ffff777224 */ /* 0x000fe200010e06a9 */
[----:B------:R-:W-:-:S02]  /*eee0*/  LOP3.LUT R12, R31, 0x380, RZ, 0xc0, !PT ;  /* 0x000003801f0c7812 */ /* 0x000fc400078ec0ff */
[----:B------:R-:W-:Y:S02]  /*eef0*/  IADD3 R147, P2, R168, 0xe000, RZ ;  /* 0x0000e000a8937810 */ /* 0x000fe40007f5e0ff */
[----:B------:R-:W-:Y:S02]  /*ef00*/  SHF.R.U64 R20, R20, 0x3, RZ ;  /* 0x0000000314147819 */ /* 0x000fe400000012ff */
[----:B------:R-:W-:Y:S02]  /*ef10*/  LOP3.LUT R152, R21, R102, RZ, 0x3c, !PT ;  /* 0x0000006615987212 */ /* 0x000fe400078e3cff */
[----:B------:R-:W-:Y:S02]  /*ef20*/  SHF.R.U64 R12, R12, 0x3, RZ ;  /* 0x000000030c0c7819 */ /* 0x000fe400000012ff */
[----:B------:R-:W-:Y:S02]  /*ef30*/  LOP3.LUT R21, R98, 0x380, RZ, 0xc0, !PT ;  /* 0x0000038062157812 */ /* 0x000fe400078ec0ff */
[----:B------:R-:W-:-:S02]  /*ef40*/  LOP3.LUT R146, R147, 0x380, RZ, 0xc0, !PT ;  /* 0x0000038093927812 */ /* 0x000fc400078ec0ff */
[----:B------:R-:W-:Y:S02]  /*ef50*/  LOP3.LUT R154, R20, R123, RZ, 0x3c, !PT ;  /* 0x0000007b149a7212 */ /* 0x000fe400078e3cff */
[----:B------:R-:W-:Y:S02]  /*ef60*/  LOP3.LUT R150, R12, R31, RZ, 0x3c, !PT ;  /* 0x0000001f0c967212 */ /* 0x000fe400078e3cff */
[----:B------:R-:W-:Y:S02]  /*ef70*/  LOP3.LUT R20, R115, 0x380, RZ, 0xc0, !PT ;  /* 0x0000038073147812 */ /* 0x000fe400078ec0ff */
[----:B------:R-:W-:Y:S02]  /*ef80*/  SHF.R.U64 R21, R21, 0x3, RZ ;  /* 0x0000000315157819 */ /* 0x000fe400000012ff */
[----:B------:R-:W-:Y:S02]  /*ef90*/  LOP3.LUT R12, R99, 0x380, RZ, 0xc0, !PT ;  /* 0x00000380630c7812 */ /* 0x000fe400078ec0ff */
[----:B------:R-:W-:-:S02]  /*efa0*/  LOP3.LUT R16, R111, 0x380, RZ, 0xc0, !PT ;  /* 0x000003806f107812 */ /* 0x000fc400078ec0ff */
[----:B------:R-:W-:Y:S02]  /*efb0*/  SHF.R.U64 R146, R146, 0x3, RZ ;  /* 0x0000000392927819 */ /* 0x000fe400000012ff */
[----:B------:R-:W-:Y:S02]  /*efc0*/  SHF.R.U64 R20, R20, 0x3, RZ ;  /* 0x0000000314147819 */ /* 0x000fe400000012ff */
[----:B------:R-:W-:Y:S02]  /*efd0*/  LOP3.LUT R158, R21, R98, RZ, 0x3c, !PT ;  /* 0x00000062159e7212 */ /* 0x000fe400078e3cff */
[----:B------:R-:W-:Y:S02]  /*efe0*/  SHF.R.U64 R12, R12, 0x3, RZ ;  /* 0x000000030c0c7819 */ /* 0x000fe400000012ff */
[----:B------:R-:W-:Y:S02]  /*eff0*/  SHF.R.U64 R16, R16, 0x3, RZ ;  /* 0x0000000310107819 */ /* 0x000fe400000012ff */
[----:B------:R-:W-:-:S02]  /*f000*/  IADD3 R21, P3, R168, 0x1000, RZ ;  /* 0x00001000a8157810 */ /* 0x000fc40007f7e0ff */
[----:B------:R-:W-:Y:S01]  /*f010*/  LOP3.LUT R146, R146, R147, RZ, 0x3c, !PT ;  /* 0x0000009392927212 */ /* 0x000fe200078e3cff */
[----:B------:R-:W-:Y:S01]  /*f020*/  IMAD.X R147, RZ, RZ, R169, P2 ;  /* 0x000000ffff937224 */ /* 0x000fe200010e06a9 */
[----:B0-----:R-:W-:Y:S02]  /*f030*/  ISETP.NE.AND P2, PT, R171, 0x1, PT ;  /* 0x00000001ab00780c */ /* 0x001fe40003f45270 */
[----:B------:R-:W-:Y:S02]  /*f040*/  LOP3.LUT R162, R20, R115, RZ, 0x3c, !PT ;  /* 0x0000007314a27212 */ /* 0x000fe400078e3cff */
[----:B------:R-:W-:Y:S02]  /*f050*/  LOP3.LUT R160, R12, R99, RZ, 0x3c, !PT ;  /* 0x000000630ca07212 */ /* 0x000fe400078e3cff */
[----:B------:R-:W-:Y:S02]  /*f060*/  LOP3.LUT R164, R16, R111, RZ, 0x3c, !PT ;  /* 0x0000006f10a47212 */ /* 0x000fe400078e3cff */
[----:B------:R-:W-:-:S02]  /*f070*/  LOP3.LUT R20, R21, 0x380, RZ, 0xc0, !PT ;  /* 0x0000038015147812 */ /* 0x000fc400078ec0ff */
[----:B------:R-:W-:Y:S02]  /*f080*/  LOP3.LUT R12, R107, 0x380, RZ, 0xc0, !PT ;  /* 0x000003806b0c7812 */ /* 0x000fe400078ec0ff */
[----:B------:R-:W-:Y:S01]  /*f090*/  LOP3.LUT R16, R103, 0x380, RZ, 0xc0, !PT ;  /* 0x0000038067107812 */ /* 0x000fe200078ec0ff */
[----:B-1----:R-:W0:Y:S01]  /*f0a0*/  @P2 LDC R24, c[0x0][0xbec] ;  /* 0x0002fb00ff182b82 */ /* 0x002e220000000800 */
[----:B------:R-:W-:Y:S02]  /*f0b0*/  SHF.R.U64 R20, R20, 0x3, RZ ;  /* 0x0000000314147819 */ /* 0x000fe400000012ff */
[----:B------:R-:W-:Y:S02]  /*f0c0*/  SHF.R.U64 R12, R12, 0x3, RZ ;  /* 0x000000030c0c7819 */ /* 0x000fe400000012ff */
[----:B------:R-:W-:Y:S02]  /*f0d0*/  SHF.R.U64 R16, R16, 0x3, RZ ;  /* 0x0000000310107819 */ /* 0x000fe400000012ff */
[----:B------:R-:W-:Y:S01]  /*f0e0*/  LOP3.LUT R20, R20, R21, RZ, 0x3c, !PT ;  /* 0x0000001514147212 */ /* 0x000fe200078e3cff */
[----:B------:R-:W-:Y:S01]  /*f0f0*/  IMAD.X R21, RZ, RZ, R169, P3 ;  /* 0x000000ffff157224 */ /* 0x000fe200018e06a9 */
[----:B------:R-:W-:Y:S01]  /*f100*/  LOP3.LUT R12, R12, R107, RZ, 0x3c, !PT ;  /* 0x0000006b0c0c7212 */ /* 0x000fe200078e3cff */
[----:B------:R-:W1:Y:S01]  /*f110*/  @P2 LDC R27, c[0x0][0xbf0] ;  /* 0x0002fc00ff1b2b82 */ /* 0x000e620000000800 */
[----:B------:R-:W-:-:S02]  /*f120*/  LOP3.LUT R166, R16, R103, RZ, 0x3c, !PT ;  /* 0x0000006710a67212 */ /* 0x000fc400078e3cff */
[C---:B------:R-:W-:Y:S02]  /*f130*/  IADD3 R99, P4, R168.reuse, 0x2000, RZ ;  /* 0x00002000a8637810 */ /* 0x040fe40007f9e0ff */
[C---:B------:R-:W-:Y:S02]  /*f140*/  IADD3 R103, P5, R168.reuse, 0x3000, RZ ;  /* 0x00003000a8677810 */ /* 0x040fe40007fbe0ff */
[C---:B------:R-:W-:Y:S02]  /*f150*/  IADD3 R107, P6, R168.reuse, 0x4000, RZ ;  /* 0x00004000a86b7810 */ /* 0x040fe40007fde0ff */
[C---:B------:R-:W-:Y:S02]  /*f160*/  IADD3 R111, P0, R168.reuse, 0x5000, RZ ;  /* 0x00005000a86f7810 */ /* 0x040fe40007f1e0ff */
[C---:B------:R-:W-:Y:S02]  /*f170*/  IADD3 R115, P1, R168.reuse, 0x6000, RZ ;  /* 0x00006000a8737810 */ /* 0x040fe40007f3e0ff */
[----:B------:R-:W-:Y:S01]  /*f180*/  IADD3 R123, P3, R168, 0x8000, RZ ;  /* 0x00008000a87b7810 */ /* 0x000fe20007f7e0ff */
[----:B0-----:R-:W-:Y:S01]  /*f190*/  @P2 IMAD.HI.U32 R24, R37, R24, RZ ;  /* 0x0000001825182227 */ /* 0x001fe200078e00ff */
[----:B------:R-:W-:-:S02]  /*f1a0*/  LOP3.LUT R98, R99, 0x380, RZ, 0xc0, !PT ;  /* 0x0000038063627812 */ /* 0x000fc400078ec0ff */
[----:B------:R-:W-:Y:S02]  /*f1b0*/  LOP3.LUT R102, R103, 0x380, RZ, 0xc0, !PT ;  /* 0x0000038067667812 */ /* 0x000fe400078ec0ff */
[----:B------:R-:W-:Y:S02]  /*f1c0*/  LOP3.LUT R106, R107, 0x380, RZ, 0xc0, !PT ;  /* 0x000003806b6a7812 */ /* 0x000fe400078ec0ff */
[----:B------:R-:W-:Y:S02]  /*f1d0*/  LOP3.LUT R110, R111, 0x380, RZ, 0xc0, !PT ;  /* 0x000003806f6e7812 */ /* 0x000fe400078ec0ff */
[----:B------:R-:W-:Y:S02]  /*f1e0*/  LOP3.LUT R114, R115, 0x380, RZ, 0xc0, !PT ;  /* 0x0000038073727812 */ /* 0x000fe400078ec0ff */
[----:B------:R-:W-:Y:S02]  /*f1f0*/  LOP3.LUT R122, R123, 0x380, RZ, 0xc0, !PT ;  /* 0x000003807b7a7812 */ /* 0x000fe400078ec0ff */
[----:B------:R-:W-:-:S02]  /*f200*/  LOP3.LUT R6, R139, 0x380, RZ, 0xc0, !PT ;  /* 0x000003808b067812 */ /* 0x000fc400078ec0ff */
[----:B------:R-:W-:Y:S02]  /*f210*/  LOP3.LUT R8, R135, 0x380, RZ, 0xc0, !PT ;  /* 0x0000038087087812 */ /* 0x000fe400078ec0ff */
[----:B------:R-:W-:Y:S02]  /*f220*/  LOP3.LUT R10, R131, 0x380, RZ, 0xc0, !PT ;  /* 0x00000380830a7812 */ /* 0x000fe400078ec0ff */
[----:B------:R-:W-:Y:S02]  /*f230*/  SHF.R.U64 R98, R98, 0x3, RZ ;  /* 0x0000000362627819 */ /* 0x000fe400000012ff */
[----:B------:R-:W-:Y:S02]  /*f240*/  SHF.R.U64 R102, R102, 0x3, RZ ;  /* 0x0000000366667819 */ /* 0x000fe400000012ff */
[----:B------:R-:W-:Y:S02]  /*f250*/  SHF.R.U64 R106, R106, 0x3, RZ ;  /* 0x000000036a6a7819 */ /* 0x000fe400000012ff */
[----:B------:R-:W-:-:S02]  /*f260*/  SHF.R.U64 R110, R110, 0x3, RZ ;  /* 0x000000036e6e7819 */ /* 0x000fc400000012ff */
[----:B------:R-:W-:Y:S02]  /*f270*/  SHF.R.U64 R114, R114, 0x3, RZ ;  /* 0x0000000372727819 */ /* 0x000fe400000012ff */
[----:B------:R-:W-:Y:S02]  /*f280*/  SHF.R.U64 R122, R122, 0x3, RZ ;  /* 0x000000037a7a7819 */ /* 0x000fe400000012ff */
        /* <DEDUP_REMOVED lines=15> */
[----:B------:R-:W-:-:S02]  /*f380*/  LOP3.LUT R6, R6, R139, RZ, 0x3c, !PT ;  /* 0x0000008b06067212 */ /* 0x000fc400078e3cff */
[----:B------:R-:W-:Y:S02]  /*f390*/  LOP3.LUT R8, R8, R135, RZ, 0x3c, !PT ;  /* 0x0000008708087212 */ /* 0x000fe400078e3cff */
[----:B------:R-:W-:Y:S02]  /*f3a0*/  LOP3.LUT R10, R10, R131, RZ, 0x3c, !PT ;  /* 0x000000830a0a7212 */ /* 0x000fe400078e3cff */
[C---:B------:R-:W-:Y:S02]  /*f3b0*/  IADD3 R127, P4, R168.reuse, 0x9000, RZ ;  /* 0x00009000a87f7810 */ /* 0x040fe40007f9e0ff */
[C---:B------:R-:W-:Y:S02]  /*f3c0*/  IADD3 R131, P5, R168.reuse, 0xa000, RZ ;  /* 0x0000a000a8837810 */ /* 0x040fe40007fbe0ff */
[C---:B------:R-:W-:Y:S02]  /*f3d0*/  IADD3 R135, P6, R168.reuse, 0xb000, RZ ;  /* 0x0000b000a8877810 */ /* 0x040fe40007fde0ff */
[----:B------:R-:W-:-:S02]  /*f3e0*/  IADD3 R139, P0, R168, 0xc000, RZ ;  /* 0x0000c000a88b7810 */ /* 0x000fc40007f1e0ff */
[C---:B------:R-:W-:Y:S02]  /*f3f0*/  IADD3 R143, P1, R168.reuse, 0xd000, RZ ;  /* 0x0000d000a88f7810 */ /* 0x040fe40007f3e0ff */
[----:B------:R-:W-:Y:S02]  /*f400*/  IADD3 R215, P3, R168, 0xf000, RZ ;  /* 0x0000f000a8d77810 */ /* 0x000fe40007f7e0ff */
[----:B------:R-:W-:Y:S02]  /*f410*/  LOP3.LUT R126, R127, 0x380, RZ, 0xc0, !PT ;  /* 0x000003807f7e7812 */ /* 0x000fe400078ec0ff */
[----:B------:R-:W-:Y:S01]  /*f420*/  LOP3.LUT R130, R131, 0x380, RZ, 0xc0, !PT ;  /* 0x0000038083827812 */ /* 0x000fe200078ec0ff */
[----:B------:R-:W-:Y:S01]  /*f430*/  IMAD.X R31, RZ, RZ, R169, P3 ;  /* 0x000000ffff1f7224 */ /* 0x000fe200018e06a9 */
[----:B------:R-:W-:Y:S02]  /*f440*/  LOP3.LUT R134, R135, 0x380, RZ, 0xc0, !PT ;  /* 0x0000038087867812 */ /* 0x000fe400078ec0ff */
[----:B------:R-:W-:-:S02]  /*f450*/  LOP3.LUT R138, R139, 0x380, RZ, 0xc0, !PT ;  /* 0x000003808b8a7812 */ /* 0x000fc400078ec0ff */
[----:B------:R-:W-:Y:S02]  /*f460*/  LOP3.LUT R142, R143, 0x380, RZ, 0xc0, !PT ;  /* 0x000003808f8e7812 */ /* 0x000fe400078ec0ff */
[----:B------:R-:W-:Y:S02]  /*f470*/  LOP3.LUT R29, R168, 0x380, RZ, 0xc0, !PT ;  /* 0x00000380a81d7812 */ /* 0x000fe400078ec0ff */
[----:B------:R-:W-:Y:S02]  /*f480*/  LOP3.LUT R16, R215, 0x380, RZ, 0xc0, !PT ;  /* 0x00000380d7107812 */ /* 0x000fe400078ec0ff */
[----:B------:R-:W-:Y:S02]  /*f490*/  SHF.R.U64 R126, R126, 0x3, RZ ;  /* 0x000000037e7e7819 */ /* 0x000fe400000012ff */
[----:B------:R-:W-:Y:S02]  /*f4a0*/  SHF.R.U64 R130, R130, 0x3, RZ ;  /* 0x0000000382827819 */ /* 0x000fe400000012ff */
[----:B------:R-:W-:-:S02]  /*f4b0*/  SHF.R.U64 R134, R134, 0x3, RZ ;  /* 0x0000000386867819 */ /* 0x000fc400000012ff */
[----:B------:R-:W-:Y:S02]  /*f4c0*/  SHF.R.U64 R138, R138, 0x3, RZ ;  /* 0x000000038a8a7819 */ /* 0x000fe400000012ff */
[----:B------:R-:W-:Y:S02]  /*f4d0*/  SHF.R.U64 R142, R142, 0x3, RZ ;  /* 0x000000038e8e7819 */ /* 0x000fe400000012ff */
[----:B------:R-:W-:Y:S02]  /*f4e0*/  SHF.R.U64 R29, R29, 0x3, RZ ;  /* 0x000000031d1d7819 */ /* 0x000fe400000012ff */
[----:B------:R-:W-:Y:S02]  /*f4f0*/  SHF.R.U64 R16, R16, 0x3, RZ ;  /* 0x0000000310107819 */ /* 0x000fe400000012ff */
[----:B------:R-:W-:Y:S02]  /*f500*/  MOV R150, R150 ;  /* 0x0000009600967202 */ /* 0x000fe40000000f00 */
        /* <DEDUP_REMOVED lines=11> */
[----:B------:R-:W-:Y:S01]  /*f5c0*/  IMAD.MOV.U32 R29, RZ, RZ, R169 ;  /* 0x000000ffff1d7224 */ /* 0x000fe200078e00a9 */
[----:B------:R-:W-:Y:S01]  /*f5d0*/  LOP3.LUT R30, R16, R215, RZ, 0x3c, !PT ;  /* 0x000000d7101e7212 */ /* 0x000fe200078e3cff */
[----:B------:R0:W-:Y:S01]  /*f5e0*/  STSM.16.M88.4 [R150], R32 ;  /* 0x0000002096007844 */ /* 0x0001e20000000200 */
[----:B------:R-:W-:-:S02]  /*f5f0*/  MOV R168, R4 ;  /* 0x0000000400a87202 */ /* 0x000fc40000000f00 */
[----:B------:R-:W-:Y:S02]  /*f600*/  MOV R16, R6 ;  /* 0x0000000600107202 */ /* 0x000fe40000000f00 */
[----:B------:R-:W-:Y:S02]  /*f610*/  MOV R40, R8 ;  /* 0x0000000800287202 */ /* 0x000fe40000000f00 */
[----:B------:R-:W-:Y:S02]  /*f620*/  MOV R169, R10 ;  /* 0x0000000a00a97202 */ /* 0x000fe40000000f00 */
[----:B------:R-:W-:Y:S02]  /*f630*/  MOV R160, R160 ;  /* 0x000000a000a07202 */ /* 0x000fe40000000f00 */
[----:B------:R-:W-:Y:S02]  /*f640*/  F2FP.F16.F32.PACK_AB R4, R41, R178 ;  /* 0x000000b22904723e */ /* 0x000fe400000000ff */
[----:B------:R-:W-:-:S02]  /*f650*/  F2FP.F16.F32.PACK_AB R5, R43, R42 ;  /* 0x0000002a2b05723e */ /* 0x000fc400000000ff */
[----:B------:R-:W-:Y:S01]  /*f660*/  F2FP.F16.F32.PACK_AB R6, R45, R179 ;  /* 0x000000b32d06723e */ /* 0x000fe200000000ff */
[----:B0-----:R-:W-:Y:S01]  /*f670*/  IMAD.MOV.U32 R32, RZ, RZ, R37 ;  /* 0x000000ffff207224 */ /* 0x001fe200078e0025 */
[----:B------:R-:W-:Y:S02]  /*f680*/  F2FP.F16.F32.PACK_AB R7, R47, R46 ;  /* 0x0000002e2f07723e */ /* 0x000fe400000000ff */
[----:B------:R-:W-:Y:S02]  /*f690*/  MOV R170, R14 ;  /* 0x0000000e00aa7202 */ /* 0x000fe40000000f00 */
[----:B------:R-:W-:Y:S01]  /*f6a0*/  MOV R166, R166 ;  /* 0x000000a600a67202 */ /* 0x000fe20000000f00 */
[----:B------:R0:W-:Y:S01]  /*f6b0*/  STSM.16.M88.4 [R160], R4 ;  /* 0x00000004a0007844 */ /* 0x0001e20000000200 */
[----:B------:R-:W-:Y:S02]  /*f6c0*/  F2FP.F16.F32.PACK_AB R8, R49, R180 ;  /* 0x000000b43108723e */ /* 0x000fe400000000ff */
[----:B------:R-:W-:-:S02]  /*f6d0*/  F2FP.F16.F32.PACK_AB R9, R51, R50 ;  /* 0x000000323309723e */ /* 0x000fc400000000ff */
[----:B------:R-:W-:Y:S02]  /*f6e0*/  F2FP.F16.F32.PACK_AB R10, R53, R181 ;  /* 0x000000b5350a723e */ /* 0x000fe400000000ff */
[----:B------:R-:W-:Y:S02]  /*f6f0*/  F2FP.F16.F32.PACK_AB R11, R55, R54 ;  /* 0x00000036370b723e */ /* 0x000fe400000000ff */
[----:B------:R-:W-:Y:S02]  /*f700*/  MOV R25, R12 ;  /* 0x0000000c00197202 */ /* 0x000fe40000000f00 */
[----:B------:R-:W-:Y:S01]  /*f710*/  F2FP.F16.F32.PACK_AB R12, R57, R182 ;  /* 0x000000b6390c723e */ /* 0x000fe200000000ff */
[----:B------:R2:W-:Y:S01]  /*f720*/  STSM.16.M88.4 [R166], R8 ;  /* 0x00000008a6007844 */ /* 0x0005e20000000200 */
[----:B------:R-:W-:Y:S02]  /*f730*/  F2FP.F16.F32.PACK_AB R13, R59, R58 ;  /* 0x0000003a3b0d723e */ /* 0x000fe400000000ff */
[----:B------:R-:W-:-:S02]  /*f740*/  F2FP.F16.F32.PACK_AB R14, R61, R183 ;  /* 0x000000b73d0e723e */ /* 0x000fc400000000ff */
[----:B------:R-:W-:Y:S02]  /*f750*/  F2FP.F16.F32.PACK_AB R15, R63, R62 ;  /* 0x0000003e3f0f723e */ /* 0x000fe400000000ff */
[----:B-1----:R-:W-:Y:S02]  /*f760*/  @P2 SHF.R.U32.HI R32, RZ, R27, R24 ;  /* 0x0000001bff202219 */ /* 0x002fe40000011618 */
[----:B------:R-:W-:Y:S01]  /*f770*/  MOV R164, R164 ;  /* 0x000000a400a47202 */ /* 0x000fe20000000f00 */
[----:B------:R1:W-:Y:S01]  /*f780*/  STSM.16.M88.4 [R25], R12 ;  /* 0x0000000c19007844 */ /* 0x0003e20000000200 */
[----:B0-----:R-:W-:Y:S01]  /*f790*/  F2FP.F16.F32.PACK_AB R4, R65, R184 ;  /* 0x000000b84104723e */ /* 0x001fe200000000ff */
[----:B------:R-:W-:Y:S01]  /*f7a0*/  IMAD.MOV R24, RZ, RZ, -R32 ;  /* 0x000000ffff187224 */ /* 0x000fe200078e0a20 */
[----:B------:R-:W-:Y:S02]  /*f7b0*/  F2FP.F16.F32.PACK_AB R5, R67, R66 ;  /* 0x000000424305723e */ /* 0x000fe400000000ff */
[----:B------:R-:W-:Y:S01]  /*f7c0*/  F2FP.F16.F32.PACK_AB R6, R69, R185 ;  /* 0x000000b94506723e */ /* 0x000fe200000000ff */
[----:B------:R-:W-:Y:S01]  /*f7d0*/  IMAD R33, R171, R24, R37 ;  /* 0x00000018ab217224 */ /* 0x000fe200078e0225 */
[----:B------:R-:W-:-:S02]  /*f7e0*/  F2FP.F16.F32.PACK_AB R7, R71, R70 ;  /* 0x000000464707723e */ /* 0x000fc400000000ff */
[----:B------:R-:W-:Y:S02]  /*f7f0*/  MOV R162, R162 ;  /* 0x000000a200a27202 */ /* 0x000fe40000000f00 */
[----:B--2---:R-:W-:Y:S01]  /*f800*/  F2FP.F16.F32.PACK_AB R8, R73, R186 ;  /* 0x000000ba4908723e */ /* 0x004fe200000000ff */
[----:B------:R-:W-:Y:S01]  /*f810*/  STSM.16.M88.4 [R164], R4 ;  /* 0x00000004a4007844 */ /* 0x000fe20000000200 */
[----:B------:R-:W-:Y:S02]  /*f820*/  F2FP.F16.F32.PACK_AB R9, R75, R74 ;  /* 0x0000004a4b09723e */ /* 0x000fe400000000ff */
[----:B------:R-:W-:Y:S02]  /*f830*/  F2FP.F16.F32.PACK_AB R10, R77, R187 ;  /* 0x000000bb4d0a723e */ /* 0x000fe400000000ff */
[----:B------:R-:W-:Y:S02]  /*f840*/  F2FP.F16.F32.PACK_AB R11, R79, R78 ;  /* 0x0000004e4f0b723e */ /* 0x000fe400000000ff */
[----:B------:R-:W-:-:S02]  /*f850*/  MOV R158, R158 ;  /* 0x0000009e009e7202 */ /* 0x000fc40000000f00 */
[----:B-1----:R-:W-:Y:S01]  /*f860*/  F2FP.F16.F32.PACK_AB R12, R81, R188 ;  /* 0x000000bc510c723e */ /* 0x002fe200000000ff */
[----:B------:R0:W-:Y:S01]  /*f870*/  STSM.16.M88.4 [R162], R8 ;  /* 0x00000008a2007844 */ /* 0x0001e20000000200 */
[----:B------:R-:W-:Y:S02]  /*f880*/  F2FP.F16.F32.PACK_AB R13, R83, R82 ;  /* 0x00000052530d723e */ /* 0x000fe400000000ff */
[----:B------:R-:W-:Y:S02]  /*f890*/  F2FP.F16.F32.PACK_AB R14, R85, R189 ;  /* 0x000000bd550e723e */ /* 0x000fe400000000ff */
[----:B------:R-:W-:Y:S02]  /*f8a0*/  F2FP.F16.F32.PACK_AB R15, R87, R86 ;  /* 0x00000056570f723e */ /* 0x000fe400000000ff */
[----:B------:R-:W-:Y:S02]  /*f8b0*/  MOV R156, R156 ;  /* 0x0000009c009c7202 */ /* 0x000fe40000000f00 */
[----:B------:R-:W-:Y:S01]  /*f8c0*/  F2FP.F16.F32.PACK_AB R24, R89, R190 ;  /* 0x000000be5918723e */ /* 0x000fe200000000ff */
[----:B------:R1:W-:Y:S01]  /*f8d0*/  STSM.16.M88.4 [R158], R12 ;  /* 0x0000000c9e007844 */ /* 0x0003e20000000200 */
[----:B------:R-:W-:-:S02]  /*f8e0*/  F2FP.F16.F32.PACK_AB R25, R91, R90 ;  /* 0x0000005a5b19723e */ /* 0x000fc400000000ff */
[----:B------:R-:W-:Y:S02]  /*f8f0*/  F2FP.F16.F32.PACK_AB R26, R93, R191 ;  /* 0x000000bf5d1a723e */ /* 0x000fe400000000ff */
[----:B------:R-:W-:Y:S01]  /*f900*/  F2FP.F16.F32.PACK_AB R27, R95, R94 ;  /* 0x0000005e5f1b723e */ /* 0x000fe200000000ff */
[----:B0-----:R-:W-:Y:S01]  /*f910*/  IMAD.U32 R10, RZ, RZ, UR5 ;  /* 0x00000005ff0a7e24 */ /* 0x001fe2000f8e00ff */
[----:B------:R-:W-:Y:S01]  /*f920*/  SHF.R.S32.HI R9, RZ, 0x1f, R32 ;  /* 0x0000001fff097819 */ /* 0x000fe20000011420 */
[----:B------:R-:W-:Y:S01]  /*f930*/  ULDC UR5, c[0x0][0xa88] ;  /* 0x0002a20000057ab9 */ /* 0x000fe20000000800 */
[----:B------:R-:W-:Y:S01]  /*f940*/  SHF.R.S32.HI R8, RZ, 0x1f, R33 ;  /* 0x0000001fff087819 */ /* 0x000fe20000011421 */
[----:B------:R0:W-:Y:S01]  /*f950*/  STSM.16.M88.4 [R156], R24 ;  /* 0x000000189c007844 */ /* 0x0001e20000000200 */
[----:B------:R-:W-:Y:S01]  /*f960*/  MOV R154, R154 ;  /* 0x0000009a009a7202 */ /* 0x000fe20000000f00 */
[----:B------:R-:W-:Y:S01]  /*f970*/  IMAD R41, R171, UR5, RZ ;  /* 0x00000005ab297c24 */ /* 0x000fe2000f8e02ff */
[----:B------:R-:W-:-:S02]  /*f980*/  F2FP.F16.F32.PACK_AB R4, R97, R192 ;  /* 0x000000c06104723e */ /* 0x000fc400000000ff */
[----:B------:R-:W-:Y:S01]  /*f990*/  F2FP.F16.F32.PACK_AB R5, R44, R36 ;  /* 0x000000242c05723e */ /* 0x000fe200000000ff */
[----:B-1----:R-:W-:Y:S01]  /*f9a0*/  VIADD R14, R207, UR43 ;  /* 0x0000002bcf0e7c36 */ /* 0x002fe20008000000 */
[----:B------:R-:W-:Y:S02]  /*f9b0*/  IADD3 R12, P0, R32, UR6, RZ ;  /* 0x00000006200c7c10 */ /* 0x000fe4000ff1e0ff */
[----:B------:R-:W-:Y:S02]  /*f9c0*/  F2FP.F16.F32.PACK_AB R6, R101, R193 ;  /* 0x000000c16506723e */ /* 0x000fe400000000ff */
[----:B------:R-:W-:Y:S01]  /*f9d0*/  IADD3.X R13, R9, UR7, R10, P0, !PT ;  /* 0x00000007090d7c10 */ /* 0x000fe200087fe40a */
[----:B------:R-:W-:Y:S01]  /*f9e0*/  ULDC.64 UR6, c[0x0][0xb88] ;  /* 0x0002e20000067ab9 */ /* 0x000fe20000000a00 */
[----:B------:R-:W-:Y:S01]  /*f9f0*/  F2FP.F16.F32.PACK_AB R7, R52, R48 ;  /* 0x000000303407723e */ /* 0x000fe200000000ff */
[----:B------:R-:W-:Y:S01]  /*fa00*/  IMAD R8, R8, UR6, RZ ;  /* 0x0000000608087c24 */ /* 0x000fe2000f8e02ff */
[----:B------:R-:W-:Y:S01]  /*fa10*/  LOP3.LUT P0, RZ, R205, 0x3, RZ, 0xc0, !PT ;  /* 0x00000003cdff7812 */ /* 0x000fe2000780c0ff */
[C---:B------:R-:W-:Y:S01]  /*fa20*/  IMAD.WIDE.U32 R12, R33.reuse, UR6, R12 ;  /* 0x00000006210c7c25 */ /* 0x040fe2000f8e000c */
[----:B------:R-:W-:Y:S01]  /*fa30*/  MOV R152, R152 ;  /* 0x0000009800987202 */ /* 0x000fe20000000f00 */
[----:B------:R1:W-:Y:S01]  /*fa40*/  STSM.16.M88.4 [R154], R4 ;  /* 0x000000049a007844 */ /* 0x0003e20000000200 */
[----:B------:R-:W-:Y:S01]  /*fa50*/  F2FP.F16.F32.PACK_AB R9, R60, R56 ;  /* 0x000000383c09723e */ /* 0x000fe200000000ff */
[----:B------:R-:W-:Y:S01]  /*fa60*/  IMAD R33, R33, UR7, R8 ;  /* 0x0000000721217c24 */ /* 0x000fe2000f8e0208 */
[----:B------:R-:W-:Y:S01]  /*fa70*/  ULDC.64 UR6, c[0x0][0xb50] ;  /* 0x0002d40000067ab9 */ /* 0x000fe20000000a00 */
[----:B------:R-:W-:-:S02]  /*fa80*/  F2FP.F16.F32.PACK_AB R8, R105, R194 ;  /* 0x000000c26908723e */ /* 0x000fc400000000ff */
[----:B0-----:R-:W-:Y:S02]  /*fa90*/  LEA R26, P3, R12, UR6, 0x2 ;  /* 0x000000060c1a7c11 */ /* 0x001fe4000f8610ff */
[----:B------:R-:W-:Y:S02]  /*faa0*/  F2FP.F16.F32.PACK_AB R10, R109, R195 ;  /* 0x000000c36d0a723e */ /* 0x000fe400000000ff */
[----:B------:R-:W-:Y:S01]  /*fab0*/  F2FP.F16.F32.PACK_AB R11, R68, R64 ;  /* 0x00000040440b723e */ /* 0x000fe200000000ff */
[----:B------:R-:W-:Y:S01]  /*fac0*/  SHFL.IDX PT, R42, R26, RZ, 0x1c1f ;  /* 0x001c1fff1a2a7589 */ /* 0x000fe200000e0000 */
[----:B------:R-:W-:Y:S02]  /*fad0*/  ISETP.GE.OR P1, PT, R14, R41, P0 ;  /* 0x000000290e00720c */ /* 0x000fe40000726670 */
[----:B------:R-:W-:Y:S01]  /*fae0*/  F2FP.F16.F32.PACK_AB R15, R116, R112 ;  /* 0x00000070740f723e */ /* 0x000fe200000000ff */
[----:B------:R0:W-:Y:S01]  /*faf0*/  STSM.16.M88.4 [R152], R8 ;  /* 0x0000000898007844 */ /* 0x0001e20000000200 */
[----:B-1----:R-:W-:Y:S01]  /*fb00*/  IMAD.IADD R5, R13, 0x1, R33 ;  /* 0x000000010d057824 */ /* 0x002fe200078e0221 */
[----:B------:R-:W-:Y:S01]  /*fb10*/  F2FP.F16.F32.PACK_AB R6, R117, R197 ;  /* 0x000000c57506723e */ /* 0x000fe200000000ff */
[----:B------:R-:W-:Y:S01]  /*fb20*/  VIADD R4, R14, 0x8 ;  /* 0x000000080e047836 */ /* 0x000fe20000000000 */
[----:B------:R-:W-:Y:S01]  /*fb30*/  F2FP.F16.F32.PACK_AB R7, R84, R80 ;  /* 0x000000505407723e */ /* 0x000fe200000000ff */
[----:B------:R1:W-:Y:S01]  /*fb40*/  SHFL.IDX PT, R48, R26, 0x1, 0x1c1f ;  /* 0x003c1f001a307f89 */ /* 0x0003e200000e0000 */
[----:B------:R-:W-:-:S02]  /*fb50*/  LEA.HI.X R27, R12, UR7, R5, 0x2, P3 ;  /* 0x000000070c1b7c11 */ /* 0x000fc400098f1405 */
[----:B------:R-:W-:Y:S02]  /*fb60*/  ISETP.GE.OR P0, PT, R4, R41, P0 ;  /* 0x000000290400720c */ /* 0x000fe40000706670 */
[----:B------:R-:W-:Y:S01]  /*fb70*/  F2FP.F16.F32.PACK_AB R4, R113, R196 ;  /* 0x000000c47104723e */ /* 0x000fe200000000ff */
[----:B------:R-:W2:Y:S01]  /*fb80*/  SHFL.IDX PT, R43, R27, RZ, 0x1c1f ;  /* 0x001c1fff1b2b7589 */ /* 0x000ea200000e0000 */
[----:B------:R-:W-:Y:S02]  /*fb90*/  F2FP.F16.F32.PACK_AB R5, R76, R72 ;  /* 0x000000484c05723e */ /* 0x000fe400000000ff */
[----:B------:R-:W-:Y:S01]  /*fba0*/  F2FP.F16.F32.PACK_AB R12, R129, R199 ;  /* 0x000000c7810c723e */ /* 0x000fe200000000ff */
[----:B------:R3:W4:Y:S01]  /*fbb0*/  SHFL.IDX PT, R49, R27, 0x1, 0x1c1f ;  /* 0x003c1f001b317f89 */ /* 0x00072200000e0000 */
[----:B0-----:R-:W-:Y:S02]  /*fbc0*/  F2FP.F16.F32.PACK_AB R8, R121, R198 ;  /* 0x000000c67908723e */ /* 0x001fe400000000ff */
[----:B------:R-:W-:Y:S01]  /*fbd0*/  F2FP.F16.F32.PACK_AB R9, R92, R88 ;  /* 0x000000585c09723e */ /* 0x000fe200000000ff */
[----:B------:R0:W-:Y:S01]  /*fbe0*/  STSM.16.M88.4 [R170], R4 ;  /* 0x00000004aa007844 */ /* 0x0001e20000000200 */
[----:B------:R-:W-:-:S02]  /*fbf0*/  F2FP.F16.F32.PACK_AB R10, R125, R124 ;  /* 0x0000007c7d0a723e */ /* 0x000fc400000000ff */
[----:B------:R-:W-:Y:S02]  /*fc00*/  F2FP.F16.F32.PACK_AB R11, R100, R96 ;  /* 0x00000060640b723e */ /* 0x000fe400000000ff */
[----:B------:R-:W-:Y:S02]  /*fc10*/  F2FP.F16.F32.PACK_AB R13, R108, R104 ;  /* 0x000000686c0d723e */ /* 0x000fe400000000ff */
[----:B------:R-:W-:Y:S01]  /*fc20*/  F2FP.F16.F32.PACK_AB R14, R133, R132 ;  /* 0x00000084850e723e */ /* 0x000fe200000000ff */
[----:B------:R-:W-:Y:S01]  /*fc30*/  STSM.16.M88.4 [R169], R8 ;  /* 0x00000008a9007844 */ /* 0x000fe20000000200 */
[----:B------:R-:W-:Y:S02]  /*fc40*/  F2FP.F16.F32.PACK_AB R24, R137, R136 ;  /* 0x000000888918723e */ /* 0x000fe400000000ff */
[----:B------:R-:W-:Y:S01]  /*fc50*/  F2FP.F16.F32.PACK_AB R25, R128, R120 ;  /* 0x000000788019723e */ /* 0x000fe200000000ff */
[----:B------:R-:W-:Y:S01]  /*fc60*/  STSM.16.M88.4 [R40], R12 ;  /* 0x0000000c28007844 */ /* 0x000fe20000000200 */
[----:B-1----:R-:W-:-:S02]  /*fc70*/  F2FP.F16.F32.PACK_AB R26, R141, R140 ;  /* 0x0000008c8d1a723e */ /* 0x002fc400000000ff */
[----:B---3--:R-:W-:Y:S01]  /*fc80*/  F2FP.F16.F32.PACK_AB R27, R173, R172 ;  /* 0x000000acad1b723e */ /* 0x008fe200000000ff */
[----:B0-----:R-:W0:Y:S01]  /*fc90*/  @P2 LDC R7, c[0x0][0xbf0] ;  /* 0x0002fc00ff072b82 */ /* 0x001e220000000800 */
[----:B------:R-:W-:Y:S02]  /*fca0*/  F2FP.F16.F32.PACK_AB R44, R145, R144 ;  /* 0x00000090912c723e */ /* 0x000fe400000000ff */
[----:B------:R-:W-:Y:S01]  /*fcb0*/  F2FP.F16.F32.PACK_AB R45, R175, R174 ;  /* 0x000000aeaf2d723e */ /* 0x000fe200000000ff */
[----:B------:R-:W-:Y:S01]  /*fcc0*/  STSM.16.M88.4 [R16], R24 ;  /* 0x0000001810007844 */ /* 0x000fe20000000200 */
[----:B------:R-:W-:Y:S02]  /*fcd0*/  F2FP.F16.F32.PACK_AB R46, R149, R148 ;  /* 0x00000094952e723e */ /* 0x000fe400000000ff */
[----:B------:R-:W-:-:S05]  /*fce0*/  F2FP.F16.F32.PACK_AB R47, R0, R176 ;  /* 0x000000b0002f723e */ /* 0x000fca00000000ff */
[----:B------:R-:W-:Y:S01]  /*fcf0*/  STSM.16.M88.4 [R168], R44 ;  /* 0x0000002ca8007844 */ /* 0x000fe20000000200 */
[----:B------:R-:W-:Y:S01]  /*fd00*/  BAR.SYNC.DEFER_BLOCKING 0x1, 0x100 ;  /* 0x0044000000007b1d */ /* 0x000fe20000010000 */
[----:B------:R-:W-:Y:S01]  /*fd10*/  IMAD R0, R202, 0x20, R203 ;  /* 0x00000020ca007824 */ /* 0x000fe200078e02cb */
[----:B------:R-:W-:-:S04]  /*fd20*/  UIMAD UR5, UR10, UR8, URZ ;  /* 0x000000080a0572a4 */ /* 0x000fc8000f8e023f */
[----:B--2---:R1:W-:Y:S01]  /*fd30*/  @!P1 ST.E desc[UR46][R42.64], R3 ;  /* 0x000000032a009985 */ /* 0x0043e2000c10192e */
[----:B------:R-:W-:Y:S01]  /*fd40*/  VIADD R6, R0, UR43 ;  /* 0x0000002b00067c36 */ /* 0x000fe20008000000 */
[----:B------:R-:W-:Y:S02]  /*fd50*/  UIMAD.WIDE.U32 UR6, UR40, UR8, URZ ;  /* 0x00000008280672a5 */ /* 0x000fe4000f8e003f */
[----:B------:R-:W-:Y:S01]  /*fd60*/  UIMAD UR5, UR40, UR9, UR5 ;  /* 0x00000009280572a4 */ /* 0x000fe2000f8e0205 */
[----:B------:R-:W-:Y:S01]  /*fd70*/  ULDC.64 UR10, c[0x0][0xaf0] ;  /* 0x0002bc00000a7ab9 */ /* 0x000fe20000000a00 */
[----:B----4-:R2:W-:Y:S01]  /*fd80*/  @!P0 ST.E desc[UR46][R48.64], R2 ;  /* 0x0000000230008985 */ /* 0x0105e2000c10192e */
[----:B-1----:R-:W1:Y:S01]  /*fd90*/  @P2 LDC R3, c[0x0][0xbec] ;  /* 0x0002fb00ff032b82 */ /* 0x002e620000000800 */
[----:B------:R-:W-:Y:S01]  /*fda0*/  UIMAD UR8, UR12, UR10, URZ ;  /* 0x0000000a0c0872a4 */ /* 0x000fe2000f8e023f */
[----:B------:R-:W-:Y:S01]  /*fdb0*/  IMAD.MOV.U32 R5, RZ, RZ, R6 ;  /* 0x000000ffff057224 */ /* 0x000fe200078e0006 */
[----:B------:R-:W-:Y:S01]  /*fdc0*/  UIADD3 UR7, UR7, UR5, URZ ;  /* 0x0000000507077290 */ /* 0x000fe2000fffe03f */
[----:B------:R3:W5:Y:S01]  /*fdd0*/  LD.E.128 R32, desc[UR46][R28.64] ;  /* 0x0000002e1c207980 */ /* 0x000762000c101d00 */
[----:B------:R-:W-:-:S02]  /*fde0*/  UIMAD UR5, UR42, UR11, UR8 ;  /* 0x0000000b2a0572a4 */ /* 0x000fc4000f8e0208 */
[----:B------:R-:W-:Y:S01]  /*fdf0*/  UIMAD.WIDE.U32 UR6, UR42, UR10, UR6 ;  /* 0x0000000a2a0672a5 */ /* 0x000fe2000f8e0006 */
[----:B------:R3:W5:Y:S01]  /*fe00*/  LD.E.128 R36, desc[UR46][R20.64] ;  /* 0x0000002e14247980 */ /* 0x000762000c101d00 */
[----:B------:R-:W-:Y:S02]  /*fe10*/  ULDC.64 UR8, c[0x0][0xae0] ;  /* 0x0002b80000087ab9 */ /* 0x000fe40000000a00 */
[----:B------:R-:W-:Y:S01]  /*fe20*/  UIADD3 UR5, UR7, UR5, URZ ;  /* 0x0000000507057290 */ /* 0x000fe2000fffe03f */
        /* <DEDUP_REMOVED lines=9> */
[----:B------:R-:W5:Y:S01]  /*fec0*/  LD.E.128 R116, desc[UR46][R118.64] ;  /* 0x0000002e76747980 */ /* 0x000f62000c101d00 */
[----:B------:R-:W-:Y:S02]  /*fed0*/  IMAD.U32 R3, RZ, RZ, UR7 ;  /* 0x00000007ff037e24 */ /* 0x000fe4000f8e00ff */
[----:B------:R-:W-:Y:S01]  /*fee0*/  IMAD R0, R0, UR8, RZ ;  /* 0x0000000800007c24 */ /* 0x000fe2000f8e02ff */
[----:B------:R-:W5:Y:S01]  /*fef0*/  LD.E.128 R120, desc[UR46][R122.64] ;  /* 0x0000002e7a787980 */ /* 0x000f62000c101d00 */
[----:B------:R-:W-:-:S02]  /*ff00*/  IMAD R171, R171, R4, R6 ;  /* 0x00000004abab7224 */ /* 0x000fc400078e0206 */
[----:B--2---:R-:W-:Y:S01]  /*ff10*/  IMAD.U32 R2, RZ, RZ, UR6 ;  /* 0x00000006ff027e24 */ /* 0x004fe2000f8e00ff */
[----:B------:R-:W5:Y:S01]  /*ff20*/  LD.E.128 R124, desc[UR46][R126.64] ;  /* 0x0000002e7e7c7980 */ /* 0x000f62000c101d00 */
[----:B------:R-:W-:Y:S01]  /*ff30*/  IMAD.U32 R3, RZ, RZ, UR5 ;  /* 0x00000005ff037e24 */ /* 0x000fe2000f8e00ff */
[----:B------:R-:W-:Y:S01]  /*ff40*/  ULDC.64 UR6, c[0x0][0xad8] ;  /* 0x0002b60000067ab9 */ /* 0x000fe20000000a00 */
[----:B------:R-:W-:Y:S01]  /*ff50*/  IMAD R7, R5, UR9, R0 ;  /* 0x0000000905077c24 */ /* 0x000fe2000f8e0200 */
[----:B------:R-:W5:Y:S01]  /*ff60*/  LD.E.128 R128, desc[UR46][R130.64] ;  /* 0x0000002e82807980 */ /* 0x000f62000c101d00 */
[----:B------:R-:W-:-:S03]  /*ff70*/  SHF.R.S32.HI R0, RZ, 0x1f, R171 ;  /* 0x0000001fff007819 */ /* 0x000fc600000114ab */
[----:B------:R-:W5:Y:S01]  /*ff80*/  LD.E.128 R132, desc[UR46][R134.64] ;  /* 0x0000002e86847980 */ /* 0x000f62000c101d00 */
[----:B------:R-:W-:-:S03]  /*ff90*/  IMAD.WIDE.U32 R2, R5, UR8, R2 ;  /* 0x0000000805027c25 */ /* 0x000fc6000f8e0002 */
[----:B------:R-:W5:Y:S04]  /*ffa0*/  LD.E.128 R136, desc[UR46][R138.64] ;  /* 0x0000002e8a887980 */ /* 0x000f68000c101d00 */
[----:B------:R-:W5:Y:S04]  /*ffb0*/  LD.E.128 R140, desc[UR46][R142.64] ;  /* 0x0000002e8e8c7980 */ /* 0x000f68000c101d00 */
[----:B------:R-:W5:Y:S04]  /*ffc0*/  LD.E.128 R144, desc[UR46][R146.64] ;  /* 0x0000002e92907980 */ /* 0x000f68000c101d00 */
[----:B------:R-:W5:Y:S01]  /*ffd0*/  LD.E.128 R28, desc[UR46][R30.64] ;  /* 0x0000002e1e1c7980 */ /* 0x000f62000c101d00 */
[----:B------:R-:W-:Y:S01]  /*ffe0*/  IMAD.IADD R3, R3, 0x1, R7 ;  /* 0x0000000103037824 */ /* 0x000fe200078e0207 */
[----:B------:R-:W-:Y:S01]  /*fff0*/  BSSY B1, `(.L_x_1829) ;  /* 0x000002b000017945 */ /* 0x000fe20003800000 */
[----:B------:R-:W-:Y:S01]  /*10000*/  IMAD R4, R0, UR6, RZ ;  /* 0x0000000600047c24 */ /* 0x000fe2000f8e02ff */
[----:B------:R-:W-:Y:S01]  /*10010*/  @!PT LDS RZ, [RZ] ;  /* 0x00000000fffff984 */ /* 0x000fe20000000800 */
[----:B------:R-:W-:Y:S01]  /*10020*/  @!PT LDS RZ, [RZ] ;  /* 0x00000000fffff984 */ /* 0x000fe20000000800 */
[----:B------:R-:W-:Y:S01]  /*10030*/  @!PT LDS RZ, [RZ] ;  /* 0x00000000fffff984 */ /* 0x000fe20000000800 */
[----:B------:R-:W-:Y:S01]  /*10040*/  @!PT LDS RZ, [RZ] ;  /* 0x00000000fffff984 */ /* 0x000fe20000000800 */
[----:B------:R0:W-:Y:S06]  /*10050*/  MEMBAR.ALL.CTA ;  /* 0x0000000000007992 */ /* 0x0001ec0000008000 */
[----:B0-----:R-:W0:Y:S01]  /*10060*/  FENCE.VIEW.ASYNC.S ;  /* 0x00000000000073c6 */ /* 0x001e220000000000 */
[----:B------:R-:W-:-:S02]  /*10070*/  VIADD R12, R203, UR43 ;  /* 0x0000002bcb0c7c36 */ /* 0x000fc40008000000 */
[C---:B------:R-:W-:Y:S02]  /*10080*/  IMAD R5, R171.reuse, UR7, R4 ;  /* 0x00000007ab057c24 */ /* 0x040fe4000f8e0204 */
[----:B------:R-:W-:Y:S01]  /*10090*/  IMAD.WIDE.U32 R2, R171, UR6, R2 ;  /* 0x00000006ab027c25 */ /* 0x000fe2000f8e0002 */
[CC--:B------:R-:W-:Y:S01]  /*100a0*/  ISETP.GE.AND P2, PT, R12.reuse, R41.reuse, PT ;  /* 0x000000290c00720c */ /* 0x0c0fe20003f46270 */
[----:B------:R-:W-:Y:S02]  /*100b0*/  ULDC.64 UR6, c[0x0][0xa80] ;  /* 0x0002a00000067ab9 */ /* 0x000fe40000000a00 */
[----:B------:R-:W-:Y:S01]  /*100c0*/  VIADD R0, R12, 0x20 ;  /* 0x000000200c007836 */ /* 0x000fe20000000000 */
[----:B------:R-:W-:Y:S01]  /*100d0*/  LEA R10, P3, R2, UR6, 0x1 ;  /* 0x00000006020a7c11 */ /* 0x000fe2000f8608ff */
[----:B------:R-:W-:Y:S02]  /*100e0*/  IMAD.IADD R3, R3, 0x1, R5 ;  /* 0x0000000103037824 */ /* 0x000fe400078e0205 */
[----:B------:R-:W-:Y:S01]  /*100f0*/  VIADD R204, R204, 0x22820 ;  /* 0x00022820cccc7836 */ /* 0x000fe20000000000 */
[----:B------:R-:W-:Y:S01]  /*10100*/  ISETP.GE.AND P1, PT, R0, R41, PT ;  /* 0x000000290000720c */ /* 0x000fe20003f26270 */
[----:B------:R-:W-:Y:S01]  /*10110*/  VIADD R0, R12, 0x40 ;  /* 0x000000400c007836 */ /* 0x000fe20000000000 */
[----:B------:R-:W-:Y:S01]  /*10120*/  LEA.HI.X R11, R2, UR7, R3, 0x1, P3 ;  /* 0x00000007020b7c11 */ /* 0x000fe200098f0c03 */
[----:B0-----:R3:W0:Y:S01]  /*10130*/  SHFL.IDX PT, R8, R10, RZ, 0x181f ;  /* 0x00181fff0a087589 */ /* 0x00162200000e0000 */
[----:B------:R-:W-:-:S02]  /*10140*/  PRMT R204, RZ, 0x654, R204 ;  /* 0x00000654ffcc7816 */ /* 0x000fc400000000cc */
[----:B------:R-:W-:Y:S02]  /*10150*/  ISETP.GE.AND P0, PT, R0, R41, PT ;  /* 0x000000290000720c */ /* 0x000fe40003f06270 */
[----:B------:R3:W1:Y:S01]  /*10160*/  SHFL.IDX PT, R0, R11, RZ, 0x181f ;  /* 0x00181fff0b007589 */ /* 0x00066200000e0000 */
[----:B------:R3:W-:Y:S01]  /*10170*/  SYNCS.ARRIVE.TRANS64.RED.A1T0 RZ, [R204+URZ], RZ ;  /* 0x000000ffccff79a7 */ /* 0x0007e2000810043f */
[----:B------:R-:W-:Y:S09]  /*10180*/  @P2 BRA `(.L_x_1830) ;  /* 0x0000000000442947 */ /* 0x000ff20003800000 */
        /* <DEDUP_REMOVED lines=17> */
.L_x_1830:
[----:B------:R-:W-:Y:S05]  /*102a0*/  BSYNC B1 ;  /* 0x0000000000017941 */ /* 0x000fea0003800000 */
.L_x_1829:
[----:B-1----:R1:W4:Y:S01]  /*102b0*/  SHFL.IDX PT, R0, R11, 0x1, 0x181f ;  /* 0x00381f000b007f89 */ /* 0x00232200000e0000 */
[----:B------:R-:W-:Y:S03]  /*102c0*/  BSSY B1, `(.L_x_1831) ;  /* 0x0000014000017945 */ /* 0x000fe60003800000 */
[----:B0-2---:R1:W0:Y:S01]  /*102d0*/  SHFL.IDX PT, R8, R10, 0x1, 0x181f ;  /* 0x00381f000a087f89 */ /* 0x00522200000e0000 */
        /* <DEDUP_REMOVED lines=11> */
[----:B-----5:R2:W-:Y:S01]  /*10390*/  @!P4 ST.E.128 desc[UR46][R2.64], R36 ;  /* 0x000000240200c985 */ /* 0x0205e2000c101d2e */
[----:B------:R-:W-:-:S02]  /*103a0*/  @!P1 LEA R8, P5, R201, R8, 0x1 ;  /* 0x00000008c9089211 */ /* 0x000fc400078a08ff */
[-C--:B------:R-:W-:Y:S01]  /*103b0*/  @!P2 LEA.HI.X R7, R23, R0.reuse, R210, 0x1, P6 ;  /* 0x000000001707a211 */ /* 0x080fe200030f0cd2 */
[----:B------:R2:W-:Y:S01]  /*103c0*/  @!P3 ST.E.128 desc[UR46][R4.64], R108 ;  /* 0x0000006c0400b985 */ /* 0x0005e2000c101d2e */
[----:B------:R-:W-:-:S03]  /*103d0*/  @!P1 LEA.HI.X R9, R201, R0, R209, 0x1, P5 ;  /* 0x00000000c9099211 */ /* 0x000fc600028f0cd1 */
[----:B------:R2:W-:Y:S04]  /*103e0*/  @!P2 ST.E.128 desc[UR46][R6.64], R124 ;  /* 0x0000007c0600a985 */ /* 0x0005e8000c101d2e */
[----:B------:R2:W-:Y:S02]  /*103f0*/  @!P1 ST.E.128 desc[UR46][R8.64], R140 ;  /* 0x0000008c08009985 */ /* 0x0005e4000c101d2e */
.L_x_1832:
[----:B------:R-:W-:Y:S05]  /*10400*/  BSYNC B1 ;  /* 0x0000000000017941 */ /* 0x000fea0003800000 */
.L_x_1831:
[----:B----4-:R4:W1:Y:S01]  /*10410*/  SHFL.IDX PT, R0, R11, 0x2, 0x181f ;  /* 0x00581f000b007f89 */ /* 0x01086200000e0000 */
        /* <DEDUP_REMOVED lines=11> */
[----:B-1----:R-:W-:Y:S02]  /*104d0*/  @!P3 LEA.HI.X R3, R19, R0, R212, 0x1, P6 ;  /* 0x000000001303b211 */ /* 0x002fe400030f0cd4 */
[----:B------:R-:W-:Y:S02]  /*104e0*/  @!P0 LEA R8, P6, R201, R8, 0x1 ;  /* 0x00000008c9088211 */ /* 0x000fe400078c08ff */
[-C--:B------:R-:W-:Y:S01]  /*104f0*/  @!P2 LEA.HI.X R5, R200, R0.reuse, R211, 0x1, P5 ;  /* 0x00000000c805a211 */ /* 0x080fe200028f0cd3 */
[----:B-----5:R2:W-:Y:S01]  /*10500*/  @!P3 ST.E.128 desc[UR46][R2.64], R96 ;  /* 0x000000600200b985 */ /* 0x0205e2000c101d2e */
[----:B------:R-:W-:-:S02]  /*10510*/  @!P1 LEA.HI.X R7, R23, R0, R210, 0x1, P4 ;  /* 0x0000000017079211 */ /* 0x000fc400020f0cd2 */
[----:B------:R-:W-:Y:S01]  /*10520*/  @!P0 LEA.HI.X R9, R201, R0, R209, 0x1, P6 ;  /* 0x00000000c9098211 */ /* 0x000fe200030f0cd1 */
[----:B------:R2:W-:Y:S04]  /*10530*/  @!P2 ST.E.128 desc[UR46][R4.64], R112 ;  /* 0x000000700400a985 */ /* 0x0005e8000c101d2e */
[----:B------:R2:W-:Y:S04]  /*10540*/  @!P1 ST.E.128 desc[UR46][R6.64], R128 ;  /* 0x0000008006009985 */ /* 0x0005e8000c101d2e */
[----:B------:R2:W-:Y:S02]  /*10550*/  @!P0 ST.E.128 desc[UR46][R8.64], R144 ;  /* 0x0000009008008985 */ /* 0x0005e4000c101d2e */
.L_x_1834:
[----:B------:R-:W-:Y:S05]  /*10560*/  BSYNC B1 ;  /* 0x0000000000017941 */ /* 0x000fea0003800000 */
.L_x_1833:
[----:B-1----:R-:W-:Y:S01]  /*10570*/  VIADD R0, R12, 0x60 ;  /* 0x000000600c007836 */ /* 0x002fe20000000000 */
[----:B0-2---:R0:W1:Y:S04]  /*10580*/  SHFL.IDX PT, R8, R11, 0x3, 0x181f ;  /* 0x00781f000b087f89 */ /* 0x00506800000e0000 */
[----:B------:R-:W-:Y:S01]  /*10590*/  ISETP.GE.AND P0, PT, R0, R41, PT ;  /* 0x000000290000720c */ /* 0x000fe20003f06270 */
[----:B---34-:R-:W2:-:S12]  /*105a0*/  SHFL.IDX PT, R10, R10, 0x3, 0x181f ;  /* 0x00781f000a0a7f89 */ /* 0x018e9800000e0000 */
[----:B0-----:R-:W-:Y:S05]  /*105b0*/  @P0 BRA `(.L_x_1835) ;  /* 0x0000000c00200947 */ /* 0x001fea0003800000 */
[----:B------:R-:W-:Y:S02]  /*105c0*/  ULDC UR5, c[0x0][0xac8] ;  /* 0x0002b20000057ab9 */ /* 0x000fe40000000800 */
[----:B------:R-:W-:Y:S02]  /*105d0*/  ISETP.GE.AND P3, PT, R19, UR5, PT ;  /* 0x0000000513007c0c */ /* 0x000fe4000bf66270 */
[----:B------:R-:W-:Y:S02]  /*105e0*/  ISETP.GE.AND P4, PT, R200, UR5, PT ;  /* 0x00000005c8007c0c */ /* 0x000fe4000bf86270 */
[----:B------:R-:W-:-:S09]  /*105f0*/  ISETP.GE.AND P5, PT, R23, UR5, PT ;  /* 0x0000000517007c0c */ /* 0x000fd2000bfa6270 */
[-C--:B--2---:R-:W-:Y:S02]  /*10600*/  @!P3 LEA R2, P0, R19, R10.reuse, 0x1 ;  /* 0x0000000a1302b211 */ /* 0x084fe400078008ff */
[CC--:B------:R-:W-:Y:S02]  /*10610*/  @!P4 LEA R4, P1, R200.reuse, R10.reuse, 0x1 ;  /* 0x0000000ac804c211 */ /* 0x0c0fe400078208ff */
[----:B------:R-:W-:Y:S02]  /*10620*/  @!P5 LEA R6, P2, R23, R10, 0x1 ;  /* 0x0000000a1706d211 */ /* 0x000fe400078408ff */
[-C--:B-1----:R-:W-:Y:S02]  /*10630*/  @!P3 LEA.HI.X R3, R19, R8.reuse, R212, 0x1, P0 ;  /* 0x000000081303b211 */ /* 0x082fe400000f0cd4 */
[-C--:B------:R-:W-:Y:S02]  /*10640*/  @!P4 LEA.HI.X R5, R200, R8.reuse, R211, 0x1, P1 ;  /* 0x00000008c805c211 */ /* 0x080fe400008f0cd3 */
[----:B------:R-:W-:Y:S01]  /*10650*/  @!P5 LEA.HI.X R7, R23, R8, R210, 0x1, P2 ;  /* 0x000000081707d211 */ /* 0x000fe200010f0cd2 */
[----:B-----5:R0:W-:Y:S01]  /*10660*/  @!P3 ST.E.128 desc[UR46][R2.64], R100 ;  /* 0x000000640200b985 */ /* 0x0201e2000c101d2e */
        /* <DEDUP_REMOVED lines=8> */
.L_x_1828:
[----:B------:R-:W0:Y:S01]  /*106f0*/  LDC R8, c[0x0][0xbe8] ;  /* 0x0002fa00ff087b82 */ /* 0x000e220000000800 */
[----:B------:R-:W-:Y:S01]  /*10700*/  ISETP.GE.AND P0, PT, R213, 0x80, PT ;  /* 0x00000080d500780c */ /* 0x000fe20003f06270 */
[----:B------:R-:W-:Y:S01]  /*10710*/  USHF.R.S32.HI UR8, URZ, 0x1f, UR40 ;  /* 0x0000001f3f087899 */ /* 0x000fe20008011428 */
[----:B------:R-:W-:Y:S01]  /*10720*/  BSSY B1, `(.L_x_1836) ;  /* 0x000002f000017945 */ /* 0x000fe20003800000 */
[----:B------:R-:W-:Y:S01]  /*10730*/  USHF.R.S32.HI UR9, URZ, 0x1f, UR42 ;  /* 0x0000001f3f097899 */ /* 0x000fe2000801142a */
[----:B------:R-:W-:Y:S01]  /*10740*/  IMAD R6, R202, 0x20, R203 ;  /* 0x00000020ca067824 */ /* 0x000fe200078e02cb */
[----:B0-----:R-:W-:-:S13]  /*10750*/  ISETP.NE.AND P1, PT, R8, 0x1, PT ;  /* 0x000000010800780c */ /* 0x001fda0003f25270 */
[----:B------:R-:W0:Y:S08]  /*10760*/  @P1 LDC R9, c[0x0][0xbec] ;  /* 0x0002fb00ff091b82 */ /* 0x000e300000000800 */
[----:B------:R-:W1:Y:S01]  /*10770*/  @P1 LDC R11, c[0x0][0xbf0] ;  /* 0x0002fc00ff0b1b82 */ /* 0x000e620000000800 */
[----:B------:R-:W-:Y:S05]  /*10780*/  @P0 BRA `(.L_x_1837) ;  /* 0x0000000000a00947 */ /* 0x000fea0003800000 */
[----:B------:R-:W2:Y:S01]  /*10790*/  S2R R0, SR_TID.X ;  /* 0x0000000000007919 */ /* 0x000ea20000002100 */
[----:B------:R-:W3:Y:S01]  /*107a0*/  LDC R3, c[0x0][0xbe8] ;  /* 0x0002fa00ff037b82 */ /* 0x000ee20000000800 */
[----:B------:R-:W-:Y:S01]  /*107b0*/  IMAD.U32 R4, RZ, RZ, UR43 ;  /* 0x0000002bff047e24 */ /* 0x000fe2000f8e00ff */
[----:B------:R-:W-:Y:S02]  /*107c0*/  ULDC UR5, c[0x0][0xa88] ;  /* 0x0002a20000057ab9 */ /* 0x000fe40000000800 */
[----:B---3--:R-:W-:Y:S02]  /*107d0*/  IMAD R5, R3, UR5, RZ ;  /* 0x0000000503057c24 */ /* 0x008fe4000f8e02ff */
[----:B--2---:R-:W-:-:S04]  /*107e0*/  IADD3 R4, R4, -0x80, R0 ;  /* 0xffffff8004047810 */ /* 0x004fc80007ffe000 */
[----:B------:R-:W-:-:S13]  /*107f0*/  ISETP.GE.AND P0, PT, R4, R5, PT ;  /* 0x000000050400720c */ /* 0x000fda0003f06270 */
[----:B------:R-:W-:Y:S05]  /*10800*/  @P0 BRA `(.L_x_1837) ;  /* 0x0000000000800947 */ /* 0x000fea0003800000 */
[----:B------:R-:W-:Y:S01]  /*10810*/  ISETP.NE.AND P0, PT, R3, 0x1, PT ;  /* 0x000000010300780c */ /* 0x000fe20003f05270 */
[----:B------:R-:W-:Y:S01]  /*10820*/  ULDC.64 UR10, c[0x0][0xb90] ;  /* 0x0002e400000a7ab9 */ /* 0x000fe20000000a00 */
[----:B------:R-:W-:Y:S01]  /*10830*/  IMAD.MOV.U32 R2, RZ, RZ, R4 ;  /* 0x000000ffff027224 */ /* 0x000fe200078e0004 */
[----:B------:R-:W-:Y:S02]  /*10840*/  UIMAD UR5, UR8, UR10, URZ ;  /* 0x0000000a080572a4 */ /* 0x000fe4000f8e023f */
[----:B------:R-:W-:Y:S02]  /*10850*/  UIMAD.WIDE.U32 UR6, UR40, UR10, URZ ;  /* 0x0000000a280672a5 */ /* 0x000fe4000f8e003f */
[----:B------:R-:W-:-:S03]  /*10860*/  UIMAD UR5, UR40, UR11, UR5 ;  /* 0x0000000b280572a4 */ /* 0x000fc6000f8e0205 */
[----:B------:R-:W-:Y:S01]  /*10870*/  ULDC.64 UR10, c[0x0][0xb98] ;  /* 0x0002e600000a7ab9 */ /* 0x000fe20000000a00 */
[----:B------:R-:W-:Y:S02]  /*10880*/  UIADD3 UR7, UR7, UR5, URZ ;  /* 0x0000000507077290 */ /* 0x000fe4000fffe03f */
[----:B------:R-:W2:Y:S01]  /*10890*/  @P0 LDC R5, c[0x0][0xbec] ;  /* 0x0002fb00ff050b82 */ /* 0x000ea20000000800 */
[----:B------:R-:W-:Y:S02]  /*108a0*/  UIMAD UR5, UR9, UR10, URZ ;  /* 0x0000000a090572a4 */ /* 0x000fe4000f8e023f */
[----:B------:R-:W-:Y:S02]  /*108b0*/  UIMAD.WIDE.U32 UR6, UR42, UR10, UR6 ;  /* 0x0000000a2a0672a5 */ /* 0x000fe4000f8e0006 */
[----:B------:R-:W-:-:S03]  /*108c0*/  UIMAD UR5, UR42, UR11, UR5 ;  /* 0x0000000b2a0572a4 */ /* 0x000fc6000f8e0205 */
[----:B------:R-:W3:Y:S01]  /*108d0*/  @P0 LDC R7, c[0x0][0xbf0] ;  /* 0x0002fc00ff070b82 */ /* 0x000ee20000000800 */
[----:B------:R-:W-:Y:S01]  /*108e0*/  ULDC.64 UR10, c[0x0][0xb88] ;  /* 0x0002e200000a7ab9 */ /* 0x000fe20000000a00 */
[----:B--2---:R-:W-:-:S05]  /*108f0*/  @P0 IMAD.HI.U32 R0, R4, R5, RZ ;  /* 0x0000000504000227 */ /* 0x004fca00078e00ff */
[----:B---3--:R-:W-:-:S05]  /*10900*/  @P0 SHF.R.U32.HI R2, RZ, R7, R0 ;  /* 0x00000007ff020219 */ /* 0x008fca0000011600 */
[----:B------:R-:W-:-:S04]  /*10910*/  IMAD.MOV R5, RZ, RZ, -R2 ;  /* 0x000000ffff057224 */ /* 0x000fc800078e0a02 */
[----:B------:R-:W-:Y:S01]  /*10920*/  IMAD R5, R3, R5, R4 ;  /* 0x0000000503057224 */ /* 0x000fe200078e0204 */
[----:B------:R-:W-:Y:S01]  /*10930*/  SHF.R.S32.HI R3, RZ, 0x1f, R2 ;  /* 0x0000001fff037819 */ /* 0x000fe20000011402 */
[----:B------:R-:W-:Y:S01]  /*10940*/  IMAD.U32 R4, RZ, RZ, UR5 ;  /* 0x00000005ff047e24 */ /* 0x000fe2000f8e00ff */
        /* <DEDUP_REMOVED lines=12> */
.L_x_1837:
[----:B------:R-:W-:Y:S05]  /*10a10*/  BSYNC B1 ;  /* 0x0000000000017941 */ /* 0x000fea0003800000 */
.L_x_1836:
[----:B------:R-:W-:Y:S01]  /*10a20*/  ULDC.64 UR10, c[0x0][0xae8] ;  /* 0x0002ba00000a7ab9 */ /* 0x000fe20000000a00 */
[----:B------:R-:W-:Y:S01]  /*10a30*/  VIADD R6, R6, UR43 ;  /* 0x0000002b06067c36 */ /* 0x000fe20008000000 */
[----:B------:R-:W-:Y:S01]  /*10a40*/  UIMAD UR5, UR8, UR10, URZ ;  /* 0x0000000a080572a4 */ /* 0x000fe2000f8e023f */
[----:B------:R-:W-:Y:S01]  /*10a50*/  BSSY B1, `(.L_x_1838) ;  /* 0x000003c000017945 */ /* 0x000fe20003800000 */
[----:B------:R-:W-:Y:S01]  /*10a60*/  UIMAD.WIDE.U32 UR6, UR40, UR10, URZ ;  /* 0x0000000a280672a5 */ /* 0x000fe2000f8e003f */
[----:B0-----:R-:W-:Y:S01]  /*10a70*/  @P1 IMAD.HI.U32 R0, R6, R9, RZ ;  /* 0x0000000906001227 */ /* 0x001fe200078e00ff */
[----:B------:R-:W-:-:S03]  /*10a80*/  UIMAD UR5, UR40, UR11, UR5 ;  /* 0x0000000b280572a4 */ /* 0x000fc6000f8e0205 */
[----:B------:R-:W-:Y:S01]  /*10a90*/  ULDC.64 UR10, c[0x0][0xaf0] ;  /* 0x0002bc00000a7ab9 */ /* 0x000fe20000000a00 */
[----:B------:R-:W-:Y:S01]  /*10aa0*/  UIADD3 UR7, UR7, UR5, URZ ;  /* 0x0000000507077290 */ /* 0x000fe2000fffe03f */
[----:B--2---:R-:W-:Y:S01]  /*10ab0*/  IMAD.MOV.U32 R5, RZ, RZ, R6 ;  /* 0x000000ffff057224 */ /* 0x004fe200078e0006 */
        /* <DEDUP_REMOVED lines=10> */
[----:B------:R-:W-:Y:S02]  /*10b60*/  IMAD R7, R8, R7, R6 ;  /* 0x0000000708077224 */ /* 0x000fe400078e0206 */
[----:B------:R-:W-:Y:S01]  /*10b70*/  IMAD.U32 R2, RZ, RZ, UR6 ;  /* 0x00000006ff027e24 */ /* 0x000fe2000f8e00ff */
[----:B------:R-:W-:Y:S01]  /*10b80*/  ULDC.64 UR6, c[0x0][0xad8] ;  /* 0x0002b60000067ab9 */ /* 0x000fe20000000a00 */
[----:B------:R-:W-:Y:S01]  /*10b90*/  IMAD.U32 R3, RZ, RZ, UR5 ;  /* 0x00000005ff037e24 */ /* 0x000fe2000f8e00ff */
[----:B------:R-:W-:Y:S01]  /*10ba0*/  ULDC UR5, c[0x0][0xa88] ;  /* 0x0002a20000057ab9 */ /* 0x000fe20000000800 */
[C---:B------:R-:W-:Y:S01]  /*10bb0*/  IMAD R9, R5.reuse, UR9, R0 ;  /* 0x0000000905097c24 */ /* 0x040fe2000f8e0200 */
[----:B------:R-:W-:Y:S01]  /*10bc0*/  SHF.R.S32.HI R0, RZ, 0x1f, R7 ;  /* 0x0000001fff007819 */ /* 0x000fe20000011407 */
[----:B------:R-:W-:-:S04]  /*10bd0*/  IMAD.WIDE.U32 R2, R5, UR8, R2 ;  /* 0x0000000805027c25 */ /* 0x000fc8000f8e0002 */
[----:B------:R-:W-:Y:S02]  /*10be0*/  IMAD.IADD R3, R3, 0x1, R9 ;  /* 0x0000000103037824 */ /* 0x000fe400078e0209 */
[----:B------:R-:W-:Y:S02]  /*10bf0*/  IMAD R4, R0, UR6, RZ ;  /* 0x0000000600047c24 */ /* 0x000fe4000f8e02ff */
[----:B------:R-:W-:Y:S02]  /*10c00*/  VIADD R6, R203, UR43 ;  /* 0x0000002bcb067c36 */ /* 0x000fe40008000000 */
[----:B------:R-:W-:Y:S02]  /*10c10*/  IMAD R9, R8, UR5, RZ ;  /* 0x0000000508097c24 */ /* 0x000fe4000f8e02ff */
[C---:B------:R-:W-:Y:S02]  /*10c20*/  IMAD R5, R7.reuse, UR7, R4 ;  /* 0x0000000707057c24 */ /* 0x040fe4000f8e0204 */
[----:B------:R-:W-:Y:S01]  /*10c30*/  IMAD.WIDE.U32 R2, R7, UR6, R2 ;  /* 0x0000000607027c25 */ /* 0x000fe2000f8e0002 */
[----:B------:R-:W-:Y:S01]  /*10c40*/  ISETP.GE.AND P2, PT, R6, R9, PT ;  /* 0x000000090600720c */ /* 0x000fe20003f46270 */
[----:B------:R-:W-:-:S02]  /*10c50*/  ULDC.64 UR6, c[0x0][0xa80] ;  /* 0x0002a00000067ab9 */ /* 0x000fc40000000a00 */
[----:B------:R-:W-:Y:S01]  /*10c60*/  VIADD R0, R6, 0x20 ;  /* 0x0000002006007836 */ /* 0x000fe20000000000 */
[----:B------:R-:W-:Y:S01]  /*10c70*/  LEA R4, P3, R2, UR6, 0x1 ;  /* 0x0000000602047c11 */ /* 0x000fe2000f8608ff */
[----:B------:R-:W-:-:S03]  /*10c80*/  IMAD.IADD R3, R3, 0x1, R5 ;  /* 0x0000000103037824 */ /* 0x000fc600078e0205 */
[-C--:B------:R-:W-:Y:S01]  /*10c90*/  ISETP.GE.AND P1, PT, R0, R9.reuse, PT ;  /* 0x000000090000720c */ /* 0x080fe20003f26270 */
[----:B------:R-:W-:Y:S01]  /*10ca0*/  VIADD R0, R6, 0x40 ;  /* 0x0000004006007836 */ /* 0x000fe20000000000 */
[----:B------:R-:W-:Y:S02]  /*10cb0*/  LEA.HI.X R5, R2, UR7, R3, 0x1, P3 ;  /* 0x0000000702057c11 */ /* 0x000fe400098f0c03 */
[----:B------:R0:W1:Y:S02]  /*10cc0*/  SHFL.IDX PT, R2, R4, RZ, 0x181f ;  /* 0x00181fff04027589 */ /* 0x00006400000e0000 */
[----:B------:R-:W-:Y:S02]  /*10cd0*/  ISETP.GE.AND P0, PT, R0, R9, PT ;  /* 0x000000090000720c */ /* 0x000fe40003f06270 */
[----:B------:R0:W2:Y:S01]  /*10ce0*/  SHFL.IDX PT, R0, R5, RZ, 0x181f ;  /* 0x00181fff05007589 */ /* 0x0000a200000e0000 */
[----:B------:R-:W-:Y:S10]  /*10cf0*/  @P2 BRA `(.L_x_1839) ;  /* 0x0000000000442947 */ /* 0x000ff40003800000 */
        /* <DEDUP_REMOVED lines=17> */
.L_x_1839:
[----:B------:R-:W-:Y:S05]  /*10e10*/  BSYNC B1 ;  /* 0x0000000000017941 */ /* 0x000fea0003800000 */
.L_x_1838:
[----:B--2---:R2:W4:Y:S01]  /*10e20*/  SHFL.IDX PT, R0, R5, 0x1, 0x181f ;  /* 0x00381f0005007f89 */ /* 0x00452200000e0000 */
[----:B------:R-:W-:Y:S03]  /*10e30*/  BSSY B1, `(.L_x_1840) ;  /* 0x0000014000017945 */ /* 0x000fe60003800000 */
[----:B-1-3--:R2:W1:Y:S01]  /*10e40*/  SHFL.IDX PT, R2, R4, 0x1, 0x181f ;  /* 0x00381f0004027f89 */ /* 0x00a46200000e0000 */
        /* <DEDUP_REMOVED lines=8> */
[----:B----4-:R-:W-:Y:S02]  /*10ed0*/  @!P4 LEA.HI.X R11, R19, R0, R212, 0x1, P6 ;  /* 0x00000000130bc211 */ /* 0x010fe400030f0cd4 */
        /* <DEDUP_REMOVED lines=9> */
.L_x_1841:
[----:B------:R-:W-:Y:S05]  /*10f70*/  BSYNC B1 ;  /* 0x0000000000017941 */ /* 0x000fea0003800000 */
.L_x_1840:
[----:B----4-:R4:W0:Y:S01]  /*10f80*/  SHFL.IDX PT, R0, R5, 0x2, 0x181f ;  /* 0x00581f0005007f89 */ /* 0x01082200000e0000 */
        /* <DEDUP_REMOVED lines=20> */
.L_x_1843:
[----:B------:R-:W-:Y:S05]  /*110d0*/  BSYNC B1 ;  /* 0x0000000000017941 */ /* 0x000fea0003800000 */
.L_x_1842:
[----:B---3--:R-:W-:Y:S01]  /*110e0*/  VIADD R3, R6, 0x60 ;  /* 0x0000006006037836 */ /* 0x008fe20000000000 */
[----:B0-----:R0:W3:Y:S04]  /*110f0*/  SHFL.IDX PT, R0, R5, 0x3, 0x181f ;  /* 0x00781f0005007f89 */ /* 0x0010e800000e0000 */
[----:B------:R-:W-:Y:S01]  /*11100*/  ISETP.GE.AND P0, PT, R3, R9, PT ;  /* 0x000000090300720c */ /* 0x000fe20003f06270 */
[----:B-1----:R0:W1:-:S12]  /*11110*/  SHFL.IDX PT, R2, R4, 0x3, 0x181f ;  /* 0x00781f0004027f89 */ /* 0x00205800000e0000 */
[----:B0-----:R-:W-:Y:S05]  /*11120*/  @P0 BRA `(.L_x_1835) ;  /* 0x0000000000440947 */ /* 0x001fea0003800000 */
[----:B------:R-:W-:Y:S02]  /*11130*/  ULDC UR5, c[0x0][0xac8] ;  /* 0x0002b20000057ab9 */ /* 0x000fe40000000800 */
[----:B------:R-:W-:Y:S02]  /*11140*/  ISETP.GE.AND P3, PT, R19, UR5, PT ;  /* 0x0000000513007c0c */ /* 0x000fe4000bf66270 */
[----:B------:R-:W-:Y:S02]  /*11150*/  ISETP.GE.AND P2, PT, R200, UR5, PT ;  /* 0x00000005c8007c0c */ /* 0x000fe4000bf46270 */
[----:B------:R-:W-:Y:S02]  /*11160*/  ISETP.GE.AND P1, PT, R23, UR5, PT ;  /* 0x0000000517007c0c */ /* 0x000fe4000bf26270 */
[----:B------:R-:W-:-:S07]  /*11170*/  ISETP.GE.AND P0, PT, R201, UR5, PT ;  /* 0x00000005c9007c0c */ /* 0x000fce000bf06270 */
[-C--:B-12-4-:R-:W-:Y:S02]  /*11180*/  @!P3 LEA R4, P6, R19, R2.reuse, 0x1 ;  /* 0x000000021304b211 */ /* 0x096fe400078c08ff */
[CC--:B------:R-:W-:Y:S02]  /*11190*/  @!P2 LEA R6, P5, R200.reuse, R2.reuse, 0x1 ;  /* 0x00000002c806a211 */ /* 0x0c0fe400078a08ff */
[----:B------:R-:W-:Y:S02]  /*111a0*/  @!P1 LEA R8, P4, R23, R2, 0x1 ;  /* 0x0000000217089211 */ /* 0x000fe400078808ff */
[----:B---3--:R-:W-:Y:S02]  /*111b0*/  @!P3 LEA.HI.X R5, R19, R0, R212, 0x1, P6 ;  /* 0x000000001305b211 */ /* 0x008fe400030f0cd4 */
        /* <DEDUP_REMOVED lines=8> */
.L_x_1835:
[----:B------:R-:W-:Y:S05]  /*11240*/  BSYNC B0 ;  /* 0x0000000000007941 */ /* 0x000fea0003800000 */
.L_x_1827:
[----:B------:R-:W-:Y:S02]  /*11250*/  ULDC UR5, c[0x0][0xc38] ;  /* 0x00030e0000057ab9 */ /* 0x000fe40000000800 */
[----:B------:R-:W-:-:S06]  /*11260*/  UISETP.GE.AND UP0, UPT, UR4, UR5, UPT ;  /* 0x000000050400728c */ /* 0x000fcc000bf06270 */
[----:B------:R-:W-:-:S13]  /*11270*/  PLOP3.LUT P0, PT, PT, PT, UP0, 0x80, 0x0 ;  /* 0x000000000000781c */ /* 0x000fda0003f0f008 */
[----:B------:R-:W-:Y:S05]  /*11280*/  @!P0 BRA `(.L_x_1844) ;  /* 0xfffffef800d88947 */ /* 0x000fea000383ffff */
[----:B------:R-:W-:Y:S05]  /*11290*/  EXIT ;  /* 0x000000000000794d */ /* 0x000fea0003800000 */
.L_x_1746:
[----:B------:R-:W-:-:S08]  /*112a0*/  NOP ;  /* 0x0000000000007918 */ /* 0x000fd00000000000 */
[----:B------:R-:W0:-:S00]  /*112b0*/  USETMAXREG.DEALLOC.CTAPOOL 0x18 ;  /* 0x00000018000079c8 */ /* 0x000e0000080e0500 */
[----:B0-----:R-:W-:-:S06]  /*112c0*/  LOP3.LUT R0, R0, 0x3, RZ, 0xc0, !PT ;  /* 0x0000000300007812 */ /* 0x001fcc00078ec0ff */
[----:B------:R-:W0:Y:S01]  /*112d0*/  S2UR UR6, SR_CTAID.X ;  /* 0x00000000000679c3 */ /* 0x000e220000002500 */
[----:B------:R-:W-:Y:S01]  /*112e0*/  LOP3.LUT R17, R17, 0xfffffffb, RZ, 0xc0, !PT ;  /* 0xfffffffb11117812 */ /* 0x000fe200078ec0ff */
[----:B------:R-:W-:Y:S01]  /*112f0*/  STL [R1+0x18], RZ ;  /* 0x000018ff01007387 */ /* 0x000fe20000100800 */
[----:B------:R-:W-:-:S03]  /*11300*/  IMAD.MOV.U32 R19, RZ, RZ, RZ ;  /* 0x000000ffff137224 */ /* 0x000fc600078e00ff */
[----:B------:R-:W1:Y:S02]  /*11310*/  SHFL.IDX PT, R0, R0, RZ, 0x1f ;  /* 0x00001fff00007589 */ /* 0x000e6400000e0000 */
[----:B-1----:R-:W-:Y:S02]  /*11320*/  ISETP.NE.AND P0, PT, R0, RZ, PT ;  /* 0x000000ff0000720c */ /* 0x002fe40003f05270 */
[----:B------:R-:W0:Y:S11]  /*11330*/  LDC R0, c[0x0][0xc38] ;  /* 0x00030e00ff007b82 */ /* 0x000e360000000800 */
[----:B------:R-:W-:Y:S01]  /*11340*/  @P0 LOP3.LUT R17, R17, 0x4, RZ, 0xfc, !PT ;  /* 0x0000000411110812 */ /* 0x000fe200078efcff */
[----:B------:R-:W-:Y:S06]  /*11350*/  @P0 BAR.ARV 0x4, 0x180 ;  /* 0x0106000000000b1d */ /* 0x000fec0000002000 */
[----:B0-----:R-:W-:Y:S01]  /*11360*/  ISETP.LE.AND P0, PT, R0, UR6, PT ;  /* 0x0000000600007c0c */ /* 0x001fe2000bf03270 */
[----:B------:R-:W-:-:S05]  /*11370*/  IMAD.MOV.U32 R0, RZ, RZ, 0x1 ;  /* 0x00000001ff007424 */ /* 0x000fca00078e00ff */
[----:B------:R0:W-:Y:S07]  /*11380*/  STL [R1+0x4], R0 ;  /* 0x0000040001007387 */ /* 0x0001ee0000100800 */
[----:B------:R-:W-:Y:S05]  /*11390*/  @P0 BRA `(.L_x_1845) ;  /* 0x00000044009c0947 */ /* 0x000fea0003800000 */
[----:B------:R-:W1:Y:S01]  /*113a0*/  S2R R5, SR_TID.X ;  /* 0x0000000000057919 */ /* 0x000e620000002100 */
[----:B------:R-:W2:Y:S01]  /*113b0*/  S2UR UR5, SR_CgaCtaId ;  /* 0x00000000000579c3 */ /* 0x000ea20000008800 */
[----:B------:R-:W-:Y:S01]  /*113c0*/  UMOV UR4, 0x400 ;  /* 0x0000040000047882 */ /* 0x000fe20000000000 */
[----:B------:R-:W-:Y:S01]  /*113d0*/  IMAD.MOV.U32 R19, RZ, RZ, RZ ;  /* 0x000000ffff137224 */ /* 0x000fe200078e00ff */
[----:B------:R-:W-:Y:S01]  /*113e0*/  ULDC UR42, c[0x0][0xc] ;  /* 0x00000300002a7ab9 */ /* 0x000fe20000000800 */
[----:B------:R-:W-:Y:S01]  /*113f0*/  ULDC.64 UR44, c[0x0][0x198] ;  /* 0x00006600002c7ab9 */ /* 0x000fe20000000a00 */
[----:B--2---:R-:W-:-:S06]  /*11400*/  ULEA UR4, UR5, UR4, 0x18 ;  /* 0x0000000405047291 */ /* 0x004fcc000f8ec03f */
[----:B------:R-:W-:Y:S01]  /*11410*/  IMAD.U32 R18, RZ, RZ, UR4 ;  /* 0x00000004ff127e24 */ /* 0x000fe2000f8e00ff */
[C---:B-1----:R-:W-:Y:S01]  /*11420*/  LOP3.LUT R4, R5.reuse, 0x7f, RZ, 0xc0, !PT ;  /* 0x0000007f05047812 */ /* 0x042fe200078ec0ff */
[----:B0-----:R-:W-:-:S05]  /*11430*/  IMAD.SHL.U32 R0, R5, 0x8, RZ ;  /* 0x0000000805007824 */ /* 0x001fca00078e00ff */
[----:B------:R-:W-:-:S04]  /*11440*/  LOP3.LUT R2, R0, 0x1f8, RZ, 0xc0, !PT ;  /* 0x000001f800027812 */ /* 0x000fc800078ec0ff */
[----:B------:R-:W-:Y:S01]  /*11450*/  LOP3.LUT R3, R2, 0x38, R5, 0x78, !PT ;  /* 0x0000003802037812 */ /* 0x000fe200078e7805 */
[----:B------:R-:W-:Y:S01]  /*11460*/  IMAD.SHL.U32 R2, R4, 0x8, RZ ;  /* 0x0000000804027824 */ /* 0x000fe200078e00ff */
[----:B------:R-:W-:-:S04]  /*11470*/  SHF.R.U32.HI R4, RZ, 0x3, R4 ;  /* 0x00000003ff047819 */ /* 0x000fc80000011604 */
[----:B------:R-:W-:Y:S01]  /*11480*/  LOP3.LUT R3, R3, 0x200, R2, 0xf8, !PT ;  /* 0x0000020003037812 */ /* 0x000fe200078ef802 */
[----:B------:R-:W-:-:S04]  /*11490*/  IMAD.SHL.U32 R2, R5, 0x10, RZ ;  /* 0x0000001005027824 */ /* 0x000fc800078e00ff */
[----:B------:R-:W-:Y:S01]  /*114a0*/  IMAD R3, R3, 0x2, R18 ;  /* 0x0000000203037824 */ /* 0x000fe200078e0212 */
[----:B------:R-:W-:Y:S01]  /*114b0*/  LOP3.LUT R0, R4, 0x70, R2, 0xf8, !PT ;  /* 0x0000007004007812 */ /* 0x000fe200078ef802 */
[----:B------:R-:W-:Y:S02]  /*114c0*/  IMAD.U32 R2, RZ, RZ, UR6 ;  /* 0x00000006ff027e24 */ /* 0x000fe4000f8e00ff */
[----:B------:R-:W-:Y:S01]  /*114d0*/  IMAD.MOV.U32 R0, RZ, RZ, 0x1 ;  /* 0x00000001ff007424 */ /* 0x000fe200078e00ff */
[----:B------:R0:W-:Y:S04]  /*114e0*/  STL [R1+0x10], R3 ;  /* 0x0000100301007387 */ /* 0x0001e80000100800 */
[----:B------:R0:W-:Y:S04]  /*114f0*/  STL [R1+0xc], R2 ;  /* 0x00000c0201007387 */ /* 0x0001e80000100800 */
[----:B------:R0:W-:Y:S04]  /*11500*/  STL [R1+0x18], RZ ;  /* 0x000018ff01007387 */ /* 0x0001e80000100800 */
[----:B------:R0:W-:Y:S02]  /*11510*/  STL [R1+0x4], R0 ;  /* 0x0000040001007387 */ /* 0x0001e40000100800 */
.L_x_1941:
[----:B0-2---:R-:W2:Y:S01]  /*11520*/  LDL R0, [R1+0xc] ;  /* 0x00000c0001007983 */ /* 0x005ea20000100800 */
[----:B------:R-:W-:Y:S02]  /*11530*/  ULDC UR8, c[0x0][0xc60] ;  /* 0x0003180000087ab9 */ /* 0x000fe40000000800 */
[----:B------:R-:W-:-:S11]  /*11540*/  UISETP.NE.AND UP0, UPT, UR8, 0x1, UPT ;  /* 0x000000010800788c */ /* 0x000fd6000bf05270 */
[----:B------:R-:W-:Y:S01]  /*11550*/  @UP0 ULDC UR4, c[0x0][0xc64] ;  /* 0x0003190000040ab9 */ /* 0x000fe20000000800 */
[----:B------:R-:W-:Y:S01]  /*11560*/  @UP0 ULDC UR9, c[0x0][0xc68] ;  /* 0x00031a0000090ab9 */ /* 0x000fe20000000800 */
[C---:B--2---:R-:W-:Y:S02]  /*11570*/  R2UR UR7, R0.reuse ;  /* 0x00000000000772ca */ /* 0x044fe400000e0000 */
[----:B------:R-:W-:-:S11]  /*11580*/  R2UR UR6, R0 ;  /* 0x00000000000672ca */ /* 0x000fd600000e0000 */
[----:B------:R-:W-:-:S04]  /*11590*/  UIMAD.WIDE.U32 UR4, UR7, UR4, URZ ;  /* 0x00000004070472a5 */ /* 0x000fc8000f8e003f */
[----:B------:R-:W-:-:S03]  /*115a0*/  @UP0 USHF.R.U32.HI UR7, URZ, UR9, UR5 ;  /* 0x000000093f070299 */ /* 0x000fc60008011605 */
[----:B------:R-:W-:Y:S02]  /*115b0*/  ULDC UR4, c[0x0][0xc78] ;  /* 0x00031e0000047ab9 */ /* 0x000fe40000000800 */
[----:B------:R-:W-:Y:S02]  /*115c0*/  UISETP.GE.AND UP0, UPT, UR7, UR4, UPT ;  /* 0x000000040700728c */ /* 0x000fe4000bf06270 */
[----:B------:R-:W-:-:S04]  /*115d0*/  UIADD3 UR4, -UR7, URZ, URZ ;  /* 0x0000003f07047290 */ /* 0x000fc8000fffe13f */
[----:B------:R-:W-:Y:S01]  /*115e0*/  PLOP3.LUT P0, PT, PT, PT, UP0, 0x80, 0x0 ;  /* 0x000000000000781c */ /* 0x000fe20003f0f008 */
[----:B------:R-:W-:-:S12]  /*115f0*/  UIMAD UR8, UR8, UR4, UR6 ;  /* 0x00000004080872a4 */ /* 0x000fd8000f8e0206 */
[----:B-1----:R-:W-:Y:S05]  /*11600*/  @!P0 BRA `(.L_x_1846) ;  /* 0x0000000000208947 */ /* 0x002fea0003800000 */
        /* <DEDUP_REMOVED lines=8> */
.L_x_1846:
[----:B------:R-:W-:Y:S01]  /*11690*/  ULDC UR9, c[0x0][0xc54] ;  /* 0x0003150000097ab9 */ /* 0x000fe20000000800 */
[----:B------:R-:W-:Y:S01]  /*116a0*/  UMOV UR6, UR8 ;  /* 0x0000000800067c82 */ /* 0x000fe20008000000 */
[----:B------:R-:W-:-:S11]  /*116b0*/  UISETP.NE.AND UP0, UPT, UR9, 0x1, UPT ;  /* 0x000000010900788c */ /* 0x000fd6000bf05270 */
[----:B------:R-:W-:Y:S02]  /*116c0*/  @UP0 ULDC.64 UR10, c[0x0][0xc58] ;  /* 0x00031600000a0ab9 */ /* 0x000fe40000000a00 */
[----:B------:R-:W-:-:S04]  /*116d0*/  UIMAD.WIDE.U32 UR4, UR8, UR10, URZ ;  /* 0x0000000a080472a5 */ /* 0x000fc8000f8e003f */
[----:B------:R-:W-:-:S04]  /*116e0*/  @UP0 USHF.R.U32.HI UR6, URZ, UR11, UR5 ;  /* 0x0000000b3f060299 */ /* 0x000fc80008011605 */
[----:B------:R-:W-:-:S12]  /*116f0*/  UIMAD UR4, UR6, UR9, URZ ;  /* 0x00000009060472a4 */ /* 0x000fd8000f8e023f */
.L_x_1847:
[----:B------:R-:W-:Y:S02]  /*11700*/  UIADD3 UR4, UR8, -UR4, URZ ;  /* 0x8000000408047290 */ /* 0x000fe4000fffe03f */
[----:B------:R-:W-:Y:S01]  /*11710*/  ULOP3.LUT UR5, URZ, UR6, URZ, 0x33, !UPT ;  /* 0x000000063f057292 */ /* 0x000fe2000f8e333f */
[----:B------:R-:W-:Y:S01]  /*11720*/  ULDC UR14, c[0x0][0xc48] ;  /* 0x00031200000e7ab9 */ /* 0x000fe20000000800 */
[----:B------:R-:W-:Y:S01]  /*11730*/  ULDC UR8, c[0x0][0x448] ;  /* 0x0001120000087ab9 */ /* 0x000fe20000000800 */
[----:B------:R-:W-:Y:S01]  /*11740*/  ULDC UR40, c[0x0][0xc3c] ;  /* 0x00030f0000287ab9 */ /* 0x000fe20000000800 */
[----:B------:R-:W-:Y:S02]  /*11750*/  UISETP.NE.AND UP2, UPT, UR14, 0x1, UPT ;  /* 0x000000010e00788c */ /* 0x000fe4000bf45270 */
[----:B------:R-:W-:Y:S02]  /*11760*/  UISETP.NE.AND UP1, UPT, UR8, 0x1, UPT ;  /* 0x000000010800788c */ /* 0x000fe4000bf25270 */
[----:B------:R-:W-:Y:S01]  /*11770*/  UIADD3 UR40, UR5, UR40, URZ ;  /* 0x0000002805287290 */ /* 0x000fe2000fffe03f */
[----:B------:R-:W-:Y:S01]  /*11780*/  ULDC.64 UR10, c[0x0][0x418] ;  /* 0x00010600000a7ab9 */ /* 0x000fe20000000a00 */
[----:B------:R-:W-:Y:S01]  /*11790*/  ULDC UR13, c[0x0][0xc54] ;  /* 0x00031500000d7ab9 */ /* 0x000fe20000000800 */
[----:B------:R-:W-:-:S02]  /*117a0*/  UISETP.NE.U32.AND UP0, UPT, UR10, URZ, UPT ;  /* 0x0000003f0a00728c */ /* 0x000fc4000bf05070 */
[----:B------:R-:W-:Y:S02]  /*117b0*/  UIMAD UR13, UR7, UR13, UR4 ;  /* 0x0000000d070d72a4 */ /* 0x000fe4000f8e0204 */
[----:B------:R-:W-:Y:S01]  /*117c0*/  USHF.L.U32 UR40, UR40, 0x7, URZ ;  /* 0x0000000728287899 */ /* 0x000fe2000800063f */
[----:B------:R-:W-:Y:S01]  /*117d0*/  ULDC.64 UR4, c[0x0][0x9e0] ;  /* 0x0002780000047ab9 */ /* 0x000fe20000000a00 */
[----:B------:R-:W-:Y:S02]  /*117e0*/  UISETP.NE.AND.EX UP0, UPT, UR11, URZ, UPT, UP0 ;  /* 0x0000003f0b00728c */ /* 0x000fe4000bf05300 */
[----:B------:R-:W-:Y:S02]  /*117f0*/  UISETP.GE.AND UP3, UPT, UR5, 0x1, UPT ;  /* 0x000000010500788c */ /* 0x000fe4000bf66270 */
[----:B------:R-:W-:Y:S01]  /*11800*/  UIADD3 UR12, UR40, 0x7f, URZ ;  /* 0x0000007f280c7890 */ /* 0x000fe2000fffe03f */
[----:B------:R-:W-:Y:S01]  /*11810*/  ULDC UR10, c[0x0][0x424] ;  /* 0x00010900000a7ab9 */ /* 0x000fe20000000800 */
[----:B------:R-:W-:Y:S01]  /*11820*/  ULDC UR6, c[0x0][0x288] ;  /* 0x0000a20000067ab9 */ /* 0x000fe20000000800 */
[----:B------:R-:W-:Y:S01]  /*11830*/  @UP2 ULDC UR8, c[0x0][0xc4c] ;  /* 0x0003130000082ab9 */ /* 0x000fe20000000800 */
[----:B------:R-:W-:Y:S01]  /*11840*/  @UP1 ULDC UR11, c[0x0][0x44c] ;  /* 0x00011300000b1ab9 */ /* 0x000fe20000000800 */
[----:B------:R-:W-:Y:S01]  /*11850*/  USEL UR15, UR10, 0x1, UP0 ;  /* 0x000000010a0f7887 */ /* 0x000fe20008000000 */
[----:B------:R-:W-:Y:S01]  /*11860*/  PLOP3.LUT P1, PT, PT, PT, UP3, 0x80, 0x0 ;  /* 0x000000000000781c */ /* 0x000fe20003f2f038 */
[----:B------:R-:W-:-:S02]  /*11870*/  UIADD3 UR16, -UR6, 0x1, URZ ;  /* 0x0000000106107890 */ /* 0x000fc4000fffe13f */
[----:B------:R-:W-:Y:S02]  /*11880*/  UIMAD.WIDE.U32 UR8, UR13, UR8, URZ ;  /* 0x000000080d0872a5 */ /* 0x000fe4000f8e003f */
[----:B------:R-:W-:Y:S01]  /*11890*/  UIMAD.WIDE.U32 UR10, UR12, UR11, URZ ;  /* 0x0000000b0c0a72a5 */ /* 0x000fe2000f8e003f */
[----:B------:R-:W-:Y:S01]  /*118a0*/  ULDC UR7, c[0x0][0x2f0] ;  /* 0x0000bc0000077ab9 */ /* 0x000fe20000000800 */
[----:B------:R-:W-:Y:S01]  /*118b0*/  @UP2 ULDC UR17, c[0x0][0xc50] ;  /* 0x0003140000112ab9 */ /* 0x000fe20000000800 */
[----:B------:R-:W-:Y:S01]  /*118c0*/  @UP1 ULDC UR18, c[0x0][0x450] ;  /* 0x0001140000121ab9 */ /* 0x000fe20000000800 */
[----:B------:R-:W-:Y:S01]  /*118d0*/  UMOV UR43, UR13 ;  /* 0x0000000d002b7c82 */ /* 0x000fe20008000000 */
[----:B------:R-:W-:Y:S02]  /*118e0*/  UIMAD UR16, UR15, UR7, UR16 ;  /* 0x000000070f1072a4 */ /* 0x000fe4000f8e0210 */
[----:B------:R-:W-:Y:S02]  /*118f0*/  @UP2 USHF.R.U32.HI UR43, URZ, UR17, UR9 ;  /* 0x000000113f2b2299 */ /* 0x000fe40008011609 */
[----:B------:R-:W-:-:S02]  /*11900*/  @UP1 USHF.R.U32.HI UR12, URZ, UR18, UR11 ;  /* 0x000000123f0c1299 */ /* 0x000fc4000801160b */
[----:B------:R-:W-:Y:S02]  /*11910*/  UIADD3 UR36, -UR43, URZ, URZ ;  /* 0x0000003f2b247290 */ /* 0x000fe4000fffe13f */
[----:B------:R-:W-:Y:S02]  /*11920*/  UIADD3 UR12, UR16, UR12, URZ ;  /* 0x0000000c100c7290 */ /* 0x000fe4000fffe03f */
[----:B------:R-:W-:Y:S02]  /*11930*/  UIMAD UR36, UR14, UR36, UR13 ;  /* 0x000000240e2472a4 */ /* 0x000fe4000f8e020d */
[----:B------:R-:W-:Y:S01]  /*11940*/  UIADD3 UR4, UR12, UR4, URZ ;  /* 0x000000040c047290 */ /* 0x000fe2000fffe03f */
[----:B------:R-:W-:Y:S11]  /*11950*/  @!P1 BRA `(.L_x_1848) ;  /* 0x0000000000449947 */ /* 0x000ff60003800000 */
[----:B------:R-:W-:Y:S01]  /*11960*/  ISETP.LT.AND P0, PT, RZ, UR12, PT ;  /* 0x0000000cff007c0c */ /* 0x000fe2000bf01270 */
[----:B------:R-:W-:-:S12]  /*11970*/  UIADD3 UR10, UR12, -0x1, URZ ;  /* 0xffffffff0c0a7890 */ /* 0x000fd8000fffe03f */
[----:B------:R-:W-:Y:S05]  /*11980*/  @P0 BRA `(.L_x_1849) ;  /* 0x00000000001c0947 */ /* 0x000fea0003800000 */
[----:B------:R-:W-:Y:S02]  /*11990*/  UISETP.NE.AND UP0, UPT, UR5, 0x1, UPT ;  /* 0x000000010500788c */ /* 0x000fe4000bf05270 */
[----:B------:R-:W-:-:S09]  /*119a0*/  UIADD3 UR10, -UR12, URZ, URZ ;  /* 0x0000003f0c0a7290 */ /* 0x000fd2000fffe13f */
[----:B------:R-:W-:Y:S02]  /*119b0*/  @UP0 ULDC.64 UR12, c[0x0][0x9e8] ;  /* 0x00027a00000c0ab9 */ /* 0x000fe40000000a00 */
[----:B------:R-:W-:-:S04]  /*119c0*/  UIMAD.WIDE.U32 UR8, UR10, UR12, URZ ;  /* 0x0000000c0a0872a5 */ /* 0x000fc8000f8e003f */
[----:B------:R-:W-:-:S04]  /*119d0*/  @UP0 USHF.R.U32.HI UR10, URZ, UR13, UR9 ;  /* 0x0000000d3f0a0299 */ /* 0x000fc80008011609 */
[----:B------:R-:W-:Y:S01]  /*119e0*/  ULOP3.LUT UR10, URZ, UR10, URZ, 0x33, !UPT ;  /* 0x0000000a3f0a7292 */ /* 0x000fe2000f8e333f */
[----:B------:R-:W-:Y:S11]  /*119f0*/  BRA `(.L_x_1850) ;  /* 0x0000000000107947 */ /* 0x000ff60003800000 */
.L_x_1849:
[----:B------:R-:W-:-:S11]  /*11a00*/  UISETP.NE.AND UP0, UPT, UR5, 0x1, UPT ;  /* 0x000000010500788c */ /* 0x000fd6000bf05270 */
[----:B------:R-:W-:Y:S02]  /*11a10*/  @UP0 ULDC.64 UR12, c[0x0][0x9e8] ;  /* 0x00027a00000c0ab9 */ /* 0x000fe40000000a00 */
[----:B------:R-:W-:-:S04]  /*11a20*/  UIMAD.WIDE.U32 UR8, UR10, UR12, URZ ;  /* 0x0000000c0a0872a5 */ /* 0x000fc8000f8e003f */
[----:B------:R-:W-:-:S12]  /*11a30*/  @UP0 USHF.R.U32.HI UR10, URZ, UR13, UR9 ;  /* 0x0000000d3f0a0299 */ /* 0x000fd80008011609 */
.L_x_1850:
[----:B------:R-:W-:-:S04]  /*11a40*/  UIMAD UR10, UR10, UR5, UR5 ;  /* 0x000000050a0a72a4 */ /* 0x000fc8000f8e0205 */
[----:B------:R-:W-:-:S04]  /*11a50*/  UISETP.LT.AND UP0, UPT, UR4, UR10, UPT ;  /* 0x0000000a0400728c */ /* 0x000fc8000bf01270 */
[----:B------:R-:W-:-:S12]  /*11a60*/  USEL UR4, UR4, UR10, UP0 ;  /* 0x0000000a04047287 */ /* 0x000fd80008000000 */
.L_x_1848:
[----:B------:R-:W-:Y:S02]  /*11a70*/  UIMAD UR8, UR15, UR7, 0x5f ;  /* 0x0000005f0f0874a4 */ /* 0x000fe4000f8e0207 */
[----:B------:R-:W-:Y:S02]  /*11a80*/  UIADD3 UR10, UR4, 0x5f, URZ ;  /* 0x0000005f040a7890 */ /* 0x000fe4000fffe03f */
[----:B------:R-:W-:Y:S02]  /*11a90*/  UIMAD.WIDE UR8, UR8, 0x2aaaaaab, URZ ;  /* 0x2aaaaaab080878a5 */ /* 0x000fe4000f8e023f */
[----:B------:R-:W-:Y:S01]  /*11aa0*/  UIMAD.WIDE UR10, UR10, 0x2aaaaaab, URZ ;  /* 0x2aaaaaab0a0a78a5 */ /* 0x000fe2000f8e023f */
[----:B------:R-:W-:Y:S01]  /*11ab0*/  @UP1 ULDC UR12, c[0x0][0x44c] ;  /* 0x00011300000c1ab9 */ /* 0x000fe20000000800 */
[----:B------:R-:W-:Y:S02]  /*11ac0*/  UIMAD UR7, UR15, UR7, -UR6 ;  /* 0x000000070f0772a4 */ /* 0x000fe4000f8e0a06 */
[----:B------:R-:W-:-:S02]  /*11ad0*/  UIMAD.WIDE.U32 UR12, UR40, UR12, URZ ;  /* 0x0000000c280c72a5 */ /* 0x000fc4000f8e003f */
[----:B------:R-:W-:Y:S02]  /*11ae0*/  USHF.R.U32.HI UR6, URZ, 0x1f, UR9 ;  /* 0x0000001f3f067899 */ /* 0x000fe40008011609 */
[----:B------:R-:W-:Y:S01]  /*11af0*/  USHF.R.U32.HI UR4, URZ, 0x1f, UR11 ;  /* 0x0000001f3f047899 */ /* 0x000fe2000801160b */
[----:B------:R-:W-:Y:S01]  /*11b00*/  @UP1 ULDC UR16, c[0x0][0x450] ;  /* 0x0001140000101ab9 */ /* 0x000fe20000000800 */
[----:B------:R-:W-:Y:S01]  /*11b10*/  UMOV UR14, UR40 ;  /* 0x00000028000e7c82 */ /* 0x000fe20008000000 */
[----:B------:R-:W-:Y:S02]  /*11b20*/  @UP1 USHF.R.U32.HI UR14, URZ, UR16, UR13 ;  /* 0x000000103f0e1299 */ /* 0x000fe4000801160d */
[----:B------:R-:W-:Y:S02]  /*11b30*/  ULEA.HI.SX32 UR9, UR9, UR6, 0x1c ;  /* 0x0000000609097291 */ /* 0x000fe4000f8fe23f */
[----:B------:R-:W-:Y:S02]  /*11b40*/  ULEA.HI.SX32 UR4, UR11, UR4, 0x1c ;  /* 0x000000040b047291 */ /* 0x000fe4000f8fe23f */
[----:B------:R-:W-:-:S02]  /*11b50*/  UIADD3 UR6, UR7, UR14, URZ ;  /* 0x0000000e07067290 */ /* 0x000fc4000fffe03f */
[----:B------:R-:W-:Y:S01]  /*11b60*/  UISETP.LT.AND UP0, UPT, UR9, UR4, UPT ;  /* 0x000000040900728c */ /* 0x000fe2000bf01270 */
[----:B------:R-:W-:Y:S02]  /*11b70*/  ULDC UR8, c[0x0][0x9dc] ;  /* 0x0002770000087ab9 */ /* 0x000fe40000000800 */
[----:B------:R-:W-:Y:S02]  /*11b80*/  UIADD3 UR8, UR6, -UR8, URZ ;  /* 0x8000000806087290 */ /* 0x000fe4000fffe03f */
[----:B------:R-:W-:Y:S01]  /*11b90*/  USEL UR39, UR9, UR4, UP0 ;  /* 0x0000000409277287 */ /* 0x000fe20008000000 */
[----:B------:R-:W-:Y:S11]  /*11ba0*/  @!P1 BRA `(.L_x_1851) ;  /* 0x0000000000489947 */ /* 0x000ff60003800000 */
[----:B------:R-:W-:Y:S02]  /*11bb0*/  UMOV UR4, UR6 ;  /* 0x0000000600047c82 */ /* 0x000fe40008000000 */
        /* <DEDUP_REMOVED lines=10> */
.L_x_1852:
[----:B------:R-:W-:-:S11]  /*11c60*/  UISETP.NE.AND UP0, UPT, UR5, 0x1, UPT ;  /* 0x000000010500788c */ /* 0x000fd6000bf05270 */
[----:B------:R-:W-:Y:S02]  /*11c70*/  @UP0 ULDC.64 UR10, c[0x0][0x9e8] ;  /* 0x00027a00000a0ab9 */ /* 0x000fe40000000a00 */
[----:B------:R-:W-:-:S04]  /*11c80*/  UIMAD.WIDE.U32 UR6, UR4, UR10, URZ ;  /* 0x0000000a040672a5 */ /* 0x000fc8000f8e003f */
[----:B------:R-:W-:-:S12]  /*11c90*/  @UP0 USHF.R.U32.HI UR4, URZ, UR11, UR7 ;  /* 0x0000000b3f040299 */ /* 0x000fd80008011607 */
.L_x_1853:
[----:B------:R-:W-:-:S04]  /*11ca0*/  UIMAD UR4, UR4, UR5, URZ ;  /* 0x00000005040472a4 */ /* 0x000fc8000f8e023f */
[----:B------:R-:W-:-:S04]  /*11cb0*/  UISETP.LT.AND UP0, UPT, UR8, UR4, UPT ;  /* 0x000000040800728c */ /* 0x000fc8000bf01270 */
[----:B------:R-:W-:-:S12]  /*11cc0*/  USEL UR8, UR8, UR4, !UP0 ;  /* 0x0000000408087287 */ /* 0x000fd8000c000000 */
.L_x_1851:
[----:B------:R-:W-:Y:S01]  /*11cd0*/  UIMAD.WIDE UR4, UR8, 0x2aaaaaab, URZ ;  /* 0x2aaaaaab080478a5 */ /* 0x000fe2000f8e023f */
[----:B------:R-:W-:Y:S03]  /*11ce0*/  BSSY B7, `(.L_x_1854) ;  /* 0x00003b6000077945 */ /* 0x000fe60003800000 */
[----:B------:R-:W-:-:S04]  /*11cf0*/  USHF.R.U32.HI UR4, URZ, 0x1f, UR5 ;  /* 0x0000001f3f047899 */ /* 0x000fc80008011605 */
[----:B------:R-:W-:-:S04]  /*11d00*/  ULEA.HI.SX32 UR4, UR5, UR4, 0x1c ;  /* 0x0000000405047291 */ /* 0x000fc8000f8fe23f */
[----:B------:R-:W-:-:S04]  /*11d10*/  UISETP.LT.AND UP0, UPT, URZ, UR4, UPT ;  /* 0x000000043f00728c */ /* 0x000fc8000bf01270 */
[----:B------:R-:W-:-:S04]  /*11d20*/  USEL UR38, URZ, UR4, !UP0 ;  /* 0x000000043f267287 */ /* 0x000fc8000c000000 */
[----:B------:R-:W-:-:S06]  /*11d30*/  UISETP.GT.AND UP0, UPT, UR39, UR38, UPT ;  /* 0x000000262700728c */ /* 0x000fcc000bf04270 */
[----:B------:R-:W-:-:S13]  /*11d40*/  PLOP3.LUT P0, PT, PT, PT, UP0, 0x80, 0x0 ;  /* 0x000000000000781c */ /* 0x000fda0003f0f008 */
        /* <DEDUP_REMOVED lines=11> */
[----:B-1----:R-:W2:Y:S01]  /*11e00*/  @P1 ATOMG.E.ADD.STRONG.GPU PT, R3, desc[UR46][R2.64], R5 ;  /* 0x00000005020319a8 */ /* 0x002ea200081ee1ee */
[----:B------:R-:W0:Y:S02]  /*11e10*/  S2R R4, SR_LTMASK ;  /* 0x0000000000047919 */ /* 0x000e240000003900 */
[----:B0-----:R-:W-:-:S04]  /*11e20*/  LOP3.LUT R4, R4, UR4, RZ, 0xc0, !PT ;  /* 0x0000000404047c12 */ /* 0x001fc8000f8ec0ff */
[----:B------:R-:W0:Y:S01]  /*11e30*/  POPC R7, R4 ;  /* 0x0000000400077309 */ /* 0x000e220000000000 */
[----:B--2---:R-:W0:Y:S02]  /*11e40*/  SHFL.IDX PT, R0, R3, R0, 0x1f ;  /* 0x00001f0003007589 */ /* 0x004e2400000e0000 */
[----:B0-----:R-:W-:-:S05]  /*11e50*/  IADD3 R0, R0, UR42, R7 ;  /* 0x0000002a00007c10 */ /* 0x001fca000fffe007 */
[----:B------:R4:W-:Y:S01]  /*11e60*/  STL [R1+0xc], R0 ;  /* 0x00000c0001007387 */ /* 0x0009e20000100800 */
[----:B------:R-:W-:Y:S05]  /*11e70*/  BRA `(.L_x_1856) ;  /* 0x0000003800707947 */ /* 0x000fea0003800000 */
.L_x_1855:
[----:B------:R-:W-:Y:S01]  /*11e80*/  VIADD R0, R18, 0x1c400 ;  /* 0x0001c40012007836 */ /* 0x000fe20000000000 */
[----:B------:R-:W-:Y:S04]  /*11e90*/  BSSY B6, `(.L_x_1857) ;  /* 0x0000013000067945 */ /* 0x000fe80003800000 */
[----:B------:R-:W-:-:S13]  /*11ea0*/  LOP3.LUT P0, RZ, R0, 0x3ff, RZ, 0xc0, !PT ;  /* 0x000003ff00ff7812 */ /* 0x000fda000780c0ff */
[----:B------:R-:W-:Y:S05]  /*11eb0*/  @!P0 BRA `(.L_x_1858) ;  /* 0x0000000000408947 */ /* 0x000fea0003800000 */
        /* <DEDUP_REMOVED lines=16> */
.L_x_1858:
[----:B------:R-:W-:Y:S05]  /*11fc0*/  BSYNC B6 ;  /* 0x0000000000067941 */ /* 0x000fea0003800000 */
.L_x_1857:
        /* <DEDUP_REMOVED lines=20> */
.L_x_1861:
        /* <DEDUP_REMOVED lines=15> */
.L_x_1860:
[----:B------:R-:W-:Y:S05]  /*12200*/  BSYNC B6 ;  /* 0x0000000000067941 */ /* 0x000fea0003800000 */
.L_x_1859:
[----:B------:R-:W-:Y:S01]  /*12210*/  ULDC.64 UR4, c[0x0][0x9f8] ;  /* 0x00027e0000047ab9 */ /* 0x000fe20000000a00 */
[----:B------:R-:W-:Y:S01]  /*12220*/  IMAD.U32 R7, RZ, RZ, UR43 ;  /* 0x0000002bff077e24 */ /* 0x000fe2000f8e00ff */
[----:B------:R-:W-:-:S04]  /*12230*/  UISETP.NE.U32.AND UP0, UPT, UR4, URZ, UPT ;  /* 0x0000003f0400728c */ /* 0x000fc8000bf05070 */
[----:B------:R-:W-:-:S06]  /*12240*/  UISETP.NE.AND.EX UP0, UPT, UR5, URZ, UPT, UP0 ;  /* 0x0000003f0500728c */ /* 0x000fcc000bf05300 */
[----:B------:R-:W-:-:S05]  /*12250*/  PLOP3.LUT P0, PT, PT, PT, UP0, 0x80, 0x0 ;  /* 0x000000000000781c */ /* 0x000fca0003f0f008 */
[----:B------:R-:W-:Y:S02]  /*12260*/  @UP0 ULDC.64 UR4, c[0x0][0x9f8] ;  /* 0x00027e0000040ab9 */ /* 0x000fe40000000a00 */
[----:B------:R-:W-:-:S06]  /*12270*/  @UP0 UIMAD.WIDE UR4, UR43, 0x4, UR4 ;  /* 0x000000042b0408a5 */ /* 0x000fcc000f8e0204 */
[----:B------:R-:W-:Y:S02]  /*12280*/  IMAD.U32 R2, RZ, RZ, UR4 ;  /* 0x00000004ff027e24 */ /* 0x000fe4000f8e00ff */
[----:B------:R-:W-:-:S05]  /*12290*/  IMAD.U32 R3, RZ, RZ, UR5 ;  /* 0x00000005ff037e24 */ /* 0x000fca000f8e00ff */
[----:B------:R0:W2:Y:S01]  /*122a0*/  @P0 LDG.E R7, desc[UR46][R2.64] ;  /* 0x0000002e02070981 */ /* 0x0000a2000c1e1900 */
[----:B------:R-:W-:Y:S01]  /*122b0*/  UMOV UR4, 0xffffffff ;  /* 0xffffffff00047882 */ /* 0x000fe20000000000 */
[----:B------:R-:W-:Y:S01]  /*122c0*/  IMAD.U32 R0, RZ, RZ, UR39 ;  /* 0x00000027ff007e24 */ /* 0x000fe2000f8e00ff */
[----:B------:R-:W-:Y:S01]  /*122d0*/  LOP3.LUT R17, R17, 0xfffffffe, RZ, 0xc0, !PT ;  /* 0xfffffffe11117812 */ /* 0x000fe200078ec0ff */
[----:B------:R-:W1:Y:S02]  /*122e0*/  S2R R4, SR_TID.X ;  /* 0x0000000000047919 */ /* 0x000e640000002100 */
[----:B------:R-:W-:Y:S01]  /*122f0*/  VIADD R0, R0, 0xffffffff ;  /* 0xffffffff00007836 */ /* 0x000fe20000000000 */
[----:B0-----:R-:W0:Y:S02]  /*12300*/  LDC.64 R2, c[0x0][0x418] ;  /* 0x00010600ff027b82 */ /* 0x001e240000000a00 */
[----:B0-----:R-:W-:Y:S02]  /*12310*/  ISETP.NE.U32.AND P0, PT, R2, RZ, PT ;  /* 0x000000ff0200720c */ /* 0x001fe40003f05070 */
[----:B-1----:R-:W-:-:S02]  /*12320*/  SHF.R.U32.HI R4, RZ, 0x5, R4 ;  /* 0x00000005ff047819 */ /* 0x002fc40000011604 */
[----:B------:R-:W-:Y:S02]  /*12330*/  ISETP.NE.AND.EX P1, PT, R3, RZ, PT, P0 ;  /* 0x000000ff0300720c */ /* 0x000fe40003f25300 */
[----:B------:R-:W-:-:S11]  /*12340*/  LOP3.LUT R4, R4, 0x3, RZ, 0xc0, !PT ;  /* 0x0000000304047812 */ /* 0x000fd600078ec0ff */
[----:B------:R-:W-:Y:S02]  /*12350*/  @P1 LOP3.LUT R17, R17, 0x1, RZ, 0xfc, !PT ;  /* 0x0000000111111812 */ /* 0x000fe400078efcff */
[----:B--2---:R-:W-:Y:S01]  /*12360*/  SHF.R.S32.HI R8, RZ, 0x1f, R7 ;  /* 0x0000001fff087819 */ /* 0x004fe20000011407 */
[----:B------:R0:W-:Y:S01]  /*12370*/  STL [R1], R7 ;  /* 0x0000000701007387 */ /* 0x0001e20000100800 */
[----:B------:R-:W-:-:S03]  /*12380*/  SEL R16, R7, RZ, !P1 ;  /* 0x000000ff07107207 */ /* 0x000fc60004800000 */
[----:B------:R0:W-:Y:S01]  /*12390*/  STL [R1+0x8], R8 ;  /* 0x0000080801007387 */ /* 0x0001e20000100800 */
[----:B------:R-:W-:Y:S05]  /*123a0*/  BRA.DIV UR4, `(.L_x_1862) ;  /* 0x0000003e044c7947 */ /* 0x000fea000b800000 */
[----:B------:R1:W2:Y:S02]  /*123b0*/  SHFL.IDX PT, R14, R4, RZ, 0x1f ;  /* 0x00001fff040e7589 */ /* 0x0002a400000e0000 */
.L_x_1956:
[----:B------:R3:W-:Y:S01]  /*123c0*/  STL [R1+0x14], R0 ;  /* 0x0000140001007387 */ /* 0x0007e20000100800 */
[----:B--2---:R-:W-:Y:S02]  /*123d0*/  ISETP.NE.AND P0, PT, R14, RZ, PT ;  /* 0x000000ff0e00720c */ /* 0x004fe40003f05270 */
[----:B------:R-:W-:Y:S02]  /*123e0*/  PLOP3.LUT P2, PT, PT, PT, PT, 0x8, 0x0 ;  /* 0x000000000000781c */ /* 0x000fe40003f4e170 */
[----:B------:R-:W-:-:S11]  /*123f0*/  LOP3.LUT R17, R17, 0xfffffffd, RZ, 0xc0, !PT ;  /* 0xfffffffd11117812 */ /* 0x000fd600078ec0ff */
[----:B------:R-:W-:Y:S01]  /*12400*/  @P2 LOP3.LUT R17, R17, 0x2, RZ, 0xfc, !PT ;  /* 0x0000000211112812 */ /* 0x000fe200078efcff */
[----:B---3--:R-:W-:Y:S06]  /*12410*/  @P0 BRA `(.L_x_1863) ;  /* 0x0000000000f00947 */ /* 0x008fec0003800000 */
[----:B------:R-:W-:-:S03]  /*12420*/  UMOV UR4, 0xffffffff ;  /* 0xffffffff00047882 */ /* 0x000fc60000000000 */
[----:B------:R-:W-:Y:S05]  /*12430*/  BRA.DIV UR4, `(.L_x_1864) ;  /* 0x0000003e04487947 */ /* 0x000fea000b800000 */
[----:B------:R-:W-:-:S13]  /*12440*/  ELECT P6, URZ, PT ;  /* 0x00000000003f782f */ /* 0x000fda00038c0000 */
.L_x_1959:
[----:B------:R-:W-:Y:S05]  /*12450*/  @!P6 BRA `(.L_x_1863) ;  /* 0x0000000000e0e947 */ /* 0x000fea0003800000 */
[----:B------:R-:W-:Y:S01]  /*12460*/  IMAD.MOV.U32 R16, RZ, RZ, R7 ;  /* 0x000000ffff107224 */ /* 0x000fe200078e0007 */
[----:B------:R-:W-:Y:S06]  /*12470*/  @!P1 BRA `(.L_x_1865) ;  /* 0x00000000004c9947 */ /* 0x000fec0003800000 */
[----:B------:R-:W-:Y:S01]  /*12480*/  IMAD.MOV.U32 R9, RZ, RZ, R0 ;  /* 0x000000ffff097224 */ /* 0x000fe200078e0000 */
[----:B------:R-:W-:Y:S01]  /*12490*/  ULDC.64 UR4, c[0x0][0x428] ;  /* 0x00010a0000047ab9 */ /* 0x000fe20000000a00 */
[----:B------:R-:W2:Y:S02]  /*124a0*/  LDC R0, c[0x0][0x43c] ;  /* 0x00010f00ff007b82 */ /* 0x000ea40000000800 */
[----:B--2---:R-:W-:-:S13]  /*124b0*/  ISETP.NE.AND P0, PT, R0, 0x1, PT ;  /* 0x000000010000780c */ /* 0x004fda0003f05270 */
[----:B-1----:R-:W1:Y:S02]  /*124c0*/  @P0 LDC.64 R4, c[0x0][0x440] ;  /* 0x00011000ff040b82 */ /* 0x002e640000000a00 */
[----:B-1----:R-:W-:-:S04]  /*124d0*/  @P0 IMAD.HI.U32 R6, R9, R4, RZ ;  /* 0x0000000409060227 */ /* 0x002fc800078e00ff */
[----:B------:R-:W-:Y:S01]  /*124e0*/  IMAD.MOV.U32 R4, RZ, RZ, R9 ;  /* 0x000000ffff047224 */ /* 0x000fe200078e0009 */
[----:B------:R-:W-:-:S05]  /*124f0*/  @P0 SHF.R.U32.HI R4, RZ, R5, R6 ;  /* 0x00000005ff040219 */ /* 0x000fca0000011606 */
[----:B------:R-:W-:-:S04]  /*12500*/  IMAD.MOV R5, RZ, RZ, -R4 ;  /* 0x000000ffff057224 */ /* 0x000fc800078e0a04 */
[----:B------:R-:W-:Y:S01]  /*12510*/  IMAD R9, R0, R5, R9 ;  /* 0x0000000500097224 */ /* 0x000fe200078e0209 */
[----:B------:R-:W-:Y:S01]  /*12520*/  SHF.R.S32.HI R5, RZ, 0x1f, R4 ;  /* 0x0000001fff057819 */ /* 0x000fe20000011404 */
[----:B------:R-:W-:-:S03]  /*12530*/  IMAD R0, R8, UR4, RZ ;  /* 0x0000000408007c24 */ /* 0x000fc6000f8e02ff */
[----:B------:R2:W-:Y:S01]  /*12540*/  STL [R1+0x14], R9 ;  /* 0x0000140901007387 */ /* 0x0005e20000100800 */
[----:B------:R-:W-:-:S04]  /*12550*/  IMAD.WIDE.U32 R4, R7, UR4, R4 ;  /* 0x0000000407047c25 */ /* 0x000fc8000f8e0004 */
[----:B------:R-:W-:Y:S01]  /*12560*/  IMAD R0, R7, UR5, R0 ;  /* 0x0000000507007c24 */ /* 0x000fe2000f8e0200 */
[----:B------:R-:W-:-:S03]  /*12570*/  LEA R2, P0, R4, R2, 0x2 ;  /* 0x0000000204027211 */ /* 0x000fc600078010ff */
[----:B------:R-:W-:-:S05]  /*12580*/  IMAD.IADD R0, R5, 0x1, R0 ;  /* 0x0000000105007824 */ /* 0x000fca00078e0200 */
[----:B------:R-:W-:-:S05]  /*12590*/  LEA.HI.X R3, R4, R3, R0, 0x2, P0 ;  /* 0x0000000304037211 */ /* 0x000fca00000f1400 */
[----:B------:R2:W5:Y:S02]  /*125a0*/  LDG.E R16, desc[UR46][R2.64] ;  /* 0x0000002e02107981 */ /* 0x000564000c1e1900 */
.L_x_1865:
[----:B------:R-:W3:Y:S01]  /*125b0*/  LDL R0, [R1+0x4] ;  /* 0x0000040001007983 */ /* 0x000ee20000100800 */
[----:B--2---:R-:W-:Y:S01]  /*125c0*/  IMAD R3, R19, 0x8, R18 ;  /* 0x0000000813037824 */ /* 0x004fe200078e0212 */
[----:B0-----:R-:W0:Y:S02]  /*125d0*/  S2R R7, SR_TID.X ;  /* 0x0000000000077919 */ /* 0x001e240000002100 */
[----:B0-----:R-:W-:-:S04]  /*125e0*/  LOP3.LUT R7, R7, 0x7f, RZ, 0xc0, !PT ;  /* 0x0000007f07077812 */ /* 0x001fc800078ec0ff */
[----:B------:R-:W-:Y:S02]  /*125f0*/  ISETP.NE.AND P1, PT, R7, RZ, PT ;  /* 0x000000ff0700720c */ /* 0x000fe40003f25270 */
[----:B---3--:R-:W-:-:S04]  /*12600*/  SHF.L.U32 R0, R0, 0x1f, RZ ;  /* 0x0000001f00007819 */ /* 0x008fc800000006ff */
[----:B------:R-:W0:Y:S02]  /*12610*/  SYNCS.PHASECHK.TRANS64.TRYWAIT P0, [R3+URZ+0x22840], R0 ;  /* 0x02284000030075a7 */ /* 0x000e24000800017f */
[----:B0-----:R-:W-:Y:S05]  /*12620*/  @!P0 BRA `(.L_x_1866) ;  /* 0x0000003800ec8947 */ /* 0x001fea0003800000 */
.L_x_1960:
        /* <DEDUP_REMOVED lines=8> */
.L_x_1867:
[----:B------:R-:W2:Y:S01]  /*126b0*/  LDL R2, [R1+0x14] ;  /* 0x0000140001027983 */ /* 0x000ea20000100800 */
[----:B0-----:R-:W-:Y:S01]  /*126c0*/  IMAD R0, R19, 0x3000, R18 ;  /* 0x0000300013007824 */ /* 0x001fe200078e0212 */
[----:B------:R-:W-:Y:S01]  /*126d0*/  R2UR UR33, R3 ;  /* 0x00000000032172ca */ /* 0x000fe200000e0000 */
[----:B------:R-:W-:Y:S01]  /*126e0*/  UIADD3 UR4, UP0, UR44, 0x370, URZ ;  /* 0x000003702c047890 */ /* 0x000fe2000ff1e03f */
[----:B-----5:R-:W-:Y:S01]  /*126f0*/  R2UR UR37, R16 ;  /* 0x00000000102572ca */ /* 0x020fe200000e0000 */
[----:B------:R-:W-:Y:S01]  /*12700*/  UMOV UR6, 0x0 ;  /* 0x0000000000067882 */ /* 0x000fe20000000000 */
[----:B------:R-:W-:Y:S01]  /*12710*/  R2UR UR32, R0 ;  /* 0x00000000002072ca */ /* 0x000fe200000e0000 */
[----:B------:R-:W-:Y:S01]  /*12720*/  UIADD3.X UR5, URZ, UR45, URZ, UP0, !UPT ;  /* 0x0000002d3f057290 */ /* 0x000fe200087fe43f */
[----:B------:R-:W-:Y:S01]  /*12730*/  PLOP3.LUT P0, PT, PT, PT, PT, 0x80, 0x0 ;  /* 0x000000000000781c */ /* 0x000fe20003f0f070 */
[----:B------:R-:W-:Y:S01]  /*12740*/  UMOV UR7, 0x14f00000 ;  /* 0x14f0000000077882 */ /* 0x000fe20000000000 */
[----:B------:R-:W-:Y:S01]  /*12750*/  UMOV UR34, URZ ;  /* 0x0000003f00227c82 */ /* 0x000fe20008000000 */
[----:B------:R-:W-:-:S04]  /*12760*/  LOP3.LUT R17, R17, 0xfffffffd, RZ, 0xc0, !PT ;  /* 0xfffffffd11117812 */ /* 0x000fc800078ec0ff */
[----:B------:R-:W-:-:S04]  /*12770*/  UIADD3 UR33, UR33, 0x22830, URZ ;  /* 0x0002283021217890 */ /* 0x000fc8000fffe03f */
[----:B------:R-:W-:Y:S02]  /*12780*/  UIADD3 UR32, UR32, 0x1c400, URZ ;  /* 0x0001c40020207890 */ /* 0x000fe4000fffe03f */
[----:B------:R-:W-:Y:S02]  /*12790*/  @P0 LOP3.LUT R17, R17, 0x2, RZ, 0xfc, !PT ;  /* 0x0000000211110812 */ /* 0x000fe400078efcff */
[----:B--2---:R-:W-:-:S13]  /*127a0*/  R2UR UR35, R2 ;  /* 0x00000000022372ca */ /* 0x004fda00000e0000 */
[----:B------:R-:W-:-:S09]  /*127b0*/  UIMAD UR35, UR35, 0x60, URZ ;  /* 0x00000060232378a4 */ /* 0x000fd2000f8e023f */
[----:B------:R2:W-:Y:S02]  /*127c0*/  UTMALDG.4D [UR32], [UR4], desc[UR6] ;  /* 0x00000620040075b4 */ /* 0x0005e40008019000 */
[----:B--2---:R-:W-:Y:S01]  /*127d0*/  NOP ;  /* 0x0000000000007918 */ /* 0x004fe20000000000 */
.L_x_1863:
[----:B------:R-:W-:Y:S01]  /*127e0*/  VIADD R0, R18, 0x18400 ;  /* 0x0001840012007836 */ /* 0x000fe20000000000 */
[----:B------:R-:W-:Y:S05]  /*127f0*/  WARPSYNC.ALL ;  /* 0x0000000000007948 */ /* 0x000fea0003800000 */
[----:B------:R-:W-:Y:S01]  /*12800*/  BAR.SYNC.DEFER_BLOCKING 0x8, 0x180 ;  /* 0x0206000000007b1d */ /* 0x000fe20000010000 */
[----:B------:R-:W-:-:S05]  /*12810*/  LOP3.LUT P0, RZ, R0, 0x3ff, RZ, 0xc0, !PT ;  /* 0x000003ff00ff7812 */ /* 0x000fca000780c0ff */
[----:B------:R-:W-:Y:S08]  /*12820*/  BSSY B6, `(.L_x_1868) ;  /* 0x0000012000067945 */ /* 0x000ff00003800000 */
[----:B------:R-:W-:Y:S05]  /*12830*/  @!P0 BRA `(.L_x_1869) ;  /* 0x0000000000408947 */ /* 0x000fea0003800000 */
[----:B------:R-:W-:Y:S01]  /*12840*/  MOV R2, 0x0 ;  /* 0x0000000000027802 */ /* 0x000fe20000000f00 */
[----:B------:R-:W-:Y:S01]  /*12850*/  ULDC.64 UR6, c[0x4][0x98] ;  /* 0x0100260000067ab9 */ /* 0x000fe20000000a00 */
[----:B------:R-:W-:Y:S01]  /*12860*/  ULDC.64 UR8, c[0x4][0xa0] ;  /* 0x0100280000087ab9 */ /* 0x000fe20000000a00 */
[----:B------:R-:W-:Y:S01]  /*12870*/  ULDC.64 UR4, c[0x4][0x20] ;  /* 0x0100080000047ab9 */ /* 0x000fe20000000a00 */
[----:B-1----:R-:W-:Y:S02]  /*12880*/  IMAD.U32 R4, RZ, RZ, UR6 ;  /* 0x00000006ff047e24 */ /* 0x002fe4000f8e00ff */
[----:B------:R-:W1:Y:S01]  /*12890*/  LDC.64 R2, c[0x4][R2] ;  /* 0x0100000002027b82 */ /* 0x000e620000000a00 */
[----:B------:R-:W-:Y:S02]  /*128a0*/  IMAD.U32 R5, RZ, RZ, UR7 ;  /* 0x00000007ff057e24 */ /* 0x000fe4000f8e00ff */
[----:B------:R-:W-:Y:S02]  /*128b0*/  IMAD.U32 R6, RZ, RZ, UR8 ;  /* 0x00000008ff067e24 */ /* 0x000fe4000f8e00ff */
[----:B0-----:R-:W-:-:S02]  /*128c0*/  IMAD.U32 R7, RZ, RZ, UR9 ;  /* 0x00000009ff077e24 */ /* 0x001fc4000f8e00ff */
[----:B------:R-:W-:Y:S02]  /*128d0*/  IMAD.U32 R10, RZ, RZ, UR4 ;  /* 0x00000004ff0a7e24 */ /* 0x000fe4000f8e00ff */
[----:B------:R-:W-:Y:S02]  /*128e0*/  IMAD.U32 R11, RZ, RZ, UR5 ;  /* 0x00000005ff0b7e24 */ /* 0x000fe4000f8e00ff */
[----:B------:R-:W-:Y:S02]  /*128f0*/  IMAD.MOV.U32 R8, RZ, RZ, 0x70 ;  /* 0x00000070ff087424 */ /* 0x000fe400078e00ff */
[----:B------:R-:W-:Y:S02]  /*12900*/  IMAD.MOV.U32 R12, RZ, RZ, 0x1 ;  /* 0x00000001ff0c7424 */ /* 0x000fe400078e00ff */
[----:B------:R-:W-:-:S07]  /*12910*/  IMAD.MOV.U32 R13, RZ, RZ, RZ ;  /* 0x000000ffff0d7224 */ /* 0x000fce00078e00ff */
[----:B------:R-:W-:-:S07]  /*12920*/  LEPC R20, `(.L_x_1869) ;  /* 0x000000001014794e */ /* 0x000fce0000000000 */
[----:B-1----:R-:W-:Y:S05]  /*12930*/  CALL.ABS.NOINC R2 ;  /* 0x0000000002007343 */ /* 0x002fea0003c00000 */
.L_x_1869:
[----:B------:R-:W-:Y:S05]  /*12940*/  BSYNC B6 ;  /* 0x0000000000067941 */ /* 0x000fea0003800000 */
.L_x_1868:
[----:B------:R2:W5:Y:S01]  /*12950*/  LDL R10, [R1+0x10] ;  /* 0x00001000010a7983 */ /* 0x0005620000100800 */
[----:B0-----:R-:W0:Y:S01]  /*12960*/  LDC R7, c[0x0][0x448] ;  /* 0x00011200ff077b82 */ /* 0x001e220000000800 */
[----:B------:R-:W3:Y:S01]  /*12970*/  S2R R2, SR_TID.X ;  /* 0x0000000000027919 */ /* 0x000ee20000002100 */
[----:B------:R-:W-:Y:S01]  /*12980*/  USHF.R.S32.HI UR4, URZ, 0x1f, UR36 ;  /* 0x0000001f3f047899 */ /* 0x000fe20008011424 */
[----:B------:R-:W-:Y:S01]  /*12990*/  ULDC.64 UR8, c[0x0][0x2d8] ;  /* 0x0000b60000087ab9 */ /* 0x000fe20000000a00 */
[----:B0-----:R-:W-:Y:S02]  /*129a0*/  ISETP.NE.AND P0, PT, R7, 0x1, PT ;  /* 0x000000010700780c */ /* 0x001fe40003f05270 */
[C---:B---3--:R-:W-:Y:S01]  /*129b0*/  LOP3.LUT R0, R2.reuse, 0x7f, RZ, 0xc0, !PT ;  /* 0x0000007f02007812 */ /* 0x048fe200078ec0ff */
[----:B------:R-:W-:-:S10]  /*129c0*/  IMAD.SHL.U32 R2, R2, 0x10, RZ ;  /* 0x0000001002027824 */ /* 0x000fd400078e00ff */
[----:B------:R-:W0:Y:S01]  /*129d0*/  @P0 LDC R3, c[0x0][0x44c] ;  /* 0x00011300ff030b82 */ /* 0x000e220000000800 */
[----:B------:R-:W-:-:S04]  /*129e0*/  SHF.R.U32.HI R0, RZ, 0x3, R0 ;  /* 0x00000003ff007819 */ /* 0x000fc80000011600 */
[----:B------:R-:W-:-:S03]  /*129f0*/  LOP3.LUT R2, R0, 0x70, R2, 0xf8, !PT ;  /* 0x0000007000027812 */ /* 0x000fc600078ef802 */
[----:B------:R-:W3:Y:S01]  /*12a00*/  @P0 LDC R0, c[0x0][0x450] ;  /* 0x00011400ff000b82 */ /* 0x000ee20000000800 */
[----:B------:R-:W-:Y:S01]  /*12a10*/  UIMAD UR6, UR4, UR8, URZ ;  /* 0x00000008040672a4 */ /* 0x000fe2000f8e023f */
[----:B------:R-:W-:Y:S01]  /*12a20*/  VIADD R2, R2, UR40 ;  /* 0x0000002802027c36 */ /* 0x000fe20008000000 */
[----:B------:R-:W-:Y:S02]  /*12a30*/  UIMAD.WIDE.U32 UR4, UR36, UR8, URZ ;  /* 0x00000008240472a5 */ /* 0x000fe4000f8e003f */
[----:B------:R-:W-:Y:S01]  /*12a40*/  UIMAD UR6, UR36, UR9, UR6 ;  /* 0x00000009240672a4 */ /* 0x000fe2000f8e0206 */
[----:B------:R-:W-:Y:S01]  /*12a50*/  IMAD.MOV.U32 R6, RZ, RZ, R2 ;  /* 0x000000ffff067224 */ /* 0x000fe200078e0002 */
[----:B------:R-:W-:Y:S02]  /*12a60*/  USHF.R.S32.HI UR7, URZ, 0x1f, UR43 ;  /* 0x0000001f3f077899 */ /* 0x000fe4000801142b */
[----:B------:R-:W-:Y:S01]  /*12a70*/  UIADD3 UR5, UR5, UR6, URZ ;  /* 0x0000000605057290 */ /* 0x000fe2000fffe03f */
[----:B------:R-:W-:Y:S01]  /*12a80*/  ULDC.64 UR8, c[0x0][0x2e0] ;  /* 0x0000b80000087ab9 */ /* 0x000fe20000000a00 */
[----:B0-----:R-:W-:-:S02]  /*12a90*/  @P0 IMAD.HI.U32 R3, R2, R3, RZ ;  /* 0x0000000302030227 */ /* 0x001fc400078e00ff */
[----:B------:R-:W-:Y:S01]  /*12aa0*/  UIMAD.WIDE.U32 UR4, UR43, UR8, UR4 ;  /* 0x000000082b0472a5 */ /* 0x000fe2000f8e0004 */
[----:B------:R-:W0:Y:S01]  /*12ab0*/  S2R R9, SR_TID.X ;  /* 0x0000000000097919 */ /* 0x000e220000002100 */
[----:B------:R-:W-:Y:S01]  /*12ac0*/  UIMAD UR6, UR7, UR8, URZ ;  /* 0x00000008070672a4 */ /* 0x000fe2000f8e023f */
[----:B---3--:R-:W-:-:S03]  /*12ad0*/  @P0 SHF.R.U32.HI R6, RZ, R0, R3 ;  /* 0x00000000ff060219 */ /* 0x008fc60000011603 */
[----:B------:R-:W-:Y:S01]  /*12ae0*/  UIMAD UR6, UR43, UR9, UR6 ;  /* 0x000000092b0672a4 */ /* 0x000fe2000f8e0206 */
[----:B-1----:R-:W-:Y:S02]  /*12af0*/  IMAD.U32 R4, RZ, RZ, UR4 ;  /* 0x00000004ff047e24 */ /* 0x002fe4000f8e00ff */
[----:B------:R-:W-:Y:S01]  /*12b00*/  IMAD.MOV R0, RZ, RZ, -R6 ;  /* 0x000000ffff007224 */ /* 0x000fe200078e0a06 */
[----:B------:R-:W-:-:S03]  /*12b10*/  UIADD3 UR6, UR5, UR6, URZ ;  /* 0x0000000605067290 */ /* 0x000fc6000fffe03f */
[----:B------:R-:W-:Y:S02]  /*12b20*/  IMAD R0, R7, R0, R2 ;  /* 0x0000000007007224 */ /* 0x000fe400078e0202 */
[----:B------:R-:W-:Y:S01]  /*12b30*/  IMAD.MOV.U32 R2, RZ, RZ, R4 ;  /* 0x000000ffff027224 */ /* 0x000fe200078e0004 */
[----:B------:R-:W-:Y:S01]  /*12b40*/  SHF.R.S32.HI R4, RZ, 0x1f, R6 ;  /* 0x0000001fff047819 */ /* 0x000fe20000011406 */
[----:B------:R-:W-:Y:S01]  /*12b50*/  IMAD.U32 R5, RZ, RZ, UR5 ;  /* 0x00000005ff057e24 */ /* 0x000fe2000f8e00ff */
[----:B------:R-:W-:Y:S01]  /*12b60*/  ULDC.64 UR4, c[0x0][0x2d0] ;  /* 0x0000b40000047ab9 */ /* 0x000fe20000000a00 */
[----:B------:R-:W-:Y:S01]  /*12b70*/  IMAD.U32 R3, RZ, RZ, UR6 ;  /* 0x00000006ff037e24 */ /* 0x000fe2000f8e00ff */
[----:B------:R-:W-:Y:S01]  /*12b80*/  ULDC UR6, c[0x0][0x2b8] ;  /* 0x0000ae0000067ab9 */ /* 0x000fe20000000800 */
[----:B------:R-:W-:Y:S02]  /*12b90*/  IMAD R4, R4, UR4, RZ ;  /* 0x0000000404047c24 */ /* 0x000fe4000f8e02ff */
[----:B------:R-:W-:-:S04]  /*12ba0*/  IMAD.WIDE.U32 R2, R6, UR4, R2 ;  /* 0x0000000406027c25 */ /* 0x000fc8000f8e0002 */
[----:B------:R-:W-:Y:S01]  /*12bb0*/  IMAD R4, R6, UR5, R4 ;  /* 0x0000000506047c24 */ /* 0x000fe2000f8e0204 */
[----:B------:R-:W-:-:S03]  /*12bc0*/  ULDC.64 UR4, c[0x0][0x2c8] ;  /* 0x0000b20000047ab9 */ /* 0x000fc60000000a00 */
[----:B------:R-:W-:Y:S01]  /*12bd0*/  IMAD.IADD R3, R3, 0x1, R4 ;  /* 0x0000000103037824 */ /* 0x000fe200078e0204 */
[----:B------:R-:W-:Y:S01]  /*12be0*/  SHF.R.S32.HI R4, RZ, 0x1f, R0 ;  /* 0x0000001fff047819 */ /* 0x000fe20000011400 */
[----:B0-----:R-:W-:-:S04]  /*12bf0*/  IMAD.SHL.U32 R8, R9, 0x8, RZ ;  /* 0x0000000809087824 */ /* 0x001fc800078e00ff */
[----:B------:R-:W-:Y:S02]  /*12c00*/  IMAD R4, R4, UR4, RZ ;  /* 0x0000000404047c24 */ /* 0x000fe4000f8e02ff */
[----:B------:R-:W-:-:S04]  /*12c10*/  IMAD.WIDE.U32 R2, R0, UR4, R2 ;  /* 0x0000000400027c25 */ /* 0x000fc8000f8e0002 */
[----:B------:R-:W-:Y:S01]  /*12c20*/  IMAD R5, R0, UR5, R4 ;  /* 0x0000000500057c24 */ /* 0x000fe2000f8e0204 */
[----:B------:R-:W-:Y:S01]  /*12c30*/  ULDC.64 UR4, c[0x0][0x280] ;  /* 0x0000a00000047ab9 */ /* 0x000fe20000000a00 */
[----:B------:R-:W-:Y:S02]  /*12c40*/  LOP3.LUT R8, R8, 0x38, RZ, 0xc0, !PT ;  /* 0x0000003808087812 */ /* 0x000fe400078ec0ff */
[----:B------:R-:W-:Y:S01]  /*12c50*/  IMAD.IADD R4, R3, 0x1, R5 ;  /* 0x0000000103047824 */ /* 0x000fe200078e0205 */
[----:B------:R-:W-:Y:S01]  /*12c60*/  LEA R0, P1, R2, UR4, 0x1 ;  /* 0x0000000402007c11 */ /* 0x000fe2000f8208ff */
[----:B------:R-:W-:Y:S01]  /*12c70*/  UMOV UR4, 0xffffffff ;  /* 0xffffffff00047882 */ /* 0x000fe20000000000 */
[----:B------:R-:W-:Y:S02]  /*12c80*/  ISETP.GE.AND P0, PT, R8, UR6, PT ;  /* 0x0000000608007c0c */ /* 0x000fe4000bf06270 */
[----:B------:R-:W-:Y:S01]  /*12c90*/  LEA.HI.X R4, R2, UR5, R4, 0x1, P1 ;  /* 0x0000000502047c11 */ /* 0x000fe200088f0c04 */
[----:B--2---:R-:W-:Y:S10]  /*12ca0*/  BRA.DIV UR4, `(.L_x_1870) ;  /* 0x0000003604607947 */ /* 0x004ff4000b800000 */
[----:B------:R-:W0:Y:S01]  /*12cb0*/  S2R R5, SR_TID.X ;  /* 0x0000000000057919 */ /* 0x000e220000002100 */
[----:B------:R-:W-:Y:S02]  /*12cc0*/  ULDC UR4, c[0x0][0x288] ;  /* 0x0000a20000047ab9 */ /* 0x000fe40000000800 */
[----:B------:R-:W-:Y:S01]  /*12cd0*/  IMAD R3, R7, UR4, RZ ;  /* 0x0000000407037c24 */ /* 0x000fe2000f8e02ff */
[----:B------:R-:W1:Y:S01]  /*12ce0*/  S2R R8, SR_TID.X ;  /* 0x0000000000087919 */ /* 0x000e620000002100 */
[----:B------:R-:W2:Y:S04]  /*12cf0*/  SHFL.IDX PT, R6, R0, RZ, 0x181f ;  /* 0x00181fff00067589 */ /* 0x000ea800000e0000 */
[----:B------:R-:W-:Y:S04]  /*12d00*/  SHFL.IDX PT, R9, R0, 0x1, 0x181f ;  /* 0x00381f0000097f89 */ /* 0x000fe800000e0000 */
[----:B------:R-:W-:Y:S01]  /*12d10*/  SHFL.IDX PT, R14, R0, 0x7, 0x181f ;  /* 0x00f81f00000e7f89 */ /* 0x000fe200000e0000 */
[----:B0-----:R-:W-:-:S04]  /*12d20*/  LOP3.LUT R5, R5, 0x7f, RZ, 0xc0, !PT ;  /* 0x0000007f05057812 */ /* 0x001fc800078ec0ff */
[----:B------:R-:W-:Y:S01]  /*12d30*/  SHF.R.U32.HI R5, RZ, 0x3, R5 ;  /* 0x00000003ff057819 */ /* 0x000fe20000011605 */
[----:B-1----:R-:W-:Y:S02]  /*12d40*/  IMAD.SHL.U32 R11, R8, 0x8, RZ ;  /* 0x00000008080b7824 */ /* 0x002fe400078e00ff */
[----:B------:R-:W-:Y:S02]  /*12d50*/  SHFL.IDX PT, R8, R4, 0x1, 0x181f ;  /* 0x00381f0004087f89 */ /* 0x000fe400000e0000 */
[----:B------:R-:W-:Y:S01]  /*12d60*/  VIADD R2, R5, UR40 ;  /* 0x0000002805027c36 */ /* 0x000fe20008000000 */
[----:B------:R-:W-:-:S03]  /*12d70*/  LOP3.LUT R11, R11, 0x38, RZ, 0xc0, !PT ;  /* 0x000000380b0b7812 */ /* 0x000fc600078ec0ff */
[C---:B------:R-:W-:Y:S01]  /*12d80*/  VIADD R5, R2.reuse, 0x10 ;  /* 0x0000001002057836 */ /* 0x040fe20000000000 */
[----:B------:R-:W-:-:S04]  /*12d90*/  ISETP.GE.AND P3, PT, R2, R3, PT ;  /* 0x000000030200720c */ /* 0x000fc80003f66270 */
[----:B------:R-:W-:Y:S02]  /*12da0*/  ISETP.GE.AND P1, PT, R5, R3, PT ;  /* 0x000000030500720c */ /* 0x000fe40003f26270 */
[----:B------:R-:W0:Y:S07]  /*12db0*/  SHFL.IDX PT, R5, R4, RZ, 0x181f ;  /* 0x00181fff04057589 */ /* 0x000e2e00000e0000 */
[----:B--2---:R-:W-:-:S05]  /*12dc0*/  @!P3 LEA R6, P2, R11, R6, 0x1 ;  /* 0x000000060b06b211 */ /* 0x004fca00078408ff */
[----:B0-----:R-:W-:-:S04]  /*12dd0*/  @!P3 IMAD.X R5, RZ, RZ, R5, P2 ;  /* 0x000000ffff05b224 */ /* 0x001fc800010e0605 */
[----:B------:R-:W-:Y:S02]  /*12de0*/  @!P3 IMAD.MOV.U32 R7, RZ, RZ, R5 ;  /* 0x000000ffff07b224 */ /* 0x000fe400078e0005 */
[----:B------:R-:W-:-:S03]  /*12df0*/  VIADD R5, R2, 0x20 ;  /* 0x0000002002057836 */ /* 0x000fc60000000000 */
[----:B-----5:R0:W-:Y:S02]  /*12e00*/  @!P3 LDGSTS.E.BYPASS.LTC128B.128 [R10+0x18400], desc[UR46][R6.64], !P0 ;  /* 0x18400000060abfae */ /* 0x0201e4000c101d6e */
[----:B0-----:R-:W-:-:S05]  /*12e10*/  @!P1 LEA R6, P2, R11, R9, 0x1 ;  /* 0x000000090b069211 */ /* 0x001fca00078408ff */
[----:B------:R-:W-:-:S05]  /*12e20*/  @!P1 IMAD.X R7, RZ, RZ, R8, P2 ;  /* 0x000000ffff079224 */ /* 0x000fca00010e0608 */
[----:B------:R0:W-:Y:S01]  /*12e30*/  @!P1 LDGSTS.E.BYPASS.LTC128B.128 [R10+0x18c00], desc[UR46][R6.64], !P0 ;  /* 0x18c00000060a9fae */ /* 0x0001e2000c101d6e */
[----:B------:R-:W-:-:S03]  /*12e40*/  ISETP.GE.AND P1, PT, R5, R3, PT ;  /* 0x000000030500720c */ /* 0x000fc60003f26270 */
[----:B------:R-:W-:Y:S04]  /*12e50*/  SHFL.IDX PT, R5, R4, 0x2, 0x181f ;  /* 0x00581f0004057f89 */ /* 0x000fe800000e0000 */
[----:B0-----:R-:W0:Y:S06]  /*12e60*/  SHFL.IDX PT, R6, R0, 0x2, 0x181f ;  /* 0x00581f0000067f89 */ /* 0x001e2c00000e0000 */
[----:B0-----:R-:W-:-:S05]  /*12e70*/  @!P1 LEA R6, P2, R11, R6, 0x1 ;  /* 0x000000060b069211 */ /* 0x001fca00078408ff */
[----:B------:R-:W-:-:S04]  /*12e80*/  @!P1 IMAD.X R5, RZ, RZ, R5, P2 ;  /* 0x000000ffff059224 */ /* 0x000fc800010e0605 */
[----:B------:R-:W-:Y:S02]  /*12e90*/  @!P1 IMAD.MOV.U32 R7, RZ, RZ, R5 ;  /* 0x000000ffff079224 */ /* 0x000fe400078e0005 */
[----:B------:R-:W-:-:S03]  /*12ea0*/  VIADD R5, R2, 0x30 ;  /* 0x0000003002057836 */ /* 0x000fc60000000000 */
[----:B------:R0:W-:Y:S02]  /*12eb0*/  @!P1 LDGSTS.E.BYPASS.LTC128B.128 [R10+0x19400], desc[UR46][R6.64], !P0 ;  /* 0x19400000060a9fae */ /* 0x0001e4000c101d6e */
[----:B------:R-:W-:Y:S02]  /*12ec0*/  ISETP.GE.AND P1, PT, R5, R3, PT ;  /* 0x000000030500720c */ /* 0x000fe40003f26270 */
[----:B------:R-:W-:Y:S04]  /*12ed0*/  SHFL.IDX PT, R5, R4, 0x3, 0x181f ;  /* 0x00781f0004057f89 */ /* 0x000fe800000e0000 */
[----:B0-----:R-:W0:Y:S07]  /*12ee0*/  SHFL.IDX PT, R6, R0, 0x3, 0x181f ;  /* 0x00781f0000067f89 */ /* 0x001e2e00000e0000 */
        /* <DEDUP_REMOVED lines=23> */
[----:B------:R-:W-:Y:S04]  /*13060*/  SHFL.IDX PT, R4, R4, 0x7, 0x181f ;  /* 0x00f81f0004047f89 */ /* 0x000fe800000e0000 */
[----:B0-----:R-:W0:Y:S03]  /*13070*/  SHFL.IDX PT, R6, R0, 0x6, 0x181f ;  /* 0x00d81f0000067f89 */ /* 0x001e2600000e0000 */
[----:B0-----:R-:W-:-:S05]  /*13080*/  @!P1 LEA R6, P2, R11, R6, 0x1 ;  /* 0x000000060b069211 */ /* 0x001fca00078408ff */
[----:B------:R-:W-:-:S04]  /*13090*/  @!P1 IMAD.X R5, RZ, RZ, R5, P2 ;  /* 0x000000ffff059224 */ /* 0x000fc800010e0605 */
[----:B------:R-:W-:-:S05]  /*130a0*/  @!P1 IMAD.MOV.U32 R7, RZ, RZ, R5 ;  /* 0x000000ffff079224 */ /* 0x000fca00078e0005 */
[----:B------:R0:W-:Y:S02]  /*130b0*/  @!P1 LDGSTS.E.BYPASS.LTC128B.128 [R10+0x1b400], desc[UR46][R6.64], !P0 ;  /* 0x1b400000060a9fae */ /* 0x0001e4000c101d6e */
.L_x_1977:
[----:B------:R-:W1:Y:S01]  /*130c0*/  S2R R0, SR_TID.X ;  /* 0x0000000000007919 */ /* 0x000e620000002100 */
[----:B------:R-:W-:-:S05]  /*130d0*/  VIADD R2, R2, 0x70 ;  /* 0x0000007002027836 */ /* 0x000fca0000000000 */
[----:B------:R-:W-:Y:S01]  /*130e0*/  ISETP.GE.AND P1, PT, R2, R3, PT ;  /* 0x000000030200720c */ /* 0x000fe20003f26270 */
[----:B-1----:R-:W-:-:S05]  /*130f0*/  IMAD.SHL.U32 R0, R0, 0x8, RZ ;  /* 0x0000000800007824 */ /* 0x002fca00078e00ff */
[----:B------:R-:W-:-:S07]  /*13100*/  LOP3.LUT R0, R0, 0x38, RZ, 0xc0, !PT ;  /* 0x0000003800007812 */ /* 0x000fce00078ec0ff */
[----:B------:R-:W-:-:S05]  /*13110*/  @!P1 LEA R2, P2, R0, R14, 0x1 ;  /* 0x0000000e00029211 */ /* 0x000fca00078408ff */
[----:B------:R-:W-:-:S05]  /*13120*/  @!P1 IMAD.X R3, RZ, RZ, R4, P2 ;  /* 0x000000ffff039224 */ /* 0x000fca00010e0604 */
[----:B------:R-:W-:Y:S01]  /*13130*/  @!PT LDS RZ, [RZ] ;  /* 0x00000000fffff984 */ /* 0x000fe20000000800 */
[----:B------:R-:W-:Y:S01]  /*13140*/  @!PT LDS RZ, [RZ] ;  /* 0x00000000fffff984 */ /* 0x000fe20000000800 */
[----:B------:R-:W-:Y:S01]  /*13150*/  @!PT LDS RZ, [RZ] ;  /* 0x00000000fffff984 */ /* 0x000fe20000000800 */
[----:B------:R1:W-:Y:S01]  /*13160*/  @!P1 LDGSTS.E.BYPASS.LTC128B.128 [R10+0x1bc00], desc[UR46][R2.64], !P0 ;  /* 0x1bc00000020a9fae */ /* 0x0003e2000c101d6e */
[----:B------:R-:W-:Y:S01]  /*13170*/  PLOP3.LUT P0, PT, PT, PT, PT, 0x80, 0x0 ;  /* 0x000000000000781c */ /* 0x000fe20003f0f070 */
[----:B------:R-:W-:-:S12]  /*13180*/  NOP ;  /* 0x0000000000007918 */ /* 0x000fd80000000000 */
.L_x_1871:
[----:B------:R-:W-:Y:S02]  /*13190*/  PLOP3.LUT P1, PT, P1, P0, PT, 0xa2, 0x0 ;  /* 0x000000000000781c */ /* 0x000fe40000f21472 */
[----:B------:R-:W-:-:S08]  /*131a0*/  @P0 R2UR P1, UR4, R18 ;  /* 0x00000000120402ca */ /* 0x000fd00000020000 */
[----:B------:R-:W-:-:S05]  /*131b0*/  @P0 PLOP3.LUT P0, PT, P1, PT, PT, 0x80, 0x0 ;  /* 0x000000000000081c */ /* 0x000fca0000f0f070 */
[----:B------:R-:W-:Y:S01]  /*131c0*/  @!P1 SYNCS.ARRIVE.TRANS64.RED.A0T1 RZ, [UR4+0x22800], RZ ;  /* 0x022800ffffff99a7 */ /* 0x000fe20008200404 */
[----:B------:R-:W-:Y:S07]  /*131d0*/  @!P1 ARRIVES.LDGSTSBAR.64.TRANSCNT [UR4+0x22800] ;  /* 0x02280000ff0099b0 */ /* 0x000fee0008000a84 */
[----:B------:R-:W-:Y:S05]  /*131e0*/  @P0 BRA.U.ANY `(.L_x_1871) ;  /* 0xfffffffd00e80947 */ /* 0x000fea000393ffff */
[----:B-1----:R-:W2:Y:S02]  /*131f0*/  LDL.LU R2, [R1+0x18] ;  /* 0x0000180001027983 */ /* 0x002ea40000300800 */
        /* <DEDUP_REMOVED lines=10> */
[----:B-12---:R-:W-:Y:S05]  /*132a0*/  @!P0 BRA `(.L_x_1873) ;  /* 0x0000003800688947 */ /* 0x006fea0003800000 */
.L_x_1978:
[----:B------:R-:W-:Y:S05]  /*132b0*/  BSYNC B0 ;  /* 0x0000000000007941 */ /* 0x000fea0003800000 */
.L_x_1872:
[----:B------:R-:W-:Y:S01]  /*132c0*/  LOP3.LUT P0, RZ, R17, 0x2, RZ, 0xc0, !PT ;  /* 0x0000000211ff7812 */ /* 0x000fe2000780c0ff */
[----:B------:R-:W-:-:S12]  /*132d0*/  BSSY B0, `(.L_x_1874) ;  /* 0x0000058000007945 */ /* 0x000fd80003800000 */
[----:B------:R-:W-:Y:S05]  /*132e0*/  @!P0 BRA `(.L_x_1875) ;  /* 0x0000000400588947 */ /* 0x000fea0003800000 */
[----:B------:R-:W1:Y:S01]  /*132f0*/  LDL R4, [R1+0x4] ;  /* 0x0000040001047983 */ /* 0x000e620000100800 */
[----:B------:R-:W2:Y:S02]  /*13300*/  S2R R0, SR_TID.X ;  /* 0x0000000000007919 */ /* 0x000ea40000002100 */
[----:B--2---:R-:W-:Y:S01]  /*13310*/  LOP3.LUT R2, R0, 0x7f, RZ, 0xc0, !PT ;  /* 0x0000007f00027812 */ /* 0x004fe200078ec0ff */
[----:B------:R-:W-:Y:S01]  /*13320*/  IMAD R0, R19, 0x8, R18 ;  /* 0x0000000813007824 */ /* 0x000fe200078e0212 */
[----:B------:R-:W-:Y:S02]  /*13330*/  BSSY B1, `(.L_x_1876) ;  /* 0x0000005000017945 */ /* 0x000fe40003800000 */
[----:B------:R-:W-:Y:S02]  /*13340*/  ISETP.NE.AND P1, PT, R2, RZ, PT ;  /* 0x000000ff0200720c */ /* 0x000fe40003f25270 */
[----:B-1----:R-:W-:-:S04]  /*13350*/  SHF.L.U32 R3, R4, 0x1f, RZ ;  /* 0x0000001f04037819 */ /* 0x002fc800000006ff */
[----:B------:R-:W1:Y:S02]  /*13360*/  SYNCS.PHASECHK.TRANS64.TRYWAIT P0, [R0+URZ+0x22860], R3 ;  /* 0x02286003000075a7 */ /* 0x000e64000800017f */
[----:B-1----:R-:W-:Y:S05]  /*13370*/  @!P0 BRA `(.L_x_1877) ;  /* 0x0000003800488947 */ /* 0x002fea0003800000 */
.L_x_1979:
[----:B------:R-:W-:Y:S05]  /*13380*/  BSYNC B1 ;  /* 0x0000000000017941 */ /* 0x000fea0003800000 */
.L_x_1876:
[----:B------:R-:W-:Y:S04]  /*13390*/  BSSY B1, `(.L_x_1878) ;  /* 0x0000009000017945 */ /* 0x000fe80003800000 */
[----:B------:R-:W-:Y:S05]  /*133a0*/  @P1 BRA `(.L_x_1879) ;  /* 0x00000000001c1947 */ /* 0x000fea0003800000 */
[----:B------:R-:W2:Y:S01]  /*133b0*/  S2R R2, SR_TID.X ;  /* 0x0000000000027919 */ /* 0x000ea20000002100 */
[----:B-1----:R-:W-:-:S04]  /*133c0*/  IMAD.MOV.U32 R3, RZ, RZ, 0xc000 ;  /* 0x0000c000ff037424 */ /* 0x002fc800078e00ff */
[----:B------:R3:W-:Y:S01]  /*133d0*/  SYNCS.ARRIVE.TRANS64 RZ, [R0+URZ+0x22850], R3 ;  /* 0x0228500300ff79a7 */ /* 0x0007e2000800003f */
[----:B--2---:R-:W-:-:S04]  /*133e0*/  LOP3.LUT R2, R2, 0x1f, RZ, 0xc0, !PT ;  /* 0x0000001f02027812 */ /* 0x004fc800078ec0ff */
[----:B------:R-:W-:-:S13]  /*133f0*/  ISETP.NE.AND P0, PT, R2, RZ, PT ;  /* 0x000000ff0200720c */ /* 0x000fda0003f05270 */
[----:B---3--:R-:W-:Y:S05]  /*13400*/  @!P0 BRA `(.L_x_1879) ;  /* 0x0000000000048947 */ /* 0x008fea0003800000 */
[----:B------:R-:W-:Y:S01]  /*13410*/  BPT.TRAP 0x1 ;  /* 0x000000040000795c */ /* 0x000fe20000300000 */
.L_x_1879:
[----:B------:R-:W-:Y:S05]  /*13420*/  BSYNC B1 ;  /* 0x0000000000017941 */ /* 0x000fea0003800000 */
.L_x_1878:
[----:B------:R-:W2:Y:S01]  /*13430*/  LDL.LU R2, [R1+0x14] ;  /* 0x0000140001027983 */ /* 0x000ea20000300800 */
[----:B-1----:R-:W-:Y:S01]  /*13440*/  IMAD R3, R19, 0xc000, R18 ;  /* 0x0000c00013037824 */ /* 0x002fe200078e0212 */
[----:B------:R-:W-:Y:S01]  /*13450*/  UIADD3 UR4, UP0, UR44, 0x470, URZ ;  /* 0x000004702c047890 */ /* 0x000fe2000ff1e03f */
[----:B------:R-:W-:Y:S01]  /*13460*/  PLOP3.LUT P0, PT, PT, PT, PT, 0x80, 0x0 ;  /* 0x000000000000781c */ /* 0x000fe20003f0f070 */
[----:B------:R-:W-:Y:S01]  /*13470*/  VIADD R0, R0, 0x22850 ;  /* 0x0002285000007836 */ /* 0x000fe20000000000 */
[----:B------:R-:W-:Y:S01]  /*13480*/  UMOV UR6, 0x0 ;  /* 0x0000000000067882 */ /* 0x000fe20000000000 */
[----:B------:R-:W-:Y:S01]  /*13490*/  VIADD R4, R3, 0x400 ;  /* 0x0000040003047836 */ /* 0x000fe20000000000 */
[----:B------:R-:W-:Y:S01]  /*134a0*/  UIADD3.X UR5, URZ, UR45, URZ, UP0, !UPT ;  /* 0x0000002d3f057290 */ /* 0x000fe200087fe43f */
[----:B------:R-:W-:Y:S01]  /*134b0*/  UMOV UR7, 0x14f00000 ;  /* 0x14f0000000077882 */ /* 0x000fe20000000000 */
[----:B------:R-:W-:Y:S01]  /*134c0*/  UMOV UR10, URZ ;  /* 0x0000003f000a7c82 */ /* 0x000fe20008000000 */
[----:B--2---:R-:W-:-:S09]  /*134d0*/  IMAD R2, R2, 0x60, RZ ;  /* 0x0000006002027824 */ /* 0x004fd200078e02ff */
.L_x_1880:
[----:B------:R-:W-:-:S13]  /*134e0*/  @P0 ELECT P1, URZ, PT ;  /* 0x00000000003f082f */ /* 0x000fda0003820000 */
[----:B------:R-:W-:Y:S01]  /*134f0*/  @P1 R2UR UR13, R16 ;  /* 0x00000000100d12ca */ /* 0x000fe200000e0000 */
[----:B------:R-:W-:Y:S01]  /*13500*/  UMOV UR12, UR36 ;  /* 0x00000024000c7c82 */ /* 0x000fe20008000000 */
[----:B------:R-:W-:Y:S02]  /*13510*/  @P1 R2UR UR11, R2 ;  /* 0x00000000020b12ca */ /* 0x000fe400000e0000 */
[----:B------:R-:W-:Y:S02]  /*13520*/  @P1 R2UR UR9, R0 ;  /* 0x00000000000912ca */ /* 0x000fe400000e0000 */
[----:B------:R-:W-:Y:S02]  /*13530*/  @P1 R2UR UR8, R4 ;  /* 0x00000000040812ca */ /* 0x000fe400000e0000 */
[----:B------:R-:W-:Y:S02]  /*13540*/  @P1 PLOP3.LUT P0, PT, P1, PT, PT, 0x8, 0x0 ;  /* 0x000000000000181c */ /* 0x000fe40000f0e170 */
[----:B------:R-:W-:-:S09]  /*13550*/  PLOP3.LUT P1, PT, PT, PT, PT, 0x8, 0x0 ;  /* 0x000000000000781c */ /* 0x000fd20003f2e170 */
[----:B------:R1:W-:Y:S02]  /*13560*/  UTMALDG.4D [UR8], [UR4], desc[UR6] ;  /* 0x00000608040075b4 */ /* 0x0003e40008019000 */
[----:B-1----:R-:W-:Y:S05]  /*13570*/  @P0 BRA.U.ANY `(.L_x_1880) ;  /* 0xfffffffd00d80947 */ /* 0x002fea000393ffff */
[----:B------:R-:W-:Y:S01]  /*13580*/  PLOP3.LUT P0, PT, PT, PT, PT, 0x80, 0x0 ;  /* 0x000000000000781c */ /* 0x000fe20003f0f070 */
[----:B------:R-:W-:Y:S01]  /*13590*/  VIADD R4, R3, 0x3400 ;  /* 0x0000340003047836 */ /* 0x000fe20000000000 */
[----:B------:R-:W-:Y:S01]  /*135a0*/  UMOV UR6, 0x0 ;  /* 0x0000000000067882 */ /* 0x000fe20000000000 */
[----:B------:R-:W-:Y:S01]  /*135b0*/  UMOV UR7, 0x14f00000 ;  /* 0x14f0000000077882 */ /* 0x000fe20000000000 */
[----:B------:R-:W-:-:S09]  /*135c0*/  UMOV UR10, 0x40 ;  /* 0x00000040000a7882 */ /* 0x000fd20000000000 */
.L_x_1881:
        /* <DEDUP_REMOVED lines=15> */
.L_x_1882:
        /* <DEDUP_REMOVED lines=15> */
.L_x_1883:
        /* <DEDUP_REMOVED lines=9> */
[----:B--2---:R-:W-:Y:S05]  /*13840*/  @P0 BRA.U.ANY `(.L_x_1883) ;  /* 0xfffffffd00d80947 */ /* 0x004fea000393ffff */
.L_x_1875:
[----:B------:R-:W-:Y:S05]  /*13850*/  BSYNC B0 ;  /* 0x0000000000007941 */ /* 0x000fea0003800000 */
.L_x_1874:
[----:B------:R-:W-:-:S04]  /*13860*/  UIADD3 UR4, UR39, -0x2, URZ ;  /* 0xfffffffe27047890 */ /* 0x000fc8000fffe03f */
[----:B------:R-:W-:-:S06]  /*13870*/  UISETP.GE.AND UP0, UPT, UR4, UR38, UPT ;  /* 0x000000260400728c */ /* 0x000fcc000bf06270 */
[----:B------:R-:W-:-:S13]  /*13880*/  PLOP3.LUT P0, PT, PT, PT, UP0, 0x80, 0x0 ;  /* 0x000000000000781c */ /* 0x000fda0003f0f008 */
[----:B------:R-:W-:Y:S05]  /*13890*/  @!P0 BRA `(.L_x_1884) ;  /* 0x0000001c00808947 */ /* 0x000fea0003800000 */
[----:B-1----:R-:W-:Y:S01]  /*138a0*/  IMAD R3, RZ, RZ, -UR39 ;  /* 0x80000027ff037e24 */ /* 0x002fe2000f8e02ff */
[----:B0-----:R-:W-:-:S04]  /*138b0*/  LOP3.LUT R6, RZ, UR38, RZ, 0x33, !PT ;  /* 0x00000026ff067c12 */ /* 0x001fc8000f8e33ff */
[----:B------:R-:W-:-:S05]  /*138c0*/  VIADDMNMX R6, R3, 0x1, R6, !PT ;  /* 0x0000000103067846 */ /* 0x000fca0007800106 */
[----:B------:R-:W-:-:S05]  /*138d0*/  VIADD R0, R6, UR39 ;  /* 0x0000002706007c36 */ /* 0x000fca0008000000 */
[----:B------:R-:W-:-:S04]  /*138e0*/  LOP3.LUT R0, R0, 0x1, RZ, 0xc0, !PT ;  /* 0x0000000100007812 */ /* 0x000fc800078ec0ff */
[----:B------:R-:W-:Y:S01]  /*138f0*/  ISETP.NE.U32.AND P0, PT, R0, 0x1, PT ;  /* 0x000000010000780c */ /* 0x000fe20003f05070 */
[----:B------:R-:W-:-:S12]  /*13900*/  IMAD.U32 R0, RZ, RZ, UR4 ;  /* 0x00000004ff007e24 */ /* 0x000fd8000f8e00ff */
[----:B------:R-:W-:Y:S05]  /*13910*/  @P0 BRA `(.L_x_1885) ;  /* 0x00000008006c0947 */ /* 0x000fea0003800000 */
[----:B------:R-:W2:Y:S01]  /*13920*/  LDL.LU R8, [R1+0x4] ;  /* 0x0000040001087983 */ /* 0x000ea20000300800 */
[----:B------:R-:W-:Y:S01]  /*13930*/  VIADD R19, R19, 0x1 ;  /* 0x0000000113137836 */ /* 0x000fe20000000000 */
[----:B------:R-:W-:Y:S01]  /*13940*/  LOP3.LUT P2, RZ, R17, 0x2, RZ, 0xc0, !PT ;  /* 0x0000000211ff7812 */ /* 0x000fe2000784c0ff */
[----:B------:R-:W-:Y:S03]  /*13950*/  BSSY B0, `(.L_x_1886) ;  /* 0x0000095000007945 */ /* 0x000fe60003800000 */
[----:B------:R-:W-:-:S04]  /*13960*/  ISETP.NE.AND P0, PT, R19, 0x2, PT ;  /* 0x000000021300780c */ /* 0x000fc80003f05270 */
[----:B------:R-:W-:Y:S02]  /*13970*/  SEL R2, RZ, 0x1, P0 ;  /* 0x00000001ff027807 */ /* 0x000fe40000000000 */
[----:B------:R-:W-:Y:S02]  /*13980*/  SEL R19, R19, RZ, P0 ;  /* 0x000000ff13137207 */ /* 0x000fe40000000000 */
[----:B--2---:R-:W-:-:S05]  /*13990*/  LOP3.LUT R8, R8, R2, RZ, 0x3c, !PT ;  /* 0x0000000208087212 */ /* 0x004fca00078e3cff */
[----:B------:R0:W-:Y:S01]  /*139a0*/  STL [R1+0x4], R8 ;  /* 0x0000040801007387 */ /* 0x0001e20000100800 */
[----:B------:R-:W-:Y:S05]  /*139b0*/  @!P2 BRA `(.L_x_1887) ;  /* 0x000000080038a947 */ /* 0x000fea0003800000 */
[----:B------:R-:W-:-:S13]  /*139c0*/  LOP3.LUT P2, RZ, R17, 0x1, RZ, 0xc0, !PT ;  /* 0x0000000111ff7812 */ /* 0x000fda000784c0ff */
[----:B------:R-:W-:Y:S05]  /*139d0*/  @!P2 BRA `(.L_x_1888) ;  /* 0x000000000050a947 */ /* 0x000fea0003800000 */
[----:B------:R-:W2:Y:S01]  /*139e0*/  LDL R7, [R1+0x8] ;  /* 0x0000080001077983 */ /* 0x000ea20000100800 */
[----:B------:R-:W1:Y:S03]  /*139f0*/  LDC R5, c[0x0][0x43c] ;  /* 0x00010f00ff057b82 */ /* 0x000e660000000800 */
[----:B------:R-:W3:Y:S01]  /*13a00*/  LDL R9, [R1] ;  /* 0x0000000001097983 */ /* 0x000ee20000100800 */
[----:B------:R-:W-:Y:S01]  /*13a10*/  IMAD.MOV.U32 R4, RZ, RZ, R0 ;  /* 0x000000ffff047224 */ /* 0x000fe200078e0000 */
[----:B------:R-:W-:Y:S01]  /*13a20*/  ULDC.64 UR4, c[0x0][0x428] ;  /* 0x00010a0000047ab9 */ /* 0x000fe20000000a00 */
[----:B-1----:R-:W-:-:S13]  /*13a30*/  ISETP.NE.AND P0, PT, R5, 0x1, PT ;  /* 0x000000010500780c */ /* 0x002fda0003f05270 */
[----:B------:R-:W1:Y:S02]  /*13a40*/  @P0 LDC.64 R2, c[0x0][0x440] ;  /* 0x00011000ff020b82 */ /* 0x000e640000000a00 */
[----:B-1----:R-:W-:-:S05]  /*13a50*/  @P0 IMAD.HI.U32 R2, R0, R2, RZ ;  /* 0x0000000200020227 */ /* 0x002fca00078e00ff */
[----:B------:R-:W-:-:S05]  /*13a60*/  @P0 SHF.R.U32.HI R4, RZ, R3, R2 ;  /* 0x00000003ff040219 */ /* 0x000fca0000011602 */
[----:B------:R-:W-:-:S04]  /*13a70*/  IMAD.MOV R2, RZ, RZ, -R4 ;  /* 0x000000ffff027224 */ /* 0x000fc800078e0a04 */
[----:B------:R-:W-:Y:S01]  /*13a80*/  IMAD R0, R5, R2, R0 ;  /* 0x0000000205007224 */ /* 0x000fe200078e0200 */
[----:B------:R-:W-:Y:S01]  /*13a90*/  SHF.R.S32.HI R5, RZ, 0x1f, R4 ;  /* 0x0000001fff057819 */ /* 0x000fe20000011404 */
[----:B------:R-:W1:Y:S01]  /*13aa0*/  LDC.64 R2, c[0x0][0x418] ;  /* 0x00010600ff027b82 */ /* 0x000e620000000a00 */
[----:B--2---:R-:W-:-:S04]  /*13ab0*/  IMAD R7, R7, UR4, RZ ;  /* 0x0000000407077c24 */ /* 0x004fc8000f8e02ff */
[C---:B---3--:R-:W-:Y:S02]  /*13ac0*/  IMAD R7, R9.reuse, UR5, R7 ;  /* 0x0000000509077c24 */ /* 0x048fe4000f8e0207 */
[----:B------:R-:W-:-:S04]  /*13ad0*/  IMAD.WIDE.U32 R4, R9, UR4, R4 ;  /* 0x0000000409047c25 */ /* 0x000fc8000f8e0004 */
[----:B------:R-:W-:Y:S01]  /*13ae0*/  IMAD.IADD R7, R7, 0x1, R5 ;  /* 0x0000000107077824 */ /* 0x000fe200078e0205 */
[----:B-1----:R-:W-:-:S04]  /*13af0*/  LEA R2, P0, R4, R2, 0x2 ;  /* 0x0000000204027211 */ /* 0x002fc800078010ff */
[----:B------:R-:W-:-:S05]  /*13b00*/  LEA.HI.X R3, R4, R3, R7, 0x2, P0 ;  /* 0x0000000304037211 */ /* 0x000fca00000f1407 */
[----:B------:R1:W5:Y:S04]  /*13b10*/  LDG.E R16, desc[UR46][R2.64] ;  /* 0x0000002e02107981 */ /* 0x000368000c1e1900 */
.L_x_1888:
[----:B-1----:R-:W1:Y:S01]  /*13b20*/  S2R R2, SR_TID.X ;  /* 0x0000000000027919 */ /* 0x002e620000002100 */
[----:B------:R-:W-:Y:S01]  /*13b30*/  IMAD R4, R19, 0x8, R18 ;  /* 0x0000000813047824 */ /* 0x000fe200078e0212 */
[----:B------:R-:W-:Y:S01]  /*13b40*/  BSSY B1, `(.L_x_1889) ;  /* 0x0000006000017945 */ /* 0x000fe20003800000 */
[----:B-1----:R-:W-:Y:S02]  /*13b50*/  LOP3.LUT R3, R2, 0x7f, RZ, 0xc0, !PT ;  /* 0x0000007f02037812 */ /* 0x002fe400078ec0ff */
[----:B------:R-:W-:Y:S02]  /*13b60*/  SHF.L.U32 R2, R8, 0x1f, RZ ;  /* 0x0000001f08027819 */ /* 0x000fe400000006ff */
[----:B------:R-:W-:Y:S02]  /*13b70*/  ISETP.NE.AND P1, PT, R3, RZ, PT ;  /* 0x000000ff0300720c */ /* 0x000fe40003f25270 */
[----:B------:R-:W1:Y:S02]  /*13b80*/  SYNCS.PHASECHK.TRANS64.TRYWAIT P0, [R4+URZ+0x22840], R2 ;  /* 0x02284002040075a7 */ /* 0x000e64000800017f */
[----:B-1----:R-:W-:Y:S09]  /*13b90*/  @!P0 BRA `(.L_x_1890) ;  /* 0x0000003000548947 */ /* 0x002ff20003800000 */
.L_x_1980:
[----:B------:R-:W-:Y:S05]  /*13ba0*/  BSYNC B1 ;  /* 0x0000000000017941 */ /* 0x000fea0003800000 */
.L_x_1889:
        /* <DEDUP_REMOVED lines=9> */
.L_x_1892:
[----:B------:R-:W-:Y:S05]  /*13c40*/  BSYNC B1 ;  /* 0x0000000000017941 */ /* 0x000fea0003800000 */
.L_x_1891:
[----:B------:R-:W-:Y:S01]  /*13c50*/  IMAD.MOV.U32 R7, RZ, RZ, RZ ;  /* 0x000000ffff077224 */ /* 0x000fe200078e00ff */
[----:B------:R-:W-:Y:S01]  /*13c60*/  UIADD3 UR4, UP0, UR44, 0x370, URZ ;  /* 0x000003702c047890 */ /* 0x000fe2000ff1e03f */
[----:B------:R-:W-:Y:S01]  /*13c70*/  IMAD R3, R19, 0x3000, R18 ;  /* 0x0000300013037824 */ /* 0x000fe200078e0212 */
[----:B------:R-:W-:Y:S01]  /*13c80*/  PLOP3.LUT P0, PT, PT, PT, PT, 0x80, 0x0 ;  /* 0x000000000000781c */ /* 0x000fe20003f0f070 */
[----:B------:R-:W-:Y:S01]  /*13c90*/  IMAD R5, R0, 0x60, RZ ;  /* 0x0000006000057824 */ /* 0x000fe200078e02ff */
[----:B------:R-:W-:Y:S01]  /*13ca0*/  R2UR UR10, R7 ;  /* 0x00000000070a72ca */ /* 0x000fe200000e0000 */
[----:B------:R-:W-:Y:S01]  /*13cb0*/  VIADD R0, R3, 0x1c400 ;  /* 0x0001c40003007836 */ /* 0x000fe20000000000 */
[----:B------:R-:W-:Y:S01]  /*13cc0*/  UIADD3.X UR5, URZ, UR45, URZ, UP0, !UPT ;  /* 0x0000002d3f057290 */ /* 0x000fe200087fe43f */
[----:B------:R-:W-:Y:S01]  /*13cd0*/  VIADD R3, R4, 0x22830 ;  /* 0x0002283004037836 */ /* 0x000fe20000000000 */
[----:B------:R-:W-:Y:S01]  /*13ce0*/  UMOV UR6, 0x0 ;  /* 0x0000000000067882 */ /* 0x000fe20000000000 */
[----:B------:R-:W-:-:S10]  /*13cf0*/  UMOV UR7, 0x14f00000 ;  /* 0x14f0000000077882 */ /* 0x000fd40000000000 */
.L_x_1893:
[----:B------:R-:W-:-:S13]  /*13d00*/  @P0 ELECT P2, URZ, PT ;  /* 0x00000000003f082f */ /* 0x000fda0003840000 */
[----:B-----5:R-:W-:Y:S01]  /*13d10*/  @P2 R2UR UR13, R16 ;  /* 0x00000000100d22ca */ /* 0x020fe200000e0000 */
        /* <DEDUP_REMOVED lines=8> */
[----:B------:R-:W2:Y:S01]  /*13da0*/  SYNCS.PHASECHK.TRANS64.TRYWAIT P0, [R4+URZ+0x22860], R2 ;  /* 0x02286002040075a7 */ /* 0x000ea2000800017f */
[----:B------:R-:W-:Y:S04]  /*13db0*/  BSSY B1, `(.L_x_1894) ;  /* 0x0000002000017945 */ /* 0x000fe80003800000 */
[----:B--2---:R-:W-:Y:S05]  /*13dc0*/  @!P0 BRA `(.L_x_1895) ;  /* 0x0000002c00dc8947 */ /* 0x004fea0003800000 */
.L_x_1981:
[----:B------:R-:W-:Y:S05]  /*13dd0*/  BSYNC B1 ;  /* 0x0000000000017941 */ /* 0x000fea0003800000 */
.L_x_1894:
[----:B------:R-:W-:Y:S01]  /*13de0*/  BSSY B1, `(.L_x_1896) ;  /* 0x000000b000017945 */ /* 0x000fe20003800000 */
[----:B-12---:R-:W-:Y:S02]  /*13df0*/  IMAD.MOV.U32 R2, RZ, RZ, 0x0 ;  /* 0x00000000ff027424 */ /* 0x006fe400078e00ff */
[----:B------:R-:W-:Y:S01]  /*13e00*/  IMAD.MOV.U32 R3, RZ, RZ, 0x14f00000 ;  /* 0x14f00000ff037424 */ /* 0x000fe200078e00ff */
[----:B------:R-:W-:Y:S06]  /*13e10*/  @P1 BRA `(.L_x_1897) ;  /* 0x00000000001c1947 */ /* 0x000fec0003800000 */
[----:B------:R-:W0:Y:S02]  /*13e20*/  S2R R0, SR_TID.X ;  /* 0x0000000000007919 */ /* 0x000e240000002100 */
[----:B0-----:R-:W-:Y:S01]  /*13e30*/  LOP3.LUT R8, R0, 0x1f, RZ, 0xc0, !PT ;  /* 0x0000001f00087812 */ /* 0x001fe200078ec0ff */
[----:B------:R-:W-:-:S03]  /*13e40*/  IMAD.MOV.U32 R0, RZ, RZ, 0xc000 ;  /* 0x0000c000ff007424 */ /* 0x000fc600078e00ff */
[----:B------:R-:W-:Y:S01]  /*13e50*/  ISETP.NE.AND P0, PT, R8, RZ, PT ;  /* 0x000000ff0800720c */ /* 0x000fe20003f05270 */
[----:B------:R1:W-:-:S12]  /*13e60*/  SYNCS.ARRIVE.TRANS64 RZ, [R4+URZ+0x22850], R0 ;  /* 0x0228500004ff79a7 */ /* 0x0003d8000800003f */
[----:B-1----:R-:W-:Y:S05]  /*13e70*/  @!P0 BRA `(.L_x_1897) ;  /* 0x0000000000048947 */ /* 0x002fea0003800000 */
[----:B------:R-:W-:Y:S01]  /*13e80*/  BPT.TRAP 0x1 ;  /* 0x000000040000795c */ /* 0x000fe20000300000 */
.L_x_1897:
[----:B------:R-:W-:Y:S05]  /*13e90*/  BSYNC B1 ;  /* 0x0000000000017941 */ /* 0x000fea0003800000 */
.L_x_1896:
        /* <DEDUP_REMOVED lines=9> */
.L_x_1898:
        /* <DEDUP_REMOVED lines=10> */
[----:B------:R-:W-:Y:S01]  /*13fd0*/  R2UR UR6, R2 ;  /* 0x00000000020672ca */ /* 0x000fe200000e0000 */
[----:B------:R-:W-:Y:S01]  /*13fe0*/  VIADD R7, R0, 0x3400 ;  /* 0x0000340000077836 */ /* 0x000fe20000000000 */
[----:B------:R-:W-:Y:S01]  /*13ff0*/  R2UR UR7, R3 ;  /* 0x00000000030772ca */ /* 0x000fe200000e0000 */
[----:B------:R-:W-:Y:S01]  /*14000*/  UMOV UR10, 0x40 ;  /* 0x00000040000a7882 */ /* 0x000fe20000000000 */
[----:B------:R-:W-:-:S13]  /*14010*/  PLOP3.LUT P0, PT, PT, PT, PT, 0x80, 0x0 ;  /* 0x000000000000781c */ /* 0x000fda0003f0f070 */
.L_x_1899:
        /* <DEDUP_REMOVED lines=15> */
.L_x_1900:
        /* <DEDUP_REMOVED lines=15> */
.L_x_1901:
        /* <DEDUP_REMOVED lines=10> */
.L_x_1887:
[----:B------:R-:W-:Y:S05]  /*142a0*/  BSYNC B0 ;  /* 0x0000000000007941 */ /* 0x000fea0003800000 */
.L_x_1886:
[----:B------:R-:W-:-:S06]  /*142b0*/  UIADD3 UR4, UR39, -0x3, URZ ;  /* 0xfffffffd27047890 */ /* 0x000fcc000fffe03f */
[----:B------:R-:W-:-:S07]  /*142c0*/  IMAD.U32 R0, RZ, RZ, UR4 ;  /* 0x00000004ff007e24 */ /* 0x000fce000f8e00ff */
.L_x_1885:
[----:B------:R-:W-:Y:S01]  /*142d0*/  ULOP3.LUT UR4, URZ, UR39, URZ, 0x33, !UPT ;  /* 0x000000273f047292 */ /* 0x000fe2000f8e333f */
[----:B------:R-:W-:Y:S01]  /*142e0*/  VIADD R6, R6, 0xfffffffe ;  /* 0xfffffffe06067836 */ /* 0x000fe20000000000 */
[----:B------:R-:W-:Y:S04]  /*142f0*/  BSSY B0, `(.L_x_1884) ;  /* 0x000013a000007945 */ /* 0x000fe80003800000 */
[----:B------:R-:W-:-:S13]  /*14300*/  ISETP.NE.AND P0, PT, R6, UR4, PT ;  /* 0x0000000406007c0c */ /* 0x000fda000bf05270 */
[----:B------:R-:W-:Y:S05]  /*14310*/  @!P0 BRA `(.L_x_1902) ;  /* 0x0000001000dc8947 */ /* 0x000fea0003800000 */
.L_x_1935:
[----:B------:R-:W2:Y:S01]  /*14320*/  LDL.LU R2, [R1+0x4] ;  /* 0x0000040001027983 */ /* 0x000ea20000300800 */
[----:B------:R-:W-:Y:S01]  /*14330*/  LOP3.LUT P1, RZ, R17, 0x2, RZ, 0xc0, !PT ;  /* 0x0000000211ff7812 */ /* 0x000fe2000782c0ff */
[----:B------:R-:W-:Y:S01]  /*14340*/  VIADD R6, R19, 0x1 ;  /* 0x0000000113067836 */ /* 0x000fe20000000000 */
[----:B------:R-:W-:Y:S05]  /*14350*/  YIELD ;  /* 0x0000000000007946 */ /* 0x000fea0003800000 */
[----:B------:R-:W-:Y:S01]  /*14360*/  ISETP.NE.AND P0, PT, R6, 0x2, PT ;  /* 0x000000020600780c */ /* 0x000fe20003f05270 */
[----:B------:R-:W-:Y:S03]  /*14370*/  BSSY B1, `(.L_x_1903) ;  /* 0x0000094000017945 */ /* 0x000fe60003800000 */
[----:B------:R-:W-:-:S02]  /*14380*/  SEL R7, RZ, 0x1, P0 ;  /* 0x00000001ff077807 */ /* 0x000fc40000000000 */
[----:B------:R-:W-:Y:S02]  /*14390*/  SEL R6, R6, RZ, P0 ;  /* 0x000000ff06067207 */ /* 0x000fe40000000000 */
[----:B--2---:R-:W-:Y:S01]  /*143a0*/  LOP3.LUT R7, R2, R7, RZ, 0x3c, !PT ;  /* 0x0000000702077212 */ /* 0x004fe200078e3cff */
[----:B------:R-:W-:Y:S06]  /*143b0*/  @!P1 BRA `(.L_x_1904) ;  /* 0x00000008003c9947 */ /* 0x000fec0003800000 */
[----:B------:R-:W-:Y:S01]  /*143c0*/  LOP3.LUT P1, RZ, R17, 0x1, RZ, 0xc0, !PT ;  /* 0x0000000111ff7812 */ /* 0x000fe2000782c0ff */
[----:B0-----:R-:W-:-:S12]  /*143d0*/  IMAD.MOV.U32 R8, RZ, RZ, R0 ;  /* 0x000000ffff087224 */ /* 0x001fd800078e0000 */
[----:B------:R-:W-:Y:S05]  /*143e0*/  @!P1 BRA `(.L_x_1905) ;  /* 0x0000000000509947 */ /* 0x000fea0003800000 */
[----:B------:R-:W2:Y:S01]  /*143f0*/  LDL R10, [R1+0x8] ;  /* 0x00000800010a7983 */ /* 0x000ea20000100800 */
[----:B------:R-:W0:Y:S01]  /*14400*/  LDC R5, c[0x0][0x43c] ;  /* 0x00010f00ff057b82 */ /* 0x000e220000000800 */
[----:B------:R-:W-:Y:S02]  /*14410*/  ULDC.64 UR4, c[0x0][0x428] ;  /* 0x00010a0000047ab9 */ /* 0x000fe40000000a00 */
[----:B------:R-:W3:Y:S01]  /*14420*/  LDL R9, [R1] ;  /* 0x0000000001097983 */ /* 0x000ee20000100800 */
        /* <DEDUP_REMOVED lines=16> */
.L_x_1905:
[----:B------:R-:W1:Y:S01]  /*14530*/  S2R R2, SR_TID.X ;  /* 0x0000000000027919 */ /* 0x000e620000002100 */
[----:B0-----:R-:W-:Y:S01]  /*14540*/  IMAD R4, R6, 0x8, R18 ;  /* 0x0000000806047824 */ /* 0x001fe200078e0212 */
[----:B------:R-:W-:Y:S01]  /*14550*/  BSSY B2, `(.L_x_1906) ;  /* 0x0000006000027945 */ /* 0x000fe20003800000 */
[----:B-1----:R-:W-:Y:S02]  /*14560*/  LOP3.LUT R3, R2, 0x7f, RZ, 0xc0, !PT ;  /* 0x0000007f02037812 */ /* 0x002fe400078ec0ff */
[----:B------:R-:W-:Y:S02]  /*14570*/  SHF.L.U32 R2, R7, 0x1f, RZ ;  /* 0x0000001f07027819 */ /* 0x000fe400000006ff */
[----:B------:R-:W-:Y:S02]  /*14580*/  ISETP.NE.AND P1, PT, R3, RZ, PT ;  /* 0x000000ff0300720c */ /* 0x000fe40003f25270 */
[----:B------:R-:W0:Y:S02]  /*14590*/  SYNCS.PHASECHK.TRANS64.TRYWAIT P0, [R4+URZ+0x22840], R2 ;  /* 0x02284002040075a7 */ /* 0x000e24000800017f */
[----:B0-----:R-:W-:Y:S09]  /*145a0*/  @!P0 BRA `(.L_x_1907) ;  /* 0x0000002400f88947 */ /* 0x001ff20003800000 */
.L_x_1982:
[----:B------:R-:W-:Y:S05]  /*145b0*/  BSYNC B2 ;  /* 0x0000000000027941 */ /* 0x000fea0003800000 */
.L_x_1906:
        /* <DEDUP_REMOVED lines=9> */
.L_x_1909:
[----:B------:R-:W-:Y:S05]  /*14650*/  BSYNC B2 ;  /* 0x0000000000027941 */ /* 0x000fea0003800000 */
.L_x_1908:
        /* <DEDUP_REMOVED lines=11> */
.L_x_1910:
        /* <DEDUP_REMOVED lines=10> */
[----:B------:R-:W1:Y:S01]  /*147b0*/  SYNCS.PHASECHK.TRANS64.TRYWAIT P0, [R4+URZ+0x22860], R2 ;  /* 0x02286002040075a7 */ /* 0x000e62000800017f */
[----:B------:R-:W-:Y:S04]  /*147c0*/  BSSY B2, `(.L_x_1911) ;  /* 0x0000002000027945 */ /* 0x000fe80003800000 */
[----:B-1----:R-:W-:Y:S05]  /*147d0*/  @!P0 BRA `(.L_x_1912) ;  /* 0x0000002400808947 */ /* 0x002fea0003800000 */
.L_x_1983:
[----:B------:R-:W-:Y:S05]  /*147e0*/  BSYNC B2 ;  /* 0x0000000000027941 */ /* 0x000fea0003800000 */
.L_x_1911:
        /* <DEDUP_REMOVED lines=11> */
.L_x_1914:
[----:B------:R-:W-:Y:S05]  /*148a0*/  BSYNC B2 ;  /* 0x0000000000027941 */ /* 0x000fea0003800000 */
.L_x_1913:
[----:B------:R-:W-:Y:S01]  /*148b0*/  R2UR UR6, R2 ;  /* 0x00000000020672ca */ /* 0x000fe200000e0000 */
[----:B------:R-:W-:Y:S01]  /*148c0*/  UIADD3 UR4, UP0, UR44, 0x470, URZ ;  /* 0x000004702c047890 */ /* 0x000fe2000ff1e03f */
[----:B------:R-:W-:Y:S01]  /*148d0*/  R2UR UR7, R3 ;  /* 0x00000000030772ca */ /* 0x000fe200000e0000 */
[----:B------:R-:W-:Y:S01]  /*148e0*/  VIADD R4, R4, 0x22850 ;  /* 0x0002285004047836 */ /* 0x000fe20000000000 */
[----:B------:R-:W-:Y:S01]  /*148f0*/  R2UR UR10, R5 ;  /* 0x00000000050a72ca */ /* 0x000fe200000e0000 */
[----:B------:R-:W-:Y:S01]  /*14900*/  IMAD R5, R6, 0xc000, R18 ;  /* 0x0000c00006057824 */ /* 0x000fe200078e0212 */
[----:B------:R-:W-:Y:S01]  /*14910*/  PLOP3.LUT P0, PT, PT, PT, PT, 0x80, 0x0 ;  /* 0x000000000000781c */ /* 0x000fe20003f0f070 */
[----:B------:R-:W-:Y:S02]  /*14920*/  UIADD3.X UR5, URZ, UR45, URZ, UP0, !UPT ;  /* 0x0000002d3f057290 */ /* 0x000fe400087fe43f */
[----:B------:R-:W-:-:S10]  /*14930*/  VIADD R9, R5, 0x400 ;  /* 0x0000040005097836 */ /* 0x000fd40000000000 */
.L_x_1915:
        /* <DEDUP_REMOVED lines=15> */
.L_x_1916:
        /* <DEDUP_REMOVED lines=15> */
.L_x_1917:
        /* <DEDUP_REMOVED lines=15> */
.L_x_1918:
        /* <DEDUP_REMOVED lines=10> */
.L_x_1904:
[----:B------:R-:W-:Y:S05]  /*14cb0*/  BSYNC B1 ;  /* 0x0000000000017941 */ /* 0x000fea0003800000 */
.L_x_1903:
[----:B------:R-:W-:Y:S01]  /*14cc0*/  VIADD R6, R6, 0x1 ;  /* 0x0000000106067836 */ /* 0x000fe20000000000 */
[----:B------:R-:W-:Y:S01]  /*14cd0*/  LOP3.LUT P2, RZ, R17, 0x2, RZ, 0xc0, !PT ;  /* 0x0000000211ff7812 */ /* 0x000fe2000784c0ff */
[----:B------:R-:W-:Y:S03]  /*14ce0*/  BSSY B1, `(.L_x_1919) ;  /* 0x0000097000017945 */ /* 0x000fe60003800000 */
[----:B------:R-:W-:-:S04]  /*14cf0*/  ISETP.NE.AND P0, PT, R6, 0x2, PT ;  /* 0x000000020600780c */ /* 0x000fc80003f05270 */
[----:B------:R-:W-:Y:S02]  /*14d00*/  SEL R2, RZ, 0x1, P0 ;  /* 0x00000001ff027807 */ /* 0x000fe40000000000 */
[----:B------:R-:W-:Y:S01]  /*14d10*/  SEL R19, R6, RZ, P0 ;  /* 0x000000ff06137207 */ /* 0x000fe20000000000 */
[----:B------:R-:W-:Y:S01]  /*14d20*/  VIADD R6, R0, 0xffffffff ;  /* 0xffffffff00067836 */ /* 0x000fe20000000000 */
[----:B0-----:R-:W-:-:S05]  /*14d30*/  LOP3.LUT R8, R7, R2, RZ, 0x3c, !PT ;  /* 0x0000000207087212 */ /* 0x001fca00078e3cff */
[----:B------:R0:W-:Y:S01]  /*14d40*/  STL [R1+0x4], R8 ;  /* 0x0000040801007387 */ /* 0x0001e20000100800 */
[----:B------:R-:W-:Y:S05]  /*14d50*/  @!P2 BRA `(.L_x_1920) ;  /* 0x00000008003ca947 */ /* 0x000fea0003800000 */
[----:B------:R-:W-:Y:S01]  /*14d60*/  LOP3.LUT P2, RZ, R17, 0x1, RZ, 0xc0, !PT ;  /* 0x0000000111ff7812 */ /* 0x000fe2000784c0ff */
[----:B------:R-:W-:-:S12]  /*14d70*/  IMAD.MOV.U32 R7, RZ, RZ, R6 ;  /* 0x000000ffff077224 */ /* 0x000fd800078e0006 */
        /* <DEDUP_REMOVED lines=21> */
.L_x_1921:
[----:B------:R-:W2:Y:S01]  /*14ed0*/  S2R R2, SR_TID.X ;  /* 0x0000000000027919 */ /* 0x000ea20000002100 */
[----:B-1----:R-:W-:Y:S01]  /*14ee0*/  IMAD R4, R19, 0x8, R18 ;  /* 0x0000000813047824 */ /* 0x002fe200078e0212 */
[----:B------:R-:W-:Y:S01]  /*14ef0*/  BSSY B2, `(.L_x_1922) ;  /* 0x0000006000027945 */ /* 0x000fe20003800000 */
[----:B--2---:R-:W-:Y:S02]  /*14f00*/  LOP3.LUT R3, R2, 0x7f, RZ, 0xc0, !PT ;  /* 0x0000007f02037812 */ /* 0x004fe400078ec0ff */
[----:B------:R-:W-:Y:S02]  /*14f10*/  SHF.L.U32 R2, R8, 0x1f, RZ ;  /* 0x0000001f08027819 */ /* 0x000fe400000006ff */
[----:B------:R-:W-:Y:S02]  /*14f20*/  ISETP.NE.AND P1, PT, R3, RZ, PT ;  /* 0x000000ff0300720c */ /* 0x000fe40003f25270 */
[----:B------:R-:W1:Y:S02]  /*14f30*/  SYNCS.PHASECHK.TRANS64.TRYWAIT P0, [R4+URZ+0x22840], R2 ;  /* 0x02284002040075a7 */ /* 0x000e64000800017f */
[----:B-1----:R-:W-:Y:S09]  /*14f40*/  @!P0 BRA `(.L_x_1923) ;  /* 0x0000001c00b88947 */ /* 0x002ff20003800000 */
.L_x_1984:
[----:B------:R-:W-:Y:S05]  /*14f50*/  BSYNC B2 ;  /* 0x0000000000027941 */ /* 0x000fea0003800000 */
.L_x_1922:
        /* <DEDUP_REMOVED lines=9> */
.L_x_1925:
[----:B------:R-:W-:Y:S05]  /*14ff0*/  BSYNC B2 ;  /* 0x0000000000027941 */ /* 0x000fea0003800000 */
.L_x_1924:
        /* <DEDUP_REMOVED lines=8> */
[----:B0-----:R-:W-:Y:S01]  /*15080*/  VIADD R8, R4, 0x22830 ;  /* 0x0002283004087836 */ /* 0x001fe20000000000 */
[----:B------:R-:W-:Y:S01]  /*15090*/  UMOV UR6, 0x0 ;  /* 0x0000000000067882 */ /* 0x000fe20000000000 */
[----:B------:R-:W-:-:S10]  /*150a0*/  UMOV UR7, 0x14f00000 ;  /* 0x14f0000000077882 */ /* 0x000fd40000000000 */
.L_x_1926:
        /* <DEDUP_REMOVED lines=10> */
[----:B------:R-:W0:Y:S01]  /*15150*/  SYNCS.PHASECHK.TRANS64.TRYWAIT P0, [R4+URZ+0x22860], R2 ;  /* 0x02286002040075a7 */ /* 0x000e22000800017f */
[----:B------:R-:W-:Y:S04]  /*15160*/  BSSY B2, `(.L_x_1927) ;  /* 0x0000002000027945 */ /* 0x000fe80003800000 */
[----:B0-----:R-:W-:Y:S05]  /*15170*/  @!P0 BRA `(.L_x_1928) ;  /* 0x0000001c00408947 */ /* 0x001fea0003800000 */
.L_x_1985:
[----:B------:R-:W-:Y:S05]  /*15180*/  BSYNC B2 ;  /* 0x0000000000027941 */ /* 0x000fea0003800000 */
.L_x_1927:
        /* <DEDUP_REMOVED lines=11> */
.L_x_1930:
[----:B------:R-:W-:Y:S05]  /*15240*/  BSYNC B2 ;  /* 0x0000000000027941 */ /* 0x000fea0003800000 */
.L_x_1929:
        /* <DEDUP_REMOVED lines=9> */
.L_x_1931:
        /* <DEDUP_REMOVED lines=15> */
.L_x_1932:
        /* <DEDUP_REMOVED lines=15> */
.L_x_1933:
        /* <DEDUP_REMOVED lines=15> */
.L_x_1934:
        /* <DEDUP_REMOVED lines=10> */
.L_x_1920:
[----:B------:R-:W-:Y:S05]  /*15650*/  BSYNC B1 ;  /* 0x0000000000017941 */ /* 0x000fea0003800000 */
.L_x_1919:
[----:B------:R-:W-:Y:S01]  /*15660*/  ISETP.GT.AND P0, PT, R6, UR38, PT ;  /* 0x0000002606007c0c */ /* 0x000fe2000bf04270 */
[----:B------:R-:W-:-:S12]  /*15670*/  VIADD R0, R0, 0xfffffffe ;  /* 0xfffffffe00007836 */ /* 0x000fd80000000000 */
[----:B------:R-:W-:Y:S05]  /*15680*/  @P0 BRA `(.L_x_1935) ;  /* 0xffffffec00240947 */ /* 0x000fea000383ffff */
.L_x_1902:
[----:B------:R-:W-:Y:S05]  /*15690*/  BSYNC B0 ;  /* 0x0000000000007941 */ /* 0x000fea0003800000 */
.L_x_1884:
[----:B------:R-:W2:Y:S01]  /*156a0*/  LDL.LU R2, [R1+0x4] ;  /* 0x0000040001027983 */ /* 0x000ea20000300800 */
[----:B------:R-:W3:Y:S01]  /*156b0*/  S2R R0, SR_TID.X ;  /* 0x0000000000007919 */ /* 0x000ee20000002100 */
[----:B------:R-:W-:-:S05]  /*156c0*/  VIADD R19, R19, 0x1 ;  /* 0x0000000113137836 */ /* 0x000fca0000000000 */
[----:B------:R-:W-:Y:S02]  /*156d0*/  ISETP.NE.AND P1, PT, R19, 0x2, PT ;  /* 0x000000021300780c */ /* 0x000fe40003f25270 */
[----:B---3--:R-:W-:-:S04]  /*156e0*/  LOP3.LUT R0, R0, 0x7f, RZ, 0xc0, !PT ;  /* 0x0000007f00007812 */ /* 0x008fc800078ec0ff */
[----:B------:R-:W-:Y:S02]  /*156f0*/  ISETP.NE.AND P0, PT, R0, RZ, PT ;  /* 0x000000ff0000720c */ /* 0x000fe40003f05270 */
[----:B------:R-:W-:Y:S01]  /*15700*/  SEL R0, RZ, 0x1, P1 ;  /* 0x00000001ff007807 */ /* 0x000fe20000800000 */
[----:B------:R-:W-:Y:S03]  /*15710*/  BSSY B0, `(.L_x_1936) ;  /* 0x0000011000007945 */ /* 0x000fe60003800000 */
[----:B--2---:R-:W-:-:S05]  /*15720*/  LOP3.LUT R2, R2, R0, RZ, 0x3c, !PT ;  /* 0x0000000002027212 */ /* 0x004fca00078e3cff */
[----:B------:R2:W-:Y:S02]  /*15730*/  STL [R1+0x4], R2 ;  /* 0x0000040201007387 */ /* 0x0005e40000100800 */
[----:B------:R-:W-:Y:S05]  /*15740*/  @P0 BRA `(.L_x_1937) ;  /* 0x0000000000340947 */ /* 0x000fea0003800000 */
[----:B------:R-:W3:Y:S01]  /*15750*/  S2R R5, SR_LANEID ;  /* 0x0000000000057919 */ /* 0x000ee20000000000 */
[----:B------:R-:W-:Y:S01]  /*15760*/  VOTEU.ANY UR4, UPT, PT ;  /* 0x0000000000047886 */ /* 0x000fe200038e0100 */
[----:B-12---:R-:W1:Y:S01]  /*15770*/  LDC.64 R2, c[0x0][0xc80] ;  /* 0x00032000ff027b82 */ /* 0x006e620000000a00 */
[----:B------:R-:W3:Y:S02]  /*15780*/  FLO.U32 R0, UR4 ;  /* 0x0000000400007d00 */ /* 0x000ee400080e0000 */
[----:B---3--:R-:W-:-:S06]  /*15790*/  ISETP.EQ.U32.AND P2, PT, R0, R5, PT ;  /* 0x000000050000720c */ /* 0x008fcc0003f42070 */
[----:B------:R-:W1:Y:S07]  /*157a0*/  POPC R5, UR4 ;  /* 0x0000000400057d09 */ /* 0x000e6e0008000000 */
[----:B-1----:R-:W2:Y:S01]  /*157b0*/  @P2 ATOMG.E.ADD.STRONG.GPU PT, R3, desc[UR46][R2.64], R5 ;  /* 0x00000005020329a8 */ /* 0x002ea200081ee1ee */
[----:B------:R-:W1:Y:S02]  /*157c0*/  S2R R4, SR_LTMASK ;  /* 0x0000000000047919 */ /* 0x000e640000003900 */
[----:B-1----:R-:W-:-:S04]  /*157d0*/  LOP3.LUT R4, R4, UR4, RZ, 0xc0, !PT ;  /* 0x0000000404047c12 */ /* 0x002fc8000f8ec0ff */
[----:B0-----:R-:W0:Y:S01]  /*157e0*/  POPC R7, R4 ;  /* 0x0000000400077309 */ /* 0x001e220000000000 */
[----:B--2---:R-:W0:Y:S02]  /*157f0*/  SHFL.IDX PT, R0, R3, R0, 0x1f ;  /* 0x00001f0003007589 */ /* 0x004e2400000e0000 */
[----:B0-----:R-:W-:-:S05]  /*15800*/  IADD3 R0, R0, UR42, R7 ;  /* 0x0000002a00007c10 */ /* 0x001fca000fffe007 */
[----:B------:R3:W-:Y:S02]  /*15810*/  STL [R1+0xc], R0 ;  /* 0x00000c0001007387 */ /* 0x0007e40000100800 */
.L_x_1937:
[----:B------:R-:W-:Y:S05]  /*15820*/  BSYNC B0 ;  /* 0x0000000000007941 */ /* 0x000fea0003800000 */
.L_x_1936:
[----:B------:R-:W-:-:S07]  /*15830*/  SEL R19, R19, RZ, P1 ;  /* 0x000000ff13137207 */ /* 0x000fce0000800000 */
.L_x_1856:
[----:B------:R-:W-:Y:S05]  /*15840*/  BSYNC B7 ;  /* 0x0000000000077941 */ /* 0x000fea0003800000 */
.L_x_1854:
[----:B--2---:R2:W5:Y:S01]  /*15850*/  LDL R2, [R1+0xc] ;  /* 0x00000c0001027983 */ /* 0x0045620000100800 */
[----:B------:R-:W-:-:S13]  /*15860*/  LOP3.LUT P1, RZ, R17, 0x4, RZ, 0xc0, !PT ;  /* 0x0000000411ff7812 */ /* 0x000fda000782c0ff */
[----:B--2---:R-:W-:Y:S05]  /*15870*/  @!P1 BRA `(.L_x_1938) ;  /* 0x0000000000289947 */ /* 0x004fea0003800000 */
[----:B------:R-:W-:Y:S05]  /*15880*/  WARPSYNC.ALL ;  /* 0x0000000000007948 */ /* 0x000fea0003800000 */
[----:B------:R-:W2:Y:S08]  /*15890*/  S2UR UR5, SR_CgaCtaId ;  /* 0x00000000000579c3 */ /* 0x000eb00000008800 */
[----:B------:R-:W-:Y:S06]  /*158a0*/  BAR.SYNC.DEFER_BLOCKING 0x5, 0x180 ;  /* 0x0146000000007b1d */ /* 0x000fec0000010000 */
[----:B------:R-:W-:-:S02]  /*158b0*/  UMOV UR4, 0x400 ;  /* 0x0000040000047882 */ /* 0x000fc40000000000 */
[----:B--2---:R-:W-:-:S06]  /*158c0*/  ULEA UR4, UR5, UR4, 0x18 ;  /* 0x0000000405047291 */ /* 0x004fcc000f8ec03f */
[----:B-1----:R-:W-:-:S05]  /*158d0*/  IMAD.U32 R18, RZ, RZ, UR4 ;  /* 0x00000004ff127e24 */ /* 0x002fca000f8e00ff */
[----:B-----5:R-:W1:Y:S04]  /*158e0*/  LDS R2, [R18+0x228d0] ;  /* 0x0228d00012027984 */ /* 0x020e680000000800 */
[----:B-1----:R1:W-:Y:S01]  /*158f0*/  STL [R1+0xc], R2 ;  /* 0x00000c0201007387 */ /* 0x0023e20000100800 */
[----:B------:R-:W-:Y:S06]  /*15900*/  BAR.ARV 0x4, 0x180 ;  /* 0x0106000000007b1d */ /* 0x000fec0000002000 */
[----:B------:R-:W-:Y:S05]  /*15910*/  BRA `(.L_x_1939) ;  /* 0x00000000002c7947 */ /* 0x000fea0003800000 */
.L_x_1938:
[----:B------:R-:W-:-:S03]  /*15920*/  UMOV UR4, 0xffffffff ;  /* 0xffffffff00047882 */ /* 0x000fc60000000000 */
[----:B------:R-:W-:Y:S05]  /*15930*/  BRA.DIV UR4, `(.L_x_1940) ;  /* 0x0000001604647947 */ /* 0x000fea000b800000 */
[----:B-----5:R2:W0:Y:S02]  /*15940*/  SHFL.IDX PT, R14, R2, RZ, 0x1f ;  /* 0x00001fff020e7589 */ /* 0x02042400000e0000 */
.L_x_1988:
[----:B-1----:R-:W1:Y:S01]  /*15950*/  @!P0 S2R R3, SR_CgaCtaId ;  /* 0x0000000000038919 */ /* 0x002e620000008800 */
[----:B------:R-:W-:Y:S05]  /*15960*/  WARPSYNC.ALL ;  /* 0x0000000000007948 */ /* 0x000fea0003800000 */
[----:B------:R-:W-:Y:S01]  /*15970*/  BAR.SYNC.DEFER_BLOCKING 0x4, 0x180 ;  /* 0x0106000000007b1d */ /* 0x000fe20000010000 */
[----:B---34-:R-:W-:-:S05]  /*15980*/  @!P0 MOV R0, 0x400 ;  /* 0x0000040000008802 */ /* 0x018fca0000000f00 */
[----:B0-----:R0:W-:Y:S01]  /*15990*/  STL [R1+0xc], R14 ;  /* 0x00000c0e01007387 */ /* 0x0011e20000100800 */
[----:B-1----:R-:W-:-:S05]  /*159a0*/  @!P0 LEA R18, R3, R0, 0x18 ;  /* 0x0000000003128211 */ /* 0x002fca00078ec0ff */
[----:B------:R0:W-:Y:S01]  /*159b0*/  @!P0 STS [R18+0x228d0], R2 ;  /* 0x0228d00212008388 */ /* 0x0001e20000000800 */
[----:B------:R-:W-:Y:S06]  /*159c0*/  BAR.ARV 0x5, 0x180 ;  /* 0x0146000000007b1d */ /* 0x000fec0000002000 */
.L_x_1939:
[----:B---34-:R-:W3:Y:S01]  /*159d0*/  LDL R0, [R1+0xc] ;  /* 0x00000c0001007983 */ /* 0x018ee20000100800 */
[----:B------:R-:W-:Y:S02]  /*159e0*/  ULDC UR4, c[0x0][0xc38] ;  /* 0x00030e0000047ab9 */ /* 0x000fe40000000800 */
[----:B---3--:R-:W-:-:S13]  /*159f0*/  ISETP.GE.AND P0, PT, R0, UR4, PT ;  /* 0x0000000400007c0c */ /* 0x008fda000bf06270 */
[----:B------:R-:W-:Y:S05]  /*15a00*/  @!P0 BRA `(.L_x_1941) ;  /* 0xffffffb800c48947 */ /* 0x000fea000383ffff */
.L_x_1845:
[----:B0-----:R-:W3:Y:S01]  /*15a10*/  LDL.LU R0, [R1+0x18] ;  /* 0x0000180001007983 */ /* 0x001ee20000300800 */
[----:B------:R-:W-:Y:S01]  /*15a20*/  BSSY B0, `(.L_x_1942) ;  /* 0x000000b000007945 */ /* 0x000fe20003800000 */
[----:B------:R-:W0:Y:S01]  /*15a30*/  S2R R5, SR_CgaCtaId ;  /* 0x0000000000057919 */ /* 0x000e220000008800 */
[----:B---3--:R-:W-:-:S05]  /*15a40*/  VIADD R0, R0, 0x1 ;  /* 0x0000000100007836 */ /* 0x008fca0000000000 */
[----:B-12---:R-:W-:-:S04]  /*15a50*/  LEA.HI R2, R0, R0, RZ, 0x1 ;  /* 0x0000000000027211 */ /* 0x006fc800078f08ff */
[----:B------:R-:W-:-:S05]  /*15a60*/  LOP3.LUT R3, R2, 0xfffffffe, RZ, 0xc0, !PT ;  /* 0xfffffffe02037812 */ /* 0x000fca00078ec0ff */
[----:B------:R-:W-:Y:S01]  /*15a70*/  IMAD.IADD R3, R0, 0x1, -R3 ;  /* 0x0000000100037824 */ /* 0x000fe200078e0a03 */
[----:B------:R-:W-:-:S04]  /*15a80*/  MOV R0, 0x400 ;  /* 0x0000040000007802 */ /* 0x000fc80000000f00 */
[----:B0-----:R-:W-:Y:S02]  /*15a90*/  LEA R0, R5, R0, 0x18 ;  /* 0x0000000005007211 */ /* 0x001fe400078ec0ff */
[----:B------:R-:W-:-:S04]  /*15aa0*/  SHF.L.U32 R3, R3, 0x1f, RZ ;  /* 0x0000001f03037819 */ /* 0x000fc800000006ff */
[----:B------:R-:W0:Y:S02]  /*15ab0*/  SYNCS.PHASECHK.TRANS64.TRYWAIT P0, [R0+URZ+0x22820], R3 ;  /* 0x02282003000075a7 */ /* 0x000e24000800017f */
[----:B0-----:R-:W-:Y:S05]  /*15ac0*/  @!P0 BRA `(.L_x_1943) ;  /* 0x0000001400288947 */ /* 0x001fea0003800000 */
.L_x_1989:
[----:B------:R-:W-:Y:S05]  /*15ad0*/  BSYNC B0 ;  /* 0x0000000000007941 */ /* 0x000fea0003800000 */
.L_x_1942:
[----:B------:R-:W-:-:S03]  /*15ae0*/  UMOV UR4, 0xffffffff ;  /* 0xffffffff00047882 */ /* 0x000fc60000000000 */
[----:B------:R-:W-:Y:S05]  /*15af0*/  BRA.DIV UR4, `(.L_x_1944) ;  /* 0x0000001604307947 */ /* 0x000fea000b800000 */
[----:B------:R-:W1:Y:S02]  /*15b00*/  S2R R2, SR_TID.X ;  /* 0x0000000000027919 */ /* 0x000e640000002100 */
[----:B-1----:R-:W-:-:S04]  /*15b10*/  SHF.R.U32.HI R2, RZ, 0x5, R2 ;  /* 0x00000005ff027819 */ /* 0x002fc80000011602 */
[----:B------:R-:W-:-:S05]  /*15b20*/  LOP3.LUT R2, R2, 0x3, RZ, 0xc0, !PT ;  /* 0x0000000302027812 */ /* 0x000fca00078ec0ff */
[----:B------:R1:W2:Y:S02]  /*15b30*/  SHFL.IDX PT, R14, R2, RZ, 0x1f ;  /* 0x00001fff020e7589 */ /* 0x0002a400000e0000 */
.L_x_1992:
[----:B--2---:R-:W-:Y:S01]  /*15b40*/  ISETP.NE.AND P0, PT, R14, RZ, PT ;  /* 0x000000ff0e00720c */ /* 0x004fe20003f05270 */
[----:B------:R-:W-:-:S12]  /*15b50*/  BSSY B0, `(.L_x_1945) ;  /* 0x0000025000007945 */ /* 0x000fd80003800000 */
[----:B------:R-:W-:Y:S05]  /*15b60*/  @P0 BRA `(.L_x_1946) ;  /* 0x00000000008c0947 */ /* 0x000fea0003800000 */
[----:B------:R-:W-:-:S03]  /*15b70*/  UMOV UR4, 0xffffffff ;  /* 0xffffffff00047882 */ /* 0x000fc60000000000 */
[----:B------:R-:W-:Y:S05]  /*15b80*/  BRA.DIV UR4, `(.L_x_1947) ;  /* 0x0000001604407947 */ /* 0x000fea000b800000 */
[----:B------:R-:W-:-:S13]  /*15b90*/  ELECT P6, URZ, PT ;  /* 0x00000000003f782f */ /* 0x000fda00038c0000 */
.L_x_1995:
[----:B------:R-:W-:Y:S05]  /*15ba0*/  @!P6 BRA `(.L_x_1946) ;  /* 0x00000000007ce947 */ /* 0x000fea0003800000 */
[----:B------:R-:W-:-:S06]  /*15bb0*/  ULOP3.LUT UR4, UR41, 0x2, URZ, 0xfc, !UPT ;  /* 0x0000000229047892 */ /* 0x000fcc000f8efc3f */
[----:B-1----:R-:W-:-:S05]  /*15bc0*/  IMAD.U32 R2, RZ, RZ, UR4 ;  /* 0x00000004ff027e24 */ /* 0x002fca000f8e00ff */
[----:B------:R-:W-:-:S13]  /*15bd0*/  ISETP.NE.AND P2, PT, R2, 0x3, PT ;  /* 0x000000030200780c */ /* 0x000fda0003f45270 */
[----:B------:R-:W-:Y:S05]  /*15be0*/  @!P2 BRA `(.L_x_1948) ;  /* 0x000000000004a947 */ /* 0x000fea0003800000 */
[----:B------:R-:W-:Y:S01]  /*15bf0*/  BPT.TRAP 0x1 ;  /* 0x000000040000795c */ /* 0x000fe20000300000 */
.L_x_1948:
[----:B------:R-:W2:Y:S01]  /*15c00*/  LDL.LU R7, [R1+0x4] ;  /* 0x0000040001077983 */ /* 0x000ea20000300800 */
[----:B------:R-:W-:Y:S02]  /*15c10*/  VIADD R2, R0, 0x22840 ;  /* 0x0002284000027836 */ /* 0x000fe40000000000 */
[C---:B0-----:R-:W-:Y:S02]  /*15c20*/  VIADD R3, R19.reuse, 0x1 ;  /* 0x0000000113037836 */ /* 0x041fe40000000000 */
[----:B------:R-:W-:-:S03]  /*15c30*/  IMAD R6, R19, 0x8, R2 ;  /* 0x0000000813067824 */ /* 0x000fc600078e0202 */
[----:B------:R-:W-:-:S04]  /*15c40*/  ISETP.NE.AND P1, PT, R3, 0x2, PT ;  /* 0x000000020300780c */ /* 0x000fc80003f25270 */
[----:B------:R-:W-:Y:S02]  /*15c50*/  SEL R4, RZ, 0x1, P1 ;  /* 0x00000001ff047807 */ /* 0x000fe40000800000 */
[----:B------:R-:W-:Y:S02]  /*15c60*/  SEL R3, R3, RZ, P1 ;  /* 0x000000ff03037207 */ /* 0x000fe40000800000 */
[C---:B--2---:R-:W-:Y:S02]  /*15c70*/  SHF.L.U32 R5, R7.reuse, 0x1f, RZ ;  /* 0x0000001f07057819 */ /* 0x044fe400000006ff */
[----:B------:R-:W-:Y:S01]  /*15c80*/  LOP3.LUT R4, R7, R4, RZ, 0x3c, !PT ;  /* 0x0000000407047212 */ /* 0x000fe200078e3cff */
[----:B------:R-:W-:Y:S01]  /*15c90*/  IMAD R7, R3, 0x8, R2 ;  /* 0x0000000803077824 */ /* 0x000fe200078e0202 */
[----:B------:R-:W0:Y:S02]  /*15ca0*/  SYNCS.PHASECHK.TRANS64.TRYWAIT P0, [R6+URZ], R5 ;  /* 0x00000005060075a7 */ /* 0x000e24000800017f */
[----:B------:R-:W-:Y:S01]  /*15cb0*/  SHF.L.U32 R2, R4, 0x1f, RZ ;  /* 0x0000001f04027819 */ /* 0x000fe200000006ff */
[----:B0-----:R-:W-:Y:S06]  /*15cc0*/  @!P0 BRA `(.L_x_1949) ;  /* 0x0000001400108947 */ /* 0x001fec0003800000 */
.L_x_1996:
[----:B------:R-:W1:Y:S02]  /*15cd0*/  SYNCS.PHASECHK.TRANS64.TRYWAIT P0, [R7+URZ], R2 ;  /* 0x00000002070075a7 */ /* 0x000e64000800017f */
[----:B-1----:R-:W-:Y:S05]  /*15ce0*/  @!P0 BRA `(.L_x_1950) ;  /* 0x00000014001c8947 */ /* 0x002fea0003800000 */
.L_x_1997:
[----:B------:R-:W-:Y:S05]  /*15cf0*/  @!P2 BRA `(.L_x_1951) ;  /* 0x000000000004a947 */ /* 0x000fea0003800000 */
[----:B------:R-:W-:Y:S01]  /*15d00*/  BPT.TRAP 0x1 ;  /* 0x000000040000795c */ /* 0x000fe20000300000 */
.L_x_1951:
[----:B------:R-:W-:-:S04]  /*15d10*/  VIADD R0, R0, 0x22860 ;  /* 0x0002286000007836 */ /* 0x000fc80000000000 */
[----:B------:R-:W-:-:S04]  /*15d20*/  IMAD R4, R19, 0x8, R0 ;  /* 0x0000000813047824 */ /* 0x000fc800078e0200 */
[----:B------:R-:W2:Y:S02]  /*15d30*/  SYNCS.PHASECHK.TRANS64.TRYWAIT P0, [R4+URZ], R5 ;  /* 0x00000005040075a7 */ /* 0x000ea4000800017f */
[----:B--2---:R-:W-:Y:S05]  /*15d40*/  @!P0 BRA `(.L_x_1952) ;  /* 0x0000001400188947 */ /* 0x004fea0003800000 */
.L_x_1998:
[----:B------:R-:W-:-:S07]  /*15d50*/  IMAD R3, R3, 0x8, R0 ;  /* 0x0000000803037824 */ /* 0x000fce00078e0200 */
.L_x_1953:
[----:B---3--:R3:W4:Y:S02]  /*15d60*/  SYNCS.PHASECHK.TRANS64.TRYWAIT P0, [R3+URZ], R2 ;  /* 0x00000002030075a7 */ /* 0x008724000800017f */
[----:B----4-:R-:W-:Y:S05]  /*15d70*/  @!P0 NANOSLEEP.SYNCS 0x989680 ;  /* 0x009896800000895d */ /* 0x010fea0003900000 */
[----:B------:R-:W4:Y:S02]  /*15d80*/  @!P0 SYNCS.PHASECHK.TRANS64 P0, [R3+URZ], R2 ;  /* 0x00000002030085a7 */ /* 0x000f24000800007f */
[----:B----4-:R-:W-:Y:S05]  /*15d90*/  @!P0 BRA `(.L_x_1953) ;  /* 0xfffffffc00f08947 */ /* 0x010fea000383ffff */
.L_x_1946:
[----:B------:R-:W-:Y:S05]  /*15da0*/  BSYNC B0 ;  /* 0x0000000000007941 */ /* 0x000fea0003800000 */
.L_x_1945:
[----:B------:R-:W-:Y:S05]  /*15db0*/  EXIT ;  /* 0x000000000000794d */ /* 0x000fea0003800000 */
.L_x_1758:
[----:B0-----:R0:W1:Y:S02]  /*15dc0*/  SYNCS.PHASECHK.TRANS64.TRYWAIT P0, [R3+URZ+0x22800], R0 ;  /* 0x02280000030075a7 */ /* 0x001064000800017f */
[----:B-1----:R-:W-:Y:S05]  /*15dd0*/  @!P0 NANOSLEEP.SYNCS 0x989680 ;  /* 0x009896800000895d */ /* 0x002fea0003900000 */
[----:B------:R-:W1:Y:S02]  /*15de0*/  @!P0 SYNCS.PHASECHK.TRANS64 P0, [R3+URZ+0x22800], R0 ;  /* 0x02280000030085a7 */ /* 0x000e64000800007f */
[----:B-1----:R-:W-:Y:S05]  /*15df0*/  @!P0 BRA `(.L_x_1758) ;  /* 0xfffffffc00f08947 */ /* 0x002fea000383ffff */
[----:B------:R-:W-:Y:S05]  /*15e00*/  BRA `(.L_x_1954) ;  /* 0xfffffebc00b07947 */ /* 0x000fea000383ffff */
.L_x_1762:
[----:B-1----:R-:W-:-:S04]  /*15e10*/  IMAD.U32 R5, RZ, RZ, UR23 ;  /* 0x00000017ff057e24 */ /* 0x002fc8000f8e00ff */
[----:B------:R1:W2:Y:S03]  /*15e20*/  SYNCS.PHASECHK.TRANS64.TRYWAIT P1, [R5+URZ+0x22830], R10 ;  /* 0x0228300a050075a7 */ /* 0x0002a6000802017f */
[----:B--2---:R-:W-:Y:S05]  /*15e30*/  @!P1 NANOSLEEP.SYNCS 0x989680 ;  /* 0x009896800000995d */ /* 0x004fea0003900000 */
[----:B------:R-:W2:Y:S02]  /*15e40*/  @!P1 SYNCS.PHASECHK.TRANS64 P1, [R5+URZ+0x22830], R10 ;  /* 0x0228300a050095a7 */ /* 0x000ea4000802007f */
[----:B--2---:R-:W-:Y:S05]  /*15e50*/  @!P1 BRA `(.L_x_1762) ;  /* 0xfffffffc00ec9947 */ /* 0x004fea000383ffff */
[----:B------:R-:W-:Y:S05]  /*15e60*/  BRA `(.L_x_1761) ;  /* 0xfffffebc00d87947 */ /* 0x000fea000383ffff */
.L_x_1774:
[----:B-1----:R-:W-:-:S04]  /*15e70*/  IMAD.U32 R11, RZ, RZ, UR23 ;  /* 0x00000017ff0b7e24 */ /* 0x002fc8000f8e00ff */
[----:B------:R1:W2:Y:S03]  /*15e80*/  SYNCS.PHASECHK.TRANS64.TRYWAIT P1, [R11+URZ+0x22850], R10 ;  /* 0x0228500a0b0075a7 */ /* 0x0002a6000802017f */
[----:B--2---:R-:W-:Y:S05]  /*15e90*/  @!P1 NANOSLEEP.SYNCS 0x989680 ;  /* 0x009896800000995d */ /* 0x004fea0003900000 */
[----:B------:R-:W2:Y:S02]  /*15ea0*/  @!P1 SYNCS.PHASECHK.TRANS64 P1, [R11+URZ+0x22850], R10 ;  /* 0x0228500a0b0095a7 */ /* 0x000ea4000802007f */
[----:B--2---:R-:W-:Y:S05]  /*15eb0*/  @!P1 BRA `(.L_x_1774) ;  /* 0xfffffffc00ec9947 */ /* 0x004fea000383ffff */
[----:B------:R-:W-:Y:S05]  /*15ec0*/  BRA `(.L_x_1773) ;  /* 0xfffffee800187947 */ /* 0x000fea000383ffff */
.L_x_1782:
[----:B-1----:R-:W-:-:S04]  /*15ed0*/  IMAD.U32 R7, RZ, RZ, UR28 ;  /* 0x0000001cff077e24 */ /* 0x002fc8000f8e00ff */
[----:B------:R1:W2:Y:S03]  /*15ee0*/  SYNCS.PHASECHK.TRANS64.TRYWAIT P1, [R7+URZ+0x22830], R8 ;  /* 0x02283008070075a7 */ /* 0x0002a6000802017f */
[----:B--2---:R-:W-:Y:S05]  /*15ef0*/  @!P1 NANOSLEEP.SYNCS 0x989680 ;  /* 0x009896800000995d */ /* 0x004fea0003900000 */
[----:B------:R-:W2:Y:S02]  /*15f00*/  @!P1 SYNCS.PHASECHK.TRANS64 P1, [R7+URZ+0x22830], R8 ;  /* 0x02283008070095a7 */ /* 0x000ea4000802007f */
[----:B--2---:R-:W-:Y:S05]  /*15f10*/  @!P1 BRA `(.L_x_1782) ;  /* 0xfffffffc00ec9947 */ /* 0x004fea000383ffff */
[----:B------:R-:W-:Y:S05]  /*15f20*/  BRA `(.L_x_1781) ;  /* 0xfffffeec00ac7947 */ /* 0x000fea000383ffff */
.L_x_1794:
[----:B-1----:R1:W2:Y:S02]  /*15f30*/  SYNCS.PHASECHK.TRANS64.TRYWAIT P1, [R177+URZ+0x22850], R8 ;  /* 0x02285008b10075a7 */ /* 0x0022a4000802017f */
[----:B--2---:R-:W-:Y:S05]  /*15f40*/  @!P1 NANOSLEEP.SYNCS 0x989680 ;  /* 0x009896800000995d */ /* 0x004fea0003900000 */
[----:B------:R-:W2:Y:S02]  /*15f50*/  @!P1 SYNCS.PHASECHK.TRANS64 P1, [R177+URZ+0x22850], R8 ;  /* 0x02285008b10095a7 */ /* 0x000ea4000802007f */
[----:B--2---:R-:W-:Y:S05]  /*15f60*/  @!P1 BRA `(.L_x_1794) ;  /* 0xfffffffc00f09947 */ /* 0x004fea000383ffff */
[----:B------:R-:W-:Y:S05]  /*15f70*/  BRA `(.L_x_1793) ;  /* 0xffffff1c00f87947 */ /* 0x000fea000383ffff */
.L_x_1803:
[----:B-1----:R-:W-:-:S04]  /*15f80*/  IMAD.U32 R4, RZ, RZ, UR26 ;  /* 0x0000001aff047e24 */ /* 0x002fc8000f8e00ff */
[----:B------:R1:W2:Y:S03]  /*15f90*/  SYNCS.PHASECHK.TRANS64.TRYWAIT P2, [R4+URZ+0x22830], R3 ;  /* 0x02283003040075a7 */ /* 0x0002a6000804017f */
[----:B--2---:R-:W-:Y:S05]  /*15fa0*/  @!P2 NANOSLEEP.SYNCS 0x989680 ;  /* 0x009896800000a95d */ /* 0x004fea0003900000 */
[----:B------:R-:W2:Y:S02]  /*15fb0*/  @!P2 SYNCS.PHASECHK.TRANS64 P2, [R4+URZ+0x22830], R3 ;  /* 0x022830030400a5a7 */ /* 0x000ea4000804007f */
[----:B--2---:R-:W-:Y:S05]  /*15fc0*/  @!P2 BRA `(.L_x_1803) ;  /* 0xfffffffc00eca947 */ /* 0x004fea000383ffff */
[----:B------:R-:W-:Y:S05]  /*15fd0*/  BRA `(.L_x_1802) ;  /* 0xffffff2400bc7947 */ /* 0x000fea000383ffff */
.L_x_1807:
[----:B-1----:R1:W2:Y:S02]  /*15fe0*/  SYNCS.PHASECHK.TRANS64.TRYWAIT P2, [R178+URZ+0x22850], R3 ;  /* 0x02285003b20075a7 */ /* 0x0022a4000804017f */
[----:B--2---:R-:W-:Y:S05]  /*15ff0*/  @!P2 NANOSLEEP.SYNCS 0x989680 ;  /* 0x009896800000a95d */ /* 0x004fea0003900000 */
[----:B------:R-:W2:Y:S02]  /*16000*/  @!P2 SYNCS.PHASECHK.TRANS64 P2, [R178+URZ+0x22850], R3 ;  /* 0x02285003b200a5a7 */ /* 0x000ea4000804007f */
[----:B--2---:R-:W-:Y:S05]  /*16010*/  @!P2 BRA `(.L_x_1807) ;  /* 0xfffffffc00f0a947 */ /* 0x004fea000383ffff */
[----:B------:R-:W-:Y:S05]  /*16020*/  BRA `(.L_x_1806) ;  /* 0xffffff4400607947 */ /* 0x000fea000383ffff */
.L_x_1813:
[----:B-1----:R-:W-:-:S04]  /*16030*/  IMAD.U32 R5, RZ, RZ, UR28 ;  /* 0x0000001cff057e24 */ /* 0x002fc8000f8e00ff */
[----:B------:R1:W2:Y:S03]  /*16040*/  SYNCS.PHASECHK.TRANS64.TRYWAIT P1, [R5+URZ+0x22830], R6 ;  /* 0x02283006050075a7 */ /* 0x0002a6000802017f */
[----:B--2---:R-:W-:Y:S05]  /*16050*/  @!P1 NANOSLEEP.SYNCS 0x989680 ;  /* 0x009896800000995d */ /* 0x004fea0003900000 */
[----:B------:R-:W2:Y:S02]  /*16060*/  @!P1 SYNCS.PHASECHK.TRANS64 P1, [R5+URZ+0x22830], R6 ;  /* 0x02283006050095a7 */ /* 0x000ea4000802007f */
[----:B--2---:R-:W-:Y:S05]  /*16070*/  @!P1 BRA `(.L_x_1813) ;  /* 0xfffffffc00ec9947 */ /* 0x004fea000383ffff */
[----:B------:R-:W-:Y:S05]  /*16080*/  BRA `(.L_x_1812) ;  /* 0xffffff4800787947 */ /* 0x000fea000383ffff */
.L_x_1825:
[----:B-1----:R1:W2:Y:S02]  /*16090*/  SYNCS.PHASECHK.TRANS64.TRYWAIT P1, [R181+URZ+0x22850], R6 ;  /* 0x02285006b50075a7 */ /* 0x0022a4000802017f */
[----:B--2---:R-:W-:Y:S05]  /*160a0*/  @!P1 NANOSLEEP.SYNCS 0x989680 ;  /* 0x009896800000995d */ /* 0x004fea0003900000 */
[----:B------:R-:W2:Y:S02]  /*160b0*/  @!P1 SYNCS.PHASECHK.TRANS64 P1, [R181+URZ+0x22850], R6 ;  /* 0x02285006b50095a7 */ /* 0x000ea4000802007f */
[----:B--2---:R-:W-:Y:S05]  /*160c0*/  @!P1 BRA `(.L_x_1825) ;  /* 0xfffffffc00f09947 */ /* 0x004fea000383ffff */
[----:B------:R-:W-:Y:S05]  /*160d0*/  BRA `(.L_x_1824) ;  /* 0xffffff7800c47947 */ /* 0x000fea000383ffff */
.L_x_1862:
[----:B------:R-:W-:Y:S02]  /*160e0*/  IMAD.MOV.U32 R13, RZ, RZ, R4 ;  /* 0x000000ffff0d7224 */ /* 0x000fe400078e0004 */
[----:B------:R-:W-:Y:S02]  /*160f0*/  IMAD.MOV.U32 R12, RZ, RZ, RZ ;  /* 0x000000ffff0c7224 */ /* 0x000fe400078e00ff */
[----:B------:R-:W-:Y:S02]  /*16100*/  IMAD.MOV.U32 R11, RZ, RZ, 0x1f ;  /* 0x0000001fff0b7424 */ /* 0x000fe400078e00ff */
[----:B------:R-:W-:-:S07]  /*16110*/  IMAD.MOV.U32 R15, RZ, RZ, -0x1 ;  /* 0xffffffffff0f7424 */ /* 0x000fce00078e00ff */
[----:B0-----:R-:W-:Y:S05]  /*16120*/  WARPSYNC.COLLECTIVE R15, `(.L_x_1955) ;  /* 0x000000000f087348 */ /* 0x001fea0003c00000 */
[----:B------:R1:W2:Y:S02]  /*16130*/  SHFL.IDX P6, R14, R13, R12, R11 ;  /* 0x0000000c0d0e7389 */ /* 0x0002a400000c000b */
[----:B012---:R-:W-:Y:S01]  /*16140*/  ENDCOLLECTIVE ;  /* 0x000000000000791b */ /* 0x007fe20003800000 */
.L_x_1955:
[----:B------:R-:W-:Y:S05]  /*16150*/  BRA `(.L_x_1956) ;  /* 0xffffffc000987947 */ /* 0x000fea000383ffff */
.L_x_1864:
[----:B------:R-:W-:Y:S01]  /*16160*/  BSSY B0, `(.L_x_1957) ;  /* 0x0000006000007945 */ /* 0x000fe20003800000 */
[----:B------:R-:W-:-:S07]  /*16170*/  IMAD.MOV.U32 R15, RZ, RZ, -0x1 ;  /* 0xffffffffff0f7424 */ /* 0x000fce00078e00ff */
[----:B01----:R-:W-:Y:S05]  /*16180*/  WARPSYNC.COLLECTIVE R15, `(.L_x_1958) ;  /* 0x000000000f0c7348 */ /* 0x003fea0003c00000 */
[----:B------:R-:W-:Y:S02]  /*16190*/  ELECT P6, UR62, PT ;  /* 0x00000000003e782f */ /* 0x000fe400038c0000 */
[----:B------:R-:W-:Y:S01]  /*161a0*/  MOV R14, UR62 ;  /* 0x0000003e000e7c02 */ /* 0x000fe20008000f00 */
[----:B01----:R-:W-:Y:S10]  /*161b0*/  ENDCOLLECTIVE ;  /* 0x000000000000791b */ /* 0x003ff40003800000 */
.L_x_1958:
[----:B------:R-:W-:Y:S05]  /*161c0*/  BSYNC B0 ;  /* 0x0000000000007941 */ /* 0x000fea0003800000 */
.L_x_1957:
[----:B------:R-:W-:Y:S05]  /*161d0*/  BRA `(.L_x_1959) ;  /* 0xffffffc0009c7947 */ /* 0x000fea000383ffff */
.L_x_1866:
[----:B0-----:R0:W2:Y:S02]  /*161e0*/  SYNCS.PHASECHK.TRANS64.TRYWAIT P0, [R3+URZ+0x22840], R0 ;  /* 0x02284000030075a7 */ /* 0x0010a4000800017f */
[----:B--2---:R-:W-:Y:S05]  /*161f0*/  @!P0 NANOSLEEP.SYNCS 0x989680 ;  /* 0x009896800000895d */ /* 0x004fea0003900000 */
[----:B------:R-:W2:Y:S02]  /*16200*/  @!P0 SYNCS.PHASECHK.TRANS64 P0, [R3+URZ+0x22840], R0 ;  /* 0x02284000030085a7 */ /* 0x000ea4000800007f */
[----:B--2---:R-:W-:Y:S05]  /*16210*/  @!P0 BRA `(.L_x_1866) ;  /* 0xfffffffc00f08947 */ /* 0x004fea000383ffff */
[----:B------:R-:W-:Y:S05]  /*16220*/  BRA `(.L_x_1960) ;  /* 0xffffffc400007947 */ /* 0x000fea000383ffff */
.L_x_1870:
[----:B------:R-:W-:Y:S01]  /*16230*/  IMAD.MOV.U32 R13, RZ, RZ, R4 ;  /* 0x000000ffff0d7224 */ /* 0x000fe200078e0004 */
[----:B------:R-:W-:Y:S01]  /*16240*/  LOP3.LUT R9, R9, 0x7f, RZ, 0xc0, !PT ;  /* 0x0000007f09097812 */ /* 0x000fe200078ec0ff */
[----:B------:R-:W-:Y:S02]  /*16250*/  IMAD.MOV.U32 R12, RZ, RZ, RZ ;  /* 0x000000ffff0c7224 */ /* 0x000fe400078e00ff */
[----:B------:R-:W-:Y:S01]  /*16260*/  IMAD.MOV.U32 R11, RZ, RZ, 0x181f ;  /* 0x0000181fff0b7424 */ /* 0x000fe200078e00ff */
[----:B------:R-:W-:Y:S01]  /*16270*/  SHF.R.U32.HI R9, RZ, 0x3, R9 ;  /* 0x00000003ff097819 */ /* 0x000fe20000011609 */
[----:B------:R-:W-:-:S04]  /*16280*/  IMAD.MOV.U32 R15, RZ, RZ, -0x1 ;  /* 0xffffffffff0f7424 */ /* 0x000fc800078e00ff */
[----:B------:R-:W-:-:S07]  /*16290*/  VIADD R2, R9, UR40 ;  /* 0x0000002809027c36 */ /* 0x000fce0008000000 */
[----:B-----5:R-:W-:Y:S05]  /*162a0*/  WARPSYNC.COLLECTIVE R15, `(.L_x_1961) ;  /* 0x000000000f087348 */ /* 0x020fea0003c00000 */
[----:B------:R0:W1:Y:S02]  /*162b0*/  SHFL.IDX P6, R14, R13, R12, R11 ;  /* 0x0000000c0d0e7389 */ /* 0x00006400000c000b */
[----:B01---5:R-:W-:Y:S01]  /*162c0*/  ENDCOLLECTIVE ;  /* 0x000000000000791b */ /* 0x023fe20003800000 */
.L_x_1961:
[----:B------:R-:W0:Y:S01]  /*162d0*/  S2R R9, SR_TID.X ;  /* 0x0000000000097919 */ /* 0x000e220000002100 */
[----:B------:R-:W-:Y:S02]  /*162e0*/  IMAD.MOV.U32 R13, RZ, RZ, R0 ;  /* 0x000000ffff0d7224 */ /* 0x000fe400078e0000 */
[----:B------:R-:W-:-:S07]  /*162f0*/  IMAD.MOV.U32 R5, RZ, RZ, R14 ;  /* 0x000000ffff057224 */ /* 0x000fce00078e000e */
[----:B0-----:R-:W-:Y:S05]  /*16300*/  WARPSYNC.COLLECTIVE R15, `(.L_x_1962) ;  /* 0x000000000f087348 */ /* 0x001fea0003c00000 */
[----:B------:R1:W2:Y:S02]  /*16310*/  SHFL.IDX P6, R14, R13, R12, R11 ;  /* 0x0000000c0d0e7389 */ /* 0x0002a400000c000b */
[----:B012---:R-:W-:Y:S01]  /*16320*/  ENDCOLLECTIVE ;  /* 0x000000000000791b */ /* 0x007fe20003800000 */
.L_x_1962:
[----:B------:R-:W-:Y:S02]  /*16330*/  ULDC UR4, c[0x0][0x288] ;  /* 0x0000a20000047ab9 */ /* 0x000fe40000000800 */
[----:B------:R-:W-:-:S05]  /*16340*/  IMAD R3, R7, UR4, RZ ;  /* 0x0000000407037c24 */ /* 0x000fca000f8e02ff */
[----:B------:R-:W-:Y:S01]  /*16350*/  ISETP.GE.AND P1, PT, R2, R3, PT ;  /* 0x000000030200720c */ /* 0x000fe20003f26270 */
[----:B------:R-:W-:Y:S02]  /*16360*/  IMAD.MOV.U32 R13, RZ, RZ, R4 ;  /* 0x000000ffff0d7224 */ /* 0x000fe400078e0004 */
[----:B------:R-:W-:Y:S02]  /*16370*/  IMAD.MOV.U32 R12, RZ, RZ, 0x1 ;  /* 0x00000001ff0c7424 */ /* 0x000fe400078e00ff */
[----:B------:R-:W-:-:S08]  /*16380*/  IMAD.MOV.U32 R6, RZ, RZ, R14 ;  /* 0x000000ffff067224 */ /* 0x000fd000078e000e */
[----:B------:R-:W-:Y:S05]  /*16390*/  WARPSYNC.COLLECTIVE R15, `(.L_x_1963) ;  /* 0x000000000f087348 */ /* 0x000fea0003c00000 */
[----:B------:R0:W1:Y:S02]  /*163a0*/  SHFL.IDX P6, R14, R13, R12, R11 ;  /* 0x0000000c0d0e7389 */ /* 0x00006400000c000b */
[----:B01----:R-:W-:Y:S01]  /*163b0*/  ENDCOLLECTIVE ;  /* 0x000000000000791b */ /* 0x003fe20003800000 */
.L_x_1963:
[----:B------:R-:W-:-:S05]  /*163c0*/  @!P1 LEA R6, P2, R8, R6, 0x1 ;  /* 0x0000000608069211 */ /* 0x000fca00078408ff */
[----:B------:R-:W-:-:S04]  /*163d0*/  @!P1 IMAD.X R5, RZ, RZ, R5, P2 ;  /* 0x000000ffff059224 */ /* 0x000fc800010e0605 */
[----:B------:R-:W-:Y:S02]  /*163e0*/  @!P1 IMAD.MOV.U32 R7, RZ, RZ, R5 ;  /* 0x000000ffff079224 */ /* 0x000fe400078e0005 */
[----:B------:R-:W-:Y:S02]  /*163f0*/  IMAD.MOV.U32 R13, RZ, RZ, R0 ;  /* 0x000000ffff0d7224 */ /* 0x000fe400078e0000 */
[C---:B------:R-:W-:Y:S01]  /*16400*/  VIADD R5, R2.reuse, 0x10 ;  /* 0x0000001002057836 */ /* 0x040fe20000000000 */
[----:B------:R-:W-:Y:S01]  /*16410*/  @!PT LDS RZ, [RZ] ;  /* 0x00000000fffff984 */ /* 0x000fe20000000800 */
[----:B------:R-:W-:Y:S01]  /*16420*/  @!PT LDS RZ, [RZ] ;  /* 0x00000000fffff984 */ /* 0x000fe20000000800 */
[----:B------:R-:W-:Y:S01]  /*16430*/  @!PT LDS RZ, [RZ] ;  /* 0x00000000fffff984 */ /* 0x000fe20000000800 */
[----:B------:R0:W-:Y:S04]  /*16440*/  @!P1 LDGSTS.E.BYPASS.LTC128B.128 [R10+0x18400], desc[UR46][R6.64], !P0 ;  /* 0x18400000060a9fae */ /* 0x0001e8000c101d6e */
[----:B------:R-:W-:Y:S01]  /*16450*/  ISETP.GE.AND P1, PT, R5, R3, PT ;  /* 0x000000030500720c */ /* 0x000fe20003f26270 */
[----:B------:R-:W-:-:S02]  /*16460*/  VIADD R5, R2, 0x20 ;  /* 0x0000002002057836 */ /* 0x000fc40000000000 */
[----:B------:R-:W-:-:S10]  /*16470*/  IMAD.MOV.U32 R8, RZ, RZ, R14 ;  /* 0x000000ffff087224 */ /* 0x000fd400078e000e */
[----:B0-----:R-:W-:Y:S05]  /*16480*/  WARPSYNC.COLLECTIVE R15, `(.L_x_1964) ;  /* 0x000000000f087348 */ /* 0x001fea0003c00000 */
[----:B------:R1:W2:Y:S02]  /*16490*/  SHFL.IDX P6, R14, R13, R12, R11 ;  /* 0x0000000c0d0e7389 */ /* 0x0002a400000c000b */
[----:B012---:R-:W-:Y:S01]  /*164a0*/  ENDCOLLECTIVE ;  /* 0x000000000000791b */ /* 0x007fe20003800000 */
.L_x_1964:
[----:B------:R-:W-:-:S05]  /*164b0*/  IMAD.SHL.U32 R7, R9, 0x8, RZ ;  /* 0x0000000809077824 */ /* 0x000fca00078e00ff */
[----:B------:R-:W-:Y:S01]  /*164c0*/  LOP3.LUT R7, R7, 0x38, RZ, 0xc0, !PT ;  /* 0x0000003807077812 */ /* 0x000fe200078ec0ff */
[----:B------:R-:W-:Y:S02]  /*164d0*/  IMAD.MOV.U32 R13, RZ, RZ, R4 ;  /* 0x000000ffff0d7224 */ /* 0x000fe400078e0004 */
[----:B------:R-:W-:Y:S02]  /*164e0*/  IMAD.MOV.U32 R12, RZ, RZ, 0x2 ;  /* 0x00000002ff0c7424 */ /* 0x000fe400078e00ff */
[----:B------:R-:W-:-:S07]  /*164f0*/  IMAD.MOV.U32 R9, RZ, RZ, R14 ;  /* 0x000000ffff097224 */ /* 0x000fce00078e000e */
[----:B------:R-:W-:Y:S05]  /*16500*/  WARPSYNC.COLLECTIVE R15, `(.L_x_1965) ;  /* 0x000000000f087348 */ /* 0x000fea0003c00000 */
[----:B------:R0:W1:Y:S02]  /*16510*/  SHFL.IDX P6, R14, R13, R12, R11 ;  /* 0x0000000c0d0e7389 */ /* 0x00006400000c000b */
[----:B01----:R-:W-:Y:S01]  /*16520*/  ENDCOLLECTIVE ;  /* 0x000000000000791b */ /* 0x003fe20003800000 */
.L_x_1965:
[----:B------:R-:W-:Y:S02]  /*16530*/  @!P1 LEA R6, P2, R7, R9, 0x1 ;  /* 0x0000000907069211 */ /* 0x000fe400078408ff */
[----:B------:R-:W0:Y:S03]  /*16540*/  S2R R9, SR_TID.X ;  /* 0x0000000000097919 */ /* 0x000e260000002100 */
[----:B------:R-:W-:Y:S02]  /*16550*/  @!P1 IMAD.X R7, RZ, RZ, R8, P2 ;  /* 0x000000ffff079224 */ /* 0x000fe400010e0608 */
[----:B------:R-:W-:-:S03]  /*16560*/  VIADD R8, R2, 0x60 ;  /* 0x0000006002087836 */ /* 0x000fc60000000000 */
[----:B------:R-:W-:Y:S01]  /*16570*/  @!PT LDS RZ, [RZ] ;  /* 0x00000000fffff984 */ /* 0x000fe20000000800 */
[----:B------:R-:W-:Y:S01]  /*16580*/  @!PT LDS RZ, [RZ] ;  /* 0x00000000fffff984 */ /* 0x000fe20000000800 */
[----:B------:R-:W-:Y:S01]  /*16590*/  @!PT LDS RZ, [RZ] ;  /* 0x00000000fffff984 */ /* 0x000fe20000000800 */
[----:B------:R1:W-:Y:S01]  /*165a0*/  @!P1 LDGSTS.E.BYPASS.LTC128B.128 [R10+0x18c00], desc[UR46][R6.64], !P0 ;  /* 0x18c00000060a9fae */ /* 0x0003e2000c101d6e */
[----:B------:R-:W-:Y:S01]  /*165b0*/  IMAD.MOV.U32 R13, RZ, RZ, R0 ;  /* 0x000000ffff0d7224 */ /* 0x000fe200078e0000 */
[----:B------:R-:W-:Y:S01]  /*165c0*/  ISETP.GE.AND P1, PT, R5, R3, PT ;  /* 0x000000030500720c */ /* 0x000fe20003f26270 */
[----:B------:R-:W-:-:S12]  /*165d0*/  IMAD.MOV.U32 R5, RZ, RZ, R14 ;  /* 0x000000ffff057224 */ /* 0x000fd800078e000e */
[----:B01----:R-:W-:Y:S05]  /*165e0*/  WARPSYNC.COLLECTIVE R15, `(.L_x_1966) ;  /* 0x000000000f087348 */ /* 0x003fea0003c00000 */
[----:B------:R2:W3:Y:S02]  /*165f0*/  SHFL.IDX P6, R14, R13, R12, R11 ;  /* 0x0000000c0d0e7389 */ /* 0x0004e400000c000b */
[----:B0123--:R-:W-:Y:S01]  /*16600*/  ENDCOLLECTIVE ;  /* 0x000000000000791b */ /* 0x00ffe20003800000 */
.L_x_1966:
[----:B------:R-:W-:Y:S02]  /*16610*/  IMAD.SHL.U32 R9, R9, 0x8, RZ ;  /* 0x0000000809097824 */ /* 0x000fe400078e00ff */
[----:B------:R-:W-:Y:S02]  /*16620*/  IMAD.MOV.U32 R13, RZ, RZ, R4 ;  /* 0x000000ffff0d7224 */ /* 0x000fe400078e0004 */
[----:B------:R-:W-:Y:S01]  /*16630*/  IMAD.MOV.U32 R12, RZ, RZ, 0x3 ;  /* 0x00000003ff0c7424 */ /* 0x000fe200078e00ff */
[----:B------:R-:W-:Y:S01]  /*16640*/  LOP3.LUT R9, R9, 0x38, RZ, 0xc0, !PT ;  /* 0x0000003809097812 */ /* 0x000fe200078ec0ff */
[----:B------:R-:W-:-:S07]  /*16650*/  IMAD.MOV.U32 R6, RZ, RZ, R14 ;  /* 0x000000ffff067224 */ /* 0x000fce00078e000e */
[----:B------:R-:W-:Y:S05]  /*16660*/  WARPSYNC.COLLECTIVE R15, `(.L_x_1967) ;  /* 0x000000000f087348 */ /* 0x000fea0003c00000 */
[----:B------:R0:W1:Y:S02]  /*16670*/  SHFL.IDX P6, R14, R13, R12, R11 ;  /* 0x0000000c0d0e7389 */ /* 0x00006400000c000b */
[----:B01----:R-:W-:Y:S01]  /*16680*/  ENDCOLLECTIVE ;  /* 0x000000000000791b */ /* 0x003fe20003800000 */
.L_x_1967:
[----:B------:R-:W-:-:S05]  /*16690*/  @!P1 LEA R6, P2, R9, R6, 0x1 ;  /* 0x0000000609069211 */ /* 0x000fca00078408ff */
[----:B------:R-:W-:-:S04]  /*166a0*/  @!P1 IMAD.X R5, RZ, RZ, R5, P2 ;  /* 0x000000ffff059224 */ /* 0x000fc800010e0605 */
[----:B------:R-:W-:Y:S02]  /*166b0*/  @!P1 IMAD.MOV.U32 R7, RZ, RZ, R5 ;  /* 0x000000ffff079224 */ /* 0x000fe400078e0005 */
[----:B------:R-:W-:Y:S02]  /*166c0*/  VIADD R5, R2, 0x30 ;  /* 0x0000003002057836 */ /* 0x000fe40000000000 */
[----:B------:R-:W-:Y:S01]  /*166d0*/  IMAD.MOV.U32 R13, RZ, RZ, R0 ;  /* 0x000000ffff0d7224 */ /* 0x000fe200078e0000 */
[----:B------:R-:W-:Y:S01]  /*166e0*/  @!PT LDS RZ, [RZ] ;  /* 0x00000000fffff984 */ /* 0x000fe20000000800 */
[----:B------:R-:W-:Y:S01]  /*166f0*/  @!PT LDS RZ, [RZ] ;  /* 0x00000000fffff984 */ /* 0x000fe20000000800 */
[----:B------:R-:W-:Y:S01]  /*16700*/  @!PT LDS RZ, [RZ] ;  /* 0x00000000fffff984 */ /* 0x000fe20000000800 */
[----:B------:R0:W-:Y:S02]  /*16710*/  @!P1 LDGSTS.E.BYPASS.LTC128B.128 [R10+0x19400], desc[UR46][R6.64], !P0 ;  /* 0x19400000060a9fae */ /* 0x0001e4000c101d6e */
[----:B------:R-:W-:Y:S01]  /*16720*/  ISETP.GE.AND P1, PT, R5, R3, PT ;  /* 0x000000030500720c */ /* 0x000fe20003f26270 */
[----:B------:R-:W-:-:S12]  /*16730*/  IMAD.MOV.U32 R5, RZ, RZ, R14 ;  /* 0x000000ffff057224 */ /* 0x000fd800078e000e */
[----:B0-----:R-:W-:Y:S05]  /*16740*/  WARPSYNC.COLLECTIVE R15, `(.L_x_1968) ;  /* 0x000000000f087348 */ /* 0x001fea0003c00000 */
[----:B------:R1:W2:Y:S02]  /*16750*/  SHFL.IDX P6, R14, R13, R12, R11 ;  /* 0x0000000c0d0e7389 */ /* 0x0002a400000c000b */
[----:B012---:R-:W-:Y:S01]  /*16760*/  ENDCOLLECTIVE ;  /* 0x000000000000791b */ /* 0x007fe20003800000 */
.L_x_1968:
[----:B------:R-:W-:Y:S02]  /*16770*/  IMAD.MOV.U32 R13, RZ, RZ, R4 ;  /* 0x000000ffff0d7224 */ /* 0x000fe400078e0004 */
[----:B------:R-:W-:Y:S02]  /*16780*/  IMAD.MOV.U32 R12, RZ, RZ, 0x4 ;  /* 0x00000004ff0c7424 */ /* 0x000fe400078e00ff */
[----:B------:R-:W-:-:S07]  /*16790*/  IMAD.MOV.U32 R6, RZ, RZ, R14 ;  /* 0x000000ffff067224 */ /* 0x000fce00078e000e */
[----:B------:R-:W-:Y:S05]  /*167a0*/  WARPSYNC.COLLECTIVE R15, `(.L_x_1969) ;  /* 0x000000000f087348 */ /* 0x000fea0003c00000 */
[----:B------:R0:W1:Y:S02]  /*167b0*/  SHFL.IDX P6, R14, R13, R12, R11 ;  /* 0x0000000c0d0e7389 */ /* 0x00006400000c000b */
[----:B01----:R-:W-:Y:S01]  /*167c0*/  ENDCOLLECTIVE ;  /* 0x000000000000791b */ /* 0x003fe20003800000 */
.L_x_1969:
        /* <DEDUP_REMOVED lines=14> */
.L_x_1970:
[----:B------:R-:W-:Y:S02]  /*168b0*/  IMAD.MOV.U32 R13, RZ, RZ, R4 ;  /* 0x000000ffff0d7224 */ /* 0x000fe400078e0004 */
[----:B------:R-:W-:Y:S02]  /*168c0*/  IMAD.MOV.U32 R12, RZ, RZ, 0x5 ;  /* 0x00000005ff0c7424 */ /* 0x000fe400078e00ff */
[----:B------:R-:W-:-:S07]  /*168d0*/  IMAD.MOV.U32 R6, RZ, RZ, R14 ;  /* 0x000000ffff067224 */ /* 0x000fce00078e000e */
[----:B------:R-:W-:Y:S05]  /*168e0*/  WARPSYNC.COLLECTIVE R15, `(.L_x_1971) ;  /* 0x000000000f087348 */ /* 0x000fea0003c00000 */
[----:B------:R0:W1:Y:S02]  /*168f0*/  SHFL.IDX P6, R14, R13, R12, R11 ;  /* 0x0000000c0d0e7389 */ /* 0x00006400000c000b */
[----:B01----:R-:W-:Y:S01]  /*16900*/  ENDCOLLECTIVE ;  /* 0x000000000000791b */ /* 0x003fe20003800000 */
.L_x_1971:
        /* <DEDUP_REMOVED lines=14> */
.L_x_1972:
[----:B------:R-:W-:Y:S02]  /*169f0*/  IMAD.MOV.U32 R13, RZ, RZ, R4 ;  /* 0x000000ffff0d7224 */ /* 0x000fe400078e0004 */
[----:B------:R-:W-:Y:S02]  /*16a00*/  IMAD.MOV.U32 R12, RZ, RZ, 0x6 ;  /* 0x00000006ff0c7424 */ /* 0x000fe400078e00ff */
[----:B------:R-:W-:-:S07]  /*16a10*/  IMAD.MOV.U32 R6, RZ, RZ, R14 ;  /* 0x000000ffff067224 */ /* 0x000fce00078e000e */
[----:B------:R-:W-:Y:S05]  /*16a20*/  WARPSYNC.COLLECTIVE R15, `(.L_x_1973) ;  /* 0x000000000f087348 */ /* 0x000fea0003c00000 */
[----:B------:R0:W1:Y:S02]  /*16a30*/  SHFL.IDX P6, R14, R13, R12, R11 ;  /* 0x0000000c0d0e7389 */ /* 0x00006400000c000b */
[----:B01----:R-:W-:Y:S01]  /*16a40*/  ENDCOLLECTIVE ;  /* 0x000000000000791b */ /* 0x003fe20003800000 */
.L_x_1973:
[----:B------:R-:W-:-:S05]  /*16a50*/  @!P1 LEA R6, P2, R9, R6, 0x1 ;  /* 0x0000000609069211 */ /* 0x000fca00078408ff */
[----:B------:R-:W-:-:S04]  /*16a60*/  @!P1 IMAD.X R5, RZ, RZ, R5, P2 ;  /* 0x000000ffff059224 */ /* 0x000fc800010e0605 */
[----:B------:R-:W-:Y:S02]  /*16a70*/  @!P1 IMAD.MOV.U32 R7, RZ, RZ, R5 ;  /* 0x000000ffff079224 */ /* 0x000fe400078e0005 */
[----:B------:R-:W-:-:S03]  /*16a80*/  IMAD.MOV.U32 R13, RZ, RZ, R0 ;  /* 0x000000ffff0d7224 */ /* 0x000fc600078e0000 */
[----:B------:R-:W-:Y:S01]  /*16a90*/  @!PT LDS RZ, [RZ] ;  /* 0x00000000fffff984 */ /* 0x000fe20000000800 */
[----:B------:R-:W-:Y:S01]  /*16aa0*/  @!PT LDS RZ, [RZ] ;  /* 0x00000000fffff984 */ /* 0x000fe20000000800 */
[----:B------:R-:W-:Y:S01]  /*16ab0*/  @!PT LDS RZ, [RZ] ;  /* 0x00000000fffff984 */ /* 0x000fe20000000800 */
[----:B------:R0:W-:Y:S01]  /*16ac0*/  @!P1 LDGSTS.E.BYPASS.LTC128B.128 [R10+0x1ac00], desc[UR46][R6.64], !P0 ;  /* 0x1ac00000060a9fae */ /* 0x0001e2000c101d6e */
[----:B------:R-:W-:Y:S01]  /*16ad0*/  ISETP.GE.AND P1, PT, R8, R3, PT ;  /* 0x000000030800720c */ /* 0x000fe20003f26270 */
[----:B------:R-:W-:-:S12]  /*16ae0*/  IMAD.MOV.U32 R5, RZ, RZ, R14 ;  /* 0x000000ffff057224 */ /* 0x000fd800078e000e */
[----:B0-----:R-:W-:Y:S05]  /*16af0*/  WARPSYNC.COLLECTIVE R15, `(.L_x_1974) ;  /* 0x000000000f087348 */ /* 0x001fea0003c00000 */
[----:B------:R1:W2:Y:S02]  /*16b00*/  SHFL.IDX P6, R14, R13, R12, R11 ;  /* 0x0000000c0d0e7389 */ /* 0x0002a400000c000b */
[----:B012---:R-:W-:Y:S01]  /*16b10*/  ENDCOLLECTIVE ;  /* 0x000000000000791b */ /* 0x007fe20003800000 */
.L_x_1974:
[----:B------:R-:W-:Y:S02]  /*16b20*/  IMAD.MOV.U32 R13, RZ, RZ, R4 ;  /* 0x000000ffff0d7224 */ /* 0x000fe400078e0004 */
[----:B------:R-:W-:Y:S02]  /*16b30*/  IMAD.MOV.U32 R12, RZ, RZ, 0x7 ;  /* 0x00000007ff0c7424 */ /* 0x000fe400078e00ff */
[----:B------:R-:W-:-:S07]  /*16b40*/  IMAD.MOV.U32 R6, RZ, RZ, R14 ;  /* 0x000000ffff067224 */ /* 0x000fce00078e000e */
[----:B------:R-:W-:Y:S05]  /*16b50*/  WARPSYNC.COLLECTIVE R15, `(.L_x_1975) ;  /* 0x000000000f087348 */ /* 0x000fea0003c00000 */
[----:B------:R0:W1:Y:S02]  /*16b60*/  SHFL.IDX P6, R14, R13, R12, R11 ;  /* 0x0000000c0d0e7389 */ /* 0x00006400000c000b */
[----:B01----:R-:W-:Y:S01]  /*16b70*/  ENDCOLLECTIVE ;  /* 0x000000000000791b */ /* 0x003fe20003800000 */
.L_x_1975:
        /* <DEDUP_REMOVED lines=12> */
.L_x_1976:
[----:B------:R-:W-:Y:S05]  /*16c40*/  BRA `(.L_x_1977) ;  /* 0xffffffc4001c7947 */ /* 0x000fea000383ffff */
.L_x_1873:
[----:B-1----:R1:W2:Y:S02]  /*16c50*/  SYNCS.PHASECHK.TRANS64.TRYWAIT P0, [R18+URZ+0x22820], R3 ;  /* 0x02282003120075a7 */ /* 0x0022a4000800017f */
[----:B--2---:R-:W-:Y:S05]  /*16c60*/  @!P0 NANOSLEEP.SYNCS 0x989680 ;  /* 0x009896800000895d */ /* 0x004fea0003900000 */
[----:B------:R-:W2:Y:S02]  /*16c70*/  @!P0 SYNCS.PHASECHK.TRANS64 P0, [R18+URZ+0x22820], R3 ;  /* 0x02282003120085a7 */ /* 0x000ea4000800007f */
[----:B--2---:R-:W-:Y:S05]  /*16c80*/  @!P0 BRA `(.L_x_1873) ;  /* 0xfffffffc00f08947 */ /* 0x004fea000383ffff */
[----:B------:R-:W-:Y:S05]  /*16c90*/  BRA `(.L_x_1978) ;  /* 0xffffffc400847947 */ /* 0x000fea000383ffff */
.L_x_1877:
[----:B-1----:R1:W2:Y:S02]  /*16ca0*/  SYNCS.PHASECHK.TRANS64.TRYWAIT P0, [R0+URZ+0x22860], R3 ;  /* 0x02286003000075a7 */ /* 0x0022a4000800017f */
[----:B--2---:R-:W-:Y:S05]  /*16cb0*/  @!P0 NANOSLEEP.SYNCS 0x989680 ;  /* 0x009896800000895d */ /* 0x004fea0003900000 */
[----:B------:R-:W2:Y:S02]  /*16cc0*/  @!P0 SYNCS.PHASECHK.TRANS64 P0, [R0+URZ+0x22860], R3 ;  /* 0x02286003000085a7 */ /* 0x000ea4000800007f */
[----:B--2---:R-:W-:Y:S05]  /*16cd0*/  @!P0 BRA `(.L_x_1877) ;  /* 0xfffffffc00f08947 */ /* 0x004fea000383ffff */
[----:B------:R-:W-:Y:S05]  /*16ce0*/  BRA `(.L_x_1979) ;  /* 0xffffffc400a47947 */ /* 0x000fea000383ffff */
.L_x_1890:
[----:B-1----:R1:W2:Y:S02]  /*16cf0*/  SYNCS.PHASECHK.TRANS64.TRYWAIT P0, [R4+URZ+0x22840], R2 ;  /* 0x02284002040075a7 */ /* 0x0022a4000800017f */
[----:B--2---:R-:W-:Y:S05]  /*16d00*/  @!P0 NANOSLEEP.SYNCS 0x989680 ;  /* 0x009896800000895d */ /* 0x004fea0003900000 */
[----:B------:R-:W2:Y:S02]  /*16d10*/  @!P0 SYNCS.PHASECHK.TRANS64 P0, [R4+URZ+0x22840], R2 ;  /* 0x02284002040085a7 */ /* 0x000ea4000800007f */
[----:B--2---:R-:W-:Y:S05]  /*16d20*/  @!P0 BRA `(.L_x_1890) ;  /* 0xfffffffc00f08947 */ /* 0x004fea000383ffff */
[----:B------:R-:W-:Y:S05]  /*16d30*/  BRA `(.L_x_1980) ;  /* 0xffffffcc00987947 */ /* 0x000fea000383ffff */
.L_x_1895:
[----:B--2---:R2:W3:Y:S02]  /*16d40*/  SYNCS.PHASECHK.TRANS64.TRYWAIT P0, [R4+URZ+0x22860], R2 ;  /* 0x02286002040075a7 */ /* 0x0044e4000800017f */
[----:B---3--:R-:W-:Y:S05]  /*16d50*/  @!P0 NANOSLEEP.SYNCS 0x989680 ;  /* 0x009896800000895d */ /* 0x008fea0003900000 */
[----:B------:R-:W3:Y:S02]  /*16d60*/  @!P0 SYNCS.PHASECHK.TRANS64 P0, [R4+URZ+0x22860], R2 ;  /* 0x02286002040085a7 */ /* 0x000ee4000800007f */
[----:B---3--:R-:W-:Y:S05]  /*16d70*/  @!P0 BRA `(.L_x_1895) ;  /* 0xfffffffc00f08947 */ /* 0x008fea000383ffff */
[----:B------:R-:W-:Y:S05]  /*16d80*/  BRA `(.L_x_1981) ;  /* 0xffffffd000107947 */ /* 0x000fea000383ffff */
.L_x_1907:
[----:B0-----:R0:W1:Y:S02]  /*16d90*/  SYNCS.PHASECHK.TRANS64.TRYWAIT P0, [R4+URZ+0x22840], R2 ;  /* 0x02284002040075a7 */ /* 0x001064000800017f */
[----:B-1----:R-:W-:Y:S05]  /*16da0*/  @!P0 NANOSLEEP.SYNCS 0x989680 ;  /* 0x009896800000895d */ /* 0x002fea0003900000 */
[----:B------:R-:W1:Y:S02]  /*16db0*/  @!P0 SYNCS.PHASECHK.TRANS64 P0, [R4+URZ+0x22840], R2 ;  /* 0x02284002040085a7 */ /* 0x000e64000800007f */
[----:B-1----:R-:W-:Y:S05]  /*16dc0*/  @!P0 BRA `(.L_x_1907) ;  /* 0xfffffffc00f08947 */ /* 0x002fea000383ffff */
[----:B------:R-:W-:Y:S05]  /*16dd0*/  BRA `(.L_x_1982) ;  /* 0xffffffd400f47947 */ /* 0x000fea000383ffff */
.L_x_1912:
[----:B-1----:R1:W2:Y:S02]  /*16de0*/  SYNCS.PHASECHK.TRANS64.TRYWAIT P0, [R4+URZ+0x22860], R2 ;  /* 0x02286002040075a7 */ /* 0x0022a4000800017f */
[----:B--2---:R-:W-:Y:S05]  /*16df0*/  @!P0 NANOSLEEP.SYNCS 0x989680 ;  /* 0x009896800000895d */ /* 0x004fea0003900000 */
[----:B------:R-:W2:Y:S02]  /*16e00*/  @!P0 SYNCS.PHASECHK.TRANS64 P0, [R4+URZ+0x22860], R2 ;  /* 0x02286002040085a7 */ /* 0x000ea4000800007f */
[----:B--2---:R-:W-:Y:S05]  /*16e10*/  @!P0 BRA `(.L_x_1912) ;  /* 0xfffffffc00f08947 */ /* 0x004fea000383ffff */
[----:B------:R-:W-:Y:S05]  /*16e20*/  BRA `(.L_x_1983) ;  /* 0xffffffd8006c7947 */ /* 0x000fea000383ffff */
.L_x_1923:
[----:B-1----:R1:W2:Y:S02]  /*16e30*/  SYNCS.PHASECHK.TRANS64.TRYWAIT P0, [R4+URZ+0x22840], R2 ;  /* 0x02284002040075a7 */ /* 0x0022a4000800017f */
[----:B--2---:R-:W-:Y:S05]  /*16e40*/  @!P0 NANOSLEEP.SYNCS 0x989680 ;  /* 0x009896800000895d */ /* 0x004fea0003900000 */
[----:B------:R-:W2:Y:S02]  /*16e50*/  @!P0 SYNCS.PHASECHK.TRANS64 P0, [R4+URZ+0x22840], R2 ;  /* 0x02284002040085a7 */ /* 0x000ea4000800007f */
[----:B--2---:R-:W-:Y:S05]  /*16e60*/  @!P0 BRA `(.L_x_1923) ;  /* 0xfffffffc00f08947 */ /* 0x004fea000383ffff */
[----:B------:R-:W-:Y:S05]  /*16e70*/  BRA `(.L_x_1984) ;  /* 0xffffffe000347947 */ /* 0x000fea000383ffff */
.L_x_1928:
[----:B0-----:R0:W2:Y:S02]  /*16e80*/  SYNCS.PHASECHK.TRANS64.TRYWAIT P0, [R4+URZ+0x22860], R2 ;  /* 0x02286002040075a7 */ /* 0x0010a4000800017f */
[----:B--2---:R-:W-:Y:S05]  /*16e90*/  @!P0 NANOSLEEP.SYNCS 0x989680 ;  /* 0x009896800000895d */ /* 0x004fea0003900000 */
[----:B------:R-:W2:Y:S02]  /*16ea0*/  @!P0 SYNCS.PHASECHK.TRANS64 P0, [R4+URZ+0x22860], R2 ;  /* 0x02286002040085a7 */ /* 0x000ea4000800007f */
[----:B--2---:R-:W-:Y:S05]  /*16eb0*/  @!P0 BRA `(.L_x_1928) ;  /* 0xfffffffc00f08947 */ /* 0x004fea000383ffff */
[----:B------:R-:W-:Y:S05]  /*16ec0*/  BRA `(.L_x_1985) ;  /* 0xffffffe000ac7947 */ /* 0x000fea000383ffff */
.L_x_1940:
[----:B------:R-:W-:Y:S01]  /*16ed0*/  BSSY B0, `(.L_x_1986) ;  /* 0x0000008000007945 */ /* 0x000fe20003800000 */
[----:B-----5:R-:W-:Y:S02]  /*16ee0*/  IMAD.MOV.U32 R13, RZ, RZ, R2 ;  /* 0x000000ffff0d7224 */ /* 0x020fe400078e0002 */
[----:B------:R-:W-:Y:S02]  /*16ef0*/  IMAD.MOV.U32 R12, RZ, RZ, RZ ;  /* 0x000000ffff0c7224 */ /* 0x000fe400078e00ff */
[----:B------:R-:W-:Y:S02]  /*16f00*/  IMAD.MOV.U32 R11, RZ, RZ, 0x1f ;  /* 0x0000001fff0b7424 */ /* 0x000fe400078e00ff */
[----:B------:R-:W-:-:S07]  /*16f10*/  IMAD.MOV.U32 R15, RZ, RZ, -0x1 ;  /* 0xffffffffff0f7424 */ /* 0x000fce00078e00ff */
[----:B01-34-:R-:W-:Y:S05]  /*16f20*/  WARPSYNC.COLLECTIVE R15, `(.L_x_1987) ;  /* 0x000000000f087348 */ /* 0x01bfea0003c00000 */
[----:B------:R2:W0:Y:S02]  /*16f30*/  SHFL.IDX P6, R14, R13, R12, R11 ;  /* 0x0000000c0d0e7389 */ /* 0x00042400000c000b */
[----:B01234-:R-:W-:Y:S01]  /*16f40*/  ENDCOLLECTIVE ;  /* 0x000000000000791b */ /* 0x01ffe20003800000 */
.L_x_1987:
[----:B------:R-:W-:Y:S05]  /*16f50*/  BSYNC B0 ;  /* 0x0000000000007941 */ /* 0x000fea0003800000 */
.L_x_1986:
[----:B------:R-:W-:Y:S05]  /*16f60*/  BRA `(.L_x_1988) ;  /* 0xffffffe800787947 */ /* 0x000fea000383ffff */
.L_x_1943:
[----:B0-----:R0:W1:Y:S02]  /*16f70*/  SYNCS.PHASECHK.TRANS64.TRYWAIT P0, [R0+URZ+0x22820], R3 ;  /* 0x02282003000075a7 */ /* 0x001064000800017f */
[----:B-1----:R-:W-:Y:S05]  /*16f80*/  @!P0 NANOSLEEP.SYNCS 0x989680 ;  /* 0x009896800000895d */ /* 0x002fea0003900000 */
[----:B------:R-:W1:Y:S02]  /*16f90*/  @!P0 SYNCS.PHASECHK.TRANS64 P0, [R0+URZ+0x22820], R3 ;  /* 0x02282003000085a7 */ /* 0x000e64000800007f */
[----:B-1----:R-:W-:Y:S05]  /*16fa0*/  @!P0 BRA `(.L_x_1943) ;  /* 0xfffffffc00f08947 */ /* 0x002fea000383ffff */
[----:B------:R-:W-:Y:S05]  /*16fb0*/  BRA `(.L_x_1989) ;  /* 0xffffffe800c47947 */ /* 0x000fea000383ffff */
.L_x_1944:
        /* <DEDUP_REMOVED lines=8> */
[----:B0-----:R-:W-:Y:S05]  /*17040*/  WARPSYNC.COLLECTIVE R15, `(.L_x_1991) ;  /* 0x000000000f087348 */ /* 0x001fea0003c00000 */
[----:B------:R1:W2:Y:S02]  /*17050*/  SHFL.IDX P6, R14, R13, R12, R11 ;  /* 0x0000000c0d0e7389 */ /* 0x0002a400000c000b */
[----:B012---:R-:W-:Y:S01]  /*17060*/  ENDCOLLECTIVE ;  /* 0x000000000000791b */ /* 0x007fe20003800000 */
.L_x_1991:
[----:B------:R-:W-:Y:S05]  /*17070*/  BSYNC B0 ;  /* 0x0000000000007941 */ /* 0x000fea0003800000 */
.L_x_1990:
[----:B------:R-:W-:Y:S05]  /*17080*/  BRA `(.L_x_1992) ;  /* 0xffffffe800ac7947 */ /* 0x000fea000383ffff */
.L_x_1947:
[----:B------:R-:W-:Y:S01]  /*17090*/  BSSY B1, `(.L_x_1993) ;  /* 0x0000006000017945 */ /* 0x000fe20003800000 */
[----:B------:R-:W-:-:S07]  /*170a0*/  IMAD.MOV.U32 R15, RZ, RZ, -0x1 ;  /* 0xffffffffff0f7424 */ /* 0x000fce00078e00ff */
[----:B01----:R-:W-:Y:S05]  /*170b0*/  WARPSYNC.COLLECTIVE R15, `(.L_x_1994) ;  /* 0x000000000f0c7348 */ /* 0x003fea0003c00000 */
[----:B------:R-:W-:Y:S02]  /*170c0*/  ELECT P6, UR62, PT ;  /* 0x00000000003e782f */ /* 0x000fe400038c0000 */
[----:B------:R-:W-:Y:S01]  /*170d0*/  MOV R14, UR62 ;  /* 0x0000003e000e7c02 */ /* 0x000fe20008000f00 */
[----:B01----:R-:W-:Y:S10]  /*170e0*/  ENDCOLLECTIVE ;  /* 0x000000000000791b */ /* 0x003ff40003800000 */
.L_x_1994:
[----:B------:R-:W-:Y:S05]  /*170f0*/  BSYNC B1 ;  /* 0x0000000000017941 */ /* 0x000fea0003800000 */
.L_x_1993:
[----:B------:R-:W-:Y:S05]  /*17100*/  BRA `(.L_x_1995) ;  /* 0xffffffe800a47947 */ /* 0x000fea000383ffff */
.L_x_1949:
[----:B0-----:R0:W1:Y:S02]  /*17110*/  SYNCS.PHASECHK.TRANS64.TRYWAIT P0, [R6+URZ], R5 ;  /* 0x00000005060075a7 */ /* 0x001064000800017f */
[----:B-1----:R-:W-:Y:S05]  /*17120*/  @!P0 NANOSLEEP.SYNCS 0x989680 ;  /* 0x009896800000895d */ /* 0x002fea0003900000 */
[----:B------:R-:W1:Y:S02]  /*17130*/  @!P0 SYNCS.PHASECHK.TRANS64 P0, [R6+URZ], R5 ;  /* 0x00000005060085a7 */ /* 0x000e64000800007f */
[----:B-1----:R-:W-:Y:S05]  /*17140*/  @!P0 BRA `(.L_x_1949) ;  /* 0xfffffffc00f08947 */ /* 0x002fea000383ffff */
[----:B------:R-:W-:Y:S05]  /*17150*/  BRA `(.L_x_1996) ;  /* 0xffffffe800dc7947 */ /* 0x000fea000383ffff */
.L_x_1950:
[----:B-1----:R1:W2:Y:S02]  /*17160*/  SYNCS.PHASECHK.TRANS64.TRYWAIT P0, [R7+URZ], R2 ;  /* 0x00000002070075a7 */ /* 0x0022a4000800017f */
[----:B--2---:R-:W-:Y:S05]  /*17170*/  @!P0 NANOSLEEP.SYNCS 0x989680 ;  /* 0x009896800000895d */ /* 0x004fea0003900000 */
[----:B------:R-:W2:Y:S02]  /*17180*/  @!P0 SYNCS.PHASECHK.TRANS64 P0, [R7+URZ], R2 ;  /* 0x00000002070085a7 */ /* 0x000ea4000800007f */
[----:B--2---:R-:W-:Y:S05]  /*17190*/  @!P0 BRA `(.L_x_1950) ;  /* 0xfffffffc00f08947 */ /* 0x004fea000383ffff */
[----:B------:R-:W-:Y:S05]  /*171a0*/  BRA `(.L_x_1997) ;  /* 0xffffffe800d07947 */ /* 0x000fea000383ffff */
.L_x_1952:
[----:B--2---:R2:W3:Y:S02]  /*171b0*/  SYNCS.PHASECHK.TRANS64.TRYWAIT P0, [R4+URZ], R5 ;  /* 0x00000005040075a7 */ /* 0x0044e4000800017f */
[----:B---3--:R-:W-:Y:S05]  /*171c0*/  @!P0 NANOSLEEP.SYNCS 0x989680 ;  /* 0x009896800000895d */ /* 0x008fea0003900000 */
[----:B------:R-:W3:Y:S02]  /*171d0*/  @!P0 SYNCS.PHASECHK.TRANS64 P0, [R4+URZ], R5 ;  /* 0x00000005040085a7 */ /* 0x000ee4000800007f */
[----:B---3--:R-:W-:Y:S05]  /*171e0*/  @!P0 BRA `(.L_x_1952) ;  /* 0xfffffffc00f08947 */ /* 0x008fea000383ffff */
[----:B------:R-:W-:Y:S05]  /*171f0*/  BRA `(.L_x_1998) ;  /* 0xffffffe800d47947 */ /* 0x000fea000383ffff */
.L_x_1999:
        /* <DEDUP_REMOVED lines=16> */
.L_x_6036:


//--------------------- .text._ZN7cutlass13device_kernelIN5flash11enable_sm90INS1_16FlashAttnFwdSm90INS1_25CollectiveMainloopFwdSm90ILi2EN4cute5tupleIJNS5_1CILi1EEES8_S8_EEENS6_IJNS7_ILi128EEENS7_ILi96EEENS7_ILi64EEEEEELi256ENS_6half_tEfNS_4arch4Sm90ELb0ELb1ELb1ELb0ELb0ELb0ELb1ELb1ELb0ELb1ELb0ELb0EEENS1_21CollectiveEpilogueFwdINS6_IJSA_NS7_ILi256EEESB_EEES9_SE_SG_Li256ELb0ELb1ELb0ELb0EEENS1_30DynamicPersistentTileSchedulerILi256ELi128ELb0ELb1ELb1EEEEEEEEEvNT_6ParamsE --------------------------
	.section	.text._ZN7cutlass13device_kernelIN5flash11enable_sm90INS1_16FlashAttnFwdSm90INS1_25CollectiveMainloopFwdSm90ILi2EN4cute5tupleIJNS5_1CILi1EEES8_S8_EEENS6_IJNS7_ILi128EEENS7_ILi96EEENS7_ILi64EEEEEELi256ENS_6half_tEfNS_4arch4Sm90ELb0ELb1ELb1ELb0ELb0ELb0ELb1ELb1ELb0ELb1ELb0ELb0EEENS1_21CollectiveEpilogueFwdINS6_IJSA_NS7_ILi256EEESB_EEES9_SE_SG_Li256ELb0ELb1ELb0ELb0EEENS1_30DynamicPersistentTileSchedulerILi256ELi128ELb0ELb1ELb1EEEEEEEEEvNT_6ParamsE,"ax",@progbits
	.align	128
.text._ZN7cutlass13device_kernelIN5flash11enable_sm90INS1_16FlashAttnFwdSm90INS1_25CollectiveMainloopFwdSm90ILi2EN4cute5tupleIJNS5_1CILi1EEES8_S8_EEENS6_IJNS7_ILi128EEENS7_ILi96EEENS7_ILi64EEEEEELi256ENS_6half_tEfNS_4arch4Sm90ELb0ELb1ELb1ELb0ELb0ELb0ELb1ELb1ELb0ELb1ELb0ELb0EEENS1_21CollectiveEpilogueFwdINS6_IJSA_NS7_ILi256EEESB_EEES9_SE_SG_Li256ELb0ELb1ELb0ELb0EEENS1_30DynamicPersistentTileSchedulerILi256ELi128ELb0ELb1ELb1EEEEEEEEEvNT_6ParamsE:
        .type           _ZN7cutlass13device_kernelIN5flash11enable_sm90INS1_16FlashAttnFwdSm90INS1_25CollectiveMainloopFwdSm90ILi2EN4cute5tupleIJNS5_1CILi1EEES8_S8_EEENS6_IJNS7_ILi128EEENS7_ILi96EEENS7_ILi64EEEEEELi256ENS_6half_tEfNS_4arch4Sm90ELb0ELb1ELb1ELb0ELb0ELb0ELb1ELb1ELb0ELb1ELb0ELb0EEENS1_21CollectiveEpilogueFwdINS6_IJSA_NS7_ILi256EEESB_EEES9_SE_SG_Li256ELb0ELb1ELb0ELb0EEENS1_30DynamicPersistentTileSchedulerILi256ELi128ELb0ELb1ELb1EEEEEEEEEvNT_6ParamsE,@function
        .size           _ZN7cutlass13device_kernelIN5flash11enable_sm90INS1_16FlashAttnFwdSm90INS1_25CollectiveMainloopFwdSm90ILi2EN4cute5tupleIJNS5_1CILi1EEES8_S8_EEENS6_IJNS7_ILi128EEENS7_ILi96EEENS7_ILi64EEEEEELi256ENS_6half_tEfNS_4arch4Sm90ELb0ELb1ELb1ELb0ELb0ELb0ELb1ELb1ELb0ELb1ELb0ELb0EEENS1_21CollectiveEpilogueFwdINS6_IJSA_NS7_ILi256EEESB_EEES9_SE_SG_Li256ELb0ELb1ELb0ELb0EEENS1_30DynamicPersistentTileSchedulerILi256ELi128ELb0ELb1ELb1EEEEEEEEEvNT_6ParamsE,(.L_x_6037 - _ZN7cutlass13device_kernelIN5flash11enable_sm90INS1_16FlashAttnFwdSm90INS1_25CollectiveMainloopFwdSm90ILi2EN4cute5tupleIJNS5_1CILi1EEES8_S8_EEENS6_IJNS7_ILi128EEENS7_ILi96EEENS7_ILi64EEEEEELi256ENS_6half_tEfNS_4arch4Sm90ELb0ELb1ELb1ELb0ELb0ELb0ELb1ELb1ELb0ELb1ELb0ELb0EEENS1_21CollectiveEpilogueFwdINS6_IJSA_NS7_ILi256EEESB_EEES9_SE_SG_Li256ELb0ELb1ELb0ELb0EEENS1_30DynamicPersistentTileSchedulerILi256ELi128ELb0ELb1ELb1EEEEEEEEEvNT_6ParamsE)
        .other          _ZN7cutlass13device_kernelIN5flash11enable_sm90INS1_16FlashAttnFwdSm90INS1_25CollectiveMainloopFwdSm90ILi2EN4cute5tupleIJNS5_1CILi1EEES8_S8_EEENS6_IJNS7_ILi128EEENS7_ILi96EEENS7_ILi64EEEEEELi256ENS_6half_tEfNS_4arch4Sm90ELb0ELb1ELb1ELb0ELb0ELb0ELb1ELb1ELb0ELb1ELb0ELb0EEENS1_21CollectiveEpilogueFwdINS6_IJSA_NS7_ILi256EEESB_EEES9_SE_SG_Li256ELb0ELb1ELb0ELb0EEENS1_30DynamicPersistentTileSchedulerILi256ELi128ELb0ELb1ELb1EEEEEEEEEvNT_6ParamsE,@"STO_CUDA_ENTRY STV_DEFAULT"
_ZN7cutlass13device_kernelIN5flash11enable_sm90INS1_16FlashAttnFwdSm90INS1_25CollectiveMainloopFwdSm90ILi2EN4cute5tupleIJNS5_1CILi1EEES8_S8_EEENS6_IJNS7_ILi128EEENS7_ILi96EEENS7_ILi64EEEEEELi256ENS_6half_tEfNS_4arch4Sm90ELb0ELb1ELb1ELb0ELb0ELb0ELb1ELb1ELb0ELb1ELb0ELb0EEENS1_21CollectiveEpilogueFwdINS6_IJSA_NS7_ILi256EEESB_EEES9_SE_SG_Li256ELb0ELb1ELb0ELb0EEENS1_30DynamicPersistentTileSchedulerILi256ELi128ELb0ELb1ELb1EEEEEEEEEvNT_6ParamsE:
[----:B------:R-:W0:Y:S02]  /*0000*/  LDC R1, c[0x0][0x28] ;  /* 0x00000a00ff017b82 */ /* 0x000e240000000800 */
[----:B0-----:R-:W-:Y:S01]  /*0010*/  VIADD R1, R1, 0xfffffb40 ;  /* 0xfffffb4001017836 */ /* 0x001fe20000000000 */
[----:B------:R-:W0:Y:S01]  /*0020*/  S2R R3, SR_TID.X ;  /* 0x0000000000037919 */ /* 0x000e220000002100 */
[----:B------:R-:W-:Y:S01]  /*0030*/  ELECT P0, URZ, PT ;  /* 0x00000000003f782f */ /* 0x000fe20003800000 */
[----:B------:R-:W-:Y:S01]  /*0040*/  BSSY B0, `(.L_x_2000) ;  /* 0x0000012000007945 */ /* 0x000fe20003800000 */
[----:B------:R-:W-:Y:S02]  /*0050*/  ULDC UR4, c[0x0][0x20] ;  /* 0x0000080000047ab9 */ /* 0x000fe40000000800 */
[----:B------:R-:W-:Y:S01]  /*0060*/  IADD3 R16, P1, R1, UR4, RZ ;  /* 0x0000000401107c10 */ /* 0x000fe2000ff3e0ff */
[----:B------:R-:W-:-:S04]  /*0070*/  ULDC UR4, c[0x0][0x24] ;  /* 0x0000090000047ab9 */ /* 0x000fc80000000800 */
[----:B------:R-:W-:Y:S01]  /*0080*/  IMAD.X R17, RZ, RZ, UR4, P1 ;  /* 0x00000004ff117e24 */ /* 0x000fe200088e06ff */
        /* <DEDUP_REMOVED lines=13> */
.L_x_2001:
[----:B------:R-:W-:Y:S05]  /*0160*/  BSYNC B0 ;  /* 0x0000000000007941 */ /* 0x000fea0003800000 */
.L_x_2000:
        /* <DEDUP_REMOVED lines=43> */
.L_x_2002:
        /* <DEDUP_REMOVED lines=22> */
.L_x_2003:
        /* <DEDUP_REMOVED lines=18> */
.L_x_2004:
        /* <DEDUP_REMOVED lines=22> */
.L_x_2005:
        /* <DEDUP_REMOVED lines=22> */
.L_x_2006:
[----:B------:R-:W-:Y:S01]  /*0960*/  IADD3 R2, P0, R16, 0x70, RZ ;  /* 0x0000007010027810 */ /* 0x000fe20007f1e0ff */
[----:B------:R-:W-:Y:S01]  /*0970*/  UMOV UR41, 0x1 ;  /* 0x0000000100297882 */ /* 0x000fe20000000000 */
[----:B------:R-:W-:Y:S01]  /*0980*/  PLOP3.LUT P1, PT, PT, PT, UP0, 0x80, 0x0 ;  /* 0x000000000000781c */ /* 0x000fe20003f2f008 */
[----:B------:R-:W-:Y:S01]  /*0990*/  NOP ;  /* 0x0000000000007918 */ /* 0x000fe20000000000 */
[----:B------:R-:W-:Y:S01]  /*09a0*/  USEL UR41, UR41, 0x2, !UP0 ;  /* 0x0000000229297887 */ /* 0x000fe2000c000000 */
[----:B------:R4:W-:Y:S01]  /*09b0*/  STL [R1+0x474], R2 ;  /* 0x0004740201007387 */ /* 0x0009e20000100800 */
[----:B------:R-:W-:Y:S01]  /*09c0*/  ULDC.64 UR48, c[0x0][0x208] ;  /* 0x0000820000307ab9 */ /* 0x000fe20000000a00 */
[----:B----4-:R-:W-:-:S05]  /*09d0*/  IMAD.X R2, RZ, RZ, R17, P0 ;  /* 0x000000ffff027224 */ /* 0x010fca00000e0611 */
[----:B------:R4:W-:Y:S01]  /*09e0*/  STL [R1+0x470], R2 ;  /* 0x0004700201007387 */ /* 0x0009e20000100800 */
[----:B0123--:R-:W-:Y:S06]  /*09f0*/  BAR.SYNC.DEFER_BLOCKING 0x0 ;  /* 0x0000000000007b1d */ /* 0x00ffec0000010000 */
[----:B------:R-:W-:Y:S05]  /*0a00*/  @!P1 BRA `(.L_x_2007) ;  /* 0x0000021c00ac9947 */ /* 0x000fea0003800000 */
.L_x_2008:
[----:B------:R-:W-:-:S08]  /*0a10*/  NOP ;  /* 0x0000000000007918 */ /* 0x000fd00000000000 */
[----:B------:R-:W0:Y:S02]  /*0a20*/  USETMAXREG.TRY_ALLOC.CTAPOOL UP0, 0xf0 ;  /* 0x000000f0000079c8 */ /* 0x000e240008000600 */
[----:B0-----:R-:W-:-:S13]  /*0a30*/  PLOP3.LUT P0, PT, PT, PT, UP0, 0x80, 0x0 ;  /* 0x000000000000781c */ /* 0x001fda0003f0f008 */
[----:B------:R-:W-:Y:S05]  /*0a40*/  @!P0 BRA `(.L_x_2008) ;  /* 0xfffffffc00f08947 */ /* 0x000fea000383ffff */
[----:B------:R-:W0:Y:S08]  /*0a50*/  S2UR UR5, SR_CTAID.X ;  /* 0x00000000000579c3 */ /* 0x000e300000002500 */
[----:B------:R-:W-:Y:S08]  /*0a60*/  BAR.ARV 0x4, 0x180 ;  /* 0x0106000000007b1d */ /* 0x000ff00000002000 */
[----:B------:R-:W-:Y:S08]  /*0a70*/  BAR.ARV 0x8, 0x180 ;  /* 0x0206000000007b1d */ /* 0x000ff00000002000 */
[----:B------:R-:W0:Y:S01]  /*0a80*/  LDC R0, c[0x0][0xd38] ;  /* 0x00034e00ff007b82 */ /* 0x000e220000000800 */
[----:B------:R-:W-:Y:S01]  /*0a90*/  ISETP.NE.AND P0, PT, R10, 0x1, PT ;  /* 0x000000010a00780c */ /* 0x000fe20003f05270 */
[----:B------:R1:W-:-:S12]  /*0aa0*/  STL.64 [R1+0x218], RZ ;  /* 0x000218ff01007387 */ /* 0x0003d80000100a00 */
[----:B------:R-:W-:Y:S06]  /*0ab0*/  @!P0 BAR.ARV 0x9, 0x100 ;  /* 0x0244000000008b1d */ /* 0x000fec0000002000 */
[C---:B------:R-:W-:Y:S02]  /*0ac0*/  IADD3 R208, P1, R16.reuse, 0x218, RZ ;  /* 0x0000021810d07810 */ /* 0x040fe40007f3e0ff */
[----:B------:R-:W-:Y:S01]  /*0ad0*/  IADD3 R222, P2, R16, 0x224, RZ ;  /* 0x0000022410de7810 */ /* 0x000fe20007f5e0ff */
[----:B------:R1:W-:Y:S01]  /*0ae0*/  STL [R1+0x220], RZ ;  /* 0x000220ff01007387 */ /* 0x0003e20000100800 */
[----:B0-----:R-:W-:Y:S01]  /*0af0*/  ISETP.LE.AND P0, PT, R0, UR5, PT ;  /* 0x0000000500007c0c */ /* 0x001fe2000bf03270 */
[----:B------:R-:W-:-:S02]  /*0b00*/  IMAD.X R209, RZ, RZ, R17, P1 ;  /* 0x000000ffffd17224 */ /* 0x000fc400008e0611 */
[----:B------:R1:W-:Y:S01]  /*0b10*/  STL [R1+0x224], RZ ;  /* 0x000224ff01007387 */ /* 0x0003e20000100800 */
[----:B------:R-:W-:-:S09]  /*0b20*/  IMAD.X R221, RZ, RZ, R17, P2 ;  /* 0x000000ffffdd7224 */ /* 0x000fd200010e0611 */
[----:B-1----:R-:W-:Y:S05]  /*0b30*/  @P0 EXIT ;  /* 0x000000000000094d */ /* 0x002fea0003800000 */
[----:B----4-:R-:W0:Y:S01]  /*0b40*/  S2R R2, SR_TID.X ;  /* 0x0000000000027919 */ /* 0x010e220000002100 */
[----:B------:R-:W1:Y:S01]  /*0b50*/  S2UR UR6, SR_CgaCtaId ;  /* 0x00000000000679c3 */ /* 0x000e620000008800 */
[----:B------:R-:W-:Y:S01]  /*0b60*/  UMOV UR44, 0x400 ;  /* 0x00000400002c7882 */ /* 0x000fe20000000000 */
[----:B------:R-:W-:Y:S01]  /*0b70*/  IMAD.MOV.U32 R179, RZ, RZ, 0x2 ;  /* 0x00000002ffb37424 */ /* 0x000fe200078e00ff */
[C---:B------:R-:W-:Y:S01]  /*0b80*/  IADD3 R204, -R10.reuse, 0xb, RZ ;  /* 0x0000000b0acc7810 */ /* 0x040fe20007ffe1ff */
[----:B------:R-:W-:-:S04]  /*0b90*/  VIADD R205, R10, 0x8 ;  /* 0x000000080acd7836 */ /* 0x000fc80000000000 */
[----:B------:R-:W2:Y:S01]  /*0ba0*/  S2UR UR4, SR_SWINHI ;  /* 0x00000000000479c3 */ /* 0x000ea20000002f00 */
[----:B-1----:R-:W-:Y:S01]  /*0bb0*/  ULEA UR44, UR6, UR44, 0x18 ;  /* 0x0000002c062c7291 */ /* 0x002fe2000f8ec03f */
[----:B0-----:R-:W-:-:S06]  /*0bc0*/  VIADD R202, R2, 0xffffff80 ;  /* 0xffffff8002ca7836 */ /* 0x001fcc0000000000 */
[----:B------:R-:W-:Y:S01]  /*0bd0*/  UMOV UR36, UR44 ;  /* 0x0000002c00247c82 */ /* 0x000fe20008000000 */
[----:B--2---:R-:W-:Y:S01]  /*0be0*/  UMOV UR37, UR4 ;  /* 0x0000000400257c82 */ /* 0x004fe20008000000 */
[----:B------:R-:W-:Y:S01]  /*0bf0*/  UMOV UR4, UR5 ;  /* 0x0000000500047c82 */ /* 0x000fe20008000000 */
[----:B------:R-:W-:-:S04]  /*0c00*/  SHF.R.S32.HI R11, RZ, 0x1f, R202 ;  /* 0x0000001fff0b7819 */ /* 0x000fc800000114ca */
[CC--:B------:R-:W-:Y:S02]  /*0c10*/  LEA.HI R0, R11.reuse, R202.reuse, RZ, 0x7 ;  /* 0x000000ca0b007211 */ /* 0x0c0fe400078f38ff */
[CC--:B------:R-:W-:Y:S02]  /*0c20*/  LEA.HI R2, R11.reuse, R202.reuse, RZ, 0x4 ;  /* 0x000000ca0b027211 */ /* 0x0c0fe400078f20ff */
[----:B------:R-:W-:Y:S02]  /*0c30*/  LOP3.LUT R3, R0, 0xffffff80, RZ, 0xc0, !PT ;  /* 0xffffff8000037812 */ /* 0x000fe400078ec0ff */
[----:B------:R-:W-:Y:S02]  /*0c40*/  LEA.HI R4, R11, R202, RZ, 0x5 ;  /* 0x000000ca0b047211 */ /* 0x000fe400078f28ff */
[----:B------:R-:W-:Y:S01]  /*0c50*/  SHF.R.S32.HI R7, RZ, 0x4, R2 ;  /* 0x00000004ff077819 */ /* 0x000fe20000011402 */
[----:B------:R-:W-:Y:S01]  /*0c60*/  IMAD.IADD R210, R202, 0x1, -R3 ;  /* 0x00000001cad27824 */ /* 0x000fe200078e0a03 */
[----:B------:R-:W-:Y:S01]  /*0c70*/  LOP3.LUT R5, R2, 0x3fffff0, RZ, 0xc0, !PT ;  /* 0x03fffff002057812 */ /* 0x000fe200078ec0ff */
[----:B------:R-:W-:Y:S01]  /*0c80*/  IMAD.SHL.U32 R4, R4, 0x20, RZ ;  /* 0x0000002004047824 */ /* 0x000fe200078e00ff */
[----:B------:R-:W-:-:S02]  /*0c90*/  LEA.HI R2, R2, R7, RZ, 0x1 ;  /* 0x0000000702027211 */ /* 0x000fc400078f08ff */
[----:B------:R-:W-:Y:S01]  /*0ca0*/  SHF.R.S32.HI R3, RZ, 0x1f, R210 ;  /* 0x0000001fff037819 */ /* 0x000fe200000114d2 */
[----:B------:R-:W-:Y:S01]  /*0cb0*/  IMAD.IADD R5, R202, 0x1, -R5 ;  /* 0x00000001ca057824 */ /* 0x000fe200078e0a05 */
[----:B------:R-:W-:Y:S02]  /*0cc0*/  LOP3.LUT R4, R4, 0xfffffc00, RZ, 0xc0, !PT ;  /* 0xfffffc0004047812 */ /* 0x000fe400078ec0ff */
[----:B------:R-:W-:Y:S02]  /*0cd0*/  LOP3.LUT R2, R2, 0x1ffffffe, RZ, 0xc0, !PT ;  /* 0x1ffffffe02027812 */ /* 0x000fe400078ec0ff */
[----:B------:R-:W-:Y:S01]  /*0ce0*/  LEA.HI R12, R3, R210, RZ, 0x2 ;  /* 0x000000d2030c7211 */ /* 0x000fe200078f10ff */
[----:B------:R-:W-:Y:S01]  /*0cf0*/  IMAD R4, R5, 0x40, R4 ;  /* 0x0000004005047824 */ /* 0x000fe200078e0204 */
[----:B------:R-:W-:Y:S01]  /*0d00*/  LEA.HI R6, R11, R202, RZ, 0x2 ;  /* 0x000000ca0b067211 */ /* 0x000fe200078f10ff */
[----:B------:R-:W-:Y:S01]  /*0d10*/  IMAD.IADD R7, R7, 0x1, -R2 ;  /* 0x0000000107077824 */ /* 0x000fe200078e0a02 */
[----:B------:R-:W-:-:S02]  /*0d20*/  SHF.R.S32.HI R2, RZ, 0x2, R12 ;  /* 0x00000002ff027819 */ /* 0x000fc4000001140c */
[----:B------:R-:W-:Y:S01]  /*0d30*/  SHF.R.S32.HI R5, RZ, 0x1f, R12 ;  /* 0x0000001fff057819 */ /* 0x000fe2000001140c */
[----:B------:R-:W-:Y:S01]  /*0d40*/  IMAD R4, R7, 0x8, R4 ;  /* 0x0000000807047824 */ /* 0x000fe200078e0204 */
[----:B------:R-:W-:Y:S02]  /*0d50*/  LEA.HI R3, R3, R210, RZ, 0x5 ;  /* 0x000000d203037211 */ /* 0x000fe400078f28ff */
[----:B------:R-:W-:Y:S01]  /*0d60*/  LEA.HI R5, R5, R2, RZ, 0x3 ;  /* 0x0000000205057211 */ /* 0x000fe200078f18ff */
[----:B------:R-:W-:Y:S01]  /*0d70*/  IMAD.WIDE R178, R4, R179, UR36 ;  /* 0x0000002404b27e25 */ /* 0x000fe2000f8e02b3 */
[----:B------:R-:W-:Y:S02]  /*0d80*/  LOP3.LUT R9, R6, 0xfffffffc, RZ, 0xc0, !PT ;  /* 0xfffffffc06097812 */ /* 0x000fe400078ec0ff */
[----:B------:R-:W-:Y:S02]  /*0d90*/  LOP3.LUT R5, R5, 0xfffffff8, RZ, 0xc0, !PT ;  /* 0xfffffff805057812 */ /* 0x000fe400078ec0ff */
[----:B------:R-:W-:Y:S01]  /*0da0*/  SHF.R.S32.HI R3, RZ, 0x5, R3 ;  /* 0x00000005ff037819 */ /* 0x000fe20000011403 */
[----:B------:R-:W-:Y:S01]  /*0db0*/  IMAD.IADD R9, R202, 0x1, -R9 ;  /* 0x00000001ca097824 */ /* 0x000fe200078e0a09 */
[----:B------:R-:W-:Y:S01]  /*0dc0*/  IADD3 R19, P0, R178, 0x20, RZ ;  /* 0x00000020b2137810 */ /* 0x000fe20007f1e0ff */
[----:B------:R-:W-:Y:S01]  /*0dd0*/  IMAD.IADD R2, R2, 0x1, -R5 ;  /* 0x0000000102027824 */ /* 0x000fe200078e0a05 */
[----:B------:R-:W-:-:S02]  /*0de0*/  LEA.HI R11, R11, R202, RZ, 0x3 ;  /* 0x000000ca0b0b7211 */ /* 0x000fc400078f18ff */
[----:B------:R-:W-:Y:S01]  /*0df0*/  LEA.HI R6, R9, R9, RZ, 0x1 ;  /* 0x0000000909067211 */ /* 0x000fe200078f08ff */
[----:B------:R-:W-:Y:S01]  /*0e00*/  IMAD R13, R3, 0x10, R2 ;  /* 0x00000010030d7824 */ /* 0x000fe200078e0202 */
[----:B------:R-:W-:Y:S01]  /*0e10*/  LOP3.LUT R2, R19, 0x380, RZ, 0xc0, !PT ;  /* 0x0000038013027812 */ /* 0x000fe200078ec0ff */
[----:B------:R-:W-:Y:S01]  /*0e20*/  IMAD.X R3, RZ, RZ, R179, P0 ;  /* 0x000000ffff037224 */ /* 0x000fe200000e06b3 */
[----:B------:R-:W-:Y:S02]  /*0e30*/  LOP3.LUT R6, R6, 0x1ffffffe, RZ, 0xc0, !PT ;  /* 0x1ffffffe06067812 */ /* 0x000fe400078ec0ff */
[----:B------:R-:W-:Y:S02]  /*0e40*/  SHF.R.U64 R2, R2, 0x3, RZ ;  /* 0x0000000302027819 */ /* 0x000fe400000012ff */
[----:B------:R-:W-:Y:S01]  /*0e50*/  SHF.R.S32.HI R225, RZ, 0x7, R0 ;  /* 0x00000007ffe17819 */ /* 0x000fe20000011400 */
[----:B------:R-:W-:Y:S01]  /*0e60*/  IMAD.IADD R15, R9, 0x1, -R6 ;  /* 0x00000001090f7824 */ /* 0x000fe200078e0a06 */
[----:B------:R-:W-:-:S02]  /*0e70*/  LOP3.LUT R2, R2, R19, RZ, 0x3c, !PT ;  /* 0x0000001302027212 */ /* 0x000fc400078e3cff */
[C---:B------:R-:W-:Y:S02]  /*0e80*/  IADD3 R5, P1, R178.reuse, 0x40, RZ ;  /* 0x00000040b2057810 */ /* 0x040fe40007f3e0ff */
[----:B------:R-:W-:Y:S02]  /*0e90*/  MOV R231, R2 ;  /* 0x0000000200e77202 */ /* 0x000fe40000000f00 */
[----:B------:R-:W-:Y:S02]  /*0ea0*/  LOP3.LUT R3, R11, 0xfffffff8, RZ, 0xc0, !PT ;  /* 0xfffffff80b037812 */ /* 0x000fe400078ec0ff */
[C---:B------:R-:W-:Y:S02]  /*0eb0*/  IADD3 R7, P2, R178.reuse, 0x60, RZ ;  /* 0x00000060b2077810 */ /* 0x040fe40007f5e0ff */
[----:B------:R-:W-:Y:S01]  /*0ec0*/  IADD3 R9, P3, R178, 0xc060, RZ ;  /* 0x0000c060b2097810 */ /* 0x000fe20007f7e0ff */
[----:B------:R-:W-:Y:S01]  /*0ed0*/  IMAD.IADD R3, R202, 0x1, -R3 ;  /* 0x00000001ca037824 */ /* 0x000fe200078e0a03 */
[----:B------:R-:W-:-:S02]  /*0ee0*/  LEA.HI R0, R0, R225, RZ, 0x1 ;  /* 0x000000e100007211 */ /* 0x000fc400078f08ff */
[----:B------:R-:W-:Y:S01]  /*0ef0*/  LOP3.LUT R4, R5, 0x380, RZ, 0xc0, !PT ;  /* 0x0000038005047812 */ /* 0x000fe200078ec0ff */
[----:B------:R-:W-:Y:S01]  /*0f00*/  IMAD.SHL.U32 R190, R3, 0x8, RZ ;  /* 0x0000000803be7824 */ /* 0x000fe200078e00ff */
[----:B------:R-:W-:Y:S02]  /*0f10*/  SHF.R.S32.HI R206, RZ, 0x3, R11 ;  /* 0x00000003ffce7819 */ /* 0x000fe4000001140b */
[----:B------:R-:W-:Y:S01]  /*0f20*/  LOP3.LUT R6, R7, 0x380, RZ, 0xc0, !PT ;  /* 0x0000038007067812 */ /* 0x000fe200078ec0ff */
[----:B------:R-:W-:Y:S01]  /*0f30*/  VIADD R192, R190, 0x40 ;  /* 0x00000040bec07836 */ /* 0x000fe20000000000 */
[----:B------:R-:W-:Y:S01]  /*0f40*/  LOP3.LUT R8, R9, 0x380, RZ, 0xc0, !PT ;  /* 0x0000038009087812 */ /* 0x000fe200078ec0ff */
[----:B------:R-:W-:Y:S01]  /*0f50*/  IMAD R207, R3, 0x20, R206 ;  /* 0x0000002003cf7824 */ /* 0x000fe200078e02ce */
[----:B------:R-:W-:Y:S01]  /*0f60*/  LOP3.LUT R0, R0, 0x3fffffe, RZ, 0xc0, !PT ;  /* 0x03fffffe00007812 */ /* 0x000fe200078ec0ff */
[----:B------:R-:W-:Y:S01]  /*0f70*/  VIADD R191, R190, 0x80 ;  /* 0x00000080bebf7836 */ /* 0x000fe20000000000 */
[----:B------:R-:W-:Y:S01]  /*0f80*/  SHF.R.U64 R4, R4, 0x3, RZ ;  /* 0x0000000304047819 */ /* 0x000fe200000012ff */
[----:B------:R-:W-:Y:S01]  /*0f90*/  VIADD R193, R190, 0xc0 ;  /* 0x000000c0bec17836 */ /* 0x000fe20000000000 */
[----:B------:R-:W-:Y:S01]  /*0fa0*/  SHF.R.U64 R6, R6, 0x3, RZ ;  /* 0x0000000306067819 */ /* 0x000fe200000012ff */
[----:B------:R-:W-:Y:S01]  /*0fb0*/  IMAD.IADD R0, R225, 0x1, -R0 ;  /* 0x00000001e1007824 */ /* 0x000fe200078e0a00 */
[----:B------:R-:W-:-:S02]  /*0fc0*/  SHF.R.U64 R8, R8, 0x3, RZ ;  /* 0x0000000308087819 */ /* 0x000fc400000012ff */
[----:B------:R-:W-:Y:S01]  /*0fd0*/  LOP3.LUT R3, R12, 0x7ffffffc, RZ, 0xc0, !PT ;  /* 0x7ffffffc0c037812 */ /* 0x000fe200078ec0ff */
[----:B------:R-:W-:Y:S01]  /*0fe0*/  IMAD R200, R0, 0x40, R13 ;  /* 0x0000004000c87824 */ /* 0x000fe200078e020d */
[----:B------:R-:W-:Y:S01]  /*0ff0*/  LOP3.LUT R4, R4, R5, RZ, 0x3c, !PT ;  /* 0x0000000504047212 */ /* 0x000fe200078e3cff */
[--C-:B------:R-:W-:Y:S01]  /*1000*/  IMAD.X R5, RZ, RZ, R179.reuse, P1 ;  /* 0x000000ffff057224 */ /* 0x100fe200008e06b3 */
[----:B------:R-:W-:Y:S01]  /*1010*/  LOP3.LUT R6, R6, R7, RZ, 0x3c, !PT ;  /* 0x0000000706067212 */ /* 0x000fe200078e3cff */
[--C-:B------:R-:W-:Y:S01]  /*1020*/  IMAD.X R7, RZ, RZ, R179.reuse, P2 ;  /* 0x000000ffff077224 */ /* 0x100fe200010e06b3 */
[----:B------:R-:W-:Y:S01]  /*1030*/  LOP3.LUT R8, R8, R9, RZ, 0x3c, !PT ;  /* 0x0000000908087212 */ /* 0x000fe200078e3cff */
[----:B------:R-:W-:Y:S01]  /*1040*/  IMAD.X R9, RZ, RZ, R179, P3 ;  /* 0x000000ffff097224 */ /* 0x000fe200018e06b3 */
[----:B------:R-:W-:Y:S01]  /*1050*/  IADD3 R22, P0, R16, 0x13c, RZ ;  /* 0x0000013c10167810 */ /* 0x000fe20007f1e0ff */
[----:B------:R-:W-:Y:S01]  /*1060*/  IMAD.IADD R3, R210, 0x1, -R3 ;  /* 0x00000001d2037824 */ /* 0x000fe200078e0a03 */
[----:B------:R-:W-:Y:S01]  /*1070*/  IADD3 R224, P1, R16, 0x230, RZ ;  /* 0x0000023010e07810 */ /* 0x000fe20007f3e0ff */
[----:B------:R-:W-:Y:S01]  /*1080*/  IMAD R232, R15, 0x8, R200 ;  /* 0x000000080fe87824 */ /* 0x000fe200078e02c8 */
[----:B------:R-:W-:Y:S01]  /*1090*/  MOV R230, R4 ;  /* 0x0000000400e67202 */ /* 0x000fe20000000f00 */
[--C-:B------:R-:W-:Y:S01]  /*10a0*/  IMAD.X R23, RZ, RZ, R17.reuse, P0 ;  /* 0x000000ffff177224 */ /* 0x100fe200000e0611 */
[----:B------:R-:W-:Y:S01]  /*10b0*/  MOV R227, R6 ;  /* 0x0000000600e37202 */ /* 0x000fe20000000f00 */
[----:B------:R-:W-:Y:S01]  /*10c0*/  IMAD.X R223, RZ, RZ, R17, P1 ;  /* 0x000000ffffdf7224 */ /* 0x000fe200008e0611 */
[----:B------:R-:W-:Y:S01]  /*10d0*/  MOV R226, R8 ;  /* 0x0000000800e27202 */ /* 0x000fe20000000f00 */
[----:B------:R-:W-:Y:S01]  /*10e0*/  IMAD.SHL.U32 R201, R3, 0x2, RZ ;  /* 0x0000000203c97824 */ /* 0x000fe200078e00ff */
[----:B------:R-:W-:-:S02]  /*10f0*/  SHF.R.S32.HI R199, RZ, 0x1f, R190 ;  /* 0x0000001fffc77819 */ /* 0x000fc400000114be */
[----:B------:R-:W-:Y:S02]  /*1100*/  SHF.R.S32.HI R198, RZ, 0x1f, R192 ;  /* 0x0000001fffc67819 */ /* 0x000fe400000114c0 */
[----:B------:R-:W-:Y:S02]  /*1110*/  SHF.R.S32.HI R197, RZ, 0x1f, R191 ;  /* 0x0000001fffc57819 */ /* 0x000fe400000114bf */
[----:B------:R-:W-:-:S07]  /*1120*/  SHF.R.S32.HI R196, RZ, 0x1f, R193 ;  /* 0x0000001fffc47819 */ /* 0x000fce00000114c1 */
.L_x_2131:
        /* <DEDUP_REMOVED lines=12> */
[----:B01234-:R-:W-:Y:S05]  /*11f0*/  @!P0 BRA `(.L_x_2009) ;  /* 0x0000000000208947 */ /* 0x01ffea0003800000 */
        /* <DEDUP_REMOVED lines=8> */
.L_x_2009:
[----:B------:R-:W-:Y:S01]  /*1280*/  ULDC UR7, c[0x0][0xd54] ;  /* 0x0003550000077ab9 */ /* 0x000fe20000000800 */
[----:B------:R-:W-:Y:S01]  /*1290*/  UMOV UR6, UR9 ;  /* 0x0000000900067c82 */ /* 0x000fe20008000000 */
[----:B------:R-:W-:-:S11]  /*12a0*/  UISETP.NE.AND UP0, UPT, UR7, 0x1, UPT ;  /* 0x000000010700788c */ /* 0x000fd6000bf05270 */
[----:B------:R-:W-:Y:S02]  /*12b0*/  @UP0 ULDC.64 UR10, c[0x0][0xd58] ;  /* 0x00035600000a0ab9 */ /* 0x000fe40000000a00 */
[----:B------:R-:W-:-:S04]  /*12c0*/  UIMAD.WIDE.U32 UR4, UR9, UR10, URZ ;  /* 0x0000000a090472a5 */ /* 0x000fc8000f8e003f */
[----:B------:R-:W-:-:S04]  /*12d0*/  @UP0 USHF.R.U32.HI UR6, URZ, UR11, UR5 ;  /* 0x0000000b3f060299 */ /* 0x000fc80008011605 */
[----:B------:R-:W-:-:S12]  /*12e0*/  UIMAD UR4, UR6, UR7, URZ ;  /* 0x00000007060472a4 */ /* 0x000fd8000f8e023f */
.L_x_2010:
[----:B------:R-:W0:Y:S01]  /*12f0*/  S2R R0, SR_TID.X ;  /* 0x0000000000007919 */ /* 0x000e220000002100 */
[----:B------:R-:W-:Y:S01]  /*1300*/  ULOP3.LUT UR5, URZ, UR6, URZ, 0x33, !UPT ;  /* 0x000000063f057292 */ /* 0x000fe2000f8e333f */
[----:B------:R-:W-:Y:S01]  /*1310*/  IMAD.MOV.U32 R2, RZ, RZ, 0x3000 ;  /* 0x00003000ff027424 */ /* 0x000fe200078e00ff */
[----:B------:R-:W-:Y:S01]  /*1320*/  UIADD3 UR6, UP2, UR36, 0x32450, URZ ;  /* 0x0003245024067890 */ /* 0x000fe2000ff5e03f */
[----:B------:R-:W-:Y:S01]  /*1330*/  IMAD.U32 R3, RZ, RZ, UR41 ;  /* 0x00000029ff037e24 */ /* 0x000fe2000f8e00ff */
[----:B------:R-:W-:Y:S01]  /*1340*/  ULDC UR39, c[0x0][0xd3c] ;  /* 0x00034f0000277ab9 */ /* 0x000fe20000000800 */
[----:B------:R-:W-:Y:S01]  /*1350*/  UIADD3 UR7, UP0, UR36, 0x32430, URZ ;  /* 0x0003243024077890 */ /* 0x000fe2000ff1e03f */
[----:B------:R-:W-:Y:S01]  /*1360*/  IMAD.MOV.U32 R5, RZ, RZ, 0x100 ;  /* 0x00000100ff057424 */ /* 0x000fe200078e00ff */
[----:B------:R-:W-:Y:S01]  /*1370*/  UIADD3 UR39, UR5, UR39, URZ ;  /* 0x0000002705277290 */ /* 0x000fe2000fffe03f */
[----:B------:R1:W-:Y:S01]  /*1380*/  STL.64 [R1+0x18], R2 ;  /* 0x0000180201007387 */ /* 0x0003e20000100a00 */
[----:B------:R-:W-:Y:S01]  /*1390*/  UIADD3.X UR5, URZ, UR37, URZ, UP2, !UPT ;  /* 0x000000253f057290 */ /* 0x000fe200097fe43f */
[----:B------:R-:W-:Y:S01]  /*13a0*/  IMAD.MOV.U32 R6, RZ, RZ, 0x1 ;  /* 0x00000001ff067424 */ /* 0x000fe200078e00ff */
[----:B------:R-:W-:Y:S01]  /*13b0*/  UIADD3 UR10, UP1, UR36, 0x32440, URZ ;  /* 0x00032440240a7890 */ /* 0x000fe2000ff3e03f */
[----:B------:R-:W-:Y:S01]  /*13c0*/  IMAD.MOV.U32 R7, RZ, RZ, RZ ;  /* 0x000000ffff077224 */ /* 0x000fe200078e00ff */
[----:B------:R-:W-:Y:S01]  /*13d0*/  UIADD3 UR11, UP3, UR36, 0x32460, URZ ;  /* 0x00032460240b7890 */ /* 0x000fe2000ff7e03f */
[----:B------:R-:W-:Y:S01]  /*13e0*/  IMAD.MOV.U32 R8, RZ, RZ, 0xc000 ;  /* 0x0000c000ff087424 */ /* 0x000fe200078e00ff */
[----:B------:R-:W-:Y:S01]  /*13f0*/  UIADD3 UR4, UR9, -UR4, URZ ;  /* 0x8000000409047290 */ /* 0x000fe2000fffe03f */
[----:B------:R-:W-:Y:S01]  /*1400*/  IMAD.U32 R9, RZ, RZ, UR41 ;  /* 0x00000029ff097e24 */ /* 0x000fe2000f8e00ff */
[----:B------:R-:W-:Y:S01]  /*1410*/  UIADD3.X UR12, URZ, UR37, URZ, UP3, !UPT ;  /* 0x000000253f0c7290 */ /* 0x000fe20009ffe43f */
[----:B------:R-:W-:Y:S01]  /*1420*/  IMAD.MOV.U32 R11, RZ, RZ, 0x100 ;  /* 0x00000100ff0b7424 */ /* 0x000fe200078e00ff */
[----:B------:R-:W-:Y:S01]  /*1430*/  ULDC UR42, c[0x0][0xd48] ;  /* 0x00035200002a7ab9 */ /* 0x000fe20000000800 */
[----:B-1----:R-:W-:Y:S01]  /*1440*/  IMAD.U32 R3, RZ, RZ, UR5 ;  /* 0x00000005ff037e24 */ /* 0x002fe2000f8e00ff */
[----:B------:R-:W-:Y:S01]  /*1450*/  UIADD3.X UR5, URZ, UR37, URZ, UP0, !UPT ;  /* 0x000000253f057290 */ /* 0x000fe200087fe43f */
[----:B------:R-:W-:Y:S01]  /*1460*/  IMAD.U32 R2, RZ, RZ, UR6 ;  /* 0x00000006ff027e24 */ /* 0x000fe2000f8e00ff */
[----:B------:R-:W-:Y:S01]  /*1470*/  UIADD3.X UR6, URZ, UR37, URZ, UP1, !UPT ;  /* 0x000000253f067290 */ /* 0x000fe20008ffe43f */
[----:B------:R-:W-:Y:S01]  /*1480*/  IMAD.U32 R12, RZ, RZ, UR11 ;  /* 0x0000000bff0c7e24 */ /* 0x000fe2000f8e00ff */
[----:B------:R-:W-:Y:S01]  /*1490*/  UISETP.NE.AND UP2, UPT, UR42, 0x1, UPT ;  /* 0x000000012a00788c */ /* 0x000fe2000bf45270 */
[----:B------:R-:W-:Y:S01]  /*14a0*/  IMAD.U32 R13, RZ, RZ, UR12 ;  /* 0x0000000cff0d7e24 */ /* 0x000fe2000f8e00ff */
[----:B------:R-:W-:Y:S01]  /*14b0*/  ULDC UR12, c[0x0][0xd54] ;  /* 0x00035500000c7ab9 */ /* 0x000fe20000000800 */
[----:B------:R-:W-:Y:S01]  /*14c0*/  IMAD.MOV.U32 R18, RZ, RZ, 0x1 ;  /* 0x00000001ff127424 */ /* 0x000fe200078e00ff */
[----:B------:R-:W-:Y:S01]  /*14d0*/  UIMAD UR12, UR8, UR12, UR4 ;  /* 0x0000000c080c72a4 */ /* 0x000fe2000f8e0204 */
[----:B------:R-:W-:Y:S01]  /*14e0*/  IMAD.MOV.U32 R19, RZ, RZ, RZ ;  /* 0x000000ffff137224 */ /* 0x000fe200078e00ff */
[----:B0-----:R-:W-:Y:S01]  /*14f0*/  LOP3.LUT R0, R0, 0x7f, RZ, 0xc0, !PT ;  /* 0x0000007f00007812 */ /* 0x001fe200078ec0ff */
[----:B------:R-:W-:Y:S01]  /*1500*/  IMAD.U32 R14, RZ, RZ, UR39 ;  /* 0x00000027ff0e7e24 */ /* 0x000fe2000f8e00ff */
[----:B------:R-:W-:Y:S01]  /*1510*/  USHF.L.U32 UR39, UR39, 0x7, URZ ;  /* 0x0000000727277899 */ /* 0x000fe2000800063f */
[----:B------:R-:W-:Y:S01]  /*1520*/  STL.128 [R1+0x440], RZ ;  /* 0x000440ff01007387 */ /* 0x000fe20000100c00 */
[----:B------:R-:W-:Y:S01]  /*1530*/  ISETP.NE.AND P0, PT, R0, RZ, PT ;  /* 0x000000ff0000720c */ /* 0x000fe20003f05270 */
[----:B------:R-:W-:Y:S01]  /*1540*/  ULDC UR45, c[0x0][0x424] ;  /* 0x00010900002d7ab9 */ /* 0x000fe20000000800 */
[----:B------:R-:W0:Y:S01]  /*1550*/  LDC R0, c[0x0][0xa80] ;  /* 0x0002a000ff007b82 */ /* 0x000e220000000800 */
[----:B------:R-:W-:Y:S01]  /*1560*/  STL.64 [R1+0x60], R18 ;  /* 0x0000601201007387 */ /* 0x000fe20000100a00 */
[----:B------:R-:W-:Y:S01]  /*1570*/  SEL R4, RZ, 0x1, P0 ;  /* 0x00000001ff047807 */ /* 0x000fe20000000000 */
[----:B------:R-:W-:Y:S01]  /*1580*/  ULDC UR11, c[0x0][0x2f0] ;  /* 0x0000bc00000b7ab9 */ /* 0x000fe20000000800 */
[----:B------:R-:W-:Y:S01]  /*1590*/  ULDC UR46, c[0x0][0x288] ;  /* 0x0000a200002e7ab9 */ /* 0x000fe20000000800 */
[----:B------:R-:W-:Y:S01]  /*15a0*/  STL [R1+0x70], R14 ;  /* 0x0000700e01007387 */ /* 0x000fe20000100800 */
[----:B------:R-:W-:Y:S01]  /*15b0*/  @UP2 ULDC UR13, c[0x0][0xd50] ;  /* 0x00035400000d2ab9 */ /* 0x000fe20000000800 */
[----:B------:R-:W-:Y:S01]  /*15c0*/  IMAD.MOV.U32 R10, RZ, RZ, R4 ;  /* 0x000000ffff0a7224 */ /* 0x000fe200078e0004 */
[----:B------:R-:W-:Y:S01]  /*15d0*/  UMOV UR38, UR12 ;  /* 0x0000000c00267c82 */ /* 0x000fe20008000000 */
[----:B------:R1:W-:Y:S01]  /*15e0*/  STL.128 [R1+0x20], R4 ;  /* 0x0000200401007387 */ /* 0x0003e20000100c00 */
[----:B------:R-:W-:-:S02]  /*15f0*/  IADD3 R32, P0, R16, 0x440, RZ ;  /* 0x0000044010207810 */ /* 0x000fc40007f1e0ff */
[----:B------:R-:W-:Y:S01]  /*1600*/  IADD3 R44, P1, R16, 0x38, RZ ;  /* 0x00000038102c7810 */ /* 0x000fe20007f3e0ff */
[----:B------:R2:W-:Y:S02]  /*1610*/  STL.128 [R1+0x50], R8 ;  /* 0x0000500801007387 */ /* 0x0005e40000100c00 */
[--C-:B------:R-:W-:Y:S02]  /*1620*/  IMAD.X R47, RZ, RZ, R17.reuse, P0 ;  /* 0x000000ffff2f7224 */ /* 0x100fe400000e0611 */
[----:B------:R3:W-:Y:S01]  /*1630*/  STL.128 [R1+0x450], RZ ;  /* 0x000450ff01007387 */ /* 0x0007e20000100c00 */
[----:B------:R-:W-:-:S03]  /*1640*/  IMAD.X R45, RZ, RZ, R17, P1 ;  /* 0x000000ffff2d7224 */ /* 0x000fc600008e0611 */
[----:B------:R3:W-:Y:S01]  /*1650*/  STL.128 [R1+0x230], RZ ;  /* 0x000230ff01007387 */ /* 0x0007e20000100c00 */
[----:B-1----:R-:W-:Y:S01]  /*1660*/  IMAD.U32 R5, RZ, RZ, UR5 ;  /* 0x00000005ff057e24 */ /* 0x002fe2000f8e00ff */
[----:B------:R-:W-:Y:S01]  /*1670*/  ULDC UR5, c[0x0][0x448] ;  /* 0x0001120000057ab9 */ /* 0x000fe20000000800 */
[----:B------:R-:W-:Y:S01]  /*1680*/  IMAD.U32 R4, RZ, RZ, UR7 ;  /* 0x00000007ff047e24 */ /* 0x000fe2000f8e00ff */
[----:B------:R-:W-:Y:S01]  /*1690*/  UISETP.NE.AND UP1, UPT, UR5, 0x1, UPT ;  /* 0x000000010500788c */ /* 0x000fe2000bf25270 */
[----:B--2---:R-:W-:Y:S01]  /*16a0*/  IMAD.MOV.U32 R9, RZ, RZ, R3 ;  /* 0x000000ffff097224 */ /* 0x004fe200078e0003 */
[----:B0-----:R3:W-:Y:S01]  /*16b0*/  STL [R1+0x460], R0 ;  /* 0x0004600001007387 */ /* 0x0017e20000100800 */
[----:B------:R-:W-:Y:S01]  /*16c0*/  IMAD.U32 R3, RZ, RZ, UR6 ;  /* 0x00000006ff037e24 */ /* 0x000fe2000f8e00ff */
[----:B------:R-:W-:Y:S01]  /*16d0*/  ULDC.64 UR6, c[0x0][0x418] ;  /* 0x0001060000067ab9 */ /* 0x000fe20000000a00 */
[----:B------:R-:W-:Y:S01]  /*16e0*/  IMAD.MOV.U32 R8, RZ, RZ, R2 ;  /* 0x000000ffff087224 */ /* 0x000fe200078e0002 */
[----:B------:R-:W-:Y:S01]  /*16f0*/  UISETP.NE.U32.AND UP0, UPT, UR6, URZ, UPT ;  /* 0x0000003f0600728c */ /* 0x000fe2000bf05070 */
[----:B------:R-:W-:Y:S01]  /*1700*/  IMAD.MOV.U32 R10, RZ, RZ, R12 ;  /* 0x000000ffff0a7224 */ /* 0x000fe200078e000c */
[----:B------:R-:W-:Y:S01]  /*1710*/  ULDC.64 UR4, c[0x0][0xad8] ;  /* 0x0002b60000047ab9 */ /* 0x000fe20000000a00 */
[----:B------:R-:W-:Y:S01]  /*1720*/  IMAD.MOV.U32 R11, RZ, RZ, R13 ;  /* 0x000000ffff0b7224 */ /* 0x000fe200078e000d */
[----:B------:R-:W-:Y:S01]  /*1730*/  UISETP.NE.AND.EX UP0, UPT, UR7, URZ, UPT, UP0 ;  /* 0x0000003f0700728c */ /* 0x000fe2000bf05300 */
[----:B------:R-:W-:Y:S01]  /*1740*/  IMAD.U32 R2, RZ, RZ, UR10 ;  /* 0x0000000aff027e24 */ /* 0x000fe2000f8e00ff */
[----:B------:R-:W-:Y:S01]  /*1750*/  UISETP.GE.AND UP3, UPT, UR5, 0x1, UPT ;  /* 0x000000010500788c */ /* 0x000fe2000bf66270 */
[----:B------:R3:W-:Y:S01]  /*1760*/  STL.64 [R1+0x8], R4 ;  /* 0x0000080401007387 */ /* 0x0007e20000100a00 */
[----:B------:R-:W-:-:S02]  /*1770*/  UIADD3 UR10, UR39, 0x7f, URZ ;  /* 0x0000007f270a7890 */ /* 0x000fc4000fffe03f */
[----:B------:R-:W-:Y:S01]  /*1780*/  USEL UR45, UR45, 0x1, UP0 ;  /* 0x000000012d2d7887 */ /* 0x000fe20008000000 */
[----:B------:R3:W-:Y:S01]  /*1790*/  STL.128 [R1+0x40], R8 ;  /* 0x0000400801007387 */ /* 0x0007e20000100c00 */
[----:B------:R-:W-:Y:S01]  /*17a0*/  @UP2 ULDC UR6, c[0x0][0xd4c] ;  /* 0x0003530000062ab9 */ /* 0x000fe20000000800 */
[----:B------:R-:W-:Y:S01]  /*17b0*/  @UP1 ULDC UR8, c[0x0][0x44c] ;  /* 0x0001130000081ab9 */ /* 0x000fe20000000800 */
[----:B------:R-:W-:Y:S01]  /*17c0*/  UIMAD.WIDE.U32 UR6, UR12, UR6, URZ ;  /* 0x000000060c0672a5 */ /* 0x000fe2000f8e003f */
[----:B------:R3:W-:Y:S01]  /*17d0*/  STL.64 [R1+0x68], R10 ;  /* 0x0000680a01007387 */ /* 0x0007e20000100a00 */
[----:B------:R-:W-:Y:S01]  /*17e0*/  UIMAD.WIDE.U32 UR8, UR10, UR8, URZ ;  /* 0x000000080a0872a5 */ /* 0x000fe2000f8e003f */
[----:B------:R-:W-:Y:S01]  /*17f0*/  PLOP3.LUT P2, PT, PT, PT, UP3, 0x80, 0x0 ;  /* 0x000000000000781c */ /* 0x000fe20003f4f038 */
[----:B------:R-:W-:Y:S01]  /*1800*/  UIMAD UR45, UR45, UR11, URZ ;  /* 0x0000000b2d2d72a4 */ /* 0x000fe2000f8e023f */
[----:B------:R3:W-:Y:S01]  /*1810*/  STL.64 [R1+0x10], R2 ;  /* 0x0000100201007387 */ /* 0x0007e20000100a00 */
[----:B------:R-:W-:Y:S01]  /*1820*/  @UP1 ULDC UR14, c[0x0][0x450] ;  /* 0x00011400000e1ab9 */ /* 0x000fe20000000800 */
[----:B------:R-:W-:-:S02]  /*1830*/  @UP2 USHF.R.U32.HI UR38, URZ, UR13, UR7 ;  /* 0x0000000d3f262299 */ /* 0x000fc40008011607 */
[----:B------:R3:W-:Y:S01]  /*1840*/  STL.64 [R1+0x30], R2 ;  /* 0x0000300201007387 */ /* 0x0007e20000100a00 */
[----:B------:R-:W-:Y:S02]  /*1850*/  UIADD3 UR40, UR45, 0x1, -UR46 ;  /* 0x000000012d287890 */ /* 0x000fe4000fffe82e */
[----:B------:R-:W-:Y:S01]  /*1860*/  @UP1 USHF.R.U32.HI UR10, URZ, UR14, UR9 ;  /* 0x0000000e3f0a1299 */ /* 0x000fe20008011609 */
[----:B------:R3:W-:Y:S01]  /*1870*/  STL.128 [R1+0x240], RZ ;  /* 0x000240ff01007387 */ /* 0x0007e20000100c00 */
[----:B------:R-:W-:Y:S02]  /*1880*/  UIADD3 UR6, -UR38, URZ, URZ ;  /* 0x0000003f26067290 */ /* 0x000fe4000fffe13f */
[----:B------:R-:W-:Y:S01]  /*1890*/  UIADD3 UR10, UR40, UR10, URZ ;  /* 0x0000000a280a7290 */ /* 0x000fe2000fffe03f */
[----:B------:R3:W-:Y:S01]  /*18a0*/  STL.128 [R1+0x250], RZ ;  /* 0x000250ff01007387 */ /* 0x0007e20000100c00 */
[----:B------:R-:W-:Y:S02]  /*18b0*/  UIMAD UR42, UR42, UR6, UR12 ;  /* 0x000000062a2a72a4 */ /* 0x000fe4000f8e020c */
[----:B------:R-:W-:Y:S01]  /*18c0*/  UIADD3 UR4, UR10, UR4, URZ ;  /* 0x000000040a047290 */ /* 0x000fe2000fffe03f */
[----:B------:R3:W-:Y:S04]  /*18d0*/  STL.128 [R1+0x260], RZ ;  /* 0x000260ff01007387 */ /* 0x0007e80000100c00 */
        /* <DEDUP_REMOVED lines=28> */
[----:B------:R3:W-:Y:S04]  /*1aa0*/  STL.64 [R1], RZ ;  /* 0x000000ff01007387 */ /* 0x0007e80000100a00 */
[----:B------:R3:W-:Y:S01]  /*1ab0*/  STL.64 [R1+0x38], RZ ;  /* 0x000038ff01007387 */ /* 0x0007e20000100a00 */
[----:B------:R-:W-:Y:S05]  /*1ac0*/  @!P2 BRA `(.L_x_2011) ;  /* 0x000000000044a947 */ /* 0x000fea0003800000 */
        /* <DEDUP_REMOVED lines=10> */
.L_x_2012:
[----:B------:R-:W-:-:S11]  /*1b70*/  UISETP.NE.AND UP0, UPT, UR5, 0x1, UPT ;  /* 0x000000010500788c */ /* 0x000fd6000bf05270 */
[----:B------:R-:W-:Y:S02]  /*1b80*/  @UP0 ULDC.64 UR10, c[0x0][0xae0] ;  /* 0x0002b800000a0ab9 */ /* 0x000fe40000000a00 */
[----:B------:R-:W-:-:S04]  /*1b90*/  UIMAD.WIDE.U32 UR6, UR8, UR10, URZ ;  /* 0x0000000a080672a5 */ /* 0x000fc8000f8e003f */
[----:B------:R-:W-:-:S12]  /*1ba0*/  @UP0 USHF.R.U32.HI UR8, URZ, UR11, UR7 ;  /* 0x0000000b3f080299 */ /* 0x000fd80008011607 */
.L_x_2013:
[----:B------:R-:W-:-:S04]  /*1bb0*/  UIMAD UR8, UR8, UR5, UR5 ;  /* 0x00000005080872a4 */ /* 0x000fc8000f8e0205 */
[----:B------:R-:W-:-:S04]  /*1bc0*/  UISETP.LT.AND UP0, UPT, UR4, UR8, UPT ;  /* 0x000000080400728c */ /* 0x000fc8000bf01270 */
[----:B------:R-:W-:-:S12]  /*1bd0*/  USEL UR4, UR4, UR8, UP0 ;  /* 0x0000000804047287 */ /* 0x000fd80008000000 */
.L_x_2011:
[----:B------:R-:W-:Y:S02]  /*1be0*/  UIADD3 UR6, UR45, 0x5f, URZ ;  /* 0x0000005f2d067890 */ /* 0x000fe4000fffe03f */
[----:B------:R-:W-:Y:S02]  /*1bf0*/  UIADD3 UR8, UR4, 0x5f, URZ ;  /* 0x0000005f04087890 */ /* 0x000fe4000fffe03f */
[----:B------:R-:W-:Y:S02]  /*1c00*/  UIMAD.WIDE UR6, UR6, 0x2aaaaaab, URZ ;  /* 0x2aaaaaab060678a5 */ /* 0x000fe4000f8e023f */
[----:B------:R-:W-:Y:S01]  /*1c10*/  UIMAD.WIDE UR8, UR8, 0x2aaaaaab, URZ ;  /* 0x2aaaaaab080878a5 */ /* 0x000fe2000f8e023f */
[----:B------:R-:W-:Y:S01]  /*1c20*/  @UP1 ULDC UR10, c[0x0][0x44c] ;  /* 0x00011300000a1ab9 */ /* 0x000fe20000000800 */
[----:B------:R-:W-:Y:S02]  /*1c30*/  USHF.R.U32.HI UR4, URZ, 0x1f, UR7 ;  /* 0x0000001f3f047899 */ /* 0x000fe40008011607 */
[----:B------:R-:W-:-:S02]  /*1c40*/  UIMAD.WIDE.U32 UR10, UR39, UR10, URZ ;  /* 0x0000000a270a72a5 */ /* 0x000fc4000f8e003f */
[----:B------:R-:W-:Y:S01]  /*1c50*/  USHF.R.U32.HI UR6, URZ, 0x1f, UR9 ;  /* 0x0000001f3f067899 */ /* 0x000fe20008011609 */
[----:B------:R-:W-:Y:S01]  /*1c60*/  @UP1 ULDC UR13, c[0x0][0x450] ;  /* 0x00011400000d1ab9 */ /* 0x000fe20000000800 */
[----:B------:R-:W-:Y:S01]  /*1c70*/  UMOV UR12, UR39 ;  /* 0x00000027000c7c82 */ /* 0x000fe20008000000 */
[----:B------:R-:W-:Y:S02]  /*1c80*/  UIADD3 UR46, UR45, -UR46, URZ ;  /* 0x8000002e2d2e7290 */ /* 0x000fe4000fffe03f */
        /* <DEDUP_REMOVED lines=20> */
.L_x_2015:
[----:B------:R-:W-:-:S11]  /*1dd0*/  UISETP.NE.AND UP0, UPT, UR5, 0x1, UPT ;  /* 0x000000010500788c */ /* 0x000fd6000bf05270 */
[----:B------:R-:W-:Y:S02]  /*1de0*/  @UP0 ULDC.64 UR10, c[0x0][0xae0] ;  /* 0x0002b800000a0ab9 */ /* 0x000fe40000000a00 */
[----:B------:R-:W-:-:S04]  /*1df0*/  UIMAD.WIDE.U32 UR6, UR4, UR10, URZ ;  /* 0x0000000a040672a5 */ /* 0x000fc8000f8e003f */
[----:B------:R-:W-:-:S12]  /*1e00*/  @UP0 USHF.R.U32.HI UR4, URZ, UR11, UR7 ;  /* 0x0000000b3f040299 */ /* 0x000fd80008011607 */
.L_x_2016:
[----:B------:R-:W-:-:S04]  /*1e10*/  UIMAD UR4, UR4, UR5, URZ ;  /* 0x00000005040472a4 */ /* 0x000fc8000f8e023f */
[----:B------:R-:W-:-:S04]  /*1e20*/  UISETP.LT.AND UP0, UPT, UR8, UR4, UPT ;  /* 0x000000040800728c */ /* 0x000fc8000bf01270 */
[----:B------:R-:W-:-:S12]  /*1e30*/  USEL UR8, UR8, UR4, !UP0 ;  /* 0x0000000408087287 */ /* 0x000fd8000c000000 */
.L_x_2014:
[----:B------:R-:W-:Y:S01]  /*1e40*/  UIMAD.WIDE UR4, UR8, 0x2aaaaaab, URZ ;  /* 0x2aaaaaab080478a5 */ /* 0x000fe2000f8e023f */
[----:B------:R-:W-:-:S03]  /*1e50*/  PLOP3.LUT P0, PT, PT, PT, PT, 0x80, 0x0 ;  /* 0x000000000000781c */ /* 0x000fc60003f0f070 */
[----:B------:R-:W-:-:S04]  /*1e60*/  USHF.R.U32.HI UR4, URZ, 0x1f, UR5 ;  /* 0x0000001f3f047899 */ /* 0x000fc80008011605 */
[----:B------:R-:W-:-:S04]  /*1e70*/  ULEA.HI.SX32 UR4, UR5, UR4, 0x1c ;  /* 0x0000000405047291 */ /* 0x000fc8000f8fe23f */
[----:B------:R-:W-:-:S04]  /*1e80*/  UISETP.LT.AND UP0, UPT, URZ, UR4, UPT ;  /* 0x000000043f00728c */ /* 0x000fc8000bf01270 */
[----:B------:R-:W-:-:S04]  /*1e90*/  USEL UR43, URZ, UR4, !UP0 ;  /* 0x000000043f2b7287 */ /* 0x000fc8000c000000 */
[----:B------:R-:W-:-:S06]  /*1ea0*/  UISETP.GT.AND UP0, UPT, UR47, UR43, UPT ;  /* 0x0000002b2f00728c */ /* 0x000fcc000bf04270 */
[----:B------:R-:W-:-:S13]  /*1eb0*/  PLOP3.LUT P1, PT, PT, PT, UP0, 0x80, 0x0 ;  /* 0x000000000000781c */ /* 0x000fda0003f2f008 */
[----:B------:R-:W-:Y:S05]  /*1ec0*/  @!P1 BRA `(.L_x_2017) ;  /* 0x000001e0000c9947 */ /* 0x000fea0003800000 */
[----:B---3--:R-:W0:Y:S01]  /*1ed0*/  SHFL.IDX PT, R0, R225, RZ, 0x1f ;  /* 0x00001fffe1007589 */ /* 0x008e2200000e0000 */
[----:B------:R-:W-:Y:S01]  /*1ee0*/  UIADD3 UR6, UR44, 0x18400, URZ ;  /* 0x000184002c067890 */ /* 0x000fe2000fffe03f */
[----:B------:R-:W-:Y:S01]  /*1ef0*/  IMAD.MOV.U32 R12, RZ, RZ, 0x1 ;  /* 0x00000001ff0c7424 */ /* 0x000fe200078e00ff */
[----:B------:R-:W-:Y:S01]  /*1f00*/  UIADD3 UR5, UR44, 0x400, URZ ;  /* 0x000004002c057890 */ /* 0x000fe2000fffe03f */
[----:B------:R-:W-:Y:S01]  /*1f10*/  IMAD.MOV.U32 R4, RZ, RZ, 0x1 ;  /* 0x00000001ff047424 */ /* 0x000fe200078e00ff */
[----:B------:R-:W-:Y:S01]  /*1f20*/  UIADD3 UR4, UR44, 0x1c400, URZ ;  /* 0x0001c4002c047890 */ /* 0x000fe2000fffe03f */
[----:B------:R-:W-:Y:S01]  /*1f30*/  IMAD.MOV.U32 R5, RZ, RZ, RZ ;  /* 0x000000ffff057224 */ /* 0x000fe200078e00ff */
[----:B------:R-:W-:Y:S01]  /*1f40*/  USHF.R.U32.HI UR5, URZ, 0x4, UR5 ;  /* 0x000000043f057899 */ /* 0x000fe20008011605 */
[----:B------:R-:W-:Y:S01]  /*1f50*/  IMAD.MOV.U32 R6, RZ, RZ, 0x1 ;  /* 0x00000001ff067424 */ /* 0x000fe200078e00ff */
[----:B------:R-:W-:Y:S01]  /*1f60*/  USHF.R.U32.HI UR4, URZ, 0x4, UR4 ;  /* 0x000000043f047899 */ /* 0x000fe20008011604 */
[----:B------:R-:W-:Y:S01]  /*1f70*/  IMAD.MOV.U32 R7, RZ, RZ, RZ ;  /* 0x000000ffff077224 */ /* 0x000fe200078e00ff */
[----:B------:R-:W-:Y:S01]  /*1f80*/  ULOP3.LUT UR5, UR5, 0x3fff, URZ, 0xc0, !UPT ;  /* 0x00003fff05057892 */ /* 0x000fe2000f8ec03f */
[----:B------:R-:W-:Y:S01]  /*1f90*/  IMAD.MOV.U32 R13, RZ, RZ, RZ ;  /* 0x000000ffff0d7224 */ /* 0x000fe200078e00ff */
[----:B------:R-:W-:Y:S01]  /*1fa0*/  ULOP3.LUT UR4, UR4, 0x3fff, URZ, 0xc0, !UPT ;  /* 0x00003fff04047892 */ /* 0x000fe2000f8ec03f */
[----:B------:R-:W-:Y:S01]  /*1fb0*/  IMAD.MOV.U32 R9, RZ, RZ, 0x40000040 ;  /* 0x40000040ff097424 */ /* 0x000fe200078e00ff */
[----:B------:R-:W-:Y:S01]  /*1fc0*/  ULOP3.LUT UR7, UR5, 0x3000000, URZ, 0xfc, !UPT ;  /* 0x0300000005077892 */ /* 0x000fe2000f8efc3f */
[----:B------:R1:W-:Y:S01]  /*1fd0*/  STL.128 [R1+0x80], R4 ;  /* 0x0000800401007387 */ /* 0x0003e20000100c00 */
[----:B------:R-:W-:Y:S01]  /*1fe0*/  ULOP3.LUT UR4, UR4, 0x10000, URZ, 0xfc, !UPT ;  /* 0x0001000004047892 */ /* 0x000fe2000f8efc3f */
[----:B------:R-:W-:Y:S01]  /*1ff0*/  IMAD.MOV.U32 R11, RZ, RZ, 0x40000040 ;  /* 0x40000040ff0b7424 */ /* 0x000fe200078e00ff */
[----:B------:R-:W-:Y:S01]  /*2000*/  ULOP3.LUT UR5, UR5, 0x10000, URZ, 0xfc, !UPT ;  /* 0x0001000005057892 */ /* 0x000fe2000f8efc3f */
[----:B------:R2:W-:Y:S01]  /*2010*/  STL.64 [R1+0x90], R12 ;  /* 0x0000900c01007387 */ /* 0x0005e20000100a00 */
[----:B------:R-:W-:Y:S01]  /*2020*/  IMAD.U32 R10, RZ, RZ, UR7 ;  /* 0x00000007ff0a7e24 */ /* 0x000fe2000f8e00ff */
[----:B------:R-:W-:Y:S01]  /*2030*/  IADD3 R28, P1, R16, 0xa0, RZ ;  /* 0x000000a0101c7810 */ /* 0x000fe20007f3e0ff */
[----:B------:R-:W-:Y:S01]  /*2040*/  IMAD.U32 R8, RZ, RZ, UR4 ;  /* 0x00000004ff087e24 */ /* 0x000fe2000f8e00ff */
[----:B0-----:R-:W-:Y:S01]  /*2050*/  LEA.HI R2, R0, R0, RZ, 0x1 ;  /* 0x0000000000027211 */ /* 0x001fe200078f08ff */
[----:B------:R-:W-:Y:S01]  /*2060*/  IMAD.U32 R14, RZ, RZ, UR5 ;  /* 0x00000005ff0e7e24 */ /* 0x000fe2000f8e00ff */
[----:B------:R-:W-:Y:S01]  /*2070*/  ULOP3.LUT UP0, URZ, UR6, 0x1bf, URZ, 0xc0, !UPT ;  /* 0x000001bf063f7892 */ /* 0x000fe2000f80c03f */
[----:B------:R-:W-:Y:S01]  /*2080*/  IMAD.MOV.U32 R15, RZ, RZ, 0x40000040 ;  /* 0x40000040ff0f7424 */ /* 0x000fe200078e00ff */
[----:B------:R-:W-:Y:S01]  /*2090*/  LOP3.LUT R3, R2, 0x7fffe, RZ, 0xc0, !PT ;  /* 0x0007fffe02037812 */ /* 0x000fe200078ec0ff */
[----:B------:R0:W-:Y:S01]  /*20a0*/  STL.128 [R1+0xa0], R8 ;  /* 0x0000a00801007387 */ /* 0x0001e20000100c00 */
[----:B------:R-:W-:Y:S01]  /*20b0*/  IMAD.X R43, RZ, RZ, R17, P1 ;  /* 0x000000ffff2b7224 */ /* 0x000fe200008e0611 */
[----:B------:R-:W-:Y:S01]  /*20c0*/  IADD3 R30, P5, R16, 0x118, RZ ;  /* 0x00000118101e7810 */ /* 0x000fe20007fbe0ff */
[----:B-1----:R-:W-:Y:S01]  /*20d0*/  IMAD.MOV.U32 R5, RZ, RZ, 0x40000040 ;  /* 0x40000040ff057424 */ /* 0x002fe200078e00ff */
[----:B------:R0:W-:Y:S01]  /*20e0*/  STL.64 [R1+0x78], RZ ;  /* 0x000078ff01007387 */ /* 0x0001e20000100a00 */
[----:B------:R-:W-:Y:S01]  /*20f0*/  IMAD.IADD R3, R0, 0x1, -R3 ;  /* 0x0000000100037824 */ /* 0x000fe200078e0a03 */
[----:B------:R-:W-:Y:S01]  /*2100*/  PLOP3.LUT P1, PT, PT, PT, UP0, 0x80, 0x0 ;  /* 0x000000000000781c */ /* 0x000fe20003f2f008 */
[----:B--2---:R-:W-:Y:S01]  /*2110*/  IMAD.MOV.U32 R13, RZ, RZ, 0x40000040 ;  /* 0x40000040ff0d7424 */ /* 0x004fe200078e00ff */
[----:B------:R0:W-:Y:S01]  /*2120*/  STL.128 [R1+0xb0], RZ ;  /* 0x0000b0ff01007387 */ /* 0x0001e20000100c00 */
[C---:B------:R-:W-:Y:S01]  /*2130*/  IADD3 R29, P6, R16.reuse, 0x110, RZ ;  /* 0x00000110101d7810 */ /* 0x040fe20007fde0ff */
[--C-:B------:R-:W-:Y:S01]  /*2140*/  IMAD.X R31, RZ, RZ, R17.reuse, P5 ;  /* 0x000000ffff1f7224 */ /* 0x100fe200028e0611 */
[----:B------:R-:W-:Y:S01]  /*2150*/  LEA R3, R3, UR6, 0xd ;  /* 0x0000000603037c11 */ /* 0x000fe2000f8e68ff */
[----:B------:R0:W-:Y:S01]  /*2160*/  STL.128 [R1+0xc0], RZ ;  /* 0x0000c0ff01007387 */ /* 0x0001e20000100c00 */
[----:B------:R-:W-:Y:S01]  /*2170*/  IADD3 R24, P0, R16, 0xa8, RZ ;  /* 0x000000a810187810 */ /* 0x000fe20007f1e0ff */
[----:B------:R-:W-:Y:S01]  /*2180*/  IMAD.X R42, RZ, RZ, R17, P6 ;  /* 0x000000ffff2a7224 */ /* 0x000fe200030e0611 */
[----:B------:R-:W-:Y:S01]  /*2190*/  SHF.R.U32.HI R0, RZ, 0x4, R3 ;  /* 0x00000004ff007819 */ /* 0x000fe20000011603 */
[----:B------:R-:W-:Y:S01]  /*21a0*/  VIADD R2, R3, 0xa000 ;  /* 0x0000a00003027836 */ /* 0x000fe20000000000 */
[----:B------:R0:W-:Y:S01]  /*21b0*/  STL.128 [R1+0xd0], RZ ;  /* 0x0000d0ff01007387 */ /* 0x0001e20000100c00 */
[----:B------:R-:W-:Y:S01]  /*21c0*/  IMAD.X R25, RZ, RZ, R17, P0 ;  /* 0x000000ffff197224 */ /* 0x000fe200000e0611 */
[----:B------:R-:W-:-:S02]  /*21d0*/  LOP3.LUT R0, R0, 0x3fff, RZ, 0xc0, !PT ;  /* 0x00003fff00007812 */ /* 0x000fc400078ec0ff */
[----:B------:R-:W-:Y:S01]  /*21e0*/  SHF.R.U32.HI R2, RZ, 0x4, R2 ;  /* 0x00000004ff027819 */ /* 0x000fe20000011602 */
[----:B------:R0:W-:Y:S01]  /*21f0*/  STL.128 [R1+0xe0], RZ ;  /* 0x0000e0ff01007387 */ /* 0x0001e20000100c00 */
[----:B------:R-:W-:Y:S02]  /*2200*/  LOP3.LUT R4, R0, 0x10000, RZ, 0xfc, !PT ;  /* 0x0001000000047812 */ /* 0x000fe400078efcff */
[----:B------:R-:W-:Y:S01]  /*2210*/  LOP3.LUT R2, R2, 0x3fff, RZ, 0xc0, !PT ;  /* 0x00003fff02027812 */ /* 0x000fe200078ec0ff */
[----:B------:R0:W-:Y:S01]  /*2220*/  STL.128 [R1+0xf0], RZ ;  /* 0x0000f0ff01007387 */ /* 0x0001e20000100c00 */
[----:B------:R-:W-:Y:S02]  /*2230*/  IADD3 R27, P2, R16, 0x98, RZ ;  /* 0x00000098101b7810 */ /* 0x000fe40007f5e0ff */
[----:B------:R-:W-:Y:S01]  /*2240*/  LOP3.LUT R2, R2, 0x10000, RZ, 0xfc, !PT ;  /* 0x0001000002027812 */ /* 0x000fe200078efcff */
[----:B------:R0:W-:Y:S01]  /*2250*/  STL.64 [R1+0x98], R4 ;  /* 0x0000980401007387 */ /* 0x0001e20000100a00 */
[C---:B------:R-:W-:Y:S01]  /*2260*/  IADD3 R19, P3, R16.reuse, 0x90, RZ ;  /* 0x0000009010137810 */ /* 0x040fe20007f7e0ff */
[--C-:B------:R-:W-:Y:S01]  /*2270*/  IMAD.X R40, RZ, RZ, R17.reuse, P2 ;  /* 0x000000ffff287224 */ /* 0x100fe200010e0611 */
[C---:B------:R-:W-:Y:S01]  /*2280*/  IADD3 R26, P4, R16.reuse, 0x88, RZ ;  /* 0x00000088101a7810 */ /* 0x040fe20007f9e0ff */
[----:B------:R-:W-:Y:S01]  /*2290*/  IMAD.MOV.U32 R12, RZ, RZ, R2 ;  /* 0x000000ffff0c7224 */ /* 0x000fe200078e0002 */
[----:B------:R0:W-:Y:S01]  /*22a0*/  STL.128 [R1+0x100], RZ ;  /* 0x000100ff01007387 */ /* 0x0001e20000100c00 */
[C---:B------:R-:W-:Y:S01]  /*22b0*/  IADD3 R18, P5, R16.reuse, 0x80, RZ ;  /* 0x0000008010127810 */ /* 0x040fe20007fbe0ff */
[--C-:B------:R-:W-:Y:S01]  /*22c0*/  IMAD.X R38, RZ, RZ, R17.reuse, P3 ;  /* 0x000000ffff267224 */ /* 0x100fe200018e0611 */
[C---:B------:R-:W-:Y:S01]  /*22d0*/  IADD3 R34, P6, R16.reuse, 0x78, RZ ;  /* 0x0000007810227810 */ /* 0x040fe20007fde0ff */
[----:B------:R0:W-:Y:S01]  /*22e0*/  STL.128 [R1+0x110], R12 ;  /* 0x0001100c01007387 */ /* 0x0001e20000100c00 */
[----:B------:R-:W-:Y:S01]  /*22f0*/  IADD3 R36, P0, R16, 0xb0, RZ ;  /* 0x000000b010247810 */ /* 0x000fe20007f1e0ff */
[----:B------:R-:W-:-:S02]  /*2300*/  IMAD.X R41, RZ, RZ, R17, P4 ;  /* 0x000000ffff297224 */ /* 0x000fc400020e0611 */
[--C-:B------:R-:W-:Y:S02]  /*2310*/  IMAD.X R39, RZ, RZ, R17.reuse, P5 ;  /* 0x000000ffff277224 */ /* 0x100fe400028e0611 */
[--C-:B------:R-:W-:Y:S02]  /*2320*/  IMAD.X R35, RZ, RZ, R17.reuse, P6 ;  /* 0x000000ffff237224 */ /* 0x100fe400030e0611 */
[----:B------:R-:W-:Y:S01]  /*2330*/  IMAD.X R37, RZ, RZ, R17, P0 ;  /* 0x000000ffff257224 */ /* 0x000fe200000e0611 */
[----:B------:R-:W-:Y:S06]  /*2340*/  @!P1 BRA `(.L_x_2018) ;  /* 0x0000000000409947 */ /* 0x000fec0003800000 */
[----:B------:R-:W-:Y:S01]  /*2350*/  MOV R0, 0x0 ;  /* 0x0000000000007802 */ /* 0x000fe20000000f00 */
[----:B------:R-:W-:Y:S01]  /*2360*/  ULDC.64 UR4, c[0x4][0x98] ;  /* 0x0100260000047ab9 */ /* 0x000fe20000000a00 */
[----:B------:R-:W-:Y:S01]  /*2370*/  ULDC.64 UR6, c[0x4][0x38] ;  /* 0x01000e0000067ab9 */ /* 0x000fe20000000a00 */
[----:B0-----:R-:W-:Y:S01]  /*2380*/  IMAD.U32 R4, RZ, RZ, UR4 ;  /* 0x00000004ff047e24 */ /* 0x001fe2000f8e00ff */
        /* <DEDUP_REMOVED lines=12> */
.L_x_2018:
[----:B------:R-:W1:Y:S01]  /*2450*/  S2R R20, SR_TID.X ;  /* 0x0000000000147919 */ /* 0x000e620000002100 */
[----:B0-----:R-:W0:Y:S01]  /*2460*/  LDC R15, c[0x0][0x288] ;  /* 0x0000a200ff0f7b82 */ /* 0x001e220000000800 */
[----:B------:R-:W-:Y:S01]  /*2470*/  IADD3 R8, P0, R16, 0x120, RZ ;  /* 0x0000012010087810 */ /* 0x000fe20007f1e0ff */
[----:B------:R-:W-:Y:S01]  /*2480*/  ULDC UR4, c[0x0][0x20] ;  /* 0x0000080000047ab9 */ /* 0x000fe20000000800 */
[----:B------:R-:W-:Y:S01]  /*2490*/  IMAD.U32 R13, RZ, RZ, UR45 ;  /* 0x0000002dff0d7e24 */ /* 0x000fe2000f8e00ff */
[----:B------:R-:W-:Y:S01]  /*24a0*/  STL.64 [R1+0x130], R34 ;  /* 0x0001302201007387 */ /* 0x000fe20000100a00 */
[----:B------:R-:W-:Y:S02]  /*24b0*/  VIADD R194, R22, -UR4 ;  /* 0x8000000416c27c36 */ /* 0x000fe40008000000 */
[----:B------:R-:W-:Y:S01]  /*24c0*/  IMAD.X R9, RZ, RZ, R17, P0 ;  /* 0x000000ffff097224 */ /* 0x000fe200000e0611 */
[----:B------:R-:W2:Y:S01]  /*24d0*/  LDC.64 R10, c[0x0][0xad0] ;  /* 0x0002b400ff0a7b82 */ /* 0x000ea20000000a00 */
[----:B------:R-:W-:Y:S04]  /*24e0*/  STL.64 [R1+0x120], R200 ;  /* 0x000120c801007387 */ /* 0x000fe80000100a00 */
[----:B------:R-:W-:Y:S03]  /*24f0*/  STL.64 [R1+0x128], R8 ;  /* 0x0001280801007387 */ /* 0x000fe60000100a00 */
[----:B------:R-:W3:Y:S01]  /*2500*/  LDC.64 R4, c[0x0][0xad8] ;  /* 0x0002b600ff047b82 */ /* 0x000ee20000000a00 */
[----:B------:R-:W-:Y:S04]  /*2510*/  STL.U8 [R1+0x138], RZ ;  /* 0x000138ff01007387 */ /* 0x000fe80000100000 */
[----:B------:R4:W-:Y:S03]  /*2520*/  STL [R194+0x8], R13 ;  /* 0x0000080dc2007387 */ /* 0x0009e60000100800 */
[----:B------:R-:W5:Y:S01]  /*2530*/  LDC.64 R2, c[0x0][0xae0] ;  /* 0x0002b800ff027b82 */ /* 0x000f620000000a00 */
[----:B0-----:R0:W-:Y:S04]  /*2540*/  STL [R194+0x4], R15 ;  /* 0x0000040fc2007387 */ /* 0x0011e80000100800 */
[----:B------:R0:W-:Y:S01]  /*2550*/  STL [R194+0x14], RZ ;  /* 0x000014ffc2007387 */ /* 0x0001e20000100800 */
[----:B-1----:R-:W-:-:S02]  /*2560*/  VIADD R202, R20, 0xffffff80 ;  /* 0xffffff8014ca7836 */ /* 0x002fc40000000000 */
[----:B------:R-:W1:Y:S01]  /*2570*/  LDC.64 R6, c[0x0][0x448] ;  /* 0x00011200ff067b82 */ /* 0x000e620000000a00 */
[----:B--2---:R0:W-:Y:S04]  /*2580*/  STL [R194+0xc], R11 ;  /* 0x00000c0bc2007387 */ /* 0x0041e80000100800 */
[----:B------:R0:W-:Y:S03]  /*2590*/  STL [R194], R202 ;  /* 0x000000cac2007387 */ /* 0x0001e60000100800 */
[----:B------:R-:W2:Y:S01]  /*25a0*/  LDC R233, c[0x0][0x450] ;  /* 0x00011400ffe97b82 */ /* 0x000ea20000000800 */
[----:B---3--:R0:W-:Y:S04]  /*25b0*/  STL [R194+0x10], R4 ;  /* 0x00001004c2007387 */ /* 0x0081e80000100800 */
[----:B------:R0:W-:Y:S04]  /*25c0*/  STL [R194+0x18], R5 ;  /* 0x00001805c2007387 */ /* 0x0001e80000100800 */
[----:B-----5:R0:W-:Y:S04]  /*25d0*/  STL [R194+0x1c], R2 ;  /* 0x00001c02c2007387 */ /* 0x0201e80000100800 */
[----:B------:R0:W-:Y:S04]  /*25e0*/  STL [R194+0x20], R3 ;  /* 0x00002003c2007387 */ /* 0x0001e80000100800 */
[----:B-1----:R0:W-:Y:S04]  /*25f0*/  STL [R194+0x24], R6 ;  /* 0x00002406c2007387 */ /* 0x0021e80000100800 */
[----:B------:R0:W-:Y:S04]  /*2600*/  STL [R194+0x28], R7 ;  /* 0x00002807c2007387 */ /* 0x0001e80000100800 */
[----:B--2---:R0:W-:Y:S04]  /*2610*/  STL [R194+0x2c], R233 ;  /* 0x00002ce9c2007387 */ /* 0x0041e80000100800 */
[----:B----4-:R-:W2:Y:S01]  /*2620*/  LDL R13, [R1+0x224] ;  /* 0x00022400010d7983 */ /* 0x010ea20000100800 */
[----:B------:R-:W-:Y:S01]  /*2630*/  IADD3 R8, P0, R16, 0x16c, RZ ;  /* 0x0000016c10087810 */ /* 0x000fe20007f1e0ff */
[----:B------:R-:W-:Y:S02]  /*2640*/  BSSY B0, `(.L_x_2019) ;  /* 0x000000a000007945 */ /* 0x000fe40003800000 */
[----:B------:R0:W-:Y:S02]  /*2650*/  STL [R1+0x16c], R10 ;  /* 0x00016c0a01007387 */ /* 0x0001e40000100800 */
[----:B------:R-:W-:-:S05]  /*2660*/  IMAD.X R9, RZ, RZ, R17, P0 ;  /* 0x000000ffff097224 */ /* 0x000fca00000e0611 */
[----:B------:R0:W-:Y:S01]  /*2670*/  STL.64 [R1+0x170], R8 ;  /* 0x0001700801007387 */ /* 0x0001e20000100a00 */
[----:B--2---:R-:W-:-:S04]  /*2680*/  LEA.HI R0, R13, R13, RZ, 0x1 ;  /* 0x0000000d0d007211 */ /* 0x004fc800078f08ff */
[----:B------:R-:W-:-:S05]  /*2690*/  LOP3.LUT R0, R0, 0xfffffffe, RZ, 0xc0, !PT ;  /* 0xfffffffe00007812 */ /* 0x000fca00078ec0ff */
[----:B------:R-:W-:-:S05]  /*26a0*/  IMAD.IADD R0, R13, 0x1, -R0 ;  /* 0x000000010d007824 */ /* 0x000fca00078e0a00 */
[----:B------:R-:W-:-:S04]  /*26b0*/  SHF.L.U32 R0, R0, 0x1f, RZ ;  /* 0x0000001f00007819 */ /* 0x000fc800000006ff */
[----:B------:R-:W1:Y:S02]  /*26c0*/  SYNCS.PHASECHK.TRANS64.TRYWAIT P0, [UR44+0x32400], R0 ;  /* 0x03240000ff0075a7 */ /* 0x000e64000800016c */
[----:B01----:R-:W-:Y:S05]  /*26d0*/  @!P0 BRA `(.L_x_2020) ;  /* 0x0000025800948947 */ /* 0x003fea0003800000 */
.L_x_2247:
[----:B------:R-:W-:Y:S05]  /*26e0*/  BSYNC B0 ;  /* 0x0000000000007941 */ /* 0x000fea0003800000 */
.L_x_2019:
[----:B------:R-:W2:Y:S04]  /*26f0*/  LDL R33, [R1+0x1c] ;  /* 0x00001c0001217983 */ /* 0x000ea80000100800 */
[----:B------:R1:W5:Y:S01]  /*2700*/  LDL.64 R20, [R1+0x218] ;  /* 0x0002180001147983 */ /* 0x0003620000100a00 */
[----:B------:R-:W-:Y:S01]  /*2710*/  IMAD.U32 R10, RZ, RZ, UR36 ;  /* 0x00000024ff0a7e24 */ /* 0x000fe2000f8e00ff */
[C---:B------:R-:W-:Y:S01]  /*2720*/  IADD3 R14, P0, R16.reuse, 0x138, RZ ;  /* 0x00000138100e7810 */ /* 0x040fe20007f1e0ff */
[----:B------:R-:W-:Y:S01]  /*2730*/  IMAD.U32 R11, RZ, RZ, UR37 ;  /* 0x00000025ff0b7e24 */ /* 0x000fe2000f8e00ff */
[C---:B0-----:R-:W-:Y:S01]  /*2740*/  IADD3 R0, P1, R16.reuse, 0x430, RZ ;  /* 0x0000043010007810 */ /* 0x041fe20007f3e0ff */
[----:B------:R-:W-:Y:S01]  /*2750*/  IMAD.MOV.U32 R8, RZ, RZ, R28 ;  /* 0x000000ffff087224 */ /* 0x000fe200078e001c */
[----:B------:R-:W-:Y:S01]  /*2760*/  STL.64 [R1+0x210], R24 ;  /* 0x0002101801007387 */ /* 0x000fe20000100a00 */
[----:B------:R-:W-:Y:S01]  /*2770*/  IMAD.MOV.U32 R9, RZ, RZ, R43 ;  /* 0x000000ffff097224 */ /* 0x000fe200078e002b */
[----:B------:R-:W-:Y:S05]  /*2780*/  WARPSYNC.ALL ;  /* 0x0000000000007948 */ /* 0x000fea0003800000 */
[----:B------:R0:W-:Y:S01]  /*2790*/  STL.128 [R1+0x1a0], R8 ;  /* 0x0001a00801007387 */ /* 0x0001e20000100c00 */
[----:B------:R-:W-:Y:S01]  /*27a0*/  IMAD.X R15, RZ, RZ, R17, P0 ;  /* 0x000000ffff0f7224 */ /* 0x000fe200000e0611 */
[----:B------:R-:W-:Y:S01]  /*27b0*/  BSSY B0, `(.L_x_2021) ;  /* 0x000002e000007945 */ /* 0x000fe20003800000 */
[----:B------:R-:W-:Y:S01]  /*27c0*/  IMAD.MOV.U32 R12, RZ, RZ, R18 ;  /* 0x000000ffff0c7224 */ /* 0x000fe200078e0012 */
[----:B------:R1:W-:Y:S01]  /*27d0*/  BAR.SYNC.DEFER_BLOCKING R205, 0x100 ;  /* 0x000400cd0000751d */ /* 0x0003e20000010000 */
[----:B------:R-:W-:Y:S01]  /*27e0*/  IMAD.MOV.U32 R13, RZ, RZ, R39 ;  /* 0x000000ffff0d7224 */ /* 0x000fe200078e0027 */
[----:B------:R-:W-:-:S04]  /*27f0*/  IADD3 R18, P0, R16, 0x170, RZ ;  /* 0x0000017010127810 */ /* 0x000fc80007f1e0ff */
[----:B------:R3:W-:Y:S01]  /*2800*/  STL.128 [R1+0x180], R12 ;  /* 0x0001800c01007387 */ /* 0x0007e20000100c00 */
[----:B0-----:R-:W-:-:S03]  /*2810*/  IMAD.MOV.U32 R10, RZ, RZ, R44 ;  /* 0x000000ffff0a7224 */ /* 0x001fc600078e002c */
[----:B------:R-:W-:Y:S01]  /*2820*/  STL.64 [R1+0x178], R208 ;  /* 0x000178d001007387 */ /* 0x000fe20000100a00 */
[----:B------:R-:W-:Y:S02]  /*2830*/  IMAD.MOV.U32 R11, RZ, RZ, R45 ;  /* 0x000000ffff0b7224 */ /* 0x000fe400078e002d */
[----:B------:R-:W-:Y:S02]  /*2840*/  IMAD.MOV.U32 R8, RZ, RZ, R222 ;  /* 0x000000ffff087224 */ /* 0x000fe400078e00de */
[----:B------:R-:W-:-:S05]  /*2850*/  IMAD.MOV.U32 R9, RZ, RZ, R221 ;  /* 0x000000ffff097224 */ /* 0x000fca00078e00dd */
[----:B------:R0:W-:Y:S01]  /*2860*/  STL.128 [R1+0x1b0], R8 ;  /* 0x0001b00801007387 */ /* 0x0001e20000100c00 */
[----:B---3--:R-:W-:Y:S02]  /*2870*/  IMAD.X R15, RZ, RZ, R17, P0 ;  /* 0x000000ffff0f7224 */ /* 0x008fe400000e0611 */
[----:B------:R-:W-:Y:S02]  /*2880*/  IMAD.MOV.U32 R14, RZ, RZ, R224 ;  /* 0x000000ffff0e7224 */ /* 0x000fe400078e00e0 */
[----:B0-----:R-:W-:Y:S02]  /*2890*/  IMAD.MOV.U32 R8, RZ, RZ, R19 ;  /* 0x000000ffff087224 */ /* 0x001fe400078e0013 */
[----:B------:R-:W-:Y:S02]  /*28a0*/  IMAD.MOV.U32 R9, RZ, RZ, R38 ;  /* 0x000000ffff097224 */ /* 0x000fe400078e0026 */
[----:B------:R-:W-:Y:S02]  /*28b0*/  IMAD.MOV.U32 R10, RZ, RZ, R29 ;  /* 0x000000ffff0a7224 */ /* 0x000fe400078e001d */
[----:B------:R-:W-:-:S02]  /*28c0*/  IMAD.MOV.U32 R11, RZ, RZ, R42 ;  /* 0x000000ffff0b7224 */ /* 0x000fc400078e002a */
[--C-:B------:R-:W-:Y:S01]  /*28d0*/  IMAD.X R19, RZ, RZ, R17.reuse, P1 ;  /* 0x000000ffff137224 */ /* 0x100fe200008e0611 */
[----:B------:R-:W-:Y:S02]  /*28e0*/  IADD3 R12, P1, R16, 0x128, RZ ;  /* 0x00000128100c7810 */ /* 0x000fe40007f3e0ff */
[----:B------:R0:W-:Y:S03]  /*28f0*/  STL.128 [R1+0x1c0], R8 ;  /* 0x0001c00801007387 */ /* 0x0001e60000100c00 */
[----:B------:R-:W-:Y:S02]  /*2900*/  IMAD.X R13, RZ, RZ, R17, P1 ;  /* 0x000000ffff0d7224 */ /* 0x000fe400008e0611 */
[----:B0-----:R-:W-:Y:S02]  /*2910*/  IMAD.MOV.U32 R8, RZ, RZ, R30 ;  /* 0x000000ffff087224 */ /* 0x001fe400078e001e */
[----:B------:R-:W-:-:S02]  /*2920*/  IMAD.MOV.U32 R9, RZ, RZ, R31 ;  /* 0x000000ffff097224 */ /* 0x000fc400078e001f */
[----:B------:R-:W-:Y:S02]  /*2930*/  IMAD.MOV.U32 R10, RZ, RZ, R0 ;  /* 0x000000ffff0a7224 */ /* 0x000fe400078e0000 */
[----:B------:R-:W-:Y:S02]  /*2940*/  IMAD.MOV.U32 R11, RZ, RZ, R19 ;  /* 0x000000ffff0b7224 */ /* 0x000fe400078e0013 */
[----:B------:R-:W-:-:S03]  /*2950*/  IMAD.MOV.U32 R19, RZ, RZ, R40 ;  /* 0x000000ffff137224 */ /* 0x000fc600078e0028 */
[----:B------:R0:W-:Y:S02]  /*2960*/  STL.128 [R1+0x1d0], R8 ;  /* 0x0001d00801007387 */ /* 0x0001e40000100c00 */
[----:B0-----:R-:W-:Y:S02]  /*2970*/  IMAD.MOV.U32 R10, RZ, RZ, R32 ;  /* 0x000000ffff0a7224 */ /* 0x001fe400078e0020 */
[----:B------:R-:W-:Y:S02]  /*2980*/  IMAD.MOV.U32 R11, RZ, RZ, R47 ;  /* 0x000000ffff0b7224 */ /* 0x000fe400078e002f */
[----:B------:R-:W-:Y:S02]  /*2990*/  IMAD.MOV.U32 R8, RZ, RZ, R18 ;  /* 0x000000ffff087224 */ /* 0x000fe400078e0012 */
[----:B------:R-:W-:Y:S02]  /*29a0*/  IMAD.MOV.U32 R9, RZ, RZ, R15 ;  /* 0x000000ffff097224 */ /* 0x000fe400078e000f */
[----:B------:R-:W-:-:S02]  /*29b0*/  IMAD.MOV.U32 R15, RZ, RZ, R223 ;  /* 0x000000ffff0f7224 */ /* 0x000fc400078e00df */
[----:B------:R-:W-:Y:S01]  /*29c0*/  IMAD.MOV.U32 R18, RZ, RZ, R27 ;  /* 0x000000ffff127224 */ /* 0x000fe200078e001b */
[----:B------:R0:W-:Y:S04]  /*29d0*/  STL.128 [R1+0x1e0], R8 ;  /* 0x0001e00801007387 */ /* 0x0001e80000100c00 */
[----:B------:R1:W-:Y:S04]  /*29e0*/  STL.128 [R1+0x1f0], R12 ;  /* 0x0001f00c01007387 */ /* 0x0003e80000100c00 */
[----:B------:R1:W-:Y:S01]  /*29f0*/  STL.128 [R1+0x190], R16 ;  /* 0x0001901001007387 */ /* 0x0003e20000100c00 */
[----:B0-----:R-:W-:-:S02]  /*2a00*/  IMAD.MOV.U32 R8, RZ, RZ, R26 ;  /* 0x000000ffff087224 */ /* 0x001fc400078e001a */
[----:B------:R-:W-:Y:S02]  /*2a10*/  IMAD.MOV.U32 R9, RZ, RZ, R41 ;  /* 0x000000ffff097224 */ /* 0x000fe400078e0029 */
[----:B------:R-:W-:Y:S02]  /*2a20*/  IMAD.MOV.U32 R10, RZ, RZ, R36 ;  /* 0x000000ffff0a7224 */ /* 0x000fe400078e0024 */
[----:B------:R-:W-:-:S05]  /*2a30*/  IMAD.MOV.U32 R11, RZ, RZ, R37 ;  /* 0x000000ffff0b7224 */ /* 0x000fca00078e0025 */
[----:B------:R1:W-:Y:S01]  /*2a40*/  STL.128 [R1+0x200], R8 ;  /* 0x0002000801007387 */ /* 0x0003e20000100c00 */
[----:B--2---:R-:W-:-:S04]  /*2a50*/  LOP3.LUT R0, R33, 0x1, RZ, 0xfc, !PT ;  /* 0x0000000121007812 */ /* 0x004fc800078efcff */
[----:B------:R-:W-:-:S13]  /*2a60*/  ISETP.NE.AND P1, PT, R0, 0x3, PT ;  /* 0x000000030000780c */ /* 0x000fda0003f25270 */
[----:B-1----:R-:W-:Y:S05]  /*2a70*/  @!P1 BRA `(.L_x_2022) ;  /* 0x0000000000049947 */ /* 0x002fea0003800000 */
[----:B------:R-:W-:Y:S01]  /*2a80*/  BPT.TRAP 0x1 ;  /* 0x000000040000795c */ /* 0x000fe20000300000 */
.L_x_2022:
[----:B------:R-:W-:Y:S05]  /*2a90*/  BSYNC B0 ;  /* 0x0000000000007941 */ /* 0x000fea0003800000 */
.L_x_2021:
[----:B------:R-:W2:Y:S01]  /*2aa0*/  LDL.64 R8, [R1+0x8] ;  /* 0x0000080001087983 */ /* 0x000ea20000100a00 */
[----:B-----5:R-:W-:Y:S01]  /*2ab0*/  SHF.L.U32 R21, R21, 0x1f, RZ ;  /* 0x0000001f15157819 */ /* 0x020fe200000006ff */
[----:B------:R-:W-:Y:S01]  /*2ac0*/  BSSY B0, `(.L_x_2023) ;  /* 0x0000006000007945 */ /* 0x000fe20003800000 */
[----:B--2---:R-:W-:-:S05]  /*2ad0*/  MOV R9, R8 ;  /* 0x0000000800097202 */ /* 0x004fca0000000f00 */
[----:B------:R-:W-:-:S04]  /*2ae0*/  IMAD R20, R20, 0x8, R9 ;  /* 0x0000000814147824 */ /* 0x000fc800078e0209 */
[----:B------:R0:W1:Y:S01]  /*2af0*/  SYNCS.PHASECHK.TRANS64.TRYWAIT P0, [R20+URZ], R21 ;  /* 0x00000015140075a7 */ /* 0x000062000800017f */
[----:B------:R-:W-:Y:S05]  /*2b00*/  @!P1 BRA `(.L_x_2024) ;  /* 0x0000000000049947 */ /* 0x000fea0003800000 */
[----:B------:R-:W-:Y:S01]  /*2b10*/  BPT.TRAP 0x1 ;  /* 0x000000040000795c */ /* 0x000fe20000300000 */
.L_x_2024:
[----:B------:R-:W-:Y:S05]  /*2b20*/  BSYNC B0 ;  /* 0x0000000000007941 */ /* 0x000fea0003800000 */
.L_x_2023:
[----:B------:R-:W-:Y:S04]  /*2b30*/  BSSY B0, `(.L_x_2025) ;  /* 0x0000004000007945 */ /* 0x000fe80003800000 */
[----:B-1----:R-:W-:Y:S05]  /*2b40*/  @P0 BRA `(.L_x_2026) ;  /* 0x0000000000080947 */ /* 0x002fea0003800000 */
[----:B------:R-:W1:Y:S02]  /*2b50*/  SYNCS.PHASECHK.TRANS64.TRYWAIT P0, [R20+URZ], R21 ;  /* 0x00000015140075a7 */ /* 0x000e64000800017f */
[----:B-1----:R-:W-:Y:S05]  /*2b60*/  @!P0 BRA `(.L_x_2027) ;  /* 0x0000025400888947 */ /* 0x002fea0003800000 */
.L_x_2026:
[----:B------:R-:W-:Y:S05]  /*2b70*/  BSYNC B0 ;  /* 0x0000000000007941 */ /* 0x000fea0003800000 */
.L_x_2025:
[----:B------:R-:W2:Y:S04]  /*2b80*/  LDL R13, [R1+0x218] ;  /* 0x00021800010d7983 */ /* 0x000ea80000100800 */
[----:B------:R-:W2:Y:S01]  /*2b90*/  LDL.64 R8, [R1+0xa0] ;  /* 0x0000a00001087983 */ /* 0x000ea20000100a00 */
[----:B------:R-:W-:Y:S05]  /*2ba0*/  WARPSYNC.ALL ;  /* 0x0000000000007948 */ /* 0x000fea0003800000 */
[----:B------:R-:W3:Y:S04]  /*2bb0*/  LDL.64 R24, [R1+0x98] ;  /* 0x0000980001187983 */ /* 0x000ee80000100a00 */
[----:B------:R-:W4:Y:S04]  /*2bc0*/  LDL.64 R10, [R1+0x98] ;  /* 0x00009800010a7983 */ /* 0x000f280000100a00 */
[----:B------:R-:W5:Y:S01]  /*2bd0*/  LDL.64 R14, [R1+0x98] ;  /* 0x00009800010e7983 */ /* 0x000f620000100a00 */
[----:B--2---:R-:W-:-:S03]  /*2be0*/  IMAD R8, R13, 0x300, R8 ;  /* 0x000003000d087824 */ /* 0x004fc600078e0208 */
[----:B------:R-:W2:Y:S01]  /*2bf0*/  LDL.64 R18, [R1+0x98] ;  /* 0x0000980001127983 */ /* 0x000ea20000100a00 */
[----:B------:R-:W-:Y:S02]  /*2c00*/  R2UR UR7, R9 ;  /* 0x00000000090772ca */ /* 0x000fe400000e0000 */
[C---:B------:R-:W-:Y:S01]  /*2c10*/  R2UR UR6, R8.reuse ;  /* 0x00000000080672ca */ /* 0x040fe200000e0000 */
[----:B01----:R-:W2:Y:S01]  /*2c20*/  LDL R20, [R1+0x224] ;  /* 0x0002240001147983 */ /* 0x003ea20000100800 */
[----:B------:R-:W-:Y:S01]  /*2c30*/  VIADD R12, R8, 0x2 ;  /* 0x00000002080c7836 */ /* 0x000fe20000000000 */
[----:B------:R-:W-:Y:S01]  /*2c40*/  BSSY B0, `(.L_x_2028) ;  /* 0x000002e000007945 */ /* 0x000fe20003800000 */
[----:B------:R-:W-:Y:S01]  /*2c50*/  IMAD.MOV.U32 R13, RZ, RZ, R9 ;  /* 0x000000ffff0d7224 */ /* 0x000fe200078e0009 */
[----:B------:R0:W-:Y:S01]  /*2c60*/  STL [R1+0x80], RZ ;  /* 0x000080ff01007387 */ /* 0x0001e20000100800 */
[----:B---3--:R-:W-:Y:S02]  /*2c70*/  R2UR UR4, R24 ;  /* 0x00000000180472ca */ /* 0x008fe400000e0000 */
[----:B------:R-:W-:-:S02]  /*2c80*/  R2UR UR5, R25 ;  /* 0x00000000190572ca */ /* 0x000fc400000e0000 */
[----:B------:R-:W-:Y:S01]  /*2c90*/  WARPGROUP.ARRIVE ;  /* 0x00000000000079c5 */ /* 0x000fe20000000000 */
[----:B----4-:R-:W-:Y:S02]  /*2ca0*/  VIADD R10, R10, 0x2 ;  /* 0x000000020a0a7836 */ /* 0x010fe40000000000 */
[----:B-----5:R-:W-:Y:S02]  /*2cb0*/  VIADD R14, R14, 0x4 ;  /* 0x000000040e0e7836 */ /* 0x020fe40000000000 */
[----:B--2---:R-:W-:-:S06]  /*2cc0*/  VIADD R18, R18, 0x6 ;  /* 0x0000000612127836 */ /* 0x004fcc0000000000 */
[----:B------:R-:W-:Y:S01]  /*2cd0*/  HGMMA.64x96x16.F32 R24, gdesc[UR4], RZ, !UPT, gsb0 ;  /* 0x01600000041879f0 */ /* 0x000fe2000c0008ff */
[----:B------:R-:W-:Y:S02]  /*2ce0*/  R2UR UR6, R12 ;  /* 0x000000000c0672ca */ /* 0x000fe400000e0000 */
[----:B------:R-:W-:Y:S02]  /*2cf0*/  R2UR UR7, R13 ;  /* 0x000000000d0772ca */ /* 0x000fe400000e0000 */
[----:B------:R-:W-:Y:S01]  /*2d00*/  R2UR UR4, R10 ;  /* 0x000000000a0472ca */ /* 0x000fe200000e0000 */
[----:B------:R-:W-:Y:S01]  /*2d10*/  VIADD R10, R8, 0x4 ;  /* 0x00000004080a7836 */ /* 0x000fe20000000000 */
[----:B------:R-:W-:Y:S01]  /*2d20*/  R2UR UR5, R11 ;  /* 0x000000000b0572ca */ /* 0x000fe200000e0000 */
[----:B------:R-:W-:Y:S01]  /*2d30*/  IMAD.MOV.U32 R11, RZ, RZ, R9 ;  /* 0x000000ffff0b7224 */ /* 0x000fe200078e0009 */
[----:B------:R-:W-:Y:S01]  /*2d40*/  LEA.HI R0, R20, R20, RZ, 0x1 ;  /* 0x0000001414007211 */ /* 0x000fe200078f08ff */
[----:B------:R-:W-:Y:S01]  /*2d50*/  VIADD R8, R8, 0x6 ;  /* 0x0000000608087836 */ /* 0x000fe20000000000 */
[----:B------:R-:W-:-:S02]  /*2d60*/  WARPGROUP.DEPBAR.LE gsb0, 0x0 ;  /* 0x00008000000079c5 */ /* 0x000fc40000010000 */
[----:B------:R-:W-:-:S07]  /*2d70*/  WARPGROUP.ARRIVE ;  /* 0x00000000000079c5 */ /* 0x000fce0000000000 */
[----:B------:R-:W-:Y:S01]  /*2d80*/  HGMMA.64x96x16.F32 R24, gdesc[UR4], R24, gsb0 ;  /* 0x01600000041879f0 */ /* 0x000fe20008000818 */
[----:B------:R-:W-:Y:S02]  /*2d90*/  R2UR UR6, R10 ;  /* 0x000000000a0672ca */ /* 0x000fe400000e0000 */
[----:B------:R-:W-:Y:S02]  /*2da0*/  R2UR UR7, R11 ;  /* 0x000000000b0772ca */ /* 0x000fe400000e0000 */
[----:B------:R-:W-:Y:S02]  /*2db0*/  R2UR UR4, R14 ;  /* 0x000000000e0472ca */ /* 0x000fe400000e0000 */
[----:B------:R-:W-:Y:S01]  /*2dc0*/  R2UR UR5, R15 ;  /* 0x000000000f0572ca */ /* 0x000fe200000e0000 */
[----:B------:R-:W-:Y:S02]  /*2dd0*/  WARPGROUP.DEPBAR.LE gsb0, 0x0 ;  /* 0x00008000000079c5 */ /* 0x000fe40000010000 */
[----:B------:R-:W-:-:S10]  /*2de0*/  WARPGROUP.ARRIVE ;  /* 0x00000000000079c5 */ /* 0x000fd40000000000 */
[----:B------:R-:W-:Y:S01]  /*2df0*/  HGMMA.64x96x16.F32 R24, gdesc[UR4], R24, gsb0 ;  /* 0x01600000041879f0 */ /* 0x000fe20008000818 */
[----:B------:R-:W-:Y:S02]  /*2e00*/  R2UR UR6, R8 ;  /* 0x00000000080672ca */ /* 0x000fe400000e0000 */
[----:B------:R-:W-:Y:S02]  /*2e10*/  R2UR UR7, R9 ;  /* 0x00000000090772ca */ /* 0x000fe400000e0000 */
[----:B------:R-:W-:Y:S02]  /*2e20*/  R2UR UR4, R18 ;  /* 0x00000000120472ca */ /* 0x000fe400000e0000 */
[----:B------:R-:W-:Y:S02]  /*2e30*/  R2UR UR5, R19 ;  /* 0x00000000130572ca */ /* 0x000fe400000e0000 */
[----:B------:R-:W-:Y:S01]  /*2e40*/  LOP3.LUT R9, R0, 0xfffffffe, RZ, 0xc0, !PT ;  /* 0xfffffffe00097812 */ /* 0x000fe200078ec0ff */
[----:B------:R-:W-:-:S04]  /*2e50*/  IMAD.MOV.U32 R0, RZ, RZ, 0x1 ;  /* 0x00000001ff007424 */ /* 0x000fc800078e00ff */
[----:B------:R-:W-:Y:S01]  /*2e60*/  IMAD.IADD R8, R20, 0x1, -R9 ;  /* 0x0000000114087824 */ /* 0x000fe200078e0a09 */
[----:B------:R0:W-:Y:S04]  /*2e70*/  STL [R1+0x80], R0 ;  /* 0x0000800001007387 */ /* 0x0001e80000100800 */
[----:B------:R-:W-:Y:S01]  /*2e80*/  SHF.L.U32 R8, R8, 0x1f, RZ ;  /* 0x0000001f08087819 */ /* 0x000fe200000006ff */
[----:B------:R0:W-:Y:S04]  /*2e90*/  STL [R1+0x80], R0 ;  /* 0x0000800001007387 */ /* 0x0001e80000100800 */
[----:B------:R0:W-:Y:S04]  /*2ea0*/  STL [R1+0x80], R0 ;  /* 0x0000800001007387 */ /* 0x0001e80000100800 */
[----:B------:R0:W-:Y:S01]  /*2eb0*/  STL [R1+0x80], R0 ;  /* 0x0000800001007387 */ /* 0x0001e20000100800 */
[----:B------:R-:W-:-:S02]  /*2ec0*/  WARPGROUP.DEPBAR.LE gsb0, 0x0 ;  /* 0x00008000000079c5 */ /* 0x000fc40000010000 */
[----:B------:R-:W-:-:S06]  /*2ed0*/  WARPGROUP.ARRIVE ;  /* 0x00000000000079c5 */ /* 0x000fcc0000000000 */
[----:B------:R-:W-:Y:S03]  /*2ee0*/  HGMMA.64x96x16.F32 R24, gdesc[UR4], R24, gsb0 ;  /* 0x01600000041879f0 */ /* 0x000fe60008000818 */
[----:B------:R-:W-:Y:S02]  /*2ef0*/  WARPGROUP.DEPBAR.LE gsb0, 0x0 ;  /* 0x00008000000079c5 */ /* 0x000fe40000010000 */
[----:B------:R-:W1:Y:S02]  /*2f00*/  SYNCS.PHASECHK.TRANS64.TRYWAIT P0, [UR44+0x32410], R8 ;  /* 0x03241008ff0075a7 */ /* 0x000e64000800016c */
[----:B01----:R-:W-:Y:S05]  /*2f10*/  @!P0 BRA `(.L_x_2029) ;  /* 0x0000025000b08947 */ /* 0x003fea0003800000 */
.L_x_2248:
[----:B------:R-:W-:Y:S05]  /*2f20*/  BSYNC B0 ;  /* 0x0000000000007941 */ /* 0x000fea0003800000 */
.L_x_2028:
[----:B------:R-:W2:Y:S04]  /*2f30*/  LDL R10, [R1+0x54] ;  /* 0x00005400010a7983 */ /* 0x000ea80000100800 */
[----:B0-----:R0:W5:Y:S01]  /*2f40*/  LDL.64 R8, [R1+0x218] ;  /* 0x0002180001087983 */ /* 0x0011620000100a00 */
[----:B------:R-:W-:Y:S01]  /*2f50*/  BSSY B0, `(.L_x_2030) ;  /* 0x0000005000007945 */ /* 0x000fe20003800000 */
[----:B--2---:R-:W-:-:S04]  /*2f60*/  LOP3.LUT R10, R10, 0x1, RZ, 0xfc, !PT ;  /* 0x000000010a0a7812 */ /* 0x004fc800078efcff */
[----:B------:R-:W-:-:S13]  /*2f70*/  ISETP.NE.AND P1, PT, R10, 0x3, PT ;  /* 0x000000030a00780c */ /* 0x000fda0003f25270 */
[----:B0-----:R-:W-:Y:S05]  /*2f80*/  @!P1 BRA `(.L_x_2031) ;  /* 0x0000000000049947 */ /* 0x001fea0003800000 */
[----:B------:R-:W-:Y:S01]  /*2f90*/  BPT.TRAP 0x1 ;  /* 0x000000040000795c */ /* 0x000fe20000300000 */
.L_x_2031:
[----:B------:R-:W-:Y:S05]  /*2fa0*/  BSYNC B0 ;  /* 0x0000000000007941 */ /* 0x000fea0003800000 */
.L_x_2030:
        /* <DEDUP_REMOVED lines=8> */
.L_x_2033:
[----:B------:R-:W-:Y:S05]  /*3030*/  BSYNC B0 ;  /* 0x0000000000007941 */ /* 0x000fea0003800000 */
.L_x_2032:
[----:B------:R-:W-:Y:S04]  /*3040*/  BSSY B0, `(.L_x_2034) ;  /* 0x0000004000007945 */ /* 0x000fe80003800000 */
[----:B-1----:R-:W-:Y:S05]  /*3050*/  @P0 BRA `(.L_x_2035) ;  /* 0x0000000000080947 */ /* 0x002fea0003800000 */
[----:B------:R-:W1:Y:S02]  /*3060*/  SYNCS.PHASECHK.TRANS64.TRYWAIT P0, [R8+URZ], R9 ;  /* 0x00000009080075a7 */ /* 0x000e64000800017f */
[----:B-1----:R-:W-:Y:S05]  /*3070*/  @!P0 BRA `(.L_x_2036) ;  /* 0x0000025000708947 */ /* 0x002fea0003800000 */
.L_x_2035:
[----:B------:R-:W-:Y:S05]  /*3080*/  BSYNC B0 ;  /* 0x0000000000007941 */ /* 0x000fea0003800000 */
.L_x_2034:
[----:B------:R-:W2:Y:S04]  /*3090*/  LDL R13, [R1+0x218] ;  /* 0x00021800010d7983 */ /* 0x000ea80000100800 */
[----:B01----:R-:W2:Y:S04]  /*30a0*/  LDL.64 R8, [R1+0x118] ;  /* 0x0001180001087983 */ /* 0x003ea80000100a00 */
[----:B------:R-:W3:Y:S04]  /*30b0*/  LDL R12, [R1+0x90] ;  /* 0x00009000010c7983 */ /* 0x000ee80000100800 */
[----:B------:R-:W4:Y:S04]  /*30c0*/  LDL.64 R10, [R1+0x110] ;  /* 0x00011000010a7983 */ /* 0x000f280000100a00 */
[----:B------:R-:W5:Y:S04]  /*30d0*/  LDL.64 R14, [R1+0x110] ;  /* 0x00011000010e7983 */ /* 0x000f680000100a00 */
[----:B------:R-:W5:Y:S04]  /*30e0*/  LDL.64 R18, [R1+0x110] ;  /* 0x0001100001127983 */ /* 0x000f680000100a00 */
[----:B------:R-:W5:Y:S01]  /*30f0*/  LDL.64 R20, [R1+0x110] ;  /* 0x0001100001147983 */ /* 0x000f620000100a00 */
[----:B------:R-:W-:Y:S05]  /*3100*/  WARPSYNC.ALL ;  /* 0x0000000000007948 */ /* 0x000fea0003800000 */
[----:B------:R-:W-:Y:S01]  /*3110*/  WARPGROUP.ARRIVE ;  /* 0x00000000000079c5 */ /* 0x000fe20000000000 */
[----:B--2---:R-:W-:Y:S01]  /*3120*/  IMAD R8, R13, 0xc00, R8 ;  /* 0x00000c000d087824 */ /* 0x004fe200078e0208 */
[----:B------:R-:W-:-:S02]  /*3130*/  R2UR UR7, R9 ;  /* 0x00000000090772ca */ /* 0x000fc400000e0000 */
[----:B---3--:R-:W-:Y:S02]  /*3140*/  ISETP.NE.U32.AND P0, PT, R12, RZ, PT ;  /* 0x000000ff0c00720c */ /* 0x008fe40003f05070 */
[----:B------:R-:W-:Y:S01]  /*3150*/  R2UR UR6, R8 ;  /* 0x00000000080672ca */ /* 0x000fe200000e0000 */
[----:B------:R-:W2:Y:S01]  /*3160*/  LDL.64 R12, [R1+0x110] ;  /* 0x00011000010c7983 */ /* 0x000ea20000100a00 */
[----:B----4-:R-:W-:Y:S02]  /*3170*/  R2UR UR4, R10 ;  /* 0x000000000a0472ca */ /* 0x010fe400000e0000 */
[----:B------:R-:W-:-:S07]  /*3180*/  R2UR UR5, R11 ;  /* 0x000000000b0572ca */ /* 0x000fce00000e0000 */
[----:B------:R-:W-:-:S06]  /*3190*/  VOTEU.ANY UP0, P0 ;  /* 0x00000000003f7886 */ /* 0x000fcc0000000100 */
[----:B------:R-:W-:Y:S01]  /*31a0*/  HGMMA.64x96x16.F32 R24, gdesc[UR4], R24, UP0, gsb0 ;  /* 0x01600000041879f0 */ /* 0x000fe2000b800818 */
[----:B-----5:R-:W-:Y:S02]  /*31b0*/  VIADD R14, R14, 0x2 ;  /* 0x000000020e0e7836 */ /* 0x020fe40000000000 */
[----:B------:R-:W-:Y:S02]  /*31c0*/  VIADD R10, R8, 0x2 ;  /* 0x00000002080a7836 */ /* 0x000fe40000000000 */
[----:B------:R-:W-:Y:S01]  /*31d0*/  IMAD.MOV.U32 R11, RZ, RZ, R9 ;  /* 0x000000ffff0b7224 */ /* 0x000fe200078e0009 */
[----:B------:R-:W-:Y:S02]  /*31e0*/  R2UR UR4, R14 ;  /* 0x000000000e0472ca */ /* 0x000fe400000e0000 */
[----:B------:R-:W-:Y:S02]  /*31f0*/  R2UR UR6, R10 ;  /* 0x000000000a0672ca */ /* 0x000fe400000e0000 */
[----:B------:R-:W-:-:S02]  /*3200*/  R2UR UR7, R11 ;  /* 0x000000000b0772ca */ /* 0x000fc400000e0000 */
[----:B------:R-:W-:Y:S02]  /*3210*/  R2UR UR5, R15 ;  /* 0x000000000f0572ca */ /* 0x000fe400000e0000 */
[----:B------:R-:W3:Y:S01]  /*3220*/  LDL.64 R14, [R1+0x110] ;  /* 0x00011000010e7983 */ /* 0x000ee20000100a00 */
[----:B------:R-:W-:Y:S02]  /*3230*/  WARPGROUP.DEPBAR.LE gsb0, 0x0 ;  /* 0x00008000000079c5 */ /* 0x000fe40000010000 */
[----:B------:R-:W-:-:S08]  /*3240*/  WARPGROUP.ARRIVE ;  /* 0x00000000000079c5 */ /* 0x000fd00000000000 */
[----:B------:R-:W-:Y:S01]  /*3250*/  HGMMA.64x96x16.F32 R24, gdesc[UR4], R24, gsb0 ;  /* 0x01600000041879f0 */ /* 0x000fe20008000818 */
[----:B------:R-:W-:Y:S02]  /*3260*/  VIADD R18, R18, 0x4 ;  /* 0x0000000412127836 */ /* 0x000fe40000000000 */
[----:B------:R-:W-:Y:S02]  /*3270*/  VIADD R10, R8, 0x4 ;  /* 0x00000004080a7836 */ /* 0x000fe40000000000 */
[----:B------:R-:W-:Y:S01]  /*3280*/  IMAD.MOV.U32 R11, RZ, RZ, R9 ;  /* 0x000000ffff0b7224 */ /* 0x000fe200078e0009 */
[----:B------:R-:W-:Y:S02]  /*3290*/  R2UR UR4, R18 ;  /* 0x00000000120472ca */ /* 0x000fe400000e0000 */
[----:B------:R-:W-:Y:S02]  /*32a0*/  R2UR UR6, R10 ;  /* 0x000000000a0672ca */ /* 0x000fe400000e0000 */
[----:B------:R-:W-:-:S02]  /*32b0*/  R2UR UR7, R11 ;  /* 0x000000000b0772ca */ /* 0x000fc400000e0000 */
[----:B------:R-:W-:Y:S02]  /*32c0*/  R2UR UR5, R19 ;  /* 0x00000000130572ca */ /* 0x000fe400000e0000 */
[----:B------:R-:W4:Y:S01]  /*32d0*/  LDL.64 R18, [R1+0x110] ;  /* 0x0001100001127983 */ /* 0x000f220000100a00 */
        /* <DEDUP_REMOVED lines=10> */
[----:B------:R-:W5:Y:S01]  /*3380*/  LDL.64 R20, [R1+0x110] ;  /* 0x0001100001147983 */ /* 0x000f620000100a00 */
[----:B------:R-:W-:Y:S02]  /*3390*/  WARPGROUP.DEPBAR.LE gsb0, 0x0 ;  /* 0x00008000000079c5 */ /* 0x000fe40000010000 */
[----:B------:R-:W-:-:S08]  /*33a0*/  WARPGROUP.ARRIVE ;  /* 0x00000000000079c5 */ /* 0x000fd00000000000 */
[----:B------:R-:W-:Y:S01]  /*33b0*/  HGMMA.64x96x16.F32 R24, gdesc[UR4], R24, gsb0 ;  /* 0x01600000041879f0 */ /* 0x000fe20008000818 */
[----:B--2---:R-:W-:Y:S02]  /*33c0*/  VIADD R12, R12, 0x400 ;  /* 0x000004000c0c7836 */ /* 0x004fe40000000000 */
[----:B------:R-:W-:Y:S02]  /*33d0*/  VIADD R10, R8, 0x300 ;  /* 0x00000300080a7836 */ /* 0x000fe40000000000 */
[----:B------:R-:W-:Y:S01]  /*33e0*/  IMAD.MOV.U32 R11, RZ, RZ, R9 ;  /* 0x000000ffff0b7224 */ /* 0x000fe200078e0009 */
[----:B------:R-:W-:Y:S02]  /*33f0*/  R2UR UR4, R12 ;  /* 0x000000000c0472ca */ /* 0x000fe400000e0000 */
[----:B------:R-:W-:Y:S02]  /*3400*/  R2UR UR6, R10 ;  /* 0x000000000a0672ca */ /* 0x000fe400000e0000 */
[----:B------:R-:W-:-:S02]  /*3410*/  R2UR UR7, R11 ;  /* 0x000000000b0772ca */ /* 0x000fc400000e0000 */
[----:B------:R-:W-:Y:S02]  /*3420*/  R2UR UR5, R13 ;  /* 0x000000000d0572ca */ /* 0x000fe400000e0000 */
[----:B------:R-:W2:Y:S01]  /*3430*/  LDL.64 R12, [R1+0x110] ;  /* 0x00011000010c7983 */ /* 0x000ea20000100a00 */
[----:B------:R-:W-:Y:S02]  /*3440*/  WARPGROUP.DEPBAR.LE gsb0, 0x0 ;  /* 0x00008000000079c5 */ /* 0x000fe40000010000 */
[----:B------:R-:W-:-:S08]  /*3450*/  WARPGROUP.ARRIVE ;  /* 0x00000000000079c5 */ /* 0x000fd00000000000 */
[----:B------:R-:W-:Y:S01]  /*3460*/  HGMMA.64x96x16.F32 R24, gdesc[UR4], R24, gsb0 ;  /* 0x01600000041879f0 */ /* 0x000fe20008000818 */
[----:B---3--:R-:W-:Y:S02]  /*3470*/  VIADD R14, R14, 0x402 ;  /* 0x000004020e0e7836 */ /* 0x008fe40000000000 */
        /* <DEDUP_REMOVED lines=10> */
[----:B----4-:R-:W-:Y:S02]  /*3520*/  VIADD R18, R18, 0x404 ;  /* 0x0000040412127836 */ /* 0x010fe40000000000 */
        /* <DEDUP_REMOVED lines=10> */
[----:B-----5:R-:W-:Y:S02]  /*35d0*/  VIADD R20, R20, 0x406 ;  /* 0x0000040614147836 */ /* 0x020fe40000000000 */
        /* <DEDUP_REMOVED lines=60> */
[----:B------:R-:W-:Y:S01]  /*39a0*/  R2UR UR5, R13 ;  /* 0x000000000d0572ca */ /* 0x000fe200000e0000 */
[----:B------:R-:W0:Y:S01]  /*39b0*/  S2R R72, SR_TID.X ;  /* 0x0000000000487919 */ /* 0x000e220000002100 */
[----:B---3--:R-:W-:Y:S01]  /*39c0*/  VIADD R14, R14, 0xc02 ;  /* 0x00000c020e0e7836 */ /* 0x008fe20000000000 */
[----:B------:R-:W-:Y:S02]  /*39d0*/  WARPGROUP.DEPBAR.LE gsb0, 0x0 ;  /* 0x00008000000079c5 */ /* 0x000fe40000010000 */
[----:B------:R-:W-:-:S08]  /*39e0*/  WARPGROUP.ARRIVE ;  /* 0x00000000000079c5 */ /* 0x000fd00000000000 */
[----:B------:R-:W-:Y:S01]  /*39f0*/  HGMMA.64x96x16.F32 R24, gdesc[UR4], R24, gsb0 ;  /* 0x01600000041879f0 */ /* 0x000fe20008000818 */
[----:B0-----:R-:W-:-:S04]  /*3a00*/  LOP3.LUT R72, R72, 0x7f, RZ, 0xc0, !PT ;  /* 0x0000007f48487812 */ /* 0x001fc800078ec0ff */
[----:B------:R-:W-:Y:S01]  /*3a10*/  ISETP.NE.AND P0, PT, R72, RZ, PT ;  /* 0x000000ff4800720c */ /* 0x000fe20003f05270 */
[----:B------:R-:W-:Y:S02]  /*3a20*/  VIADD R10, R8, 0x902 ;  /* 0x00000902080a7836 */ /* 0x000fe40000000000 */
[----:B------:R-:W-:Y:S01]  /*3a30*/  IMAD.MOV.U32 R11, RZ, RZ, R9 ;  /* 0x000000ffff0b7224 */ /* 0x000fe200078e0009 */
[----:B------:R-:W-:-:S09]  /*3a40*/  R2UR UR4, R14 ;  /* 0x000000000e0472ca */ /* 0x000fd200000e0000 */
[----:B------:R-:W2:Y:S04]  /*3a50*/  @!P0 LDL.64 R72, [R1+0x30] ;  /* 0x0000300001488983 */ /* 0x000ea80000100a00 */
[----:B------:R-:W3:Y:S01]  /*3a60*/  @!P0 LDL R74, [R1+0x218] ;  /* 0x00021800014a8983 */ /* 0x000ee20000100800 */
[----:B------:R-:W-:Y:S02]  /*3a70*/  R2UR UR6, R10 ;  /* 0x000000000a0672ca */ /* 0x000fe400000e0000 */
[----:B------:R-:W-:Y:S02]  /*3a80*/  R2UR UR7, R11 ;  /* 0x000000000b0772ca */ /* 0x000fe400000e0000 */
[----:B------:R-:W-:Y:S01]  /*3a90*/  R2UR UR5, R15 ;  /* 0x000000000f0572ca */ /* 0x000fe200000e0000 */
[----:B------:R-:W-:-:S02]  /*3aa0*/  WARPGROUP.DEPBAR.LE gsb0, 0x0 ;  /* 0x00008000000079c5 */ /* 0x000fc40000010000 */
[----:B------:R-:W-:-:S10]  /*3ab0*/  WARPGROUP.ARRIVE ;  /* 0x00000000000079c5 */ /* 0x000fd40000000000 */
[----:B------:R-:W-:Y:S01]  /*3ac0*/  HGMMA.64x96x16.F32 R24, gdesc[UR4], R24, gsb0 ;  /* 0x01600000041879f0 */ /* 0x000fe20008000818 */
[----:B----4-:R-:W-:Y:S02]  /*3ad0*/  VIADD R18, R18, 0xc04 ;  /* 0x00000c0412127836 */ /* 0x010fe40000000000 */
[----:B------:R-:W-:Y:S02]  /*3ae0*/  VIADD R10, R8, 0x904 ;  /* 0x00000904080a7836 */ /* 0x000fe40000000000 */
[----:B------:R-:W-:Y:S01]  /*3af0*/  IMAD.MOV.U32 R11, RZ, RZ, R9 ;  /* 0x000000ffff0b7224 */ /* 0x000fe200078e0009 */
[----:B------:R-:W-:Y:S02]  /*3b00*/  R2UR UR4, R18 ;  /* 0x00000000120472ca */ /* 0x000fe400000e0000 */
[----:B------:R-:W-:Y:S02]  /*3b10*/  R2UR UR6, R10 ;  /* 0x000000000a0672ca */ /* 0x000fe400000e0000 */
[----:B------:R-:W-:-:S02]  /*3b20*/  R2UR UR7, R11 ;  /* 0x000000000b0772ca */ /* 0x000fc400000e0000 */
[----:B------:R-:W-:Y:S01]  /*3b30*/  R2UR UR5, R19 ;  /* 0x00000000130572ca */ /* 0x000fe200000e0000 */
[----:B------:R-:W-:Y:S01]  /*3b40*/  VIADD R8, R8, 0x906 ;  /* 0x0000090608087836 */ /* 0x000fe20000000000 */
[----:B------:R-:W-:Y:S02]  /*3b50*/  WARPGROUP.DEPBAR.LE gsb0, 0x0 ;  /* 0x00008000000079c5 */ /* 0x000fe40000010000 */
[----:B------:R-:W-:-:S09]  /*3b60*/  WARPGROUP.ARRIVE ;  /* 0x00000000000079c5 */ /* 0x000fd20000000000 */
[----:B------:R-:W-:Y:S01]  /*3b70*/  HGMMA.64x96x16.F32 R24, gdesc[UR4], R24, gsb0 ;  /* 0x01600000041879f0 */ /* 0x000fe20008000818 */
[----:B-----5:R-:W-:Y:S01]  /*3b80*/  VIADD R20, R20, 0xc06 ;  /* 0x00000c0614147836 */ /* 0x020fe20000000000 */
[----:B------:R-:W-:Y:S02]  /*3b90*/  R2UR UR6, R8 ;  /* 0x00000000080672ca */ /* 0x000fe400000e0000 */
[----:B------:R-:W-:Y:S02]  /*3ba0*/  R2UR UR7, R9 ;  /* 0x00000000090772ca */ /* 0x000fe400000e0000 */
[----:B------:R-:W-:Y:S02]  /*3bb0*/  R2UR UR4, R20 ;  /* 0x00000000140472ca */ /* 0x000fe400000e0000 */
[----:B------:R-:W-:Y:S01]  /*3bc0*/  R2UR UR5, R21 ;  /* 0x00000000150572ca */ /* 0x000fe200000e0000 */
[----:B------:R-:W-:Y:S04]  /*3bd0*/  STL [R1+0x90], R0 ;  /* 0x0000900001007387 */ /* 0x000fe80000100800 */
[----:B------:R-:W-:Y:S01]  /*3be0*/  STL [R1+0x90], R0 ;  /* 0x0000900001007387 */ /* 0x000fe20000100800 */
[----:B------:R-:W-:-:S02]  /*3bf0*/  WARPGROUP.DEPBAR.LE gsb0, 0x0 ;  /* 0x00008000000079c5 */ /* 0x000fc40000010000 */
[----:B------:R-:W-:-:S06]  /*3c00*/  WARPGROUP.ARRIVE ;  /* 0x00000000000079c5 */ /* 0x000fcc0000000000 */
[----:B------:R-:W-:Y:S01]  /*3c10*/  HGMMA.64x96x16.F32 R24, gdesc[UR4], R24, gsb0 ;  /* 0x01600000041879f0 */ /* 0x000fe20008000818 */
[----:B--2---:R-:W-:Y:S01]  /*3c20*/  @!P0 MOV R73, R72 ;  /* 0x0000004800498202 */ /* 0x004fe20000000f00 */
[----:B------:R-:W-:Y:S04]  /*3c30*/  STL [R1+0x90], R0 ;  /* 0x0000900001007387 */ /* 0x000fe80000100800 */
[----:B------:R-:W-:Y:S01]  /*3c40*/  STL [R1+0x90], R0 ;  /* 0x0000900001007387 */ /* 0x000fe20000100800 */
[----:B---3--:R-:W-:-:S03]  /*3c50*/  @!P0 IMAD R74, R74, 0x8, R73 ;  /* 0x000000084a4a8824 */ /* 0x008fc600078e0249 */
[----:B------:R-:W-:Y:S04]  /*3c60*/  STL [R1+0x90], R0 ;  /* 0x0000900001007387 */ /* 0x000fe80000100800 */
[----:B------:R-:W-:Y:S04]  /*3c70*/  STL [R1+0x90], R0 ;  /* 0x0000900001007387 */ /* 0x000fe80000100800 */
[----:B------:R-:W-:Y:S04]  /*3c80*/  STL [R1+0x90], R0 ;  /* 0x0000900001007387 */ /* 0x000fe80000100800 */
[----:B------:R-:W-:Y:S04]  /*3c90*/  STL [R1+0x90], R0 ;  /* 0x0000900001007387 */ /* 0x000fe80000100800 */
[----:B------:R-:W-:Y:S01]  /*3ca0*/  STL [R1+0x90], R0 ;  /* 0x0000900001007387 */ /* 0x000fe20000100800 */
[----:B------:R-:W-:-:S03]  /*3cb0*/  @!P0 PRMT R8, RZ, 0x654, R74 ;  /* 0x00000654ff088816 */ /* 0x000fc6000000004a */
[----:B------:R-:W-:Y:S04]  /*3cc0*/  STL [R1+0x90], R0 ;  /* 0x0000900001007387 */ /* 0x000fe80000100800 */
[----:B------:R-:W-:Y:S04]  /*3cd0*/  STL [R1+0x90], R0 ;  /* 0x0000900001007387 */ /* 0x000fe80000100800 */
[----:B------:R-:W-:Y:S04]  /*3ce0*/  STL [R1+0x90], R0 ;  /* 0x0000900001007387 */ /* 0x000fe80000100800 */
[----:B------:R-:W-:Y:S04]  /*3cf0*/  STL [R1+0x90], R0 ;  /* 0x0000900001007387 */ /* 0x000fe80000100800 */
[----:B------:R-:W-:Y:S04]  /*3d00*/  STL [R1+0x90], R0 ;  /* 0x0000900001007387 */ /* 0x000fe80000100800 */
[----:B------:R-:W-:Y:S04]  /*3d10*/  STL [R1+0x90], R0 ;  /* 0x0000900001007387 */ /* 0x000fe80000100800 */
[----:B------:R-:W-:Y:S01]  /*3d20*/  STL [R1+0x90], R0 ;  /* 0x0000900001007387 */ /* 0x000fe20000100800 */
[----:B------:R-:W-:-:S02]  /*3d30*/  WARPGROUP.DEPBAR.LE gsb0, 0x0 ;  /* 0x00008000000079c5 */ /* 0x000fc40000010000 */
[----:B------:R0:W-:Y:S06]  /*3d40*/  BAR.ARV R204, 0x100 ;  /* 0x000400cc0000751d */ /* 0x0001ec0000002000 */
[----:B------:R1:W-:Y:S01]  /*3d50*/  @!P0 SYNCS.ARRIVE.TRANS64.RED.A1T0 RZ, [R8+URZ], RZ ;  /* 0x000000ff08ff89a7 */ /* 0x0003e2000810043f */
[----:B------:R-:W2:Y:S04]  /*3d60*/  LDL.64 R14, [R1+0x170] ;  /* 0x00017000010e7983 */ /* 0x000ea80000100a00 */
[----:B------:R-:W3:Y:S04]  /*3d70*/  LDL R18, [R194] ;  /* 0x00000000c2127983 */ /* 0x000ee80000100800 */
[----:B-1----:R-:W4:Y:S04]  /*3d80*/  LDL R8, [R194+0x24] ;  /* 0x00002400c2087983 */ /* 0x002f280000100800 */
[----:B------:R-:W5:Y:S04]  /*3d90*/  LDL R19, [R1+0x70] ;  /* 0x0000700001137983 */ /* 0x000f680000100800 */
[----:B------:R-:W5:Y:S04]  /*3da0*/  LDL R10, [R194+0x18] ;  /* 0x00001800c20a7983 */ /* 0x000f680000100800 */
[----:B------:R-:W5:Y:S04]  /*3db0*/  LDL R9, [R194+0x4] ;  /* 0x00000400c2097983 */ /* 0x000f680000100800 */
[----:B------:R-:W5:Y:S04]  /*3dc0*/  LDL R13, [R194+0xc] ;  /* 0x00000c00c20d7983 */ /* 0x000f680000100800 */
[----:B------:R-:W5:Y:S04]  /*3dd0*/  LDL R11, [R194+0x10] ;  /* 0x00001000c20b7983 */ /* 0x000f680000100800 */
[----:B------:R-:W5:Y:S04]  /*3de0*/  LDL R12, [R194+0x14] ;  /* 0x00001400c20c7983 */ /* 0x000f680000100800 */
[----:B--2---:R3:W2:Y:S01]  /*3df0*/  LD.E R14, desc[UR48][R14.64] ;  /* 0x000000300e0e7980 */ /* 0x0046a2000c101900 */
[----:B----4-:R-:W-:-:S03]  /*3e00*/  ISETP.NE.AND P1, PT, R8, 0x1, PT ;  /* 0x000000010800780c */ /* 0x010fc60003f25270 */
[----:B------:R-:W4:Y:S10]  /*3e10*/  LDL R8, [R194+0x8] ;  /* 0x00000800c2087983 */ /* 0x000f340000100800 */
[----:B------:R-:W4:Y:S04]  /*3e20*/  @P1 LDL R20, [R194+0x28] ;  /* 0x00002800c2141983 */ /* 0x000f280000100800 */
[----:B------:R-:W4:Y:S01]  /*3e30*/  @P1 LDL R21, [R194+0x2c] ;  /* 0x00002c00c2151983 */ /* 0x000f220000100800 */
[----:B---3--:R-:W-:Y:S01]  /*3e40*/  SHF.R.S32.HI R15, RZ, 0x1f, R18 ;  /* 0x0000001fff0f7819 */ /* 0x008fe20000011412 */
[----:B------:R-:W-:Y:S01]  /*3e50*/  UMOV UR4, 0xffffffa0 ;  /* 0xffffffa000047882 */ /* 0x000fe20000000000 */
[----:B-----5:R-:W-:Y:S01]  /*3e60*/  ISETP.GE.AND P2, PT, R10, 0x1, PT ;  /* 0x000000010a00780c */ /* 0x020fe20003f46270 */
[----:B------:R-:W-:Y:S01]  /*3e70*/  UIMAD UR4, UR47, UR4, 0x60 ;  /* 0x000000602f0474a4 */ /* 0x000fe2000f8e0204 */
[----:B------:R-:W-:Y:S01]  /*3e80*/  LOP3.LUT R13, RZ, R13, RZ, 0x33, !PT ;  /* 0x0000000dff0d7212 */ /* 0x000fe200078e33ff */
[----:B------:R-:W-:Y:S01]  /*3e90*/  BSSY B0, `(.L_x_2037) ;  /* 0x00000a8000007945 */ /* 0x000fe20003800000 */
[----:B--2---:R-:W-:Y:S01]  /*3ea0*/  FMUL.FTZ R109, R25, R14 ;  /* 0x0000000e196d7220 */ /* 0x004fe20000410000 */
[----:B------:R-:W-:Y:S01]  /*3eb0*/  LEA.HI R25, R15, R18, RZ, 0x7 ;  /* 0x000000120f197211 */ /* 0x000fe200078f38ff */
[----:B------:R-:W-:-:S03]  /*3ec0*/  FMUL.FTZ R97, R27, R14 ;  /* 0x0000000e1b617220 */ /* 0x000fc60000410000 */
[----:B------:R-:W-:Y:S01]  /*3ed0*/  LOP3.LUT R27, R25, 0xffffff80, RZ, 0xc0, !PT ;  /* 0xffffff80191b7812 */ /* 0x000fe200078ec0ff */
[----:B------:R-:W-:-:S04]  /*3ee0*/  FMUL.FTZ R157, R26, R14 ;  /* 0x0000000e1a9d7220 */ /* 0x000fc80000410000 */
[----:B------:R-:W-:Y:S02]  /*3ef0*/  IMAD.IADD R27, R18, 0x1, -R27 ;  /* 0x00000001121b7824 */ /* 0x000fe400078e0a1b */
[----:B------:R-:W-:Y:S01]  /*3f00*/  FMUL.FTZ R99, R29, R14 ;  /* 0x0000000e1d637220 */ /* 0x000fe20000410000 */
[----:B------:R-:W-:Y:S02]  /*3f10*/  LEA.HI R29, R15, R18, RZ, 0x2 ;  /* 0x000000120f1d7211 */ /* 0x000fe400078f10ff */
[----:B------:R-:W-:Y:S01]  /*3f20*/  SHF.R.S32.HI R26, RZ, 0x1f, R27 ;  /* 0x0000001fff1a7819 */ /* 0x000fe2000001141b */
[-C--:B------:R-:W-:Y:S01]  /*3f30*/  FMUL.FTZ R105, R28, R14.reuse ;  /* 0x0000000e1c697220 */ /* 0x080fe20000410000 */
[----:B------:R-:W-:Y:S02]  /*3f40*/  LOP3.LUT R29, R29, 0xfffffffc, RZ, 0xc0, !PT ;  /* 0xfffffffc1d1d7812 */ /* 0x000fe400078ec0ff */
[----:B------:R-:W-:Y:S01]  /*3f50*/  LEA.HI R28, R26, R27, RZ, 0x2 ;  /* 0x0000001b1a1c7211 */ /* 0x000fe200078f10ff */
[----:B------:R-:W-:-:S03]  /*3f60*/  FMUL.FTZ R159, R30, R14 ;  /* 0x0000000e1e9f7220 */ /* 0x000fc60000410000 */
[--C-:B------:R-:W-:Y:S02]  /*3f70*/  SHF.R.S32.HI R15, RZ, 0x2, R28.reuse ;  /* 0x00000002ff0f7819 */ /* 0x100fe4000001141c */
[----:B------:R-:W-:Y:S01]  /*3f80*/  SHF.R.S32.HI R30, RZ, 0x1f, R28 ;  /* 0x0000001fff1e7819 */ /* 0x000fe2000001141c */
[----:B------:R-:W-:Y:S01]  /*3f90*/  IMAD.IADD R29, R18, 0x1, -R29 ;  /* 0x00000001121d7824 */ /* 0x000fe200078e0a1d */
[----:B------:R-:W-:Y:S02]  /*3fa0*/  SHF.R.S32.HI R18, RZ, 0x7, R25 ;  /* 0x00000007ff127819 */ /* 0x000fe40000011419 */
[----:B------:R-:W-:Y:S02]  /*3fb0*/  LEA.HI R30, R30, R15, RZ, 0x3 ;  /* 0x0000000f1e1e7211 */ /* 0x000fe400078f18ff */
[----:B------:R-:W-:Y:S02]  /*3fc0*/  LEA.HI R26, R26, R27, RZ, 0x5 ;  /* 0x0000001b1a1a7211 */ /* 0x000fe400078f28ff */
[----:B------:R-:W-:-:S02]  /*3fd0*/  LOP3.LUT R30, R30, 0xfffffff8, RZ, 0xc0, !PT ;  /* 0xfffffff81e1e7812 */ /* 0x000fc400078ec0ff */
[----:B------:R-:W-:Y:S02]  /*3fe0*/  LEA.HI R25, R25, R18, RZ, 0x1 ;  /* 0x0000001219197211 */ /* 0x000fe400078f08ff */
[----:B------:R-:W-:Y:S01]  /*3ff0*/  SHF.R.S32.HI R26, RZ, 0x5, R26 ;  /* 0x00000005ff1a7819 */ /* 0x000fe2000001141a */
[----:B------:R-:W-:Y:S01]  /*4000*/  IMAD.IADD R30, R15, 0x1, -R30 ;  /* 0x000000010f1e7824 */ /* 0x000fe200078e0a1e */
[----:B------:R-:W-:Y:S02]  /*4010*/  LOP3.LUT R25, R25, 0x3fffffe, RZ, 0xc0, !PT ;  /* 0x03fffffe19197812 */ /* 0x000fe400078ec0ff */
[----:B------:R-:W-:Y:S01]  /*4020*/  LEA.HI R15, R29, R29, RZ, 0x1 ;  /* 0x0000001d1d0f7211 */ /* 0x000fe200078f08ff */
[----:B------:R-:W-:Y:S02]  /*4030*/  IMAD R19, R19, 0x8, R26 ;  /* 0x0000000813137824 */ /* 0x000fe400078e021a */
[----:B------:R-:W-:Y:S01]  /*4040*/  IMAD.IADD R25, R18, 0x1, -R25 ;  /* 0x0000000112197824 */ /* 0x000fe200078e0a19 */
[----:B------:R-:W-:Y:S01]  /*4050*/  LOP3.LUT R18, R15, 0x1ffffffe, RZ, 0xc0, !PT ;  /* 0x1ffffffe0f127812 */ /* 0x000fe200078ec0ff */
[----:B------:R-:W-:-:S04]  /*4060*/  IMAD.U32 R30, R19, 0x10, R30 ;  /* 0x00000010131e7824 */ /* 0x000fc800078e001e */
[----:B------:R-:W-:Y:S02]  /*4070*/  IMAD.IADD R18, R29, 0x1, -R18 ;  /* 0x000000011d127824 */ /* 0x000fe400078e0a12 */
[----:B------:R-:W-:-:S04]  /*4080*/  IMAD R25, R25, 0x40, R30 ;  /* 0x0000004019197824 */ /* 0x000fc800078e021e */
[----:B------:R-:W-:-:S04]  /*4090*/  IMAD R25, R18, 0x8, R25 ;  /* 0x0000000812197824 */ /* 0x000fc800078e0219 */
[----:B----4-:R-:W-:-:S05]  /*40a0*/  @P1 IMAD.HI.U32 R20, R25, R20, RZ ;  /* 0x0000001419141227 */ /* 0x010fca00078e00ff */
[----:B------:R-:W-:Y:S01]  /*40b0*/  @P1 SHF.R.U32.HI R25, RZ, R21, R20 ;  /* 0x00000015ff191219 */ /* 0x000fe20000011614 */
[----:B------:R-:W-:Y:S01]  /*40c0*/  IMAD.U32 R15, RZ, RZ, UR47 ;  /* 0x0000002fff0f7e24 */ /* 0x000fe2000f8e00ff */
[----:B------:R-:W-:-:S03]  /*40d0*/  LOP3.LUT R28, R28, 0x7ffffffc, RZ, 0xc0, !PT ;  /* 0x7ffffffc1c1c7812 */ /* 0x000fc600078ec0ff */
[----:B------:R-:W1:Y:S01]  /*40e0*/  SHFL.IDX PT, R18, R25, RZ, 0x1c1f ;  /* 0x001c1fff19127589 */ /* 0x000e6200000e0000 */
[----:B------:R-:W-:Y:S02]  /*40f0*/  IMAD R15, R15, -0x60, R8 ;  /* 0xffffffa00f0f7824 */ /* 0x000fe400078e0208 */
        /* <DEDUP_REMOVED lines=42> */
[----:B------:R-:W-:-:S02]  /*43a0*/  IMAD.IADD R28, R27, 0x1, -R28 ;  /* 0x000000011b1c7824 */ /* 0x000fc400078e0a1c */
[C---:B------:R-:W-:Y:S01]  /*43b0*/  VIADD R19, R15.reuse, 0x61 ;  /* 0x000000610f137836 */ /* 0x040fe20000000000 */
[----:B------:R-:W2:Y:S03]  /*43c0*/  MUFU.TANH R24, R24 ;  /* 0x0000001800187308 */ /* 0x000ea60000002400 */
[----:B------:R-:W-:Y:S02]  /*43d0*/  IMAD R14, R28, -0x2, R19 ;  /* 0xfffffffe1c0e7824 */ /* 0x000fe400078e0213 */
[----:B------:R-:W-:-:S03]  /*43e0*/  VIADD R15, R15, 0x60 ;  /* 0x000000600f0f7836 */ /* 0x000fc60000000000 */
[----:B------:R-:W3:Y:S01]  /*43f0*/  MUFU.TANH R109, R109 ;  /* 0x0000006d006d7308 */ /* 0x000ee20000002400 */
[----:B------:R-:W-:Y:S02]  /*4400*/  IMAD.IADD R14, R14, 0x1, -R9 ;  /* 0x000000010e0e7824 */ /* 0x000fe400078e0a09 */
[----:B------:R-:W-:-:S05]  /*4410*/  IMAD.U32 R21, RZ, RZ, UR4 ;  /* 0x00000004ff157e24 */ /* 0x000fca000f8e00ff */
[----:B------:R-:W4:Y:S01]  /*4420*/  MUFU.TANH R157, R157 ;  /* 0x0000009d009d7308 */ /* 0x000f220000002400 */
[----:B------:R-:W-:-:S07]  /*4430*/  IMAD R15, R28, -0x2, R15 ;  /* 0xfffffffe1c0f7824 */ /* 0x000fce00078e020f */
[----:B------:R-:W0:Y:S01]  /*4440*/  MUFU.TANH R97, R97 ;  /* 0x0000006100617308 */ /* 0x000e220000002400 */
[----:B------:R-:W-:-:S07]  /*4450*/  IMAD.IADD R20, R14, 0x1, R11 ;  /* 0x000000010e147824 */ /* 0x000fce00078e020b */
        /* <DEDUP_REMOVED lines=44> */
[----:B------:R-:W-:-:S02]  /*4720*/  IMAD.IADD R19, R14, 0x1, R13 ;  /* 0x000000010e137824 */ /* 0x000fc400078e020d */
[----:B------:R-:W-:Y:S02]  /*4730*/  IMAD R28, R28, -0x2, R21 ;  /* 0xfffffffe1c1c7824 */ /* 0x000fe400078e0215 */
[----:B------:R-:W-:Y:S01]  /*4740*/  VIADD R21, R12, UR4 ;  /* 0x000000040c157c36 */ /* 0x000fe20008000000 */
[----:B-1----:R-:W-:Y:S01]  /*4750*/  VIADDMNMX R11, R18, R20, R15, PT ;  /* 0x00000014120b7246 */ /* 0x002fe2000380010f */
[----:B------:R-:W-:Y:S01]  /*4760*/  IMAD.IADD R12, R19, 0x1, R18 ;  /* 0x00000001130c7824 */ /* 0x000fe200078e0212 */
[----:B--234-:R-:W-:Y:S06]  /*4770*/  @!P2 BRA `(.L_x_2038) ;  /* 0x000000000064a947 */ /* 0x01cfec0003800000 */
[----:B------:R-:W-:Y:S01]  /*4780*/  IADD3 R13, -R9, R8, R18 ;  /* 0x00000008090d7210 */ /* 0x000fe20007ffe112 */
[----:B------:R-:W-:Y:S03]  /*4790*/  BSSY B1, `(.L_x_2039) ;  /* 0x0000014000017945 */ /* 0x000fe60003800000 */
[----:B------:R-:W-:-:S13]  /*47a0*/  ISETP.GT.AND P1, PT, R13, -0x1, PT ;  /* 0xffffffff0d00780c */ /* 0x000fda0003f24270 */
[----:B------:R-:W-:Y:S05]  /*47b0*/  @P1 BRA `(.L_x_2040) ;  /* 0x00000000002c1947 */ /* 0x000fea0003800000 */
[----:B------:R-:W-:Y:S01]  /*47c0*/  ISETP.NE.AND P1, PT, R10, 0x1, PT ;  /* 0x000000010a00780c */ /* 0x000fe20003f25270 */
[----:B------:R-:W-:Y:S01]  /*47d0*/  BSSY B2, `(.L_x_2041) ;  /* 0x0000007000027945 */ /* 0x000fe20003800000 */
[----:B------:R-:W-:-:S11]  /*47e0*/  LOP3.LUT R13, RZ, R13, RZ, 0x33, !PT ;  /* 0x0000000dff0d7212 */ /* 0x000fd600078e33ff */
[----:B------:R-:W-:Y:S05]  /*47f0*/  @!P1 BRA `(.L_x_2042) ;  /* 0x0000000000109947 */ /* 0x000fea0003800000 */
[----:B------:R-:W2:Y:S04]  /*4800*/  LDL R14, [R194+0x1c] ;  /* 0x00001c00c20e7983 */ /* 0x000ea80000100800 */
[----:B------:R-:W3:Y:S01]  /*4810*/  LDL R18, [R194+0x20] ;  /* 0x00002000c2127983 */ /* 0x000ee20000100800 */
[----:B--2---:R-:W-:-:S05]  /*4820*/  IMAD.HI.U32 R13, R13, R14, RZ ;  /* 0x0000000e0d0d7227 */ /* 0x004fca00078e00ff */
[----:B---3--:R-:W-:-:S07]  /*4830*/  SHF.R.U32.HI R13, RZ, R18, R13 ;  /* 0x00000012ff0d7219 */ /* 0x008fce000001160d */
.L_x_2042:
[----:B------:R-:W-:Y:S05]  /*4840*/  BSYNC B2 ;  /* 0x0000000000027941 */ /* 0x000fea0003800000 */
.L_x_2041:
[----:B------:R-:W-:Y:S01]  /*4850*/  LOP3.LUT R13, RZ, R13, RZ, 0x33, !PT ;  /* 0x0000000dff0d7212 */ /* 0x000fe200078e33ff */
[----:B------:R-:W-:Y:S06]  /*4860*/  BRA `(.L_x_2043) ;  /* 0x0000000000187947 */ /* 0x000fec0003800000 */
.L_x_2040:
[----:B------:R-:W-:-:S13]  /*4870*/  ISETP.NE.AND P1, PT, R10, 0x1, PT ;  /* 0x000000010a00780c */ /* 0x000fda0003f25270 */
[----:B------:R-:W-:Y:S05]  /*4880*/  @!P1 BRA `(.L_x_2043) ;  /* 0x0000000000109947 */ /* 0x000fea0003800000 */
[----:B------:R-:W2:Y:S04]  /*4890*/  LDL R14, [R194+0x1c] ;  /* 0x00001c00c20e7983 */ /* 0x000ea80000100800 */
[----:B------:R-:W3:Y:S01]  /*48a0*/  LDL R18, [R194+0x20] ;  /* 0x00002000c2127983 */ /* 0x000ee20000100800 */
[----:B--2---:R-:W-:-:S05]  /*48b0*/  IMAD.HI.U32 R13, R13, R14, RZ ;  /* 0x0000000e0d0d7227 */ /* 0x004fca00078e00ff */
[----:B---3--:R-:W-:-:S07]  /*48c0*/  SHF.R.U32.HI R13, RZ, R18, R13 ;  /* 0x00000012ff0d7219 */ /* 0x008fce000001160d */
.L_x_2043:
[----:B------:R-:W-:Y:S05]  /*48d0*/  BSYNC B1 ;  /* 0x0000000000017941 */ /* 0x000fea0003800000 */
.L_x_2039:
[----:B------:R-:W-:-:S05]  /*48e0*/  IMAD R13, R10, R13, R28 ;  /* 0x0000000d0a0d7224 */ /* 0x000fca00078e021c */
[----:B------:R-:W-:Y:S02]  /*48f0*/  VIMNMX R12, R12, R13, !PT ;  /* 0x0000000d0c0c7248 */ /* 0x000fe40007fe0100 */
[----:B------:R-:W-:-:S07]  /*4900*/  VIADDMNMX R11, R13, R10, R11, PT ;  /* 0x0000000a0d0b7246 */ /* 0x000fce000380010b */
.L_x_2038:
[----:B------:R-:W-:Y:S05]  /*4910*/  BSYNC B0 ;  /* 0x0000000000007941 */ /* 0x000fea0003800000 */
.L_x_2037:
[C---:B------:R-:W-:Y:S01]  /*4920*/  ISETP.GE.AND P1, PT, R21.reuse, 0x2, PT ;  /* 0x000000021500780c */ /* 0x040fe20003f26270 */
[----:B------:R-:W1:Y:S01]  /*4930*/  SHFL.IDX PT, R14, R25, 0x1, 0x1c1f ;  /* 0x003c1f00190e7f89 */ /* 0x000e6200000e0000 */
[C---:B------:R-:W-:Y:S01]  /*4940*/  ISETP.GE.AND P5, PT, R21.reuse, 0xa, PT ;  /* 0x0000000a1500780c */ /* 0x040fe20003fa6270 */
[----:B------:R-:W-:Y:S01]  /*4950*/  BSSY B0, `(.L_x_2044) ;  /* 0x000008f000007945 */ /* 0x000fe20003800000 */
[----:B------:R-:W-:Y:S02]  /*4960*/  ISETP.GT.AND P3, PT, R12, 0x1, !P1 ;  /* 0x000000010c00780c */ /* 0x000fe40004f64270 */
[----:B------:R-:W-:Y:S02]  /*4970*/  ISETP.GE.AND P2, PT, R21, 0x9, PT ;  /* 0x000000091500780c */ /* 0x000fe40003f46270 */
[----:B------:R-:W-:Y:S02]  /*4980*/  ISETP.LT.OR P3, PT, R11, 0x2, P3 ;  /* 0x000000020b00780c */ /* 0x000fe40001f61670 */
[----:B------:R-:W-:-:S02]  /*4990*/  P2R R18, PR, RZ, 0x20 ;  /* 0x00000020ff127803 */ /* 0x000fc40000000000 */
[----:B------:R-:W-:Y:S02]  /*49a0*/  FSEL R109, R109, -INF , !P3 ;  /* 0xff8000006d6d7808 */ /* 0x000fe40005800000 */
[C---:B------:R-:W-:Y:S02]  /*49b0*/  ISETP.GT.AND P3, PT, R12.reuse, 0x9, !P5 ;  /* 0x000000090c00780c */ /* 0x040fe40006f64270 */
[----:B------:R-:W-:Y:S02]  /*49c0*/  ISETP.GT.AND P4, PT, R12, 0x8, !P2 ;  /* 0x000000080c00780c */ /* 0x000fe40005784270 */
[----:B------:R-:W-:Y:S02]  /*49d0*/  ISETP.LT.OR P3, PT, R11, 0xa, P3 ;  /* 0x0000000a0b00780c */ /* 0x000fe40001f61670 */
[----:B------:R-:W-:Y:S02]  /*49e0*/  ISETP.GE.AND P5, PT, R21, 0x11, PT ;  /* 0x000000111500780c */ /* 0x000fe40003fa6270 */
[----:B0-----:R-:W-:-:S02]  /*49f0*/  FSEL R99, R99, -INF , !P3 ;  /* 0xff80000063637808 */ /* 0x001fc40005800000 */
[----:B------:R-:W-:Y:S02]  /*4a00*/  ISETP.LT.OR P4, PT, R11, 0x9, P4 ;  /* 0x000000090b00780c */ /* 0x000fe40002781670 */
[----:B------:R-:W-:Y:S02]  /*4a10*/  ISETP.GT.AND P3, PT, R12, 0x10, !P5 ;  /* 0x000000100c00780c */ /* 0x000fe40006f64270 */
[----:B------:R-:W-:Y:S02]  /*4a20*/  FSEL R105, R105, -INF , !P4 ;  /* 0xff80000069697808 */ /* 0x000fe40006000000 */
        /* <DEDUP_REMOVED lines=21> */
[----:B------:R-:W-:Y:S02]  /*4b80*/  ISETP.GE.AND P4, PT, R21, 0x22, PT ;  /* 0x000000221500780c */ /* 0x000fe40003f86270 */
        /* <DEDUP_REMOVED lines=11> */
[C---:B------:R-:W-:Y:S02]  /*4c40*/  ISETP.GT.AND P3, PT, R12.reuse, 0x29, !P4 ;  /* 0x000000290c00780c */ /* 0x040fe40006764270 */
        /* <DEDUP_REMOVED lines=42> */
[----:B------:R-:W-:Y:S02]  /*4ef0*/  P2R R26, PR, RZ, 0x20 ;  /* 0x00000020ff1a7803 */ /* 0x000fe40000000000 */
        /* <DEDUP_REMOVED lines=14> */
[----:B------:R-:W-:Y:S02]  /*4fe0*/  P2R R13, PR, RZ, 0x40 ;  /* 0x00000040ff0d7803 */ /* 0x000fe40000000000 */
[----:B------:R-:W-:-:S04]  /*4ff0*/  ISETP.GT.AND P6, PT, R12, RZ, !P6 ;  /* 0x000000ff0c00720c */ /* 0x000fc800077c4270 */
[----:B------:R-:W-:-:S04]  /*5000*/  ISETP.LT.OR P6, PT, R11, 0x1, P6 ;  /* 0x000000010b00780c */ /* 0x000fc800037c1670 */
[----:B------:R-:W-:Y:S02]  /*5010*/  FSEL R113, R24, -INF , !P6 ;  /* 0xff80000018717808 */ /* 0x000fe40007000000 */
[----:B------:R-:W-:-:S04]  /*5020*/  ISETP.GE.AND P6, PT, R21, 0x5a, PT ;  /* 0x0000005a1500780c */ /* 0x000fc80003fc6270 */
[----:B------:R-:W-:Y:S02]  /*5030*/  P2R R21, PR, RZ, 0x40 ;  /* 0x00000040ff157803 */ /* 0x000fe40000000000 */
[----:B------:R-:W-:Y:S01]  /*5040*/  ISETP.GT.AND P6, PT, R12, 0x59, !P6 ;  /* 0x000000590c00780c */ /* 0x000fe200077c4270 */
[----:B-1----:R-:W-:-:S03]  /*5050*/  IMAD.IADD R12, R19, 0x1, R14 ;  /* 0x00000001130c7824 */ /* 0x002fc600078e020e */
[----:B------:R-:W-:Y:S02]  /*5060*/  ISETP.LT.OR P6, PT, R11, 0x5a, P6 ;  /* 0x0000005a0b00780c */ /* 0x000fe400037c1670 */
[----:B------:R-:W-:Y:S02]  /*5070*/  VIADDMNMX R11, R14, R20, R15, PT ;  /* 0x000000140e0b7246 */ /* 0x000fe4000380010f */
[----:B------:R-:W-:Y:S02]  /*5080*/  FSEL R211, R69, -INF , !P6 ;  /* 0xff80000045d37808 */ /* 0x000fe40007000000 */
[----:B------:R-:W-:-:S13]  /*5090*/  ISETP.GE.AND P6, PT, R10, 0x1, PT ;  /* 0x000000010a00780c */ /* 0x000fda0003fc6270 */
[----:B------:R-:W-:Y:S05]  /*50a0*/  @!P6 BRA `(.L_x_2045) ;  /* 0x000000000064e947 */ /* 0x000fea0003800000 */
        /* <DEDUP_REMOVED lines=12> */
.L_x_2049:
[----:B------:R-:W-:Y:S05]  /*5170*/  BSYNC B2 ;  /* 0x0000000000027941 */ /* 0x000fea0003800000 */
.L_x_2048:
[----:B------:R-:W-:Y:S01]  /*5180*/  LOP3.LUT R9, RZ, R9, RZ, 0x33, !PT ;  /* 0x00000009ff097212 */ /* 0x000fe200078e33ff */
[----:B------:R-:W-:Y:S06]  /*5190*/  BRA `(.L_x_2050) ;  /* 0x0000000000187947 */ /* 0x000fec0003800000 */
.L_x_2047:
[----:B------:R-:W-:-:S13]  /*51a0*/  ISETP.NE.AND P6, PT, R10, 0x1, PT ;  /* 0x000000010a00780c */ /* 0x000fda0003fc5270 */
[----:B------:R-:W-:Y:S05]  /*51b0*/  @!P6 BRA `(.L_x_2050) ;  /* 0x000000000010e947 */ /* 0x000fea0003800000 */
[----:B------:R-:W2:Y:S04]  /*51c0*/  LDL R8, [R194+0x1c] ;  /* 0x00001c00c2087983 */ /* 0x000ea80000100800 */
[----:B------:R-:W3:Y:S01]  /*51d0*/  LDL R14, [R194+0x20] ;  /* 0x00002000c20e7983 */ /* 0x000ee20000100800 */
[----:B--2---:R-:W-:-:S05]  /*51e0*/  IMAD.HI.U32 R9, R9, R8, RZ ;  /* 0x0000000809097227 */ /* 0x004fca00078e00ff */
[----:B---3--:R-:W-:-:S07]  /*51f0*/  SHF.R.U32.HI R9, RZ, R14, R9 ;  /* 0x0000000eff097219 */ /* 0x008fce0000011609 */
.L_x_2050:
[----:B------:R-:W-:Y:S05]  /*5200*/  BSYNC B1 ;  /* 0x0000000000017941 */ /* 0x000fea0003800000 */
.L_x_2046:
[----:B------:R-:W-:-:S05]  /*5210*/  IMAD R9, R10, R9, R28 ;  /* 0x000000090a097224 */ /* 0x000fca00078e021c */
[----:B------:R-:W-:Y:S02]  /*5220*/  VIADDMNMX R11, R9, R10, R11, PT ;  /* 0x0000000a090b7246 */ /* 0x000fe4000380010b */
[----:B------:R-:W-:-:S07]  /*5230*/  VIMNMX R12, R12, R9, !PT ;  /* 0x000000090c0c7248 */ /* 0x000fce0007fe0100 */
.L_x_2045:
[----:B------:R-:W-:Y:S05]  /*5240*/  BSYNC B0 ;  /* 0x0000000000007941 */ /* 0x000fea0003800000 */
.L_x_2044:
[C---:B------:R-:W-:Y:S01]  /*5250*/  ISETP.GT.AND P1, PT, R12.reuse, 0x1, !P1 ;  /* 0x000000010c00780c */ /* 0x040fe20004f24270 */
[----:B------:R-:W2:Y:S01]  /*5260*/  LDL R220, [R1+0x2b8] ;  /* 0x0002b80001dc7983 */ /* 0x000ea20000100800 */
[----:B------:R-:W-:Y:S02]  /*5270*/  ISETP.GT.AND P2, PT, R12, 0x8, !P2 ;  /* 0x000000080c00780c */ /* 0x000fe40005744270 */
[C---:B------:R-:W-:Y:S01]  /*5280*/  ISETP.LT.OR P1, PT, R11.reuse, 0x2, P1 ;  /* 0x000000020b00780c */ /* 0x040fe20000f21670 */
[----:B------:R-:W3:Y:S01]  /*5290*/  LDL R15, [R1+0x460] ;  /* 0x00046000010f7983 */ /* 0x000ee20000100800 */
[----:B------:R-:W-:Y:S02]  /*52a0*/  ISETP.LT.OR P2, PT, R11, 0x9, P2 ;  /* 0x000000090b00780c */ /* 0x000fe40001741670 */
[----:B------:R-:W-:Y:S01]  /*52b0*/  FSEL R97, R97, -INF , !P1 ;  /* 0xff80000061617808 */ /* 0x000fe20004800000 */
[----:B------:R-:W4:Y:S01]  /*52c0*/  LDL R156, [R1+0x2ac] ;  /* 0x0002ac00019c7983 */ /* 0x000f220000100800 */
[----:B------:R-:W-:-:S02]  /*52d0*/  ISETP.NE.AND P1, PT, R18, RZ, PT ;  /* 0x000000ff1200720c */ /* 0x000fc40003f25270 */
[----:B------:R-:W-:Y:S01]  /*52e0*/  FSEL R159, R159, -INF , !P2 ;  /* 0xff8000009f9f7808 */ /* 0x000fe20005000000 */
[----:B------:R-:W5:Y:S01]  /*52f0*/  LDL R18, [R1+0x33c] ;  /* 0x00033c0001127983 */ /* 0x000f620000100800 */
[----:B------:R-:W-:Y:S02]  /*5300*/  ISETP.GT.AND P1, PT, R12, 0x9, !P1 ;  /* 0x000000090c00780c */ /* 0x000fe40004f24270 */
[----:B------:R-:W-:Y:S01]  /*5310*/  ISETP.NE.AND P2, PT, R29, RZ, PT ;  /* 0x000000ff1d00720c */ /* 0x000fe20003f45270 */
[----:B------:R-:W4:Y:S01]  /*5320*/  LDL R158, [R1+0x2b0] ;  /* 0x0002b000019e7983 */ /* 0x000f220000100800 */
[----:B------:R-:W-:Y:S02]  /*5330*/  ISETP.LT.OR P1, PT, R11, 0xa, P1 ;  /* 0x0000000a0b00780c */ /* 0x000fe40000f21670 */
[----:B------:R-:W-:Y:S01]  /*5340*/  ISETP.NE.AND P6, PT, R30, RZ, PT ;  /* 0x000000ff1e00720c */ /* 0x000fe20003fc5270 */
[----:B------:R-:W4:Y:S01]  /*5350*/  LDL R160, [R1+0x2b4] ;  /* 0x0002b40001a07983 */ /* 0x000f220000100800 */
[----:B------:R-:W-:-:S02]  /*5360*/  FSEL R91, R91, -INF , !P1 ;  /* 0xff8000005b5b7808 */ /* 0x000fc40004800000 */
[----:B------:R-:W-:Y:S01]  /*5370*/  ISETP.NE.AND P1, PT, R26, RZ, PT ;  /* 0x000000ff1a00720c */ /* 0x000fe20003f25270 */
[----:B------:R-:W4:Y:S01]  /*5380*/  LDL R19, [R1+0x2bc] ;  /* 0x0002bc0001137983 */ /* 0x000f220000100800 */
[----:B------:R-:W-:Y:S02]  /*5390*/  FMNMX.FTZ R10, R113, R109, !PT ;  /* 0x0000006d710a7209 */ /* 0x000fe40007810000 */
[----:B------:R-:W-:Y:S01]  /*53a0*/  ISETP.GT.AND P1, PT, R12, 0x10, !P1 ;  /* 0x000000100c00780c */ /* 0x000fe20004f24270 */
[----:B------:R-:W4:Y:S01]  /*53b0*/  LDL R25, [R1+0x2c4] ;  /* 0x0002c40001197983 */ /* 0x000f220000100800 */
[----:B------:R-:W-:Y:S02]  /*53c0*/  FMNMX.FTZ R10, R105, R10, !PT ;  /* 0x0000000a690a7209 */ /* 0x000fe40007810000 */
[----:B------:R-:W-:Y:S01]  /*53d0*/  ISETP.LT.OR P1, PT, R11, 0x11, P1 ;  /* 0x000000110b00780c */ /* 0x000fe20000f21670 */
[----:B------:R-:W4:Y:S01]  /*53e0*/  LDL R20, [R1+0x374] ;  /* 0x0003740001147983 */ /* 0x000f220000100800 */
[----:B------:R-:W-:-:S02]  /*53f0*/  FMNMX.FTZ R10, R99, R10, !PT ;  /* 0x0000000a630a7209 */ /* 0x000fc40007810000 */
[----:B------:R-:W-:Y:S01]  /*5400*/  FSEL R164, R164, -INF , !P1 ;  /* 0xff800000a4a47808 */ /* 0x000fe20004800000 */
[----:B------:R-:W4:Y:S01]  /*5410*/  LDL R87, [R1+0x218] ;  /* 0x0002180001577983 */ /* 0x000f220000100800 */
[----:B------:R-:W-:Y:S02]  /*5420*/  ISETP.NE.AND P1, PT, R27, RZ, PT ;  /* 0x000000ff1b00720c */ /* 0x000fe40003f25270 */
[C---:B------:R-:W-:Y:S01]  /*5430*/  ISETP.GT.AND P3, PT, R12.reuse, 0x50, !P3 ;  /* 0x000000500c00780c */ /* 0x040fe20005f64270 */
[----:B------:R-:W4:Y:S01]  /*5440*/  LDL R152, [R1+0x2a4] ;  /* 0x0002a40001987983 */ /* 0x000f220000100800 */
[C---:B------:R-:W-:Y:S02]  /*5450*/  ISETP.GT.AND P1, PT, R12.reuse, 0x11, !P1 ;  /* 0x000000110c00780c */ /* 0x040fe40004f24270 */
[----:B------:R-:W-:Y:S01]  /*5460*/  ISETP.GT.AND P4, PT, R12, 0x51, !P4 ;  /* 0x000000510c00780c */ /* 0x000fe20006784270 */
[----:B------:R-:W4:Y:S01]  /*5470*/  LDL R154, [R1+0x2a8] ;  /* 0x0002a800019a7983 */ /* 0x000f220000100800 */
[----:B------:R-:W-:-:S02]  /*5480*/  ISETP.LT.OR P1, PT, R11, 0x12, P1 ;  /* 0x000000120b00780c */ /* 0x000fc40000f21670 */
[----:B------:R-:W-:Y:S01]  /*5490*/  ISETP.LT.OR P3, PT, R11, 0x51, P3 ;  /* 0x000000510b00780c */ /* 0x000fe20001f61670 */
[----:B------:R-:W4:Y:S01]  /*54a0*/  LDL R89, [R1+0x230] ;  /* 0x0002300001597983 */ /* 0x000f220000100800 */
[----:B------:R-:W-:Y:S02]  /*54b0*/  FSEL R174, R174, -INF , !P1 ;  /* 0xff800000aeae7808 */ /* 0x000fe40004800000 */
[----:B------:R-:W-:Y:S01]  /*54c0*/  ISETP.GT.AND P1, PT, R12, 0x18, !P2 ;  /* 0x000000180c00780c */ /* 0x000fe20005724270 */
[----:B------:R-:W4:Y:S01]  /*54d0*/  LDL R111, [R1+0x234] ;  /* 0x00023400016f7983 */ /* 0x000f220000100800 */
[----:B------:R-:W-:Y:S02]  /*54e0*/  ISETP.NE.AND P2, PT, R13, RZ, PT ;  /* 0x000000ff0d00720c */ /* 0x000fe40003f45270 */
[----:B------:R-:W-:Y:S01]  /*54f0*/  ISETP.LT.OR P1, PT, R11, 0x19, P1 ;  /* 0x000000190b00780c */ /* 0x000fe20000f21670 */
[----:B------:R-:W4:Y:S01]  /*5500*/  LDL R115, [R1+0x238] ;  /* 0x0002380001737983 */ /* 0x000f220000100800 */
[----:B------:R-:W-:-:S02]  /*5510*/  FMNMX.FTZ R13, R161, R10, !PT ;  /* 0x0000000aa10d7209 */ /* 0x000fc40007810000 */
[----:B------:R-:W-:Y:S01]  /*5520*/  FSEL R175, R175, -INF , !P1 ;  /* 0xff800000afaf7808 */ /* 0x000fe20004800000 */
[----:B------:R-:W4:Y:S01]  /*5530*/  LDL R117, [R1+0x23c] ;  /* 0x00023c0001757983 */ /* 0x000f220000100800 */
[----:B------:R-:W-:Y:S02]  /*5540*/  ISETP.GT.AND P1, PT, R12, 0x19, !P6 ;  /* 0x000000190c00780c */ /* 0x000fe40007724270 */
[----:B------:R-:W-:Y:S01]  /*5550*/  ISETP.NE.AND P6, PT, R40, RZ, PT ;  /* 0x000000ff2800720c */ /* 0x000fe20003fc5270 */
[----:B------:R-:W4:Y:S01]  /*5560*/  LDL R93, [R1+0x240] ;  /* 0x00024000015d7983 */ /* 0x000f220000100800 */
[----:B------:R-:W-:Y:S02]  /*5570*/  ISETP.LT.OR P1, PT, R11, 0x1a, P1 ;  /* 0x0000001a0b00780c */ /* 0x000fe40000f21670 */
[----:B------:R-:W-:Y:S01]  /*5580*/  ISETP.GT.AND P5, PT, R12, 0x58, !P5 ;  /* 0x000000580c00780c */ /* 0x000fe20006fa4270 */
[----:B------:R-:W4:Y:S01]  /*5590*/  LDL R119, [R1+0x244] ;  /* 0x0002440001777983 */ /* 0x000f220000100800 */
[----:B------:R-:W-:-:S02]  /*55a0*/  FSEL R228, R228, -INF , !P1 ;  /* 0xff800000e4e47808 */ /* 0x000fc40004800000 */
[----:B------:R-:W-:Y:S01]  /*55b0*/  ISETP.NE.AND P1, PT, R31, RZ, PT ;  /* 0x000000ff1f00720c */ /* 0x000fe20003f25270 */
[----:B------:R-:W4:Y:S01]  /*55c0*/  LDL R121, [R1+0x248] ;  /* 0x0002480001797983 */ /* 0x000f220000100800 */
[C---:B------:R-:W-:Y:S02]  /*55d0*/  ISETP.LT.OR P4, PT, R11.reuse, 0x52, P4 ;  /* 0x000000520b00780c */ /* 0x040fe40002781670 */
[----:B------:R-:W-:Y:S01]  /*55e0*/  ISETP.GT.AND P1, PT, R12, 0x20, !P1 ;  /* 0x000000200c00780c */ /* 0x000fe20004f24270 */
[----:B------:R-:W4:Y:S01]  /*55f0*/  LDL R123, [R1+0x24c] ;  /* 0x00024c00017b7983 */ /* 0x000f220000100800 */
[----:B------:R-:W-:Y:S02]  /*5600*/  FSEL R170, R170, -INF , !P3 ;  /* 0xff800000aaaa7808 */ /* 0x000fe40005800000 */
[C---:B------:R-:W-:Y:S01]  /*5610*/  ISETP.LT.OR P1, PT, R11.reuse, 0x21, P1 ;  /* 0x000000210b00780c */ /* 0x040fe20000f21670 */
[----:B------:R-:W4:Y:S01]  /*5620*/  LDL R95, [R1+0x250] ;  /* 0x00025000015f7983 */ /* 0x000f220000100800 */
[----:B------:R-:W-:-:S02]  /*5630*/  ISETP.LT.OR P5, PT, R11, 0x59, P5 ;  /* 0x000000590b00780c */ /* 0x000fc40002fa1670 */
[----:B------:R-:W-:Y:S01]  /*5640*/  FSEL R181, R181, -INF , !P1 ;  /* 0xff800000b5b57808 */ /* 0x000fe20004800000 */
[----:B------:R-:W4:Y:S01]  /*5650*/  LDL R125, [R1+0x254] ;  /* 0x00025400017d7983 */ /* 0x000f220000100800 */
[----:B------:R-:W-:Y:S02]  /*5660*/  ISETP.NE.AND P1, PT, R32, RZ, PT ;  /* 0x000000ff2000720c */ /* 0x000fe40003f25270 */
[----:B------:R-:W-:Y:S01]  /*5670*/  FSEL R171, R171, -INF , !P4 ;  /* 0xff800000abab7808 */ /* 0x000fe20006000000 */
[----:B------:R-:W4:Y:S01]  /*5680*/  LDL R127, [R1+0x258] ;  /* 0x00025800017f7983 */ /* 0x000f220000100800 */
[----:B------:R-:W-:Y:S02]  /*5690*/  ISETP.GT.AND P1, PT, R12, 0x21, !P1 ;  /* 0x000000210c00780c */ /* 0x000fe40004f24270 */
[----:B------:R-:W-:Y:S01]  /*56a0*/  FSEL R172, R172, -INF , !P5 ;  /* 0xff800000acac7808 */ /* 0x000fe20006800000 */
[----:B------:R-:W4:Y:S01]  /*56b0*/  LDL R129, [R1+0x25c] ;  /* 0x00025c0001817983 */ /* 0x000f220000100800 */
[----:B------:R-:W-:-:S03]  /*56c0*/  ISETP.LT.OR P1, PT, R11, 0x22, P1 ;  /* 0x000000220b00780c */ /* 0x000fc60000f21670 */
[----:B------:R-:W4:Y:S01]  /*56d0*/  LDL R101, [R1+0x260] ;  /* 0x0002600001657983 */ /* 0x000f220000100800 */
[----:B------:R-:W-:Y:S02]  /*56e0*/  FSEL R182, R182, -INF , !P1 ;  /* 0xff800000b6b67808 */ /* 0x000fe40004800000 */
[----:B------:R-:W-:Y:S01]  /*56f0*/  ISETP.NE.AND P1, PT, R33, RZ, PT ;  /* 0x000000ff2100720c */ /* 0x000fe20003f25270 */
[----:B------:R-:W4:Y:S03]  /*5700*/  LDL R131, [R1+0x264] ;  /* 0x0002640001837983 */ /* 0x000f260000100800 */
[----:B------:R-:W-:Y:S01]  /*5710*/  ISETP.GT.AND P1, PT, R12, 0x28, !P1 ;  /* 0x000000280c00780c */ /* 0x000fe20004f24270 */
[----:B------:R-:W4:Y:S03]  /*5720*/  LDL R133, [R1+0x268] ;  /* 0x0002680001857983 */ /* 0x000f260000100800 */
[----:B------:R-:W-:Y:S01]  /*5730*/  ISETP.LT.OR P1, PT, R11, 0x29, P1 ;  /* 0x000000290b00780c */ /* 0x000fe20000f21670 */
[----:B------:R-:W4:Y:S03]  /*5740*/  LDL R135, [R1+0x26c] ;  /* 0x00026c0001877983 */ /* 0x000f260000100800 */
[----:B------:R-:W-:Y:S01]  /*5750*/  FSEL R183, R183, -INF , !P1 ;  /* 0xff800000b7b77808 */ /* 0x000fe20004800000 */
[----:B------:R-:W4:Y:S01]  /*5760*/  LDL R103, [R1+0x270] ;  /* 0x0002700001677983 */ /* 0x000f220000100800 */
[----:B------:R-:W-:-:S03]  /*5770*/  ISETP.NE.AND P1, PT, R34, RZ, PT ;  /* 0x000000ff2200720c */ /* 0x000fc60003f25270 */
[----:B------:R-:W4:Y:S01]  /*5780*/  LDL R128, [R1+0x274] ;  /* 0x0002740001807983 */ /* 0x000f220000100800 */
[----:B------:R-:W-:-:S03]  /*5790*/  ISETP.GT.AND P1, PT, R12, 0x29, !P1 ;  /* 0x000000290c00780c */ /* 0x000fc60004f24270 */
        /* <DEDUP_REMOVED lines=42> */
[----:B------:R-:W-:-:S02]  /*5a40*/  ISETP.GT.AND P1, PT, R12, RZ, !P2 ;  /* 0x000000ff0c00720c */ /* 0x000fc40005724270 */
[----:B------:R-:W-:Y:S01]  /*5a50*/  ISETP.NE.AND P2, PT, R42, RZ, PT ;  /* 0x000000ff2a00720c */ /* 0x000fe20003f45270 */
[----:B------:R-:W4:Y:S01]  /*5a60*/  LDL R45, [R1+0x2ec] ;  /* 0x0002ec00012d7983 */ /* 0x000f220000100800 */
[----:B------:R-:W-:Y:S02]  /*5a70*/  ISETP.LT.OR P1, PT, R11, 0x1, P1 ;  /* 0x000000010b00780c */ /* 0x000fe40000f21670 */
[C---:B------:R-:W-:Y:S01]  /*5a80*/  ISETP.GT.AND P2, PT, R12.reuse, 0x49, !P2 ;  /* 0x000000490c00780c */ /* 0x040fe20005744270 */
[----:B------:R-:W4:Y:S01]  /*5a90*/  LDL R47, [R1+0x2f0] ;  /* 0x0002f000012f7983 */ /* 0x000f220000100800 */
[----:B------:R-:W-:Y:S02]  /*5aa0*/  FSEL R157, R157, -INF , !P1 ;  /* 0xff8000009d9d7808 */ /* 0x000fe40004800000 */
[----:B------:R-:W-:Y:S01]  /*5ab0*/  ISETP.GT.AND P1, PT, R12, 0x41, !P6 ;  /* 0x000000410c00780c */ /* 0x000fe20007724270 */
[----:B------:R-:W4:Y:S01]  /*5ac0*/  LDL R49, [R1+0x2f4] ;  /* 0x0002f40001317983 */ /* 0x000f220000100800 */
[----:B------:R-:W-:-:S02]  /*5ad0*/  FMNMX.FTZ R8, R157, R97, !PT ;  /* 0x000000619d087209 */ /* 0x000fc40007810000 */
[----:B------:R-:W-:Y:S01]  /*5ae0*/  ISETP.LT.OR P1, PT, R11, 0x42, P1 ;  /* 0x000000420b00780c */ /* 0x000fe20000f21670 */
[----:B------:R-:W4:Y:S01]  /*5af0*/  LDL R51, [R1+0x2f8] ;  /* 0x0002f80001337983 */ /* 0x000f220000100800 */
[----:B------:R-:W-:Y:S02]  /*5b00*/  FMNMX.FTZ R8, R159, R8, !PT ;  /* 0x000000089f087209 */ /* 0x000fe40007810000 */
[----:B------:R-:W-:Y:S01]  /*5b10*/  FSEL R167, R167, -INF , !P1 ;  /* 0xff800000a7a77808 */ /* 0x000fe20004800000 */
[----:B------:R-:W4:Y:S01]  /*5b20*/  LDL R53, [R1+0x2fc] ;  /* 0x0002fc0001357983 */ /* 0x000f220000100800 */
[----:B------:R-:W-:Y:S02]  /*5b30*/  FMNMX.FTZ R9, R91, R8, !PT ;  /* 0x000000085b097209 */ /* 0x000fe40007810000 */
[----:B------:R-:W-:Y:S01]  /*5b40*/  FMNMX.FTZ R8, R162, R13, !PT ;  /* 0x0000000da2087209 */ /* 0x000fe20007810000 */
[----:B------:R-:W4:Y:S01]  /*5b50*/  LDL R55, [R1+0x300] ;  /* 0x0003000001377983 */ /* 0x000f220000100800 */
[----:B------:R-:W-:-:S02]  /*5b60*/  FMNMX.FTZ R9, R164, R9, !PT ;  /* 0x00000009a4097209 */ /* 0x000fc40007810000 */
[----:B------:R-:W-:Y:S01]  /*5b70*/  FMNMX.FTZ R8, R163, R8, !PT ;  /* 0x00000008a3087209 */ /* 0x000fe20007810000 */
[----:B------:R-:W4:Y:S01]  /*5b80*/  LDL R57, [R1+0x304] ;  /* 0x0003040001397983 */ /* 0x000f220000100800 */
[----:B------:R-:W-:Y:S02]  /*5b90*/  FMNMX.FTZ R10, R174, R9, !PT ;  /* 0x00000009ae0a7209 */ /* 0x000fe40007810000 */
[----:B------:R-:W-:Y:S01]  /*5ba0*/  FMNMX.FTZ R8, R229, R8, !PT ;  /* 0x00000008e5087209 */ /* 0x000fe20007810000 */
[----:B------:R-:W4:Y:S01]  /*5bb0*/  LDL R59, [R1+0x308] ;  /* 0x00030800013b7983 */ /* 0x000f220000100800 */
[----:B------:R-:W-:Y:S02]  /*5bc0*/  FMNMX.FTZ R9, R175, R10, !PT ;  /* 0x0000000aaf097209 */ /* 0x000fe40007810000 */
[----:B------:R-:W-:Y:S01]  /*5bd0*/  ISETP.NE.AND P1, PT, R41, RZ, PT ;  /* 0x000000ff2900720c */ /* 0x000fe20003f25270 */
        /* <DEDUP_REMOVED lines=25> */
[----:B------:R-:W-:Y:S02]  /*5d70*/  ISETP.GT.AND P1, PT, R12, 0x48, !P1 ;  /* 0x000000480c00780c */ /* 0x000fe40004f24270 */
[----:B------:R-:W-:Y:S01]  /*5d80*/  FMNMX.FTZ R13, R217, R10, !PT ;  /* 0x0000000ad90d7209 */ /* 0x000fe20007810000 */
[----:B------:R-:W4:Y:S01]  /*5d90*/  LDL R77, [R1+0x32c] ;  /* 0x00032c00014d7983 */ /* 0x000f220000100800 */
[----:B------:R-:W-:-:S02]  /*5da0*/  FMNMX.FTZ R9, R212, R9, !PT ;  /* 0x00000009d4097209 */ /* 0x000fc40007810000 */
[C---:B------:R-:W-:Y:S01]  /*5db0*/  ISETP.LT.OR P1, PT, R11.reuse, 0x49, P1 ;  /* 0x000000490b00780c */ /* 0x040fe20000f21670 */
[----:B------:R-:W4:Y:S01]  /*5dc0*/  LDL R79, [R1+0x330] ;  /* 0x00033000014f7983 */ /* 0x000f220000100800 */
[----:B------:R-:W-:Y:S02]  /*5dd0*/  FMNMX.FTZ R8, R166, R13, !PT ;  /* 0x0000000da6087209 */ /* 0x000fe40007810000 */
[----:B------:R-:W-:Y:S01]  /*5de0*/  FMNMX.FTZ R10, R218, R9, !PT ;  /* 0x00000009da0a7209 */ /* 0x000fe20007810000 */
[----:B------:R-:W4:Y:S01]  /*5df0*/  LDL R81, [R1+0x334] ;  /* 0x0003340001517983 */ /* 0x000f220000100800 */
[----:B------:R-:W-:Y:S02]  /*5e00*/  ISETP.LT.OR P2, PT, R11, 0x4a, P2 ;  /* 0x0000004a0b00780c */ /* 0x000fe40001741670 */
[----:B------:R-:W-:Y:S01]  /*5e10*/  FSEL R168, R168, -INF , !P1 ;  /* 0xff800000a8a87808 */ /* 0x000fe20004800000 */
[----:B------:R-:W4:Y:S01]  /*5e20*/  LDL R83, [R1+0x338] ;  /* 0x0003380001537983 */ /* 0x000f220000100800 */
[----:B------:R-:W-:-:S02]  /*5e30*/  FMNMX.FTZ R9, R167, R8, !PT ;  /* 0x00000008a7097209 */ /* 0x000fc40007810000 */
[----:B------:R-:W-:Y:S01]  /*5e40*/  FMNMX.FTZ R10, R195, R10, !PT ;  /* 0x0000000ac30a7209 */ /* 0x000fe20007810000 */
[----:B------:R-:W4:Y:S01]  /*5e50*/  LDL R122, [R1+0x340] ;  /* 0x00034000017a7983 */ /* 0x000f220000100800 */
[----:B------:R-:W-:Y:S02]  /*5e60*/  FSEL R169, R169, -INF , !P2 ;  /* 0xff800000a9a97808 */ /* 0x000fe40005000000 */
[----:B------:R-:W-:Y:S01]  /*5e70*/  FMNMX.FTZ R8, R168, R9, !PT ;  /* 0x00000009a8087209 */ /* 0x000fe20007810000 */
[----:B------:R-:W4:Y:S01]  /*5e80*/  LDL R124, [R1+0x344] ;  /* 0x00034400017c7983 */ /* 0x000f220000100800 */
[----:B------:R-:W-:Y:S02]  /*5e90*/  FMNMX.FTZ R9, R213, R10, !PT ;  /* 0x0000000ad5097209 */ /* 0x000fe40007810000 */
[----:B------:R-:W-:Y:S01]  /*5ea0*/  ISETP.NE.AND P6, PT, R21, RZ, PT ;  /* 0x000000ff1500720c */ /* 0x000fe20003fc5270 */
[----:B------:R-:W4:Y:S01]  /*5eb0*/  LDL R126, [R1+0x348] ;  /* 0x00034800017e7983 */ /* 0x000f220000100800 */
[----:B------:R-:W-:-:S02]  /*5ec0*/  FMNMX.FTZ R13, R169, R8, !PT ;  /* 0x00000008a90d7209 */ /* 0x000fc40007810000 */
[----:B------:R-:W-:Y:S01]  /*5ed0*/  FMNMX.FTZ R9, R214, R9, !PT ;  /* 0x00000009d6097209 */ /* 0x000fe20007810000 */
[----:B------:R-:W5:Y:S01]  /*5ee0*/  LDL R21, [R1+0x2c0] ;  /* 0x0002c00001157983 */ /* 0x000f620000100800 */
[----:B------:R-:W-:Y:S02]  /*5ef0*/  ISETP.GT.AND P6, PT, R12, 0x59, !P6 ;  /* 0x000000590c00780c */ /* 0x000fe400077c4270 */
[----:B------:R-:W-:Y:S01]  /*5f00*/  FMNMX.FTZ R8, R170, R13, !PT ;  /* 0x0000000daa087209 */ /* 0x000fe20007810000 */
[----:B------:R-:W4:Y:S01]  /*5f10*/  LDL R114, [R1+0x34c] ;  /* 0x00034c0001727983 */ /* 0x000f220000100800 */
[----:B------:R-:W-:Y:S02]  /*5f20*/  FMNMX.FTZ R10, R216, R9, !PT ;  /* 0x00000009d80a7209 */ /* 0x000fe40007810000 */
[----:B------:R-:W-:Y:S01]  /*5f30*/  ISETP.LT.OR P6, PT, R11, 0x5a, P6 ;  /* 0x0000005a0b00780c */ /* 0x000fe200037c1670 */
[----:B------:R-:W4:Y:S01]  /*5f40*/  LDL R116, [R1+0x350] ;  /* 0x0003500001747983 */ /* 0x000f220000100800 */
[----:B------:R-:W-:-:S02]  /*5f50*/  FMNMX.FTZ R9, R171, R8, !PT ;  /* 0x00000008ab097209 */ /* 0x000fc40007810000 */
[----:B------:R-:W-:Y:S01]  /*5f60*/  FSEL R173, R173, -INF , !P6 ;  /* 0xff800000adad7808 */ /* 0x000fe20007000000 */
[----:B------:R-:W4:Y:S01]  /*5f70*/  LDL R118, [R1+0x354] ;  /* 0x0003540001767983 */ /* 0x000f220000100800 */
[----:B------:R-:W-:Y:S02]  /*5f80*/  FMNMX.FTZ R10, R215, R10, !PT ;  /* 0x0000000ad70a7209 */ /* 0x000fe40007810000 */
[----:B------:R-:W-:Y:S01]  /*5f90*/  FMNMX.FTZ R8, R172, R9, !PT ;  /* 0x00000009ac087209 */ /* 0x000fe20007810000 */
[----:B------:R-:W4:Y:S01]  /*5fa0*/  LDL R120, [R1+0x358] ;  /* 0x0003580001787983 */ /* 0x000f220000100800 */
[----:B------:R-:W-:Y:S02]  /*5fb0*/  FMNMX.FTZ R10, R211, R10, !PT ;  /* 0x0000000ad30a7209 */ /* 0x000fe40007810000 */
[----:B------:R-:W-:Y:S01]  /*5fc0*/  FMNMX.FTZ R11, R173, R8, !PT ;  /* 0x00000008ad0b7209 */ /* 0x000fe20007810000 */
[----:B------:R-:W4:Y:S04]  /*5fd0*/  LDL R108, [R1+0x35c] ;  /* 0x00035c00016c7983 */ /* 0x000f280000100800 */
[----:B------:R-:W-:Y:S04]  /*5fe0*/  STL.64 [R1+0x440], R10 ;  /* 0x0004400a01007387 */ /* 0x000fe80000100a00 */
[----:B------:R-:W2:Y:S04]  /*5ff0*/  LDL R107, [R1+0x444] ;  /* 0x00044400016b7983 */ /* 0x000ea80000100800 */
[----:B------:R-:W0:Y:S04]  /*6000*/  SHFL.BFLY PT, R9, R10, 0x2, 0x1f ;  /* 0x0c401f000a097f89 */ /* 0x000e2800000e0000 */
[----:B------:R-:W4:Y:S04]  /*6010*/  LDL R110, [R1+0x360] ;  /* 0x00036000016e7983 */ /* 0x000f280000100800 */
[----:B------:R-:W4:Y:S04]  /*6020*/  LDL R112, [R1+0x364] ;  /* 0x0003640001707983 */ /* 0x000f280000100800 */
[----:B------:R-:W4:Y:S04]  /*6030*/  LDL R102, [R1+0x368] ;  /* 0x0003680001667983 */ /* 0x000f280000100800 */
[----:B------:R-:W4:Y:S04]  /*6040*/  LDL R104, [R1+0x36c] ;  /* 0x00036c0001687983 */ /* 0x000f280000100800 */
[----:B------:R-:W4:Y:S01]  /*6050*/  LDL R106, [R1+0x370] ;  /* 0x00037000016a7983 */ /* 0x000f220000100800 */
[----:B0-----:R-:W-:-:S03]  /*6060*/  FMNMX.FTZ R12, R10, R9, !PT ;  /* 0x000000090a0c7209 */ /* 0x001fc60007810000 */
[----:B------:R-:W4:Y:S04]  /*6070*/  LDL R98, [R1+0x378] ;  /* 0x0003780001627983 */ /* 0x000f280000100800 */
        /* <DEDUP_REMOVED lines=8> */
[----:B------:R0:W-:Y:S04]  /*6100*/  STL [R1+0x440], R14 ;  /* 0x0004400e01007387 */ /* 0x0001e80000100800 */
[----:B------:R-:W3:Y:S04]  /*6110*/  LDL R85, [R1+0x440] ;  /* 0x0004400001557983 */ /* 0x000ee80000100800 */
[----:B------:R-:W4:Y:S04]  /*6120*/  LDL.64 R8, [R1+0xa8] ;  /* 0x0000a80001087983 */ /* 0x000f280000100a00 */
[----:B------:R-:W4:Y:S04]  /*6130*/  LDL R90, [R1+0x394] ;  /* 0x00039400015a7983 */ /* 0x000f280000100800 */
        /* <DEDUP_REMOVED lines=31> */
[----:B0-----:R-:W4:Y:S04]  /*6330*/  LDL R14, [R1+0x42c] ;  /* 0x00042c00010e7983 */ /* 0x001f280000100800 */
[----:B------:R-:W4:Y:S04]  /*6340*/  LDL R234, [R1+0x414] ;  /* 0x0004140001ea7983 */ /* 0x000f280000100800 */
[----:B------:R-:W4:Y:S04]  /*6350*/  LDL R236, [R1+0x418] ;  /* 0x0004180001ec7983 */ /* 0x000f280000100800 */
[----:B------:R-:W4:Y:S04]  /*6360*/  LDL R235, [R1+0x41c] ;  /* 0x00041c0001eb7983 */ /* 0x000f280000100800 */
[----:B--2---:R-:W0:Y:S02]  /*6370*/  SHFL.BFLY PT, R10, R107, 0x2, 0x1f ;  /* 0x0c401f006b0a7f89 */ /* 0x004e2400000e0000 */
[----:B0-----:R-:W-:-:S05]  /*6380*/  FMNMX.FTZ R10, R10, R107, !PT ;  /* 0x0000006b0a0a7209 */ /* 0x001fca0007810000 */
[----:B------:R-:W0:Y:S02]  /*6390*/  SHFL.BFLY PT, R11, R10, 0x1, 0x1f ;  /* 0x0c201f000a0b7f89 */ /* 0x000e2400000e0000 */
[----:B0-----:R-:W-:Y:S02]  /*63a0*/  FMNMX.FTZ R12, R10, R11, !PT ;  /* 0x0000000b0a0c7209 */ /* 0x001fe40007810000 */
[----:B------:R-:W2:Y:S04]  /*63b0*/  LDL R10, [R1+0x424] ;  /* 0x00042400010a7983 */ /* 0x000ea80000100800 */
[----:B------:R-:W2:Y:S04]  /*63c0*/  LDL R11, [R1+0x428] ;  /* 0x00042800010b7983 */ /* 0x000ea80000100800 */
[----:B------:R0:W-:Y:S01]  /*63d0*/  STL [R1+0x2b8], R220 ;  /* 0x0002b8dc01007387 */ /* 0x0001e20000100800 */
[----:B---3--:R-:W-:Y:S01]  /*63e0*/  FSETP.NEU.FTZ.AND P1, PT, R85, -INF , PT ;  /* 0xff8000005500780b */ /* 0x008fe20003f3d000 */
[----:B0-----:R-:W-:-:S02]  /*63f0*/  FMUL.FTZ R220, R15, R85 ;  /* 0x000000550fdc7220 */ /* 0x001fc40000410000 */
[----:B-----5:R0:W-:Y:S03]  /*6400*/  STL [R1+0x2c0], R21 ;  /* 0x0002c01501007387 */ /* 0x0201e60000100800 */
[----:B------:R-:W-:Y:S01]  /*6410*/  FSEL R220, R220, RZ, P1 ;  /* 0x000000ffdcdc7208 */ /* 0x000fe20000800000 */
[----:B------:R1:W-:Y:S04]  /*6420*/  STL [R1+0x33c], R18 ;  /* 0x00033c1201007387 */ /* 0x0003e80000100800 */
[----:B0-----:R-:W-:Y:S01]  /*6430*/  FFMA.FTZ R21, R113, R15, -R220 ;  /* 0x0000000f71157223 */ /* 0x001fe200000108dc */
[----:B------:R-:W-:-:S03]  /*6440*/  FSETP.NEU.FTZ.AND P1, PT, R12, -INF , PT ;  /* 0xff8000000c00780b */ /* 0x000fc60003f3d000 */
[----:B-1----:R0:W-:Y:S02]  /*6450*/  MUFU.EX2 R18, R21 ;  /* 0x0000001500127308 */ /* 0x0021e40000000800 */
[-C--:B0-----:R-:W-:Y:S01]  /*6460*/  FMUL.FTZ R21, R12, R15.reuse ;  /* 0x0000000f0c157220 */ /* 0x081fe20000410000 */
[----:B----4-:R0:W-:Y:S04]  /*6470*/  STL [R1+0x2ac], R156 ;  /* 0x0002ac9c01007387 */ /* 0x0101e80000100800 */
[----:B------:R-:W-:Y:S01]  /*6480*/  FSEL R21, R21, RZ, P1 ;  /* 0x000000ff15157208 */ /* 0x000fe20000800000 */
[----:B------:R1:W-:Y:S04]  /*6490*/  STL [R1+0x2b0], R158 ;  /* 0x0002b09e01007387 */ /* 0x0003e80000100800 */
[----:B------:R3:W-:Y:S01]  /*64a0*/  STL [R1+0x2b4], R160 ;  /* 0x0002b4a001007387 */ /* 0x0007e20000100800 */
[-C--:B0-----:R-:W-:Y:S01]  /*64b0*/  FFMA.FTZ R156, R99, R15.reuse, -R220 ;  /* 0x0000000f639c7223 */ /* 0x081fe200000108dc */
[-CC-:B------:R-:W-:Y:S01]  /*64c0*/  FFMA.FTZ R157, R157, R15.reuse, -R21.reuse ;  /* 0x0000000f9d9d7223 */ /* 0x180fe20000010815 */
[-CC-:B------:R-:W-:Y:S01]  /*64d0*/  FFMA.FTZ R159, R159, R15.reuse, -R21.reuse ;  /* 0x0000000f9f9f7223 */ /* 0x180fe20000010815 */
[----:B------:R0:W-:Y:S01]  /*64e0*/  STL [R1+0x2bc], R19 ;  /* 0x0002bc1301007387 */ /* 0x0001e20000100800 */
[----:B-1----:R-:W-:-:S03]  /*64f0*/  FFMA.FTZ R158, R97, R15, -R21 ;  /* 0x0000000f619e7223 */ /* 0x002fc60000010815 */
[----:B------:R1:W-:Y:S01]  /*6500*/  STL [R1+0x2c4], R25 ;  /* 0x0002c41901007387 */ /* 0x0003e20000100800 */
[-C--:B---3--:R-:W-:Y:S01]  /*6510*/  FFMA.FTZ R160, R91, R15.reuse, -R21 ;  /* 0x0000000f5ba07223 */ /* 0x088fe20000010815 */
[-CC-:B0-----:R-:W-:Y:S02]  /*6520*/  FFMA.FTZ R19, R109, R15.reuse, -R220.reuse ;  /* 0x0000000f6d137223 */ /* 0x181fe400000108dc */
[----:B------:R0:W-:Y:S01]  /*6530*/  STL [R1+0x374], R20 ;  /* 0x0003741401007387 */ /* 0x0001e20000100800 */
[----:B-1----:R-:W-:Y:S01]  /*6540*/  FFMA.FTZ R25, R105, R15, -R220 ;  /* 0x0000000f69197223 */ /* 0x002fe200000108dc */
[----:B------:R-:W-:Y:S08]  /*6550*/  MUFU.EX2 R156, R156 ;  /* 0x0000009c009c7308 */ /* 0x000ff00000000800 */
[----:B------:R-:W-:Y:S08]  /*6560*/  MUFU.EX2 R19, R19 ;  /* 0x0000001300137308 */ /* 0x000ff00000000800 */
[----:B0-----:R-:W-:Y:S08]  /*6570*/  MUFU.EX2 R20, R25 ;  /* 0x0000001900147308 */ /* 0x001ff00000000800 */
[----:B------:R-:W-:Y:S08]  /*6580*/  MUFU.EX2 R157, R157 ;  /* 0x0000009d009d7308 */ /* 0x000ff00000000800 */
[----:B------:R-:W0:Y:S08]  /*6590*/  MUFU.EX2 R158, R158 ;  /* 0x0000009e009e7308 */ /* 0x000e300000000800 */
[----:B------:R-:W-:Y:S08]  /*65a0*/  MUFU.EX2 R159, R159 ;  /* 0x0000009f009f7308 */ /* 0x000ff00000000800 */
[----:B------:R-:W1:Y:S01]  /*65b0*/  MUFU.EX2 R160, R160 ;  /* 0x000000a000a07308 */ /* 0x000e620000000800 */
[----:B------:R-:W-:Y:S01]  /*65c0*/  IMAD R8, R87, 0xc00, R8 ;  /* 0x00000c0057087824 */ /* 0x000fe200078e0208 */
[----:B------:R3:W-:Y:S01]  /*65d0*/  STL [R1+0x2e0], R39 ;  /* 0x0002e02701007387 */ /* 0x0007e20000100800 */
[----:B------:R-:W-:-:S03]  /*65e0*/  R2UR UR7, R9 ;  /* 0x00000000090772ca */ /* 0x000fc600000e0000 */
[----:B------:R4:W-:Y:S01]  /*65f0*/  STL [R1+0x3ec], R38 ;  /* 0x0003ec2601007387 */ /* 0x0009e20000100800 */
[----:B------:R-:W-:Y:S02]  /*6600*/  R2UR UR6, R8 ;  /* 0x00000000080672ca */ /* 0x000fe400000e0000 */
[----:B0-----:R-:W-:Y:S01]  /*6610*/  F2FP.F16.F32.PACK_AB R153, R158, R157 ;  /* 0x0000009d9e99723e */ /* 0x001fe200000000ff */
[----:B------:R0:W-:Y:S01]  /*6620*/  STL [R1+0x2a4], R152 ;  /* 0x0002a49801007387 */ /* 0x0001e20000100800 */
[----:B---3--:R-:W-:-:S03]  /*6630*/  IMAD.MOV.U32 R39, RZ, RZ, R9 ;  /* 0x000000ffff277224 */ /* 0x008fc600078e0009 */
[----:B------:R3:W-:Y:S01]  /*6640*/  STL [R1+0x2a8], R154 ;  /* 0x0002a89a01007387 */ /* 0x0007e20000100800 */
[----:B----4-:R-:W-:Y:S01]  /*6650*/  VIADD R38, R8, 0x80 ;  /* 0x0000008008267836 */ /* 0x010fe20000000000 */
[----:B-1----:R-:W-:Y:S02]  /*6660*/  F2FP.F16.F32.PACK_AB R155, R160, R159 ;  /* 0x0000009fa09b723e */ /* 0x002fe400000000ff */
[----:B0-----:R-:W-:Y:S01]  /*6670*/  F2FP.F16.F32.PACK_AB R152, R19, R18 ;  /* 0x000000121398723e */ /* 0x001fe200000000ff */
[----:B------:R-:W-:Y:S01]  /*6680*/  STL [R1+0x230], R89 ;  /* 0x0002305901007387 */ /* 0x000fe20000100800 */
[----:B---3--:R-:W-:-:S03]  /*6690*/  F2FP.F16.F32.PACK_AB R154, R156, R20 ;  /* 0x000000149c9a723e */ /* 0x008fc600000000ff */
[----:B------:R-:W-:Y:S01]  /*66a0*/  STL [R1+0x234], R111 ;  /* 0x0002346f01007387 */ /* 0x000fe20000100800 */
[----:B------:R-:W-:Y:S02]  /*66b0*/  R2UR UR10, R38 ;  /* 0x00000000260a72ca */ /* 0x000fe400000e0000 */
[----:B------:R-:W-:Y:S01]  /*66c0*/  R2UR UR11, R39 ;  /* 0x00000000270b72ca */ /* 0x000fe200000e0000 */
[----:B------:R-:W-:Y:S04]  /*66d0*/  STL [R1+0x238], R115 ;  /* 0x0002387301007387 */ /* 0x000fe80000100800 */
        /* <DEDUP_REMOVED lines=104> */
[----:B------:R0:W-:Y:S01]  /*6d60*/  STL [R1+0x410], R30 ;  /* 0x0004101e01007387 */ /* 0x0001e20000100800 */
[----:B------:R1:W-:Y:S06]  /*6d70*/  BAR.SYNC.DEFER_BLOCKING R205, 0x100 ;  /* 0x000400cd0000751d */ /* 0x0003ec0000010000 */
[----:B0-----:R-:W-:-:S06]  /*6d80*/  WARPGROUP.ARRIVE ;  /* 0x00000000000079c5 */ /* 0x001fcc0000000000 */
[----:B------:R-:W-:Y:S01]  /*6d90*/  HGMMA.64x256x16.F32 R24, R152, gdesc[UR4].tnspB, RZ, !UPT, gsb0 ;  /* 0x43e0000498187df0 */ /* 0x000fe2000c0008ff */
        /* <DEDUP_REMOVED lines=8> */
[----:B------:R0:W-:Y:S01]  /*6e20*/  STL [R1+0x420], R13 ;  /* 0x0004200d01007387 */ /* 0x0001e20000100800 */
[----:B------:R-:W-:Y:S03]  /*6e30*/  MUFU.EX2 R161, R161 ;  /* 0x000000a100a17308 */ /* 0x000fe60000000800 */
[----:B------:R3:W-:Y:S05]  /*6e40*/  STL [R1+0x42c], R14 ;  /* 0x00042c0e01007387 */ /* 0x0007ea0000100800 */
[----:B------:R-:W4:Y:S08]  /*6e50*/  MUFU.EX2 R162, R162 ;  /* 0x000000a200a27308 */ /* 0x000f300000000800 */
[----:B------:R-:W-:Y:S08]  /*6e60*/  MUFU.EX2 R163, R163 ;  /* 0x000000a300a37308 */ /* 0x000ff00000000800 */
[----:B0-----:R-:W0:Y:S08]  /*6e70*/  MUFU.EX2 R13, R229 ;  /* 0x000000e5000d7308 */ /* 0x001e300000000800 */
[----:B------:R-:W-:Y:S08]  /*6e80*/  MUFU.EX2 R164, R164 ;  /* 0x000000a400a47308 */ /* 0x000ff00000000800 */
[----:B------:R-:W5:Y:S08]  /*6e90*/  MUFU.EX2 R174, R174 ;  /* 0x000000ae00ae7308 */ /* 0x000f700000000800 */
[----:B------:R-:W-:Y:S08]  /*6ea0*/  MUFU.EX2 R175, R175 ;  /* 0x000000af00af7308 */ /* 0x000ff00000000800 */
[----:B---3--:R-:W3:Y:S01]  /*6eb0*/  MUFU.EX2 R14, R228 ;  /* 0x000000e4000e7308 */ /* 0x008ee20000000800 */
[----:B------:R-:W-:Y:S04]  /*6ec0*/  STL [R1+0x414], R234 ;  /* 0x000414ea01007387 */ /* 0x000fe80000100800 */
[----:B------:R-:W-:Y:S04]  /*6ed0*/  STL [R1+0x418], R236 ;  /* 0x000418ec01007387 */ /* 0x000fe80000100800 */
[----:B------:R-:W-:Y:S04]  /*6ee0*/  STL [R1+0x41c], R235 ;  /* 0x00041ceb01007387 */ /* 0x000fe80000100800 */
[----:B--2---:R-:W-:Y:S04]  /*6ef0*/  STL [R1+0x424], R10 ;  /* 0x0004240a01007387 */ /* 0x004fe80000100800 */
[----:B------:R-:W-:Y:S01]  /*6f00*/  STL [R1+0x428], R11 ;  /* 0x0004280b01007387 */ /* 0x000fe20000100800 */
[-CC-:B------:R-:W-:Y:S01]  /*6f10*/  FFMA.FTZ R165, R165, R15.reuse, -R220.reuse ;  /* 0x0000000fa5a57223 */ /* 0x180fe200000108dc */
[-CC-:B------:R-:W-:Y:S01]  /*6f20*/  FFMA.FTZ R176, R176, R15.reuse, -R220.reuse ;  /* 0x0000000fb0b07223 */ /* 0x180fe200000108dc */
[-CC-:B------:R-:W-:Y:S01]  /*6f30*/  FFMA.FTZ R177, R177, R15.reuse, -R220.reuse ;  /* 0x0000000fb1b17223 */ /* 0x180fe200000108dc */
[-C--:B------:R-:W-:Y:S01]  /*6f40*/  FFMA.FTZ R180, R180, R15.reuse, -R220 ;  /* 0x0000000fb4b47223 */ /* 0x080fe200000108dc */
[-CC-:B------:R-:W-:Y:S01]  /*6f50*/  FFMA.FTZ R181, R181, R15.reuse, -R21.reuse ;  /* 0x0000000fb5b57223 */ /* 0x180fe20000010815 */
[-CC-:B------:R-:W-:Y:S01]  /*6f60*/  FFMA.FTZ R182, R182, R15.reuse, -R21.reuse ;  /* 0x0000000fb6b67223 */ /* 0x180fe20000010815 */
[-CC-:B------:R-:W-:Y:S01]  /*6f70*/  FFMA.FTZ R183, R183, R15.reuse, -R21.reuse ;  /* 0x0000000fb7b77223 */ /* 0x180fe20000010815 */
[----:B------:R-:W-:Y:S01]  /*6f80*/  FFMA.FTZ R184, R184, R15, -R21 ;  /* 0x0000000fb8b87223 */ /* 0x000fe20000010815 */
[----:B------:R-:W-:Y:S08]  /*6f90*/  MUFU.EX2 R165, R165 ;  /* 0x000000a500a57308 */ /* 0x000ff00000000800 */
[----:B------:R-:W2:Y:S08]  /*6fa0*/  MUFU.EX2 R176, R176 ;  /* 0x000000b000b07308 */ /* 0x000eb00000000800 */
[----:B------:R-:W-:Y:S01]  /*6fb0*/  MUFU.EX2 R177, R177 ;  /* 0x000000b100b17308 */ /* 0x000fe20000000800 */
[----:B------:R-:W-:-:S02]  /*6fc0*/  WARPGROUP.DEPBAR.LE gsb0, 0x0 ;  /* 0x00008000000079c5 */ /* 0x000fc40000010000 */
[----:B----4-:R-:W-:Y:S02]  /*6fd0*/  F2FP.F16.F32.PACK_AB R152, R162, R161 ;  /* 0x000000a1a298723e */ /* 0x010fe400000000ff */
[----:B0-----:R-:W-:Y:S02]  /*6fe0*/  F2FP.F16.F32.PACK_AB R154, R13, R163 ;  /* 0x000000a30d9a723e */ /* 0x001fe400000000ff */
[----:B-----5:R-:W-:Y:S02]  /*6ff0*/  F2FP.F16.F32.PACK_AB R153, R174, R164 ;  /* 0x000000a4ae99723e */ /* 0x020fe400000000ff */
[----:B---3--:R-:W-:Y:S01]  /*7000*/  F2FP.F16.F32.PACK_AB R155, R14, R175 ;  /* 0x000000af0e9b723e */ /* 0x008fe200000000ff */
[----:B------:R-:W-:Y:S04]  /*7010*/  STL.128 [R1+0x230], R24 ;  /* 0x0002301801007387 */ /* 0x000fe80000100c00 */
        /* <DEDUP_REMOVED lines=30> */
[----:B------:R0:W-:Y:S02]  /*7200*/  STL.128 [R1+0x420], R148 ;  /* 0x0004209401007387 */ /* 0x0001e40000100c00 */
[----:B0-----:R-:W-:-:S06]  /*7210*/  WARPGROUP.ARRIVE ;  /* 0x00000000000079c5 */ /* 0x001fcc0000000000 */
[----:B------:R-:W-:Y:S01]  /*7220*/  HGMMA.64x256x16.F32 R24, R152, gdesc[UR8].tnspB, R24, gsb0 ;  /* 0x43e0000898187df0 */ /* 0x000fe20008000818 */
[----:B------:R-:W0:Y:S08]  /*7230*/  MUFU.EX2 R180, R180 ;  /* 0x000000b400b47308 */ /* 0x000e300000000800 */
[----:B------:R-:W-:Y:S08]  /*7240*/  MUFU.EX2 R181, R181 ;  /* 0x000000b500b57308 */ /* 0x000ff00000000800 */
[----:B------:R-:W3:Y:S08]  /*7250*/  MUFU.EX2 R182, R182 ;  /* 0x000000b600b67308 */ /* 0x000ef00000000800 */
[----:B------:R-:W-:Y:S08]  /*7260*/  MUFU.EX2 R183, R183 ;  /* 0x000000b700b77308 */ /* 0x000ff00000000800 */
[----:B------:R-:W4:Y:S01]  /*7270*/  MUFU.EX2 R184, R184 ;  /* 0x000000b800b87308 */ /* 0x000f220000000800 */
[----:B------:R-:W-:-:S02]  /*7280*/  VIADD R10, R8, 0x100 ;  /* 0x00000100080a7836 */ /* 0x000fc40000000000 */
[----:B------:R-:W-:-:S03]  /*7290*/  IMAD.MOV.U32 R11, RZ, RZ, R9 ;  /* 0x000000ffff0b7224 */ /* 0x000fc600078e0009 */
[----:B------:R-:W-:Y:S02]  /*72a0*/  R2UR UR6, R10 ;  /* 0x000000000a0672ca */ /* 0x000fe400000e0000 */
[----:B------:R-:W-:Y:S01]  /*72b0*/  R2UR UR7, R11 ;  /* 0x000000000b0772ca */ /* 0x000fe200000e0000 */
[----:B------:R-:W-:Y:S02]  /*72c0*/  IMAD.MOV.U32 R11, RZ, RZ, R9 ;  /* 0x000000ffff0b7224 */ /* 0x000fe400078e0009 */
[-CC-:B------:R-:W-:Y:S01]  /*72d0*/  FFMA.FTZ R219, R219, R15.reuse, -R220.reuse ;  /* 0x0000000fdbdb7223 */ /* 0x180fe200000108dc */
[-CC-:B------:R-:W-:Y:S01]  /*72e0*/  FFMA.FTZ R185, R185, R15.reuse, -R220.reuse ;  /* 0x0000000fb9b97223 */ /* 0x180fe200000108dc */
[-CC-:B------:R-:W-:Y:S01]  /*72f0*/  FFMA.FTZ R187, R187, R15.reuse, -R220.reuse ;  /* 0x0000000fbbbb7223 */ /* 0x180fe200000108dc */
[-C--:B------:R-:W-:Y:S01]  /*7300*/  FFMA.FTZ R189, R189, R15.reuse, -R220 ;  /* 0x0000000fbdbd7223 */ /* 0x080fe200000108dc */
[-CC-:B------:R-:W-:Y:S01]  /*7310*/  FFMA.FTZ R203, R203, R15.reuse, -R21.reuse ;  /* 0x0000000fcbcb7223 */ /* 0x180fe20000010815 */
[-CC-:B------:R-:W-:Y:S01]  /*7320*/  FFMA.FTZ R186, R186, R15.reuse, -R21.reuse ;  /* 0x0000000fbaba7223 */ /* 0x180fe20000010815 */
[----:B------:R-:W-:Y:S01]  /*7330*/  FFMA.FTZ R188, R188, R15, -R21 ;  /* 0x0000000fbcbc7223 */ /* 0x000fe20000010815 */
[----:B------:R-:W-:Y:S08]  /*7340*/  MUFU.EX2 R219, R219 ;  /* 0x000000db00db7308 */ /* 0x000ff00000000800 */
[----:B------:R-:W5:Y:S08]  /*7350*/  MUFU.EX2 R185, R185 ;  /* 0x000000b900b97308 */ /* 0x000f700000000800 */
[----:B------:R-:W-:Y:S08]  /*7360*/  MUFU.EX2 R187, R187 ;  /* 0x000000bb00bb7308 */ /* 0x000ff00000000800 */
[----:B------:R-:W1:Y:S08]  /*7370*/  MUFU.EX2 R189, R189 ;  /* 0x000000bd00bd7308 */ /* 0x000e700000000800 */
[----:B------:R-:W-:Y:S08]  /*7380*/  MUFU.EX2 R203, R203 ;  /* 0x000000cb00cb7308 */ /* 0x000ff00000000800 */
[----:B------:R-:W1:Y:S08]  /*7390*/  MUFU.EX2 R186, R186 ;  /* 0x000000ba00ba7308 */ /* 0x000e700000000800 */
[----:B------:R-:W-:Y:S01]  /*73a0*/  MUFU.EX2 R188, R188 ;  /* 0x000000bc00bc7308 */ /* 0x000fe20000000800 */
[----:B------:R-:W-:Y:S01]  /*73b0*/  VIADD R10, R8, 0x180 ;  /* 0x00000180080a7836 */ /* 0x000fe20000000000 */
[----:B------:R-:W-:-:S02]  /*73c0*/  WARPGROUP.DEPBAR.LE gsb0, 0x0 ;  /* 0x00008000000079c5 */ /* 0x000fc40000010000 */
[----:B--2---:R-:W-:Y:S02]  /*73d0*/  F2FP.F16.F32.PACK_AB R152, R176, R165 ;  /* 0x000000a5b098723e */ /* 0x004fe400000000ff */
[----:B0-----:R-:W-:Y:S02]  /*73e0*/  F2FP.F16.F32.PACK_AB R154, R180, R177 ;  /* 0x000000b1b49a723e */ /* 0x001fe400000000ff */
[----:B---3--:R-:W-:Y:S02]  /*73f0*/  F2FP.F16.F32.PACK_AB R153, R182, R181 ;  /* 0x000000b5b699723e */ /* 0x008fe400000000ff */
[----:B----4-:R-:W-:Y:S01]  /*7400*/  F2FP.F16.F32.PACK_AB R155, R184, R183 ;  /* 0x000000b7b89b723e */ /* 0x010fe200000000ff */
        /* <DEDUP_REMOVED lines=34> */
[----:B------:R-:W-:Y:S01]  /*7630*/  R2UR UR7, R11 ;  /* 0x000000000b0772ca */ /* 0x000fe200000e0000 */
[-C--:B------:R-:W-:Y:S01]  /*7640*/  FFMA.FTZ R11, R212, R15.reuse, -R220 ;  /* 0x0000000fd40b7223 */ /* 0x080fe200000108dc */
[----:B------:R-:W-:-:S06]  /*7650*/  FFMA.FTZ R212, R217, R15, -R21 ;  /* 0x0000000fd9d47223 */ /* 0x000fcc0000010815 */
[----:B------:R-:W0:Y:S01]  /*7660*/  MUFU.EX2 R212, R212 ;  /* 0x000000d400d47308 */ /* 0x000e220000000800 */
[----:B------:R-:W-:Y:S01]  /*7670*/  R2UR UR6, R10 ;  /* 0x000000000a0672ca */ /* 0x000fe200000e0000 */
[-CC-:B------:R-:W-:Y:S01]  /*7680*/  FFMA.FTZ R10, R195, R15.reuse, -R220.reuse ;  /* 0x0000000fc30a7223 */ /* 0x180fe200000108dc */
[-CC-:B------:R-:W-:Y:S01]  /*7690*/  FFMA.FTZ R213, R213, R15.reuse, -R220.reuse ;  /* 0x0000000fd5d57223 */ /* 0x180fe200000108dc */
[-C--:B------:R-:W-:Y:S01]  /*76a0*/  FFMA.FTZ R218, R218, R15.reuse, -R220 ;  /* 0x0000000fdada7223 */ /* 0x080fe200000108dc */
[----:B------:R-:W-:-:S03]  /*76b0*/  FFMA.FTZ R166, R166, R15, -R21 ;  /* 0x0000000fa6a67223 */ /* 0x000fc60000010815 */
[----:B------:R2:W-:Y:S01]  /*76c0*/  MUFU.EX2 R217, R10 ;  /* 0x0000000a00d97308 */ /* 0x0005e20000000800 */
[-CC-:B------:R-:W-:Y:S01]  /*76d0*/  FFMA.FTZ R168, R168, R15.reuse, -R21.reuse ;  /* 0x0000000fa8a87223 */ /* 0x180fe20000010815 */
[-CC-:B------:R-:W-:Y:S01]  /*76e0*/  FFMA.FTZ R169, R169, R15.reuse, -R21.reuse ;  /* 0x0000000fa9a97223 */ /* 0x180fe20000010815 */
[-CC-:B------:R-:W-:Y:S01]  /*76f0*/  FFMA.FTZ R214, R214, R15.reuse, -R220.reuse ;  /* 0x0000000fd6d67223 */ /* 0x180fe200000108dc */
[-CC-:B------:R-:W-:Y:S01]  /*7700*/  FFMA.FTZ R216, R216, R15.reuse, -R220.reuse ;  /* 0x0000000fd8d87223 */ /* 0x180fe200000108dc */
[-CC-:B------:R-:W-:Y:S01]  /*7710*/  FFMA.FTZ R215, R215, R15.reuse, -R220.reuse ;  /* 0x0000000fd7d77223 */ /* 0x180fe200000108dc */
[----:B--2---:R-:W-:Y:S02]  /*7720*/  VIADD R10, R8, 0x200 ;  /* 0x00000200080a7836 */ /* 0x004fe40000000000 */
[-CC-:B------:R-:W-:Y:S01]  /*7730*/  FFMA.FTZ R170, R170, R15.reuse, -R21.reuse ;  /* 0x0000000faaaa7223 */ /* 0x180fe20000010815 */
[-CC-:B------:R-:W-:Y:S01]  /*7740*/  FFMA.FTZ R171, R171, R15.reuse, -R21.reuse ;  /* 0x0000000fabab7223 */ /* 0x180fe20000010815 */
[-C--:B------:R-:W-:Y:S01]  /*7750*/  FFMA.FTZ R172, R172, R15.reuse, -R21 ;  /* 0x0000000facac7223 */ /* 0x080fe20000010815 */
[----:B------:R-:W-:Y:S01]  /*7760*/  FFMA.FTZ R220, R211, R15, -R220 ;  /* 0x0000000fd3dc7223 */ /* 0x000fe200000108dc */
[----:B------:R2:W-:Y:S08]  /*7770*/  MUFU.EX2 R195, R11 ;  /* 0x0000000b00c37308 */ /* 0x0005f00000000800 */
[----:B------:R-:W3:Y:S08]  /*7780*/  MUFU.EX2 R211, R218 ;  /* 0x000000da00d37308 */ /* 0x000ef00000000800 */
[----:B------:R-:W4:Y:S01]  /*7790*/  MUFU.EX2 R213, R213 ;  /* 0x000000d500d57308 */ /* 0x000f220000000800 */
[----:B--2---:R-:W-:Y:S01]  /*77a0*/  IMAD.MOV.U32 R11, RZ, RZ, R9 ;  /* 0x000000ffff0b7224 */ /* 0x004fe200078e0009 */
[----:B------:R-:W-:-:S02]  /*77b0*/  WARPGROUP.DEPBAR.LE gsb0, 0x0 ;  /* 0x00008000000079c5 */ /* 0x000fc40000010000 */
[----:B-----5:R-:W-:Y:S02]  /*77c0*/  F2FP.F16.F32.PACK_AB R152, R185, R219 ;  /* 0x000000dbb998723e */ /* 0x020fe400000000ff */
[----:B-1----:R-:W-:Y:S02]  /*77d0*/  F2FP.F16.F32.PACK_AB R154, R189, R187 ;  /* 0x000000bbbd9a723e */ /* 0x002fe400000000ff */
[----:B------:R-:W-:Y:S02]  /*77e0*/  F2FP.F16.F32.PACK_AB R153, R186, R203 ;  /* 0x000000cbba99723e */ /* 0x000fe400000000ff */
[----:B0-----:R-:W-:Y:S01]  /*77f0*/  F2FP.F16.F32.PACK_AB R155, R212, R188 ;  /* 0x000000bcd49b723e */ /* 0x001fe200000000ff */
        /* <DEDUP_REMOVED lines=34> */
[----:B------:R-:W-:Y:S02]  /*7a20*/  R2UR UR6, R10 ;  /* 0x000000000a0672ca */ /* 0x000fe400000e0000 */
[----:B------:R-:W-:Y:S01]  /*7a30*/  MUFU.EX2 R10, R169 ;  /* 0x000000a9000a7308 */ /* 0x000fe20000000800 */
[----:B------:R-:W-:Y:S01]  /*7a40*/  R2UR UR7, R11 ;  /* 0x000000000b0772ca */ /* 0x000fe200000e0000 */
[----:B------:R-:W-:-:S06]  /*7a50*/  FADD.FTZ R158, R157, R158 ;  /* 0x0000009e9d9e7221 */ /* 0x000fcc0000010000 */
[----:B------:R-:W-:Y:S08]  /*7a60*/  MUFU.EX2 R214, R214 ;  /* 0x000000d600d67308 */ /* 0x000ff00000000800 */
[----:B------:R-:W-:Y:S08]  /*7a70*/  MUFU.EX2 R11, R216 ;  /* 0x000000d8000b7308 */ /* 0x000ff00000000800 */
[----:B------:R-:W-:Y:S08]  /*7a80*/  MUFU.EX2 R215, R215 ;  /* 0x000000d700d77308 */ /* 0x000ff00000000800 */
[----:B------:R-:W-:Y:S08]  /*7a90*/  MUFU.EX2 R220, R220 ;  /* 0x000000dc00dc7308 */ /* 0x000ff00000000800 */
[----:B------:R-:W-:Y:S08]  /*7aa0*/  MUFU.EX2 R170, R170 ;  /* 0x000000aa00aa7308 */ /* 0x000ff00000000800 */
[----:B------:R-:W-:Y:S08]  /*7ab0*/  MUFU.EX2 R171, R171 ;  /* 0x000000ab00ab7308 */ /* 0x000ff00000000800 */
[----:B------:R-:W-:Y:S01]  /*7ac0*/  MUFU.EX2 R172, R172 ;  /* 0x000000ac00ac7308 */ /* 0x000fe20000000800 */
[----:B------:R-:W-:Y:S01]  /*7ad0*/  VIADD R8, R8, 0x280 ;  /* 0x0000028008087836 */ /* 0x000fe20000000000 */
[----:B------:R-:W-:-:S02]  /*7ae0*/  WARPGROUP.DEPBAR.LE gsb0, 0x0 ;  /* 0x00008000000079c5 */ /* 0x000fc40000010000 */
[----:B------:R-:W-:Y:S01]  /*7af0*/  FADD.FTZ R153, R18, R19 ;  /* 0x0000001312997221 */ /* 0x000fe20000010000 */
[-CC-:B------:R-:W-:Y:S01]  /*7b00*/  FFMA.FTZ R19, R167, R15.reuse, -R21.reuse ;  /* 0x0000000fa7137223 */ /* 0x180fe20000010815 */
[----:B------:R-:W-:Y:S02]  /*7b10*/  FFMA.FTZ R21, R173, R15, -R21 ;  /* 0x0000000fad157223 */ /* 0x000fe40000010815 */
[----:B------:R-:W-:Y:S08]  /*7b20*/  MUFU.EX2 R18, R166 ;  /* 0x000000a600127308 */ /* 0x000ff00000000800 */
[----:B------:R-:W0:Y:S08]  /*7b30*/  MUFU.EX2 R19, R19 ;  /* 0x0000001300137308 */ /* 0x000e300000000800 */
[----:B------:R-:W1:Y:S01]  /*7b40*/  MUFU.EX2 R15, R168 ;  /* 0x000000a8000f7308 */ /* 0x000e620000000800 */
[----:B------:R-:W-:Y:S01]  /*7b50*/  FADD.FTZ R153, R20, R153 ;  /* 0x0000009914997221 */ /* 0x000fe20000010000 */
[----:B---3--:R-:W-:-:S02]  /*7b60*/  F2FP.F16.F32.PACK_AB R152, R211, R195 ;  /* 0x000000c3d398723e */ /* 0x008fc400000000ff */
[----:B----4-:R-:W-:Y:S01]  /*7b70*/  F2FP.F16.F32.PACK_AB R154, R213, R217 ;  /* 0x000000d9d59a723e */ /* 0x010fe200000000ff */
[----:B------:R-:W-:Y:S01]  /*7b80*/  FADD.FTZ R156, R156, R153 ;  /* 0x000000999c9c7221 */ /* 0x000fe20000010000 */
[----:B------:R-:W-:Y:S01]  /*7b90*/  STL.128 [R1+0x230], R24 ;  /* 0x0002301801007387 */ /* 0x000fe20000100c00 */
[----:B0-----:R-:W-:-:S03]  /*7ba0*/  F2FP.F16.F32.PACK_AB R153, R19, R18 ;  /* 0x000000121399723e */ /* 0x001fc600000000ff */
[----:B------:R-:W-:Y:S04]  /*7bb0*/  STL.128 [R1+0x240], R28 ;  /* 0x0002401c01007387 */ /* 0x000fe80000100c00 */
[----:B------:R-:W-:Y:S01]  /*7bc0*/  STL.128 [R1+0x250], R32 ;  /* 0x0002502001007387 */ /* 0x000fe20000100c00 */
[----:B-1----:R-:W-:-:S03]  /*7bd0*/  F2FP.F16.F32.PACK_AB R155, R10, R15 ;  /* 0x0000000f0a9b723e */ /* 0x002fc600000000ff */
        /* <DEDUP_REMOVED lines=31> */
[----:B------:R0:W1:Y:S01]  /*7dd0*/  MUFU.EX2 R157, R21 ;  /* 0x00000015009d7308 */ /* 0x0000620000000800 */
[----:B------:R-:W-:Y:S02]  /*7de0*/  R2UR UR6, R8 ;  /* 0x00000000080672ca */ /* 0x000fe400000e0000 */
[----:B------:R-:W-:Y:S01]  /*7df0*/  R2UR UR7, R9 ;  /* 0x00000000090772ca */ /* 0x000fe200000e0000 */
[----:B------:R-:W-:Y:S01]  /*7e00*/  FADD.FTZ R159, R159, R158 ;  /* 0x0000009e9f9f7221 */ /* 0x000fe20000010000 */
[----:B------:R-:W2:Y:S03]  /*7e10*/  @!P0 LDL.64 R8, [R1+0x68] ;  /* 0x0000680001088983 */ /* 0x000ea60000100a00 */
[----:B------:R-:W-:Y:S01]  /*7e20*/  FADD.FTZ R159, R160, R159 ;  /* 0x0000009fa09f7221 */ /* 0x000fe20000010000 */
[----:B0-----:R-:W3:Y:S03]  /*7e30*/  @!P0 LDL R21, [R1+0x218] ;  /* 0x0002180001158983 */ /* 0x001ee60000100800 */
[----:B------:R-:W-:Y:S01]  /*7e40*/  FADD.FTZ R159, R164, R159 ;  /* 0x0000009fa49f7221 */ /* 0x000fe20000010000 */
[----:B------:R-:W-:-:S03]  /*7e50*/  FADD.FTZ R161, R161, R156 ;  /* 0x0000009ca1a17221 */ /* 0x000fc60000010000 */
[----:B------:R-:W-:Y:S01]  /*7e60*/  FADD.FTZ R174, R174, R159 ;  /* 0x0000009faeae7221 */ /* 0x000fe20000010000 */
[----:B------:R-:W-:-:S03]  /*7e70*/  FADD.FTZ R156, R162, R161 ;  /* 0x000000a1a29c7221 */ /* 0x000fc60000010000 */
[----:B------:R-:W-:Y:S01]  /*7e80*/  FADD.FTZ R175, R175, R174 ;  /* 0x000000aeafaf7221 */ /* 0x000fe20000010000 */
[----:B------:R-:W-:Y:S02]  /*7e90*/  WARPGROUP.DEPBAR.LE gsb0, 0x0 ;  /* 0x00008000000079c5 */ /* 0x000fe40000010000 */
[----:B------:R-:W-:Y:S02]  /*7ea0*/  F2FP.F16.F32.PACK_AB R152, R11, R214 ;  /* 0x000000d60b98723e */ /* 0x000fe400000000ff */
[----:B------:R-:W-:Y:S02]  /*7eb0*/  F2FP.F16.F32.PACK_AB R154, R220, R215 ;  /* 0x000000d7dc9a723e */ /* 0x000fe400000000ff */
[----:B------:R-:W-:Y:S02]  /*7ec0*/  F2FP.F16.F32.PACK_AB R153, R171, R170 ;  /* 0x000000aaab99723e */ /* 0x000fe400000000ff */
[----:B-1----:R-:W-:Y:S01]  /*7ed0*/  F2FP.F16.F32.PACK_AB R155, R157, R172 ;  /* 0x000000ac9d9b723e */ /* 0x002fe200000000ff */
        /* <DEDUP_REMOVED lines=34> */
[----:B------:R-:W-:Y:S01]  /*8100*/  FADD.FTZ R156, R163, R156 ;  /* 0x0000009ca39c7221 */ /* 0x000fe20000010000 */
[----:B------:R-:W-:-:S03]  /*8110*/  FADD.FTZ R14, R14, R175 ;  /* 0x000000af0e0e7221 */ /* 0x000fc60000010000 */
        /* <DEDUP_REMOVED lines=9> */
[----:B------:R-:W-:Y:S02]  /*81b0*/  WARPGROUP.DEPBAR.LE gsb0, 0x0 ;  /* 0x00008000000079c5 */ /* 0x000fe40000010000 */
        /* <DEDUP_REMOVED lines=23> */
[----:B------:R0:W-:Y:S04]  /*8330*/  STL.128 [R1+0x3a0], R116 ;  /* 0x0003a07401007387 */ /* 0x0001e80000100c00 */
        /* <DEDUP_REMOVED lines=8> */
[----:B------:R-:W4:Y:S04]  /*83c0*/  LDL R155, [R1+0x230] ;  /* 0x00023000019b7983 */ /* 0x000f280000100800 */
[----:B------:R-:W5:Y:S04]  /*83d0*/  LDL R153, [R1+0x234] ;  /* 0x0002340001997983 */ /* 0x000f680000100800 */
[----:B0-----:R-:W5:Y:S04]  /*83e0*/  LDL R117, [R1+0x238] ;  /* 0x0002380001757983 */ /* 0x001f680000100800 */
[----:B------:R-:W5:Y:S04]  /*83f0*/  LDL R115, [R1+0x23c] ;  /* 0x00023c0001737983 */ /* 0x000f680000100800 */
        /* <DEDUP_REMOVED lines=59> */
[----:B-1----:R-:W5:Y:S04]  /*87b0*/  LDL R150, [R1+0x32c] ;  /* 0x00032c0001967983 */ /* 0x002f680000100800 */
        /* <DEDUP_REMOVED lines=63> */
[----:B------:R-:W5:Y:S01]  /*8bb0*/  LDL R24, [R1+0x42c] ;  /* 0x00042c0001187983 */ /* 0x000f620000100800 */
        /* <DEDUP_REMOVED lines=17> */
[----:B------:R-:W-:Y:S01]  /*8cd0*/  FADD.FTZ R170, R170, R15 ;  /* 0x0000000faaaa7221 */ /* 0x000fe20000010000 */
[----:B--2---:R-:W-:Y:S02]  /*8ce0*/  @!P0 MOV R8, R8 ;  /* 0x0000000800088202 */ /* 0x004fe40000000f00 */
[----:B------:R-:W-:Y:S01]  /*8cf0*/  FADD.FTZ R214, R11, R214 ;  /* 0x000000d60bd67221 */ /* 0x000fe20000010000 */
[----:B------:R-:W-:Y:S02]  /*8d00*/  FADD.FTZ R171, R171, R170 ;  /* 0x000000aaabab7221 */ /* 0x000fe40000010000 */
[----:B---3--:R-:W-:Y:S02]  /*8d10*/  @!P0 IMAD R21, R21, 0x8, R8 ;  /* 0x0000000815158824 */ /* 0x008fe400078e0208 */
[----:B------:R-:W-:Y:S01]  /*8d20*/  FADD.FTZ R215, R215, R214 ;  /* 0x000000d6d7d77221 */ /* 0x000fe20000010000 */
[----:B------:R-:W-:Y:S01]  /*8d30*/  FADD.FTZ R172, R172, R171 ;  /* 0x000000abacac7221 */ /* 0x000fe20000010000 */
[----:B------:R-:W-:Y:S02]  /*8d40*/  STL [R1+0x88], RZ ;  /* 0x000088ff01007387 */ /* 0x000fe40000100800 */
[----:B------:R-:W-:Y:S01]  /*8d50*/  FADD.FTZ R10, R220, R215 ;  /* 0x000000d7dc0a7221 */ /* 0x000fe20000010000 */
[----:B------:R-:W-:Y:S01]  /*8d60*/  FADD.FTZ R11, R157, R172 ;  /* 0x000000ac9d0b7221 */ /* 0x000fe20000010000 */
[----:B------:R-:W-:Y:S01]  /*8d70*/  STL [R1+0x88], R0 ;  /* 0x0000880001007387 */ /* 0x000fe20000100800 */
[----:B------:R-:W-:-:S03]  /*8d80*/  @!P0 PRMT R21, RZ, 0x654, R21 ;  /* 0x00000654ff158816 */ /* 0x000fc60000000015 */
[----:B------:R-:W-:Y:S04]  /*8d90*/  STL [R1+0x88], R0 ;  /* 0x0000880001007387 */ /* 0x000fe80000100800 */
[----:B------:R-:W-:Y:S04]  /*8da0*/  STL [R1+0x88], R0 ;  /* 0x0000880001007387 */ /* 0x000fe80000100800 */
[----:B------:R-:W-:Y:S04]  /*8db0*/  STL [R1+0x88], R0 ;  /* 0x0000880001007387 */ /* 0x000fe80000100800 */
[----:B------:R-:W-:Y:S04]  /*8dc0*/  STL [R1+0x88], R0 ;  /* 0x0000880001007387 */ /* 0x000fe80000100800 */
[----:B------:R0:W-:Y:S04]  /*8dd0*/  STL [R1+0x88], R0 ;  /* 0x0000880001007387 */ /* 0x0001e80000100800 */
[----:B------:R-:W-:Y:S04]  /*8de0*/  STL [R1+0x444], R12 ;  /* 0x0004440c01007387 */ /* 0x000fe80000100800 */
[----:B------:R1:W-:Y:S04]  /*8df0*/  STL.64 [R1+0x450], R10 ;  /* 0x0004500a01007387 */ /* 0x0003e80000100a00 */
[----:B----4-:R2:W-:Y:S04]  /*8e00*/  STL [R1+0x230], R155 ;  /* 0x0002309b01007387 */ /* 0x0105e80000100800 */
[----:B-----5:R2:W-:Y:S04]  /*8e10*/  STL [R1+0x234], R153 ;  /* 0x0002349901007387 */ /* 0x0205e80000100800 */
[----:B------:R2:W-:Y:S04]  /*8e20*/  STL [R1+0x238], R117 ;  /* 0x0002387501007387 */ /* 0x0005e80000100800 */
        /* <DEDUP_REMOVED lines=124> */
[----:B------:R2:W-:Y:S01]  /*95f0*/  STL [R1+0x42c], R24 ;  /* 0x00042c1801007387 */ /* 0x0005e20000100800 */
[----:B------:R2:W-:Y:S03]  /*9600*/  @!P0 SYNCS.ARRIVE.TRANS64.RED.A1T0 RZ, [R21+URZ], RZ ;  /* 0x000000ff15ff89a7 */ /* 0x0005e6000810043f */
[----:B0-----:R-:W3:Y:S01]  /*9610*/  LDL R0, [R1+0x70] ;  /* 0x0000700001007983 */ /* 0x001ee20000100800 */
[----:B------:R-:W-:Y:S01]  /*9620*/  ISETP.NE.AND P1, PT, R6, 0x1, PT ;  /* 0x000000010600780c */ /* 0x000fe20003f25270 */
[----:B------:R-:W-:-:S06]  /*9630*/  UIADD3 UR47, UR47, -0x2, URZ ;  /* 0xfffffffe2f2f7890 */ /* 0x000fcc000fffe03f */
[----:B-1----:R-:W-:Y:S02]  /*9640*/  IMAD.U32 R10, RZ, RZ, UR47 ;  /* 0x0000002fff0a7e24 */ /* 0x002fe4000f8e00ff */
[----:B---3--:R-:W-:-:S04]  /*9650*/  IMAD.SHL.U32 R0, R0, 0x80, RZ ;  /* 0x0000008000007824 */ /* 0x008fc800078e00ff */
[----:B------:R-:W-:-:S04]  /*9660*/  @P1 IMAD.HI.U32 R8, R0, R7, RZ ;  /* 0x0000000700081227 */ /* 0x000fc800078e00ff */
[----:B------:R-:W-:Y:S01]  /*9670*/  IMAD.MOV.U32 R6, RZ, RZ, R0 ;  /* 0x000000ffff067224 */ /* 0x000fe200078e0000 */
[----:B------:R-:W-:Y:S02]  /*9680*/  @P1 SHF.R.U32.HI R6, RZ, R233, R8 ;  /* 0x000000e9ff061219 */ /* 0x000fe40000011608 */
[----:B------:R-:W-:-:S03]  /*9690*/  ISETP.GE.AND P1, PT, R5, 0x1, PT ;  /* 0x000000010500780c */ /* 0x000fc60003f26270 */
[----:B------:R-:W-:-:S04]  /*96a0*/  VIADD R7, R6, UR46 ;  /* 0x0000002e06077c36 */ /* 0x000fc80008000000 */
[----:B------:R-:W-:-:S06]  /*96b0*/  IMAD.IADD R4, R7, 0x1, R4 ;  /* 0x0000000107047824 */ /* 0x000fcc00078e0204 */
[----:B--2---:R-:W-:Y:S05]  /*96c0*/  @!P1 BRA `(.L_x_2051) ;  /* 0x0000000000409947 */ /* 0x004fea0003800000 */
[C---:B------:R-:W-:Y:S01]  /*96d0*/  ISETP.GT.AND P1, PT, R7.reuse, RZ, PT ;  /* 0x000000ff0700720c */ /* 0x040fe20003f24270 */
[----:B------:R-:W-:Y:S01]  /*96e0*/  BSSY B0, `(.L_x_2052) ;  /* 0x000000c000007945 */ /* 0x000fe20003800000 */
[----:B------:R-:W-:-:S11]  /*96f0*/  VIADD R6, R7, 0xffffffff ;  /* 0xffffffff07067836 */ /* 0x000fd60000000000 */
[----:B------:R-:W-:Y:S05]  /*9700*/  @P1 BRA `(.L_x_2053) ;  /* 0x0000000000181947 */ /* 0x000fea0003800000 */
[----:B------:R-:W-:Y:S01]  /*9710*/  ISETP.NE.AND P1, PT, R5, 0x1, PT ;  /* 0x000000010500780c */ /* 0x000fe20003f25270 */
[----:B------:R-:W-:-:S12]  /*9720*/  IMAD.MOV R7, RZ, RZ, -R7 ;  /* 0x000000ffff077224 */ /* 0x000fd800078e0a07 */
[----:B------:R-:W-:-:S05]  /*9730*/  @P1 IMAD.HI.U32 R2, R7, R2, RZ ;  /* 0x0000000207021227 */ /* 0x000fca00078e00ff */
[----:B------:R-:W-:-:S04]  /*9740*/  @P1 SHF.R.U32.HI R7, RZ, R3, R2 ;  /* 0x00000003ff071219 */ /* 0x000fc80000011602 */
[----:B------:R-:W-:Y:S01]  /*9750*/  LOP3.LUT R6, RZ, R7, RZ, 0x33, !PT ;  /* 0x00000007ff067212 */ /* 0x000fe200078e33ff */
[----:B------:R-:W-:Y:S06]  /*9760*/  BRA `(.L_x_2054) ;  /* 0x00000000000c7947 */ /* 0x000fec0003800000 */
.L_x_2053:
[----:B------:R-:W-:-:S13]  /*9770*/  ISETP.NE.AND P1, PT, R5, 0x1, PT ;  /* 0x000000010500780c */ /* 0x000fda0003f25270 */
[----:B------:R-:W-:-:S05]  /*9780*/  @P1 IMAD.HI.U32 R2, R6, R2, RZ ;  /* 0x0000000206021227 */ /* 0x000fca00078e00ff */
[----:B------:R-:W-:-:S07]  /*9790*/  @P1 SHF.R.U32.HI R6, RZ, R3, R2 ;  /* 0x00000003ff061219 */ /* 0x000fce0000011602 */
.L_x_2054:
[----:B------:R-:W-:Y:S05]  /*97a0*/  BSYNC B0 ;  /* 0x0000000000007941 */ /* 0x000fea0003800000 */
.L_x_2052:
[----:B------:R-:W-:-:S05]  /*97b0*/  IMAD R5, R6, R5, R5 ;  /* 0x0000000506057224 */ /* 0x000fca00078e0205 */
[----:B------:R-:W-:-:S07]  /*97c0*/  VIMNMX R4, R4, R5, PT ;  /* 0x0000000504047248 */ /* 0x000fce0003fe0100 */
.L_x_2051:
[----:B------:R-:W-:Y:S01]  /*97d0*/  IMAD.HI R4, R4, 0x2aaaaaab, RZ ;  /* 0x2aaaaaab04047827 */ /* 0x000fe200078e02ff */
[----:B------:R-:W-:Y:S04]  /*97e0*/  BSSY B2, `(.L_x_2055) ;  /* 0x0000012000027945 */ /* 0x000fe80003800000 */
[----:B------:R-:W-:-:S04]  /*97f0*/  SHF.R.U32.HI R3, RZ, 0x1f, R4 ;  /* 0x0000001fff037819 */ /* 0x000fc80000011604 */
[----:B------:R-:W-:-:S04]  /*9800*/  LEA.HI.SX32 R3, R4, R3, 0x1c ;  /* 0x0000000304037211 */ /* 0x000fc800078fe2ff */
[----:B------:R-:W-:-:S04]  /*9810*/  VIMNMX R189, R3, UR43, !PT ;  /* 0x0000002b03bd7c48 */ /* 0x000fc8000ffe0100 */
[----:B------:R-:W-:-:S13]  /*9820*/  ISETP.GE.AND P1, PT, R10, R189, PT ;  /* 0x000000bd0a00720c */ /* 0x000fda0003f26270 */
[----:B------:R-:W-:Y:S05]  /*9830*/  @!P1 BRA `(.L_x_2056) ;  /* 0x0000000000309947 */ /* 0x000fea0003800000 */
[----:B------:R-:W-:Y:S01]  /*9840*/  BSSY B1, `(.L_x_2057) ;  /* 0x0000009000017945 */ /* 0x000fe20003800000 */
.L_x_2059:
[----:B------:R-:W-:Y:S01]  /*9850*/  BSSY B0, `(.L_x_2058) ;  /* 0x0000004000007945 */ /* 0x000fe20003800000 */
[----:B------:R-:W-:Y:S01]  /*9860*/  VIADD R0, R16, 0x178 ;  /* 0x0000017810007836 */ /* 0x000fe20000000000 */
[----:B------:R-:W-:-:S07]  /*9870*/  MOV R211, 0x9890 ;  /* 0x0000989000d37802 */ /* 0x000fce0000000f00 */
[----:B------:R-:W-:Y:S05]  /*9880*/  CALL.REL.NOINC `($_ZN7cutlass13device_kernelIN5flash11enable_sm90INS1_16FlashAttnFwdSm90INS1_25CollectiveMainloopFwdSm90ILi2EN4cute5tupleIJNS5_1CILi1EEES8_S8_EEENS6_IJNS7_ILi128EEENS7_ILi96EEENS7_ILi64EEEEEELi256ENS_6half_tEfNS_4arch4Sm90ELb0ELb1ELb1ELb0ELb0ELb0ELb1ELb1ELb0ELb1ELb0ELb0EEENS1_21CollectiveEpilogueFwdINS6_IJSA_NS7_ILi256EEESB_EEES9_SE_SG_Li256ELb0ELb1ELb0ELb0EEENS1_30DynamicPersistentTileSchedulerILi256ELi128ELb0ELb1ELb1EEEEEEEEEvNT_6ParamsE$_ZZN5flash25CollectiveMainloopFwdSm90ILi2EN4cute5tupleIJNS1_1CILi1EEES4_S4_EEENS2_IJNS3_ILi128EEENS3_ILi96EEENS3_ILi64EEEEEELi256EN7cutlass6half_tEfNSA_4arch4Sm90ELb0ELb1ELb1ELb0ELb0ELb0ELb1ELb1ELb0ELb1ELb0ELb0EE3mmaINS_16FlashAttnFwdSm90ISE_NS_21CollectiveEpilogueFwdINS2_IJS6_NS3_ILi256EEES7_EEES5_SB_SD_Li256ELb0ELb1ELb0ELb0EEENS_30DynamicPersistentTileSchedulerILi256ELi128ELb0ELb1ELb1EEEE13SharedStorageENS1_6TensorINS1_11ArrayEngineIfLm128EEENS1_6LayoutINS2_IJNS2_IJNS3_ILi2EEEST_NS3_ILi32EEEEEES4_S4_EEENS2_IJNS2_IJS4_ST_NS3_ILi4EEEEEENS3_ILi0EEESZ_EEEEEEENS_7SoftmaxILi2ELi0EEEEEbRKNSE_6ParamsENSA_25PipelineTmaAsyncNoClusterILi2ENSA_16PipelineTmaAsyncILi2EEEEES1B_RNSA_13PipelineStateILj2EEERT0_RT1_iRiRKNS_16SeqlenInfoQKNewKILb0ELb0EEENS2_IJiiiiEEERT_ENKUliT_T0_T1_E_clIZSF_ISO_S12_S14_EbS17_S1B_S1B_S1E_S1G_S1I_iS1J_S1N_S1O_S1Q_EUlRS1R_iE1_NS3_ILb0EEENS3_ILb1EEEEEDaiS1R_S1S_S1T_) ;  /* 0x0000020800a07944 */ /* 0x000fea0003c00000 */
[----:B------:R-:W-:Y:S05]  /*9890*/  BSYNC B0 ;  /* 0x0000000000007941 */ /* 0x000fea0003800000 */
.L_x_2058:
[C---:B------:R-:W-:Y:S01]  /*98a0*/  ISETP.GT.AND P1, PT, R10.reuse, R189, PT ;  /* 0x000000bd0a00720c */ /* 0x040fe20003f24270 */
[----:B------:R-:W-:-:S12]  /*98b0*/  VIADD R10, R10, 0xffffffff ;  /* 0xffffffff0a0a7836 */ /* 0x000fd80000000000 */
[----:B------:R-:W-:Y:S05]  /*98c0*/  @P1 BRA `(.L_x_2059) ;  /* 0xfffffffc00e01947 */ /* 0x000fea000383ffff */
[----:B------:R-:W-:Y:S05]  /*98d0*/  BSYNC B1 ;  /* 0x0000000000017941 */ /* 0x000fea0003800000 */
.L_x_2057:
[----:B------:R-:W2:Y:S02]  /*98e0*/  LDL R0, [R1+0x70] ;  /* 0x0000700001007983 */ /* 0x000ea40000100800 */
[----:B--2---:R-:W-:-:S07]  /*98f0*/  IMAD.SHL.U32 R0, R0, 0x80, RZ ;  /* 0x0000008000007824 */ /* 0x004fce00078e00ff */
.L_x_2056:
[----:B------:R-:W-:Y:S05]  /*9900*/  BSYNC B2 ;  /* 0x0000000000027941 */ /* 0x000fea0003800000 */
.L_x_2055:
[----:B------:R-:W0:Y:S01]  /*9910*/  LDC R2, c[0x0][0x448] ;  /* 0x00011200ff027b82 */ /* 0x000e220000000800 */
[----:B------:R-:W-:Y:S01]  /*9920*/  VIADD R0, R0, 0x7f ;  /* 0x0000007f00007836 */ /* 0x000fe20000000000 */
[----:B------:R-:W-:-:S06]  /*9930*/  ULDC UR4, c[0x0][0xad4] ;  /* 0x0002b50000047ab9 */ /* 0x000fcc0000000800 */
[----:B------:R-:W1:Y:S01]  /*9940*/  LDC R7, c[0x0][0xadc] ;  /* 0x0002b700ff077b82 */ /* 0x000e620000000800 */
[----:B0-----:R-:W-:-:S13]  /*9950*/  ISETP.NE.AND P1, PT, R2, 0x1, PT ;  /* 0x000000010200780c */ /* 0x001fda0003f25270 */
[----:B------:R-:W0:Y:S08]  /*9960*/  @P1 LDC R3, c[0x0][0x44c] ;  /* 0x00011300ff031b82 */ /* 0x000e300000000800 */
[----:B------:R-:W2:Y:S01]  /*9970*/  @P1 LDC R5, c[0x0][0x450] ;  /* 0x00011400ff051b82 */ /* 0x000ea20000000800 */
[----:B0-----:R-:W-:-:S05]  /*9980*/  @P1 IMAD.HI.U32 R2, R0, R3, RZ ;  /* 0x0000000300021227 */ /* 0x001fca00078e00ff */
[----:B--2---:R-:W-:Y:S02]  /*9990*/  @P1 SHF.R.U32.HI R0, RZ, R5, R2 ;  /* 0x00000005ff001219 */ /* 0x004fe40000011602 */
[----:B-1----:R-:W-:-:S03]  /*99a0*/  ISETP.GE.AND P1, PT, R7, 0x1, PT ;  /* 0x000000010700780c */ /* 0x002fc60003f26270 */
[----:B------:R-:W-:-:S04]  /*99b0*/  VIADD R0, R0, UR40 ;  /* 0x0000002800007c36 */ /* 0x000fc80008000000 */
[----:B------:R-:W-:-:S06]  /*99c0*/  VIADD R2, R0, -UR4 ;  /* 0x8000000400027c36 */ /* 0x000fcc0008000000 */
[----:B------:R-:W-:Y:S05]  /*99d0*/  @!P1 BRA `(.L_x_2060) ;  /* 0x0000000000449947 */ /* 0x000fea0003800000 */
[----:B------:R-:W-:Y:S01]  /*99e0*/  ISETP.GT.AND P1, PT, R0, -0x1, PT ;  /* 0xffffffff0000780c */ /* 0x000fe20003f24270 */
[----:B------:R-:W-:-:S12]  /*99f0*/  BSSY B0, `(.L_x_2061) ;  /* 0x000000d000007945 */ /* 0x000fd80003800000 */
        /* <DEDUP_REMOVED lines=8> */
.L_x_2062:
[----:B------:R-:W-:-:S13]  /*9a80*/  ISETP.NE.AND P1, PT, R7, 0x1, PT ;  /* 0x000000010700780c */ /* 0x000fda0003f25270 */
[----:B------:R-:W0:Y:S02]  /*9a90*/  @P1 LDC.64 R4, c[0x0][0xae0] ;  /* 0x0002b800ff041b82 */ /* 0x000e240000000a00 */
[----:B0-----:R-:W-:-:S05]  /*9aa0*/  @P1 IMAD.HI.U32 R4, R0, R4, RZ ;  /* 0x0000000400041227 */ /* 0x001fca00078e00ff */
[----:B------:R-:W-:-:S07]  /*9ab0*/  @P1 SHF.R.U32.HI R0, RZ, R5, R4 ;  /* 0x00000005ff001219 */ /* 0x000fce0000011604 */
.L_x_2063:
[----:B------:R-:W-:Y:S05]  /*9ac0*/  BSYNC B0 ;  /* 0x0000000000007941 */ /* 0x000fea0003800000 */
.L_x_2061:
[----:B------:R-:W-:-:S05]  /*9ad0*/  IMAD R3, R0, R7, RZ ;  /* 0x0000000700037224 */ /* 0x000fca00078e02ff */
[----:B------:R-:W-:-:S07]  /*9ae0*/  VIMNMX R2, R2, R3, !PT ;  /* 0x0000000302027248 */ /* 0x000fce0007fe0100 */
.L_x_2060:
[----:B------:R-:W-:-:S04]  /*9af0*/  VIADD R2, R2, 0x5f ;  /* 0x0000005f02027836 */ /* 0x000fc80000000000 */
[----:B------:R-:W-:-:S05]  /*9b00*/  IMAD.HI R2, R2, 0x2aaaaaab, RZ ;  /* 0x2aaaaaab02027827 */ /* 0x000fca00078e02ff */
[----:B------:R-:W-:-:S04]  /*9b10*/  SHF.R.U32.HI R3, RZ, 0x1f, R2 ;  /* 0x0000001fff037819 */ /* 0x000fc80000011602 */
[----:B------:R-:W-:-:S04]  /*9b20*/  LEA.HI.SX32 R2, R2, R3, 0x1c ;  /* 0x0000000302027211 */ /* 0x000fc800078fe2ff */
[----:B------:R-:W-:-:S04]  /*9b30*/  VIMNMX R2, R2, UR43, !PT ;  /* 0x0000002b02027c48 */ /* 0x000fc8000ffe0100 */
[----:B------:R-:W-:-:S13]  /*9b40*/  ISETP.GE.AND P1, PT, R10, R2, PT ;  /* 0x000000020a00720c */ /* 0x000fda0003f26270 */
[----:B------:R-:W-:Y:S05]  /*9b50*/  @!P1 BRA `(.L_x_2064) ;  /* 0x0000009c00749947 */ /* 0x000fea0003800000 */
.L_x_2081:
[----:B0-----:R-:W2:Y:S04]  /*9b60*/  LD.E R3, desc[UR48][R16.64+0x218] ;  /* 0x0002183010037980 */ /* 0x001ea8000c101900 */
[----:B-1----:R-:W3:Y:S01]  /*9b70*/  LD.E R0, desc[UR48][R16.64+0x220] ;  /* 0x0002203010007980 */ /* 0x002ee2000c101900 */
[----:B--2---:R-:W-:-:S05]  /*9b80*/  VIADD R3, R3, 0x1 ;  /* 0x0000000103037836 */ /* 0x004fca0000000000 */
[----:B------:R-:W-:-:S13]  /*9b90*/  ISETP.NE.AND P2, PT, R3, 0x2, PT ;  /* 0x000000020300780c */ /* 0x000fda0003f45270 */
[----:B------:R0:W5:Y:S04]  /*9ba0*/  @P2 LD.E R9, desc[UR48][R16.64+0x21c] ;  /* 0x00021c3010092980 */ /* 0x000168000c101900 */
[----:B------:R-:W2:Y:S01]  /*9bb0*/  @!P2 LD.E R4, desc[UR48][R16.64+0x21c] ;  /* 0x00021c301004a980 */ /* 0x000ea2000c101900 */
[----:B---3--:R-:W-:-:S03]  /*9bc0*/  VIADD R7, R0, 0x1 ;  /* 0x0000000100077836 */ /* 0x008fc60000000000 */
[----:B------:R1:W-:Y:S04]  /*9bd0*/  ST.E desc[UR48][R16.64+0x218], R3 ;  /* 0x0002180310007985 */ /* 0x0003e8000c101930 */
[----:B------:R0:W-:Y:S04]  /*9be0*/  ST.E desc[UR48][R16.64+0x220], R7 ;  /* 0x0002200710007985 */ /* 0x0001e8000c101930 */
[----:B------:R0:W-:Y:S01]  /*9bf0*/  @!P2 ST.E desc[UR48][R16.64+0x218], RZ ;  /* 0x000218ff1000a985 */ /* 0x0001e2000c101930 */
[----:B--2---:R-:W-:-:S05]  /*9c00*/  @!P2 LOP3.LUT R9, R4, 0x1, RZ, 0x3c, !PT ;  /* 0x000000010409a812 */ /* 0x004fca00078e3cff */
[----:B------:R0:W-:Y:S04]  /*9c10*/  @!P2 ST.E desc[UR48][R16.64+0x21c], R9 ;  /* 0x00021c091000a985 */ /* 0x0001e8000c101930 */
[----:B------:R-:W2:Y:S04]  /*9c20*/  LDL.64 R20, [R1+0x190] ;  /* 0x0001900001147983 */ /* 0x000ea80000100a00 */
[----:B--2---:R-:W2:Y:S01]  /*9c30*/  LD.E R0, desc[UR48][R20.64+0x1c] ;  /* 0x00001c3014007980 */ /* 0x004ea2000c101900 */
[----:B------:R-:W-:Y:S01]  /*9c40*/  IMAD.MOV.U32 R5, RZ, RZ, R10 ;  /* 0x000000ffff057224 */ /* 0x000fe200078e000a */
[----:B------:R-:W-:Y:S05]  /*9c50*/  YIELD ;  /* 0x0000000000007946 */ /* 0x000fea0003800000 */
[----:B------:R-:W-:Y:S01]  /*9c60*/  BSSY B0, `(.L_x_2065) ;  /* 0x0000008000007945 */ /* 0x000fe20003800000 */
[----:B------:R-:W-:Y:S01]  /*9c70*/  VIADD R10, R10, 0xffffffff ;  /* 0xffffffff0a0a7836 */ /* 0x000fe20000000000 */
[----:B------:R-:W-:Y:S01]  /*9c80*/  ISETP.GT.AND P1, PT, R5, R2, PT ;  /* 0x000000020500720c */ /* 0x000fe20003f24270 */
[----:B-1----:R-:W-:Y:S01]  /*9c90*/  @!P2 IMAD.MOV.U32 R3, RZ, RZ, RZ ;  /* 0x000000ffff03a224 */ /* 0x002fe200078e00ff */
[----:B--2---:R-:W-:-:S04]  /*9ca0*/  LOP3.LUT R0, R0, 0x1, RZ, 0xfc, !PT ;  /* 0x0000000100007812 */ /* 0x004fc800078efcff */
[----:B------:R-:W-:-:S13]  /*9cb0*/  ISETP.NE.AND P3, PT, R0, 0x3, PT ;  /* 0x000000030000780c */ /* 0x000fda0003f65270 */
[----:B0-----:R-:W-:Y:S05]  /*9cc0*/  @!P3 BRA `(.L_x_2066) ;  /* 0x000000000004b947 */ /* 0x001fea0003800000 */
[----:B------:R-:W-:Y:S01]  /*9cd0*/  BPT.TRAP 0x1 ;  /* 0x000000040000795c */ /* 0x000fe20000300000 */
.L_x_2066:
[----:B------:R-:W-:Y:S05]  /*9ce0*/  BSYNC B0 ;  /* 0x0000000000007941 */ /* 0x000fea0003800000 */
.L_x_2065:
[----:B------:R-:W2:Y:S01]  /*9cf0*/  LD.E.64 R4, desc[UR48][R20.64+0x8] ;  /* 0x0000083014047980 */ /* 0x000ea2000c101b00 */
[----:B-----5:R-:W-:Y:S02]  /*9d00*/  SHF.L.U32 R8, R9, 0x1f, RZ ;  /* 0x0000001f09087819 */ /* 0x020fe400000006ff */
[----:B--2---:R-:W-:-:S05]  /*9d10*/  MOV R4, R4 ;  /* 0x0000000400047202 */ /* 0x004fca0000000f00 */
[----:B------:R-:W-:-:S04]  /*9d20*/  IMAD R3, R3, 0x8, R4 ;  /* 0x0000000803037824 */ /* 0x000fc800078e0204 */
[----:B------:R0:W1:Y:S01]  /*9d30*/  SYNCS.PHASECHK.TRANS64.TRYWAIT P2, [R3+URZ], R8 ;  /* 0x00000008030075a7 */ /* 0x000062000804017f */
[----:B------:R-:W2:Y:S04]  /*9d40*/  LD.E R4, desc[UR48][R20.64+0x1c] ;  /* 0x00001c3014047980 */ /* 0x000ea8000c101900 */
[----:B------:R0:W5:Y:S04]  /*9d50*/  LD.E R0, desc[UR48][R16.64+0x218] ;  /* 0x0002183010007980 */ /* 0x000168000c101900 */
[----:B------:R0:W5:Y:S01]  /*9d60*/  LD.E R6, desc[UR48][R16.64+0x21c] ;  /* 0x00021c3010067980 */ /* 0x000162000c101900 */
[----:B------:R-:W-:Y:S01]  /*9d70*/  BSSY B0, `(.L_x_2067) ;  /* 0x0000005000007945 */ /* 0x000fe20003800000 */
[----:B--2---:R-:W-:-:S04]  /*9d80*/  LOP3.LUT R4, R4, 0x1, RZ, 0xfc, !PT ;  /* 0x0000000104047812 */ /* 0x004fc800078efcff */
[----:B------:R-:W-:-:S13]  /*9d90*/  ISETP.NE.AND P3, PT, R4, 0x3, PT ;  /* 0x000000030400780c */ /* 0x000fda0003f65270 */
[----:B01----:R-:W-:Y:S05]  /*9da0*/  @!P3 BRA `(.L_x_2068) ;  /* 0x000000000004b947 */ /* 0x003fea0003800000 */
[----:B------:R-:W-:Y:S01]  /*9db0*/  BPT.TRAP 0x1 ;  /* 0x000000040000795c */ /* 0x000fe20000300000 */
.L_x_2068:
[----:B------:R-:W-:Y:S05]  /*9dc0*/  BSYNC B0 ;  /* 0x0000000000007941 */ /* 0x000fea0003800000 */
.L_x_2067:
[----:B------:R-:W-:Y:S04]  /*9dd0*/  BSSY B0, `(.L_x_2069) ;  /* 0x0000008000007945 */ /* 0x000fe80003800000 */
[----:B------:R-:W-:Y:S05]  /*9de0*/  @P2 BRA `(.L_x_2070) ;  /* 0x0000000000182947 */ /* 0x000fea0003800000 */
[----:B------:R-:W2:Y:S01]  /*9df0*/  LD.E.64 R4, desc[UR48][R20.64+0x8] ;  /* 0x0000083014047980 */ /* 0x000ea2000c101b00 */
[----:B-----5:R-:W-:Y:S02]  /*9e00*/  SHF.L.U32 R3, R6, 0x1f, RZ ;  /* 0x0000001f06037819 */ /* 0x020fe400000006ff */
[----:B--2---:R-:W-:-:S05]  /*9e10*/  MOV R5, R4 ;  /* 0x0000000400057202 */ /* 0x004fca0000000f00 */
[----:B------:R-:W-:-:S04]  /*9e20*/  IMAD R0, R0, 0x8, R5 ;  /* 0x0000000800007824 */ /* 0x000fc800078e0205 */
[----:B------:R-:W0:Y:S02]  /*9e30*/  SYNCS.PHASECHK.TRANS64.TRYWAIT P2, [R0+URZ], R3 ;  /* 0x00000003000075a7 */ /* 0x000e24000804017f */
[----:B0-----:R-:W-:Y:S05]  /*9e40*/  @!P2 BRA `(.L_x_2071) ;  /* 0x000001e40010a947 */ /* 0x001fea0003800000 */
.L_x_2070:
[----:B------:R-:W-:Y:S05]  /*9e50*/  BSYNC B0 ;  /* 0x0000000000007941 */ /* 0x000fea0003800000 */
.L_x_2069:
[----:B------:R-:W2:Y:S04]  /*9e60*/  LD.E R5, desc[UR48][R16.64+0x218] ;  /* 0x0002183010057980 */ /* 0x000ea8000c101900 */
[----:B------:R-:W2:Y:S01]  /*9e70*/  LDL.64 R8, [R1+0xa0] ;  /* 0x0000a00001087983 */ /* 0x000ea20000100a00 */
[----:B------:R-:W-:Y:S05]  /*9e80*/  WARPSYNC.ALL ;  /* 0x0000000000007948 */ /* 0x000fea0003800000 */
[----:B------:R-:W3:Y:S04]  /*9e90*/  LDL.64 R18, [R1+0x98] ;  /* 0x0000980001127983 */ /* 0x000ee80000100a00 */
[----:B-----5:R-:W4:Y:S04]  /*9ea0*/  LDL.64 R6, [R1+0x98] ;  /* 0x0000980001067983 */ /* 0x020f280000100a00 */
[----:B------:R-:W4:Y:S01]  /*9eb0*/  LDL.64 R12, [R1+0x98] ;  /* 0x00009800010c7983 */ /* 0x000f220000100a00 */
[----:B--2---:R-:W-:-:S03]  /*9ec0*/  IMAD R4, R5, 0x300, R8 ;  /* 0x0000030005047824 */ /* 0x004fc600078e0208 */
[----:B------:R-:W2:Y:S01]  /*9ed0*/  LDL.64 R14, [R1+0x98] ;  /* 0x00009800010e7983 */ /* 0x000ea20000100a00 */
[----:B------:R-:W-:Y:S01]  /*9ee0*/  IMAD.MOV.U32 R5, RZ, RZ, R9 ;  /* 0x000000ffff057224 */ /* 0x000fe200078e0009 */
[C---:B------:R-:W-:Y:S01]  /*9ef0*/  R2UR UR6, R4.reuse ;  /* 0x00000000040672ca */ /* 0x040fe200000e0000 */
[----:B------:R-:W-:Y:S01]  /*9f00*/  WARPGROUP.ARRIVE ;  /* 0x00000000000079c5 */ /* 0x000fe20000000000 */
[----:B------:R-:W2:Y:S02]  /*9f10*/  LDL R11, [R1+0x54] ;  /* 0x00005400010b7983 */ /* 0x000ea40000100800 */
[----:B------:R-:W-:Y:S01]  /*9f20*/  R2UR UR7, R5 ;  /* 0x00000000050772ca */ /* 0x000fe200000e0000 */
[----:B------:R-:W-:Y:S02]  /*9f30*/  VIADD R8, R4, 0x2 ;  /* 0x0000000204087836 */ /* 0x000fe40000000000 */
[----:B0-----:R-:W-:Y:S01]  /*9f40*/  IMAD.MOV.U32 R0, RZ, RZ, 0x1 ;  /* 0x00000001ff007424 */ /* 0x001fe200078e00ff */
[----:B------:R0:W-:Y:S04]  /*9f50*/  STL [R1+0x80], RZ ;  /* 0x000080ff01007387 */ /* 0x0001e80000100800 */
[----:B------:R0:W-:Y:S04]  /*9f60*/  STL [R1+0x80], R0 ;  /* 0x0000800001007387 */ /* 0x0001e80000100800 */
[----:B------:R0:W-:Y:S04]  /*9f70*/  STL [R1+0x80], R0 ;  /* 0x0000800001007387 */ /* 0x0001e80000100800 */
[----:B------:R0:W-:Y:S04]  /*9f80*/  STL [R1+0x80], R0 ;  /* 0x0000800001007387 */ /* 0x0001e80000100800 */
[----:B------:R0:W-:Y:S01]  /*9f90*/  STL [R1+0x80], R0 ;  /* 0x0000800001007387 */ /* 0x0001e20000100800 */
[----:B---3--:R-:W-:-:S02]  /*9fa0*/  R2UR UR4, R18 ;  /* 0x00000000120472ca */ /* 0x008fc400000e0000 */
[----:B------:R-:W-:-:S13]  /*9fb0*/  R2UR UR5, R19 ;  /* 0x00000000130572ca */ /* 0x000fda00000e0000 */
[----:B------:R-:W-:Y:S01]  /*9fc0*/  HGMMA.64x96x16.F32 R24, gdesc[UR4], RZ, !UPT, gsb0 ;  /* 0x01600000041879f0 */ /* 0x000fe2000c0008ff */
[----:B----4-:R-:W-:Y:S01]  /*9fd0*/  VIADD R6, R6, 0x2 ;  /* 0x0000000206067836 */ /* 0x010fe20000000000 */
[----:B------:R-:W-:Y:S02]  /*9fe0*/  R2UR UR6, R8 ;  /* 0x00000000080672ca */ /* 0x000fe400000e0000 */
[----:B------:R-:W-:Y:S02]  /*9ff0*/  R2UR UR7, R9 ;  /* 0x00000000090772ca */ /* 0x000fe400000e0000 */
[----:B------:R-:W-:Y:S02]  /*a000*/  R2UR UR4, R6 ;  /* 0x00000000060472ca */ /* 0x000fe400000e0000 */
[----:B------:R-:W-:Y:S01]  /*a010*/  R2UR UR5, R7 ;  /* 0x00000000070572ca */ /* 0x000fe200000e0000 */
[----:B------:R-:W-:Y:S02]  /*a020*/  VIADD R12, R12, 0x4 ;  /* 0x000000040c0c7836 */ /* 0x000fe40000000000 */
[----:B------:R-:W-:-:S02]  /*a030*/  VIADD R6, R4, 0x4 ;  /* 0x0000000404067836 */ /* 0x000fc40000000000 */
[----:B------:R-:W-:Y:S01]  /*a040*/  IMAD.MOV.U32 R7, RZ, RZ, R9 ;  /* 0x000000ffff077224 */ /* 0x000fe200078e0009 */
[----:B------:R-:W-:Y:S02]  /*a050*/  WARPGROUP.DEPBAR.LE gsb0, 0x0 ;  /* 0x00008000000079c5 */ /* 0x000fe40000010000 */
[----:B------:R0:W5:Y:S04]  /*a060*/  LD.E R3, desc[UR48][R16.64+0x218] ;  /* 0x0002183010037980 */ /* 0x000168000c101900 */
[----:B------:R0:W5:Y:S01]  /*a070*/  LD.E R5, desc[UR48][R16.64+0x21c] ;  /* 0x00021c3010057980 */ /* 0x000162000c101900 */
[----:B------:R-:W-:-:S06]  /*a080*/  WARPGROUP.ARRIVE ;  /* 0x00000000000079c5 */ /* 0x000fcc0000000000 */
[----:B------:R-:W-:Y:S01]  /*a090*/  HGMMA.64x96x16.F32 R24, gdesc[UR4], R24, gsb0 ;  /* 0x01600000041879f0 */ /* 0x000fe20008000818 */
[----:B------:R-:W-:Y:S02]  /*a0a0*/  R2UR UR6, R6 ;  /* 0x00000000060672ca */ /* 0x000fe400000e0000 */
[----:B------:R-:W-:Y:S02]  /*a0b0*/  R2UR UR7, R7 ;  /* 0x00000000070772ca */ /* 0x000fe400000e0000 */
[----:B------:R-:W-:Y:S02]  /*a0c0*/  R2UR UR4, R12 ;  /* 0x000000000c0472ca */ /* 0x000fe400000e0000 */
[----:B------:R-:W-:Y:S01]  /*a0d0*/  R2UR UR5, R13 ;  /* 0x000000000d0572ca */ /* 0x000fe200000e0000 */
[----:B------:R-:W-:Y:S02]  /*a0e0*/  VIADD R6, R4, 0x6 ;  /* 0x0000000604067836 */ /* 0x000fe40000000000 */
[----:B--2---:R-:W-:-:S02]  /*a0f0*/  VIADD R14, R14, 0x6 ;  /* 0x000000060e0e7836 */ /* 0x004fc40000000000 */
[----:B------:R-:W-:Y:S01]  /*a100*/  IMAD.MOV.U32 R7, RZ, RZ, R9 ;  /* 0x000000ffff077224 */ /* 0x000fe200078e0009 */
[----:B------:R-:W-:Y:S02]  /*a110*/  WARPGROUP.DEPBAR.LE gsb0, 0x0 ;  /* 0x00008000000079c5 */ /* 0x000fe40000010000 */
[----:B------:R-:W-:-:S06]  /*a120*/  WARPGROUP.ARRIVE ;  /* 0x00000000000079c5 */ /* 0x000fcc0000000000 */
[----:B------:R-:W-:Y:S01]  /*a130*/  HGMMA.64x96x16.F32 R24, gdesc[UR4], R24, gsb0 ;  /* 0x01600000041879f0 */ /* 0x000fe20008000818 */
[----:B------:R-:W-:Y:S02]  /*a140*/  R2UR UR6, R6 ;  /* 0x00000000060672ca */ /* 0x000fe400000e0000 */
[----:B------:R-:W-:Y:S02]  /*a150*/  R2UR UR7, R7 ;  /* 0x00000000070772ca */ /* 0x000fe400000e0000 */
[----:B------:R-:W-:Y:S02]  /*a160*/  R2UR UR4, R14 ;  /* 0x000000000e0472ca */ /* 0x000fe400000e0000 */
[----:B------:R-:W-:Y:S02]  /*a170*/  R2UR UR5, R15 ;  /* 0x000000000f0572ca */ /* 0x000fe400000e0000 */
[----:B------:R-:W-:-:S04]  /*a180*/  LOP3.LUT R11, R11, 0x1, RZ, 0xfc, !PT ;  /* 0x000000010b0b7812 */ /* 0x000fc800078efcff */
[----:B------:R-:W-:Y:S01]  /*a190*/  ISETP.NE.AND P3, PT, R11, 0x3, PT ;  /* 0x000000030b00780c */ /* 0x000fe20003f65270 */
[----:B------:R-:W-:Y:S02]  /*a1a0*/  WARPGROUP.DEPBAR.LE gsb0, 0x0 ;  /* 0x00008000000079c5 */ /* 0x000fe40000010000 */
[----:B------:R-:W-:-:S06]  /*a1b0*/  WARPGROUP.ARRIVE ;  /* 0x00000000000079c5 */ /* 0x000fcc0000000000 */
[----:B------:R-:W-:Y:S01]  /*a1c0*/  HGMMA.64x96x16.F32 R24, gdesc[UR4], R24, gsb0 ;  /* 0x01600000041879f0 */ /* 0x000fe20008000818 */
[----:B------:R-:W-:Y:S02]  /*a1d0*/  BSSY B0, `(.L_x_2072) ;  /* 0x0000004000007945 */ /* 0x000fe40003800000 */
[----:B------:R-:W-:Y:S02]  /*a1e0*/  WARPGROUP.DEPBAR.LE gsb0, 0x0 ;  /* 0x00008000000079c5 */ /* 0x000fe40000010000 */
[----:B0-----:R-:W-:Y:S05]  /*a1f0*/  @!P3 BRA `(.L_x_2073) ;  /* 0x000000000004b947 */ /* 0x001fea0003800000 */
[----:B------:R-:W-:Y:S01]  /*a200*/  BPT.TRAP 0x1 ;  /* 0x000000040000795c */ /* 0x000fe20000300000 */
.L_x_2073:
[----:B------:R-:W-:Y:S05]  /*a210*/  BSYNC B0 ;  /* 0x0000000000007941 */ /* 0x000fea0003800000 */
.L_x_2072:
[----:B------:R-:W2:Y:S01]  /*a220*/  LDL.64 R6, [R1+0x40] ;  /* 0x0000400001067983 */ /* 0x000ea20000100a00 */
[----:B-----5:R-:W-:Y:S02]  /*a230*/  SHF.L.U32 R8, R5, 0x1f, RZ ;  /* 0x0000001f05087819 */ /* 0x020fe400000006ff */
[----:B--2---:R-:W-:-:S05]  /*a240*/  MOV R6, R6 ;  /* 0x0000000600067202 */ /* 0x004fca0000000f00 */
[----:B------:R-:W-:-:S04]  /*a250*/  IMAD R3, R3, 0x8, R6 ;  /* 0x0000000803037824 */ /* 0x000fc800078e0206 */
[----:B------:R0:W1:Y:S01]  /*a260*/  SYNCS.PHASECHK.TRANS64.TRYWAIT P2, [R3+URZ], R8 ;  /* 0x00000008030075a7 */ /* 0x000062000804017f */
[----:B------:R0:W5:Y:S04]  /*a270*/  LD.E R4, desc[UR48][R16.64+0x218] ;  /* 0x0002183010047980 */ /* 0x000168000c101900 */
[----:B------:R0:W5:Y:S01]  /*a280*/  LD.E R5, desc[UR48][R16.64+0x21c] ;  /* 0x00021c3010057980 */ /* 0x000162000c101900 */
[----:B------:R-:W-:Y:S04]  /*a290*/  BSSY B0, `(.L_x_2074) ;  /* 0x0000003000007945 */ /* 0x000fe80003800000 */
[----:B------:R-:W-:Y:S05]  /*a2a0*/  @!P3 BRA `(.L_x_2075) ;  /* 0x000000000004b947 */ /* 0x000fea0003800000 */
[----:B------:R-:W-:Y:S01]  /*a2b0*/  BPT.TRAP 0x1 ;  /* 0x000000040000795c */ /* 0x000fe20000300000 */
.L_x_2075:
[----:B------:R-:W-:Y:S05]  /*a2c0*/  BSYNC B0 ;  /* 0x0000000000007941 */ /* 0x000fea0003800000 */
.L_x_2074:
[----:B------:R-:W-:Y:S04]  /*a2d0*/  BSSY B0, `(.L_x_2076) ;  /* 0x0000006000007945 */ /* 0x000fe80003800000 */
[----:B-1----:R-:W-:Y:S05]  /*a2e0*/  @P2 BRA `(.L_x_2077) ;  /* 0x0000000000102947 */ /* 0x002fea0003800000 */
[----:B-----5:R-:W-:Y:S01]  /*a2f0*/  IMAD R4, R4, 0x8, R6 ;  /* 0x0000000804047824 */ /* 0x020fe200078e0206 */
[----:B------:R-:W-:-:S04]  /*a300*/  SHF.L.U32 R5, R5, 0x1f, RZ ;  /* 0x0000001f05057819 */ /* 0x000fc800000006ff */
[----:B------:R-:W1:Y:S02]  /*a310*/  SYNCS.PHASECHK.TRANS64.TRYWAIT P2, [R4+URZ], R5 ;  /* 0x00000005040075a7 */ /* 0x000e64000804017f */
[----:B-1----:R-:W-:Y:S05]  /*a320*/  @!P2 BRA `(.L_x_2078) ;  /* 0x000001dc00eca947 */ /* 0x002fea0003800000 */
.L_x_2077:
[----:B------:R-:W-:Y:S05]  /*a330*/  BSYNC B0 ;  /* 0x0000000000007941 */ /* 0x000fea0003800000 */
.L_x_2076:
[----:B------:R-:W2:Y:S04]  /*a340*/  LD.E R11, desc[UR48][R16.64+0x218] ;  /* 0x00021830100b7980 */ /* 0x000ea8000c101900 */
[----:B------:R-:W2:Y:S04]  /*a350*/  LDL.64 R6, [R1+0x118] ;  /* 0x0001180001067983 */ /* 0x000ea80000100a00 */
[----:B0-----:R-:W3:Y:S04]  /*a360*/  LDL R3, [R1+0x90] ;  /* 0x0000900001037983 */ /* 0x001ee80000100800 */
[----:B-1---5:R-:W4:Y:S04]  /*a370*/  LDL.64 R4, [R1+0x110] ;  /* 0x0001100001047983 */ /* 0x022f280000100a00 */
[----:B------:R-:W4:Y:S04]  /*a380*/  LDL.64 R8, [R1+0x110] ;  /* 0x0001100001087983 */ /* 0x000f280000100a00 */
[----:B------:R-:W4:Y:S04]  /*a390*/  LDL.64 R12, [R1+0x110] ;  /* 0x00011000010c7983 */ /* 0x000f280000100a00 */
[----:B------:R-:W4:Y:S01]  /*a3a0*/  LDL.64 R14, [R1+0x110] ;  /* 0x00011000010e7983 */ /* 0x000f220000100a00 */
[----:B------:R-:W-:Y:S05]  /*a3b0*/  WARPSYNC.ALL ;  /* 0x0000000000007948 */ /* 0x000fea0003800000 */
[----:B------:R-:W-:Y:S01]  /*a3c0*/  WARPGROUP.ARRIVE ;  /* 0x00000000000079c5 */ /* 0x000fe20000000000 */
[----:B------:R-:W4:Y:S01]  /*a3d0*/  LDL.64 R18, [R1+0x110] ;  /* 0x0001100001127983 */ /* 0x000f220000100a00 */
[----:B--2---:R-:W-:Y:S01]  /*a3e0*/  IMAD R6, R11, 0xc00, R6 ;  /* 0x00000c000b067824 */ /* 0x004fe200078e0206 */
[----:B------:R-:W-:-:S02]  /*a3f0*/  R2UR UR7, R7 ;  /* 0x00000000070772ca */ /* 0x000fc400000e0000 */
[----:B---3--:R-:W-:Y:S02]  /*a400*/  ISETP.NE.U32.AND P2, PT, R3, RZ, PT ;  /* 0x000000ff0300720c */ /* 0x008fe40003f45070 */
[----:B------:R-:W-:Y:S02]  /*a410*/  R2UR UR6, R6 ;  /* 0x00000000060672ca */ /* 0x000fe400000e0000 */
[----:B----4-:R-:W-:Y:S02]  /*a420*/  R2UR UR4, R4 ;  /* 0x00000000040472ca */ /* 0x010fe400000e0000 */
[----:B------:R-:W-:-:S07]  /*a430*/  R2UR UR5, R5 ;  /* 0x00000000050572ca */ /* 0x000fce00000e0000 */
[----:B------:R-:W-:-:S06]  /*a440*/  VOTEU.ANY UP0, P2 ;  /* 0x00000000003f7886 */ /* 0x000fcc0001000100 */
[----:B------:R-:W-:Y:S01]  /*a450*/  HGMMA.64x96x16.F32 R24, gdesc[UR4], R24, UP0, gsb0 ;  /* 0x01600000041879f0 */ /* 0x000fe2000b800818 */
[----:B------:R-:W-:Y:S02]  /*a460*/  VIADD R8, R8, 0x2 ;  /* 0x0000000208087836 */ /* 0x000fe40000000000 */
        /* <DEDUP_REMOVED lines=126> */
[----:B------:R-:W-:Y:S01]  /*ac50*/  R2UR UR5, R19 ;  /* 0x00000000130572ca */ /* 0x000fe200000e0000 */
[----:B--2---:R-:W-:Y:S01]  /*ac60*/  VIADD R8, R8, 0xc02 ;  /* 0x00000c0208087836 */ /* 0x004fe20000000000 */
[----:B------:R-:W-:Y:S02]  /*ac70*/  WARPGROUP.DEPBAR.LE gsb0, 0x0 ;  /* 0x00008000000079c5 */ /* 0x000fe40000010000 */
[----:B------:R-:W-:-:S09]  /*ac80*/  WARPGROUP.ARRIVE ;  /* 0x00000000000079c5 */ /* 0x000fd20000000000 */
[----:B------:R-:W-:Y:S01]  /*ac90*/  HGMMA.64x96x16.F32 R24, gdesc[UR4], R24, gsb0 ;  /* 0x01600000041879f0 */ /* 0x000fe20008000818 */
[----:B------:R-:W-:Y:S02]  /*aca0*/  VIADD R4, R6, 0x902 ;  /* 0x0000090206047836 */ /* 0x000fe40000000000 */
[----:B------:R-:W-:Y:S01]  /*acb0*/  IMAD.MOV.U32 R5, RZ, RZ, R7 ;  /* 0x000000ffff057224 */ /* 0x000fe200078e0007 */
[----:B------:R-:W-:Y:S02]  /*acc0*/  R2UR UR4, R8 ;  /* 0x00000000080472ca */ /* 0x000fe400000e0000 */
[----:B------:R-:W-:Y:S02]  /*acd0*/  R2UR UR6, R4 ;  /* 0x00000000040672ca */ /* 0x000fe400000e0000 */
[----:B------:R-:W-:Y:S02]  /*ace0*/  R2UR UR7, R5 ;  /* 0x00000000050772ca */ /* 0x000fe400000e0000 */
[----:B------:R-:W-:Y:S01]  /*acf0*/  R2UR UR5, R9 ;  /* 0x00000000090572ca */ /* 0x000fe200000e0000 */
[----:B---3--:R-:W-:-:S02]  /*ad00*/  VIADD R12, R12, 0xc04 ;  /* 0x00000c040c0c7836 */ /* 0x008fc40000000000 */
[----:B------:R-:W-:Y:S01]  /*ad10*/  VIADD R4, R6, 0x904 ;  /* 0x0000090406047836 */ /* 0x000fe20000000000 */
[----:B------:R-:W-:Y:S02]  /*ad20*/  WARPGROUP.DEPBAR.LE gsb0, 0x0 ;  /* 0x00008000000079c5 */ /* 0x000fe40000010000 */
[----:B------:R-:W-:-:S07]  /*ad30*/  WARPGROUP.ARRIVE ;  /* 0x00000000000079c5 */ /* 0x000fce0000000000 */
[----:B------:R-:W-:Y:S01]  /*ad40*/  HGMMA.64x96x16.F32 R24, gdesc[UR4], R24, gsb0 ;  /* 0x01600000041879f0 */ /* 0x000fe20008000818 */
[----:B------:R-:W-:Y:S01]  /*ad50*/  IMAD.MOV.U32 R5, RZ, RZ, R7 ;  /* 0x000000ffff057224 */ /* 0x000fe200078e0007 */
[----:B------:R-:W-:Y:S02]  /*ad60*/  R2UR UR6, R4 ;  /* 0x00000000040672ca */ /* 0x000fe400000e0000 */
[----:B------:R-:W-:Y:S02]  /*ad70*/  R2UR UR4, R12 ;  /* 0x000000000c0472ca */ /* 0x000fe400000e0000 */
[----:B------:R-:W-:Y:S02]  /*ad80*/  R2UR UR7, R5 ;  /* 0x00000000050772ca */ /* 0x000fe400000e0000 */
[----:B------:R-:W-:Y:S01]  /*ad90*/  R2UR UR5, R13 ;  /* 0x000000000d0572ca */ /* 0x000fe200000e0000 */
[----:B----4-:R-:W-:Y:S02]  /*ada0*/  VIADD R14, R14, 0xc06 ;  /* 0x00000c060e0e7836 */ /* 0x010fe40000000000 */
[----:B------:R-:W-:-:S02]  /*adb0*/  VIADD R4, R6, 0x906 ;  /* 0x0000090606047836 */ /* 0x000fc40000000000 */
[----:B------:R-:W-:Y:S01]  /*adc0*/  IMAD.MOV.U32 R5, RZ, RZ, R7 ;  /* 0x000000ffff057224 */ /* 0x000fe200078e0007 */
[----:B------:R-:W-:Y:S02]  /*add0*/  WARPGROUP.DEPBAR.LE gsb0, 0x0 ;  /* 0x00008000000079c5 */ /* 0x000fe40000010000 */
[----:B------:R-:W-:-:S06]  /*ade0*/  WARPGROUP.ARRIVE ;  /* 0x00000000000079c5 */ /* 0x000fcc0000000000 */
[----:B------:R-:W-:Y:S01]  /*adf0*/  HGMMA.64x96x16.F32 R24, gdesc[UR4], R24, gsb0 ;  /* 0x01600000041879f0 */ /* 0x000fe20008000818 */
        /* <DEDUP_REMOVED lines=25> */
[----:B------:R-:W2:Y:S04]  /*af90*/  @!P0 LD.E.64 R20, desc[UR48][R20.64+0x30] ;  /* 0x0000303014148980 */ /* 0x000ea8000c101b00 */
[----:B------:R-:W3:Y:S01]  /*afa0*/  @!P0 LD.E R3, desc[UR48][R16.64+0x218] ;  /* 0x0002183010038980 */ /* 0x000ee2000c101900 */
[----:B--2---:R-:W-:-:S05]  /*afb0*/  @!P0 MOV R4, R20 ;  /* 0x0000001400048202 */ /* 0x004fca0000000f00 */
[----:B---3--:R-:W-:-:S05]  /*afc0*/  @!P0 IMAD R3, R3, 0x8, R4 ;  /* 0x0000000803038824 */ /* 0x008fca00078e0204 */
[----:B------:R-:W-:-:S04]  /*afd0*/  @!P0 PRMT R3, RZ, 0x654, R3 ;  /* 0x00000654ff038816 */ /* 0x000fc80000000003 */
[----:B------:R1:W-:Y:S01]  /*afe0*/  @!P0 SYNCS.ARRIVE.TRANS64.RED.A1T0 RZ, [R3+URZ], RZ ;  /* 0x000000ff03ff89a7 */ /* 0x0003e2000810043f */
[----:B------:R-:W2:Y:S04]  /*aff0*/  LDL.64 R12, [R1+0x170] ;  /* 0x00017000010c7983 */ /* 0x000ea80000100a00 */
[----:B------:R-:W3:Y:S04]  /*b000*/  LD.E.64 R4, desc[UR48][R16.64+0x440] ;  /* 0x0004403010047980 */ /* 0x000ee8000c101b00 */
[----:B------:R-:W4:Y:S04]  /*b010*/  LD.E R20, desc[UR48][R16.64+0x460] ;  /* 0x0004603010147980 */ /* 0x000f28000c101900 */
        /* <DEDUP_REMOVED lines=52> */
[----:B--2---:R-:W2:Y:S02]  /*b360*/  LD.E R9, desc[UR48][R12.64] ;  /* 0x000000300c097980 */ /* 0x004ea4000c101900 */
[-C--:B--2---:R-:W-:Y:S01]  /*b370*/  FMUL.FTZ R7, R24, R9.reuse ;  /* 0x0000000918077220 */ /* 0x084fe20000410000 */
[-C--:B------:R-:W-:Y:S01]  /*b380*/  FMUL.FTZ R8, R25, R9.reuse ;  /* 0x0000000919087220 */ /* 0x080fe20000410000 */
[-C--:B------:R-:W-:Y:S01]  /*b390*/  FMUL.FTZ R11, R28, R9.reuse ;  /* 0x000000091c0b7220 */ /* 0x080fe20000410000 */
[-C--:B------:R-:W-:Y:S01]  /*b3a0*/  FMUL.FTZ R13, R29, R9.reuse ;  /* 0x000000091d0d7220 */ /* 0x080fe20000410000 */
[-C--:B------:R-:W-:Y:S01]  /*b3b0*/  FMUL.FTZ R19, R32, R9.reuse ;  /* 0x0000000920137220 */ /* 0x080fe20000410000 */
[-C--:B------:R-:W-:Y:S01]  /*b3c0*/  FMUL.FTZ R99, R33, R9.reuse ;  /* 0x0000000921637220 */ /* 0x080fe20000410000 */
[----:B------:R-:W3:Y:S01]  /*b3d0*/  MUFU.TANH R7, R7 ;  /* 0x0000000700077308 */ /* 0x000ee20000002400 */
[-C--:B------:R-:W-:Y:S01]  /*b3e0*/  FMUL.FTZ R101, R36, R9.reuse ;  /* 0x0000000924657220 */ /* 0x080fe20000410000 */
[-C--:B------:R-:W-:Y:S01]  /*b3f0*/  FMUL.FTZ R105, R37, R9.reuse ;  /* 0x0000000925697220 */ /* 0x080fe20000410000 */
[-C--:B------:R-:W-:Y:S01]  /*b400*/  FMUL.FTZ R109, R40, R9.reuse ;  /* 0x00000009286d7220 */ /* 0x080fe20000410000 */
[-C--:B------:R-:W-:Y:S01]  /*b410*/  FMUL.FTZ R111, R41, R9.reuse ;  /* 0x00000009296f7220 */ /* 0x080fe20000410000 */
[-C--:B------:R-:W-:Y:S01]  /*b420*/  FMUL.FTZ R115, R44, R9.reuse ;  /* 0x000000092c737220 */ /* 0x080fe20000410000 */
[-C--:B------:R-:W-:Y:S01]  /*b430*/  FMUL.FTZ R121, R45, R9.reuse ;  /* 0x000000092d797220 */ /* 0x080fe20000410000 */
[-C--:B------:R-:W-:Y:S01]  /*b440*/  FMUL.FTZ R123, R48, R9.reuse ;  /* 0x00000009307b7220 */ /* 0x080fe20000410000 */
[----:B------:R-:W2:Y:S01]  /*b450*/  MUFU.TANH R8, R8 ;  /* 0x0000000800087308 */ /* 0x000ea20000002400 */
[-C--:B------:R-:W-:Y:S01]  /*b460*/  FMUL.FTZ R125, R49, R9.reuse ;  /* 0x00000009317d7220 */ /* 0x080fe20000410000 */
[-C--:B------:R-:W-:Y:S01]  /*b470*/  FMUL.FTZ R113, R52, R9.reuse ;  /* 0x0000000934717220 */ /* 0x080fe20000410000 */
[-C--:B------:R-:W-:Y:S01]  /*b480*/  FMUL.FTZ R119, R53, R9.reuse ;  /* 0x0000000935777220 */ /* 0x080fe20000410000 */
[-C--:B------:R-:W-:Y:S01]  /*b490*/  FMUL.FTZ R117, R56, R9.reuse ;  /* 0x0000000938757220 */ /* 0x080fe20000410000 */
[-C--:B------:R-:W-:Y:S01]  /*b4a0*/  FMUL.FTZ R107, R57, R9.reuse ;  /* 0x00000009396b7220 */ /* 0x080fe20000410000 */
[-C--:B------:R-:W-:Y:S01]  /*b4b0*/  FMUL.FTZ R97, R60, R9.reuse ;  /* 0x000000093c617220 */ /* 0x080fe20000410000 */
[-C--:B------:R-:W-:Y:S01]  /*b4c0*/  FMUL.FTZ R103, R61, R9.reuse ;  /* 0x000000093d677220 */ /* 0x080fe20000410000 */
[----:B------:R-:W0:Y:S01]  /*b4d0*/  MUFU.TANH R11, R11 ;  /* 0x0000000b000b7308 */ /* 0x000e220000002400 */
[----:B---3--:R-:W-:Y:S01]  /*b4e0*/  FMNMX.FTZ R15, R7, R4, !PT ;  /* 0x00000004070f7209 */ /* 0x008fe20007810000 */
[-C--:B------:R-:W-:Y:S01]  /*b4f0*/  FMUL.FTZ R6, R26, R9.reuse ;  /* 0x000000091a067220 */ /* 0x080fe20000410000 */
[-C--:B-1----:R-:W-:Y:S01]  /*b500*/  FMUL.FTZ R3, R27, R9.reuse ;  /* 0x000000091b037220 */ /* 0x082fe20000410000 */
[-C--:B------:R-:W-:Y:S01]  /*b510*/  FMUL.FTZ R29, R30, R9.reuse ;  /* 0x000000091e1d7220 */ /* 0x080fe20000410000 */
[-C--:B------:R-:W-:Y:S01]  /*b520*/  FMUL.FTZ R21, R46, R9.reuse ;  /* 0x000000092e157220 */ /* 0x080fe20000410000 */
[-C--:B------:R-:W-:Y:S01]  /*b530*/  FMUL.FTZ R73, R47, R9.reuse ;  /* 0x000000092f497220 */ /* 0x080fe20000410000 */
[----:B------:R-:W-:Y:S01]  /*b540*/  FMUL.FTZ R75, R50, R9 ;  /* 0x00000009324b7220 */ /* 0x000fe20000410000 */
[----:B------:R-:W1:Y:S01]  /*b550*/  MUFU.TANH R13, R13 ;  /* 0x0000000d000d7308 */ /* 0x000e620000002400 */
[----:B--2---:R-:W-:Y:S01]  /*b560*/  FMNMX.FTZ R12, R8, R15, !PT ;  /* 0x0000000f080c7209 */ /* 0x004fe20007810000 */
[-C--:B------:R-:W-:Y:S01]  /*b570*/  FMUL.FTZ R77, R51, R9.reuse ;  /* 0x00000009334d7220 */ /* 0x080fe20000410000 */
[-C--:B------:R-:W-:Y:S01]  /*b580*/  FMUL.FTZ R79, R54, R9.reuse ;  /* 0x00000009364f7220 */ /* 0x080fe20000410000 */
[-C--:B------:R-:W-:Y:S01]  /*b590*/  FMUL.FTZ R81, R55, R9.reuse ;  /* 0x0000000937517220 */ /* 0x080fe20000410000 */
[-C--:B------:R-:W-:Y:S01]  /*b5a0*/  FMUL.FTZ R83, R58, R9.reuse ;  /* 0x000000093a537220 */ /* 0x080fe20000410000 */
[-C--:B------:R-:W-:Y:S01]  /*b5b0*/  FMUL.FTZ R85, R59, R9.reuse ;  /* 0x000000093b557220 */ /* 0x080fe20000410000 */
[-C--:B------:R-:W-:Y:S01]  /*b5c0*/  FMUL.FTZ R87, R62, R9.reuse ;  /* 0x000000093e577220 */ /* 0x080fe20000410000 */
[----:B------:R-:W2:Y:S01]  /*b5d0*/  MUFU.TANH R19, R19 ;  /* 0x0000001300137308 */ /* 0x000ea20000002400 */
[----:B0-----:R-:W-:Y:S01]  /*b5e0*/  FMNMX.FTZ R12, R11, R12, !PT ;  /* 0x0000000c0b0c7209 */ /* 0x001fe20007810000 */
[-C--:B------:R-:W-:Y:S01]  /*b5f0*/  FMUL.FTZ R33, R35, R9.reuse ;  /* 0x0000000923217220 */ /* 0x080fe20000410000 */
[-C--:B------:R-:W-:Y:S01]  /*b600*/  FMUL.FTZ R89, R63, R9.reuse ;  /* 0x000000093f597220 */ /* 0x080fe20000410000 */
[-C--:B------:R-:W-:Y:S01]  /*b610*/  FMUL.FTZ R91, R66, R9.reuse ;  /* 0x00000009425b7220 */ /* 0x080fe20000410000 */
[-C--:B------:R-:W-:Y:S01]  /*b620*/  FMUL.FTZ R93, R67, R9.reuse ;  /* 0x00000009435d7220 */ /* 0x080fe20000410000 */
[-C--:B------:R-:W-:Y:S01]  /*b630*/  FMUL.FTZ R95, R70, R9.reuse ;  /* 0x00000009465f7220 */ /* 0x080fe20000410000 */
[-C--:B------:R-:W-:Y:S01]  /*b640*/  FMUL.FTZ R71, R71, R9.reuse ;  /* 0x0000000947477220 */ /* 0x080fe20000410000 */
[----:B------:R-:W0:Y:S01]  /*b650*/  MUFU.TANH R99, R99 ;  /* 0x0000006300637308 */ /* 0x000e220000002400 */
[----:B-1----:R-:W-:Y:S01]  /*b660*/  FMNMX.FTZ R12, R13, R12, !PT ;  /* 0x0000000c0d0c7209 */ /* 0x002fe20007810000 */
[----:B------:R-:W3:Y:S04]  /*b670*/  LD.E R24, desc[UR48][R16.64+0x42c] ;  /* 0x00042c3010187980 */ /* 0x000ee8000c101900 */
[----:B------:R-:W3:Y:S02]  /*b680*/  LD.E R28, desc[UR48][R16.64+0x234] ;  /* 0x00023430101c7980 */ /* 0x000ee4000c101900 */
[----:B------:R-:W1:Y:S01]  /*b690*/  MUFU.TANH R101, R101 ;  /* 0x0000006500657308 */ /* 0x000e620000002400 */
[----:B--2---:R-:W-:Y:S01]  /*b6a0*/  FMNMX.FTZ R12, R19, R12, !PT ;  /* 0x0000000c130c7209 */ /* 0x004fe20007810000 */
[----:B------:R-:W-:Y:S01]  /*b6b0*/  FMUL.FTZ R37, R34, R9 ;  /* 0x0000000922257220 */ /* 0x000fe20000410000 */
[----:B------:R-:W2:Y:S04]  /*b6c0*/  LD.E R36, desc[UR48][R16.64+0x254] ;  /* 0x0002543010247980 */ /* 0x000ea8000c101900 */
[----:B------:R-:W2:Y:S01]  /*b6d0*/  LD.E R32, desc[UR48][R16.64+0x244] ;  /* 0x0002443010207980 */ /* 0x000ea2000c101900 */
[----:B------:R-:W4:Y:S01]  /*b6e0*/  MUFU.TANH R105, R105 ;  /* 0x0000006900697308 */ /* 0x000f220000002400 */
[----:B0-----:R-:W-:-:S02]  /*b6f0*/  FMNMX.FTZ R12, R99, R12, !PT ;  /* 0x0000000c630c7209 */ /* 0x001fc40007810000 */
[----:B------:R-:W2:Y:S05]  /*b700*/  LD.E R40, desc[UR48][R16.64+0x260] ;  /* 0x0002603010287980 */ /* 0x000eaa000c101900 */
[----:B------:R-:W0:Y:S01]  /*b710*/  MUFU.TANH R109, R109 ;  /* 0x0000006d006d7308 */ /* 0x000e220000002400 */
[----:B-1----:R-:W-:Y:S01]  /*b720*/  FMNMX.FTZ R12, R101, R12, !PT ;  /* 0x0000000c650c7209 */ /* 0x002fe20007810000 */
[----:B------:R-:W-:Y:S01]  /*b730*/  FMUL.FTZ R41, R68, R9 ;  /* 0x0000000944297220 */ /* 0x000fe20000410000 */
[----:B------:R-:W2:Y:S05]  /*b740*/  LD.E R44, desc[UR48][R16.64+0x280] ;  /* 0x00028030102c7980 */ /* 0x000eaa000c101900 */
[----:B------:R-:W1:Y:S01]  /*b750*/  MUFU.TANH R111, R111 ;  /* 0x0000006f006f7308 */ /* 0x000e620000002400 */
[----:B----4-:R-:W-:-:S07]  /*b760*/  FMNMX.FTZ R12, R105, R12, !PT ;  /* 0x0000000c690c7209 */ /* 0x010fce0007810000 */
[----:B------:R-:W4:Y:S01]  /*b770*/  MUFU.TANH R115, R115 ;  /* 0x0000007300737308 */ /* 0x000f220000002400 */
[----:B0-----:R-:W-:Y:S01]  /*b780*/  FMNMX.FTZ R12, R109, R12, !PT ;  /* 0x0000000c6d0c7209 */ /* 0x001fe20007810000 */
[----:B------:R-:W-:Y:S01]  /*b790*/  FMUL.FTZ R45, R69, R9 ;  /* 0x00000009452d7220 */ /* 0x000fe20000410000 */
[----:B------:R-:W2:Y:S05]  /*b7a0*/  LD.E R48, desc[UR48][R16.64+0x284] ;  /* 0x0002843010307980 */ /* 0x000eaa000c101900 */
[----:B------:R-:W0:Y:S01]  /*b7b0*/  MUFU.TANH R121, R121 ;  /* 0x0000007900797308 */ /* 0x000e220000002400 */
[----:B-1----:R-:W-:-:S07]  /*b7c0*/  FMNMX.FTZ R12, R111, R12, !PT ;  /* 0x0000000c6f0c7209 */ /* 0x002fce0007810000 */
[----:B------:R-:W1:Y:S01]  /*b7d0*/  MUFU.TANH R123, R123 ;  /* 0x0000007b007b7308 */ /* 0x000e620000002400 */
[----:B----4-:R-:W-:Y:S01]  /*b7e0*/  FMNMX.FTZ R12, R115, R12, !PT ;  /* 0x0000000c730c7209 */ /* 0x010fe20007810000 */
[----:B------:R-:W-:Y:S01]  /*b7f0*/  FMUL.FTZ R49, R42, R9 ;  /* 0x000000092a317220 */ /* 0x000fe20000410000 */
[----:B------:R-:W4:Y:S05]  /*b800*/  LD.E R52, desc[UR48][R16.64+0x2a0] ;  /* 0x0002a03010347980 */ /* 0x000f2a000c101900 */
[----:B------:R-:W1:Y:S01]  /*b810*/  MUFU.TANH R125, R125 ;  /* 0x0000007d007d7308 */ /* 0x000e620000002400 */
[----:B0-----:R-:W-:-:S07]  /*b820*/  FMNMX.FTZ R12, R121, R12, !PT ;  /* 0x0000000c790c7209 */ /* 0x001fce0007810000 */
[----:B------:R-:W0:Y:S01]  /*b830*/  MUFU.TANH R113, R113 ;  /* 0x0000007100717308 */ /* 0x000e220000002400 */
[----:B-1----:R-:W-:Y:S01]  /*b840*/  FMNMX.FTZ R12, R123, R12, !PT ;  /* 0x0000000c7b0c7209 */ /* 0x002fe20007810000 */
[----:B------:R-:W-:Y:S01]  /*b850*/  FMUL.FTZ R53, R65, R9 ;  /* 0x0000000941357220 */ /* 0x000fe20000410000 */
[----:B------:R-:W4:Y:S05]  /*b860*/  LD.E R56, desc[UR48][R16.64+0x2a4] ;  /* 0x0002a43010387980 */ /* 0x000f2a000c101900 */
[----:B------:R-:W1:Y:S01]  /*b870*/  MUFU.TANH R119, R119 ;  /* 0x0000007700777308 */ /* 0x000e620000002400 */
[----:B------:R-:W-:-:S07]  /*b880*/  FMNMX.FTZ R12, R125, R12, !PT ;  /* 0x0000000c7d0c7209 */ /* 0x000fce0007810000 */
[----:B------:R-:W1:Y:S01]  /*b890*/  MUFU.TANH R117, R117 ;  /* 0x0000007500757308 */ /* 0x000e620000002400 */
[----:B0-----:R-:W-:Y:S01]  /*b8a0*/  FMNMX.FTZ R12, R113, R12, !PT ;  /* 0x0000000c710c7209 */ /* 0x001fe20007810000 */
[----:B------:R-:W-:Y:S01]  /*b8b0*/  FMUL.FTZ R57, R64, R9 ;  /* 0x0000000940397220 */ /* 0x000fe20000410000 */
[----:B------:R-:W4:Y:S05]  /*b8c0*/  LD.E R60, desc[UR48][R16.64+0x2b0] ;  /* 0x0002b030103c7980 */ /* 0x000f2a000c101900 */
[----:B------:R-:W0:Y:S01]  /*b8d0*/  MUFU.TANH R107, R107 ;  /* 0x0000006b006b7308 */ /* 0x000e220000002400 */
[----:B-1----:R-:W-:-:S07]  /*b8e0*/  FMNMX.FTZ R12, R119, R12, !PT ;  /* 0x0000000c770c7209 */ /* 0x002fce0007810000 */
[----:B------:R-:W1:Y:S01]  /*b8f0*/  MUFU.TANH R97, R97 ;  /* 0x0000006100617308 */ /* 0x000e620000002400 */
[----:B------:R-:W-:-:S07]  /*b900*/  FMNMX.FTZ R12, R117, R12, !PT ;  /* 0x0000000c750c7209 */ /* 0x000fce0007810000 */
[----:B------:R-:W1:Y:S01]  /*b910*/  MUFU.TANH R103, R103 ;  /* 0x0000006700677308 */ /* 0x000e620000002400 */
[----:B0-----:R-:W-:Y:S01]  /*b920*/  FMNMX.FTZ R12, R107, R12, !PT ;  /* 0x0000000c6b0c7209 */ /* 0x001fe20007810000 */
[-C--:B------:R-:W-:Y:S01]  /*b930*/  FMUL.FTZ R27, R31, R9.reuse ;  /* 0x000000091f1b7220 */ /* 0x080fe20000410000 */
[-C--:B------:R-:W-:Y:S01]  /*b940*/  FMUL.FTZ R61, R43, R9.reuse ;  /* 0x000000092b3d7220 */ /* 0x080fe20000410000 */
[----:B------:R-:W3:Y:S04]  /*b950*/  LD.E R26, desc[UR48][R16.64+0x424] ;  /* 0x00042430101a7980 */ /* 0x000ee8000c101900 */
[----:B------:R-:W0:Y:S01]  /*b960*/  MUFU.TANH R57, R57 ;  /* 0x0000003900397308 */ /* 0x000e220000002400 */
[----:B-1----:R-:W-:Y:S01]  /*b970*/  FMNMX.FTZ R12, R97, R12, !PT ;  /* 0x0000000c610c7209 */ /* 0x002fe20007810000 */
[----:B------:R-:W2:Y:S06]  /*b980*/  LD.E R30, desc[UR48][R16.64+0x240] ;  /* 0x00024030101e7980 */ /* 0x000eac000c101900 */
[----:B------:R-:W-:Y:S08]  /*b990*/  MUFU.TANH R6, R6 ;  /* 0x0000000600067308 */ /* 0x000ff00000002400 */
[----:B------:R-:W-:Y:S08]  /*b9a0*/  MUFU.TANH R3, R3 ;  /* 0x0000000300037308 */ /* 0x000ff00000002400 */
[----:B------:R-:W-:Y:S01]  /*b9b0*/  MUFU.TANH R29, R29 ;  /* 0x0000001d001d7308 */ /* 0x000fe20000002400 */
[-C--:B------:R-:W-:Y:S01]  /*b9c0*/  FMUL.FTZ R35, R39, R9.reuse ;  /* 0x0000000927237220 */ /* 0x080fe20000410000 */
[----:B------:R-:W4:Y:S04]  /*b9d0*/  LD.E R34, desc[UR48][R16.64+0x250] ;  /* 0x0002503010227980 */ /* 0x000f28000c101900 */
[----:B------:R-:W4:Y:S02]  /*b9e0*/  LD.E R46, desc[UR48][R16.64+0x264] ;  /* 0x00026430102e7980 */ /* 0x000f24000c101900 */
[----:B------:R-:W1:Y:S01]  /*b9f0*/  MUFU.TANH R53, R53 ;  /* 0x0000003500357308 */ /* 0x000e620000002400 */
[----:B------:R-:W-:Y:S01]  /*ba00*/  FMNMX.FTZ R12, R103, R12, !PT ;  /* 0x0000000c670c7209 */ /* 0x000fe20007810000 */
[----:B------:R-:W4:Y:S04]  /*ba10*/  LD.E R54, desc[UR48][R16.64+0x290] ;  /* 0x0002903010367980 */ /* 0x000f28000c101900 */
[----:B------:R-:W4:Y:S02]  /*ba20*/  LD.E R50, desc[UR48][R16.64+0x294] ;  /* 0x0002943010327980 */ /* 0x000f24000c101900 */
[----:B------:R-:W1:Y:S01]  /*ba30*/  MUFU.TANH R41, R41 ;  /* 0x0000002900297308 */ /* 0x000e620000002400 */
[----:B0-----:R-:W-:Y:S01]  /*ba40*/  FMNMX.FTZ R12, R57, R12, !PT ;  /* 0x0000000c390c7209 */ /* 0x001fe20007810000 */
[----:B------:R-:W4:Y:S04]  /*ba50*/  LD.E R58, desc[UR48][R16.64+0x2c0] ;  /* 0x0002c030103a7980 */ /* 0x000f28000c101900 */
[----:B------:R-:W4:Y:S02]  /*ba60*/  LD.E R62, desc[UR48][R16.64+0x2c4] ;  /* 0x0002c430103e7980 */ /* 0x000f24000c101900 */
[----:B------:R-:W0:Y:S01]  /*ba70*/  MUFU.TANH R45, R45 ;  /* 0x0000002d002d7308 */ /* 0x000e220000002400 */
[----:B-1----:R-:W-:Y:S01]  /*ba80*/  FMNMX.FTZ R12, R53, R12, !PT ;  /* 0x0000000c350c7209 */ /* 0x002fe20007810000 */
[----:B------:R-:W-:Y:S01]  /*ba90*/  FMUL.FTZ R31, R38, R9 ;  /* 0x00000009261f7220 */ /* 0x000fe20000410000 */
[----:B------:R-:W4:Y:S04]  /*baa0*/  LD.E R42, desc[UR48][R16.64+0x270] ;  /* 0x00027030102a7980 */ /* 0x000f28000c101900 */
[----:B------:R-:W4:Y:S01]  /*bab0*/  LD.E R38, desc[UR48][R16.64+0x274] ;  /* 0x0002743010267980 */ /* 0x000f22000c101900 */
[----:B------:R-:W-:Y:S01]  /*bac0*/  FMNMX.FTZ R12, R41, R12, !PT ;  /* 0x0000000c290c7209 */ /* 0x000fe20007810000 */
[----:B------:R-:W1:Y:S02]  /*bad0*/  MUFU.TANH R27, R27 ;  /* 0x0000001b001b7308 */ /* 0x000e640000002400 */
[----:B------:R-:W4:Y:S04]  /*bae0*/  LD.E R64, desc[UR48][R16.64+0x2b4] ;  /* 0x0002b43010407980 */ /* 0x000f28000c101900 */
[----:B------:R-:W4:Y:S01]  /*baf0*/  LD.E R66, desc[UR48][R16.64+0x2d0] ;  /* 0x0002d03010427980 */ /* 0x000f22000c101900 */
[----:B0-----:R-:W-:Y:S01]  /*bb00*/  FMNMX.FTZ R15, R45, R12, !PT ;  /* 0x0000000c2d0f7209 */ /* 0x001fe20007810000 */
[----:B------:R-:W0:Y:S02]  /*bb10*/  MUFU.TANH R37, R37 ;  /* 0x0000002500257308 */ /* 0x000e240000002400 */
[----:B------:R-:W4:Y:S04]  /*bb20*/  LD.E R68, desc[UR48][R16.64+0x2e0] ;  /* 0x0002e03010447980 */ /* 0x000f28000c101900 */
[----:B------:R-:W1:Y:S02]  /*bb30*/  SHFL.BFLY PT, R12, R15, 0x2, 0x1f ;  /* 0x0c401f000f0c7f89 */ /* 0x000e6400000e0000 */
[----:B------:R-:W0:Y:S02]  /*bb40*/  MUFU.TANH R33, R33 ;  /* 0x0000002100217308 */ /* 0x000e240000002400 */
[----:B------:R-:W4:Y:S04]  /*bb50*/  LD.E R70, desc[UR48][R16.64+0x2f4] ;  /* 0x0002f43010467980 */ /* 0x000f28000c101900 */
[----:B------:R-:W4:Y:S02]  /*bb60*/  LD.E R43, desc[UR48][R16.64+0x268] ;  /* 0x00026830102b7980 */ /* 0x000f24000c101900 */
[----:B------:R-:W0:Y:S02]  /*bb70*/  MUFU.TANH R31, R31 ;  /* 0x0000001f001f7308 */ /* 0x000e240000002400 */
[----:B------:R-:W4:Y:S04]  /*bb80*/  LD.E R55, desc[UR48][R16.64+0x298] ;  /* 0x0002983010377980 */ /* 0x000f28000c101900 */
[----:B------:R-:W4:Y:S02]  /*bb90*/  LD.E R51, desc[UR48][R16.64+0x2ac] ;  /* 0x0002ac3010337980 */ /* 0x000f24000c101900 */
[----:B------:R-:W-:Y:S02]  /*bba0*/  MUFU.TANH R49, R49 ;  /* 0x0000003100317308 */ /* 0x000fe40000002400 */
[----:B------:R-:W4:Y:S01]  /*bbb0*/  LD.E R69, desc[UR48][R16.64+0x2bc] ;  /* 0x0002bc3010457980 */ /* 0x000f22000c101900 */
[----:B-1----:R-:W-:-:S03]  /*bbc0*/  FMNMX.FTZ R14, R15, R12, !PT ;  /* 0x0000000c0f0e7209 */ /* 0x002fc60007810000 */
[----:B------:R-:W4:Y:S01]  /*bbd0*/  LD.E R67, desc[UR48][R16.64+0x2c8] ;  /* 0x0002c83010437980 */ /* 0x000f22000c101900 */
[----:B------:R-:W-:Y:S01]  /*bbe0*/  FMNMX.FTZ R12, R6, R5, !PT ;  /* 0x00000005060c7209 */ /* 0x000fe20007810000 */
[----:B------:R-:W-:Y:S02]  /*bbf0*/  MUFU.TANH R21, R21 ;  /* 0x0000001500157308 */ /* 0x000fe40000002400 */
[----:B------:R-:W4:Y:S01]  /*bc00*/  LD.E R59, desc[UR48][R16.64+0x2cc] ;  /* 0x0002cc30103b7980 */ /* 0x000f22000c101900 */
[----:B------:R-:W-:-:S03]  /*bc10*/  FMNMX.FTZ R12, R3, R12, !PT ;  /* 0x0000000c030c7209 */ /* 0x000fc60007810000 */
[----:B------:R-:W4:Y:S01]  /*bc20*/  LD.E R65, desc[UR48][R16.64+0x2d8] ;  /* 0x0002d83010417980 */ /* 0x000f22000c101900 */
[----:B------:R-:W-:Y:S01]  /*bc30*/  FMNMX.FTZ R12, R29, R12, !PT ;  /* 0x0000000c1d0c7209 */ /* 0x000fe20007810000 */
[----:B------:R-:W1:Y:S02]  /*bc40*/  MUFU.TANH R35, R35 ;  /* 0x0000002300237308 */ /* 0x000e640000002400 */
[----:B------:R-:W4:Y:S01]  /*bc50*/  LD.E R63, desc[UR48][R16.64+0x2dc] ;  /* 0x0002dc30103f7980 */ /* 0x000f22000c101900 */
[----:B------:R-:W-:-:S04]  /*bc60*/  FMNMX.FTZ R12, R27, R12, !PT ;  /* 0x0000000c1b0c7209 */ /* 0x000fc80007810000 */
[----:B0-----:R-:W-:Y:S01]  /*bc70*/  FMNMX.FTZ R12, R37, R12, !PT ;  /* 0x0000000c250c7209 */ /* 0x001fe20007810000 */
[----:B------:R-:W0:Y:S03]  /*bc80*/  MUFU.TANH R61, R61 ;  /* 0x0000003d003d7308 */ /* 0x000e260000002400 */
[----:B------:R-:W-:-:S04]  /*bc90*/  FMNMX.FTZ R12, R33, R12, !PT ;  /* 0x0000000c210c7209 */ /* 0x000fc80007810000 */
[----:B------:R-:W-:Y:S01]  /*bca0*/  FMNMX.FTZ R12, R31, R12, !PT ;  /* 0x0000000c1f0c7209 */ /* 0x000fe20007810000 */
[----:B------:R-:W0:Y:S03]  /*bcb0*/  MUFU.TANH R73, R73 ;  /* 0x0000004900497308 */ /* 0x000e260000002400 */
[----:B-1----:R-:W-:-:S04]  /*bcc0*/  FMNMX.FTZ R12, R35, R12, !PT ;  /* 0x0000000c230c7209 */ /* 0x002fc80007810000 */
[----:B------:R-:W-:Y:S01]  /*bcd0*/  FMNMX.FTZ R12, R49, R12, !PT ;  /* 0x0000000c310c7209 */ /* 0x000fe20007810000 */
[----:B------:R-:W1:Y:S03]  /*bce0*/  MUFU.TANH R75, R75 ;  /* 0x0000004b004b7308 */ /* 0x000e660000002400 */
[----:B0-----:R-:W-:-:S05]  /*bcf0*/  FMNMX.FTZ R12, R61, R12, !PT ;  /* 0x0000000c3d0c7209 */ /* 0x001fca0007810000 */
[----:B------:R-:W0:Y:S01]  /*bd00*/  MUFU.TANH R77, R77 ;  /* 0x0000004d004d7308 */ /* 0x000e220000002400 */
[----:B------:R-:W-:-:S07]  /*bd10*/  FMNMX.FTZ R12, R21, R12, !PT ;  /* 0x0000000c150c7209 */ /* 0x000fce0007810000 */
[----:B------:R-:W0:Y:S01]  /*bd20*/  MUFU.TANH R79, R79 ;  /* 0x0000004f004f7308 */ /* 0x000e220000002400 */
[----:B------:R-:W-:-:S07]  /*bd30*/  FMNMX.FTZ R12, R73, R12, !PT ;  /* 0x0000000c490c7209 */ /* 0x000fce0007810000 */
[----:B------:R-:W0:Y:S01]  /*bd40*/  MUFU.TANH R81, R81 ;  /* 0x0000005100517308 */ /* 0x000e220000002400 */
[----:B-1----:R-:W-:-:S07]  /*bd50*/  FMNMX.FTZ R12, R75, R12, !PT ;  /* 0x0000000c4b0c7209 */ /* 0x002fce0007810000 */
[----:B------:R-:W1:Y:S01]  /*bd60*/  MUFU.TANH R83, R83 ;  /* 0x0000005300537308 */ /* 0x000e620000002400 */
[----:B0-----:R-:W-:-:S07]  /*bd70*/  FMNMX.FTZ R12, R77, R12, !PT ;  /* 0x0000000c4d0c7209 */ /* 0x001fce0007810000 */
        /* <DEDUP_REMOVED lines=13> */
[----:B-1----:R-:W-:-:S04]  /*be50*/  FMNMX.FTZ R12, R91, R12, !PT ;  /* 0x0000000c5b0c7209 */ /* 0x002fc80007810000 */
[----:B0-----:R-:W-:-:S04]  /*be60*/  FMNMX.FTZ R12, R93, R12, !PT ;  /* 0x0000000c5d0c7209 */ /* 0x001fc80007810000 */
[----:B------:R-:W-:Y:S01]  /*be70*/  FMNMX.FTZ R12, R95, R12, !PT ;  /* 0x0000000c5f0c7209 */ /* 0x000fe20007810000 */
[----:B------:R-:W0:Y:S03]  /*be80*/  SHFL.BFLY PT, R25, R14, 0x1, 0x1f ;  /* 0x0c201f000e197f89 */ /* 0x000e2600000e0000 */
[----:B------:R-:W-:-:S05]  /*be90*/  FMNMX.FTZ R9, R71, R12, !PT ;  /* 0x0000000c47097209 */ /* 0x000fca0007810000 */
[----:B------:R-:W-:Y:S04]  /*bea0*/  ST.E desc[UR48][R16.64+0x444], R9 ;  /* 0x0004440910007985 */ /* 0x000fe8000c101930 */
[----:B------:R-:W3:Y:S04]  /*beb0*/  LD.E R12, desc[UR48][R16.64+0x444] ;  /* 0x00044430100c7980 */ /* 0x000ee8000c101900 */
[----:B------:R1:W-:Y:S01]  /*bec0*/  ST.E desc[UR48][R16.64+0x440], R15 ;  /* 0x0004400f10007985 */ /* 0x0003e2000c101930 */
[----:B0-----:R-:W-:-:S03]  /*bed0*/  FMNMX.FTZ R25, R14, R25, !PT ;  /* 0x000000190e197209 */ /* 0x001fc60007810000 */
[----:B------:R-:W2:Y:S04]  /*bee0*/  LD.E R14, desc[UR48][R16.64+0x454] ;  /* 0x00045430100e7980 */ /* 0x000ea8000c101900 */
[----:B------:R-:W-:Y:S04]  /*bef0*/  ST.E desc[UR48][R16.64+0x440], R25 ;  /* 0x0004401910007985 */ /* 0x000fe8000c101930 */
[----:B------:R-:W4:Y:S04]  /*bf00*/  LD.E R39, desc[UR48][R16.64+0x440] ;  /* 0x0004403010277980 */ /* 0x000f28000c101900 */
[----:B-1----:R-:W2:Y:S04]  /*bf10*/  LD.E R15, desc[UR48][R16.64+0x450] ;  /* 0x00045030100f7980 */ /* 0x002ea8000c101900 */
[----:B---3--:R-:W0:Y:S01]  /*bf20*/  SHFL.BFLY PT, R9, R12, 0x2, 0x1f ;  /* 0x0c401f000c097f89 */ /* 0x008e2200000e0000 */
[----:B----4-:R-:W-:Y:S01]  /*bf30*/  FMUL.FTZ R88, R39, R20 ;  /* 0x0000001427587220 */ /* 0x010fe20000410000 */
[----:B0-----:R-:W-:-:S03]  /*bf40*/  FMNMX.FTZ R9, R12, R9, !PT ;  /* 0x000000090c097209 */ /* 0x001fc60007810000 */
[-CC-:B------:R-:W-:Y:S02]  /*bf50*/  FFMA.FTZ R153, R8, R20.reuse, -R88.reuse ;  /* 0x0000001408997223 */ /* 0x180fe40000010858 */
[----:B------:R-:W0:Y:S01]  /*bf60*/  SHFL.BFLY PT, R8, R9, 0x1, 0x1f ;  /* 0x0c201f0009087f89 */ /* 0x000e2200000e0000 */
[----:B------:R-:W-:Y:S01]  /*bf70*/  FADD.FTZ R25, R4, -R39 ;  /* 0x8000002704197221 */ /* 0x000fe20000010000 */
[-CC-:B------:R-:W-:Y:S01]  /*bf80*/  FFMA.FTZ R152, R7, R20.reuse, -R88.reuse ;  /* 0x0000001407987223 */ /* 0x180fe20000010858 */
[-CC-:B------:R-:W-:Y:S01]  /*bf90*/  FFMA.FTZ R155, R11, R20.reuse, -R88.reuse ;  /* 0x000000140b9b7223 */ /* 0x180fe20000010858 */
[-CC-:B------:R-:W-:Y:S01]  /*bfa0*/  FFMA.FTZ R154, R13, R20.reuse, -R88.reuse ;  /* 0x000000140d9a7223 */ /* 0x180fe20000010858 */
[-C--:B------:R-:W-:Y:S01]  /*bfb0*/  FMUL.FTZ R25, R25, R20.reuse ;  /* 0x0000001419197220 */ /* 0x080fe20000410000 */
[-CC-:B------:R-:W-:Y:S01]  /*bfc0*/  FFMA.FTZ R7, R19, R20.reuse, -R88.reuse ;  /* 0x0000001413077223 */ /* 0x180fe20000010858 */
[-CC-:B------:R-:W-:Y:S01]  /*bfd0*/  FFMA.FTZ R182, R99, R20.reuse, -R88.reuse ;  /* 0x0000001463b67223 */ /* 0x180fe20000010858 */
[----:B------:R-:W-:Y:S01]  /*bfe0*/  MUFU.EX2 R152, R152 ;  /* 0x0000009800987308 */ /* 0x000fe20000000800 */
[-CC-:B------:R-:W-:Y:S01]  /*bff0*/  FFMA.FTZ R175, R101, R20.reuse, -R88.reuse ;  /* 0x0000001465af7223 */ /* 0x180fe20000010858 */
[----:B------:R-:W-:Y:S01]  /*c000*/  FFMA.FTZ R180, R105, R20, -R88 ;  /* 0x0000001469b47223 */ /* 0x000fe20000010858 */
[----:B0-----:R-:W-:-:S05]  /*c010*/  FMNMX.FTZ R47, R9, R8, !PT ;  /* 0x00000008092f7209 */ /* 0x001fca0007810000 */
[----:B------:R-:W2:Y:S01]  /*c020*/  MUFU.EX2 R25, R25 ;  /* 0x0000001900197308 */ /* 0x000ea20000000800 */
[-CC-:B------:R-:W-:Y:S01]  /*c030*/  FFMA.FTZ R172, R109, R20.reuse, -R88.reuse ;  /* 0x000000146dac7223 */ /* 0x180fe20000010858 */
[-CC-:B------:R-:W-:Y:S01]  /*c040*/  FFMA.FTZ R169, R111, R20.reuse, -R88.reuse ;  /* 0x000000146fa97223 */ /* 0x180fe20000010858 */
[-CC-:B------:R-:W-:Y:S01]  /*c050*/  FFMA.FTZ R167, R115, R20.reuse, -R88.reuse ;  /* 0x0000001473a77223 */ /* 0x180fe20000010858 */
[-C--:B------:R-:W-:Y:S01]  /*c060*/  FMUL.FTZ R166, R47, R20.reuse ;  /* 0x000000142fa67220 */ /* 0x080fe20000410000 */
[----:B------:R-:W-:Y:S01]  /*c070*/  FADD.FTZ R5, R5, -R47 ;  /* 0x8000002f05057221 */ /* 0x000fe20000010000 */
[-CC-:B------:R-:W-:Y:S01]  /*c080*/  FFMA.FTZ R170, R121, R20.reuse, -R88.reuse ;  /* 0x0000001479aa7223 */ /* 0x180fe20000010858 */
[-C--:B------:R-:W-:Y:S01]  /*c090*/  FFMA.FTZ R164, R123, R20.reuse, -R88 ;  /* 0x000000147ba47223 */ /* 0x080fe20000010858 */
[-CC-:B------:R-:W-:Y:S01]  /*c0a0*/  FFMA.FTZ R185, R6, R20.reuse, -R166.reuse ;  /* 0x0000001406b97223 */ /* 0x180fe200000108a6 */
[----:B------:R-:W-:Y:S01]  /*c0b0*/  FMUL.FTZ R5, R20, R5 ;  /* 0x0000000514057220 */ /* 0x000fe20000410000 */
[-C--:B------:R-:W-:Y:S01]  /*c0c0*/  FFMA.FTZ R188, R3, R20.reuse, -R166 ;  /* 0x0000001403bc7223 */ /* 0x080fe200000108a6 */
        /* <DEDUP_REMOVED lines=10> */
[-C--:B------:R-:W-:Y:S01]  /*c170*/  FFMA.FTZ R9, R45, R20.reuse, -R88 ;  /* 0x000000142d097223 */ /* 0x080fe20000010858 */
[----:B------:R-:W-:Y:S01]  /*c180*/  MUFU.EX2 R185, R185 ;  /* 0x000000b900b97308 */ /* 0x000fe20000000800 */
[-CC-:B------:R-:W-:Y:S01]  /*c190*/  FFMA.FTZ R6, R29, R20.reuse, -R166.reuse ;  /* 0x000000141d067223 */ /* 0x180fe200000108a6 */
[----:B------:R-:W-:-:S06]  /*c1a0*/  FFMA.FTZ R183, R27, R20, -R166 ;  /* 0x000000141bb77223 */ /* 0x000fcc00000108a6 */
[----:B------:R-:W-:Y:S01]  /*c1b0*/  MUFU.EX2 R153, R153 ;  /* 0x0000009900997308 */ /* 0x000fe20000000800 */
[-CC-:B------:R-:W-:Y:S01]  /*c1c0*/  FFMA.FTZ R181, R37, R20.reuse, -R166.reuse ;  /* 0x0000001425b57223 */ /* 0x180fe200000108a6 */
[----:B------:R-:W3:Y:S04]  /*c1d0*/  LD.E R4, desc[UR48][R16.64+0x230] ;  /* 0x0002303010047980 */ /* 0x000ee8000c101900 */
[----:B------:R-:W4:Y:S02]  /*c1e0*/  LD.E R39, desc[UR48][R16.64+0x278] ;  /* 0x0002783010277980 */ /* 0x000f24000c101900 */
[----:B------:R-:W0:Y:S01]  /*c1f0*/  MUFU.EX2 R88, R5 ;  /* 0x0000000500587308 */ /* 0x000e220000000800 */
[----:B------:R-:W-:-:S07]  /*c200*/  FFMA.FTZ R186, R33, R20, -R166 ;  /* 0x0000001421ba7223 */ /* 0x000fce00000108a6 */
[----:B------:R-:W-:Y:S01]  /*c210*/  MUFU.EX2 R155, R155 ;  /* 0x0000009b009b7308 */ /* 0x000fe20000000800 */
[-CC-:B------:R-:W-:Y:S01]  /*c220*/  FFMA.FTZ R171, R21, R20.reuse, -R166.reuse ;  /* 0x0000001415ab7223 */ /* 0x180fe200000108a6 */
[-CC-:B------:R-:W-:Y:S01]  /*c230*/  FFMA.FTZ R163, R79, R20.reuse, -R166.reuse ;  /* 0x000000144fa37223 */ /* 0x180fe200000108a6 */
[-CC-:B------:R-:W-:Y:S01]  /*c240*/  FFMA.FTZ R177, R31, R20.reuse, -R166.reuse ;  /* 0x000000141fb17223 */ /* 0x180fe200000108a6 */
[----:B------:R-:W-:-:S04]  /*c250*/  FFMA.FTZ R184, R35, R20, -R166 ;  /* 0x0000001423b87223 */ /* 0x000fc800000108a6 */
        /* <DEDUP_REMOVED lines=8> */
[----:B------:R-:W1:Y:S01]  /*c2e0*/  MUFU.EX2 R188, R188 ;  /* 0x000000bc00bc7308 */ /* 0x000e620000000800 */
[-CC-:B------:R-:W-:Y:S01]  /*c2f0*/  FFMA.FTZ R125, R81, R20.reuse, -R166.reuse ;  /* 0x00000014517d7223 */ /* 0x180fe200000108a6 */
[-CC-:B------:R-:W-:Y:S01]  /*c300*/  FFMA.FTZ R158, R89, R20.reuse, -R166.reuse ;  /* 0x00000014599e7223 */ /* 0x180fe200000108a6 */
[-CC-:B------:R-:W-:Y:S01]  /*c310*/  FFMA.FTZ R109, R91, R20.reuse, -R166.reuse ;  /* 0x000000145b6d7223 */ /* 0x180fe200000108a6 */
[-CC-:B------:R-:W-:Y:S01]  /*c320*/  FFMA.FTZ R93, R93, R20.reuse, -R166.reuse ;  /* 0x000000145d5d7223 */ /* 0x180fe200000108a6 */
[-CC-:B------:R-:W-:Y:S01]  /*c330*/  FFMA.FTZ R3, R95, R20.reuse, -R166.reuse ;  /* 0x000000145f037223 */ /* 0x180fe200000108a6 */
[----:B------:R-:W4:Y:S02]  /*c340*/  LD.E R101, desc[UR48][R16.64+0x348] ;  /* 0x0003483010657980 */ /* 0x000f24000c101900 */
[----:B------:R-:W1:Y:S01]  /*c350*/  MUFU.EX2 R6, R6 ;  /* 0x0000000600067308 */ /* 0x000e620000000800 */
[-CC-:B------:R-:W-:Y:S01]  /*c360*/  FFMA.FTZ R21, R87, R20.reuse, -R166.reuse ;  /* 0x0000001457157223 */ /* 0x180fe200000108a6 */
[----:B------:R-:W-:Y:S01]  /*c370*/  FFMA.FTZ R79, R71, R20, -R166 ;  /* 0x00000014474f7223 */ /* 0x000fe200000108a6 */
[----:B--2---:R-:W-:Y:S01]  /*c380*/  FFMA.FTZ R20, R25, R15, R152 ;  /* 0x0000000f19147223 */ /* 0x004fe20000010098 */
[----:B------:R-:W2:Y:S04]  /*c390*/  LD.E R105, desc[UR48][R16.64+0x358] ;  /* 0x0003583010697980 */ /* 0x000ea8000c101900 */
[----:B------:R-:W1:Y:S01]  /*c3a0*/  MUFU.EX2 R183, R183 ;  /* 0x000000b700b77308 */ /* 0x000e620000000800 */
[----:B0-----:R-:W-:Y:S01]  /*c3b0*/  FFMA.FTZ R15, R88, R14, R185 ;  /* 0x0000000e580f7223 */ /* 0x001fe200000100b9 */
[----:B------:R-:W-:Y:S01]  /*c3c0*/  FADD.FTZ R20, R153, R20 ;  /* 0x0000001499147221 */ /* 0x000fe20000010000 */
[----:B------:R-:W2:Y:S05]  /*c3d0*/  LD.E R99, desc[UR48][R16.64+0x368] ;  /* 0x0003683010637980 */ /* 0x000eaa000c101900 */
[----:B------:R-:W0:Y:S01]  /*c3e0*/  MUFU.EX2 R7, R7 ;  /* 0x0000000700077308 */ /* 0x000e220000000800 */
[----:B-1----:R-:W-:-:S07]  /*c3f0*/  FADD.FTZ R15, R188, R15 ;  /* 0x0000000fbc0f7221 */ /* 0x002fce0000010000 */
[----:B------:R-:W-:Y:S08]  /*c400*/  MUFU.EX2 R182, R182 ;  /* 0x000000b600b67308 */ /* 0x000ff00000000800 */
[----:B------:R-:W-:Y:S08]  /*c410*/  MUFU.EX2 R175, R175 ;  /* 0x000000af00af7308 */ /* 0x000ff00000000800 */
[----:B------:R-:W-:Y:S01]  /*c420*/  MUFU.EX2 R180, R180 ;  /* 0x000000b400b47308 */ /* 0x000fe20000000800 */
[----:B------:R1:W-:Y:S04]  /*c430*/  ST.E desc[UR48][R16.64+0x444], R47 ;  /* 0x0004442f10007985 */ /* 0x0003e8000c101930 */
[----:B------:R-:W4:Y:S03]  /*c440*/  LD.E R29, desc[UR48][R16.64+0x248] ;  /* 0x00024830101d7980 */ /* 0x000f26000c101900 */
[----:B------:R-:W1:Y:S01]  /*c450*/  MUFU.EX2 R181, R181 ;  /* 0x000000b500b57308 */ /* 0x000e620000000800 */
[----:B------:R-:W-:Y:S01]  /*c460*/  FADD.FTZ R119, R155, R20 ;  /* 0x000000149b777221 */ /* 0x000fe20000010000 */
[----:B------:R-:W-:Y:S01]  /*c470*/  FADD.FTZ R14, R6, R15 ;  /* 0x0000000f060e7221 */ /* 0x000fe20000010000 */
[----:B------:R-:W2:Y:S04]  /*c480*/  LD.E R33, desc[UR48][R16.64+0x238] ;  /* 0x0002383010217980 */ /* 0x000ea8000c101900 */
[----:B------:R-:W4:Y:S01]  /*c490*/  LD.E R31, desc[UR48][R16.64+0x23c] ;  /* 0x00023c30101f7980 */ /* 0x000f22000c101900 */
[----:B------:R-:W1:Y:S01]  /*c4a0*/  MUFU.EX2 R186, R186 ;  /* 0x000000ba00ba7308 */ /* 0x000e620000000800 */
[----:B------:R-:W-:Y:S01]  /*c4b0*/  FADD.FTZ R20, R154, R119 ;  /* 0x000000779a147221 */ /* 0x000fe20000010000 */
[----:B------:R-:W-:Y:S01]  /*c4c0*/  FADD.FTZ R14, R183, R14 ;  /* 0x0000000eb70e7221 */ /* 0x000fe20000010000 */
[----:B------:R-:W4:Y:S04]  /*c4d0*/  LD.E R27, desc[UR48][R16.64+0x24c] ;  /* 0x00024c30101b7980 */ /* 0x000f28000c101900 */
[----:B------:R-:W4:Y:S01]  /*c4e0*/  LD.E R5, desc[UR48][R16.64+0x258] ;  /* 0x0002583010057980 */ /* 0x000f22000c101900 */
[----:B------:R-:W1:Y:S01]  /*c4f0*/  MUFU.EX2 R177, R177 ;  /* 0x000000b100b17308 */ /* 0x000e620000000800 */
[----:B0-----:R-:W-:Y:S01]  /*c500*/  FADD.FTZ R15, R7, R20 ;  /* 0x00000014070f7221 */ /* 0x001fe20000010000 */
[----:B-1----:R-:W-:Y:S01]  /*c510*/  FADD.FTZ R127, R181, R14 ;  /* 0x0000000eb57f7221 */ /* 0x002fe20000010000 */
[----:B------:R-:W4:Y:S04]  /*c520*/  LD.E R45, desc[UR48][R16.64+0x25c] ;  /* 0x00025c30102d7980 */ /* 0x000f28000c101900 */
[----:B------:R-:W4:Y:S01]  /*c530*/  LD.E R41, desc[UR48][R16.64+0x26c] ;  /* 0x00026c3010297980 */ /* 0x000f22000c101900 */
[----:B------:R-:W0:Y:S01]  /*c540*/  MUFU.EX2 R184, R184 ;  /* 0x000000b800b87308 */ /* 0x000e220000000800 */
[----:B------:R-:W-:Y:S01]  /*c550*/  FADD.FTZ R14, R182, R15 ;  /* 0x0000000fb60e7221 */ /* 0x000fe20000010000 */
[----:B------:R-:W-:Y:S01]  /*c560*/  FADD.FTZ R20, R186, R127 ;  /* 0x0000007fba147221 */ /* 0x000fe20000010000 */
[----:B------:R-:W4:Y:S04]  /*c570*/  LD.E R35, desc[UR48][R16.64+0x27c] ;  /* 0x00027c3010237980 */ /* 0x000f28000c101900 */
[----:B------:R-:W4:Y:S01]  /*c580*/  LD.E R37, desc[UR48][R16.64+0x288] ;  /* 0x0002883010257980 */ /* 0x000f22000c101900 */
[----:B------:R-:W1:Y:S03]  /*c590*/  MUFU.EX2 R172, R172 ;  /* 0x000000ac00ac7308 */ /* 0x000e660000000800 */
[----:B------:R-:W4:Y:S04]  /*c5a0*/  LD.E R57, desc[UR48][R16.64+0x28c] ;  /* 0x00028c3010397980 */ /* 0x000f28000c101900 */
[----:B------:R-:W4:Y:S01]  /*c5b0*/  LD.E R53, desc[UR48][R16.64+0x29c] ;  /* 0x00029c3010357980 */ /* 0x000f22000c101900 */
[----:B------:R-:W1:Y:S01]  /*c5c0*/  MUFU.EX2 R173, R173 ;  /* 0x000000ad00ad7308 */ /* 0x000e620000000800 */
[----:B------:R-:W-:Y:S01]  /*c5d0*/  FADD.FTZ R15, R175, R14 ;  /* 0x0000000eaf0f7221 */ /* 0x000fe20000010000 */
[----:B------:R-:W-:Y:S01]  /*c5e0*/  FADD.FTZ R133, R177, R20 ;  /* 0x00000014b1857221 */ /* 0x000fe20000010000 */
[----:B------:R-:W4:Y:S04]  /*c5f0*/  LD.E R47, desc[UR48][R16.64+0x2a8] ;  /* 0x0002a830102f7980 */ /* 0x000f28000c101900 */
[----:B------:R-:W4:Y:S01]  /*c600*/  LD.E R49, desc[UR48][R16.64+0x2b8] ;  /* 0x0002b83010317980 */ /* 0x000f22000c101900 */
[----:B------:R-:W1:Y:S01]  /*c610*/  MUFU.EX2 R176, R176 ;  /* 0x000000b000b07308 */ /* 0x000e620000000800 */
[----:B------:R-:W-:Y:S01]  /*c620*/  FADD.FTZ R15, R180, R15 ;  /* 0x0000000fb40f7221 */ /* 0x000fe20000010000 */
[----:B0-----:R-:W-:Y:S01]  /*c630*/  FADD.FTZ R14, R184, R133 ;  /* 0x00000085b80e7221 */ /* 0x001fe20000010000 */
[----:B------:R-:W4:Y:S04]  /*c640*/  LD.E R61, desc[UR48][R16.64+0x2e8] ;  /* 0x0002e830103d7980 */ /* 0x000f28000c101900 */
[----:B------:R-:W4:Y:S01]  /*c650*/  LD.E R107, desc[UR48][R16.64+0x34c] ;  /* 0x00034c30106b7980 */ /* 0x000f22000c101900 */
[----:B------:R-:W0:Y:S01]  /*c660*/  MUFU.EX2 R171, R171 ;  /* 0x000000ab00ab7308 */ /* 0x000e220000000800 */
[----:B-1----:R-:W-:Y:S01]  /*c670*/  FADD.FTZ R20, R172, R15 ;  /* 0x0000000fac147221 */ /* 0x002fe20000010000 */
[----:B------:R-:W-:Y:S01]  /*c680*/  FADD.FTZ R15, R173, R14 ;  /* 0x0000000ead0f7221 */ /* 0x000fe20000010000 */
[----:B------:R-:W4:Y:S04]  /*c690*/  LD.E R71, desc[UR48][R16.64+0x2ec] ;  /* 0x0002ec3010477980 */ /* 0x000f28000c101900 */
[----:B------:R-:W4:Y:S01]  /*c6a0*/  LD.E R73, desc[UR48][R16.64+0x2f8] ;  /* 0x0002f83010497980 */ /* 0x000f22000c101900 */
[----:B------:R-:W1:Y:S01]  /*c6b0*/  MUFU.EX2 R174, R174 ;  /* 0x000000ae00ae7308 */ /* 0x000e620000000800 */
[----:B------:R-:W-:-:S02]  /*c6c0*/  FADD.FTZ R14, R176, R15 ;  /* 0x0000000fb00e7221 */ /* 0x000fc40000010000 */
[----:B------:R-:W4:Y:S04]  /*c6d0*/  LD.E R75, desc[UR48][R16.64+0x2fc] ;  /* 0x0002fc30104b7980 */ /* 0x000f28000c101900 */
[----:B------:R-:W4:Y:S01]  /*c6e0*/  LD.E R77, desc[UR48][R16.64+0x308] ;  /* 0x00030830104d7980 */ /* 0x000f22000c101900 */
[----:B0-----:R-:W-:Y:S01]  /*c6f0*/  FADD.FTZ R145, R171, R14 ;  /* 0x0000000eab917221 */ /* 0x001fe20000010000 */
[----:B------:R0:W-:Y:S02]  /*c700*/  MUFU.EX2 R166, R125 ;  /* 0x0000007d00a67308 */ /* 0x0001e40000000800 */
[----:B------:R-:W4:Y:S04]  /*c710*/  LD.E R95, desc[UR48][R16.64+0x30c] ;  /* 0x00030c30105f7980 */ /* 0x000f28000c101900 */
[----:B------:R-:W4:Y:S01]  /*c720*/  LD.E R91, desc[UR48][R16.64+0x318] ;  /* 0x00031830105b7980 */ /* 0x000f22000c101900 */
[----:B-1----:R-:W-:-:S03]  /*c730*/  FADD.FTZ R14, R174, R145 ;  /* 0x00000091ae0e7221 */ /* 0x002fc60000010000 */
        /* <DEDUP_REMOVED lines=14> */
[----:B0-----:R-:W4:Y:S04]  /*c820*/  LD.E R125, desc[UR48][R16.64+0x3ac] ;  /* 0x0003ac30107d7980 */ /* 0x001f28000c101900 */
[----:B------:R-:W4:Y:S04]  /*c830*/  LD.E R127, desc[UR48][R16.64+0x3b8] ;  /* 0x0003b830107f7980 */ /* 0x000f28000c101900 */
[----:B------:R-:W4:Y:S04]  /*c840*/  LD.E R133, desc[UR48][R16.64+0x3cc] ;  /* 0x0003cc3010857980 */ /* 0x000f28000c101900 */
[----:B------:R-:W4:Y:S01]  /*c850*/  LD.E R145, desc[UR48][R16.64+0x3fc] ;  /* 0x0003fc3010917980 */ /* 0x000f22000c101900 */
[----:B------:R-:W0:Y:S08]  /*c860*/  MUFU.EX2 R169, R169 ;  /* 0x000000a900a97308 */ /* 0x000e300000000800 */
[----:B------:R-:W1:Y:S08]  /*c870*/  MUFU.EX2 R167, R167 ;  /* 0x000000a700a77308 */ /* 0x000e700000000800 */
[----:B------:R-:W1:Y:S01]  /*c880*/  MUFU.EX2 R170, R170 ;  /* 0x000000aa00aa7308 */ /* 0x000e620000000800 */
[----:B0-----:R-:W-:-:S07]  /*c890*/  FADD.FTZ R20, R169, R20 ;  /* 0x00000014a9147221 */ /* 0x001fce0000010000 */
[----:B------:R-:W0:Y:S08]  /*c8a0*/  MUFU.EX2 R164, R164 ;  /* 0x000000a400a47308 */ /* 0x000e300000000800 */
[----:B------:R-:W0:Y:S01]  /*c8b0*/  MUFU.EX2 R165, R165 ;  /* 0x000000a500a57308 */ /* 0x000e220000000800 */
[----:B-1----:R-:W-:-:S07]  /*c8c0*/  FADD.FTZ R15, R167, R20 ;  /* 0x00000014a70f7221 */ /* 0x002fce0000010000 */
[----:B------:R-:W1:Y:S08]  /*c8d0*/  MUFU.EX2 R161, R161 ;  /* 0x000000a100a17308 */ /* 0x000e700000000800 */
[----:B------:R-:W3:Y:S01]  /*c8e0*/  MUFU.EX2 R168, R168 ;  /* 0x000000a800a87308 */ /* 0x000ee20000000800 */
[----:B------:R-:W-:-:S07]  /*c8f0*/  FADD.FTZ R15, R170, R15 ;  /* 0x0000000faa0f7221 */ /* 0x000fce0000010000 */
[----:B------:R-:W3:Y:S08]  /*c900*/  MUFU.EX2 R162, R162 ;  /* 0x000000a200a27308 */ /* 0x000ef00000000800 */
[----:B------:R-:W3:Y:S01]  /*c910*/  MUFU.EX2 R163, R163 ;  /* 0x000000a300a37308 */ /* 0x000ee20000000800 */
[----:B0-----:R-:W-:Y:S01]  /*c920*/  FADD.FTZ R20, R164, R15 ;  /* 0x0000000fa4147221 */ /* 0x001fe20000010000 */
[----:B------:R-:W-:-:S06]  /*c930*/  FADD.FTZ R195, R165, R14 ;  /* 0x0000000ea5c37221 */ /* 0x000fcc0000010000 */
[----:B------:R-:W0:Y:S01]  /*c940*/  MUFU.EX2 R159, R159 ;  /* 0x0000009f009f7308 */ /* 0x000e220000000800 */
[----:B-1----:R-:W-:Y:S01]  /*c950*/  FADD.FTZ R203, R161, R20 ;  /* 0x00000014a1cb7221 */ /* 0x002fe20000010000 */
[----:B---3--:R-:W-:-:S06]  /*c960*/  FADD.FTZ R14, R168, R195 ;  /* 0x000000c3a80e7221 */ /* 0x008fcc0000010000 */
[----:B------:R-:W-:Y:S08]  /*c970*/  MUFU.EX2 R19, R19 ;  /* 0x0000001300137308 */ /* 0x000ff00000000800 */
[----:B------:R-:W1:Y:S01]  /*c980*/  MUFU.EX2 R157, R157 ;  /* 0x0000009d009d7308 */ /* 0x000e620000000800 */
[----:B------:R-:W-:Y:S01]  /*c990*/  FADD.FTZ R214, R162, R203 ;  /* 0x000000cba2d67221 */ /* 0x000fe20000010000 */
[----:B------:R-:W-:-:S06]  /*c9a0*/  FADD.FTZ R195, R163, R14 ;  /* 0x0000000ea3c37221 */ /* 0x000fcc0000010000 */
[----:B------:R-:W-:Y:S08]  /*c9b0*/  MUFU.EX2 R156, R156 ;  /* 0x0000009c009c7308 */ /* 0x000ff00000000800 */
[----:B------:R-:W3:Y:S01]  /*c9c0*/  MUFU.EX2 R160, R160 ;  /* 0x000000a000a07308 */ /* 0x000ee20000000800 */
[----:B0-----:R-:W-:Y:S01]  /*c9d0*/  FADD.FTZ R214, R159, R214 ;  /* 0x000000d69fd67221 */ /* 0x001fe20000010000 */
[----:B------:R-:W-:-:S06]  /*c9e0*/  FADD.FTZ R14, R166, R195 ;  /* 0x000000c3a60e7221 */ /* 0x000fcc0000010000 */
[----:B------:R-:W0:Y:S08]  /*c9f0*/  MUFU.EX2 R18, R18 ;  /* 0x0000001200127308 */ /* 0x000e300000000800 */
[----:B------:R-:W0:Y:S01]  /*ca00*/  MUFU.EX2 R21, R21 ;  /* 0x0000001500157308 */ /* 0x000e220000000800 */
[----:B-1----:R-:W-:-:S07]  /*ca10*/  FADD.FTZ R195, R157, R14 ;  /* 0x0000000e9dc37221 */ /* 0x002fce0000010000 */
[----:B------:R-:W1:Y:S08]  /*ca20*/  MUFU.EX2 R13, R13 ;  /* 0x0000000d000d7308 */ /* 0x000e700000000800 */
[----:B------:R-:W2:Y:S01]  /*ca30*/  MUFU.EX2 R158, R158 ;  /* 0x0000009e009e7308 */ /* 0x000ea20000000800 */
[----:B---3--:R-:W-:-:S07]  /*ca40*/  FADD.FTZ R14, R160, R195 ;  /* 0x000000c3a00e7221 */ /* 0x008fce0000010000 */
[----:B------:R-:W3:Y:S08]  /*ca50*/  MUFU.EX2 R11, R11 ;  /* 0x0000000b000b7308 */ /* 0x000ef00000000800 */
[----:B------:R0:W3:Y:S02]  /*ca60*/  MUFU.EX2 R15, R109 ;  /* 0x0000006d000f7308 */ /* 0x0000e40000000800 */
[----:B0-----:R-:W-:-:S06]  /*ca70*/  FADD.FTZ R109, R19, R214 ;  /* 0x000000d6136d7221 */ /* 0x001fcc0000010000 */
[----:B------:R-:W0:Y:S01]  /*ca80*/  MUFU.EX2 R12, R12 ;  /* 0x0000000c000c7308 */ /* 0x000e220000000800 */
[----:B------:R-:W-:-:S07]  /*ca90*/  FADD.FTZ R109, R156, R109 ;  /* 0x0000006d9c6d7221 */ /* 0x000fce0000010000 */
[----:B------:R3:W0:Y:S01]  /*caa0*/  MUFU.EX2 R20, R93 ;  /* 0x0000005d00147308 */ /* 0x0006220000000800 */
[----:B------:R-:W-:Y:S01]  /*cab0*/  FADD.FTZ R214, R18, R109 ;  /* 0x0000006d12d67221 */ /* 0x000fe20000010000 */
[----:B------:R-:W-:-:S06]  /*cac0*/  FADD.FTZ R109, R21, R14 ;  /* 0x0000000e156d7221 */ /* 0x000fcc0000010000 */
[----:B------:R-:W0:Y:S01]  /*cad0*/  MUFU.EX2 R8, R8 ;  /* 0x0000000800087308 */ /* 0x000e220000000800 */
[----:B-1----:R-:W-:Y:S01]  /*cae0*/  FADD.FTZ R214, R13, R214 ;  /* 0x000000d60dd67221 */ /* 0x002fe20000010000 */
[----:B--2---:R-:W-:-:S06]  /*caf0*/  FADD.FTZ R216, R158, R109 ;  /* 0x0000006d9ed87221 */ /* 0x004fcc0000010000 */
[----:B------:R-:W1:Y:S01]  /*cb00*/  MUFU.EX2 R3, R3 ;  /* 0x0000000300037308 */ /* 0x000e620000000800 */
[----:B---3--:R-:W-:Y:S01]  /*cb10*/  FADD.FTZ R93, R11, R214 ;  /* 0x000000d60b5d7221 */ /* 0x008fe20000010000 */
[----:B------:R-:W-:-:S06]  /*cb20*/  FADD.FTZ R109, R15, R216 ;  /* 0x000000d80f6d7221 */ /* 0x000fcc0000010000 */
[----:B------:R-:W2:Y:S01]  /*cb30*/  MUFU.EX2 R14, R79 ;  /* 0x0000004f000e7308 */ /* 0x000ea20000000800 */
[----:B0-----:R-:W-:Y:S01]  /*cb40*/  FADD.FTZ R93, R12, R93 ;  /* 0x0000005d0c5d7221 */ /* 0x001fe20000010000 */
[----:B------:R-:W-:-:S06]  /*cb50*/  FADD.FTZ R214, R20, R109 ;  /* 0x0000006d14d67221 */ /* 0x000fcc0000010000 */
[----:B------:R-:W0:Y:S01]  /*cb60*/  MUFU.EX2 R9, R9 ;  /* 0x0000000900097308 */ /* 0x000e220000000800 */
[----:B------:R-:W-:Y:S01]  /*cb70*/  FADD.FTZ R216, R8, R93 ;  /* 0x0000005d08d87221 */ /* 0x000fe20000010000 */
[----:B-1----:R-:W-:Y:S01]  /*cb80*/  FADD.FTZ R93, R3, R214 ;  /* 0x000000d6035d7221 */ /* 0x002fe20000010000 */
[----:B------:R-:W-:-:S03]  /*cb90*/  FMUL.FTZ R213, R25, R26 ;  /* 0x0000001a19d57220 */ /* 0x000fc60000410000 */
[----:B--2---:R-:W-:Y:S01]  /*cba0*/  FADD.FTZ R93, R14, R93 ;  /* 0x0000005d0e5d7221 */ /* 0x004fe20000010000 */
[----:B------:R-:W-:Y:S01]  /*cbb0*/  FMUL.FTZ R215, R88, R24 ;  /* 0x0000001858d77220 */ /* 0x000fe20000410000 */
[C---:B------:R-:W-:Y:S01]  /*cbc0*/  FMUL.FTZ R79, R25.reuse, R4 ;  /* 0x00000004194f7220 */ /* 0x040fe20000410000 */
[----:B------:R-:W-:Y:S02]  /*cbd0*/  FMUL.FTZ R195, R25, R28 ;  /* 0x0000001c19c37220 */ /* 0x000fe40000410000 */
[----:B------:R1:W-:Y:S01]  /*cbe0*/  ST.E desc[UR48][R16.64+0x454], R93 ;  /* 0x0004545d10007985 */ /* 0x0003e2000c101930 */
[----:B0-----:R-:W-:-:S03]  /*cbf0*/  FADD.FTZ R109, R9, R216 ;  /* 0x000000d8096d7221 */ /* 0x001fc60000010000 */
[----:B------:R0:W-:Y:S01]  /*cc00*/  ST.E desc[UR48][R16.64+0x424], R213 ;  /* 0x000424d510007985 */ /* 0x0001e2000c101930 */
[C---:B------:R-:W-:Y:S01]  /*cc10*/  FMUL.FTZ R203, R25.reuse, R30 ;  /* 0x0000001e19cb7220 */ /* 0x040fe20000410000 */
[C---:B------:R-:W-:Y:S01]  /*cc20*/  FMUL.FTZ R211, R25.reuse, R32 ;  /* 0x0000002019d37220 */ /* 0x040fe20000410000 */
[C---:B-1----:R-:W-:Y:S01]  /*cc30*/  FMUL.FTZ R93, R25.reuse, R36 ;  /* 0x00000024195d7220 */ /* 0x042fe20000410000 */
[----:B------:R1:W-:Y:S01]  /*cc40*/  ST.E desc[UR48][R16.64+0x450], R109 ;  /* 0x0004506d10007985 */ /* 0x0003e2000c101930 */
[C---:B------:R-:W-:Y:S01]  /*cc50*/  FMUL.FTZ R217, R25.reuse, R44 ;  /* 0x0000002c19d97220 */ /* 0x040fe20000410000 */
[C---:B0-----:R-:W-:Y:S02]  /*cc60*/  FMUL.FTZ R213, R25.reuse, R40 ;  /* 0x0000002819d57220 */ /* 0x041fe40000410000 */
[----:B------:R0:W-:Y:S04]  /*cc70*/  ST.E desc[UR48][R16.64+0x42c], R215 ;  /* 0x00042cd710007985 */ /* 0x0001e8000c101930 */
[----:B------:R2:W-:Y:S04]  /*cc80*/  ST.E desc[UR48][R16.64+0x230], R79 ;  /* 0x0002304f10007985 */ /* 0x0005e8000c101930 */
[----:B------:R3:W-:Y:S01]  /*cc90*/  ST.E desc[UR48][R16.64+0x234], R195 ;  /* 0x000234c310007985 */ /* 0x0007e2000c101930 */
[----:B-1----:R-:W-:-:S03]  /*cca0*/  FMUL.FTZ R109, R25, R34 ;  /* 0x00000022196d7220 */ /* 0x002fc60000410000 */
[----:B------:R1:W-:Y:S01]  /*ccb0*/  ST.E desc[UR48][R16.64+0x254], R93 ;  /* 0x0002545d10007985 */ /* 0x0003e2000c101930 */
[C---:B0-----:R-:W-:Y:S01]  /*ccc0*/  FMUL.FTZ R215, R25.reuse, R38 ;  /* 0x0000002619d77220 */ /* 0x041fe20000410000 */
[C---:B--2---:R-:W-:Y:S01]  /*ccd0*/  FMUL.FTZ R79, R25.reuse, R46 ;  /* 0x0000002e194f7220 */ /* 0x044fe20000410000 */
[C---:B---3--:R-:W-:Y:S01]  /*cce0*/  FMUL.FTZ R195, R25.reuse, R42 ;  /* 0x0000002a19c37220 */ /* 0x048fe20000410000 */
[C---:B-1----:R-:W-:Y:S01]  /*ccf0*/  FMUL.FTZ R93, R25.reuse, R48 ;  /* 0x00000030195d7220 */ /* 0x042fe20000410000 */
[----:B------:R0:W-:Y:S01]  /*cd00*/  ST.E desc[UR48][R16.64+0x240], R203 ;  /* 0x000240cb10007985 */ /* 0x0001e2000c101930 */
[----:B------:R-:W-:-:S03]  /*cd10*/  FMUL.FTZ R219, R25, R56 ;  /* 0x0000003819db7220 */ /* 0x000fc60000410000 */
[----:B------:R1:W-:Y:S04]  /*cd20*/  ST.E desc[UR48][R16.64+0x244], R211 ;  /* 0x000244d310007985 */ /* 0x0003e8000c101930 */
[----:B------:R2:W-:Y:S04]  /*cd30*/  ST.E desc[UR48][R16.64+0x250], R109 ;  /* 0x0002506d10007985 */ /* 0x0005e8000c101930 */
[----:B------:R3:W-:Y:S01]  /*cd40*/  ST.E desc[UR48][R16.64+0x260], R213 ;  /* 0x000260d510007985 */ /* 0x0007e2000c101930 */
[----:B0-----:R-:W-:-:S03]  /*cd50*/  FMUL.FTZ R203, R25, R50 ;  /* 0x0000003219cb7220 */ /* 0x001fc60000410000 */
[----:B------:R0:W-:Y:S01]  /*cd60*/  ST.E desc[UR48][R16.64+0x264], R79 ;  /* 0x0002644f10007985 */ /* 0x0001e2000c101930 */
[----:B-1----:R-:W-:-:S03]  /*cd70*/  FMUL.FTZ R211, R25, R52 ;  /* 0x0000003419d37220 */ /* 0x002fc60000410000 */
[----:B------:R1:W-:Y:S01]  /*cd80*/  ST.E desc[UR48][R16.64+0x270], R195 ;  /* 0x000270c310007985 */ /* 0x0003e2000c101930 */
[----:B--2---:R-:W-:-:S03]  /*cd90*/  FMUL.FTZ R109, R25, R54 ;  /* 0x00000036196d7220 */ /* 0x004fc60000410000 */
[----:B------:R2:W-:Y:S01]  /*cda0*/  ST.E desc[UR48][R16.64+0x274], R215 ;  /* 0x000274d710007985 */ /* 0x0005e2000c101930 */
[----:B---3--:R-:W-:-:S03]  /*cdb0*/  FMUL.FTZ R213, R25, R58 ;  /* 0x0000003a19d57220 */ /* 0x008fc60000410000 */
[----:B------:R3:W-:Y:S01]  /*cdc0*/  ST.E desc[UR48][R16.64+0x280], R217 ;  /* 0x000280d910007985 */ /* 0x0007e2000c101930 */
[----:B0-----:R-:W-:-:S03]  /*cdd0*/  FMUL.FTZ R79, R25, R60 ;  /* 0x0000003c194f7220 */ /* 0x001fc60000410000 */
[----:B------:R0:W-:Y:S01]  /*cde0*/  ST.E desc[UR48][R16.64+0x284], R93 ;  /* 0x0002845d10007985 */ /* 0x0001e2000c101930 */
[C---:B-1----:R-:W-:Y:S01]  /*cdf0*/  FMUL.FTZ R195, R25.reuse, R64 ;  /* 0x0000004019c37220 */ /* 0x042fe20000410000 */
[C---:B--2---:R-:W-:Y:S01]  /*ce00*/  FMUL.FTZ R215, R25.reuse, R62 ;  /* 0x0000003e19d77220 */ /* 0x044fe20000410000 */
[C---:B---3--:R-:W-:Y:S01]  /*ce10*/  FMUL.FTZ R217, R25.reuse, R66 ;  /* 0x0000004219d97220 */ /* 0x048fe20000410000 */
[C---:B0-----:R-:W-:Y:S01]  /*ce20*/  FMUL.FTZ R93, R25.reuse, R72 ;  /* 0x00000048195d7220 */ /* 0x041fe20000410000 */
[----:B------:R0:W-:Y:S04]  /*ce30*/  ST.E desc[UR48][R16.64+0x290], R109 ;  /* 0x0002906d10007985 */ /* 0x0001e8000c101930 */
        /* <DEDUP_REMOVED lines=13> */
[----:B-1----:R-:W-:-:S03]  /*cf10*/  FMUL.FTZ R195, R25, R78 ;  /* 0x0000004e19c37220 */ /* 0x002fc60000410000 */
[----:B------:R1:W-:Y:S01]  /*cf20*/  ST.E desc[UR48][R16.64+0x2d4], R93 ;  /* 0x0002d45d10007985 */ /* 0x0003e2000c101930 */
[C---:B--2---:R-:W-:Y:S01]  /*cf30*/  FMUL.FTZ R213, R25.reuse, R80 ;  /* 0x0000005019d57220 */ /* 0x044fe20000410000 */
[C---:B---3--:R-:W-:Y:S01]  /*cf40*/  FMUL.FTZ R215, R25.reuse, R86 ;  /* 0x0000005619d77220 */ /* 0x048fe20000410000 */
[C---:B0-----:R-:W-:Y:S01]  /*cf50*/  FMUL.FTZ R217, R25.reuse, R84 ;  /* 0x0000005419d97220 */ /* 0x041fe20000410000 */
[C---:B-1----:R-:W-:Y:S01]  /*cf60*/  FMUL.FTZ R93, R25.reuse, R108 ;  /* 0x0000006c195d7220 */ /* 0x042fe20000410000 */
        /* <DEDUP_REMOVED lines=39> */
[----:B-1----:R-:W-:Y:S01]  /*d1e0*/  FMUL.FTZ R93, R25, R138 ;  /* 0x0000008a195d7220 */ /* 0x002fe20000410000 */
[----:B------:R0:W-:Y:S01]  /*d1f0*/  ST.E desc[UR48][R16.64+0x380], R109 ;  /* 0x0003806d10007985 */ /* 0x0001e2000c101930 */
[C---:B------:R-:W-:Y:S01]  /*d200*/  FMUL.FTZ R33, R88.reuse, R33 ;  /* 0x0000002158217220 */ /* 0x040fe20000410000 */
[C---:B----4-:R-:W-:Y:S02]  /*d210*/  FMUL.FTZ R31, R88.reuse, R31 ;  /* 0x0000001f581f7220 */ /* 0x050fe40000410000 */
[----:B------:R1:W-:Y:S01]  /*d220*/  ST.E desc[UR48][R16.64+0x384], R203 ;  /* 0x000384cb10007985 */ /* 0x0003e2000c101930 */
[C---:B------:R-:W-:Y:S01]  /*d230*/  FMUL.FTZ R29, R88.reuse, R29 ;  /* 0x0000001d581d7220 */ /* 0x040fe20000410000 */
[----:B------:R-:W-:-:S02]  /*d240*/  FMUL.FTZ R27, R88, R27 ;  /* 0x0000001b581b7220 */ /* 0x000fc40000410000 */
[----:B------:R2:W-:Y:S01]  /*d250*/  ST.E desc[UR48][R16.64+0x390], R211 ;  /* 0x000390d310007985 */ /* 0x0005e2000c101930 */
[C---:B------:R-:W-:Y:S01]  /*d260*/  FMUL.FTZ R5, R88.reuse, R5 ;  /* 0x0000000558057220 */ /* 0x040fe20000410000 */
[C---:B------:R-:W-:Y:S02]  /*d270*/  FMUL.FTZ R45, R88.reuse, R45 ;  /* 0x0000002d582d7220 */ /* 0x040fe40000410000 */
[----:B------:R3:W-:Y:S01]  /*d280*/  ST.E desc[UR48][R16.64+0x394], R219 ;  /* 0x000394db10007985 */ /* 0x0007e2000c101930 */
[C---:B0-----:R-:W-:Y:S01]  /*d290*/  FMUL.FTZ R109, R25.reuse, R130 ;  /* 0x00000082196d7220 */ /* 0x041fe20000410000 */
[C---:B------:R-:W-:Y:S02]  /*d2a0*/  FMUL.FTZ R43, R88.reuse, R43 ;  /* 0x0000002b582b7220 */ /* 0x040fe40000410000 */
[----:B------:R0:W-:Y:S01]  /*d2b0*/  ST.E desc[UR48][R16.64+0x3a0], R79 ;  /* 0x0003a04f10007985 */ /* 0x0001e2000c101930 */
[----:B-1----:R-:W-:Y:S01]  /*d2c0*/  FMUL.FTZ R203, R25, R136 ;  /* 0x0000008819cb7220 */ /* 0x002fe20000410000 */
[----:B------:R-:W-:-:S02]  /*d2d0*/  FMUL.FTZ R41, R88, R41 ;  /* 0x0000002958297220 */ /* 0x000fc40000410000 */
[----:B------:R1:W-:Y:S01]  /*d2e0*/  ST.E desc[UR48][R16.64+0x3a4], R195 ;  /* 0x0003a4c310007985 */ /* 0x0003e2000c101930 */
[C---:B--2---:R-:W-:Y:S01]  /*d2f0*/  FMUL.FTZ R211, R25.reuse, R134 ;  /* 0x0000008619d37220 */ /* 0x044fe20000410000 */
[C---:B------:R-:W-:Y:S02]  /*d300*/  FMUL.FTZ R39, R88.reuse, R39 ;  /* 0x0000002758277220 */ /* 0x040fe40000410000 */
[----:B------:R2:W-:Y:S01]  /*d310*/  ST.E desc[UR48][R16.64+0x3b0], R213 ;  /* 0x0003b0d510007985 */ /* 0x0005e2000c101930 */
[C---:B---3--:R-:W-:Y:S01]  /*d320*/  FMUL.FTZ R219, R25.reuse, R132 ;  /* 0x0000008419db7220 */ /* 0x048fe20000410000 */
[C---:B------:R-:W-:Y:S02]  /*d330*/  FMUL.FTZ R35, R88.reuse, R35 ;  /* 0x0000002358237220 */ /* 0x040fe40000410000 */
[----:B------:R3:W-:Y:S01]  /*d340*/  ST.E desc[UR48][R16.64+0x3b4], R215 ;  /* 0x0003b4d710007985 */ /* 0x0007e2000c101930 */
[----:B0-----:R-:W-:Y:S01]  /*d350*/  FMUL.FTZ R79, R25, R146 ;  /* 0x00000092194f7220 */ /* 0x001fe20000410000 */
[----:B------:R-:W-:-:S02]  /*d360*/  FMUL.FTZ R37, R88, R37 ;  /* 0x0000002558257220 */ /* 0x000fc40000410000 */
[----:B------:R0:W-:Y:S01]  /*d370*/  ST.E desc[UR48][R16.64+0x3c0], R217 ;  /* 0x0003c0d910007985 */ /* 0x0001e2000c101930 */
[C---:B-1----:R-:W-:Y:S01]  /*d380*/  FMUL.FTZ R195, R25.reuse, R140 ;  /* 0x0000008c19c37220 */ /* 0x042fe20000410000 */
[C---:B------:R-:W-:Y:S02]  /*d390*/  FMUL.FTZ R57, R88.reuse, R57 ;  /* 0x0000003958397220 */ /* 0x040fe40000410000 */
[----:B------:R1:W-:Y:S01]  /*d3a0*/  ST.E desc[UR48][R16.64+0x3c4], R93 ;  /* 0x0003c45d10007985 */ /* 0x0003e2000c101930 */
[C---:B--2---:R-:W-:Y:S01]  /*d3b0*/  FMUL.FTZ R213, R25.reuse, R144 ;  /* 0x0000009019d57220 */ /* 0x044fe20000410000 */
[C---:B------:R-:W-:Y:S01]  /*d3c0*/  FMUL.FTZ R55, R88.reuse, R55 ;  /* 0x0000003758377220 */ /* 0x040fe20000410000 */
[C---:B------:R-:W-:Y:S01]  /*d3d0*/  FMUL.FTZ R53, R88.reuse, R53 ;  /* 0x0000003558357220 */ /* 0x040fe20000410000 */
[C---:B---3--:R-:W-:Y:S01]  /*d3e0*/  FMUL.FTZ R215, R25.reuse, R142 ;  /* 0x0000008e19d77220 */ /* 0x048fe20000410000 */
[C---:B------:R-:W-:Y:S01]  /*d3f0*/  FMUL.FTZ R47, R88.reuse, R47 ;  /* 0x0000002f582f7220 */ /* 0x040fe20000410000 */
[C---:B------:R-:W-:Y:S01]  /*d400*/  FMUL.FTZ R51, R88.reuse, R51 ;  /* 0x0000003358337220 */ /* 0x040fe20000410000 */
[C---:B------:R-:W-:Y:S01]  /*d410*/  FMUL.FTZ R49, R88.reuse, R49 ;  /* 0x0000003158317220 */ /* 0x040fe20000410000 */
[C---:B0-----:R-:W-:Y:S01]  /*d420*/  FMUL.FTZ R217, R25.reuse, R212 ;  /* 0x000000d419d97220 */ /* 0x041fe20000410000 */
[C---:B------:R-:W-:Y:S01]  /*d430*/  FMUL.FTZ R69, R88.reuse, R69 ;  /* 0x0000004558457220 */ /* 0x040fe20000410000 */
[C---:B------:R-:W-:Y:S01]  /*d440*/  FMUL.FTZ R67, R88.reuse, R67 ;  /* 0x0000004358437220 */ /* 0x040fe20000410000 */
[C---:B------:R-:W-:Y:S01]  /*d450*/  FMUL.FTZ R59, R88.reuse, R59 ;  /* 0x0000003b583b7220 */ /* 0x040fe20000410000 */
[C---:B-1----:R-:W-:Y:S01]  /*d460*/  FMUL.FTZ R93, R25.reuse, R150 ;  /* 0x00000096195d7220 */ /* 0x042fe20000410000 */
[----:B------:R-:W-:Y:S01]  /*d470*/  FMUL.FTZ R25, R25, R148 ;  /* 0x0000009419197220 */ /* 0x000fe20000410000 */
[C---:B------:R-:W-:Y:S01]  /*d480*/  FMUL.FTZ R65, R88.reuse, R65 ;  /* 0x0000004158417220 */ /* 0x040fe20000410000 */
        /* <DEDUP_REMOVED lines=41> */
[----:B------:R-:W-:Y:S01]  /*d720*/  FMUL.FTZ R149, R88, R149 ;  /* 0x0000009558957220 */ /* 0x000fe20000410000 */
[----:B------:R-:W-:Y:S04]  /*d730*/  ST.E desc[UR48][R16.64+0x3d0], R109 ;  /* 0x0003d06d10007985 */ /* 0x000fe8000c101930 */
        /* <DEDUP_REMOVED lines=14> */
[----:B------:R0:W-:Y:S04]  /*d820*/  ST.E desc[UR48][R16.64+0x258], R5 ;  /* 0x0002580510007985 */ /* 0x0001e8000c101930 */
[----:B------:R-:W-:Y:S04]  /*d830*/  ST.E desc[UR48][R16.64+0x25c], R45 ;  /* 0x00025c2d10007985 */ /* 0x000fe8000c101930 */
[----:B------:R-:W-:Y:S04]  /*d840*/  ST.E desc[UR48][R16.64+0x268], R43 ;  /* 0x0002682b10007985 */ /* 0x000fe8000c101930 */
[----:B------:R-:W-:Y:S04]  /*d850*/  ST.E desc[UR48][R16.64+0x26c], R41 ;  /* 0x00026c2910007985 */ /* 0x000fe8000c101930 */
[----:B------:R-:W-:Y:S04]  /*d860*/  ST.E desc[UR48][R16.64+0x278], R39 ;  /* 0x0002782710007985 */ /* 0x000fe8000c101930 */
[----:B------:R1:W-:Y:S04]  /*d870*/  ST.E desc[UR48][R16.64+0x27c], R35 ;  /* 0x00027c2310007985 */ /* 0x0003e8000c101930 */
[----:B------:R2:W-:Y:S04]  /*d880*/  ST.E desc[UR48][R16.64+0x288], R37 ;  /* 0x0002882510007985 */ /* 0x0005e8000c101930 */
[----:B------:R-:W-:Y:S04]  /*d890*/  ST.E desc[UR48][R16.64+0x28c], R57 ;  /* 0x00028c3910007985 */ /* 0x000fe8000c101930 */
[----:B------:R-:W-:Y:S04]  /*d8a0*/  ST.E desc[UR48][R16.64+0x298], R55 ;  /* 0x0002983710007985 */ /* 0x000fe8000c101930 */
[----:B------:R-:W-:Y:S04]  /*d8b0*/  ST.E desc[UR48][R16.64+0x29c], R53 ;  /* 0x00029c3510007985 */ /* 0x000fe8000c101930 */
[----:B------:R3:W-:Y:S04]  /*d8c0*/  ST.E desc[UR48][R16.64+0x2a8], R47 ;  /* 0x0002a82f10007985 */ /* 0x0007e8000c101930 */
[----:B------:R-:W-:Y:S04]  /*d8d0*/  ST.E desc[UR48][R16.64+0x2ac], R51 ;  /* 0x0002ac3310007985 */ /* 0x000fe8000c101930 */
[----:B------:R4:W-:Y:S04]  /*d8e0*/  ST.E desc[UR48][R16.64+0x2b8], R49 ;  /* 0x0002b83110007985 */ /* 0x0009e8000c101930 */
[----:B------:R-:W-:Y:S04]  /*d8f0*/  ST.E desc[UR48][R16.64+0x2bc], R69 ;  /* 0x0002bc4510007985 */ /* 0x000fe8000c101930 */
[----:B------:R-:W-:Y:S04]  /*d900*/  ST.E desc[UR48][R16.64+0x2c8], R67 ;  /* 0x0002c84310007985 */ /* 0x000fe8000c101930 */
[----:B------:R4:W-:Y:S04]  /*d910*/  ST.E desc[UR48][R16.64+0x2cc], R59 ;  /* 0x0002cc3b10007985 */ /* 0x0009e8000c101930 */
[----:B------:R-:W-:Y:S04]  /*d920*/  ST.E desc[UR48][R16.64+0x2d8], R65 ;  /* 0x0002d84110007985 */ /* 0x000fe8000c101930 */
[----:B------:R-:W-:Y:S04]  /*d930*/  ST.E desc[UR48][R16.64+0x2dc], R63 ;  /* 0x0002dc3f10007985 */ /* 0x000fe8000c101930 */
[----:B------:R4:W-:Y:S04]  /*d940*/  ST.E desc[UR48][R16.64+0x2e8], R61 ;  /* 0x0002e83d10007985 */ /* 0x0009e8000c101930 */
[----:B------:R4:W-:Y:S04]  /*d950*/  ST.E desc[UR48][R16.64+0x2ec], R71 ;  /* 0x0002ec4710007985 */ /* 0x0009e8000c101930 */
[----:B------:R4:W-:Y:S04]  /*d960*/  ST.E desc[UR48][R16.64+0x2f8], R73 ;  /* 0x0002f84910007985 */ /* 0x0009e8000c101930 */
[----:B------:R4:W-:Y:S04]  /*d970*/  ST.E desc[UR48][R16.64+0x2fc], R75 ;  /* 0x0002fc4b10007985 */ /* 0x0009e8000c101930 */
[----:B------:R4:W-:Y:S04]  /*d980*/  ST.E desc[UR48][R16.64+0x308], R77 ;  /* 0x0003084d10007985 */ /* 0x0009e8000c101930 */
        /* <DEDUP_REMOVED lines=11> */
[----:B------:R-:W-:Y:S04]  /*da40*/  ST.E desc[UR48][R16.64+0x368], R99 ;  /* 0x0003686310007985 */ /* 0x000fe8000c101930 */
[----:B------:R4:W-:Y:S04]  /*da50*/  ST.E desc[UR48][R16.64+0x36c], R97 ;  /* 0x00036c6110007985 */ /* 0x0009e8000c101930 */
        /* <DEDUP_REMOVED lines=18> */
[----:B------:R-:W-:Y:S04]  /*db80*/  ST.E desc[UR48][R16.64+0x408], R189 ;  /* 0x000408bd10007985 */ /* 0x000fe8000c101930 */
[----:B------:R4:W-:Y:S04]  /*db90*/  ST.E desc[UR48][R16.64+0x40c], R147 ;  /* 0x00040c9310007985 */ /* 0x0009e8000c101930 */
[----:B------:R-:W-:Y:S04]  /*dba0*/  ST.E desc[UR48][R16.64+0x418], R187 ;  /* 0x000418bb10007985 */ /* 0x000fe8000c101930 */
[----:B------:R-:W-:Y:S04]  /*dbb0*/  ST.E desc[UR48][R16.64+0x41c], R151 ;  /* 0x00041c9710007985 */ /* 0x000fe8000c101930 */
[----:B------:R4:W-:Y:S01]  /*dbc0*/  ST.E desc[UR48][R16.64+0x428], R149 ;  /* 0x0004289510007985 */ /* 0x0009e2000c101930 */
[----:B------:R1:W-:Y:S06]  /*dbd0*/  BAR.SYNC.DEFER_BLOCKING R205, 0x100 ;  /* 0x000400cd0000751d */ /* 0x0003ec0000010000 */
[----:B0-----:R-:W4:Y:S04]  /*dbe0*/  LD.E R5, desc[UR48][R16.64+0x230] ;  /* 0x0002303010057980 */ /* 0x001f28000c101900 */
[----:B------:R-:W4:Y:S04]  /*dbf0*/  LD.E R25, desc[UR48][R16.64+0x234] ;  /* 0x0002343010197980 */ /* 0x000f28000c101900 */
[----:B------:R-:W4:Y:S04]  /*dc00*/  LD.E R27, desc[UR48][R16.64+0x238] ;  /* 0x00023830101b7980 */ /* 0x000f28000c101900 */
[----:B------:R-:W4:Y:S04]  /*dc10*/  LD.E R29, desc[UR48][R16.64+0x23c] ;  /* 0x00023c30101d7980 */ /* 0x000f28000c101900 */
[----:B------:R-:W4:Y:S04]  /*dc20*/  LD.E R31, desc[UR48][R16.64+0x240] ;  /* 0x00024030101f7980 */ /* 0x000f28000c101900 */
[----:B------:R-:W4:Y:S04]  /*dc30*/  LD.E R33, desc[UR48][R16.64+0x244] ;  /* 0x0002443010217980 */ /* 0x000f28000c101900 */
[----:B-1----:R-:W4:Y:S04]  /*dc40*/  LD.E R35, desc[UR48][R16.64+0x248] ;  /* 0x0002483010237980 */ /* 0x002f28000c101900 */
[----:B--2---:R-:W2:Y:S04]  /*dc50*/  LD.E R37, desc[UR48][R16.64+0x24c] ;  /* 0x00024c3010257980 */ /* 0x004ea8000c101900 */
[----:B------:R-:W2:Y:S04]  /*dc60*/  LD.E R39, desc[UR48][R16.64+0x250] ;  /* 0x0002503010277980 */ /* 0x000ea8000c101900 */
[----:B------:R-:W2:Y:S04]  /*dc70*/  LD.E R41, desc[UR48][R16.64+0x254] ;  /* 0x0002543010297980 */ /* 0x000ea8000c101900 */
[----:B------:R-:W2:Y:S04]  /*dc80*/  LD.E R43, desc[UR48][R16.64+0x258] ;  /* 0x00025830102b7980 */ /* 0x000ea8000c101900 */
[----:B------:R-:W2:Y:S04]  /*dc90*/  LD.E R45, desc[UR48][R16.64+0x25c] ;  /* 0x00025c30102d7980 */ /* 0x000ea8000c101900 */
[----:B---3--:R-:W3:Y:S04]  /*dca0*/  LD.E R47, desc[UR48][R16.64+0x260] ;  /* 0x00026030102f7980 */ /* 0x008ee8000c101900 */
[----:B----4-:R-:W4:Y:S04]  /*dcb0*/  LD.E R49, desc[UR48][R16.64+0x264] ;  /* 0x0002643010317980 */ /* 0x010f28000c101900 */
        /* <DEDUP_REMOVED lines=114> */
[----:B------:R-:W-:Y:S04]  /*e3e0*/  ST.E desc[UR48][R16.64+0x230], R5 ;  /* 0x0002300510007985 */ /* 0x000fe8000c101930 */
[----:B------:R-:W-:Y:S04]  /*e3f0*/  ST.E desc[UR48][R16.64+0x234], R25 ;  /* 0x0002341910007985 */ /* 0x000fe8000c101930 */
[----:B------:R-:W-:Y:S04]  /*e400*/  ST.E desc[UR48][R16.64+0x238], R27 ;  /* 0x0002381b10007985 */ /* 0x000fe8000c101930 */
[----:B------:R-:W-:Y:S04]  /*e410*/  ST.E desc[UR48][R16.64+0x23c], R29 ;  /* 0x00023c1d10007985 */ /* 0x000fe8000c101930 */
[----:B------:R-:W-:Y:S04]  /*e420*/  ST.E desc[UR48][R16.64+0x240], R31 ;  /* 0x0002401f10007985 */ /* 0x000fe8000c101930 */
[----:B------:R-:W-:Y:S04]  /*e430*/  ST.E desc[UR48][R16.64+0x244], R33 ;  /* 0x0002442110007985 */ /* 0x000fe8000c101930 */
[----:B------:R-:W-:Y:S04]  /*e440*/  ST.E desc[UR48][R16.64+0x248], R35 ;  /* 0x0002482310007985 */ /* 0x000fe8000c101930 */
[----:B--2---:R-:W-:Y:S04]  /*e450*/  ST.E desc[UR48][R16.64+0x24c], R37 ;  /* 0x00024c2510007985 */ /* 0x004fe8000c101930 */
[----:B------:R-:W-:Y:S04]  /*e460*/  ST.E desc[UR48][R16.64+0x250], R39 ;  /* 0x0002502710007985 */ /* 0x000fe8000c101930 */
[----:B------:R-:W-:Y:S04]  /*e470*/  ST.E desc[UR48][R16.64+0x254], R41 ;  /* 0x0002542910007985 */ /* 0x000fe8000c101930 */
[----:B------:R-:W-:Y:S04]  /*e480*/  ST.E desc[UR48][R16.64+0x258], R43 ;  /* 0x0002582b10007985 */ /* 0x000fe8000c101930 */
[----:B------:R-:W-:Y:S04]  /*e490*/  ST.E desc[UR48][R16.64+0x25c], R45 ;  /* 0x00025c2d10007985 */ /* 0x000fe8000c101930 */
[----:B---3--:R-:W-:Y:S04]  /*e4a0*/  ST.E desc[UR48][R16.64+0x260], R47 ;  /* 0x0002602f10007985 */ /* 0x008fe8000c101930 */
[----:B----4-:R-:W-:Y:S04]  /*e4b0*/  ST.E desc[UR48][R16.64+0x264], R49 ;  /* 0x0002643110007985 */ /* 0x010fe8000c101930 */
        /* <DEDUP_REMOVED lines=114> */
[----:B0-----:R-:W4:Y:S04]  /*ebe0*/  LD.E R187, desc[UR48][R16.64+0x218] ;  /* 0x0002183010bb7980 */ /* 0x001f28000c101900 */
[----:B-1----:R-:W4:Y:S04]  /*ebf0*/  LD.E.64 R4, desc[UR48][R16.64+0xa8] ;  /* 0x0000a83010047980 */ /* 0x002f28000c101b00 */
[----:B------:R-:W4:Y:S04]  /*ec00*/  LDL R189, [R1+0x88] ;  /* 0x0000880001bd7983 */ /* 0x000f280000100800 */
[----:B--2---:R-:W2:Y:S04]  /*ec10*/  LD.E R24, desc[UR48][R16.64+0x230] ;  /* 0x0002303010187980 */ /* 0x004ea8000c101900 */
[----:B------:R-:W2:Y:S04]  /*ec20*/  LD.E R25, desc[UR48][R16.64+0x234] ;  /* 0x0002343010197980 */ /* 0x000ea8000c101900 */
[----:B---3--:R-:W2:Y:S04]  /*ec30*/  LD.E R26, desc[UR48][R16.64+0x238] ;  /* 0x00023830101a7980 */ /* 0x008ea8000c101900 */
[----:B------:R-:W2:Y:S04]  /*ec40*/  LD.E R27, desc[UR48][R16.64+0x23c] ;  /* 0x00023c30101b7980 */ /* 0x000ea8000c101900 */
[----:B----4-:R-:W2:Y:S04]  /*ec50*/  LD.E R28, desc[UR48][R16.64+0x240] ;  /* 0x00024030101c7980 */ /* 0x010ea8000c101900 */
[----:B------:R-:W2:Y:S04]  /*ec60*/  LD.E R29, desc[UR48][R16.64+0x244] ;  /* 0x00024430101d7980 */ /* 0x000ea8000c101900 */
        /* <DEDUP_REMOVED lines=121> */
[----:B------:R-:W2:Y:S01]  /*f400*/  LD.E R151, desc[UR48][R16.64+0x42c] ;  /* 0x00042c3010977980 */ /* 0x000ea2000c101900 */
[----:B------:R-:W-:Y:S01]  /*f410*/  IMAD R4, R187, 0xc00, R4 ;  /* 0x00000c00bb047824 */ /* 0x000fe200078e0204 */
[----:B------:R-:W-:-:S02]  /*f420*/  ISETP.NE.U32.AND P2, PT, R189, RZ, PT ;  /* 0x000000ffbd00720c */ /* 0x000fc40003f45070 */
[----:B------:R-:W-:Y:S02]  /*f430*/  R2UR UR7, R5 ;  /* 0x00000000050772ca */ /* 0x000fe400000e0000 */
[----:B------:R-:W-:Y:S02]  /*f440*/  R2UR UR6, R4 ;  /* 0x00000000040672ca */ /* 0x000fe400000e0000 */
[----:B------:R-:W-:Y:S02]  /*f450*/  F2FP.F16.F32.PACK_AB R152, R153, R152 ;  /* 0x000000989998723e */ /* 0x000fe400000000ff */
[----:B------:R-:W-:Y:S02]  /*f460*/  F2FP.F16.F32.PACK_AB R154, R154, R155 ;  /* 0x0000009b9a9a723e */ /* 0x000fe400000000ff */
[----:B------:R-:W-:Y:S02]  /*f470*/  F2FP.F16.F32.PACK_AB R153, R188, R185 ;  /* 0x000000b9bc99723e */ /* 0x000fe400000000ff */
[----:B------:R-:W-:Y:S01]  /*f480*/  F2FP.F16.F32.PACK_AB R155, R183, R6 ;  /* 0x00000006b79b723e */ /* 0x000fe200000000ff */
[----:B------:R-:W-:Y:S01]  /*f490*/  VOTEU.ANY UP0, P2 ;  /* 0x00000000003f7886 */ /* 0x000fe20001000100 */
[----:B------:R-:W-:-:S02]  /*f4a0*/  VIADD R6, R4, 0x80 ;  /* 0x0000008004067836 */ /* 0x000fc40000000000 */
[----:B--2---:R-:W-:-:S06]  /*f4b0*/  WARPGROUP.ARRIVE ;  /* 0x00000000000079c5 */ /* 0x004fcc0000000000 */
[----:B------:R-:W-:Y:S01]  /*f4c0*/  HGMMA.64x256x16.F32 R24, R152, gdesc[UR4].tnspB, R24, UP0, gsb0 ;  /* 0x43e0000498187df0 */ /* 0x000fe2000b800818 */
[----:B------:R-:W-:Y:S01]  /*f4d0*/  R2UR UR6, R6 ;  /* 0x00000000060672ca */ /* 0x000fe200000e0000 */
[----:B------:R-:W-:Y:S01]  /*f4e0*/  VIADD R6, R4, 0x100 ;  /* 0x0000010004067836 */ /* 0x000fe20000000000 */
[----:B------:R-:W-:Y:S02]  /*f4f0*/  WARPGROUP.DEPBAR.LE gsb0, 0x0 ;  /* 0x00008000000079c5 */ /* 0x000fe40000010000 */
[----:B------:R-:W-:Y:S01]  /*f500*/  F2FP.F16.F32.PACK_AB R152, R182, R7 ;  /* 0x00000007b698723e */ /* 0x000fe200000000ff */
[----:B------:R-:W-:Y:S01]  /*f510*/  IMAD.MOV.U32 R7, RZ, RZ, R5 ;  /* 0x000000ffff077224 */ /* 0x000fe200078e0005 */
[----:B------:R-:W-:-:S04]  /*f520*/  F2FP.F16.F32.PACK_AB R153, R186, R181 ;  /* 0x000000b5ba99723e */ /* 0x000fc800000000ff */
[----:B------:R-:W-:Y:S02]  /*f530*/  R2UR UR7, R7 ;  /* 0x00000000070772ca */ /* 0x000fe400000e0000 */
[----:B------:R-:W-:Y:S02]  /*f540*/  F2FP.F16.F32.PACK_AB R154, R180, R175 ;  /* 0x000000afb49a723e */ /* 0x000fe400000000ff */
[----:B------:R-:W-:Y:S01]  /*f550*/  F2FP.F16.F32.PACK_AB R155, R184, R177 ;  /* 0x000000b1b89b723e */ /* 0x000fe200000000ff */
        /* <DEDUP_REMOVED lines=127> */
[----:B------:R0:W-:Y:S02]  /*fd50*/  ST.E desc[UR48][R16.64+0x42c], R151 ;  /* 0x00042c9710007985 */ /* 0x0001e4000c101930 */
[----:B0-----:R-:W-:-:S06]  /*fd60*/  WARPGROUP.ARRIVE ;  /* 0x00000000000079c5 */ /* 0x001fcc0000000000 */
[----:B------:R-:W-:Y:S01]  /*fd70*/  HGMMA.64x256x16.F32 R24, R152, gdesc[UR4].tnspB, R24, gsb0 ;  /* 0x43e0000498187df0 */ /* 0x000fe20008000818 */
[----:B------:R-:W-:Y:S01]  /*fd80*/  IMAD.MOV.U32 R7, RZ, RZ, R5 ;  /* 0x000000ffff077224 */ /* 0x000fe200078e0005 */
[----:B------:R-:W-:-:S04]  /*fd90*/  R2UR UR6, R6 ;  /* 0x00000000060672ca */ /* 0x000fc800000e0000 */
[----:B------:R-:W-:Y:S01]  /*fda0*/  R2UR UR7, R7 ;  /* 0x00000000070772ca */ /* 0x000fe200000e0000 */
[----:B------:R-:W-:Y:S01]  /*fdb0*/  STL [R1+0x88], R0 ;  /* 0x0000880001007387 */ /* 0x000fe20000100800 */
[----:B------:R-:W-:Y:S02]  /*fdc0*/  VIADD R6, R4, 0x180 ;  /* 0x0000018004067836 */ /* 0x000fe40000000000 */
[----:B------:R-:W-:Y:S01]  /*fdd0*/  IMAD.MOV.U32 R7, RZ, RZ, R5 ;  /* 0x000000ffff077224 */ /* 0x000fe200078e0005 */
[----:B------:R-:W-:Y:S02]  /*fde0*/  WARPGROUP.DEPBAR.LE gsb0, 0x0 ;  /* 0x00008000000079c5 */ /* 0x000fe40000010000 */
[----:B------:R-:W-:Y:S02]  /*fdf0*/  F2FP.F16.F32.PACK_AB R152, R169, R172 ;  /* 0x000000aca998723e */ /* 0x000fe400000000ff */
[----:B------:R-:W-:Y:S02]  /*fe00*/  F2FP.F16.F32.PACK_AB R153, R176, R173 ;  /* 0x000000adb099723e */ /* 0x000fe400000000ff */
[----:B------:R-:W-:-:S02]  /*fe10*/  F2FP.F16.F32.PACK_AB R154, R170, R167 ;  /* 0x000000a7aa9a723e */ /* 0x000fc400000000ff */
        /* <DEDUP_REMOVED lines=131> */
[----:B------:R-:W-:Y:S02]  /*10650*/  R2UR UR6, R6 ;  /* 0x00000000060672ca */ /* 0x000fe400000e0000 */
[----:B------:R-:W-:Y:S01]  /*10660*/  R2UR UR7, R7 ;  /* 0x00000000070772ca */ /* 0x000fe200000e0000 */
[----:B------:R-:W-:Y:S01]  /*10670*/  STL [R1+0x88], R0 ;  /* 0x0000880001007387 */ /* 0x000fe20000100800 */
[----:B------:R-:W-:Y:S02]  /*10680*/  VIADD R6, R4, 0x200 ;  /* 0x0000020004067836 */ /* 0x000fe40000000000 */
[----:B------:R-:W-:Y:S01]  /*10690*/  IMAD.MOV.U32 R7, RZ, RZ, R5 ;  /* 0x000000ffff077224 */ /* 0x000fe200078e0005 */
[----:B------:R-:W-:Y:S02]  /*106a0*/  WARPGROUP.DEPBAR.LE gsb0, 0x0 ;  /* 0x00008000000079c5 */ /* 0x000fe40000010000 */
[----:B------:R-:W-:-:S02]  /*106b0*/  F2FP.F16.F32.PACK_AB R152, R161, R164 ;  /* 0x000000a4a198723e */ /* 0x000fc400000000ff */
[----:B------:R-:W-:Y:S02]  /*106c0*/  F2FP.F16.F32.PACK_AB R153, R168, R165 ;  /* 0x000000a5a899723e */ /* 0x000fe400000000ff */
        /* <DEDUP_REMOVED lines=135> */
[----:B------:R-:W-:Y:S01]  /*10f40*/  VIADD R4, R4, 0x280 ;  /* 0x0000028004047836 */ /* 0x000fe20000000000 */
[----:B------:R-:W-:Y:S02]  /*10f50*/  WARPGROUP.DEPBAR.LE gsb0, 0x0 ;  /* 0x00008000000079c5 */ /* 0x000fe40000010000 */
[----:B------:R-:W-:Y:S02]  /*10f60*/  F2FP.F16.F32.PACK_AB R152, R156, R19 ;  /* 0x000000139c98723e */ /* 0x000fe400000000ff */
[----:B------:R-:W-:-:S02]  /*10f70*/  F2FP.F16.F32.PACK_AB R153, R160, R157 ;  /* 0x0000009da099723e */ /* 0x000fc400000000ff */
        /* <DEDUP_REMOVED lines=270> */
[----:B------:R-:W-:Y:S02]  /*12060*/  STL [R1+0x88], R0 ;  /* 0x0000880001007387 */ /* 0x000fe40000100800 */
[----:B------:R-:W-:Y:S02]  /*12070*/  WARPGROUP.DEPBAR.LE gsb0, 0x0 ;  /* 0x00008000000079c5 */ /* 0x000fe40000010000 */
[----:B------:R-:W-:Y:S04]  /*12080*/  ST.E desc[UR48][R16.64+0x230], R24 ;  /* 0x0002301810007985 */ /* 0x000fe8000c101930 */
[----:B------:R0:W-:Y:S04]  /*12090*/  ST.E desc[UR48][R16.64+0x234], R25 ;  /* 0x0002341910007985 */ /* 0x0001e8000c101930 */
        /* <DEDUP_REMOVED lines=126> */
[----:B------:R4:W-:Y:S04]  /*12880*/  STL [R1+0x88], R0 ;  /* 0x0000880001007387 */ /* 0x0009e80000100800 */
        /* <DEDUP_REMOVED lines=10> */
[----:B-1----:R-:W4:Y:S04]  /*12930*/  LD.E R27, desc[UR48][R16.64+0x258] ;  /* 0x00025830101b7980 */ /* 0x002f28000c101900 */
[----:B--2---:R-:W2:Y:S04]  /*12940*/  LD.E R29, desc[UR48][R16.64+0x25c] ;  /* 0x00025c30101d7980 */ /* 0x004ea8000c101900 */
        /* <DEDUP_REMOVED lines=127> */
[----:B--2---:R0:W-:Y:S04]  /*13140*/  ST.E desc[UR48][R16.64+0x25c], R29 ;  /* 0x00025c1d10007985 */ /* 0x0041e8000c101930 */
[----:B---3--:R0:W-:Y:S04]  /*13150*/  ST.E desc[UR48][R16.64+0x260], R31 ;  /* 0x0002601f10007985 */ /* 0x0081e8000c101930 */
[----:B----4-:R0:W-:Y:S04]  /*13160*/  ST.E desc[UR48][R16.64+0x264], R33 ;  /* 0x0002642110007985 */ /* 0x0101e8000c101930 */
        /* <DEDUP_REMOVED lines=113> */
[----:B------:R0:W-:Y:S01]  /*13880*/  ST.E desc[UR48][R16.64+0x42c], R58 ;  /* 0x00042c3a10007985 */ /* 0x0001e2000c101930 */
[----:B------:R-:W-:Y:S04]  /*13890*/  BSSY B0, `(.L_x_2079) ;  /* 0x0000008000007945 */ /* 0x000fe80003800000 */
[----:B------:R-:W-:Y:S05]  /*138a0*/  @P0 BRA `(.L_x_2080) ;  /* 0x0000000000180947 */ /* 0x000fea0003800000 */
[----:B0-----:R-:W2:Y:S04]  /*138b0*/  LDL.64 R4, [R1+0x68] ;  /* 0x0000680001047983 */ /* 0x001ea80000100a00 */
[----:B------:R-:W3:Y:S01]  /*138c0*/  LD.E R0, desc[UR48][R16.64+0x218] ;  /* 0x0002183010007980 */ /* 0x000ee2000c101900 */
[----:B--2---:R-:W-:-:S05]  /*138d0*/  MOV R3, R4 ;  /* 0x0000000400037202 */ /* 0x004fca0000000f00 */
[----:B---3--:R-:W-:-:S05]  /*138e0*/  IMAD R0, R0, 0x8, R3 ;  /* 0x0000000800007824 */ /* 0x008fca00078e0203 */
[----:B------:R-:W-:-:S04]  /*138f0*/  PRMT R0, RZ, 0x654, R0 ;  /* 0x00000654ff007816 */ /* 0x000fc80000000000 */
[----:B------:R1:W-:Y:S03]  /*13900*/  SYNCS.ARRIVE.TRANS64.RED.A1T0 RZ, [R0+URZ], RZ ;  /* 0x000000ff00ff79a7 */ /* 0x0003e6000810043f */
.L_x_2080:
[----:B------:R-:W-:Y:S05]  /*13910*/  BSYNC B0 ;  /* 0x0000000000007941 */ /* 0x000fea0003800000 */
.L_x_2079:
[----:B------:R-:W-:Y:S05]  /*13920*/  @P1 BRA `(.L_x_2081) ;  /* 0xffffff60008c1947 */ /* 0x000fea000383ffff */
.L_x_2064:
[----:B------:R-:W-:-:S13]  /*13930*/  ISETP.GE.AND P1, PT, R10, UR43, PT ;  /* 0x0000002b0a007c0c */ /* 0x000fda000bf26270 */
[----:B------:R-:W-:Y:S05]  /*13940*/  @!P1 BRA `(.L_x_2082) ;  /* 0x000000b000989947 */ /* 0x000fea0003800000 */
[----:B0-----:R0:W5:Y:S02]  /*13950*/  LDL.64 R2, [R1+0x178] ;  /* 0x0001780001027983 */ /* 0x0011640000100a00 */
.L_x_2113:
[----:B0----5:R-:W2:Y:S04]  /*13960*/  LD.E R5, desc[UR48][R2.64] ;  /* 0x0000003002057980 */ /* 0x021ea8000c101900 */
        /* <DEDUP_REMOVED lines=13> */
[----:B------:R-:W-:Y:S05]  /*13a40*/  YIELD ;  /* 0x0000000000007946 */ /* 0x000fea0003800000 */
[----:B------:R-:W-:Y:S01]  /*13a50*/  BSSY B0, `(.L_x_2083) ;  /* 0x0000006000007945 */ /* 0x000fe20003800000 */
[----:B---3--:R-:W-:Y:S01]  /*13a60*/  @!P1 IMAD.MOV.U32 R5, RZ, RZ, RZ ;  /* 0x000000ffff059224 */ /* 0x008fe200078e00ff */
[----:B--2---:R-:W-:-:S04]  /*13a70*/  LOP3.LUT R0, R0, 0x1, RZ, 0xfc, !PT ;  /* 0x0000000100007812 */ /* 0x004fc800078efcff */
[----:B------:R-:W-:-:S13]  /*13a80*/  ISETP.NE.AND P2, PT, R0, 0x3, PT ;  /* 0x000000030000780c */ /* 0x000fda0003f45270 */
[----:B-1----:R-:W-:Y:S05]  /*13a90*/  @!P2 BRA `(.L_x_2084) ;  /* 0x000000000004a947 */ /* 0x002fea0003800000 */
[----:B------:R-:W-:Y:S01]  /*13aa0*/  BPT.TRAP 0x1 ;  /* 0x000000040000795c */ /* 0x000fe20000300000 */
.L_x_2084:
[----:B------:R-:W-:Y:S05]  /*13ab0*/  BSYNC B0 ;  /* 0x0000000000007941 */ /* 0x000fea0003800000 */
.L_x_2083:
[----:B------:R-:W2:Y:S01]  /*13ac0*/  LD.E.64 R6, desc[UR48][R20.64+0x8] ;  /* 0x0000083014067980 */ /* 0x000ea2000c101b00 */
[----:B-----5:R-:W-:Y:S02]  /*13ad0*/  SHF.L.U32 R8, R9, 0x1f, RZ ;  /* 0x0000001f09087819 */ /* 0x020fe400000006ff */
[----:B--2---:R-:W-:-:S05]  /*13ae0*/  MOV R6, R6 ;  /* 0x0000000600067202 */ /* 0x004fca0000000f00 */
[----:B------:R-:W-:-:S04]  /*13af0*/  IMAD R5, R5, 0x8, R6 ;  /* 0x0000000805057824 */ /* 0x000fc800078e0206 */
[----:B------:R1:W2:Y:S01]  /*13b00*/  SYNCS.PHASECHK.TRANS64.TRYWAIT P1, [R5+URZ], R8 ;  /* 0x00000008050075a7 */ /* 0x0002a2000802017f */
[----:B------:R-:W3:Y:S04]  /*13b10*/  LD.E R4, desc[UR48][R20.64+0x1c] ;  /* 0x00001c3014047980 */ /* 0x000ee8000c101900 */
[----:B------:R1:W5:Y:S04]  /*13b20*/  LD.E R0, desc[UR48][R2.64] ;  /* 0x0000003002007980 */ /* 0x000368000c101900 */
[----:B------:R1:W5:Y:S01]  /*13b30*/  LD.E R6, desc[UR48][R2.64+0x4] ;  /* 0x0000043002067980 */ /* 0x000362000c101900 */
[----:B------:R-:W-:Y:S01]  /*13b40*/  BSSY B0, `(.L_x_2085) ;  /* 0x0000005000007945 */ /* 0x000fe20003800000 */
[----:B---3--:R-:W-:-:S04]  /*13b50*/  LOP3.LUT R4, R4, 0x1, RZ, 0xfc, !PT ;  /* 0x0000000104047812 */ /* 0x008fc800078efcff */
[----:B------:R-:W-:-:S13]  /*13b60*/  ISETP.NE.AND P2, PT, R4, 0x3, PT ;  /* 0x000000030400780c */ /* 0x000fda0003f45270 */
[----:B-12---:R-:W-:Y:S05]  /*13b70*/  @!P2 BRA `(.L_x_2086) ;  /* 0x000000000004a947 */ /* 0x006fea0003800000 */
[----:B------:R-:W-:Y:S01]  /*13b80*/  BPT.TRAP 0x1 ;  /* 0x000000040000795c */ /* 0x000fe20000300000 */
.L_x_2086:
[----:B------:R-:W-:Y:S05]  /*13b90*/  BSYNC B0 ;  /* 0x0000000000007941 */ /* 0x000fea0003800000 */
.L_x_2085:
[----:B------:R-:W-:Y:S04]  /*13ba0*/  BSSY B0, `(.L_x_2087) ;  /* 0x0000008000007945 */ /* 0x000fe80003800000 */
[----:B------:R-:W-:Y:S05]  /*13bb0*/  @P1 BRA `(.L_x_2088) ;  /* 0x0000000000181947 */ /* 0x000fea0003800000 */
[----:B------:R-:W2:Y:S01]  /*13bc0*/  LD.E.64 R4, desc[UR48][R20.64+0x8] ;  /* 0x0000083014047980 */ /* 0x000ea2000c101b00 */
[----:B-----5:R-:W-:Y:S02]  /*13bd0*/  SHF.L.U32 R7, R6, 0x1f, RZ ;  /* 0x0000001f06077819 */ /* 0x020fe400000006ff */
[----:B--2---:R-:W-:-:S05]  /*13be0*/  MOV R5, R4 ;  /* 0x0000000400057202 */ /* 0x004fca0000000f00 */
[----:B------:R-:W-:-:S04]  /*13bf0*/  IMAD R0, R0, 0x8, R5 ;  /* 0x0000000800007824 */ /* 0x000fc800078e0205 */
[----:B------:R-:W1:Y:S02]  /*13c00*/  SYNCS.PHASECHK.TRANS64.TRYWAIT P1, [R0+URZ], R7 ;  /* 0x00000007000075a7 */ /* 0x000e64000802017f */
[----:B-1----:R-:W-:Y:S05]  /*13c10*/  @!P1 BRA `(.L_x_2089) ;  /* 0x0000014400c49947 */ /* 0x002fea0003800000 */
.L_x_2088:
[----:B------:R-:W-:Y:S05]  /*13c20*/  BSYNC B0 ;  /* 0x0000000000007941 */ /* 0x000fea0003800000 */
.L_x_2087:
[----:B------:R-:W2:Y:S04]  /*13c30*/  LD.E R5, desc[UR48][R2.64] ;  /* 0x0000003002057980 */ /* 0x000ea8000c101900 */
[----:B------:R-:W2:Y:S01]  /*13c40*/  LDL.64 R8, [R1+0xa0] ;  /* 0x0000a00001087983 */ /* 0x000ea20000100a00 */
[----:B------:R-:W-:Y:S05]  /*13c50*/  WARPSYNC.ALL ;  /* 0x0000000000007948 */ /* 0x000fea0003800000 */
[----:B------:R-:W3:Y:S04]  /*13c60*/  LDL.64 R18, [R1+0x98] ;  /* 0x0000980001127983 */ /* 0x000ee80000100a00 */
[----:B-1---5:R-:W4:Y:S04]  /*13c70*/  LDL.64 R6, [R1+0x98] ;  /* 0x0000980001067983 */ /* 0x022f280000100a00 */
[----:B------:R-:W4:Y:S01]  /*13c80*/  LDL.64 R12, [R1+0x98] ;  /* 0x00009800010c7983 */ /* 0x000f220000100a00 */
[----:B--2---:R-:W-:-:S03]  /*13c90*/  IMAD R4, R5, 0x300, R8 ;  /* 0x0000030005047824 */ /* 0x004fc600078e0208 */
[----:B------:R-:W2:Y:S01]  /*13ca0*/  LDL.64 R14, [R1+0x98] ;  /* 0x00009800010e7983 */ /* 0x000ea20000100a00 */
[----:B------:R-:W-:Y:S01]  /*13cb0*/  IMAD.MOV.U32 R5, RZ, RZ, R9 ;  /* 0x000000ffff057224 */ /* 0x000fe200078e0009 */
[----:B------:R-:W-:Y:S01]  /*13cc0*/  R2UR UR6, R4 ;  /* 0x00000000040672ca */ /* 0x000fe200000e0000 */
[----:B------:R-:W-:-:S03]  /*13cd0*/  WARPGROUP.ARRIVE ;  /* 0x00000000000079c5 */ /* 0x000fc60000000000 */
[----:B------:R-:W-:Y:S01]  /*13ce0*/  R2UR UR7, R5 ;  /* 0x00000000050772ca */ /* 0x000fe200000e0000 */
[----:B------:R-:W-:Y:S02]  /*13cf0*/  VIADD R8, R4, 0x2 ;  /* 0x0000000204087836 */ /* 0x000fe40000000000 */
[----:B------:R-:W-:Y:S01]  /*13d00*/  IMAD.MOV.U32 R0, RZ, RZ, 0x1 ;  /* 0x00000001ff007424 */ /* 0x000fe200078e00ff */
[----:B------:R1:W-:Y:S04]  /*13d10*/  STL [R1+0x80], RZ ;  /* 0x000080ff01007387 */ /* 0x0003e80000100800 */
[----:B------:R1:W-:Y:S04]  /*13d20*/  STL [R1+0x80], R0 ;  /* 0x0000800001007387 */ /* 0x0003e80000100800 */
[----:B------:R1:W-:Y:S04]  /*13d30*/  STL [R1+0x80], R0 ;  /* 0x0000800001007387 */ /* 0x0003e80000100800 */
[----:B------:R1:W-:Y:S04]  /*13d40*/  STL [R1+0x80], R0 ;  /* 0x0000800001007387 */ /* 0x0003e80000100800 */
[----:B------:R1:W-:Y:S01]  /*13d50*/  STL [R1+0x80], R0 ;  /* 0x0000800001007387 */ /* 0x0003e20000100800 */
[----:B---3--:R-:W-:-:S02]  /*13d60*/  R2UR UR4, R18 ;  /* 0x00000000120472ca */ /* 0x008fc400000e0000 */
[----:B------:R-:W-:Y:S01]  /*13d70*/  R2UR UR5, R19 ;  /* 0x00000000130572ca */ /* 0x000fe200000e0000 */
[----:B------:R-:W3:-:S12]  /*13d80*/  LDL R18, [R1+0x54] ;  /* 0x0000540001127983 */ /* 0x000ed80000100800 */
        /* <DEDUP_REMOVED lines=31> */
[----:B---3--:R-:W-:-:S04]  /*13f80*/  LOP3.LUT R18, R18, 0x1, RZ, 0xfc, !PT ;  /* 0x0000000112127812 */ /* 0x008fc800078efcff */
[----:B------:R-:W-:Y:S01]  /*13f90*/  ISETP.NE.AND P2, PT, R18, 0x3, PT ;  /* 0x000000031200780c */ /* 0x000fe20003f45270 */
[----:B------:R-:W-:Y:S01]  /*13fa0*/  BSSY B0, `(.L_x_2090) ;  /* 0x0000004000007945 */ /* 0x000fe20003800000 */
[----:B------:R-:W-:-:S11]  /*13fb0*/  WARPGROUP.DEPBAR.LE gsb0, 0x0 ;  /* 0x00008000000079c5 */ /* 0x000fd60000010000 */
[----:B-1----:R-:W-:Y:S05]  /*13fc0*/  @!P2 BRA `(.L_x_2091) ;  /* 0x000000000004a947 */ /* 0x002fea0003800000 */
[----:B------:R-:W-:Y:S01]  /*13fd0*/  BPT.TRAP 0x1 ;  /* 0x000000040000795c */ /* 0x000fe20000300000 */
.L_x_2091:
[----:B------:R-:W-:Y:S05]  /*13fe0*/  BSYNC B0 ;  /* 0x0000000000007941 */ /* 0x000fea0003800000 */
.L_x_2090:
[----:B------:R-:W2:Y:S01]  /*13ff0*/  LDL.64 R6, [R1+0x40] ;  /* 0x0000400001067983 */ /* 0x000ea20000100a00 */
[----:B-----5:R-:W-:Y:S02]  /*14000*/  SHF.L.U32 R8, R11, 0x1f, RZ ;  /* 0x0000001f0b087819 */ /* 0x020fe400000006ff */
[----:B--2---:R-:W-:-:S05]  /*14010*/  MOV R7, R6 ;  /* 0x0000000600077202 */ /* 0x004fca0000000f00 */
[----:B------:R-:W-:-:S04]  /*14020*/  IMAD R5, R5, 0x8, R7 ;  /* 0x0000000805057824 */ /* 0x000fc800078e0207 */
[----:B------:R1:W2:Y:S01]  /*14030*/  SYNCS.PHASECHK.TRANS64.TRYWAIT P1, [R5+URZ], R8 ;  /* 0x00000008050075a7 */ /* 0x0002a2000802017f */
[----:B------:R1:W5:Y:S04]  /*14040*/  LD.E R4, desc[UR48][R2.64] ;  /* 0x0000003002047980 */ /* 0x000368000c101900 */
[----:B------:R1:W5:Y:S01]  /*14050*/  LD.E R6, desc[UR48][R2.64+0x4] ;  /* 0x0000043002067980 */ /* 0x000362000c101900 */
[----:B------:R-:W-:Y:S04]  /*14060*/  BSSY B0, `(.L_x_2092) ;  /* 0x0000003000007945 */ /* 0x000fe80003800000 */
[----:B------:R-:W-:Y:S05]  /*14070*/  @!P2 BRA `(.L_x_2093) ;  /* 0x000000000004a947 */ /* 0x000fea0003800000 */
[----:B------:R-:W-:Y:S01]  /*14080*/  BPT.TRAP 0x1 ;  /* 0x000000040000795c */ /* 0x000fe20000300000 */
.L_x_2093:
[----:B------:R-:W-:Y:S05]  /*14090*/  BSYNC B0 ;  /* 0x0000000000007941 */ /* 0x000fea0003800000 */
.L_x_2092:
[----:B------:R-:W-:Y:S04]  /*140a0*/  BSSY B0, `(.L_x_2094) ;  /* 0x0000006000007945 */ /* 0x000fe80003800000 */
[----:B--2---:R-:W-:Y:S05]  /*140b0*/  @P1 BRA `(.L_x_2095) ;  /* 0x0000000000101947 */ /* 0x004fea0003800000 */
[----:B-----5:R-:W-:Y:S01]  /*140c0*/  IMAD R4, R4, 0x8, R7 ;  /* 0x0000000804047824 */ /* 0x020fe200078e0207 */
[----:B-1----:R-:W-:-:S04]  /*140d0*/  SHF.L.U32 R5, R6, 0x1f, RZ ;  /* 0x0000001f06057819 */ /* 0x002fc800000006ff */
[----:B------:R-:W1:Y:S02]  /*140e0*/  SYNCS.PHASECHK.TRANS64.TRYWAIT P1, [R4+URZ], R5 ;  /* 0x00000005040075a7 */ /* 0x000e64000802017f */
[----:B-1----:R-:W-:Y:S05]  /*140f0*/  @!P1 BRA `(.L_x_2096) ;  /* 0x0000014000a09947 */ /* 0x002fea0003800000 */
.L_x_2095:
[----:B------:R-:W-:Y:S05]  /*14100*/  BSYNC B0 ;  /* 0x0000000000007941 */ /* 0x000fea0003800000 */
.L_x_2094:
[----:B------:R-:W2:Y:S04]  /*14110*/  LDL R7, [R1+0x90] ;  /* 0x0000900001077983 */ /* 0x000ea80000100800 */
[----:B------:R-:W3:Y:S04]  /*14120*/  LD.E R11, desc[UR48][R2.64] ;  /* 0x00000030020b7980 */ /* 0x000ee8000c101900 */
[----:B------:R-:W3:Y:S04]  /*14130*/  LDL.64 R72, [R1+0x118] ;  /* 0x0001180001487983 */ /* 0x000ee80000100a00 */
[----:B-1---5:R-:W4:Y:S04]  /*14140*/  LDL.64 R4, [R1+0x110] ;  /* 0x0001100001047983 */ /* 0x022f280000100a00 */
[----:B------:R-:W4:Y:S04]  /*14150*/  LDL.64 R8, [R1+0x110] ;  /* 0x0001100001087983 */ /* 0x000f280000100a00 */
[----:B------:R-:W4:Y:S04]  /*14160*/  LDL.64 R12, [R1+0x110] ;  /* 0x00011000010c7983 */ /* 0x000f280000100a00 */
[----:B------:R-:W4:Y:S01]  /*14170*/  LDL.64 R14, [R1+0x110] ;  /* 0x00011000010e7983 */ /* 0x000f220000100a00 */
[----:B------:R-:W-:Y:S05]  /*14180*/  WARPSYNC.ALL ;  /* 0x0000000000007948 */ /* 0x000fea0003800000 */
[----:B------:R-:W-:Y:S01]  /*14190*/  WARPGROUP.ARRIVE ;  /* 0x00000000000079c5 */ /* 0x000fe20000000000 */
[----:B------:R-:W4:Y:S01]  /*141a0*/  LDL.64 R18, [R1+0x110] ;  /* 0x0001100001127983 */ /* 0x000f220000100a00 */
[----:B--2---:R-:W-:Y:S01]  /*141b0*/  ISETP.NE.U32.AND P1, PT, R7, RZ, PT ;  /* 0x000000ff0700720c */ /* 0x004fe20003f25070 */
[----:B---3--:R-:W-:-:S02]  /*141c0*/  IMAD R6, R11, 0xc00, R72 ;  /* 0x00000c000b067824 */ /* 0x008fc400078e0248 */
[----:B------:R-:W-:Y:S01]  /*141d0*/  IMAD.MOV.U32 R7, RZ, RZ, R73 ;  /* 0x000000ffff077224 */ /* 0x000fe200078e0049 */
[----:B----4-:R-:W-:Y:S02]  /*141e0*/  R2UR UR4, R4 ;  /* 0x00000000040472ca */ /* 0x010fe400000e0000 */
[----:B------:R-:W-:Y:S02]  /*141f0*/  R2UR UR6, R6 ;  /* 0x00000000060672ca */ /* 0x000fe400000e0000 */
[----:B------:R-:W-:Y:S02]  /*14200*/  R2UR UR7, R7 ;  /* 0x00000000070772ca */ /* 0x000fe400000e0000 */
[----:B------:R-:W-:-:S03]  /*14210*/  R2UR UR5, R5 ;  /* 0x00000000050572ca */ /* 0x000fc600000e0000 */
[----:B------:R-:W-:-:S10]  /*14220*/  VOTEU.ANY UP0, P1 ;  /* 0x00000000003f7886 */ /* 0x000fd40000800100 */
        /* <DEDUP_REMOVED lines=186> */
[----:B------:R-:W3:Y:S04]  /*14dd0*/  LDL.64 R8, [R1+0x170] ;  /* 0x0001700001087983 */ /* 0x000ee80000100a00 */
[----:B------:R-:W4:Y:S04]  /*14de0*/  LDL R11, [R194] ;  /* 0x00000000c20b7983 */ /* 0x000f280000100800 */
[----:B--2---:R-:W2:Y:S04]  /*14df0*/  LDL R4, [R194+0x24] ;  /* 0x00002400c2047983 */ /* 0x004ea80000100800 */
[----:B------:R-:W4:Y:S04]  /*14e00*/  LDL R12, [R1+0x70] ;  /* 0x00007000010c7983 */ /* 0x000f280000100800 */
[----:B------:R-:W4:Y:S04]  /*14e10*/  LDL R6, [R194+0x18] ;  /* 0x00001800c2067983 */ /* 0x000f280000100800 */
[----:B------:R-:W4:Y:S04]  /*14e20*/  LDL R5, [R194+0x4] ;  /* 0x00000400c2057983 */ /* 0x000f280000100800 */
[----:B------:R-:W4:Y:S04]  /*14e30*/  LDL R18, [R194+0xc] ;  /* 0x00000c00c2127983 */ /* 0x000f280000100800 */
[----:B------:R-:W4:Y:S04]  /*14e40*/  LDL R15, [R194+0x10] ;  /* 0x00001000c20f7983 */ /* 0x000f280000100800 */
[----:B------:R-:W4:Y:S04]  /*14e50*/  LDL R7, [R194+0x14] ;  /* 0x00001400c2077983 */ /* 0x000f280000100800 */
[----:B---3--:R-:W3:Y:S01]  /*14e60*/  LD.E R8, desc[UR48][R8.64] ;  /* 0x0000003008087980 */ /* 0x008ee2000c101900 */
[----:B--2---:R-:W-:-:S03]  /*14e70*/  ISETP.NE.AND P1, PT, R4, 0x1, PT ;  /* 0x000000010400780c */ /* 0x004fc60003f25270 */
[----:B------:R-:W2:Y:S10]  /*14e80*/  LDL R4, [R194+0x8] ;  /* 0x00000800c2047983 */ /* 0x000eb40000100800 */
[----:B------:R-:W2:Y:S04]  /*14e90*/  @P1 LDL R13, [R194+0x28] ;  /* 0x00002800c20d1983 */ /* 0x000ea80000100800 */
[----:B------:R-:W2:Y:S01]  /*14ea0*/  @P1 LDL R14, [R194+0x2c] ;  /* 0x00002c00c20e1983 */ /* 0x000ea20000100800 */
[----:B----4-:R-:W-:Y:S01]  /*14eb0*/  ISETP.GE.AND P2, PT, R6, 0x1, PT ;  /* 0x000000010600780c */ /* 0x010fe20003f46270 */
[----:B------:R-:W-:Y:S01]  /*14ec0*/  BSSY B0, `(.L_x_2097) ;  /* 0x00000a6000007945 */ /* 0x000fe20003800000 */
[-C--:B---3--:R-:W-:Y:S01]  /*14ed0*/  FMUL.FTZ R9, R26, R8.reuse ;  /* 0x000000081a097220 */ /* 0x088fe20000410000 */
[----:B------:R-:W-:Y:S01]  /*14ee0*/  SHF.R.S32.HI R26, RZ, 0x1f, R11 ;  /* 0x0000001fff1a7819 */ /* 0x000fe2000001140b */
[-C--:B------:R-:W-:Y:S01]  /*14ef0*/  FMUL.FTZ R20, R30, R8.reuse ;  /* 0x000000081e147220 */ /* 0x080fe20000410000 */
[----:B------:R-:W-:-:S02]  /*14f00*/  FMUL.FTZ R30, R32, R8 ;  /* 0x00000008201e7220 */ /* 0x000fc40000410000 */
[----:B------:R-:W-:Y:S01]  /*14f10*/  LEA.HI R32, R26, R11, RZ, 0x7 ;  /* 0x0000000b1a207211 */ /* 0x000fe200078f38ff */
[----:B------:R-:W-:-:S03]  /*14f20*/  FMUL.FTZ R109, R34, R8 ;  /* 0x00000008226d7220 */ /* 0x000fc60000410000 */
[----:B------:R-:W-:Y:S01]  /*14f30*/  LOP3.LUT R34, R32, 0xffffff80, RZ, 0xc0, !PT ;  /* 0xffffff8020227812 */ /* 0x000fe200078ec0ff */
[----:B------:R-:W-:-:S04]  /*14f40*/  FMUL.FTZ R21, R31, R8 ;  /* 0x000000081f157220 */ /* 0x000fc80000410000 */
[----:B------:R-:W-:Y:S02]  /*14f50*/  IMAD.IADD R34, R11, 0x1, -R34 ;  /* 0x000000010b227824 */ /* 0x000fe400078e0a22 */
[-C--:B------:R-:W-:Y:S01]  /*14f60*/  FMUL.FTZ R31, R33, R8.reuse ;  /* 0x00000008211f7220 */ /* 0x080fe20000410000 */
[-C--:B------:R-:W-:Y:S01]  /*14f70*/  FMUL.FTZ R137, R38, R8.reuse ;  /* 0x0000000826897220 */ /* 0x080fe20000410000 */
[----:B------:R-:W-:Y:S02]  /*14f80*/  LEA.HI R38, R26, R11, RZ, 0x2 ;  /* 0x0000000b1a267211 */ /* 0x000fe400078f10ff */
[----:B------:R-:W-:Y:S01]  /*14f90*/  SHF.R.S32.HI R33, RZ, 0x1f, R34 ;  /* 0x0000001fff217819 */ /* 0x000fe20000011422 */
[-C--:B------:R-:W-:Y:S01]  /*14fa0*/  FMUL.FTZ R117, R35, R8.reuse ;  /* 0x0000000823757220 */ /* 0x080fe20000410000 */
[-C--:B------:R-:W-:Y:S01]  /*14fb0*/  FMUL.FTZ R36, R36, R8.reuse ;  /* 0x0000000824247220 */ /* 0x080fe20000410000 */
[----:B------:R-:W-:Y:S01]  /*14fc0*/  FMUL.FTZ R37, R37, R8 ;  /* 0x0000000825257220 */ /* 0x000fe20000410000 */
[----:B------:R-:W-:-:S02]  /*14fd0*/  LEA.HI R35, R33, R34, RZ, 0x2 ;  /* 0x0000002221237211 */ /* 0x000fc400078f10ff */
[----:B------:R-:W-:Y:S01]  /*14fe0*/  LOP3.LUT R38, R38, 0xfffffffc, RZ, 0xc0, !PT ;  /* 0xfffffffc26267812 */ /* 0x000fe200078ec0ff */
[----:B------:R3:W4:Y:S01]  /*14ff0*/  MUFU.TANH R75, R36 ;  /* 0x00000024004b7308 */ /* 0x0007220000002400 */
[----:B------:R-:W-:-:S03]  /*15000*/  LEA.HI R33, R33, R34, RZ, 0x5 ;  /* 0x0000002221217211 */ /* 0x000fc600078f28ff */
[----:B------:R-:W-:-:S04]  /*15010*/  IMAD.IADD R38, R11, 0x1, -R38 ;  /* 0x000000010b267824 */ /* 0x000fc800078e0a26 */
[----:B------:R0:W1:Y:S01]  /*15020*/  MUFU.TANH R76, R37 ;  /* 0x00000025004c7308 */ /* 0x0000620000002400 */
[--C-:B---3--:R-:W-:Y:S02]  /*15030*/  SHF.R.S32.HI R36, RZ, 0x2, R35.reuse ;  /* 0x00000002ff247819 */ /* 0x108fe40000011423 */
[----:B------:R-:W-:Y:S02]  /*15040*/  SHF.R.S32.HI R11, RZ, 0x7, R32 ;  /* 0x00000007ff0b7819 */ /* 0x000fe40000011420 */
[----:B0-----:R-:W-:-:S04]  /*15050*/  SHF.R.S32.HI R37, RZ, 0x1f, R35 ;  /* 0x0000001fff257819 */ /* 0x001fc80000011423 */
[----:B------:R-:W-:Y:S02]  /*15060*/  LEA.HI R37, R37, R36, RZ, 0x3 ;  /* 0x0000002425257211 */ /* 0x000fe400078f18ff */
[----:B------:R-:W-:Y:S02]  /*15070*/  LEA.HI R32, R32, R11, RZ, 0x1 ;  /* 0x0000000b20207211 */ /* 0x000fe400078f08ff */
[----:B------:R-:W-:Y:S02]  /*15080*/  LOP3.LUT R37, R37, 0xfffffff8, RZ, 0xc0, !PT ;  /* 0xfffffff825257812 */ /* 0x000fe400078ec0ff */
[----:B------:R-:W-:Y:S02]  /*15090*/  SHF.R.S32.HI R33, RZ, 0x5, R33 ;  /* 0x00000005ff217819 */ /* 0x000fe40000011421 */
[----:B------:R-:W-:Y:S01]  /*150a0*/  LOP3.LUT R32, R32, 0x3fffffe, RZ, 0xc0, !PT ;  /* 0x03fffffe20207812 */ /* 0x000fe200078ec0ff */
[----:B------:R-:W-:Y:S01]  /*150b0*/  IMAD.IADD R37, R36, 0x1, -R37 ;  /* 0x0000000124257824 */ /* 0x000fe200078e0a25 */
[----:B------:R-:W-:Y:S01]  /*150c0*/  LEA.HI R36, R38, R38, RZ, 0x1 ;  /* 0x0000002626247211 */ /* 0x000fe200078f08ff */
[----:B------:R-:W-:-:S02]  /*150d0*/  IMAD R12, R12, 0x8, R33 ;  /* 0x000000080c0c7824 */ /* 0x000fc400078e0221 */
[----:B------:R-:W-:Y:S01]  /*150e0*/  IMAD.IADD R32, R11, 0x1, -R32 ;  /* 0x000000010b207824 */ /* 0x000fe200078e0a20 */
[----:B------:R-:W-:Y:S01]  /*150f0*/  LOP3.LUT R11, R36, 0x1ffffffe, RZ, 0xc0, !PT ;  /* 0x1ffffffe240b7812 */ /* 0x000fe200078ec0ff */
[----:B------:R-:W-:-:S04]  /*15100*/  IMAD.U32 R37, R12, 0x10, R37 ;  /* 0x000000100c257824 */ /* 0x000fc800078e0025 */
[----:B------:R-:W-:Y:S02]  /*15110*/  IMAD.IADD R11, R38, 0x1, -R11 ;  /* 0x00000001260b7824 */ /* 0x000fe400078e0a0b */
[----:B------:R-:W-:-:S04]  /*15120*/  IMAD R32, R32, 0x40, R37 ;  /* 0x0000004020207824 */ /* 0x000fc800078e0225 */
[----:B------:R-:W-:-:S04]  /*15130*/  IMAD R32, R11, 0x8, R32 ;  /* 0x000000080b207824 */ /* 0x000fc800078e0220 */
[----:B--2---:R-:W-:-:S05]  /*15140*/  @P1 IMAD.HI.U32 R13, R32, R13, RZ ;  /* 0x0000000d200d1227 */ /* 0x004fca00078e00ff */
[----:B------:R-:W-:Y:S01]  /*15150*/  @P1 SHF.R.U32.HI R32, RZ, R14, R13 ;  /* 0x0000000eff201219 */ /* 0x000fe2000001160d */
[----:B------:R-:W-:Y:S01]  /*15160*/  IMAD.MOV.U32 R11, RZ, RZ, -0x60 ;  /* 0xffffffa0ff0b7424 */ /* 0x000fe200078e00ff */
[----:B------:R-:W-:-:S03]  /*15170*/  LOP3.LUT R35, R35, 0x7ffffffc, RZ, 0xc0, !PT ;  /* 0x7ffffffc23237812 */ /* 0x000fc600078ec0ff */
[----:B------:R-:W0:Y:S01]  /*15180*/  SHFL.IDX PT, R33, R32, RZ, 0x1c1f ;  /* 0x001c1fff20217589 */ /* 0x000e2200000e0000 */
        /* <DEDUP_REMOVED lines=32> */
[-C--:B------:R-:W-:Y:S01]  /*15390*/  FMUL.FTZ R147, R70, R8.reuse ;  /* 0x0000000846937220 */ /* 0x080fe20000410000 */
[----:B------:R-:W-:Y:S02]  /*153a0*/  IMAD R12, R10, R11, 0x1 ;  /* 0x000000010a0c7424 */ /* 0x000fe400078e020b */
[-C--:B------:R-:W-:Y:S01]  /*153b0*/  FMUL.FTZ R149, R71, R8.reuse ;  /* 0x0000000847957220 */ /* 0x080fe20000410000 */
[-C--:B------:R-:W-:Y:S01]  /*153c0*/  FMUL.FTZ R49, R49, R8.reuse ;  /* 0x0000000831317220 */ /* 0x080fe20000410000 */
[-C--:B------:R-:W-:Y:S01]  /*153d0*/  FMUL.FTZ R53, R53, R8.reuse ;  /* 0x0000000835357220 */ /* 0x080fe20000410000 */
[-C--:B------:R-:W-:Y:S01]  /*153e0*/  FMUL.FTZ R61, R61, R8.reuse ;  /* 0x000000083d3d7220 */ /* 0x080fe20000410000 */
[-C--:B------:R-:W-:Y:S01]  /*153f0*/  FMUL.FTZ R65, R65, R8.reuse ;  /* 0x0000000841417220 */ /* 0x080fe20000410000 */
[----:B------:R-:W-:Y:S01]  /*15400*/  FMUL.FTZ R68, R68, R8 ;  /* 0x0000000844447220 */ /* 0x000fe20000410000 */
[----:B------:R-:W-:Y:S01]  /*15410*/  IMAD R12, R35, -0x2, R12 ;  /* 0xfffffffe230c7824 */ /* 0x000fe200078e020c */
[----:B------:R-:W2:Y:S01]  /*15420*/  MUFU.TANH R24, R24 ;  /* 0x0000001800187308 */ /* 0x000ea20000002400 */
[----:B------:R-:W-:-:S03]  /*15430*/  LOP3.LUT R11, RZ, R18, RZ, 0x33, !PT ;  /* 0x00000012ff0b7212 */ /* 0x000fc600078e33ff */
[----:B------:R-:W-:-:S04]  /*15440*/  IADD3 R8, -R5, R12, R4 ;  /* 0x0000000c05087210 */ /* 0x000fc80007ffe104 */
[----:B------:R-:W3:Y:S08]  /*15450*/  MUFU.TANH R72, R72 ;  /* 0x0000004800487308 */ /* 0x000ef00000002400 */
        /* <DEDUP_REMOVED lines=22> */
[----:B------:R-:W0:Y:S08]  /*155c0*/  MUFU.TANH R123, R123 ;  /* 0x0000007b007b7308 */ /* 0x000e300000002400 */
[----:B------:R-:W0:Y:S08]  /*155d0*/  MUFU.TANH R125, R125 ;  /* 0x0000007d007d7308 */ /* 0x000e300000002400 */
[----:B------:R-:W0:Y:S08]  /*155e0*/  MUFU.TANH R52, R52 ;  /* 0x0000003400347308 */ /* 0x000e300000002400 */
[----:B------:R0:W0:Y:S08]  /*155f0*/  MUFU.TANH R42, R53 ;  /* 0x00000035002a7308 */ /* 0x0000300000002400 */
        /* <DEDUP_REMOVED lines=14> */
[----:B------:R0:W0:Y:S08]  /*156e0*/  MUFU.TANH R13, R68 ;  /* 0x00000044000d7308 */ /* 0x0000300000002400 */
[----:B------:R-:W0:Y:S08]  /*156f0*/  MUFU.TANH R69, R69 ;  /* 0x0000004500457308 */ /* 0x000e300000002400 */
[----:B------:R-:W0:Y:S08]  /*15700*/  MUFU.TANH R147, R147 ;  /* 0x0000009300937308 */ /* 0x000e300000002400 */
[----:B------:R-:W1:Y:S01]  /*15710*/  MUFU.TANH R149, R149 ;  /* 0x0000009500957308 */ /* 0x000e620000002400 */
[----:B------:R-:W-:-:S02]  /*15720*/  IMAD.IADD R18, R8, 0x1, R15 ;  /* 0x0000000108127824 */ /* 0x000fc400078e020f */
[----:B------:R-:W-:Y:S02]  /*15730*/  IMAD.IADD R34, R8, 0x1, R11 ;  /* 0x0000000108227824 */ /* 0x000fe400078e020b */
[----:B------:R-:W-:Y:S02]  /*15740*/  IMAD R36, R10, -0x60, R7 ;  /* 0xffffffa00a247824 */ /* 0x000fe400078e0207 */
[----:B------:R-:W-:Y:S02]  /*15750*/  VIADD R38, R12, 0xffffffff ;  /* 0xffffffff0c267836 */ /* 0x000fe40000000000 */
[--C-:B0-----:R-:W-:Y:S02]  /*15760*/  IMAD.IADD R11, R18, 0x1, R33.reuse ;  /* 0x00000001120b7824 */ /* 0x101fe400078e0221 */
        /* <DEDUP_REMOVED lines=14> */
.L_x_2102:
[----:B------:R-:W-:Y:S05]  /*15850*/  BSYNC B2 ;  /* 0x0000000000027941 */ /* 0x000fea0003800000 */
.L_x_2101:
[----:B------:R-:W-:Y:S01]  /*15860*/  LOP3.LUT R7, RZ, R7, RZ, 0x33, !PT ;  /* 0x00000007ff077212 */ /* 0x000fe200078e33ff */
[----:B------:R-:W-:Y:S06]  /*15870*/  BRA `(.L_x_2103) ;  /* 0x0000000000187947 */ /* 0x000fec0003800000 */
.L_x_2100:
[----:B------:R-:W-:-:S13]  /*15880*/  ISETP.NE.AND P1, PT, R6, 0x1, PT ;  /* 0x000000010600780c */ /* 0x000fda0003f25270 */
[----:B------:R-:W-:Y:S05]  /*15890*/  @!P1 BRA `(.L_x_2103) ;  /* 0x0000000000109947 */ /* 0x000fea0003800000 */
[----:B------:R-:W2:Y:S04]  /*158a0*/  LDL R12, [R194+0x1c] ;  /* 0x00001c00c20c7983 */ /* 0x000ea80000100800 */
[----:B------:R-:W3:Y:S01]  /*158b0*/  LDL R14, [R194+0x20] ;  /* 0x00002000c20e7983 */ /* 0x000ee20000100800 */
[----:B--2---:R-:W-:-:S05]  /*158c0*/  IMAD.HI.U32 R7, R7, R12, RZ ;  /* 0x0000000c07077227 */ /* 0x004fca00078e00ff */
[----:B---3--:R-:W-:-:S07]  /*158d0*/  SHF.R.U32.HI R7, RZ, R14, R7 ;  /* 0x0000000eff077219 */ /* 0x008fce0000011607 */
.L_x_2103:
[----:B------:R-:W-:Y:S05]  /*158e0*/  BSYNC B1 ;  /* 0x0000000000017941 */ /* 0x000fea0003800000 */
.L_x_2099:
[----:B------:R-:W-:-:S05]  /*158f0*/  IMAD R7, R6, R7, R38 ;  /* 0x0000000706077224 */ /* 0x000fca00078e0226 */
[----:B------:R-:W-:Y:S02]  /*15900*/  VIMNMX R8, R8, R7, !PT ;  /* 0x0000000708087248 */ /* 0x000fe40007fe0100 */
[----:B------:R-:W-:-:S07]  /*15910*/  VIADDMNMX R11, R7, R6, R11, PT ;  /* 0x00000006070b7246 */ /* 0x000fce000380010b */
.L_x_2098:
[----:B------:R-:W-:Y:S05]  /*15920*/  BSYNC B0 ;  /* 0x0000000000007941 */ /* 0x000fea0003800000 */
.L_x_2097:
[C---:B------:R-:W-:Y:S01]  /*15930*/  ISETP.GE.AND P1, PT, R36.reuse, 0x2, PT ;  /* 0x000000022400780c */ /* 0x040fe20003f26270 */
[----:B------:R-:W-:Y:S01]  /*15940*/  BSSY B0, `(.L_x_2104) ;  /* 0x0000091000007945 */ /* 0x000fe20003800000 */
[----:B------:R-:W-:Y:S02]  /*15950*/  ISETP.GE.AND P5, PT, R36, 0xa, PT ;  /* 0x0000000a2400780c */ /* 0x000fe40003fa6270 */
        /* <DEDUP_REMOVED lines=9> */
[----:B------:R-:W-:-:S02]  /*159f0*/  FSEL R65, R74, -INF , !P3 ;  /* 0xff8000004a417808 */ /* 0x000fc40005800000 */
        /* <DEDUP_REMOVED lines=18> */
[C---:B------:R-:W-:Y:S02]  /*15b20*/  ISETP.LT.OR P3, PT, R11.reuse, 0x1a, P3 ;  /* 0x0000001a0b00780c */ /* 0x040fe40001f61670 */
[----:B------:R-:W-:Y:S02]  /*15b30*/  ISETP.GE.AND P4, PT, R36, 0x21, PT ;  /* 0x000000212400780c */ /* 0x000fe40003f86270 */
[----:B-1----:R-:W-:Y:S02]  /*15b40*/  FSEL R59, R76, -INF , !P3 ;  /* 0xff8000004c3b7808 */ /* 0x002fe40005800000 */
        /* <DEDUP_REMOVED lines=83> */
[----:B------:R-:W-:Y:S01]  /*16080*/  ISETP.GE.AND P6, PT, R6, 0x1, PT ;  /* 0x000000010600780c */ /* 0x000fe20003fc6270 */
[--C-:B0-----:R-:W-:Y:S02]  /*16090*/  IMAD.IADD R69, R18, 0x1, R11.reuse ;  /* 0x0000000112457824 */ /* 0x101fe400078e020b */
[----:B------:R-:W-:-:S10]  /*160a0*/  IMAD.IADD R8, R34, 0x1, R11 ;  /* 0x0000000122087824 */ /* 0x000fd400078e020b */
        /* <DEDUP_REMOVED lines=13> */
.L_x_2109:
[----:B------:R-:W-:Y:S05]  /*16180*/  BSYNC B2 ;  /* 0x0000000000027941 */ /* 0x000fea0003800000 */
.L_x_2108:
[----:B------:R-:W-:Y:S01]  /*16190*/  LOP3.LUT R5, RZ, R5, RZ, 0x33, !PT ;  /* 0x00000005ff057212 */ /* 0x000fe200078e33ff */
[----:B------:R-:W-:Y:S06]  /*161a0*/  BRA `(.L_x_2110) ;  /* 0x0000000000187947 */ /* 0x000fec0003800000 */
.L_x_2107:
[----:B------:R-:W-:-:S13]  /*161b0*/  ISETP.NE.AND P6, PT, R6, 0x1, PT ;  /* 0x000000010600780c */ /* 0x000fda0003fc5270 */
[----:B------:R-:W-:Y:S05]  /*161c0*/  @!P6 BRA `(.L_x_2110) ;  /* 0x000000000010e947 */ /* 0x000fea0003800000 */
[----:B------:R-:W2:Y:S04]  /*161d0*/  LDL R4, [R194+0x1c] ;  /* 0x00001c00c2047983 */ /* 0x000ea80000100800 */
[----:B------:R-:W3:Y:S01]  /*161e0*/  LDL R12, [R194+0x20] ;  /* 0x00002000c20c7983 */ /* 0x000ee20000100800 */
[----:B--2---:R-:W-:-:S05]  /*161f0*/  IMAD.HI.U32 R5, R5, R4, RZ ;  /* 0x0000000405057227 */ /* 0x004fca00078e00ff */
[----:B---3--:R-:W-:-:S07]  /*16200*/  SHF.R.U32.HI R5, RZ, R12, R5 ;  /* 0x0000000cff057219 */ /* 0x008fce0000011605 */
.L_x_2110:
[----:B------:R-:W-:Y:S05]  /*16210*/  BSYNC B1 ;  /* 0x0000000000017941 */ /* 0x000fea0003800000 */
.L_x_2106:
[----:B------:R-:W-:-:S05]  /*16220*/  IMAD R5, R6, R5, R38 ;  /* 0x0000000506057224 */ /* 0x000fca00078e0226 */
[----:B------:R-:W-:Y:S02]  /*16230*/  VIADDMNMX R69, R5, R6, R69, PT ;  /* 0x0000000605457246 */ /* 0x000fe40003800145 */
[----:B------:R-:W-:-:S07]  /*16240*/  VIMNMX R8, R8, R5, !PT ;  /* 0x0000000508087248 */ /* 0x000fce0007fe0100 */
.L_x_2105:
[----:B------:R-:W-:Y:S05]  /*16250*/  BSYNC B0 ;  /* 0x0000000000007941 */ /* 0x000fea0003800000 */
.L_x_2104:
[----:B------:R-:W2:Y:S01]  /*16260*/  LD.E.64 R4, desc[UR48][R16.64+0x440] ;  /* 0x0004403010047980 */ /* 0x000ea2000c101b00 */
[C---:B------:R-:W-:Y:S02]  /*16270*/  ISETP.GT.AND P1, PT, R8.reuse, 0x1, !P1 ;  /* 0x000000010800780c */ /* 0x040fe40004f24270 */
[----:B------:R-:W-:Y:S01]  /*16280*/  ISETP.GT.AND P2, PT, R8, 0x8, !P2 ;  /* 0x000000080800780c */ /* 0x000fe20005744270 */
[----:B------:R-:W3:Y:S01]  /*16290*/  LD.E R34, desc[UR48][R16.64+0x270] ;  /* 0x0002703010227980 */ /* 0x000ee2000c101900 */
[C---:B------:R-:W-:Y:S02]  /*162a0*/  ISETP.LT.OR P1, PT, R69.reuse, 0x2, P1 ;  /* 0x000000024500780c */ /* 0x040fe40000f21670 */
[----:B------:R-:W-:Y:S01]  /*162b0*/  ISETP.LT.OR P2, PT, R69, 0x9, P2 ;  /* 0x000000094500780c */ /* 0x000fe20001741670 */
[----:B------:R-:W4:Y:S01]  /*162c0*/  LD.E R38, desc[UR48][R16.64+0x294] ;  /* 0x0002943010267980 */ /* 0x000f22000c101900 */
[----:B------:R-:W-:Y:S02]  /*162d0*/  FSEL R87, R19, -INF , !P1 ;  /* 0xff80000013577808 */ /* 0x000fe40004800000 */
[----:B------:R-:W-:Y:S01]  /*162e0*/  ISETP.NE.AND P1, PT, R46, RZ, PT ;  /* 0x000000ff2e00720c */ /* 0x000fe20003f25270 */
[----:B------:R-:W5:Y:S01]  /*162f0*/  LD.E R64, desc[UR48][R16.64+0x238] ;  /* 0x0002383010407980 */ /* 0x000f62000c101900 */
[----:B------:R-:W-:-:S02]  /*16300*/  FSEL R91, R20, -INF , !P2 ;  /* 0xff800000145b7808 */ /* 0x000fc40005000000 */
[----:B------:R-:W-:Y:S01]  /*16310*/  ISETP.GT.AND P1, PT, R8, 0x9, !P1 ;  /* 0x000000090800780c */ /* 0x000fe20004f24270 */
[----:B------:R-:W5:Y:S01]  /*16320*/  LD.E R46, desc[UR48][R16.64+0x2d0] ;  /* 0x0002d030102e7980 */ /* 0x000f62000c101900 */
[----:B------:R-:W-:Y:S02]  /*16330*/  ISETP.NE.AND P2, PT, R54, RZ, PT ;  /* 0x000000ff3600720c */ /* 0x000fe40003f45270 */
[----:B------:R-:W-:Y:S01]  /*16340*/  ISETP.LT.OR P1, PT, R69, 0xa, P1 ;  /* 0x0000000a4500780c */ /* 0x000fe20000f21670 */
[----:B------:R-:W5:Y:S01]  /*16350*/  LD.E R54, desc[UR48][R16.64+0x320] ;  /* 0x0003203010367980 */ /* 0x000f62000c101900 */
[----:B------:R-:W-:Y:S02]  /*16360*/  ISETP.NE.AND P6, PT, R58, RZ, PT ;  /* 0x000000ff3a00720c */ /* 0x000fe40003fc5270 */
[----:B------:R-:W-:Y:S01]  /*16370*/  FSEL R99, R21, -INF , !P1 ;  /* 0xff80000015637808 */ /* 0x000fe20004800000 */
[----:B------:R-:W5:Y:S01]  /*16380*/  LD.E R76, desc[UR48][R16.64+0x25c] ;  /* 0x00025c30104c7980 */ /* 0x000f62000c101900 */
[----:B------:R-:W-:-:S02]  /*16390*/  ISETP.NE.AND P1, PT, R50, RZ, PT ;  /* 0x000000ff3200720c */ /* 0x000fc40003f25270 */
[C---:B------:R-:W-:Y:S01]  /*163a0*/  ISETP.GT.AND P3, PT, R8.reuse, 0x50, !P3 ;  /* 0x000000500800780c */ /* 0x040fe20005f64270 */
[----:B------:R-:W5:Y:S01]  /*163b0*/  LD.E R50, desc[UR48][R16.64+0x2d4] ;  /* 0x0002d43010327980 */ /* 0x000f62000c101900 */
[C---:B------:R-:W-:Y:S02]  /*163c0*/  ISETP.GT.AND P1, PT, R8.reuse, 0x10, !P1 ;  /* 0x000000100800780c */ /* 0x040fe40004f24270 */
[C---:B------:R-:W-:Y:S01]  /*163d0*/  ISETP.GT.AND P4, PT, R8.reuse, 0x51, !P4 ;  /* 0x000000510800780c */ /* 0x040fe20006784270 */
[----:B------:R-:W5:Y:S01]  /*163e0*/  LD.E R74, desc[UR48][R16.64+0x268] ;  /* 0x00026830104a7980 */ /* 0x000f62000c101900 */
[----:B------:R-:W-:Y:S02]  /*163f0*/  ISETP.LT.OR P1, PT, R69, 0x11, P1 ;  /* 0x000000114500780c */ /* 0x000fe40000f21670 */
[----:B------:R-:W-:Y:S01]  /*16400*/  ISETP.GT.AND P5, PT, R8, 0x58, !P5 ;  /* 0x000000580800780c */ /* 0x000fe20006fa4270 */
[----:B------:R-:W5:Y:S01]  /*16410*/  LD.E R72, desc[UR48][R16.64+0x26c] ;  /* 0x00026c3010487980 */ /* 0x000f62000c101900 */
[----:B------:R-:W-:-:S02]  /*16420*/  FSEL R109, R109, -INF , !P1 ;  /* 0xff8000006d6d7808 */ /* 0x000fc40004800000 */
[----:B------:R-:W-:Y:S01]  /*16430*/  ISETP.NE.AND P1, PT, R30, RZ, PT ;  /* 0x000000ff1e00720c */ /* 0x000fe20003f25270 */
[----:B------:R-:W5:Y:S03]  /*16440*/  LD.E R88, desc[UR48][R16.64+0x288] ;  /* 0x0002883010587980 */ /* 0x000f66000c101900 */
[C---:B------:R-:W-:Y:S01]  /*16450*/  ISETP.GT.AND P1, PT, R8.reuse, 0x11, !P1 ;  /* 0x000000110800780c */ /* 0x040fe20004f24270 */
[----:B------:R-:W3:Y:S03]  /*16460*/  LD.E R30, desc[UR48][R16.64+0x230] ;  /* 0x00023030101e7980 */ /* 0x000ee6000c101900 */
[----:B------:R-:W-:Y:S01]  /*16470*/  ISETP.LT.OR P1, PT, R69, 0x12, P1 ;  /* 0x000000124500780c */ /* 0x000fe20000f21670 */
[----:B------:R-:W5:Y:S03]  /*16480*/  LD.E R86, desc[UR48][R16.64+0x28c] ;  /* 0x00028c3010567980 */ /* 0x000f66000c101900 */
[----:B------:R-:W-:Y:S01]  /*16490*/  FSEL R117, R117, -INF , !P1 ;  /* 0xff80000075757808 */ /* 0x000fe20004800000 */
[----:B------:R-:W5:Y:S01]  /*164a0*/  LD.E R84, desc[UR48][R16.64+0x298] ;  /* 0x0002983010547980 */ /* 0x000f62000c101900 */
[----:B------:R-:W-:-:S02]  /*164b0*/  ISETP.GT.AND P1, PT, R8, 0x18, !P2 ;  /* 0x000000180800780c */ /* 0x000fc40005724270 */
[----:B------:R-:W-:Y:S01]  /*164c0*/  ISETP.NE.AND P2, PT, R56, RZ, PT ;  /* 0x000000ff3800720c */ /* 0x000fe20003f45270 */
[----:B------:R-:W5:Y:S01]  /*164d0*/  LD.E R82, desc[UR48][R16.64+0x29c] ;  /* 0x00029c3010527980 */ /* 0x000f62000c101900 */
[C---:B------:R-:W-:Y:S02]  /*164e0*/  ISETP.LT.OR P1, PT, R69.reuse, 0x19, P1 ;  /* 0x000000194500780c */ /* 0x040fe40000f21670 */
[----:B------:R-:W-:Y:S01]  /*164f0*/  ISETP.LT.OR P3, PT, R69, 0x51, P3 ;  /* 0x000000514500780c */ /* 0x000fe20001f61670 */
[----:B------:R-:W5:Y:S01]  /*16500*/  LD.E R56, desc[UR48][R16.64+0x310] ;  /* 0x0003103010387980 */ /* 0x000f62000c101900 */
[----:B------:R-:W-:Y:S02]  /*16510*/  FSEL R137, R137, -INF , !P1 ;  /* 0xff80000089897808 */ /* 0x000fe40004800000 */
[----:B------:R-:W-:Y:S01]  /*16520*/  ISETP.GT.AND P1, PT, R8, 0x19, !P6 ;  /* 0x000000190800780c */ /* 0x000fe20007724270 */
[----:B------:R-:W5:Y:S01]  /*16530*/  LD.E R78, desc[UR48][R16.64+0x2a8] ;  /* 0x0002a830104e7980 */ /* 0x000f62000c101900 */
[----:B------:R-:W-:-:S02]  /*16540*/  ISETP.NE.AND P6, PT, R14, RZ, PT ;  /* 0x000000ff0e00720c */ /* 0x000fc40003fc5270 */
[----:B------:R-:W-:Y:S01]  /*16550*/  ISETP.LT.OR P1, PT, R69, 0x1a, P1 ;  /* 0x0000001a4500780c */ /* 0x000fe20000f21670 */
[----:B------:R-:W5:Y:S03]  /*16560*/  LD.E R80, desc[UR48][R16.64+0x2ac] ;  /* 0x0002ac3010507980 */ /* 0x000f66000c101900 */
[----:B------:R-:W-:Y:S01]  /*16570*/  FSEL R135, R135, -INF , !P1 ;  /* 0xff80000087877808 */ /* 0x000fe20004800000 */
[----:B------:R-:W5:Y:S01]  /*16580*/  LD.E R92, desc[UR48][R16.64+0x2b8] ;  /* 0x0002b830105c7980 */ /* 0x000f62000c101900 */
[----:B------:R-:W-:Y:S02]  /*16590*/  ISETP.NE.AND P1, PT, R62, RZ, PT ;  /* 0x000000ff3e00720c */ /* 0x000fe40003f25270 */
[----:B------:R-:W-:Y:S01]  /*165a0*/  ISETP.LT.OR P4, PT, R69, 0x52, P4 ;  /* 0x000000524500780c */ /* 0x000fe20002781670 */
[----:B------:R-:W5:Y:S01]  /*165b0*/  LD.E R62, desc[UR48][R16.64+0x23c] ;  /* 0x00023c30103e7980 */ /* 0x000f62000c101900 */
[----:B------:R-:W-:-:S03]  /*165c0*/  ISETP.GT.AND P1, PT, R8, 0x20, !P1 ;  /* 0x000000200800780c */ /* 0x000fc60004f24270 */
[----:B------:R-:W5:Y:S01]  /*165d0*/  LD.E R90, desc[UR48][R16.64+0x2bc] ;  /* 0x0002bc30105a7980 */ /* 0x000f62000c101900 */
[----:B------:R-:W-:-:S03]  /*165e0*/  ISETP.LT.OR P1, PT, R69, 0x21, P1 ;  /* 0x000000214500780c */ /* 0x000fc60000f21670 */
[----:B------:R-:W5:Y:S01]  /*165f0*/  LD.E R96, desc[UR48][R16.64+0x2cc] ;  /* 0x0002cc3010607980 */ /* 0x000f62000c101900 */
[----:B------:R-:W-:Y:S02]  /*16600*/  FSEL R21, R27, -INF , !P1 ;  /* 0xff8000001b157808 */ /* 0x000fe40004800000 */
[----:B------:R-:W-:Y:S01]  /*16610*/  ISETP.NE.AND P1, PT, R40, RZ, PT ;  /* 0x000000ff2800720c */ /* 0x000fe20003f25270 */
[----:B------:R-:W5:Y:S03]  /*16620*/  LD.E R98, desc[UR48][R16.64+0x2d8] ;  /* 0x0002d83010627980 */ /* 0x000f66000c101900 */
[----:B------:R-:W-:Y:S01]  /*16630*/  ISETP.GT.AND P1, PT, R8, 0x21, !P1 ;  /* 0x000000210800780c */ /* 0x000fe20004f24270 */
[----:B------:R-:W5:Y:S03]  /*16640*/  LD.E R40, desc[UR48][R16.64+0x2a0] ;  /* 0x0002a03010287980 */ /* 0x000f66000c101900 */
[----:B------:R-:W-:Y:S01]  /*16650*/  ISETP.LT.OR P1, PT, R69, 0x22, P1 ;  /* 0x000000224500780c */ /* 0x000fe20000f21670 */
[----:B------:R-:W5:Y:S03]  /*16660*/  LD.E R100, desc[UR48][R16.64+0x2dc] ;  /* 0x0002dc3010647980 */ /* 0x000f66000c101900 */
[----:B------:R-:W-:Y:S01]  /*16670*/  FSEL R11, R28, -INF , !P1 ;  /* 0xff8000001c0b7808 */ /* 0x000fe20004800000 */
[----:B------:R-:W5:Y:S01]  /*16680*/  LD.E R102, desc[UR48][R16.64+0x2e8] ;  /* 0x0002e83010667980 */ /* 0x000f62000c101900 */
[----:B------:R-:W-:-:S02]  /*16690*/  ISETP.NE.AND P1, PT, R66, RZ, PT ;  /* 0x000000ff4200720c */ /* 0x000fc40003f25270 */
[----:B------:R-:W-:Y:S01]  /*166a0*/  FSEL R143, R143, -INF , !P3 ;  /* 0xff8000008f8f7808 */ /* 0x000fe20005800000 */
[----:B------:R-:W5:Y:S01]  /*166b0*/  LD.E R66, desc[UR48][R16.64+0x27c] ;  /* 0x00027c3010427980 */ /* 0x000f62000c101900 */
[----:B------:R-:W-:Y:S02]  /*166c0*/  ISETP.GT.AND P1, PT, R8, 0x28, !P1 ;  /* 0x000000280800780c */ /* 0x000fe40004f24270 */
[C---:B------:R-:W-:Y:S01]  /*166d0*/  ISETP.LT.OR P5, PT, R69.reuse, 0x59, P5 ;  /* 0x000000594500780c */ /* 0x040fe20002fa1670 */
[----:B------:R-:W5:Y:S01]  /*166e0*/  LD.E R104, desc[UR48][R16.64+0x2ec] ;  /* 0x0002ec3010687980 */ /* 0x000f62000c101900 */
[----:B------:R-:W-:Y:S02]  /*166f0*/  ISETP.LT.OR P1, PT, R69, 0x29, P1 ;  /* 0x000000294500780c */ /* 0x000fe40000f21670 */
[----:B------:R-:W-:Y:S01]  /*16700*/  FSEL R145, R145, -INF , !P4 ;  /* 0xff80000091917808 */ /* 0x000fe20006000000 */
[----:B------:R-:W5:Y:S01]  /*16710*/  LD.E R106, desc[UR48][R16.64+0x2f8] ;  /* 0x0002f830106a7980 */ /* 0x000f62000c101900 */
[----:B------:R-:W-:-:S02]  /*16720*/  FSEL R19, R29, -INF , !P1 ;  /* 0xff8000001d137808 */ /* 0x000fc40004800000 */
[----:B------:R-:W-:Y:S01]  /*16730*/  ISETP.NE.AND P1, PT, R44, RZ, PT ;  /* 0x000000ff2c00720c */ /* 0x000fe20003f25270 */
[----:B------:R-:W4:Y:S03]  /*16740*/  LD.E R29, desc[UR48][R16.64+0x42c] ;  /* 0x00042c30101d7980 */ /* 0x000f26000c101900 */
        /* <DEDUP_REMOVED lines=22> */
[----:B------:R-:W-:-:S03]  /*168b0*/  ISETP.NE.AND P1, PT, R70, RZ, PT ;  /* 0x000000ff4600720c */ /* 0x000fc60003f25270 */
        /* <DEDUP_REMOVED lines=21> */
[----:B------:R-:W-:Y:S01]  /*16a10*/  ISETP.GT.AND P1, PT, R8, 0x41, !P2 ;  /* 0x000000410800780c */ /* 0x000fe20005724270 */
[----:B------:R-:W5:Y:S01]  /*16a20*/  LD.E R130, desc[UR48][R16.64+0x36c] ;  /* 0x00036c3010827980 */ /* 0x000f62000c101900 */
[----:B------:R-:W-:Y:S02]  /*16a30*/  ISETP.NE.AND P2, PT, R60, RZ, PT ;  /* 0x000000ff3c00720c */ /* 0x000fe40003f45270 */
[----:B------:R-:W-:Y:S01]  /*16a40*/  ISETP.LT.OR P1, PT, R69, 0x42, P1 ;  /* 0x000000424500780c */ /* 0x000fe20000f21670 */
[----:B------:R-:W5:Y:S03]  /*16a50*/  LD.E R60, desc[UR48][R16.64+0x248] ;  /* 0x00024830103c7980 */ /* 0x000f66000c101900 */
[----:B------:R-:W-:Y:S01]  /*16a60*/  FSEL R129, R129, -INF , !P1 ;  /* 0xff80000081817808 */ /* 0x000fe20004800000 */
[----:B------:R-:W5:Y:S01]  /*16a70*/  LD.E R138, desc[UR48][R16.64+0x378] ;  /* 0x00037830108a7980 */ /* 0x000f62000c101900 */
[----:B------:R-:W-:-:S03]  /*16a80*/  ISETP.GT.AND P1, PT, R8, RZ, !P6 ;  /* 0x000000ff0800720c */ /* 0x000fc60007724270 */
[----:B------:R-:W5:Y:S01]  /*16a90*/  LD.E R142, desc[UR48][R16.64+0x37c] ;  /* 0x00037c30108e7980 */ /* 0x000f62000c101900 */
[----:B------:R-:W-:-:S03]  /*16aa0*/  ISETP.LT.OR P1, PT, R69, 0x1, P1 ;  /* 0x000000014500780c */ /* 0x000fc60000f21670 */
[----:B------:R-:W5:Y:S01]  /*16ab0*/  LD.E R140, desc[UR48][R16.64+0x388] ;  /* 0x00038830108c7980 */ /* 0x000f62000c101900 */
[----:B------:R-:W-:Y:S02]  /*16ac0*/  FSEL R6, R9, -INF , !P1 ;  /* 0xff80000009067808 */ /* 0x000fe40004800000 */
[----:B------:R-:W-:Y:S01]  /*16ad0*/  ISETP.NE.AND P1, PT, R71, RZ, PT ;  /* 0x000000ff4700720c */ /* 0x000fe20003f25270 */
[----:B------:R-:W5:Y:S04]  /*16ae0*/  LD.E R144, desc[UR48][R16.64+0x38c] ;  /* 0x00038c3010907980 */ /* 0x000f68000c101900 */
        /* <DEDUP_REMOVED lines=18> */
[----:B------:R-:W5:Y:S01]  /*16c10*/  LD.E R113, desc[UR48][R16.64+0x400] ;  /* 0x0004003010717980 */ /* 0x000f62000c101900 */
[----:B--2---:R-:W-:-:S03]  /*16c20*/  FMNMX.FTZ R12, R187, R4, !PT ;  /* 0x00000004bb0c7209 */ /* 0x004fc60007810000 */
[----:B------:R-:W2:Y:S01]  /*16c30*/  LD.E R28, desc[UR48][R16.64+0x424] ;  /* 0x00042430101c7980 */ /* 0x000ea2000c101900 */
[----:B------:R-:W-:Y:S02]  /*16c40*/  ISETP.GT.AND P2, PT, R8, 0x49, !P2 ;  /* 0x000000490800780c */ /* 0x000fe40005744270 */
[----:B------:R-:W-:Y:S01]  /*16c50*/  FMNMX.FTZ R12, R67, R12, !PT ;  /* 0x0000000c430c7209 */ /* 0x000fe20007810000 */
[----:B------:R-:W2:Y:S01]  /*16c60*/  LD.E R111, desc[UR48][R16.64+0x404] ;  /* 0x00040430106f7980 */ /* 0x000ea2000c101900 */
[----:B------:R-:W-:Y:S02]  /*16c70*/  ISETP.NE.AND P6, PT, R24, RZ, PT ;  /* 0x000000ff1800720c */ /* 0x000fe40003fc5270 */
[----:B------:R-:W-:Y:S01]  /*16c80*/  FMNMX.FTZ R12, R73, R12, !PT ;  /* 0x0000000c490c7209 */ /* 0x000fe20007810000 */
[----:B------:R-:W2:Y:S03]  /*16c90*/  LD.E R24, desc[UR48][R16.64+0x234] ;  /* 0x0002343010187980 */ /* 0x000ea6000c101900 */
        /* <DEDUP_REMOVED lines=22> */
[----:B------:R-:W-:-:S04]  /*16e00*/  FMNMX.FTZ R12, R35, R12, !PT ;  /* 0x0000000c230c7209 */ /* 0x000fc80007810000 */
[----:B------:R-:W-:-:S04]  /*16e10*/  FMNMX.FTZ R12, R31, R12, !PT ;  /* 0x0000000c1f0c7209 */ /* 0x000fc80007810000 */
[----:B------:R-:W-:Y:S02]  /*16e20*/  FMNMX.FTZ R12, R33, R12, !PT ;  /* 0x0000000c210c7209 */ /* 0x000fe40007810000 */
[----:B------:R-:W-:Y:S02]  /*16e30*/  FMNMX.FTZ R14, R6, R5, !PT ;  /* 0x00000005060e7209 */ /* 0x000fe40007810000 */
[----:B------:R-:W-:Y:S02]  /*16e40*/  FMNMX.FTZ R12, R37, R12, !PT ;  /* 0x0000000c250c7209 */ /* 0x000fe40007810000 */
[----:B------:R-:W-:Y:S02]  /*16e50*/  FMNMX.FTZ R14, R87, R14, !PT ;  /* 0x0000000e570e7209 */ /* 0x000fe40007810000 */
[----:B------:R-:W-:Y:S02]  /*16e60*/  FMNMX.FTZ R12, R39, R12, !PT ;  /* 0x0000000c270c7209 */ /* 0x000fe40007810000 */
[----:B------:R-:W-:-:S02]  /*16e70*/  FMNMX.FTZ R14, R91, R14, !PT ;  /* 0x0000000e5b0e7209 */ /* 0x000fc40007810000 */
        /* <DEDUP_REMOVED lines=19> */
[----:B------:R-:W-:Y:S01]  /*16fb0*/  ISETP.GT.AND P1, PT, R8, 0x48, !P1 ;  /* 0x000000480800780c */ /* 0x000fe20004f24270 */
[----:B------:R-:W0:Y:S01]  /*16fc0*/  SHFL.BFLY PT, R27, R18, 0x1, 0x1f ;  /* 0x0c201f00121b7f89 */ /* 0x000e2200000e0000 */
[----:B------:R-:W-:Y:S02]  /*16fd0*/  FMNMX.FTZ R14, R133, R14, !PT ;  /* 0x0000000e850e7209 */ /* 0x000fe40007810000 */
[----:B------:R-:W-:-:S02]  /*16fe0*/  ISETP.LT.OR P1, PT, R69, 0x49, P1 ;  /* 0x000000494500780c */ /* 0x000fc40000f21670 */
[----:B------:R-:W-:Y:S01]  /*16ff0*/  ISETP.LT.OR P2, PT, R69, 0x4a, P2 ;  /* 0x0000004a4500780c */ /* 0x000fe20001741670 */
[----:B------:R1:W-:Y:S01]  /*17000*/  ST.E desc[UR48][R16.64+0x440], R9 ;  /* 0x0004400910007985 */ /* 0x0003e2000c101930 */
[----:B------:R-:W-:Y:S02]  /*17010*/  FMNMX.FTZ R14, R131, R14, !PT ;  /* 0x0000000e830e7209 */ /* 0x000fe40007810000 */
[----:B------:R-:W-:Y:S01]  /*17020*/  FSEL R139, R25, -INF , !P1 ;  /* 0xff800000198b7808 */ /* 0x000fe20004800000 */
[----:B------:R-:W3:Y:S01]  /*17030*/  LD.E R12, desc[UR48][R16.64+0x460] ;  /* 0x00046030100c7980 */ /* 0x000ee2000c101900 */
[----:B------:R-:W-:Y:S02]  /*17040*/  FMNMX.FTZ R14, R129, R14, !PT ;  /* 0x0000000e810e7209 */ /* 0x000fe40007810000 */
[----:B------:R-:W-:Y:S02]  /*17050*/  FSEL R141, R26, -INF , !P2 ;  /* 0xff8000001a8d7808 */ /* 0x000fe40005000000 */
[----:B------:R-:W-:Y:S01]  /*17060*/  FMNMX.FTZ R14, R139, R14, !PT ;  /* 0x0000000e8b0e7209 */ /* 0x000fe20007810000 */
[----:B------:R-:W2:Y:S03]  /*17070*/  LD.E R26, desc[UR48][R16.64+0x260] ;  /* 0x00026030101a7980 */ /* 0x000ea6000c101900 */
[----:B------:R-:W-:Y:S01]  /*17080*/  FMNMX.FTZ R14, R141, R14, !PT ;  /* 0x0000000e8d0e7209 */ /* 0x000fe20007810000 */
[----:B-1----:R-:W4:Y:S01]  /*17090*/  LD.E R9, desc[UR48][R16.64+0x450] ;  /* 0x0004503010097980 */ /* 0x002f22000c101900 */
[----:B------:R-:W-:-:S02]  /*170a0*/  ISETP.GT.AND P1, PT, R8, 0x59, !P6 ;  /* 0x000000590800780c */ /* 0x000fc40007724270 */
[----:B------:R-:W-:Y:S01]  /*170b0*/  FMNMX.FTZ R14, R143, R14, !PT ;  /* 0x0000000e8f0e7209 */ /* 0x000fe20007810000 */
[----:B------:R-:W5:Y:S01]  /*170c0*/  LD.E R8, desc[UR48][R16.64+0x454] ;  /* 0x0004543010087980 */ /* 0x000f62000c101900 */
[----:B0-----:R-:W-:Y:S02]  /*170d0*/  FMNMX.FTZ R27, R18, R27, !PT ;  /* 0x0000001b121b7209 */ /* 0x001fe40007810000 */
[----:B------:R-:W-:Y:S02]  /*170e0*/  ISETP.LT.OR P1, PT, R69, 0x5a, P1 ;  /* 0x0000005a4500780c */ /* 0x000fe40000f21670 */
[----:B------:R-:W-:Y:S01]  /*170f0*/  FMNMX.FTZ R14, R145, R14, !PT ;  /* 0x0000000e910e7209 */ /* 0x000fe20007810000 */
[----:B------:R0:W-:Y:S01]  /*17100*/  ST.E desc[UR48][R16.64+0x440], R27 ;  /* 0x0004401b10007985 */ /* 0x0001e2000c101930 */
[----:B------:R-:W-:Y:S02]  /*17110*/  FSEL R149, R149, -INF , !P1 ;  /* 0xff80000095957808 */ /* 0x000fe40004800000 */
[----:B------:R-:W-:Y:S01]  /*17120*/  FMNMX.FTZ R14, R147, R14, !PT ;  /* 0x0000000e930e7209 */ /* 0x000fe20007810000 */
[----:B------:R-:W3:Y:S03]  /*17130*/  LD.E R71, desc[UR48][R16.64+0x440] ;  /* 0x0004403010477980 */ /* 0x000ee6000c101900 */
[----:B------:R-:W-:Y:S01]  /*17140*/  FMNMX.FTZ R25, R149, R14, !PT ;  /* 0x0000000e95197209 */ /* 0x000fe20007810000 */
[----:B------:R-:W2:Y:S04]  /*17150*/  LD.E R69, desc[UR48][R16.64+0x330] ;  /* 0x0003303010457980 */ /* 0x000ea8000c101900 */
[----:B------:R1:W-:Y:S04]  /*17160*/  ST.E desc[UR48][R16.64+0x444], R25 ;  /* 0x0004441910007985 */ /* 0x0003e8000c101930 */
[----:B------:R-:W4:Y:S04]  /*17170*/  LD.E R14, desc[UR48][R16.64+0x444] ;  /* 0x00044430100e7980 */ /* 0x000f28000c101900 */
[----:B0-----:R-:W2:Y:S04]  /*17180*/  LD.E R27, desc[UR48][R16.64+0x250] ;  /* 0x00025030101b7980 */ /* 0x001ea8000c101900 */
[----:B-1----:R-:W2:Y:S01]  /*17190*/  LD.E R25, desc[UR48][R16.64+0x240] ;  /* 0x0002403010197980 */ /* 0x002ea2000c101900 */
[C---:B---3--:R-:W-:Y:S01]  /*171a0*/  FMUL.FTZ R18, R71.reuse, R12 ;  /* 0x0000000c47127220 */ /* 0x048fe20000410000 */
[----:B------:R-:W-:-:S04]  /*171b0*/  FSETP.NEU.FTZ.AND P1, PT, R71, -INF , PT ;  /* 0xff8000004700780b */ /* 0x000fc80003f3d000 */
[----:B------:R-:W-:-:S05]  /*171c0*/  FSEL R20, R18, RZ, P1 ;  /* 0x000000ff12147208 */ /* 0x000fca0000800000 */
[-CC-:B------:R-:W-:Y:S02]  /*171d0*/  FFMA.FTZ R168, R45, R12.reuse, -R20.reuse ;  /* 0x0000000c2da87223 */ /* 0x180fe40000010814 */
[----:B----4-:R-:W0:Y:S01]  /*171e0*/  SHFL.BFLY PT, R45, R14, 0x2, 0x1f ;  /* 0x0c401f000e2d7f89 */ /* 0x010e2200000e0000 */
[-CC-:B------:R-:W-:Y:S01]  /*171f0*/  FFMA.FTZ R177, R59, R12.reuse, -R20.reuse ;  /* 0x0000000c3bb17223 */ /* 0x180fe20000010814 */
[----:B------:R-:W-:Y:S01]  /*17200*/  FSEL R71, R71, RZ, P1 ;  /* 0x000000ff47477208 */ /* 0x000fe20000800000 */
[----:B------:R-:W-:-:S04]  /*17210*/  FFMA.FTZ R180, R61, R12, -R20 ;  /* 0x0000000c3db47223 */ /* 0x000fc80000010814 */
[----:B------:R-:W-:Y:S01]  /*17220*/  FADD.FTZ R61, R4, -R71 ;  /* 0x80000047043d7221 */ /* 0x000fe20000010000 */
[-CC-:B------:R-:W-:Y:S01]  /*17230*/  FFMA.FTZ R187, R187, R12.reuse, -R20.reuse ;  /* 0x0000000cbbbb7223 */ /* 0x180fe20000010814 */
[----:B0-----:R-:W-:Y:S02]  /*17240*/  FMNMX.FTZ R14, R14, R45, !PT ;  /* 0x0000002d0e0e7209 */ /* 0x001fe40007810000 */
[-C--:B------:R-:W-:Y:S01]  /*17250*/  FMUL.FTZ R4, R61, R12.reuse ;  /* 0x0000000c3d047220 */ /* 0x080fe20000410000 */
[-CC-:B------:R-:W-:Y:S02]  /*17260*/  FFMA.FTZ R152, R67, R12.reuse, -R20.reuse ;  /* 0x0000000c43987223 */ /* 0x180fe40000010814 */
[----:B------:R-:W-:Y:S01]  /*17270*/  MUFU.EX2 R187, R187 ;  /* 0x000000bb00bb7308 */ /* 0x000fe20000000800 */
[-CC-:B------:R-:W-:Y:S01]  /*17280*/  FFMA.FTZ R154, R73, R12.reuse, -R20.reuse ;  /* 0x0000000c499a7223 */ /* 0x180fe20000010814 */
[----:B------:R-:W0:Y:S01]  /*17290*/  SHFL.BFLY PT, R59, R14, 0x1, 0x1f ;  /* 0x0c201f000e3b7f89 */ /* 0x000e2200000e0000 */
        /* <DEDUP_REMOVED lines=19> */
[-C--:B------:R-:W-:Y:S01]  /*173d0*/  FFMA.FTZ R20, R57, R12.reuse, -R20 ;  /* 0x0000000c39147223 */ /* 0x080fe20000010814 */
[----:B------:R-:W4:Y:S01]  /*173e0*/  LD.E R31, desc[UR48][R16.64+0x244] ;  /* 0x00024430101f7980 */ /* 0x000f22000c101900 */
[----:B------:R-:W5:Y:S01]  /*173f0*/  MUFU.EX2 R154, R154 ;  /* 0x0000009a009a7308 */ /* 0x000f620000000800 */
[----:B0-----:R-:W-:Y:S01]  /*17400*/  FMNMX.FTZ R57, R14, R59, !PT ;  /* 0x0000003b0e397209 */ /* 0x001fe20007810000 */
[----:B-1----:R-:W-:Y:S01]  /*17410*/  FFMA.FTZ R9, R4, R9, R187 ;  /* 0x0000000904097223 */ /* 0x002fe200000100bb */
[----:B------:R-:W4:Y:S02]  /*17420*/  LD.E R33, desc[UR48][R16.64+0x274] ;  /* 0x0002743010217980 */ /* 0x000f24000c101900 */
[C---:B------:R-:W-:Y:S01]  /*17430*/  FSETP.NEU.FTZ.AND P1, PT, R57.reuse, -INF , PT ;  /* 0xff8000003900780b */ /* 0x040fe20003f3d000 */
[----:B------:R-:W-:-:S02]  /*17440*/  FMUL.FTZ R58, R57, R12 ;  /* 0x0000000c393a7220 */ /* 0x000fc40000410000 */
[----:B------:R-:W0:Y:S01]  /*17450*/  MUFU.EX2 R153, R153 ;  /* 0x0000009900997308 */ /* 0x000e220000000800 */
[----:B---3--:R-:W-:Y:S01]  /*17460*/  FADD.FTZ R9, R152, R9 ;  /* 0x0000000998097221 */ /* 0x008fe20000010000 */
[----:B------:R-:W3:Y:S01]  /*17470*/  LD.E R35, desc[UR48][R16.64+0x264] ;  /* 0x0002643010237980 */ /* 0x000ee2000c101900 */
[----:B------:R-:W-:-:S03]  /*17480*/  FSEL R94, R58, RZ, P1 ;  /* 0x000000ff3a5e7208 */ /* 0x000fc60000800000 */
[----:B------:R-:W3:Y:S02]  /*17490*/  LD.E R37, desc[UR48][R16.64+0x284] ;  /* 0x0002843010257980 */ /* 0x000ee4000c101900 */
[----:B------:R1:W-:Y:S01]  /*174a0*/  MUFU.EX2 R14, R20 ;  /* 0x00000014000e7308 */ /* 0x0003e20000000800 */
[-CC-:B------:R-:W-:Y:S01]  /*174b0*/  FFMA.FTZ R185, R6, R12.reuse, -R94.reuse ;  /* 0x0000000c06b97223 */ /* 0x180fe2000001085e */
[----:B------:R-:W3:Y:S04]  /*174c0*/  LD.E R39, desc[UR48][R16.64+0x290] ;  /* 0x0002903010277980 */ /* 0x000ee8000c101900 */
[----:B------:R-:W3:Y:S02]  /*174d0*/  LD.E R41, desc[UR48][R16.64+0x2a4] ;  /* 0x0002a43010297980 */ /* 0x000ee4000c101900 */
[----:B------:R-:W2:Y:S01]  /*174e0*/  MUFU.EX2 R184, R184 ;  /* 0x000000b800b87308 */ /* 0x000ea20000000800 */
[----:B-1----:R-:W-:Y:S01]  /*174f0*/  FSEL R20, R57, RZ, P1 ;  /* 0x000000ff39147208 */ /* 0x002fe20000800000 */
[-CC-:B------:R-:W-:Y:S01]  /*17500*/  FFMA.FTZ R171, R21, R12.reuse, -R94.reuse ;  /* 0x0000000c15ab7223 */ /* 0x180fe2000001085e */
[----:B------:R-:W-:Y:S01]  /*17510*/  FFMA.FTZ R172, R11, R12, -R94 ;  /* 0x0000000c0bac7223 */ /* 0x000fe2000001085e */
[----:B------:R-:W3:Y:S02]  /*17520*/  LD.E R58, desc[UR48][R16.64+0x24c] ;  /* 0x00024c30103a7980 */ /* 0x000ee4000c101900 */
[----:B------:R-:W-:-:S02]  /*17530*/  FADD.FTZ R151, R5, -R20 ;  /* 0x8000001405977221 */ /* 0x000fc40000010000 */
        /* <DEDUP_REMOVED lines=23> */
[----:B------:R-:W-:Y:S01]  /*176b0*/  FMUL.FTZ R121, R12, R151 ;  /* 0x000000970c797220 */ /* 0x000fe20000410000 */
[----:B-----5:R-:W-:Y:S01]  /*176c0*/  FADD.FTZ R12, R154, R9 ;  /* 0x000000099a0c7221 */ /* 0x020fe20000010000 */
[----:B------:R-:W5:Y:S01]  /*176d0*/  MUFU.EX2 R177, R177 ;  /* 0x000000b100b17308 */ /* 0x000f620000000800 */
[----:B------:R-:W3:Y:S02]  /*176e0*/  LD.E R5, desc[UR48][R16.64+0x3f4] ;  /* 0x0003f43010057980 */ /* 0x000ee4000c101900 */
[----:B0-----:R-:W-:-:S02]  /*176f0*/  FADD.FTZ R123, R153, R12 ;  /* 0x0000000c997b7221 */ /* 0x001fc40000010000 */
[----:B------:R-:W3:Y:S02]  /*17700*/  LD.E R94, desc[UR48][R16.64+0x2c8] ;  /* 0x0002c830105e7980 */ /* 0x000ee4000c101900 */
[----:B--2---:R-:W-:Y:S01]  /*17710*/  FADD.FTZ R12, R184, R123 ;  /* 0x0000007bb80c7221 */ /* 0x004fe20000010000 */
[----:B------:R-:W0:Y:S01]  /*17720*/  MUFU.EX2 R175, R175 ;  /* 0x000000af00af7308 */ /* 0x000e220000000800 */
[----:B------:R-:W2:Y:S02]  /*17730*/  LD.E R45, desc[UR48][R16.64+0x2b4] ;  /* 0x0002b430102d7980 */ /* 0x000ea4000c101900 */
[----:B-1----:R-:W-:Y:S02]  /*17740*/  FADD.FTZ R123, R7, R12 ;  /* 0x0000000c077b7221 */ /* 0x002fe40000010000 */
[----:B------:R-:W2:Y:S03]  /*17750*/  LD.E R43, desc[UR48][R16.64+0x2c0] ;  /* 0x0002c030102b7980 */ /* 0x000ea6000c101900 */
[----:B------:R-:W1:Y:S01]  /*17760*/  MUFU.EX2 R176, R176 ;  /* 0x000000b000b07308 */ /* 0x000e620000000800 */
[----:B------:R-:W-:Y:S01]  /*17770*/  FADD.FTZ R12, R180, R123 ;  /* 0x0000007bb40c7221 */ /* 0x000fe20000010000 */
[----:B------:R-:W2:Y:S04]  /*17780*/  LD.E R47, desc[UR48][R16.64+0x2e0] ;  /* 0x0002e030102f7980 */ /* 0x000ea8000c101900 */
[----:B------:R-:W2:Y:S02]  /*17790*/  LD.E R49, desc[UR48][R16.64+0x2e4] ;  /* 0x0002e43010317980 */ /* 0x000ea4000c101900 */
[----:B------:R-:W1:Y:S01]  /*177a0*/  MUFU.EX2 R173, R173 ;  /* 0x000000ad00ad7308 */ /* 0x000e620000000800 */
[----:B-----5:R-:W-:Y:S01]  /*177b0*/  FADD.FTZ R12, R177, R12 ;  /* 0x0000000cb10c7221 */ /* 0x020fe20000010000 */
[----:B------:R-:W5:Y:S04]  /*177c0*/  LD.E R53, desc[UR48][R16.64+0x2f4] ;  /* 0x0002f43010357980 */ /* 0x000f68000c101900 */
[----:B------:R-:W5:Y:S02]  /*177d0*/  LD.E R55, desc[UR48][R16.64+0x314] ;  /* 0x0003143010377980 */ /* 0x000f64000c101900 */
[----:B------:R-:W1:Y:S01]  /*177e0*/  MUFU.EX2 R174, R174 ;  /* 0x000000ae00ae7308 */ /* 0x000e620000000800 */
[----:B0-----:R-:W-:Y:S01]  /*177f0*/  FADD.FTZ R123, R175, R12 ;  /* 0x0000000caf7b7221 */ /* 0x001fe20000010000 */
[----:B------:R-:W5:Y:S06]  /*17800*/  LD.E R51, desc[UR48][R16.64+0x304] ;  /* 0x0003043010337980 */ /* 0x000f6c000c101900 */
[----:B------:R-:W0:Y:S01]  /*17810*/  MUFU.EX2 R168, R168 ;  /* 0x000000a800a87308 */ /* 0x000e220000000800 */
[----:B-1----:R-:W-:Y:S01]  /*17820*/  FADD.FTZ R12, R176, R123 ;  /* 0x0000007bb00c7221 */ /* 0x002fe20000010000 */
[----:B------:R-:W5:Y:S04]  /*17830*/  LD.E R73, desc[UR48][R16.64+0x340] ;  /* 0x0003403010497980 */ /* 0x000f68000c101900 */
[----:B------:R-:W5:Y:S02]  /*17840*/  LD.E R71, desc[UR48][R16.64+0x344] ;  /* 0x0003443010477980 */ /* 0x000f64000c101900 */
[----:B------:R-:W1:Y:S01]  /*17850*/  MUFU.EX2 R167, R167 ;  /* 0x000000a700a77308 */ /* 0x000e620000000800 */
[----:B------:R-:W-:Y:S01]  /*17860*/  FADD.FTZ R123, R173, R12 ;  /* 0x0000000cad7b7221 */ /* 0x000fe20000010000 */
[----:B------:R-:W5:Y:S04]  /*17870*/  LD.E R67, desc[UR48][R16.64+0x350] ;  /* 0x0003503010437980 */ /* 0x000f68000c101900 */
[----:B------:R-:W5:Y:S02]  /*17880*/  LD.E R65, desc[UR48][R16.64+0x360] ;  /* 0x0003603010417980 */ /* 0x000f64000c101900 */
[----:B------:R-:W1:Y:S01]  /*17890*/  MUFU.EX2 R166, R166 ;  /* 0x000000a600a67308 */ /* 0x000e620000000800 */
[----:B------:R-:W-:Y:S01]  /*178a0*/  FADD.FTZ R123, R174, R123 ;  /* 0x0000007bae7b7221 */ /* 0x000fe20000010000 */
[----:B------:R-:W5:Y:S03]  /*178b0*/  LD.E R59, desc[UR48][R16.64+0x354] ;  /* 0x00035430103b7980 */ /* 0x000f66000c101900 */
[----:B0-----:R-:W-:Y:S01]  /*178c0*/  FADD.FTZ R12, R168, R123 ;  /* 0x0000007ba80c7221 */ /* 0x001fe20000010000 */
[----:B------:R-:W5:Y:S03]  /*178d0*/  LD.E R63, desc[UR48][R16.64+0x364] ;  /* 0x00036430103f7980 */ /* 0x000f66000c101900 */
[----:B-1----:R-:W-:Y:S01]  /*178e0*/  FADD.FTZ R125, R167, R12 ;  /* 0x0000000ca77d7221 */ /* 0x002fe20000010000 */
[----:B------:R-:W5:Y:S04]  /*178f0*/  LD.E R61, desc[UR48][R16.64+0x370] ;  /* 0x00037030103d7980 */ /* 0x000f68000c101900 */
[----:B------:R-:W5:Y:S01]  /*17900*/  LD.E R87, desc[UR48][R16.64+0x3a0] ;  /* 0x0003a03010577980 */ /* 0x000f62000c101900 */
[----:B------:R-:W-:-:S03]  /*17910*/  FADD.FTZ R12, R166, R125 ;  /* 0x0000007da60c7221 */ /* 0x000fc60000010000 */
        /* <DEDUP_REMOVED lines=12> */
[----:B------:R-:W-:Y:S08]  /*179e0*/  MUFU.EX2 R185, R185 ;  /* 0x000000b900b97308 */ /* 0x000ff00000000800 */
[----:B------:R-:W0:Y:S08]  /*179f0*/  MUFU.EX2 R121, R121 ;  /* 0x0000007900797308 */ /* 0x000e300000000800 */
[----:B------:R-:W1:Y:S08]  /*17a00*/  MUFU.EX2 R188, R188 ;  /* 0x000000bc00bc7308 */ /* 0x000e700000000800 */
[----:B------:R-:W1:Y:S01]  /*17a10*/  MUFU.EX2 R155, R155 ;  /* 0x0000009b009b7308 */ /* 0x000e620000000800 */
[----:B0-----:R-:W-:-:S07]  /*17a20*/  FFMA.FTZ R9, R121, R8, R185 ;  /* 0x0000000879097223 */ /* 0x001fce00000100b9 */
[----:B------:R-:W0:Y:S01]  /*17a30*/  MUFU.EX2 R6, R6 ;  /* 0x0000000600067308 */ /* 0x000e220000000800 */
[----:B-1----:R-:W-:-:S07]  /*17a40*/  FADD.FTZ R8, R188, R9 ;  /* 0x00000009bc087221 */ /* 0x002fce0000010000 */
[----:B------:R-:W1:Y:S01]  /*17a50*/  MUFU.EX2 R183, R183 ;  /* 0x000000b700b77308 */ /* 0x000e620000000800 */
[----:B------:R-:W-:-:S07]  /*17a60*/  FADD.FTZ R9, R155, R8 ;  /* 0x000000089b097221 */ /* 0x000fce0000010000 */
[----:B------:R-:W1:Y:S01]  /*17a70*/  MUFU.EX2 R186, R186 ;  /* 0x000000ba00ba7308 */ /* 0x000e620000000800 */
[----:B0-----:R-:W-:-:S07]  /*17a80*/  FADD.FTZ R8, R6, R9 ;  /* 0x0000000906087221 */ /* 0x001fce0000010000 */
        /* <DEDUP_REMOVED lines=16> */
[----:B------:R-:W4:Y:S01]  /*17b90*/  MUFU.EX2 R161, R161 ;  /* 0x000000a100a17308 */ /* 0x000f220000000800 */
[----:B0-----:R-:W-:-:S07]  /*17ba0*/  FADD.FTZ R9, R163, R8 ;  /* 0x00000008a3097221 */ /* 0x001fce0000010000 */
[----:B------:R-:W0:Y:S01]  /*17bb0*/  MUFU.EX2 R162, R162 ;  /* 0x000000a200a27308 */ /* 0x000e220000000800 */
[----:B-1----:R-:W-:-:S07]  /*17bc0*/  FADD.FTZ R8, R164, R9 ;  /* 0x00000009a4087221 */ /* 0x002fce0000010000 */
[----:B------:R-:W1:Y:S01]  /*17bd0*/  MUFU.EX2 R21, R21 ;  /* 0x0000001500157308 */ /* 0x000e620000000800 */
[----:B----4-:R-:W-:-:S07]  /*17be0*/  FADD.FTZ R9, R161, R8 ;  /* 0x00000008a1097221 */ /* 0x010fce0000010000 */
[----:B------:R-:W4:Y:S01]  /*17bf0*/  MUFU.EX2 R165, R165 ;  /* 0x000000a500a57308 */ /* 0x000f220000000800 */
[----:B0-----:R-:W-:-:S07]  /*17c00*/  FADD.FTZ R8, R162, R9 ;  /* 0x00000009a2087221 */ /* 0x001fce0000010000 */
[----:B------:R-:W0:Y:S01]  /*17c10*/  MUFU.EX2 R160, R160 ;  /* 0x000000a000a07308 */ /* 0x000e220000000800 */
[----:B-1----:R-:W-:-:S07]  /*17c20*/  FADD.FTZ R9, R21, R8 ;  /* 0x0000000815097221 */ /* 0x002fce0000010000 */
[----:B------:R-:W1:Y:S08]  /*17c30*/  MUFU.EX2 R159, R159 ;  /* 0x0000009f009f7308 */ /* 0x000e700000000800 */
[----:B------:R4:W-:Y:S01]  /*17c40*/  MUFU.EX2 R8, R147 ;  /* 0x0000009300087308 */ /* 0x0009e20000000800 */
[C---:B------:R-:W-:Y:S01]  /*17c50*/  FMUL.FTZ R25, R4.reuse, R25 ;  /* 0x0000001904197220 */ /* 0x040fe20000410000 */
[C---:B------:R-:W-:Y:S01]  /*17c60*/  FMUL.FTZ R31, R4.reuse, R31 ;  /* 0x0000001f041f7220 */ /* 0x040fe20000410000 */
[----:B----4-:R-:W-:Y:S01]  /*17c70*/  FMUL.FTZ R147, R121, R29 ;  /* 0x0000001d79937220 */ /* 0x010fe20000410000 */
[----:B------:R-:W-:-:S04]  /*17c80*/  FMUL.FTZ R29, R4, R30 ;  /* 0x0000001e041d7220 */ /* 0x000fc80000410000 */
[----:B------:R-:W4:Y:S01]  /*17c90*/  MUFU.EX2 R158, R158 ;  /* 0x0000009e009e7308 */ /* 0x000f220000000800 */
[----:B------:R-:W-:Y:S01]  /*17ca0*/  FMUL.FTZ R27, R4, R27 ;  /* 0x0000001b041b7220 */ /* 0x000fe20000410000 */
[----:B------:R-:W-:Y:S01]  /*17cb0*/  FADD.FTZ R139, R165, R12 ;  /* 0x0000000ca58b7221 */ /* 0x000fe20000010000 */
[----:B------:R1:W-:Y:S05]  /*17cc0*/  ST.E desc[UR48][R16.64+0x230], R29 ;  /* 0x0002301d10007985 */ /* 0x0003ea000c101930 */
[----:B------:R-:W2:Y:S01]  /*17cd0*/  MUFU.EX2 R157, R157 ;  /* 0x0000009d009d7308 */ /* 0x000ea20000000800 */
[----:B0-----:R-:W-:Y:S01]  /*17ce0*/  FADD.FTZ R12, R160, R139 ;  /* 0x0000008ba00c7221 */ /* 0x001fe20000010000 */
[----:B------:R0:W-:Y:S01]  /*17cf0*/  ST.E desc[UR48][R16.64+0x240], R25 ;  /* 0x0002401910007985 */ /* 0x0001e2000c101930 */
[----:B-1----:R-:W-:-:S05]  /*17d00*/  FMUL.FTZ R29, R4, R34 ;  /* 0x00000022041d7220 */ /* 0x002fca0000410000 */
[----:B------:R-:W1:Y:S01]  /*17d10*/  MUFU.EX2 R156, R156 ;  /* 0x0000009c009c7308 */ /* 0x000e620000000800 */
[----:B------:R3:W-:Y:S01]  /*17d20*/  ST.E desc[UR48][R16.64+0x244], R31 ;  /* 0x0002441f10007985 */ /* 0x0007e2000c101930 */
[----:B------:R-:W-:-:S03]  /*17d30*/  FMUL.FTZ R33, R4, R33 ;  /* 0x0000002104217220 */ /* 0x000fc60000410000 */
[----:B------:R4:W-:Y:S01]  /*17d40*/  ST.E desc[UR48][R16.64+0x250], R27 ;  /* 0x0002501b10007985 */ /* 0x0009e2000c101930 */
[C---:B0-----:R-:W-:Y:S02]  /*17d50*/  FMUL.FTZ R25, R4.reuse, R38 ;  /* 0x0000002604197220 */ /* 0x041fe40000410000 */
[----:B------:R-:W0:Y:S01]  /*17d60*/  MUFU.EX2 R15, R15 ;  /* 0x0000000f000f7308 */ /* 0x000e220000000800 */
[----:B------:R2:W-:Y:S01]  /*17d70*/  ST.E desc[UR48][R16.64+0x270], R29 ;  /* 0x0002701d10007985 */ /* 0x0005e2000c101930 */
[----:B------:R-:W-:Y:S01]  /*17d80*/  FADD.FTZ R139, R159, R12 ;  /* 0x0000000c9f8b7221 */ /* 0x000fe20000010000 */
[----:B---3--:R-:W-:-:S05]  /*17d90*/  FMUL.FTZ R31, R4, R42 ;  /* 0x0000002a041f7220 */ /* 0x008fca0000410000 */
[----:B------:R-:W3:Y:S01]  /*17da0*/  MUFU.EX2 R19, R19 ;  /* 0x0000001300137308 */ /* 0x000ee20000000800 */
[C---:B----4-:R-:W-:Y:S01]  /*17db0*/  FMUL.FTZ R27, R4.reuse, R40 ;  /* 0x00000028041b7220 */ /* 0x050fe20000410000 */
[C---:B--2---:R-:W-:Y:S01]  /*17dc0*/  FMUL.FTZ R29, R4.reuse, R44 ;  /* 0x0000002c041d7220 */ /* 0x044fe20000410000 */
[----:B------:R2:W-:Y:S05]  /*17dd0*/  ST.E desc[UR48][R16.64+0x274], R33 ;  /* 0x0002742110007985 */ /* 0x0005ea000c101930 */
[----:B------:R-:W4:Y:S01]  /*17de0*/  MUFU.EX2 R20, R20 ;  /* 0x0000001400147308 */ /* 0x000f220000000800 */
[----:B------:R-:W-:Y:S01]  /*17df0*/  FMUL.FTZ R5, R4, R5 ;  /* 0x0000000504057220 */ /* 0x000fe20000410000 */
[----:B------:R1:W-:Y:S01]  /*17e00*/  ST.E desc[UR48][R16.64+0x294], R25 ;  /* 0x0002941910007985 */ /* 0x0003e2000c101930 */
[----:B------:R-:W-:-:S03]  /*17e10*/  FADD.FTZ R139, R158, R139 ;  /* 0x0000008b9e8b7221 */ /* 0x000fc60000010000 */
[----:B------:R0:W-:Y:S02]  /*17e20*/  ST.E desc[UR48][R16.64+0x2a0], R27 ;  /* 0x0002a01b10007985 */ /* 0x0001e4000c101930 */
[----:B------:R-:W4:Y:S02]  /*17e30*/  MUFU.EX2 R11, R11 ;  /* 0x0000000b000b7308 */ /* 0x000f240000000800 */
[----:B------:R3:W-:Y:S01]  /*17e40*/  ST.E desc[UR48][R16.64+0x2b0], R29 ;  /* 0x0002b01d10007985 */ /* 0x0007e2000c101930 */
[----:B--2---:R-:W-:-:S03]  /*17e50*/  FMUL.FTZ R33, R4, R46 ;  /* 0x0000002e04217220 */ /* 0x004fc60000410000 */
[----:B------:R2:W-:Y:S01]  /*17e60*/  ST.E desc[UR48][R16.64+0x2c4], R31 ;  /* 0x0002c41f10007985 */ /* 0x0005e2000c101930 */
[C---:B-1----:R-:W-:Y:S01]  /*17e70*/  FMUL.FTZ R25, R4.reuse, R50 ;  /* 0x0000003204197220 */ /* 0x042fe20000410000 */
[C---:B0-----:R-:W-:Y:S01]  /*17e80*/  FMUL.FTZ R27, R4.reuse, R48 ;  /* 0x00000030041b7220 */ /* 0x041fe20000410000 */
[C---:B---3--:R-:W-:Y:S01]  /*17e90*/  FMUL.FTZ R29, R4.reuse, R52 ;  /* 0x00000034041d7220 */ /* 0x048fe20000410000 */
[----:B--2---:R-:W-:Y:S01]  /*17ea0*/  FMUL.FTZ R31, R4, R56 ;  /* 0x00000038041f7220 */ /* 0x004fe20000410000 */
[----:B------:R-:W0:Y:S01]  /*17eb0*/  MUFU.EX2 R18, R18 ;  /* 0x0000001200127308 */ /* 0x000e220000000800 */
[----:B------:R-:W-:Y:S01]  /*17ec0*/  FADD.FTZ R139, R157, R139 ;  /* 0x0000008b9d8b7221 */ /* 0x000fe20000010000 */
[----:B------:R1:W-:Y:S01]  /*17ed0*/  ST.E desc[UR48][R16.64+0x2d0], R33 ;  /* 0x0002d02110007985 */ /* 0x0003e2000c101930 */
[----:B------:R-:W-:Y:S01]  /*17ee0*/  FADD.FTZ R9, R156, R9 ;  /* 0x000000099c097221 */ /* 0x000fe20000010000 */
[C---:B------:R-:W-:Y:S01]  /*17ef0*/  FMUL.FTZ R35, R4.reuse, R35 ;  /* 0x0000002304237220 */ /* 0x040fe20000410000 */
[C---:B------:R-:W-:Y:S01]  /*17f00*/  FMUL.FTZ R37, R4.reuse, R37 ;  /* 0x0000002504257220 */ /* 0x040fe20000410000 */
[----:B------:R2:W-:Y:S01]  /*17f10*/  ST.E desc[UR48][R16.64+0x2d4], R25 ;  /* 0x0002d41910007985 */ /* 0x0005e2000c101930 */
[C---:B------:R-:W-:Y:S01]  /*17f20*/  FMUL.FTZ R39, R4.reuse, R39 ;  /* 0x0000002704277220 */ /* 0x040fe20000410000 */
[----:B------:R-:W3:Y:S01]  /*17f30*/  MUFU.EX2 R12, R145 ;  /* 0x00000091000c7308 */ /* 0x000ee20000000800 */
[C---:B------:R-:W-:Y:S01]  /*17f40*/  FMUL.FTZ R41, R4.reuse, R41 ;  /* 0x0000002904297220 */ /* 0x040fe20000410000 */
[----:B------:R4:W-:Y:S04]  /*17f50*/  ST.E desc[UR48][R16.64+0x2f0], R27 ;  /* 0x0002f01b10007985 */ /* 0x0009e8000c101930 */
[----:B------:R0:W-:Y:S01]  /*17f60*/  ST.E desc[UR48][R16.64+0x300], R29 ;  /* 0x0003001d10007985 */ /* 0x0001e2000c101930 */
[----:B-1----:R-:W-:-:S03]  /*17f70*/  FMUL.FTZ R33, R4, R54 ;  /* 0x0000003604217220 */ /* 0x002fc60000410000 */
[----:B------:R1:W-:Y:S01]  /*17f80*/  ST.E desc[UR48][R16.64+0x310], R31 ;  /* 0x0003101f10007985 */ /* 0x0003e2000c101930 */
[----:B--2---:R-:W-:-:S03]  /*17f90*/  FMUL.FTZ R25, R121, R64 ;  /* 0x0000004079197220 */ /* 0x004fc60000410000 */
[----:B------:R2:W-:Y:S01]  /*17fa0*/  ST.E desc[UR48][R16.64+0x3f4], R5 ;  /* 0x0003f40510007985 */ /* 0x0005e2000c101930 */
[C---:B----4-:R-:W-:Y:S01]  /*17fb0*/  FMUL.FTZ R27, R121.reuse, R62 ;  /* 0x0000003e791b7220 */ /* 0x050fe20000410000 */
[C---:B0-----:R-:W-:Y:S01]  /*17fc0*/  FMUL.FTZ R29, R121.reuse, R60 ;  /* 0x0000003c791d7220 */ /* 0x041fe20000410000 */
[----:B------:R-:W0:Y:S01]  /*17fd0*/  MUFU.EX2 R13, R13 ;  /* 0x0000000d000d7308 */ /* 0x000e220000000800 */
[----:B-1----:R-:W-:Y:S01]  /*17fe0*/  FMUL.FTZ R31, R121, R70 ;  /* 0x00000046791f7220 */ /* 0x002fe20000410000 */
[----:B------:R-:W-:Y:S01]  /*17ff0*/  FADD.FTZ R141, R15, R139 ;  /* 0x0000008b0f8d7221 */ /* 0x000fe20000010000 */
[----:B--2---:R-:W-:Y:S01]  /*18000*/  FMUL.FTZ R5, R121, R58 ;  /* 0x0000003a79057220 */ /* 0x004fe20000410000 */
[----:B------:R-:W-:Y:S01]  /*18010*/  FADD.FTZ R139, R19, R9 ;  /* 0x00000009138b7221 */ /* 0x000fe20000010000 */
[----:B------:R1:W-:Y:S03]  /*18020*/  ST.E desc[UR48][R16.64+0x264], R35 ;  /* 0x0002642310007985 */ /* 0x0003e6000c101930 */
[----:B------:R-:W2:Y:S01]  /*18030*/  MUFU.EX2 R9, R149 ;  /* 0x0000009500097308 */ /* 0x000ea20000000800 */
[----:B------:R4:W-:Y:S01]  /*18040*/  ST.E desc[UR48][R16.64+0x284], R37 ;  /* 0x0002842510007985 */ /* 0x0009e2000c101930 */
[----:B------:R-:W-:-:S03]  /*18050*/  FADD.FTZ R139, R20, R139 ;  /* 0x0000008b148b7221 */ /* 0x000fc60000010000 */
[----:B------:R3:W-:Y:S04]  /*18060*/  ST.E desc[UR48][R16.64+0x290], R39 ;  /* 0x0002902710007985 */ /* 0x0007e8000c101930 */
[----:B------:R5:W-:Y:S01]  /*18070*/  ST.E desc[UR48][R16.64+0x2a4], R41 ;  /* 0x0002a42910007985 */ /* 0x000be2000c101930 */
[----:B-1----:R-:W-:-:S03]  /*18080*/  FMUL.FTZ R35, R121, R74 ;  /* 0x0000004a79237220 */ /* 0x002fc60000410000 */
[----:B------:R1:W-:Y:S01]  /*18090*/  ST.E desc[UR48][R16.64+0x320], R33 ;  /* 0x0003202110007985 */ /* 0x0003e2000c101930 */
[----:B----4-:R-:W-:-:S03]  /*180a0*/  FMUL.FTZ R37, R121, R72 ;  /* 0x0000004879257220 */ /* 0x010fc60000410000 */
[----:B------:R4:W-:Y:S01]  /*180b0*/  ST.E desc[UR48][R16.64+0x238], R25 ;  /* 0x0002381910007985 */ /* 0x0009e2000c101930 */
[----:B---3--:R-:W-:-:S03]  /*180c0*/  FMUL.FTZ R39, R121, R86 ;  /* 0x0000005679277220 */ /* 0x008fc60000410000 */
[----:B------:R3:W-:Y:S01]  /*180d0*/  ST.E desc[UR48][R16.64+0x23c], R27 ;  /* 0x00023c1b10007985 */ /* 0x0007e2000c101930 */
[----:B-----5:R-:W-:-:S03]  /*180e0*/  FMUL.FTZ R41, R121, R84 ;  /* 0x0000005479297220 */ /* 0x020fc60000410000 */
[----:B------:R5:W-:Y:S01]  /*180f0*/  ST.E desc[UR48][R16.64+0x248], R29 ;  /* 0x0002481d10007985 */ /* 0x000be2000c101930 */
[----:B-1----:R-:W-:-:S03]  /*18100*/  FMUL.FTZ R33, R121, R76 ;  /* 0x0000004c79217220 */ /* 0x002fc60000410000 */
[----:B------:R1:W-:Y:S01]  /*18110*/  ST.E desc[UR48][R16.64+0x24c], R5 ;  /* 0x00024c0510007985 */ /* 0x0003e2000c101930 */
[----:B----4-:R-:W-:-:S03]  /*18120*/  FMUL.FTZ R25, R121, R68 ;  /* 0x0000004479197220 */ /* 0x010fc60000410000 */
[----:B------:R4:W-:Y:S01]  /*18130*/  ST.E desc[UR48][R16.64+0x258], R31 ;  /* 0x0002581f10007985 */ /* 0x0009e2000c101930 */
[C---:B---3--:R-:W-:Y:S01]  /*18140*/  FMUL.FTZ R27, R121.reuse, R66 ;  /* 0x00000042791b7220 */ /* 0x048fe20000410000 */
[C---:B-----5:R-:W-:Y:S01]  /*18150*/  FMUL.FTZ R29, R121.reuse, R88 ;  /* 0x00000058791d7220 */ /* 0x060fe20000410000 */
[C---:B-1----:R-:W-:Y:S01]  /*18160*/  FMUL.FTZ R5, R121.reuse, R82 ;  /* 0x0000005279057220 */ /* 0x042fe20000410000 */
[----:B----4-:R-:W-:Y:S01]  /*18170*/  FMUL.FTZ R31, R121, R78 ;  /* 0x0000004e791f7220 */ /* 0x010fe20000410000 */
[----:B------:R1:W-:Y:S01]  /*18180*/  ST.E desc[UR48][R16.64+0x25c], R33 ;  /* 0x00025c2110007985 */ /* 0x0003e2000c101930 */
[----:B------:R-:W-:-:S03]  /*18190*/  FADD.FTZ R139, R11, R139 ;  /* 0x0000008b0b8b7221 */ /* 0x000fc60000010000 */
[----:B------:R3:W-:Y:S04]  /*181a0*/  ST.E desc[UR48][R16.64+0x268], R35 ;  /* 0x0002682310007985 */ /* 0x0007e8000c101930 */
[----:B------:R4:W-:Y:S04]  /*181b0*/  ST.E desc[UR48][R16.64+0x26c], R37 ;  /* 0x00026c2510007985 */ /* 0x0009e8000c101930 */
[----:B------:R5:W-:Y:S01]  /*181c0*/  ST.E desc[UR48][R16.64+0x278], R25 ;  /* 0x0002781910007985 */ /* 0x000be2000c101930 */
[----:B-1----:R-:W-:-:S03]  /*181d0*/  FMUL.FTZ R33, R121, R80 ;  /* 0x0000005079217220 */ /* 0x002fc60000410000 */
[----:B------:R1:W-:Y:S01]  /*181e0*/  ST.E desc[UR48][R16.64+0x27c], R27 ;  /* 0x00027c1b10007985 */ /* 0x0003e2000c101930 */
[----:B---3--:R-:W-:-:S03]  /*181f0*/  FMUL.FTZ R35, R121, R92 ;  /* 0x0000005c79237220 */ /* 0x008fc60000410000 */
[----:B------:R3:W-:Y:S01]  /*18200*/  ST.E desc[UR48][R16.64+0x288], R29 ;  /* 0x0002881d10007985 */ /* 0x0007e2000c101930 */
[----:B----4-:R-:W-:-:S03]  /*18210*/  FMUL.FTZ R37, R121, R90 ;  /* 0x0000005a79257220 */ /* 0x010fc60000410000 */
[----:B------:R4:W-:Y:S01]  /*18220*/  ST.E desc[UR48][R16.64+0x28c], R39 ;  /* 0x00028c2710007985 */ /* 0x0009e2000c101930 */
[----:B-----5:R-:W-:-:S03]  /*18230*/  FMUL.FTZ R25, R121, R94 ;  /* 0x0000005e79197220 */ /* 0x020fc60000410000 */
[----:B------:R5:W-:Y:S01]  /*18240*/  ST.E desc[UR48][R16.64+0x298], R41 ;  /* 0x0002982910007985 */ /* 0x000be2000c101930 */
[----:B-1----:R-:W-:-:S03]  /*18250*/  FMUL.FTZ R27, R121, R96 ;  /* 0x00000060791b7220 */ /* 0x002fc60000410000 */
[----:B------:R1:W-:Y:S01]  /*18260*/  ST.E desc[UR48][R16.64+0x29c], R5 ;  /* 0x00029c0510007985 */ /* 0x0003e2000c101930 */
[----:B---3--:R-:W-:-:S03]  /*18270*/  FMUL.FTZ R29, R121, R98 ;  /* 0x00000062791d7220 */ /* 0x008fc60000410000 */
[----:B------:R3:W-:Y:S01]  /*18280*/  ST.E desc[UR48][R16.64+0x2a8], R31 ;  /* 0x0002a81f10007985 */ /* 0x0007e2000c101930 */
[C---:B----4-:R-:W-:Y:S01]  /*18290*/  FMUL.FTZ R39, R121.reuse, R100 ;  /* 0x0000006479277220 */ /* 0x050fe20000410000 */
[C---:B-----5:R-:W-:Y:S01]  /*182a0*/  FMUL.FTZ R41, R121.reuse, R102 ;  /* 0x0000006679297220 */ /* 0x060fe20000410000 */
[C---:B-1----:R-:W-:Y:S01]  /*182b0*/  FMUL.FTZ R5, R121.reuse, R104 ;  /* 0x0000006879057220 */ /* 0x042fe20000410000 */
[----:B---3--:R-:W-:Y:S01]  /*182c0*/  FMUL.FTZ R31, R121, R106 ;  /* 0x0000006a791f7220 */ /* 0x008fe20000410000 */
[----:B------:R-:W-:Y:S01]  /*182d0*/  FADD.FTZ R141, R18, R141 ;  /* 0x0000008d128d7221 */ /* 0x000fe20000010000 */
[----:B------:R-:W-:Y:S01]  /*182e0*/  FADD.FTZ R139, R12, R139 ;  /* 0x0000008b0c8b7221 */ /* 0x000fe20000010000 */
[----:B------:R1:W-:Y:S04]  /*182f0*/  ST.E desc[UR48][R16.64+0x2ac], R33 ;  /* 0x0002ac2110007985 */ /* 0x0003e8000c101930 */
[----:B------:R3:W-:Y:S01]  /*18300*/  ST.E desc[UR48][R16.64+0x2b8], R35 ;  /* 0x0002b82310007985 */ /* 0x0007e2000c101930 */
[----:B0-----:R-:W-:-:S03]  /*18310*/  FADD.FTZ R141, R13, R141 ;  /* 0x0000008d0d8d7221 */ /* 0x001fc60000010000 */
[----:B------:R0:W-:Y:S01]  /*18320*/  ST.E desc[UR48][R16.64+0x2bc], R37 ;  /* 0x0002bc2510007985 */ /* 0x0001e2000c101930 */
[----:B------:R-:W-:-:S03]  /*18330*/  FADD.FTZ R139, R8, R139 ;  /* 0x0000008b088b7221 */ /* 0x000fc60000010000 */
[----:B------:R4:W-:Y:S01]  /*18340*/  ST.E desc[UR48][R16.64+0x2c8], R25 ;  /* 0x0002c81910007985 */ /* 0x0009e2000c101930 */
[----:B-1----:R-:W-:-:S03]  /*18350*/  FMUL.FTZ R33, R121, R108 ;  /* 0x0000006c79217220 */ /* 0x002fc60000410000 */
[----:B------:R1:W-:Y:S01]  /*18360*/  ST.E desc[UR48][R16.64+0x2cc], R27 ;  /* 0x0002cc1b10007985 */ /* 0x0003e2000c101930 */
[----:B---3--:R-:W-:-:S03]  /*18370*/  FMUL.FTZ R35, R121, R110 ;  /* 0x0000006e79237220 */ /* 0x008fc60000410000 */
[----:B------:R3:W-:Y:S01]  /*18380*/  ST.E desc[UR48][R16.64+0x2d8], R29 ;  /* 0x0002d81d10007985 */ /* 0x0007e2000c101930 */
[----:B0-----:R-:W-:-:S03]  /*18390*/  FMUL.FTZ R37, R121, R112 ;  /* 0x0000007079257220 */ /* 0x001fc60000410000 */
[----:B------:R0:W-:Y:S01]  /*183a0*/  ST.E desc[UR48][R16.64+0x2dc], R39 ;  /* 0x0002dc2710007985 */ /* 0x0001e2000c101930 */
[----:B----4-:R-:W-:-:S03]  /*183b0*/  FMUL.FTZ R25, R121, R114 ;  /* 0x0000007279197220 */ /* 0x010fc60000410000 */
[----:B------:R4:W-:Y:S01]  /*183c0*/  ST.E desc[UR48][R16.64+0x2e8], R41 ;  /* 0x0002e82910007985 */ /* 0x0009e2000c101930 */
[----:B-1----:R-:W-:-:S03]  /*183d0*/  FMUL.FTZ R27, R121, R116 ;  /* 0x00000074791b7220 */ /* 0x002fc60000410000 */
[----:B------:R1:W-:Y:S01]  /*183e0*/  ST.E desc[UR48][R16.64+0x2ec], R5 ;  /* 0x0002ec0510007985 */ /* 0x0003e2000c101930 */
[----:B---3--:R-:W-:-:S03]  /*183f0*/  FMUL.FTZ R29, R121, R118 ;  /* 0x00000076791d7220 */ /* 0x008fc60000410000 */
[----:B------:R3:W-:Y:S01]  /*18400*/  ST.E desc[UR48][R16.64+0x2f8], R31 ;  /* 0x0002f81f10007985 */ /* 0x0007e2000c101930 */
[C---:B0-----:R-:W-:Y:S01]  /*18410*/  FMUL.FTZ R39, R121.reuse, R120 ;  /* 0x0000007879277220 */ /* 0x041fe20000410000 */
[C---:B----4-:R-:W-:Y:S01]  /*18420*/  FMUL.FTZ R41, R121.reuse, R122 ;  /* 0x0000007a79297220 */ /* 0x050fe20000410000 */
[C---:B-1----:R-:W-:Y:S01]  /*18430*/  FMUL.FTZ R5, R121.reuse, R124 ;  /* 0x0000007c79057220 */ /* 0x042fe20000410000 */
[----:B---3--:R-:W-:Y:S01]  /*18440*/  FMUL.FTZ R31, R121, R126 ;  /* 0x0000007e791f7220 */ /* 0x008fe20000410000 */
[----:B------:R0:W-:Y:S01]  /*18450*/  ST.E desc[UR48][R16.64+0x2fc], R33 ;  /* 0x0002fc2110007985 */ /* 0x0001e2000c101930 */
[----:B------:R-:W-:Y:S01]  /*18460*/  FADD.FTZ R141, R14, R141 ;  /* 0x0000008d0e8d7221 */ /* 0x000fe20000010000 */
[----:B--2---:R-:W-:Y:S02]  /*18470*/  FADD.FTZ R139, R9, R139 ;  /* 0x0000008b098b7221 */ /* 0x004fe40000010000 */
        /* <DEDUP_REMOVED lines=19> */
[----:B------:R0:W-:Y:S01]  /*185b0*/  ST.E desc[UR48][R16.64+0x450], R141 ;  /* 0x0004508d10007985 */ /* 0x0001e2000c101930 */
[C---:B------:R-:W-:Y:S01]  /*185c0*/  FMUL.FTZ R145, R4.reuse, R28 ;  /* 0x0000001c04917220 */ /* 0x040fe20000410000 */
[C---:B------:R-:W-:Y:S01]  /*185d0*/  FMUL.FTZ R143, R4.reuse, R24 ;  /* 0x00000018048f7220 */ /* 0x040fe20000410000 */
[C---:B------:R-:W-:Y:S01]  /*185e0*/  FMUL.FTZ R45, R4.reuse, R45 ;  /* 0x0000002d042d7220 */ /* 0x040fe20000410000 */
        /* <DEDUP_REMOVED lines=9> */
[C---:B0-----:R-:W-:Y:S01]  /*18680*/  FMUL.FTZ R141, R4.reuse, R36 ;  /* 0x00000024048d7220 */ /* 0x041fe20000410000 */
[C---:B------:R-:W-:Y:S01]  /*18690*/  FMUL.FTZ R77, R4.reuse, R77 ;  /* 0x0000004d044d7220 */ /* 0x040fe20000410000 */
[C---:B------:R-:W-:Y:S01]  /*186a0*/  FMUL.FTZ R69, R4.reuse, R69 ;  /* 0x0000004504457220 */ /* 0x040fe20000410000 */
[----:B------:R0:W-:Y:S01]  /*186b0*/  ST.E desc[UR48][R16.64+0x358], R35 ;  /* 0x0003582310007985 */ /* 0x0001e2000c101930 */
[C---:B-1----:R-:W-:Y:S01]  /*186c0*/  FMUL.FTZ R57, R4.reuse, R32 ;  /* 0x0000002004397220 */ /* 0x042fe20000410000 */
[C---:B------:R-:W-:Y:S01]  /*186d0*/  FMUL.FTZ R75, R4.reuse, R75 ;  /* 0x0000004b044b7220 */ /* 0x040fe20000410000 */
[C---:B------:R-:W-:Y:S01]  /*186e0*/  FMUL.FTZ R73, R4.reuse, R73 ;  /* 0x0000004904497220 */ /* 0x040fe20000410000 */
[----:B------:R1:W-:Y:S01]  /*186f0*/  ST.E desc[UR48][R16.64+0x35c], R37 ;  /* 0x00035c2510007985 */ /* 0x0003e2000c101930 */
[C---:B--2---:R-:W-:Y:S01]  /*18700*/  FMUL.FTZ R139, R4.reuse, R26 ;  /* 0x0000001a048b7220 */ /* 0x044fe20000410000 */
        /* <DEDUP_REMOVED lines=30> */
[C---:B------:R-:W-:Y:S01]  /*188f0*/  FMUL.FTZ R111, R4.reuse, R111 ;  /* 0x0000006f046f7220 */ /* 0x040fe20000410000 */
[C---:B------:R-:W-:Y:S01]  /*18900*/  FMUL.FTZ R109, R4.reuse, R109 ;  /* 0x0000006d046d7220 */ /* 0x040fe20000410000 */
[C---:B------:R-:W-:Y:S01]  /*18910*/  FMUL.FTZ R119, R4.reuse, R119 ;  /* 0x0000007704777220 */ /* 0x040fe20000410000 */
[----:B------:R-:W-:Y:S01]  /*18920*/  FMUL.FTZ R117, R4, R117 ;  /* 0x0000007504757220 */ /* 0x000fe20000410000 */
[C---:B---3--:R-:W-:Y:S01]  /*18930*/  FMUL.FTZ R33, R121.reuse, R148 ;  /* 0x0000009479217220 */ /* 0x048fe20000410000 */
[C---:B0-----:R-:W-:Y:S01]  /*18940*/  FMUL.FTZ R35, R121.reuse, R150 ;  /* 0x0000009679237220 */ /* 0x041fe20000410000 */
[C---:B-1----:R-:W-:Y:S01]  /*18950*/  FMUL.FTZ R37, R121.reuse, R214 ;  /* 0x000000d679257220 */ /* 0x042fe20000410000 */
[C---:B--2---:R-:W-:Y:S01]  /*18960*/  FMUL.FTZ R25, R121.reuse, R212 ;  /* 0x000000d479197220 */ /* 0x044fe20000410000 */
[C---:B----4-:R-:W-:Y:S01]  /*18970*/  FMUL.FTZ R27, R121.reuse, R216 ;  /* 0x000000d8791b7220 */ /* 0x050fe20000410000 */
[C---:B-----5:R-:W-:Y:S01]  /*18980*/  FMUL.FTZ R29, R121.reuse, R220 ;  /* 0x000000dc791d7220 */ /* 0x060fe20000410000 */
        /* <DEDUP_REMOVED lines=67> */
[----:B------:R-:W-:Y:S04]  /*18dc0*/  ST.E desc[UR48][R16.64+0x3f8], R127 ;  /* 0x0003f87f10007985 */ /* 0x000fe8000c101930 */
[----:B------:R3:W-:Y:S04]  /*18dd0*/  ST.E desc[UR48][R16.64+0x3fc], R125 ;  /* 0x0003fc7d10007985 */ /* 0x0007e8000c101930 */
[----:B------:R-:W-:Y:S04]  /*18de0*/  ST.E desc[UR48][R16.64+0x408], R137 ;  /* 0x0004088910007985 */ /* 0x000fe8000c101930 */
[----:B------:R4:W-:Y:S04]  /*18df0*/  ST.E desc[UR48][R16.64+0x40c], R129 ;  /* 0x00040c8110007985 */ /* 0x0009e8000c101930 */
[----:B------:R-:W-:Y:S04]  /*18e00*/  ST.E desc[UR48][R16.64+0x418], R135 ;  /* 0x0004188710007985 */ /* 0x000fe8000c101930 */
[----:B------:R-:W-:Y:S04]  /*18e10*/  ST.E desc[UR48][R16.64+0x41c], R133 ;  /* 0x00041c8510007985 */ /* 0x000fe8000c101930 */
[----:B------:R5:W-:Y:S01]  /*18e20*/  ST.E desc[UR48][R16.64+0x428], R131 ;  /* 0x0004288310007985 */ /* 0x000be2000c101930 */
[----:B------:R1:W-:Y:S06]  /*18e30*/  BAR.SYNC.DEFER_BLOCKING R205, 0x100 ;  /* 0x000400cd0000751d */ /* 0x0003ec0000010000 */
[----:B0-----:R-:W5:Y:S04]  /*18e40*/  LD.E R5, desc[UR48][R16.64+0x230] ;  /* 0x0002303010057980 */ /* 0x001f68000c101900 */
[----:B------:R-:W5:Y:S04]  /*18e50*/  LD.E R25, desc[UR48][R16.64+0x234] ;  /* 0x0002343010197980 */ /* 0x000f68000c101900 */
[----:B------:R-:W5:Y:S04]  /*18e60*/  LD.E R27, desc[UR48][R16.64+0x238] ;  /* 0x00023830101b7980 */ /* 0x000f68000c101900 */
[----:B------:R-:W5:Y:S04]  /*18e70*/  LD.E R29, desc[UR48][R16.64+0x23c] ;  /* 0x00023c30101d7980 */ /* 0x000f68000c101900 */
[----:B-1----:R-:W5:Y:S04]  /*18e80*/  LD.E R31, desc[UR48][R16.64+0x240] ;  /* 0x00024030101f7980 */ /* 0x002f68000c101900 */
        /* <DEDUP_REMOVED lines=45> */
[----:B--2---:R-:W2:Y:S04]  /*19160*/  LD.E R123, desc[UR48][R16.64+0x2f8] ;  /* 0x0002f830107b7980 */ /* 0x004ea8000c101900 */
[----:B---3--:R-:W3:Y:S04]  /*19170*/  LD.E R125, desc[UR48][R16.64+0x2fc] ;  /* 0x0002fc30107d7980 */ /* 0x008ee8000c101900 */
[----:B------:R-:W3:Y:S04]  /*19180*/  LD.E R127, desc[UR48][R16.64+0x300] ;  /* 0x00030030107f7980 */ /* 0x000ee8000c101900 */
[----:B----4-:R-:W4:Y:S04]  /*19190*/  LD.E R129, desc[UR48][R16.64+0x304] ;  /* 0x0003043010817980 */ /* 0x010f28000c101900 */
[----:B-----5:R-:W5:Y:S04]  /*191a0*/  LD.E R131, desc[UR48][R16.64+0x308] ;  /* 0x0003083010837980 */ /* 0x020f68000c101900 */
        /* <DEDUP_REMOVED lines=125> */
[----:B---3--:R-:W-:Y:S04]  /*19980*/  ST.E desc[UR48][R16.64+0x2fc], R125 ;  /* 0x0002fc7d10007985 */ /* 0x008fe8000c101930 */
[----:B------:R-:W-:Y:S04]  /*19990*/  ST.E desc[UR48][R16.64+0x300], R127 ;  /* 0x0003007f10007985 */ /* 0x000fe8000c101930 */
[----:B----4-:R-:W-:Y:S04]  /*199a0*/  ST.E desc[UR48][R16.64+0x304], R129 ;  /* 0x0003048110007985 */ /* 0x010fe8000c101930 */
[----:B-----5:R-:W-:Y:S04]  /*199b0*/  ST.E desc[UR48][R16.64+0x308], R131 ;  /* 0x0003088310007985 */ /* 0x020fe8000c101930 */
        /* <DEDUP_REMOVED lines=73> */
[----:B0-----:R-:W5:Y:S04]  /*19e50*/  LD.E.64 R4, desc[UR48][R16.64+0xa8] ;  /* 0x0000a83010047980 */ /* 0x001f68000c101b00 */
[----:B------:R-:W5:Y:S04]  /*19e60*/  LDL R195, [R1+0x88] ;  /* 0x0000880001c37983 */ /* 0x000f680000100800 */
[----:B-1----:R-:W5:Y:S04]  /*19e70*/  LD.E R24, desc[UR48][R16.64+0x230] ;  /* 0x0002303010187980 */ /* 0x002f68000c101900 */
[----:B------:R-:W5:Y:S04]  /*19e80*/  LD.E R25, desc[UR48][R16.64+0x234] ;  /* 0x0002343010197980 */ /* 0x000f68000c101900 */
[----:B--2---:R-:W2:Y:S04]  /*19e90*/  LD.E R26, desc[UR48][R16.64+0x238] ;  /* 0x00023830101a7980 */ /* 0x004ea8000c101900 */
[----:B------:R-:W2:Y:S04]  /*19ea0*/  LD.E R27, desc[UR48][R16.64+0x23c] ;  /* 0x00023c30101b7980 */ /* 0x000ea8000c101900 */
[----:B---3--:R-:W2:Y:S04]  /*19eb0*/  LD.E R28, desc[UR48][R16.64+0x240] ;  /* 0x00024030101c7980 */ /* 0x008ea8000c101900 */
[----:B------:R-:W2:Y:S04]  /*19ec0*/  LD.E R29, desc[UR48][R16.64+0x244] ;  /* 0x00024430101d7980 */ /* 0x000ea8000c101900 */
[----:B----4-:R-:W2:Y:S04]  /*19ed0*/  LD.E R30, desc[UR48][R16.64+0x248] ;  /* 0x00024830101e7980 */ /* 0x010ea8000c101900 */
[----:B------:R-:W2:Y:S04]  /*19ee0*/  LD.E R31, desc[UR48][R16.64+0x24c] ;  /* 0x00024c30101f7980 */ /* 0x000ea8000c101900 */
[----:B-----5:R-:W2:Y:S04]  /*19ef0*/  LD.E R32, desc[UR48][R16.64+0x250] ;  /* 0x0002503010207980 */ /* 0x020ea8000c101900 */
        /* <DEDUP_REMOVED lines=967> */
[----:B0-----:R-:W5:Y:S04]  /*1db70*/  LD.E R25, desc[UR48][R16.64+0x250] ;  /* 0x0002503010197980 */ /* 0x001f68000c101900 */
[----:B-1----:R-:W5:Y:S04]  /*1db80*/  LD.E R27, desc[UR48][R16.64+0x254] ;  /* 0x00025430101b7980 */ /* 0x002f68000c101900 */
[----:B--2---:R-:W2:Y:S04]  /*1db90*/  LD.E R29, desc[UR48][R16.64+0x258] ;  /* 0x00025830101d7980 */ /* 0x004ea8000c101900 */
[----:B---3--:R-:W3:Y:S04]  /*1dba0*/  LD.E R31, desc[UR48][R16.64+0x25c] ;  /* 0x00025c30101f7980 */ /* 0x008ee8000c101900 */
        /* <DEDUP_REMOVED lines=129> */
[----:B-----5:R0:W-:Y:S04]  /*1e3c0*/  ST.E desc[UR48][R16.64+0x264], R35 ;  /* 0x0002642310007985 */ /* 0x0201e8000c101930 */
        /* <DEDUP_REMOVED lines=122> */
.L_x_2112:
[----:B------:R-:W-:Y:S05]  /*1eb70*/  BSYNC B0 ;  /* 0x0000000000007941 */ /* 0x000fea0003800000 */
.L_x_2111:
[C---:B------:R-:W-:Y:S01]  /*1eb80*/  ISETP.GT.AND P1, PT, R10.reuse, UR43, PT ;  /* 0x0000002b0a007c0c */ /* 0x040fe2000bf24270 */
[----:B------:R-:W-:-:S12]  /*1eb90*/  VIADD R10, R10, 0xffffffff ;  /* 0xffffffff0a0a7836 */ /* 0x000fd80000000000 */
[----:B------:R-:W-:Y:S05]  /*1eba0*/  @P1 BRA `(.L_x_2113) ;  /* 0xffffff4c006c1947 */ /* 0x000fea000383ffff */
.L_x_2082:
[----:B------:R-:W-:Y:S05]  /*1ebb0*/  WARPSYNC.ALL ;  /* 0x0000000000007948 */ /* 0x000fea0003800000 */
[----:B0-----:R-:W1:Y:S04]  /*1ebc0*/  LDL R5, [R1+0x450] ;  /* 0x0004500001057983 */ /* 0x001e680000100800 */
[----:B------:R-:W2:Y:S04]  /*1ebd0*/  LDL R6, [R1+0x454] ;  /* 0x0004540001067983 */ /* 0x000ea80000100800 */
[----:B------:R-:W3:Y:S04]  /*1ebe0*/  LDL R134, [R1+0x218] ;  /* 0x0002180001867983 */ /* 0x000ee80000100800 */
[----:B------:R-:W4:Y:S04]  /*1ebf0*/  LDL.64 R12, [R1+0x398] ;  /* 0x00039800010c7983 */ /* 0x000f280000100a00 */
[----:B------:R-:W5:Y:S04]  /*1ec00*/  LDL.64 R138, [R1+0x230] ;  /* 0x00023000018a7983 */ /* 0x000f680000100a00 */
[----:B------:R-:W4:Y:S04]  /*1ec10*/  LDL.64 R130, [R1+0x240] ;  /* 0x0002400001827983 */ /* 0x000f280000100a00 */
        /* <DEDUP_REMOVED lines=58> */
[----:B------:R-:W4:Y:S04]  /*1efc0*/  LDL R133, [R1+0x220] ;  /* 0x0002200001857983 */ /* 0x000f280000100800 */
[----:B-1----:R-:W0:Y:S02]  /*1efd0*/  SHFL.BFLY PT, R0, R5, 0x2, 0x1f ;  /* 0x0c401f0005007f89 */ /* 0x002e2400000e0000 */
[----:B0-----:R-:W-:-:S05]  /*1efe0*/  FADD.FTZ R0, R5, R0 ;  /* 0x0000000005007221 */ /* 0x001fca0000010000 */
[----:B------:R-:W0:Y:S02]  /*1eff0*/  SHFL.BFLY PT, R3, R0, 0x1, 0x1f ;  /* 0x0c201f0000037f89 */ /* 0x000e2400000e0000 */
[----:B0-----:R-:W-:Y:S01]  /*1f000*/  FADD.FTZ R2, R0, R3 ;  /* 0x0000000300027221 */ /* 0x001fe20000010000 */
[----:B---3--:R-:W-:Y:S01]  /*1f010*/  VIADD R134, R134, 0x1 ;  /* 0x0000000186867836 */ /* 0x008fe20000000000 */
[----:B------:R-:W3:Y:S04]  /*1f020*/  LDL R0, [R1+0x224] ;  /* 0x0002240001007983 */ /* 0x000ee80000100800 */
[----:B------:R-:W-:Y:S04]  /*1f030*/  STL [R1+0x450], R2 ;  /* 0x0004500201007387 */ /* 0x000fe80000100800 */
[----:B------:R-:W5:Y:S04]  /*1f040*/  LDL R147, [R1+0x450] ;  /* 0x0004500001937983 */ /* 0x000f680000100800 */
[----:B--2---:R-:W0:Y:S02]  /*1f050*/  SHFL.BFLY PT, R3, R6, 0x2, 0x1f ;  /* 0x0c401f0006037f89 */ /* 0x004e2400000e0000 */
[----:B0-----:R-:W-:Y:S01]  /*1f060*/  FADD.FTZ R3, R3, R6 ;  /* 0x0000000603037221 */ /* 0x001fe20000010000 */
[----:B------:R-:W-:Y:S01]  /*1f070*/  ISETP.NE.AND P2, PT, R134, 0x2, PT ;  /* 0x000000028600780c */ /* 0x000fe20003f45270 */
[----:B------:R-:W2:Y:S04]  /*1f080*/  LDL.64 R6, [R1+0x428] ;  /* 0x0004280001067983 */ /* 0x000ea80000100a00 */
[----:B------:R-:W0:Y:S08]  /*1f090*/  SHFL.BFLY PT, R4, R3, 0x1, 0x1f ;  /* 0x0c201f0003047f89 */ /* 0x000e3000000e0000 */
[----:B------:R-:W4:Y:S01]  /*1f0a0*/  @!P2 LDL R132, [R1+0x21c] ;  /* 0x00021c000184a983 */ /* 0x000f220000100800 */
[----:B0-----:R-:W-:-:S03]  /*1f0b0*/  FADD.FTZ R140, R3, R4 ;  /* 0x00000004038c7221 */ /* 0x001fc60000010000 */
[----:B------:R-:W2:Y:S02]  /*1f0c0*/  LDL.64 R4, [R1+0x3f8] ;  /* 0x0003f80001047983 */ /* 0x000ea40000100a00 */
[----:B------:R-:W-:Y:S02]  /*1f0d0*/  FSETP.NE.FTZ.AND P1, PT, R140, RZ, PT ;  /* 0x000000ff8c00720b */ /* 0x000fe40003f35000 */
[----:B------:R-:W2:Y:S11]  /*1f0e0*/  LDL.64 R2, [R1+0x418] ;  /* 0x0004180001027983 */ /* 0x000eb60000100a00 */
[----:B------:R-:W2:Y:S04]  /*1f0f0*/  @P1 LDL R143, [R1+0x460] ;  /* 0x00046000018f1983 */ /* 0x000ea80000100800 */
[----:B------:R-:W2:Y:S01]  /*1f100*/  @P1 LDL R145, [R1+0x444] ;  /* 0x0004440001911983 */ /* 0x000ea20000100800 */
[----:B------:R-:W-:-:S02]  /*1f110*/  IMAD.MOV.U32 R142, RZ, RZ, -0x800000 ;  /* 0xff800000ff8e7424 */ /* 0x000fc400078e00ff */
[----:B------:R-:W-:Y:S02]  /*1f120*/  IMAD.MOV.U32 R135, RZ, RZ, RZ ;  /* 0x000000ffff877224 */ /* 0x000fe400078e00ff */
[----:B------:R-:W-:Y:S01]  /*1f130*/  IMAD.MOV.U32 R144, RZ, RZ, -0x800000 ;  /* 0xff800000ff907424 */ /* 0x000fe200078e00ff */
[----:B------:R0:W-:Y:S08]  /*1f140*/  BAR.ARV R204, 0x100 ;  /* 0x000400cc0000751d */ /* 0x0001f00000002000 */
[----:B------:R-:W-:Y:S06]  /*1f150*/  BAR.ARV 0x8, 0x180 ;  /* 0x0206000000007b1d */ /* 0x000fec0000002000 */
[----:B-----5:R-:W-:-:S13]  /*1f160*/  FSETP.NE.FTZ.AND P0, PT, R147, RZ, PT ;  /* 0x000000ff9300720b */ /* 0x020fda0003f15000 */
[----:B------:R-:W5:Y:S04]  /*1f170*/  @P0 LDL R136, [R1+0x460] ;  /* 0x0004600001880983 */ /* 0x000f680000100800 */
[----:B------:R-:W2:Y:S01]  /*1f180*/  @P0 LDL R137, [R1+0x440] ;  /* 0x0004400001890983 */ /* 0x000ea20000100800 */
[----:B------:R-:W1:Y:S02]  /*1f190*/  @P0 MUFU.LG2 R141, R147 ;  /* 0x00000093008d0308 */ /* 0x000e640000000c00 */
[----:B-1----:R-:W-:-:S06]  /*1f1a0*/  @P0 FMUL.FTZ R141, R141, 0.69314718246459960938 ;  /* 0x3f3172188d8d0820 */ /* 0x002fcc0000410000 */
[----:B------:R-:W-:Y:S08]  /*1f1b0*/  @P1 MUFU.LG2 R146, R140 ;  /* 0x0000008c00921308 */ /* 0x000ff00000000c00 */
[----:B------:R-:W1:Y:S01]  /*1f1c0*/  @P0 MUFU.RCP R135, R147 ;  /* 0x0000009300870308 */ /* 0x000e620000001000 */
[----:B----4-:R-:W-:Y:S01]  /*1f1d0*/  @!P2 LOP3.LUT R132, R132, 0x1, RZ, 0x3c, !PT ;  /* 0x000000018484a812 */ /* 0x010fe200078e3cff */
[----:B---3--:R-:W-:Y:S01]  /*1f1e0*/  VIADD R0, R0, 0x1 ;  /* 0x0000000100007836 */ /* 0x008fe20000000000 */
[----:B------:R-:W-:Y:S04]  /*1f1f0*/  STL [R1+0x454], R140 ;  /* 0x0004548c01007387 */ /* 0x000fe80000100800 */
[----:B------:R-:W-:Y:S04]  /*1f200*/  STL [R1+0x218], R134 ;  /* 0x0002188601007387 */ /* 0x000fe80000100800 */
[----:B------:R-:W-:Y:S01]  /*1f210*/  @!P2 STL [R1+0x21c], R132 ;  /* 0x00021c840100a387 */ /* 0x000fe20000100800 */
        /* <DEDUP_REMOVED lines=64> */
[----:B------:R-:W-:Y:S04]  /*1f620*/  STL.64 [R1+0x230], R138 ;  /* 0x0002308a01007387 */ /* 0x000fe80000100a00 */
        /* <DEDUP_REMOVED lines=31> */
[----:B------:R-:W-:Y:S04]  /*1f820*/  STL [R1+0x224], R0 ;  /* 0x0002240001007387 */ /* 0x000fe80000100800 */
[----:B------:R-:W-:Y:S01]  /*1f830*/  @!P2 STL [R1+0x218], RZ ;  /* 0x000218ff0100a387 */ /* 0x000fe20000100800 */
[----:B-----5:R-:W-:-:S04]  /*1f840*/  @P0 FMUL.FTZ R136, R136, 0.69314718246459960938 ;  /* 0x3f31721888880820 */ /* 0x020fc80000410000 */
[----:B--2---:R-:W-:Y:S01]  /*1f850*/  @P0 FFMA.FTZ R142, R136, R137, R141 ;  /* 0x00000089888e0223 */ /* 0x004fe2000001008d */
[----:B------:R-:W-:-:S06]  /*1f860*/  IMAD.MOV.U32 R136, RZ, RZ, RZ ;  /* 0x000000ffff887224 */ /* 0x000fcc00078e00ff */
[----:B------:R-:W1:Y:S01]  /*1f870*/  @P1 MUFU.RCP R136, R140 ;  /* 0x0000008c00881308 */ /* 0x000e620000001000 */
[----:B------:R-:W-:Y:S01]  /*1f880*/  @P1 FMUL.FTZ R137, R146, 0.69314718246459960938 ;  /* 0x3f31721892891820 */ /* 0x000fe20000410000 */
[----:B------:R-:W-:-:S04]  /*1f890*/  @P1 FMUL.FTZ R146, R143, 0.69314718246459960938 ;  /* 0x3f3172188f921820 */ /* 0x000fc80000410000 */
[----:B------:R-:W-:Y:S01]  /*1f8a0*/  @P1 FFMA.FTZ R144, R146, R145, R137 ;  /* 0x0000009192901223 */ /* 0x000fe20000010089 */
[-C--:B-1----:R-:W-:Y:S01]  /*1f8b0*/  FMUL.FTZ R13, R13, R136.reuse ;  /* 0x000000880d0d7220 */ /* 0x082fe20000410000 */
[-C--:B------:R-:W-:Y:S01]  /*1f8c0*/  FMUL.FTZ R12, R12, R136.reuse ;  /* 0x000000880c0c7220 */ /* 0x080fe20000410000 */
[-C--:B------:R-:W-:Y:S01]  /*1f8d0*/  FMUL.FTZ R71, R71, R136.reuse ;  /* 0x0000008847477220 */ /* 0x080fe20000410000 */
[-C--:B------:R-:W-:Y:S01]  /*1f8e0*/  FMUL.FTZ R70, R70, R136.reuse ;  /* 0x0000008846467220 */ /* 0x080fe20000410000 */
[-C--:B------:R-:W-:Y:S01]  /*1f8f0*/  FMUL.FTZ R69, R69, R136.reuse ;  /* 0x0000008845457220 */ /* 0x080fe20000410000 */
[-C--:B------:R-:W-:Y:S01]  /*1f900*/  FMUL.FTZ R68, R68, R136.reuse ;  /* 0x0000008844447220 */ /* 0x080fe20000410000 */
[----:B------:R1:W-:Y:S01]  /*1f910*/  STL.64 [R1+0x398], R12 ;  /* 0x0003980c01007387 */ /* 0x0003e20000100a00 */
        /* <DEDUP_REMOVED lines=58> */
[----:B-1----:R-:W-:Y:S01]  /*1fcc0*/  VIADD R12, R133, 0x1 ;  /* 0x00000001850c7836 */ /* 0x002fe20000000000 */
[----:B------:R0:W-:Y:S04]  /*1fcd0*/  STL [R1+0x450], R142 ;  /* 0x0004508e01007387 */ /* 0x0001e80000100800 */
[----:B------:R0:W-:Y:S04]  /*1fce0*/  STL [R1+0x454], R144 ;  /* 0x0004549001007387 */ /* 0x0001e80000100800 */
[----:B------:R0:W-:Y:S04]  /*1fcf0*/  STL.64 [R1+0x238], R70 ;  /* 0x0002384601007387 */ /* 0x0001e80000100a00 */
        /* <DEDUP_REMOVED lines=30> */
[----:B------:R0:W-:Y:S01]  /*1fee0*/  STL [R1+0x220], R12 ;  /* 0x0002200c01007387 */ /* 0x0001e20000100800 */
[----:B------:R-:W-:-:S13]  /*1fef0*/  PLOP3.LUT P0, PT, PT, PT, PT, 0x8, 0x0 ;  /* 0x000000000000781c */ /* 0x000fda0003f0e170 */
.L_x_2017:
[----:B------:R-:W1:Y:S08]  /*1ff00*/  S2UR UR4, SR_CgaCtaId ;  /* 0x00000000000479c3 */ /* 0x000e700000008800 */
[----:B------:R-:W-:Y:S06]  /*1ff10*/  BAR.SYNC.DEFER_BLOCKING 0x5, 0x180 ;  /* 0x0146000000007b1d */ /* 0x000fec0000010000 */
[----:B------:R-:W-:Y:S01]  /*1ff20*/  UMOV UR44, 0x400 ;  /* 0x00000400002c7882 */ /* 0x000fe20000000000 */
[----:B------:R-:W-:Y:S01]  /*1ff30*/  BSSY B0, `(.L_x_2114) ;  /* 0x0000293000007945 */ /* 0x000fe20003800000 */
[----:B-1----:R-:W-:-:S09]  /*1ff40*/  ULEA UR44, UR4, UR44, 0x18 ;  /* 0x0000002c042c7291 */ /* 0x002fd2000f8ec03f */
[----:B---3--:R-:W1:Y:S02]  /*1ff50*/  LDS R0, [UR44+0x324d0] ;  /* 0x0324d02cff007984 */ /* 0x008e640008000800 */
[----:B-1----:R-:W-:Y:S01]  /*1ff60*/  R2UR UR4, R0 ;  /* 0x00000000000472ca */ /* 0x002fe200000e0000 */
[----:B------:R-:W-:Y:S06]  /*1ff70*/  BAR.ARV 0x4, 0x180 ;  /* 0x0106000000007b1d */ /* 0x000fec0000002000 */
[----:B------:R-:W-:Y:S08]  /*1ff80*/  @P0 BRA `(.L_x_2115) ;  /* 0x0000001c00640947 */ /* 0x000ff00003800000 */
[----:B------:R-:W2:Y:S01]  /*1ff90*/  LDL.128 R104, [R1+0x2b0] ;  /* 0x0002b00001687983 */ /* 0x000ea20000100c00 */
[----:B0-----:R-:W0:Y:S01]  /*1ffa0*/  LDC R2, c[0x0][0xce8] ;  /* 0x00033a00ff027b82 */ /* 0x001e220000000800 */
[----:B------:R-:W-:Y:S02]  /*1ffb0*/  ULDC UR5, c[0x0][0xb88] ;  /* 0x0002e20000057ab9 */ /* 0x000fe40000000800 */
[----:B------:R-:W3:Y:S04]  /*1ffc0*/  LDL.128 R100, [R1+0x2c0] ;  /* 0x0002c00001647983 */ /* 0x000ee80000100c00 */
[----:B------:R-:W4:Y:S04]  /*1ffd0*/  LDL.128 R96, [R1+0x2d0] ;  /* 0x0002d00001607983 */ /* 0x000f280000100c00 */
        /* <DEDUP_REMOVED lines=28> */
[----:B------:R-:W4:Y:S01]  /*201a0*/  LDL.128 R8, [R1+0x420] ;  /* 0x0004200001087983 */ /* 0x000f220000100c00 */
[----:B------:R-:W-:Y:S01]  /*201b0*/  VIADD R19, R200, UR39 ;  /* 0x00000027c8137c36 */ /* 0x000fe20008000000 */
[----:B------:R-:W-:Y:S01]  /*201c0*/  LOP3.LUT P0, RZ, R210, 0x3, RZ, 0xc0, !PT ;  /* 0x00000003d2ff7812 */ /* 0x000fe2000780c0ff */
[----:B0-----:R-:W-:Y:S01]  /*201d0*/  IMAD R0, R2, UR5, RZ ;  /* 0x0000000502007c24 */ /* 0x001fe2000f8e02ff */
[----:B------:R-:W-:-:S02]  /*201e0*/  IADD3 R141, P1, R178, 0x4020, RZ ;  /* 0x00004020b28d7810 */ /* 0x000fc40007f3e0ff */
[C---:B------:R-:W-:Y:S01]  /*201f0*/  IADD3 R21, P3, R178.reuse, 0x4000, RZ ;  /* 0x00004000b2157810 */ /* 0x040fe20007f7e0ff */
[----:B------:R-:W-:Y:S01]  /*20200*/  USHF.R.S32.HI UR12, URZ, 0x1f, UR42 ;  /* 0x0000001f3f0c7899 */ /* 0x000fe2000801142a */
[----:B------:R-:W-:Y:S01]  /*20210*/  ISETP.GE.OR P2, PT, R19, R0, P0 ;  /* 0x000000001300720c */ /* 0x000fe20000746670 */
[----:B------:R-:W-:Y:S01]  /*20220*/  ULDC.64 UR8, c[0x0][0xc90] ;  /* 0x0003240000087ab9 */ /* 0x000fe20000000a00 */
[C---:B------:R-:W-:Y:S01]  /*20230*/  IADD3 R143, P4, R178.reuse, 0x4040, RZ ;  /* 0x00004040b28f7810 */ /* 0x040fe20007f9e0ff */
[----:B------:R-:W-:Y:S01]  /*20240*/  USHF.R.S32.HI UR13, URZ, 0x1f, UR38 ;  /* 0x0000001f3f0d7899 */ /* 0x000fe20008011426 */
[----:B------:R-:W-:Y:S01]  /*20250*/  IADD3 R157, P6, R178, 0x4060, RZ ;  /* 0x00004060b29d7810 */ /* 0x000fe20007fde0ff */
[----:B------:R-:W-:-:S08]  /*20260*/  ULDC.64 UR10, c[0x0][0xc98] ;  /* 0x00032600000a7ab9 */ /* 0x000fd00000000a00 */
[----:B------:R-:W4:Y:S01]  /*20270*/  @!P2 LDL R3, [R1+0x450] ;  /* 0x000450000103a983 */ /* 0x000f220000100800 */
[----:B------:R-:W-:Y:S01]  /*20280*/  IMAD.X R151, RZ, RZ, R179, P1 ;  /* 0x000000ffff977224 */ /* 0x000fe200008e06b3 */
[----:B------:R-:W-:-:S04]  /*20290*/  IADD3 R149, P1, R178, 0x8040, RZ ;  /* 0x00008040b2957810 */ /* 0x000fc80007f3e0ff */
[----:B------:R-:W-:-:S04]  /*202a0*/  LOP3.LUT R148, R149, 0x380, RZ, 0xc0, !PT ;  /* 0x0000038095947812 */ /* 0x000fc800078ec0ff */
[----:B------:R-:W-:-:S04]  /*202b0*/  SHF.R.U64 R148, R148, 0x3, RZ ;  /* 0x0000000394947819 */ /* 0x000fc800000012ff */
[----:B------:R-:W-:Y:S01]  /*202c0*/  LOP3.LUT R148, R148, R149, RZ, 0x3c, !PT ;  /* 0x0000009594947212 */ /* 0x000fe200078e3cff */
[----:B------:R-:W-:Y:S01]  /*202d0*/  IMAD.X R149, RZ, RZ, R179, P1 ;  /* 0x000000ffff957224 */ /* 0x000fe200008e06b3 */
[----:B------:R-:W-:Y:S02]  /*202e0*/  ISETP.NE.AND P1, PT, R2, 0x1, PT ;  /* 0x000000010200780c */ /* 0x000fe40003f25270 */
[----:B------:R-:W-:-:S04]  /*202f0*/  LOP3.LUT R20, R21, 0x380, RZ, 0xc0, !PT ;  /* 0x0000038015147812 */ /* 0x000fc800078ec0ff */
[----:B------:R-:W-:-:S04]  /*20300*/  SHF.R.U64 R20, R20, 0x3, RZ ;  /* 0x0000000314147819 */ /* 0x000fc800000012ff */
[----:B------:R-:W-:Y:S01]  /*20310*/  LOP3.LUT R20, R20, R21, RZ, 0x3c, !PT ;  /* 0x0000001514147212 */ /* 0x000fe200078e3cff */
[----:B------:R-:W-:Y:S01]  /*20320*/  IMAD.X R21, RZ, RZ, R179, P3 ;  /* 0x000000ffff157224 */ /* 0x000fe200018e06b3 */
[----:B------:R-:W-:Y:S02]  /*20330*/  IADD3 R153, P3, R178, 0x8020, RZ ;  /* 0x00008020b2997810 */ /* 0x000fe40007f7e0ff */
[----:B------:R-:W-:Y:S02]  /*20340*/  LOP3.LUT R18, R141, 0x380, RZ, 0xc0, !PT ;  /* 0x000003808d127812 */ /* 0x000fe400078ec0ff */
[----:B------:R-:W-:Y:S01]  /*20350*/  LOP3.LUT R152, R153, 0x380, RZ, 0xc0, !PT ;  /* 0x0000038099987812 */ /* 0x000fe200078ec0ff */
[----:B------:R-:W-:Y:S01]  /*20360*/  UIMAD UR5, UR12, UR8, URZ ;  /* 0x000000080c0572a4 */ /* 0x000fe2000f8e023f */
[----:B------:R-:W-:Y:S02]  /*20370*/  LOP3.LUT R140, R143, 0x380, RZ, 0xc0, !PT ;  /* 0x000003808f8c7812 */ /* 0x000fe400078ec0ff */
[----:B------:R-:W-:-:S02]  /*20380*/  SHF.R.U64 R152, R152, 0x3, RZ ;  /* 0x0000000398987819 */ /* 0x000fc400000012ff */
[----:B------:R-:W-:Y:S02]  /*20390*/  SHF.R.U64 R18, R18, 0x3, RZ ;  /* 0x0000000312127819 */ /* 0x000fe400000012ff */
[----:B------:R-:W-:Y:S01]  /*203a0*/  LOP3.LUT R152, R152, R153, RZ, 0x3c, !PT ;  /* 0x0000009998987212 */ /* 0x000fe200078e3cff */
[----:B------:R-:W-:Y:S01]  /*203b0*/  IMAD.X R153, RZ, RZ, R179, P3 ;  /* 0x000000ffff997224 */ /* 0x000fe200018e06b3 */
[----:B------:R-:W-:Y:S01]  /*203c0*/  SHF.R.U64 R140, R140, 0x3, RZ ;  /* 0x000000038c8c7819 */ /* 0x000fe200000012ff */
[----:B------:R-:W-:Y:S01]  /*203d0*/  UIMAD.WIDE.U32 UR6, UR42, UR8, URZ ;  /* 0x000000082a0672a5 */ /* 0x000fe2000f8e003f */
[----:B------:R-:W-:Y:S01]  /*203e0*/  LOP3.LUT R150, R18, R141, RZ, 0x3c, !PT ;  /* 0x0000008d12967212 */ /* 0x000fe200078e3cff */
[----:B------:R-:W-:Y:S01]  /*203f0*/  UIMAD UR5, UR42, UR9, UR5 ;  /* 0x000000092a0572a4 */ /* 0x000fe2000f8e0205 */
[C---:B------:R-:W-:Y:S02]  /*20400*/  IADD3 R155, P5, R178.reuse, 0x8000, RZ ;  /* 0x00008000b29b7810 */ /* 0x040fe40007fbe0ff */
[----:B------:R-:W-:Y:S01]  /*20410*/  IADD3 R141, P3, R178, 0xc040, RZ ;  /* 0x0000c040b28d7810 */ /* 0x000fe20007f7e0ff */
[----:B------:R-:W-:Y:S01]  /*20420*/  UIMAD UR8, UR13, UR10, URZ ;  /* 0x0000000a0d0872a4 */ /* 0x000fe2000f8e023f */
[----:B------:R-:W-:Y:S01]  /*20430*/  LOP3.LUT R156, R157, 0x380, RZ, 0xc0, !PT ;  /* 0x000003809d9c7812 */ /* 0x000fe200078ec0ff */
[----:B------:R-:W-:Y:S01]  /*20440*/  UIADD3 UR7, UR7, UR5, URZ ;  /* 0x0000000507077290 */ /* 0x000fe2000fffe03f */
[----:B------:R-:W-:-:S02]  /*20450*/  LOP3.LUT R158, R140, R143, RZ, 0x3c, !PT ;  /* 0x0000008f8c9e7212 */ /* 0x000fc400078e3cff */
[----:B------:R-:W-:Y:S02]  /*20460*/  LOP3.LUT R154, R155, 0x380, RZ, 0xc0, !PT ;  /* 0x000003809b9a7812 */ /* 0x000fe400078ec0ff */
[----:B------:R-:W-:Y:S02]  /*20470*/  LOP3.LUT R161, R178, 0x380, RZ, 0xc0, !PT ;  /* 0x00000380b2a17812 */ /* 0x000fe400078ec0ff */
[----:B------:R-:W-:Y:S01]  /*20480*/  LOP3.LUT R140, R141, 0x380, RZ, 0xc0, !PT ;  /* 0x000003808d8c7812 */ /* 0x000fe200078ec0ff */
[----:B------:R-:W-:Y:S01]  /*20490*/  UIMAD UR8, UR38, UR11, UR8 ;  /* 0x0000000b260872a4 */ /* 0x000fe2000f8e0208 */
[----:B------:R-:W-:Y:S01]  /*204a0*/  SHF.R.U64 R156, R156, 0x3, RZ ;  /* 0x000000039c9c7819 */ /* 0x000fe200000012ff */
[----:B------:R-:W-:Y:S01]  /*204b0*/  UIMAD.WIDE.U32 UR6, UR38, UR10, UR6 ;  /* 0x0000000a260672a5 */ /* 0x000fe2000f8e0006 */
[----:B------:R-:W-:Y:S02]  /*204c0*/  SHF.R.U64 R154, R154, 0x3, RZ ;  /* 0x000000039a9a7819 */ /* 0x000fe400000012ff */
[----:B------:R-:W-:Y:S01]  /*204d0*/  SHF.R.U64 R161, R161, 0x3, RZ ;  /* 0x00000003a1a17819 */ /* 0x000fe200000012ff */
[--C-:B------:R-:W-:Y:S01]  /*204e0*/  IMAD.X R159, RZ, RZ, R179.reuse, P4 ;  /* 0x000000ffff9f7224 */ /* 0x100fe200020e06b3 */
[----:B------:R-:W-:Y:S01]  /*204f0*/  SHF.R.U64 R140, R140, 0x3, RZ ;  /* 0x000000038c8c7819 */ /* 0x000fe200000012ff */
[----:B------:R-:W-:Y:S01]  /*20500*/  VIADD R19, R19, 0x8 ;  /* 0x0000000813137836 */ /* 0x000fe20000000000 */
[----:B------:R-:W-:Y:S01]  /*20510*/  LOP3.LUT R156, R156, R157, RZ, 0x3c, !PT ;  /* 0x0000009d9c9c7212 */ /* 0x000fe200078e3cff */
[--C-:B------:R-:W-:Y:S01]  /*20520*/  IMAD.X R157, RZ, RZ, R179.reuse, P6 ;  /* 0x000000ffff9d7224 */ /* 0x100fe200030e06b3 */
[----:B------:R-:W-:Y:S01]  /*20530*/  LOP3.LUT R154, R154, R155, RZ, 0x3c, !PT ;  /* 0x0000009b9a9a7212 */ /* 0x000fe200078e3cff */
[----:B------:R-:W-:Y:S01]  /*20540*/  IMAD.X R155, RZ, RZ, R179, P5 ;  /* 0x000000ffff9b7224 */ /* 0x000fe200028e06b3 */
[C---:B------:R-:W-:Y:S01]  /*20550*/  IADD3 R147, P4, R178.reuse, 0x8060, RZ ;  /* 0x00008060b2937810 */ /* 0x040fe20007f9e0ff */
[----:B------:R-:W-:Y:S01]  /*20560*/  ULDC.64 UR10, c[0x0][0xbf0] ;  /* 0x0002fc00000a7ab9 */ /* 0x000fe20000000a00 */
[----:B------:R-:W-:-:S02]  /*20570*/  IADD3 R145, P6, R178, 0xc000, RZ ;  /* 0x0000c000b2917810 */ /* 0x000fc40007fde0ff */
[----:B------:R-:W-:Y:S01]  /*20580*/  LOP3.LUT R160, R161, R178, RZ, 0x3c, !PT ;  /* 0x000000b2a1a07212 */ /* 0x000fe200078e3cff */
[--C-:B------:R-:W-:Y:S01]  /*20590*/  IMAD.MOV.U32 R161, RZ, RZ, R179.reuse ;  /* 0x000000ffffa17224 */ /* 0x100fe200078e00b3 */
[----:B------:R-:W-:Y:S01]  /*205a0*/  LOP3.LUT R140, R140, R141, RZ, 0x3c, !PT ;  /* 0x0000008d8c8c7212 */ /* 0x000fe200078e3cff */
[----:B------:R-:W-:Y:S01]  /*205b0*/  IMAD.X R141, RZ, RZ, R179, P3 ;  /* 0x000000ffff8d7224 */ /* 0x000fe200018e06b3 */
[----:B------:R-:W-:Y:S02]  /*205c0*/  IADD3 R143, P5, R178, 0xc020, RZ ;  /* 0x0000c020b28f7810 */ /* 0x000fe40007fbe0ff */
[----:B------:R-:W-:Y:S02]  /*205d0*/  LOP3.LUT R146, R147, 0x380, RZ, 0xc0, !PT ;  /* 0x0000038093927812 */ /* 0x000fe400078ec0ff */
[----:B------:R-:W-:Y:S02]  /*205e0*/  LOP3.LUT R144, R145, 0x380, RZ, 0xc0, !PT ;  /* 0x0000038091907812 */ /* 0x000fe400078ec0ff */
[----:B------:R-:W-:-:S02]  /*205f0*/  LOP3.LUT R142, R143, 0x380, RZ, 0xc0, !PT ;  /* 0x000003808f8e7812 */ /* 0x000fc400078ec0ff */
[----:B------:R-:W-:Y:S02]  /*20600*/  MOV R161, R160 ;  /* 0x000000a000a17202 */ /* 0x000fe40000000f00 */
[----:B------:R-:W-:Y:S02]  /*20610*/  SHF.R.U64 R146, R146, 0x3, RZ ;  /* 0x0000000392927819 */ /* 0x000fe400000012ff */
[----:B------:R-:W-:Y:S02]  /*20620*/  SHF.R.U64 R144, R144, 0x3, RZ ;  /* 0x0000000390907819 */ /* 0x000fe400000012ff */
[----:B------:R-:W-:Y:S02]  /*20630*/  SHF.R.U64 R142, R142, 0x3, RZ ;  /* 0x000000038e8e7819 */ /* 0x000fe400000012ff */
[----:B------:R-:W-:Y:S02]  /*20640*/  MOV R160, R20 ;  /* 0x0000001400a07202 */ /* 0x000fe40000000f00 */
[----:B------:R-:W-:Y:S01]  /*20650*/  LOP3.LUT R146, R146, R147, RZ, 0x3c, !PT ;  /* 0x0000009392927212 */ /* 0x000fe200078e3cff */
[----:B------:R-:W-:Y:S01]  /*20660*/  IMAD.X R147, RZ, RZ, R179, P4 ;  /* 0x000000ffff937224 */ /* 0x000fe200020e06b3 */
[----:B------:R-:W-:-:S02]  /*20670*/  MOV R150, R150 ;  /* 0x0000009600967202 */ /* 0x000fc40000000f00 */
[----:B--2---:R-:W-:Y:S02]  /*20680*/  F2FP.F16.F32.PACK_AB R104, R105, R104 ;  /* 0x000000686968723e */ /* 0x004fe400000000ff */
[----:B------:R-:W-:Y:S02]  /*20690*/  F2FP.F16.F32.PACK_AB R105, R107, R106 ;  /* 0x0000006a6b69723e */ /* 0x000fe400000000ff */
[----:B---3--:R-:W-:Y:S02]  /*206a0*/  F2FP.F16.F32.PACK_AB R106, R101, R100 ;  /* 0x00000064656a723e */ /* 0x008fe400000000ff */
[----:B------:R-:W0:Y:S01]  /*206b0*/  @P1 LDC R100, c[0x0][0xcec] ;  /* 0x00033b00ff641b82 */ /* 0x000e220000000800 */
[----:B----4-:R-:W-:Y:S02]  /*206c0*/  F2FP.F16.F32.PACK_AB R96, R97, R96 ;  /* 0x000000606160723e */ /* 0x010fe400000000ff */
[----:B------:R-:W-:Y:S02]  /*206d0*/  F2FP.F16.F32.PACK_AB R97, R99, R98 ;  /* 0x000000626361723e */ /* 0x000fe400000000ff */
[----:B------:R-:W-:-:S03]  /*206e0*/  F2FP.F16.F32.PACK_AB R98, R93, R92 ;  /* 0x0000005c5d62723e */ /* 0x000fc600000000ff */
[----:B------:R-:W1:Y:S01]  /*206f0*/  @P1 LDC R92, c[0x0][0xcf0] ;  /* 0x00033c00ff5c1b82 */ /* 0x000e620000000800 */
[----:B------:R-:W-:Y:S02]  /*20700*/  F2FP.F16.F32.PACK_AB R88, R89, R88 ;  /* 0x000000585958723e */ /* 0x000fe400000000ff */
[----:B------:R-:W-:Y:S02]  /*20710*/  F2FP.F16.F32.PACK_AB R89, R91, R90 ;  /* 0x0000005a5b59723e */ /* 0x000fe400000000ff */
[----:B------:R-:W-:Y:S01]  /*20720*/  F2FP.F16.F32.PACK_AB R90, R85, R84 ;  /* 0x00000054555a723e */ /* 0x000fe200000000ff */
[----:B------:R-:W-:Y:S01]  /*20730*/  VIADD R85, R232, UR39 ;  /* 0x00000027e8557c36 */ /* 0x000fe20008000000 */
[----:B------:R-:W-:Y:S02]  /*20740*/  F2FP.F16.F32.PACK_AB R80, R81, R80 ;  /* 0x000000505150723e */ /* 0x000fe400000000ff */
[----:B------:R-:W-:Y:S02]  /*20750*/  F2FP.F16.F32.PACK_AB R81, R83, R82 ;  /* 0x000000525351723e */ /* 0x000fe400000000ff */
[----:B------:R-:W-:Y:S01]  /*20760*/  F2FP.F16.F32.PACK_AB R82, R77, R76 ;  /* 0x0000004c4d52723e */ /* 0x000fe200000000ff */
[----:B0-----:R-:W-:-:S04]  /*20770*/  @P1 IMAD.HI.U32 R77, R85, R100, RZ ;  /* 0x00000064554d1227 */ /* 0x001fc800078e00ff */
[----:B------:R-:W-:Y:S01]  /*20780*/  IMAD.MOV.U32 R76, RZ, RZ, R85 ;  /* 0x000000ffff4c7224 */ /* 0x000fe200078e0055 */
[----:B-1----:R-:W-:Y:S02]  /*20790*/  @P1 SHF.R.U32.HI R76, RZ, R92, R77 ;  /* 0x0000005cff4c1219 */ /* 0x002fe4000001164d */
[----:B------:R-:W-:-:S03]  /*207a0*/  F2FP.F16.F32.PACK_AB R72, R73, R72 ;  /* 0x000000484948723e */ /* 0x000fc600000000ff */
[--C-:B------:R-:W-:Y:S01]  /*207b0*/  IMAD.MOV R77, RZ, RZ, -R76.reuse ;  /* 0x000000ffff4d7224 */ /* 0x100fe200078e0a4c */
[----:B------:R-:W-:Y:S02]  /*207c0*/  F2FP.F16.F32.PACK_AB R73, R75, R74 ;  /* 0x0000004a4b49723e */ /* 0x000fe400000000ff */
[----:B------:R-:W-:Y:S01]  /*207d0*/  F2FP.F16.F32.PACK_AB R75, R59, R58 ;  /* 0x0000003a3b4b723e */ /* 0x000fe200000000ff */
[----:B------:R-:W-:Y:S01]  /*207e0*/  IMAD R59, R2, R77, R85 ;  /* 0x0000004d023b7224 */ /* 0x000fe200078e0255 */
[----:B------:R-:W-:Y:S01]  /*207f0*/  F2FP.F16.F32.PACK_AB R83, R79, R78 ;  /* 0x0000004e4f53723e */ /* 0x000fe200000000ff */
[----:B------:R-:W-:Y:S01]  /*20800*/  IMAD.U32 R78, RZ, RZ, UR8 ;  /* 0x00000008ff4e7e24 */ /* 0x000fe2000f8e00ff */
[----:B------:R-:W-:Y:S01]  /*20810*/  F2FP.F16.F32.PACK_AB R74, R57, R56 ;  /* 0x00000038394a723e */ /* 0x000fe200000000ff */
[----:B------:R-:W-:Y:S01]  /*20820*/  ULDC.64 UR8, c[0x0][0xbe8] ;  /* 0x0002fa0000087ab9 */ /* 0x000fe20000000a00 */
[----:B------:R-:W-:Y:S02]  /*20830*/  SHF.R.S32.HI R57, RZ, 0x1f, R76 ;  /* 0x0000001fff397819 */ /* 0x000fe4000001144c */
[----:B------:R-:W-:-:S02]  /*20840*/  IADD3 R56, P3, R76, UR6, RZ ;  /* 0x000000064c387c10 */ /* 0x000fc4000ff7e0ff */
[----:B------:R-:W-:Y:S02]  /*20850*/  F2FP.F16.F32.PACK_AB R136, R137, R136 ;  /* 0x000000888988723e */ /* 0x000fe400000000ff */
[----:B------:R-:W-:Y:S02]  /*20860*/  SHF.R.S32.HI R58, RZ, 0x1f, R59 ;  /* 0x0000001fff3a7819 */ /* 0x000fe4000001143b */
[----:B------:R-:W-:Y:S02]  /*20870*/  F2FP.F16.F32.PACK_AB R137, R139, R138 ;  /* 0x0000008a8b89723e */ /* 0x000fe400000000ff */
[----:B------:R-:W-:Y:S02]  /*20880*/  F2FP.F16.F32.PACK_AB R128, R129, R128 ;  /* 0x000000808180723e */ /* 0x000fe400000000ff */
[----:B------:R-:W-:Y:S02]  /*20890*/  F2FP.F16.F32.PACK_AB R138, R133, R132 ;  /* 0x00000084858a723e */ /* 0x000fe400000000ff */
[----:B------:R-:W-:Y:S01]  /*208a0*/  F2FP.F16.F32.PACK_AB R139, R135, R134 ;  /* 0x00000086878b723e */ /* 0x000fe200000000ff */
[----:B------:R-:W-:Y:S01]  /*208b0*/  BAR.SYNC.DEFER_BLOCKING 0x1, 0x100 ;  /* 0x0044000000007b1d */ /* 0x000fe20000010000 */
[----:B------:R-:W-:-:S02]  /*208c0*/  F2FP.F16.F32.PACK_AB R129, R131, R130 ;  /* 0x000000828381723e */ /* 0x000fc400000000ff */
[----:B------:R-:W-:Y:S02]  /*208d0*/  F2FP.F16.F32.PACK_AB R120, R121, R120 ;  /* 0x000000787978723e */ /* 0x000fe400000000ff */
[----:B------:R-:W-:Y:S01]  /*208e0*/  IADD3.X R57, R57, UR7, R78, P3, !PT ;  /* 0x0000000739397c10 */ /* 0x000fe20009ffe44e */
[----:B------:R-:W-:Y:S01]  /*208f0*/  ULDC.64 UR6, c[0x0][0xc88] ;  /* 0x0003220000067ab9 */ /* 0x000fe20000000a00 */
[----:B------:R-:W-:Y:S02]  /*20900*/  F2FP.F16.F32.PACK_AB R130, R125, R124 ;  /* 0x0000007c7d82723e */ /* 0x000fe400000000ff */
[----:B------:R-:W-:Y:S02]  /*20910*/  F2FP.F16.F32.PACK_AB R131, R127, R126 ;  /* 0x0000007e7f83723e */ /* 0x000fe400000000ff */
[----:B------:R-:W-:Y:S02]  /*20920*/  F2FP.F16.F32.PACK_AB R121, R123, R122 ;  /* 0x0000007a7b79723e */ /* 0x000fe400000000ff */
[----:B------:R-:W-:Y:S01]  /*20930*/  F2FP.F16.F32.PACK_AB R112, R113, R112 ;  /* 0x000000707170723e */ /* 0x000fe200000000ff */
[----:B------:R-:W-:Y:S01]  /*20940*/  IMAD R58, R58, UR6, RZ ;  /* 0x000000063a3a7c24 */ /* 0x000fe2000f8e02ff */
[----:B------:R-:W-:-:S02]  /*20950*/  F2FP.F16.F32.PACK_AB R122, R117, R116 ;  /* 0x00000074757a723e */ /* 0x000fc400000000ff */
[----:B------:R-:W-:Y:S02]  /*20960*/  F2FP.F16.F32.PACK_AB R123, R119, R118 ;  /* 0x00000076777b723e */ /* 0x000fe400000000ff */
[----:B------:R-:W-:Y:S02]  /*20970*/  F2FP.F16.F32.PACK_AB R113, R115, R114 ;  /* 0x000000727371723e */ /* 0x000fe400000000ff */
[----:B------:R-:W-:Y:S02]  /*20980*/  F2FP.F16.F32.PACK_AB R114, R109, R108 ;  /* 0x0000006c6d72723e */ /* 0x000fe400000000ff */
[----:B------:R-:W-:Y:S01]  /*20990*/  F2FP.F16.F32.PACK_AB R115, R111, R110 ;  /* 0x0000006e6f73723e */ /* 0x000fe200000000ff */
[----:B------:R-:W-:Y:S01]  /*209a0*/  STSM.16.M88.4 [R161], R136 ;  /* 0x00000088a1007844 */ /* 0x000fe20000000200 */
[----:B------:R-:W-:Y:S01]  /*209b0*/  F2FP.F16.F32.PACK_AB R107, R103, R102 ;  /* 0x00000066676b723e */ /* 0x000fe200000000ff */
[----:B------:R-:W-:Y:S01]  /*209c0*/  IMAD.WIDE.U32 R56, R59, UR6, R56 ;  /* 0x000000063b387c25 */ /* 0x000fe2000f8e0038 */
[----:B------:R-:W-:Y:S01]  /*209d0*/  F2FP.F16.F32.PACK_AB R99, R95, R94 ;  /* 0x0000005e5f63723e */ /* 0x000fe200000000ff */
[----:B------:R-:W-:Y:S01]  /*209e0*/  STSM.16.M88.4 [R231], R128 ;  /* 0x00000080e7007844 */ /* 0x000fe20000000200 */
[----:B------:R-:W-:Y:S01]  /*209f0*/  LOP3.LUT R144, R144, R145, RZ, 0x3c, !PT ;  /* 0x0000009190907212 */ /* 0x000fe200078e3cff */
[--C-:B------:R-:W-:Y:S01]  /*20a00*/  IMAD.X R145, RZ, RZ, R179.reuse, P6 ;  /* 0x000000ffff917224 */ /* 0x100fe200030e06b3 */
[----:B------:R-:W-:Y:S01]  /*20a10*/  MOV R158, R158 ;  /* 0x0000009e009e7202 */ /* 0x000fe20000000f00 */
[----:B------:R-:W-:Y:S01]  /*20a20*/  STSM.16.M88.4 [R230], R120 ;  /* 0x00000078e6007844 */ /* 0x000fe20000000200 */
[----:B------:R-:W-:Y:S01]  /*20a30*/  F2FP.F16.F32.PACK_AB R91, R87, R86 ;  /* 0x00000056575b723e */ /* 0x000fe200000000ff */
[----:B------:R-:W-:Y:S01]  /*20a40*/  IMAD R59, R59, UR7, R58 ;  /* 0x000000073b3b7c24 */ /* 0x000fe2000f8e023a */
[----:B------:R-:W-:Y:S01]  /*20a50*/  LOP3.LUT R142, R142, R143, RZ, 0x3c, !PT ;  /* 0x0000008f8e8e7212 */ /* 0x000fe200078e3cff */
[----:B------:R-:W-:Y:S01]  /*20a60*/  IMAD.X R143, RZ, RZ, R179, P5 ;  /* 0x000000ffff8f7224 */ /* 0x000fe200028e06b3 */
[----:B------:R-:W-:Y:S01]  /*20a70*/  MOV R156, R156 ;  /* 0x0000009c009c7202 */ /* 0x000fe20000000f00 */
[----:B------:R-:W-:Y:S01]  /*20a80*/  STSM.16.M88.4 [R227], R112 ;  /* 0x00000070e3007844 */ /* 0x000fe20000000200 */
[----:B------:R-:W-:Y:S01]  /*20a90*/  F2FP.F16.F32.PACK_AB R52, R53, R52 ;  /* 0x000000343534723e */ /* 0x000fe200000000ff */
[----:B------:R-:W-:Y:S01]  /*20aa0*/  ULDC.64 UR6, c[0x0][0xc50] ;  /* 0x0003140000067ab9 */ /* 0x000fe20000000a00 */
[----:B------:R-:W-:Y:S01]  /*20ab0*/  MOV R20, R154 ;  /* 0x0000009a00147202 */ /* 0x000fe20000000f00 */
[----:B------:R-:W-:Y:S01]  /*20ac0*/  STSM.16.M88.4 [R160], R104 ;  /* 0x00000068a0007844 */ /* 0x000fe20000000200 */
[----:B------:R-:W-:-:S02]  /*20ad0*/  F2FP.F16.F32.PACK_AB R53, R55, R54 ;  /* 0x000000363735723e */ /* 0x000fc400000000ff */
[----:B------:R-:W-:Y:S01]  /*20ae0*/  F2FP.F16.F32.PACK_AB R64, R65, R64 ;  /* 0x000000404140723e */ /* 0x000fe200000000ff */
[----:B------:R-:W-:Y:S01]  /*20af0*/  STSM.16.M88.4 [R150], R96 ;  /* 0x0000006096007844 */ /* 0x000fe20000000200 */
[----:B------:R-:W-:Y:S02]  /*20b00*/  MOV R21, R152 ;  /* 0x0000009800157202 */ /* 0x000fe40000000f00 */
[----:B------:R-:W-:Y:S02]  /*20b10*/  F2FP.F16.F32.PACK_AB R54, R69, R68 ;  /* 0x000000444536723e */ /* 0x000fe400000000ff */
[----:B------:R-:W-:Y:S02]  /*20b20*/  F2FP.F16.F32.PACK_AB R55, R71, R70 ;  /* 0x000000464737723e */ /* 0x000fe400000000ff */
[----:B------:R-:W-:Y:S02]  /*20b30*/  F2FP.F16.F32.PACK_AB R65, R67, R66 ;  /* 0x000000424341723e */ /* 0x000fe400000000ff */
[----:B------:R-:W-:Y:S01]  /*20b40*/  F2FP.F16.F32.PACK_AB R48, R49, R48 ;  /* 0x000000303130723e */ /* 0x000fe200000000ff */
[----:B------:R-:W-:Y:S01]  /*20b50*/  STSM.16.M88.4 [R158], R88 ;  /* 0x000000589e007844 */ /* 0x000fe20000000200 */
[----:B------:R-:W-:Y:S01]  /*20b60*/  MOV R148, R148 ;  /* 0x0000009400947202 */ /* 0x000fe20000000f00 */
[----:B------:R-:W-:Y:S01]  /*20b70*/  IMAD.IADD R57, R57, 0x1, R59 ;  /* 0x0000000139397824 */ /* 0x000fe200078e023b */
[----:B------:R-:W-:-:S02]  /*20b80*/  F2FP.F16.F32.PACK_AB R66, R61, R60 ;  /* 0x0000003c3d42723e */ /* 0x000fc400000000ff */
[----:B------:R-:W-:Y:S02]  /*20b90*/  F2FP.F16.F32.PACK_AB R67, R63, R62 ;  /* 0x0000003e3f43723e */ /* 0x000fe400000000ff */
[----:B------:R-:W-:Y:S01]  /*20ba0*/  F2FP.F16.F32.PACK_AB R49, R51, R50 ;  /* 0x000000323331723e */ /* 0x000fe200000000ff */
[----:B------:R-:W-:Y:S01]  /*20bb0*/  STSM.16.M88.4 [R156], R80 ;  /* 0x000000509c007844 */ /* 0x000fe20000000200 */
[----:B------:R-:W-:Y:S02]  /*20bc0*/  MOV R18, R146 ;  /* 0x0000009200127202 */ /* 0x000fe40000000f00 */
[----:B------:R-:W-:Y:S02]  /*20bd0*/  F2FP.F16.F32.PACK_AB R50, R45, R44 ;  /* 0x0000002c2d32723e */ /* 0x000fe400000000ff */
[----:B------:R-:W-:Y:S02]  /*20be0*/  F2FP.F16.F32.PACK_AB R51, R47, R46 ;  /* 0x0000002e2f33723e */ /* 0x000fe400000000ff */
[----:B------:R-:W-:Y:S01]  /*20bf0*/  F2FP.F16.F32.PACK_AB R36, R37, R36 ;  /* 0x000000242524723e */ /* 0x000fe200000000ff */
[----:B------:R-:W-:Y:S01]  /*20c00*/  STSM.16.M88.4 [R20], R72 ;  /* 0x0000004814007844 */ /* 0x000fe20000000200 */
[----:B------:R-:W-:-:S02]  /*20c10*/  MOV R144, R144 ;  /* 0x0000009000907202 */ /* 0x000fc40000000f00 */
[----:B------:R-:W-:Y:S02]  /*20c20*/  LEA R58, P3, R56, UR6, 0x2 ;  /* 0x00000006383a7c11 */ /* 0x000fe4000f8610ff */
[----:B------:R-:W-:Y:S02]  /*20c30*/  F2FP.F16.F32.PACK_AB R44, R5, R4 ;  /* 0x00000004052c723e */ /* 0x000fe400000000ff */
[----:B------:R-:W-:Y:S02]  /*20c40*/  F2FP.F16.F32.PACK_AB R45, R7, R6 ;  /* 0x00000006072d723e */ /* 0x000fe400000000ff */
[----:B------:R-:W-:Y:S02]  /*20c50*/  F2FP.F16.F32.PACK_AB R46, R41, R40 ;  /* 0x00000028292e723e */ /* 0x000fe400000000ff */
[----:B------:R-:W-:Y:S02]  /*20c60*/  F2FP.F16.F32.PACK_AB R47, R43, R42 ;  /* 0x0000002a2b2f723e */ /* 0x000fe400000000ff */
        /* <DEDUP_REMOVED lines=9> */
[----:B------:R-:W-:-:S02]  /*20d00*/  MOV R140, R140 ;  /* 0x0000008c008c7202 */ /* 0x000fc40000000f00 */
[----:B------:R-:W-:Y:S02]  /*20d10*/  F2FP.F16.F32.PACK_AB R30, R25, R24 ;  /* 0x00000018191e723e */ /* 0x000fe400000000ff */
[----:B------:R-:W-:Y:S02]  /*20d20*/  F2FP.F16.F32.PACK_AB R31, R27, R26 ;  /* 0x0000001a1b1f723e */ /* 0x000fe400000000ff */
[----:B------:R-:W-:Y:S01]  /*20d30*/  F2FP.F16.F32.PACK_AB R13, R15, R14 ;  /* 0x0000000e0f0d723e */ /* 0x000fe200000000ff */
[----:B------:R-:W-:Y:S01]  /*20d40*/  STSM.16.M88.4 [R18], R48 ;  /* 0x0000003012007844 */ /* 0x000fe20000000200 */
[----:B------:R-:W-:Y:S02]  /*20d50*/  F2FP.F16.F32.PACK_AB R14, R9, R8 ;  /* 0x00000008090e723e */ /* 0x000fe400000000ff */
[----:B------:R-:W-:Y:S01]  /*20d60*/  F2FP.F16.F32.PACK_AB R15, R11, R10 ;  /* 0x0000000a0b0f723e */ /* 0x000fe200000000ff */
[----:B------:R-:W-:Y:S01]  /*20d70*/  STSM.16.M88.4 [R144], R44 ;  /* 0x0000002c90007844 */ /* 0x000fe20000000200 */
[----:B------:R-:W-:-:S03]  /*20d80*/  LEA.HI.X R59, R56, UR7, R57, 0x2, P3 ;  /* 0x00000007383b7c11 */ /* 0x000fc600098f1439 */
[----:B------:R-:W-:Y:S04]  /*20d90*/  STSM.16.M88.4 [R142], R36 ;  /* 0x000000248e007844 */ /* 0x000fe80000000200 */
[----:B------:R-:W-:Y:S04]  /*20da0*/  STSM.16.M88.4 [R140], R28 ;  /* 0x0000001c8c007844 */ /* 0x000fe80000000200 */
[----:B------:R-:W-:Y:S04]  /*20db0*/  STSM.16.M88.4 [R226], R12 ;  /* 0x0000000ce2007844 */ /* 0x000fe80000000200 */
[----:B------:R-:W-:Y:S04]  /*20dc0*/  SHFL.IDX PT, R56, R58, RZ, 0x1c1f ;  /* 0x001c1fff3a387589 */ /* 0x000fe800000e0000 */
[----:B------:R-:W0:Y:S01]  /*20dd0*/  SHFL.IDX PT, R57, R59, RZ, 0x1c1f ;  /* 0x001c1fff3b397589 */ /* 0x000e2200000e0000 */
[----:B------:R-:W-:Y:S01]  /*20de0*/  BAR.SYNC.DEFER_BLOCKING 0x1, 0x100 ;  /* 0x0044000000007b1d */ /* 0x000fe20000010000 */
[----:B------:R-:W-:-:S05]  /*20df0*/  ISETP.GE.OR P0, PT, R19, R0, P0 ;  /* 0x000000001300720c */ /* 0x000fca0000706670 */
[----:B0-----:R0:W-:Y:S08]  /*20e00*/  @!P2 ST.E desc[UR48][R56.64], R3 ;  /* 0x000000033800a985 */ /* 0x0011f0000c101930 */
[----:B------:R-:W2:Y:S01]  /*20e10*/  @!P0 LDL R21, [R1+0x454] ;  /* 0x0004540001158983 */ /* 0x000ea20000100800 */
[----:B------:R-:W-:Y:S02]  /*20e20*/  IMAD R4, R206, 0x40, R190 ;  /* 0x00000040ce047824 */ /* 0x000fe400078e02be */
[----:B------:R-:W-:-:S04]  /*20e30*/  IMAD.MOV.U32 R5, RZ, RZ, 0x2 ;  /* 0x00000002ff057424 */ /* 0x000fc800078e00ff */
[----:B------:R-:W-:-:S03]  /*20e40*/  IMAD.WIDE R4, R4, R5, UR36 ;  /* 0x0000002404047e25 */ /* 0x000fc6000f8e0205 */
[----:B------:R-:W-:-:S04]  /*20e50*/  IADD3 R33, P6, R4, 0x5000, RZ ;  /* 0x0000500004217810 */ /* 0x000fc80007fde0ff */
[----:B------:R-:W-:-:S04]  /*20e60*/  LOP3.LUT R32, R33, 0x380, RZ, 0xc0, !PT ;  /* 0x0000038021207812 */ /* 0x000fc800078ec0ff */
[----:B------:R-:W-:-:S04]  /*20e70*/  SHF.R.U64 R32, R32, 0x3, RZ ;  /* 0x0000000320207819 */ /* 0x000fc800000012ff */
[----:B------:R-:W-:Y:S01]  /*20e80*/  LOP3.LUT R32, R32, R33, RZ, 0x3c, !PT ;  /* 0x0000002120207212 */ /* 0x000fe200078e3cff */
[----:B------:R-:W-:Y:S01]  /*20e90*/  IMAD.X R33, RZ, RZ, R5, P6 ;  /* 0x000000ffff217224 */ /* 0x000fe200030e0605 */
[C---:B------:R-:W-:Y:S02]  /*20ea0*/  IADD3 R53, P6, R4.reuse, 0xa000, RZ ;  /* 0x0000a00004357810 */ /* 0x040fe40007fde0ff */
[----:B------:R-:W-:Y:S02]  /*20eb0*/  IADD3 R7, P3, R4, 0x2000, RZ ;  /* 0x0000200004077810 */ /* 0x000fe40007f7e0ff */
[----:B------:R-:W-:Y:S02]  /*20ec0*/  LOP3.LUT R52, R53, 0x380, RZ, 0xc0, !PT ;  /* 0x0000038035347812 */ /* 0x000fe400078ec0ff */
[----:B------:R-:W-:Y:S01]  /*20ed0*/  LOP3.LUT R6, R7, 0x380, RZ, 0xc0, !PT ;  /* 0x0000038007067812 */ /* 0x000fe200078ec0ff */
[----:B------:R-:W-:Y:S01]  /*20ee0*/  SHFL.IDX PT, R18, R58, 0x1, 0x1c1f ;  /* 0x003c1f003a127f89 */ /* 0x000fe200000e0000 */
[----:B------:R-:W-:-:S02]  /*20ef0*/  SHF.R.U64 R52, R52, 0x3, RZ ;  /* 0x0000000334347819 */ /* 0x000fc400000012ff */
[----:B------:R-:W-:Y:S01]  /*20f00*/  SHF.R.U64 R6, R6, 0x3, RZ ;  /* 0x0000000306067819 */ /* 0x000fe200000012ff */
[----:B------:R-:W2:Y:S01]  /*20f10*/  SHFL.IDX PT, R19, R59, 0x1, 0x1c1f ;  /* 0x003c1f003b137f89 */ /* 0x000ea200000e0000 */
[----:B------:R-:W-:Y:S01]  /*20f20*/  LOP3.LUT R52, R52, R53, RZ, 0x3c, !PT ;  /* 0x0000003534347212 */ /* 0x000fe200078e3cff */
[----:B------:R-:W-:Y:S01]  /*20f30*/  IMAD.X R53, RZ, RZ, R5, P6 ;  /* 0x000000ffff357224 */ /* 0x000fe200030e0605 */
[----:B------:R-:W-:Y:S02]  /*20f40*/  LOP3.LUT R12, R6, R7, RZ, 0x3c, !PT ;  /* 0x00000007060c7212 */ /* 0x000fe400078e3cff */
[----:B------:R-:W-:-:S04]  /*20f50*/  IADD3 R6, P6, R4, 0xf000, RZ ;  /* 0x0000f00004067810 */ /* 0x000fc80007fde0ff */
[----:B0-----:R-:W-:Y:S02]  /*20f60*/  LOP3.LUT R3, R6, 0x380, RZ, 0xc0, !PT ;  /* 0x0000038006037812 */ /* 0x001fe400078ec0ff */
[C---:B------:R-:W-:Y:S02]  /*20f70*/  IADD3 R9, P2, R4.reuse, 0x1000, RZ ;  /* 0x0000100004097810 */ /* 0x040fe40007f5e0ff */
[C---:B------:R-:W-:Y:S02]  /*20f80*/  IADD3 R25, P4, R4.reuse, 0x3000, RZ ;  /* 0x0000300004197810 */ /* 0x040fe40007f9e0ff */
[----:B------:R-:W-:Y:S02]  /*20f90*/  IADD3 R29, P5, R4, 0x4000, RZ ;  /* 0x00004000041d7810 */ /* 0x000fe40007fbe0ff */
[----:B------:R-:W-:Y:S02]  /*20fa0*/  SHF.R.U64 R3, R3, 0x3, RZ ;  /* 0x0000000303037819 */ /* 0x000fe400000012ff */
[----:B------:R-:W-:-:S02]  /*20fb0*/  LOP3.LUT R8, R9, 0x380, RZ, 0xc0, !PT ;  /* 0x0000038009087812 */ /* 0x000fc400078ec0ff */
[----:B------:R-:W-:Y:S02]  /*20fc0*/  LOP3.LUT R24, R25, 0x380, RZ, 0xc0, !PT ;  /* 0x0000038019187812 */ /* 0x000fe400078ec0ff */
[----:B------:R-:W-:Y:S02]  /*20fd0*/  LOP3.LUT R28, R29, 0x380, RZ, 0xc0, !PT ;  /* 0x000003801d1c7812 */ /* 0x000fe400078ec0ff */
[----:B------:R-:W-:Y:S02]  /*20fe0*/  LOP3.LUT R72, R3, R6, RZ, 0x3c, !PT ;  /* 0x0000000603487212 */ /* 0x000fe400078e3cff */
[----:B------:R-:W0:Y:S01]  /*20ff0*/  @P1 LDC R3, c[0x0][0xcec] ;  /* 0x00033b00ff031b82 */ /* 0x000e220000000800 */
[----:B------:R-:W-:Y:S02]  /*21000*/  SHF.R.U64 R8, R8, 0x3, RZ ;  /* 0x0000000308087819 */ /* 0x000fe400000012ff */
[----:B------:R-:W-:Y:S02]  /*21010*/  SHF.R.U64 R24, R24, 0x3, RZ ;  /* 0x0000000318187819 */ /* 0x000fe400000012ff */
[----:B------:R-:W-:Y:S01]  /*21020*/  SHF.R.U64 R28, R28, 0x3, RZ ;  /* 0x000000031c1c7819 */ /* 0x000fe200000012ff */
[--C-:B------:R-:W-:Y:S01]  /*21030*/  IMAD.X R13, RZ, RZ, R5.reuse, P3 ;  /* 0x000000ffff0d7224 */ /* 0x100fe200018e0605 */
        /* <DEDUP_REMOVED lines=8> */
[C---:B------:R-:W-:Y:S02]  /*210c0*/  IADD3 R45, P4, R4.reuse, 0x8000, RZ ;  /* 0x00008000042d7810 */ /* 0x040fe40007f9e0ff */
[----:B------:R-:W-:Y:S02]  /*210d0*/  IADD3 R49, P5, R4, 0x9000, RZ ;  /* 0x0000900004317810 */ /* 0x000fe40007fbe0ff */
[----:B------:R-:W-:Y:S02]  /*210e0*/  LOP3.LUT R36, R37, 0x380, RZ, 0xc0, !PT ;  /* 0x0000038025247812 */ /* 0x000fe400078ec0ff */
[----:B------:R-:W-:Y:S02]  /*210f0*/  LOP3.LUT R40, R41, 0x380, RZ, 0xc0, !PT ;  /* 0x0000038029287812 */ /* 0x000fe400078ec0ff */
[----:B------:R-:W-:-:S02]  /*21100*/  LOP3.LUT R44, R45, 0x380, RZ, 0xc0, !PT ;  /* 0x000003802d2c7812 */ /* 0x000fc400078ec0ff */
[----:B------:R-:W-:Y:S02]  /*21110*/  LOP3.LUT R48, R49, 0x380, RZ, 0xc0, !PT ;  /* 0x0000038031307812 */ /* 0x000fe400078ec0ff */
[----:B------:R-:W-:Y:S02]  /*21120*/  SHF.R.U64 R36, R36, 0x3, RZ ;  /* 0x0000000324247819 */ /* 0x000fe400000012ff */
[----:B------:R-:W-:Y:S02]  /*21130*/  SHF.R.U64 R40, R40, 0x3, RZ ;  /* 0x0000000328287819 */ /* 0x000fe400000012ff */
[----:B------:R-:W-:Y:S02]  /*21140*/  SHF.R.U64 R44, R44, 0x3, RZ ;  /* 0x000000032c2c7819 */ /* 0x000fe400000012ff */
[----:B------:R-:W-:Y:S01]  /*21150*/  SHF.R.U64 R48, R48, 0x3, RZ ;  /* 0x0000000330307819 */ /* 0x000fe200000012ff */
[----:B------:R-:W-:Y:S01]  /*21160*/  UIMAD UR5, UR12, UR8, URZ ;  /* 0x000000080c0572a4 */ /* 0x000fe2000f8e023f */
[----:B------:R-:W-:Y:S01]  /*21170*/  LOP3.LUT R36, R36, R37, RZ, 0x3c, !PT ;  /* 0x0000002524247212 */ /* 0x000fe200078e3cff */
[----:B------:R-:W-:Y:S01]  /*21180*/  VIADD R76, R207, UR39 ;  /* 0x00000027cf4c7c36 */ /* 0x000fe20008000000 */
[----:B------:R-:W-:Y:S01]  /*21190*/  LOP3.LUT R40, R40, R41, RZ, 0x3c, !PT ;  /* 0x0000002928287212 */ /* 0x000fe200078e3cff */
[--C-:B------:R-:W-:Y:S01]  /*211a0*/  IMAD.X R37, RZ, RZ, R5.reuse, P2 ;  /* 0x000000ffff257224 */ /* 0x100fe200010e0605 */
[----:B------:R-:W-:Y:S01]  /*211b0*/  LOP3.LUT R44, R44, R45, RZ, 0x3c, !PT ;  /* 0x0000002d2c2c7212 */ /* 0x000fe200078e3cff */
[--C-:B------:R-:W-:Y:S01]  /*211c0*/  IMAD.X R41, RZ, RZ, R5.reuse, P3 ;  /* 0x000000ffff297224 */ /* 0x100fe200018e0605 */
[----:B------:R-:W-:Y:S01]  /*211d0*/  LOP3.LUT R48, R48, R49, RZ, 0x3c, !PT ;  /* 0x0000003130307212 */ /* 0x000fe200078e3cff */
[--C-:B------:R-:W-:Y:S01]  /*211e0*/  IMAD.X R45, RZ, RZ, R5.reuse, P4 ;  /* 0x000000ffff2d7224 */ /* 0x100fe200020e0605 */
[C---:B------:R-:W-:Y:S01]  /*211f0*/  IADD3 R57, P2, R4.reuse, 0xb000, RZ ;  /* 0x0000b00004397810 */ /* 0x040fe20007f5e0ff */
[----:B------:R-:W-:Y:S01]  /*21200*/  IMAD.X R49, RZ, RZ, R5, P5 ;  /* 0x000000ffff317224 */ /* 0x000fe200028e0605 */
[C---:B------:R-:W-:Y:S01]  /*21210*/  IADD3 R61, P3, R4.reuse, 0xc000, RZ ;  /* 0x0000c000043d7810 */ /* 0x040fe20007f7e0ff */
[----:B------:R-:W-:Y:S01]  /*21220*/  UIMAD.WIDE.U32 UR6, UR42, UR8, URZ ;  /* 0x000000082a0672a5 */ /* 0x000fe2000f8e003f */
[C---:B------:R-:W-:Y:S01]  /*21230*/  IADD3 R65, P4, R4.reuse, 0xd000, RZ ;  /* 0x0000d00004417810 */ /* 0x040fe20007f9e0ff */
[----:B------:R-:W-:Y:S01]  /*21240*/  UIMAD UR5, UR42, UR9, UR5 ;  /* 0x000000092a0572a4 */ /* 0x000fe2000f8e0205 */
[----:B------:R-:W-:Y:S01]  /*21250*/  IADD3 R69, P5, R4, 0xe000, RZ ;  /* 0x0000e00004457810 */ /* 0x000fe20007fbe0ff */
[----:B0-----:R-:W-:Y:S01]  /*21260*/  @P1 IMAD.HI.U32 R3, R76, R3, RZ ;  /* 0x000000034c031227 */ /* 0x001fe200078e00ff */
[----:B------:R-:W-:Y:S01]  /*21270*/  LOP3.LUT R56, R57, 0x380, RZ, 0xc0, !PT ;  /* 0x0000038039387812 */ /* 0x000fe200078ec0ff */
[----:B------:R-:W-:Y:S01]  /*21280*/  UIMAD UR8, UR13, UR10, URZ ;  /* 0x0000000a0d0872a4 */ /* 0x000fe2000f8e023f */
[----:B------:R-:W-:Y:S01]  /*21290*/  LOP3.LUT R60, R61, 0x380, RZ, 0xc0, !PT ;  /* 0x000003803d3c7812 */ /* 0x000fe200078ec0ff */
[----:B------:R-:W-:Y:S01]  /*212a0*/  UIADD3 UR7, UR7, UR5, URZ ;  /* 0x0000000507077290 */ /* 0x000fe2000fffe03f */
[----:B------:R-:W-:-:S02]  /*212b0*/  LOP3.LUT R64, R65, 0x380, RZ, 0xc0, !PT ;  /* 0x0000038041407812 */ /* 0x000fc400078ec0ff */
[----:B------:R-:W-:Y:S02]  /*212c0*/  LOP3.LUT R68, R69, 0x380, RZ, 0xc0, !PT ;  /* 0x0000038045447812 */ /* 0x000fe400078ec0ff */
[----:B------:R-:W-:Y:S01]  /*212d0*/  LOP3.LUT R7, R4, 0x380, RZ, 0xc0, !PT ;  /* 0x0000038004077812 */ /* 0x000fe200078ec0ff */
[----:B------:R-:W-:Y:S01]  /*212e0*/  UIMAD UR5, UR38, UR11, UR8 ;  /* 0x0000000b260572a4 */ /* 0x000fe2000f8e0208 */
[----:B------:R-:W-:Y:S01]  /*212f0*/  SHF.R.U64 R56, R56, 0x3, RZ ;  /* 0x0000000338387819 */ /* 0x000fe200000012ff */
[----:B------:R-:W-:Y:S01]  /*21300*/  UIMAD.WIDE.U32 UR6, UR38, UR10, UR6 ;  /* 0x0000000a260672a5 */ /* 0x000fe2000f8e0006 */
[----:B------:R-:W-:Y:S01]  /*21310*/  SHF.R.U64 R60, R60, 0x3, RZ ;  /* 0x000000033c3c7819 */ /* 0x000fe200000012ff */
[----:B------:R-:W-:Y:S01]  /*21320*/  IMAD.X R73, RZ, RZ, R5, P6 ;  /* 0x000000ffff497224 */ /* 0x000fe200030e0605 */
[----:B------:R-:W-:Y:S02]  /*21330*/  SHF.R.U64 R64, R64, 0x3, RZ ;  /* 0x0000000340407819 */ /* 0x000fe400000012ff */
[----:B------:R-:W-:-:S02]  /*21340*/  SHF.R.U64 R68, R68, 0x3, RZ ;  /* 0x0000000344447819 */ /* 0x000fc400000012ff */
[----:B------:R-:W-:Y:S01]  /*21350*/  SHF.R.U64 R7, R7, 0x3, RZ ;  /* 0x0000000307077819 */ /* 0x000fe200000012ff */
[----:B------:R-:W-:Y:S01]  /*21360*/  UIADD3 UR5, UR7, UR5, URZ ;  /* 0x0000000507057290 */ /* 0x000fe2000fffe03f */
        /* <DEDUP_REMOVED lines=8> */
[----:B------:R-:W-:Y:S01]  /*213f0*/  LOP3.LUT R4, R7, R4, RZ, 0x3c, !PT ;  /* 0x0000000407047212 */ /* 0x000fe200078e3cff */
[----:B------:R-:W-:Y:S01]  /*21400*/  ULDC.64 UR8, c[0x0][0xbe0] ;  /* 0x0002f80000087ab9 */ /* 0x000fe20000000a00 */
[----:B------:R-:W-:-:S05]  /*21410*/  VIADD R81, R206, UR39 ;  /* 0x00000027ce517c36 */ /* 0x000fca0008000000 */
[----:B------:R-:W-:Y:S01]  /*21420*/  ISETP.GE.AND P2, PT, R81, R0, PT ;  /* 0x000000005100720c */ /* 0x000fe20003f46270 */
[----:B------:R-:W-:Y:S01]  /*21430*/  BSSY B1, `(.L_x_2116) ;  /* 0x000004a000017945 */ /* 0x000fe20003800000 */
[----:B--2---:R0:W-:Y:S04]  /*21440*/  @!P0 ST.E desc[UR48][R18.64], R21 ;  /* 0x0000001512008985 */ /* 0x0041e8000c101930 */
[----:B------:R-:W5:Y:S04]  /*21450*/  LD.E.128 R4, desc[UR48][R4.64] ;  /* 0x0000003004047980 */ /* 0x000f68000c101d00 */
[----:B------:R-:W5:Y:S01]  /*21460*/  LD.E.128 R8, desc[UR48][R8.64] ;  /* 0x0000003008087980 */ /* 0x000f62000c101d00 */
[----:B0-----:R-:W0:Y:S01]  /*21470*/  @P1 LDC R18, c[0x0][0xcf0] ;  /* 0x00033c00ff121b82 */ /* 0x001e220000000800 */
[----:B------:R-:W-:-:S02]  /*21480*/  IMAD.MOV.U32 R21, RZ, RZ, R76 ;  /* 0x000000ffff157224 */ /* 0x000fc400078e004c */
[----:B------:R-:W5:Y:S01]  /*21490*/  LD.E.128 R12, desc[UR48][R12.64] ;  /* 0x000000300c0c7980 */ /* 0x000f62000c101d00 */
[----:B------:R-:W-:-:S03]  /*214a0*/  IMAD.U32 R19, RZ, RZ, UR7 ;  /* 0x00000007ff137e24 */ /* 0x000fc6000f8e00ff */
[----:B------:R-:W5:Y:S04]  /*214b0*/  LD.E.128 R24, desc[UR48][R24.64] ;  /* 0x0000003018187980 */ /* 0x000f68000c101d00 */
[----:B------:R-:W5:Y:S04]  /*214c0*/  LD.E.128 R28, desc[UR48][R28.64] ;  /* 0x000000301c1c7980 */ /* 0x000f68000c101d00 */
[----:B------:R-:W5:Y:S04]  /*214d0*/  LD.E.128 R32, desc[UR48][R32.64] ;  /* 0x0000003020207980 */ /* 0x000f68000c101d00 */
[----:B------:R-:W5:Y:S04]  /*214e0*/  LD.E.128 R36, desc[UR48][R36.64] ;  /* 0x0000003024247980 */ /* 0x000f68000c101d00 */
[----:B------:R-:W5:Y:S01]  /*214f0*/  LD.E.128 R40, desc[UR48][R40.64] ;  /* 0x0000003028287980 */ /* 0x000f62000c101d00 */
[----:B0-----:R-:W-:Y:S01]  /*21500*/  @P1 SHF.R.U32.HI R21, RZ, R18, R3 ;  /* 0x00000012ff151219 */ /* 0x001fe20000011603 */
[----:B------:R-:W-:-:S02]  /*21510*/  IMAD.U32 R18, RZ, RZ, UR6 ;  /* 0x00000006ff127e24 */ /* 0x000fc4000f8e00ff */
[----:B------:R-:W5:Y:S01]  /*21520*/  LD.E.128 R44, desc[UR48][R44.64] ;  /* 0x000000302c2c7980 */ /* 0x000f62000c101d00 */
[----:B------:R-:W-:Y:S01]  /*21530*/  IMAD.U32 R3, RZ, RZ, UR5 ;  /* 0x00000005ff037e24 */ /* 0x000fe2000f8e00ff */
[--C-:B------:R-:W-:Y:S01]  /*21540*/  SHF.R.S32.HI R20, RZ, 0x1f, R21.reuse ;  /* 0x0000001fff147819 */ /* 0x100fe20000011415 */
[----:B------:R-:W-:Y:S01]  /*21550*/  IMAD.MOV R77, RZ, RZ, -R21 ;  /* 0x000000ffff4d7224 */ /* 0x000fe200078e0a15 */
[----:B------:R-:W5:Y:S01]  /*21560*/  LD.E.128 R48, desc[UR48][R48.64] ;  /* 0x0000003030307980 */ /* 0x000f62000c101d00 */
[----:B------:R-:W-:Y:S02]  /*21570*/  ULDC.64 UR6, c[0x0][0xbd8] ;  /* 0x0002f60000067ab9 */ /* 0x000fe40000000a00 */
[----:B------:R-:W-:Y:S01]  /*21580*/  IMAD R19, R2, R77, R76 ;  /* 0x0000004d02137224 */ /* 0x000fe200078e024c */
[----:B------:R-:W5:Y:S01]  /*21590*/  LD.E.128 R52, desc[UR48][R52.64] ;  /* 0x0000003034347980 */ /* 0x000f62000c101d00 */
[----:B------:R-:W-:Y:S02]  /*215a0*/  IMAD R20, R20, UR8, RZ ;  /* 0x0000000814147c24 */ /* 0x000fe4000f8e02ff */
[----:B------:R-:W-:Y:S01]  /*215b0*/  IMAD.MOV.U32 R2, RZ, RZ, R18 ;  /* 0x000000ffff027224 */ /* 0x000fe200078e0012 */
[----:B------:R-:W5:Y:S01]  /*215c0*/  LD.E.128 R56, desc[UR48][R56.64] ;  /* 0x0000003038387980 */ /* 0x000f62000c101d00 */
[----:B------:R-:W-:-:S03]  /*215d0*/  SHF.R.S32.HI R18, RZ, 0x1f, R19 ;  /* 0x0000001fff127819 */ /* 0x000fc60000011413 */
[----:B------:R-:W5:Y:S01]  /*215e0*/  LD.E.128 R60, desc[UR48][R60.64] ;  /* 0x000000303c3c7980 */ /* 0x000f62000c101d00 */
[----:B------:R-:W-:-:S03]  /*215f0*/  IMAD R77, R21, UR9, R20 ;  /* 0x00000009154d7c24 */ /* 0x000fc6000f8e0214 */
[----:B------:R-:W5:Y:S01]  /*21600*/  LD.E.128 R64, desc[UR48][R64.64] ;  /* 0x0000003040407980 */ /* 0x000f62000c101d00 */
[----:B------:R-:W-:-:S03]  /*21610*/  IMAD.WIDE.U32 R2, R21, UR8, R2 ;  /* 0x0000000815027c25 */ /* 0x000fc6000f8e0002 */
        /* <DEDUP_REMOVED lines=8> */
[----:B------:R-:W-:-:S02]  /*216a0*/  IMAD.IADD R3, R3, 0x1, R77 ;  /* 0x0000000103037824 */ /* 0x000fc400078e024d */
[----:B------:R-:W-:Y:S01]  /*216b0*/  IMAD R18, R18, UR6, RZ ;  /* 0x0000000612127c24 */ /* 0x000fe2000f8e02ff */
[----:B------:R-:W-:Y:S01]  /*216c0*/  UIADD3 UR5, UR44, 0x32420, URZ ;  /* 0x000324202c057890 */ /* 0x000fe2000fffe03f */
[----:B------:R-:W-:-:S04]  /*216d0*/  IMAD.WIDE.U32 R2, R19, UR6, R2 ;  /* 0x0000000613027c25 */ /* 0x000fc8000f8e0002 */
[----:B------:R-:W-:Y:S01]  /*216e0*/  IMAD R77, R19, UR7, R18 ;  /* 0x00000007134d7c24 */ /* 0x000fe2000f8e0212 */
[----:B------:R-:W-:Y:S01]  /*216f0*/  ULDC.64 UR6, c[0x0][0xb80] ;  /* 0x0002e00000067ab9 */ /* 0x000fe20000000a00 */
[----:B------:R-:W-:Y:S01]  /*21700*/  UPRMT UR5, URZ, 0x654, UR5 ;  /* 0x000006543f057896 */ /* 0x000fe20008000005 */
[----:B------:R-:W-:Y:S01]  /*21710*/  LEA R78, P3, R2, UR6, 0x1 ;  /* 0x00000006024e7c11 */ /* 0x000fe2000f8608ff */
[----:B------:R-:W-:Y:S02]  /*21720*/  IMAD.IADD R3, R3, 0x1, R77 ;  /* 0x0000000103037824 */ /* 0x000fe400078e024d */
[----:B------:R-:W-:-:S03]  /*21730*/  VIADD R21, R81, 0x20 ;  /* 0x0000002051157836 */ /* 0x000fc60000000000 */
[----:B------:R-:W-:Y:S01]  /*21740*/  LEA.HI.X R79, R2, UR7, R3, 0x1, P3 ;  /* 0x00000007024f7c11 */ /* 0x000fe200098f0c03 */
[----:B------:R-:W-:Y:S01]  /*21750*/  VIADD R19, R81, 0x40 ;  /* 0x0000004051137836 */ /* 0x000fe20000000000 */
[----:B0-----:R0:W1:Y:S01]  /*21760*/  SHFL.IDX PT, R76, R78, RZ, 0x181f ;  /* 0x00181fff4e4c7589 */ /* 0x00106200000e0000 */
[----:B------:R-:W-:-:S03]  /*21770*/  ISETP.GE.AND P1, PT, R21, R0, PT ;  /* 0x000000001500720c */ /* 0x000fc60003f26270 */
[----:B------:R0:W2:Y:S01]  /*21780*/  SHFL.IDX PT, R77, R79, RZ, 0x181f ;  /* 0x00181fff4f4d7589 */ /* 0x0000a200000e0000 */
[----:B------:R-:W-:Y:S01]  /*21790*/  SYNCS.ARRIVE.TRANS64.RED.A1T0 RZ, [UR5], RZ ;  /* 0x000000ffffff79a7 */ /* 0x000fe20008100405 */
        /* <DEDUP_REMOVED lines=19> */
.L_x_2117:
[----:B------:R-:W-:Y:S05]  /*218d0*/  BSYNC B1 ;  /* 0x0000000000017941 */ /* 0x000fea0003800000 */
.L_x_2116:
[----:B---3--:R3:W4:Y:S01]  /*218e0*/  SHFL.IDX PT, R19, R79, 0x1, 0x181f ;  /* 0x00381f004f137f89 */ /* 0x00872200000e0000 */
        /* <DEDUP_REMOVED lines=9> */
[-C--:B-----5:R-:W-:Y:S02]  /*21980*/  @!P3 LEA R4, P5, R192, R18.reuse, 0x1 ;  /* 0x00000012c004b211 */ /* 0x0a0fe400078a08ff */
[-C--:B----4-:R-:W-:Y:S02]  /*21990*/  @!P4 LEA.HI.X R3, R190, R19.reuse, R199, 0x1, P6 ;  /* 0x00000013be03c211 */ /* 0x090fe400030f0cc7 */
[-C--:B------:R-:W-:Y:S02]  /*219a0*/  @!P2 LEA R6, P6, R191, R18.reuse, 0x1 ;  /* 0x00000012bf06a211 */ /* 0x080fe400078c08ff */
        /* <DEDUP_REMOVED lines=8> */
.L_x_2119:
[----:B------:R-:W-:Y:S05]  /*21a30*/  BSYNC B1 ;  /* 0x0000000000017941 */ /* 0x000fea0003800000 */
.L_x_2118:
[----:B0----5:R0:W0:Y:S01]  /*21a40*/  SHFL.IDX PT, R9, R79, 0x2, 0x181f ;  /* 0x00581f004f097f89 */ /* 0x02102200000e0000 */
        /* <DEDUP_REMOVED lines=9> */
[-C--:B------:R-:W-:Y:S02]  /*21ae0*/  @!P2 LEA R4, P5, R192, R8.reuse, 0x1 ;  /* 0x00000008c004a211 */ /* 0x080fe400078a08ff */
[-C--:B------:R-:W-:Y:S02]  /*21af0*/  @!P1 LEA R6, P4, R191, R8.reuse, 0x1 ;  /* 0x00000008bf069211 */ /* 0x080fe400078808ff */
[-C--:B------:R-:W-:Y:S02]  /*21b00*/  @!P3 LEA.HI.X R3, R190, R9.reuse, R199, 0x1, P6 ;  /* 0x00000009be03b211 */ /* 0x080fe400030f0cc7 */
        /* <DEDUP_REMOVED lines=8> */
.L_x_2121:
[----:B------:R-:W-:Y:S05]  /*21b90*/  BSYNC B1 ;  /* 0x0000000000017941 */ /* 0x000fea0003800000 */
.L_x_2120:
[----:B0-----:R-:W-:Y:S01]  /*21ba0*/  VIADD R3, R81, 0x60 ;  /* 0x0000006051037836 */ /* 0x001fe20000000000 */
[----:B---3--:R-:W0:Y:S04]  /*21bb0*/  SHFL.IDX PT, R79, R79, 0x3, 0x181f ;  /* 0x00781f004f4f7f89 */ /* 0x008e2800000e0000 */
[----:B------:R-:W-:Y:S01]  /*21bc0*/  ISETP.GE.AND P0, PT, R3, R0, PT ;  /* 0x000000000300720c */ /* 0x000fe20003f06270 */
[----:B------:R-:W3:-:S12]  /*21bd0*/  SHFL.IDX PT, R78, R78, 0x3, 0x181f ;  /* 0x00781f004e4e7f89 */ /* 0x000ed800000e0000 */
[----:B------:R-:W-:Y:S05]  /*21be0*/  @P0 BRA `(.L_x_2122) ;  /* 0x0000000c001c0947 */ /* 0x000fea0003800000 */
[----:B------:R-:W-:Y:S02]  /*21bf0*/  ULDC UR5, c[0x0][0xbc8] ;  /* 0x0002f20000057ab9 */ /* 0x000fe40000000800 */
[----:B------:R-:W-:Y:S02]  /*21c00*/  ISETP.GE.AND P3, PT, R190, UR5, PT ;  /* 0x00000005be007c0c */ /* 0x000fe4000bf66270 */
[----:B------:R-:W-:Y:S02]  /*21c10*/  ISETP.GE.AND P4, PT, R192, UR5, PT ;  /* 0x00000005c0007c0c */ /* 0x000fe4000bf86270 */
[----:B------:R-:W-:-:S09]  /*21c20*/  ISETP.GE.AND P5, PT, R191, UR5, PT ;  /* 0x00000005bf007c0c */ /* 0x000fd2000bfa6270 */
[-C--:B---3--:R-:W-:Y:S02]  /*21c30*/  @!P3 LEA R2, P0, R190, R78.reuse, 0x1 ;  /* 0x0000004ebe02b211 */ /* 0x088fe400078008ff */
[-C--:B------:R-:W-:Y:S02]  /*21c40*/  @!P4 LEA R4, P1, R192, R78.reuse, 0x1 ;  /* 0x0000004ec004c211 */ /* 0x080fe400078208ff */
[C---:B------:R-:W-:Y:S02]  /*21c50*/  @!P5 LEA R6, P2, R191.reuse, R78, 0x1 ;  /* 0x0000004ebf06d211 */ /* 0x040fe400078408ff */
[-C--:B0-----:R-:W-:Y:S02]  /*21c60*/  @!P3 LEA.HI.X R3, R190, R79.reuse, R199, 0x1, P0 ;  /* 0x0000004fbe03b211 */ /* 0x081fe400000f0cc7 */
        /* <DEDUP_REMOVED lines=11> */
.L_x_2115:
[----:B0-----:R-:W0:Y:S01]  /*21d20*/  LDC R6, c[0x0][0xce8] ;  /* 0x00033a00ff067b82 */ /* 0x001e220000000800 */
[----:B------:R-:W-:Y:S01]  /*21d30*/  ISETP.GE.AND P0, PT, R202, 0x80, PT ;  /* 0x00000080ca00780c */ /* 0x000fe20003f06270 */
[----:B------:R-:W-:Y:S01]  /*21d40*/  USHF.R.S32.HI UR8, URZ, 0x1f, UR42 ;  /* 0x0000001f3f087899 */ /* 0x000fe2000801142a */
[----:B------:R-:W-:Y:S01]  /*21d50*/  BSSY B1, `(.L_x_2123) ;  /* 0x000002e000017945 */ /* 0x000fe20003800000 */
[----:B------:R-:W-:Y:S01]  /*21d60*/  USHF.R.S32.HI UR9, URZ, 0x1f, UR38 ;  /* 0x0000001f3f097899 */ /* 0x000fe20008011426 */
        /* <DEDUP_REMOVED lines=44> */
.L_x_2124:
[----:B------:R-:W-:Y:S05]  /*22030*/  BSYNC B1 ;  /* 0x0000000000017941 */ /* 0x000fea0003800000 */
.L_x_2123:
[----:B------:R-:W-:Y:S01]  /*22040*/  ULDC.64 UR10, c[0x0][0xbe8] ;  /* 0x0002fa00000a7ab9 */ /* 0x000fe20000000a00 */
[----:B--2---:R-:W-:Y:S01]  /*22050*/  VIADD R4, R207, UR39 ;  /* 0x00000027cf047c36 */ /* 0x004fe20008000000 */
[----:B------:R-:W-:Y:S01]  /*22060*/  UIMAD UR5, UR8, UR10, URZ ;  /* 0x0000000a080572a4 */ /* 0x000fe2000f8e023f */
[----:B------:R-:W-:Y:S01]  /*22070*/  VIADD R8, R206, UR39 ;  /* 0x00000027ce087c36 */ /* 0x000fe20008000000 */
[----:B------:R-:W-:Y:S01]  /*22080*/  UIMAD.WIDE.U32 UR6, UR42, UR10, URZ ;  /* 0x0000000a2a0672a5 */ /* 0x000fe2000f8e003f */
[----:B0-----:R-:W-:Y:S01]  /*22090*/  @P1 IMAD.HI.U32 R0, R4, R9, RZ ;  /* 0x0000000904001227 */ /* 0x001fe200078e00ff */
[----:B------:R-:W-:Y:S01]  /*220a0*/  UIMAD UR5, UR42, UR11, UR5 ;  /* 0x0000000b2a0572a4 */ /* 0x000fe2000f8e0205 */
[----:B------:R-:W-:Y:S02]  /*220b0*/  BSSY B1, `(.L_x_2125) ;  /* 0x0000038000017945 */ /* 0x000fe40003800000 */
[----:B------:R-:W-:Y:S01]  /*220c0*/  ULDC.64 UR10, c[0x0][0xbf0] ;  /* 0x0002fc00000a7ab9 */ /* 0x000fe20000000a00 */
[----:B------:R-:W-:Y:S01]  /*220d0*/  UIADD3 UR7, UR7, UR5, URZ ;  /* 0x0000000507077290 */ /* 0x000fe2000fffe03f */
[----:B------:R-:W-:Y:S01]  /*220e0*/  IMAD.MOV.U32 R5, RZ, RZ, R4 ;  /* 0x000000ffff057224 */ /* 0x000fe200078e0004 */
[----:B------:R-:W-:Y:S01]  /*220f0*/  UIMAD UR5, UR9, UR10, URZ ;  /* 0x0000000a090572a4 */ /* 0x000fe2000f8e023f */
[----:B-1----:R-:W-:Y:S01]  /*22100*/  @P1 SHF.R.U32.HI R5, RZ, R11, R0 ;  /* 0x0000000bff051219 */ /* 0x002fe20000011600 */
[----:B------:R-:W-:-:S02]  /*22110*/  UIMAD.WIDE.U32 UR6, UR38, UR10, UR6 ;  /* 0x0000000a260672a5 */ /* 0x000fc4000f8e0006 */
[----:B------:R-:W-:Y:S01]  /*22120*/  UIMAD UR5, UR38, UR11, UR5 ;  /* 0x0000000b260572a4 */ /* 0x000fe2000f8e0205 */
[--C-:B------:R-:W-:Y:S01]  /*22130*/  SHF.R.S32.HI R0, RZ, 0x1f, R5.reuse ;  /* 0x0000001fff007819 */ /* 0x100fe20000011405 */
[----:B------:R-:W-:Y:S01]  /*22140*/  IMAD.MOV R7, RZ, RZ, -R5 ;  /* 0x000000ffff077224 */ /* 0x000fe200078e0a05 */
[----:B------:R-:W-:Y:S01]  /*22150*/  ULDC.64 UR8, c[0x0][0xbe0] ;  /* 0x0002f80000087ab9 */ /* 0x000fe20000000a00 */
[----:B------:R-:W-:Y:S02]  /*22160*/  UIADD3 UR5, UR7, UR5, URZ ;  /* 0x0000000507057290 */ /* 0x000fe4000fffe03f */
[----:B------:R-:W-:Y:S02]  /*22170*/  IMAD.U32 R3, RZ, RZ, UR7 ;  /* 0x00000007ff037e24 */ /* 0x000fe4000f8e00ff */
[----:B------:R-:W-:Y:S02]  /*22180*/  IMAD R0, R0, UR8, RZ ;  /* 0x0000000800007c24 */ /* 0x000fe4000f8e02ff */
[----:B------:R-:W-:-:S02]  /*22190*/  IMAD R7, R6, R7, R4 ;  /* 0x0000000706077224 */ /* 0x000fc400078e0204 */
        /* <DEDUP_REMOVED lines=41> */
.L_x_2126:
[----:B------:R-:W-:Y:S05]  /*22430*/  BSYNC B1 ;  /* 0x0000000000017941 */ /* 0x000fea0003800000 */
.L_x_2125:
        /* <DEDUP_REMOVED lines=10> */
[----:B------:R-:W-:Y:S02]  /*224e0*/  @!P3 LEA R10, P5, R192, R2, 0x1 ;  /* 0x00000002c00ab211 */ /* 0x000fe400078a08ff */
        /* <DEDUP_REMOVED lines=10> */
.L_x_2128:
[----:B------:R-:W-:Y:S05]  /*22590*/  BSYNC B1 ;  /* 0x0000000000017941 */ /* 0x000fea0003800000 */
.L_x_2127:
        /* <DEDUP_REMOVED lines=10> */
[-C--:B------:R-:W-:Y:S02]  /*22640*/  @!P2 LEA R10, P5, R192, R2.reuse, 0x1 ;  /* 0x00000002c00aa211 */ /* 0x080fe400078a08ff */
        /* <DEDUP_REMOVED lines=10> */
.L_x_2130:
[----:B------:R-:W-:Y:S05]  /*226f0*/  BSYNC B1 ;  /* 0x0000000000017941 */ /* 0x000fea0003800000 */
.L_x_2129:
        /* <DEDUP_REMOVED lines=11> */
[-C--:B------:R-:W-:Y:S02]  /*227b0*/  @!P2 LEA R6, P5, R192, R2.reuse, 0x1 ;  /* 0x00000002c006a211 */ /* 0x080fe400078a08ff */
        /* <DEDUP_REMOVED lines=10> */
.L_x_2122:
[----:B------:R-:W-:Y:S05]  /*22860*/  BSYNC B0 ;  /* 0x0000000000007941 */ /* 0x000fea0003800000 */
.L_x_2114:
[----:B------:R-:W-:Y:S02]  /*22870*/  ULDC UR5, c[0x0][0xd38] ;  /* 0x00034e0000057ab9 */ /* 0x000fe40000000800 */
[----:B------:R-:W-:-:S06]  /*22880*/  UISETP.GE.AND UP0, UPT, UR4, UR5, UPT ;  /* 0x000000050400728c */ /* 0x000fcc000bf06270 */
[----:B------:R-:W-:-:S13]  /*22890*/  PLOP3.LUT P0, PT, PT, PT, UP0, 0x80, 0x0 ;  /* 0x000000000000781c */ /* 0x000fda0003f0f008 */
[----:B------:R-:W-:Y:S05]  /*228a0*/  @!P0 BRA `(.L_x_2131) ;  /* 0xfffffde800208947 */ /* 0x000fea000383ffff */
[----:B------:R-:W-:Y:S05]  /*228b0*/  EXIT ;  /* 0x000000000000794d */ /* 0x000fea0003800000 */
.L_x_2007:
[----:B------:R-:W-:-:S08]  /*228c0*/  NOP ;  /* 0x0000000000007918 */ /* 0x000fd00000000000 */
[----:B----4-:R-:W0:-:S00]  /*228d0*/  USETMAXREG.DEALLOC.CTAPOOL 0x18 ;  /* 0x00000018000079c8 */ /* 0x010e0000080e0500 */
[----:B0-----:R-:W2:Y:S01]  /*228e0*/  LDL.LU R2, [R1+0x47c] ;  /* 0x00047c0001027983 */ /* 0x001ea20000300800 */
[----:B------:R-:W-:-:S05]  /*228f0*/  LOP3.LUT R0, R0, 0x3, RZ, 0xc0, !PT ;  /* 0x0000000300007812 */ /* 0x000fca00078ec0ff */
[----:B------:R-:W0:Y:S01]  /*22900*/  S2UR UR6, SR_CTAID.X ;  /* 0x00000000000679c3 */ /* 0x000e220000002500 */
[----:B------:R-:W-:Y:S01]  /*22910*/  IMAD.MOV.U32 R18, RZ, RZ, RZ ;  /* 0x000000ffff127224 */ /* 0x000fe200078e00ff */
[----:B------:R-:W-:Y:S04]  /*22920*/  STL [R1+0x4a8], RZ ;  /* 0x0004a8ff01007387 */ /* 0x000fe80000100800 */
[----:B------:R-:W1:Y:S02]  /*22930*/  SHFL.IDX PT, R0, R0, RZ, 0x1f ;  /* 0x00001fff00007589 */ /* 0x000e6400000e0000 */
[----:B-1----:R-:W-:Y:S02]  /*22940*/  ISETP.NE.AND P0, PT, R0, RZ, PT ;  /* 0x000000ff0000720c */ /* 0x002fe40003f05270 */
[----:B------:R-:W0:Y:S11]  /*22950*/  LDC R0, c[0x0][0xd38] ;  /* 0x00034e00ff007b82 */ /* 0x000e360000000800 */
[----:B------:R-:W-:Y:S06]  /*22960*/  @P0 BAR.ARV 0x4, 0x180 ;  /* 0x0106000000000b1d */ /* 0x000fec0000002000 */
[----:B--2---:R-:W-:-:S04]  /*22970*/  LOP3.LUT R2, R2, 0xffffff7f, RZ, 0xc0, !PT ;  /* 0xffffff7f02027812 */ /* 0x004fc800078ec0ff */
[----:B------:R-:W-:Y:S02]  /*22980*/  @P0 LOP3.LUT R2, R2, 0x80, RZ, 0xfc, !PT ;  /* 0x0000008002020812 */ /* 0x000fe400078efcff */
[----:B0-----:R-:W-:Y:S01]  /*22990*/  ISETP.LE.AND P0, PT, R0, UR6, PT ;  /* 0x0000000600007c0c */ /* 0x001fe2000bf03270 */
[----:B------:R-:W-:Y:S02]  /*229a0*/  IMAD.MOV.U32 R0, RZ, RZ, 0x1 ;  /* 0x00000001ff007424 */ /* 0x000fe400078e00ff */
[----:B------:R0:W-:Y:S04]  /*229b0*/  STL [R1+0x47c], R2 ;  /* 0x00047c0201007387 */ /* 0x0001e80000100800 */
[----:B------:R0:W-:Y:S06]  /*229c0*/  STL [R1+0x474], R0 ;  /* 0x0004740001007387 */ /* 0x0001ec0000100800 */
[----:B------:R-:W-:Y:S05]  /*229d0*/  @P0 BRA `(.L_x_2132) ;  /* 0x0000005000e80947 */ /* 0x000fea0003800000 */
[----:B------:R-:W1:Y:S01]  /*229e0*/  S2R R5, SR_TID.X ;  /* 0x0000000000057919 */ /* 0x000e620000002100 */
[----:B------:R-:W2:Y:S01]  /*229f0*/  S2UR UR5, SR_CgaCtaId ;  /* 0x00000000000579c3 */ /* 0x000ea20000008800 */
[----:B------:R-:W-:Y:S01]  /*22a00*/  UMOV UR4, 0x400 ;  /* 0x0000040000047882 */ /* 0x000fe20000000000 */
[----:B------:R-:W-:Y:S01]  /*22a10*/  IMAD.MOV.U32 R18, RZ, RZ, RZ ;  /* 0x000000ffff127224 */ /* 0x000fe200078e00ff */
[----:B------:R-:W-:Y:S01]  /*22a20*/  STL [R1+0x4a8], RZ ;  /* 0x0004a8ff01007387 */ /* 0x000fe20000100800 */
[----:B------:R-:W-:Y:S01]  /*22a30*/  ULDC UR42, c[0x0][0xc] ;  /* 0x00000300002a7ab9 */ /* 0x000fe20000000800 */
[----:B------:R-:W-:Y:S01]  /*22a40*/  ULDC.64 UR46, c[0x0][0x198] ;  /* 0x00006600002e7ab9 */ /* 0x000fe20000000a00 */
[----:B--2---:R-:W-:-:S06]  /*22a50*/  ULEA UR4, UR5, UR4, 0x18 ;  /* 0x0000000405047291 */ /* 0x004fcc000f8ec03f */
[----:B------:R-:W-:Y:S01]  /*22a60*/  IMAD.U32 R17, RZ, RZ, UR4 ;  /* 0x00000004ff117e24 */ /* 0x000fe2000f8e00ff */
[C---:B-1----:R-:W-:Y:S01]  /*22a70*/  LOP3.LUT R4, R5.reuse, 0x7f, RZ, 0xc0, !PT ;  /* 0x0000007f05047812 */ /* 0x042fe200078ec0ff */
[----:B0-----:R-:W-:-:S05]  /*22a80*/  IMAD.SHL.U32 R0, R5, 0x8, RZ ;  /* 0x0000000805007824 */ /* 0x001fca00078e00ff */
[C---:B------:R-:W-:Y:S02]  /*22a90*/  LOP3.LUT R2, R0.reuse, 0x1f8, RZ, 0xc0, !PT ;  /* 0x000001f800027812 */ /* 0x040fe400078ec0ff */
[----:B------:R-:W-:Y:S02]  /*22aa0*/  LOP3.LUT R0, R0, 0x38, RZ, 0xc0, !PT ;  /* 0x0000003800007812 */ /* 0x000fe400078ec0ff */
[----:B------:R-:W-:Y:S01]  /*22ab0*/  LOP3.LUT R3, R2, 0x38, R5, 0x78, !PT ;  /* 0x0000003802037812 */ /* 0x000fe200078e7805 */
[----:B------:R-:W-:Y:S01]  /*22ac0*/  IMAD.SHL.U32 R2, R4, 0x8, RZ ;  /* 0x0000000804027824 */ /* 0x000fe200078e00ff */
[----:B------:R-:W-:-:S04]  /*22ad0*/  SHF.R.U32.HI R4, RZ, 0x3, R4 ;  /* 0x00000003ff047819 */ /* 0x000fc80000011604 */
[----:B------:R-:W-:Y:S01]  /*22ae0*/  LOP3.LUT R2, R3, 0x200, R2, 0xf8, !PT ;  /* 0x0000020003027812 */ /* 0x000fe200078ef802 */
[----:B------:R-:W-:-:S05]  /*22af0*/  IMAD.SHL.U32 R3, R5, 0x10, RZ ;  /* 0x0000001005037824 */ /* 0x000fca00078e00ff */
[----:B------:R-:W-:Y:S01]  /*22b00*/  LOP3.LUT R5, R4, 0x70, R3, 0xf8, !PT ;  /* 0x0000007004057812 */ /* 0x000fe200078ef803 */
[----:B------:R-:W-:Y:S02]  /*22b10*/  IMAD R4, R2, 0x2, R17 ;  /* 0x0000000202047824 */ /* 0x000fe400078e0211 */
[----:B------:R-:W-:Y:S02]  /*22b20*/  IMAD.U32 R3, RZ, RZ, UR6 ;  /* 0x00000006ff037e24 */ /* 0x000fe4000f8e00ff */
[----:B------:R-:W-:Y:S01]  /*22b30*/  IMAD.MOV.U32 R2, RZ, RZ, 0x1 ;  /* 0x00000001ff027424 */ /* 0x000fe200078e00ff */
[----:B------:R-:W-:Y:S04]  /*22b40*/  STL [R1+0x470], R4 ;  /* 0x0004700401007387 */ /* 0x000fe80000100800 */
[----:B------:R0:W-:Y:S04]  /*22b50*/  STL [R1+0x484], R3 ;  /* 0x0004840301007387 */ /* 0x0001e80000100800 */
[----:B------:R1:W-:Y:S01]  /*22b60*/  STL [R1+0x474], R2 ;  /* 0x0004740201007387 */ /* 0x0003e20000100800 */
[----:B0-----:R-:W-:-:S02]  /*22b70*/  LOP3.LUT R3, R0, 0x40, RZ, 0xfc, !PT ;  /* 0x0000004000037812 */ /* 0x001fc400078efcff */
[C---:B-1----:R-:W-:Y:S02]  /*22b80*/  LOP3.LUT R2, R0.reuse, 0x80, RZ, 0xfc, !PT ;  /* 0x0000008000027812 */ /* 0x042fe400078efcff */
[----:B------:R-:W-:-:S07]  /*22b90*/  LOP3.LUT R0, R0, 0xc0, RZ, 0xfc, !PT ;  /* 0x000000c000007812 */ /* 0x000fce00078efcff */
.L_x_2234:
[----:B--2---:R-:W2:Y:S01]  /*22ba0*/  LDL R0, [R1+0x484] ;  /* 0x0004840001007983 */ /* 0x004ea20000100800 */
        /* <DEDUP_REMOVED lines=13> */
[----:B01-34-:R-:W-:Y:S05]  /*22c80*/  @!P0 BRA `(.L_x_2133) ;  /* 0x0000000000208947 */ /* 0x01bfea0003800000 */
        /* <DEDUP_REMOVED lines=8> */
.L_x_2133:
[----:B------:R-:W-:Y:S01]  /*22d10*/  ULDC UR9, c[0x0][0xd54] ;  /* 0x0003550000097ab9 */ /* 0x000fe20000000800 */
[----:B------:R-:W-:Y:S01]  /*22d20*/  UMOV UR6, UR8 ;  /* 0x0000000800067c82 */ /* 0x000fe20008000000 */
[----:B------:R-:W-:-:S11]  /*22d30*/  UISETP.NE.AND UP0, UPT, UR9, 0x1, UPT ;  /* 0x000000010900788c */ /* 0x000fd6000bf05270 */
[----:B------:R-:W-:Y:S02]  /*22d40*/  @UP0 ULDC.64 UR10, c[0x0][0xd58] ;  /* 0x00035600000a0ab9 */ /* 0x000fe40000000a00 */
[----:B------:R-:W-:-:S04]  /*22d50*/  UIMAD.WIDE.U32 UR4, UR8, UR10, URZ ;  /* 0x0000000a080472a5 */ /* 0x000fc8000f8e003f */
[----:B------:R-:W-:-:S04]  /*22d60*/  @UP0 USHF.R.U32.HI UR6, URZ, UR11, UR5 ;  /* 0x0000000b3f060299 */ /* 0x000fc80008011605 */
[----:B------:R-:W-:-:S12]  /*22d70*/  UIMAD UR4, UR6, UR9, URZ ;  /* 0x00000009060472a4 */ /* 0x000fd8000f8e023f */
.L_x_2134:
        /* <DEDUP_REMOVED lines=48> */
.L_x_2136:
[----:B------:R-:W-:-:S11]  /*23080*/  UISETP.NE.AND UP0, UPT, UR5, 0x1, UPT ;  /* 0x000000010500788c */ /* 0x000fd6000bf05270 */
[----:B------:R-:W-:Y:S02]  /*23090*/  @UP0 ULDC.64 UR12, c[0x0][0xae0] ;  /* 0x0002b800000c0ab9 */ /* 0x000fe40000000a00 */
[----:B------:R-:W-:-:S04]  /*230a0*/  UIMAD.WIDE.U32 UR8, UR10, UR12, URZ ;  /* 0x0000000c0a0872a5 */ /* 0x000fc8000f8e003f */
[----:B------:R-:W-:-:S12]  /*230b0*/  @UP0 USHF.R.U32.HI UR10, URZ, UR13, UR9 ;  /* 0x0000000d3f0a0299 */ /* 0x000fd80008011609 */
.L_x_2137:
[----:B------:R-:W-:-:S04]  /*230c0*/  UIMAD UR10, UR10, UR5, UR5 ;  /* 0x000000050a0a72a4 */ /* 0x000fc8000f8e0205 */
[----:B------:R-:W-:-:S04]  /*230d0*/  UISETP.LT.AND UP0, UPT, UR4, UR10, UPT ;  /* 0x0000000a0400728c */ /* 0x000fc8000bf01270 */
[----:B------:R-:W-:-:S12]  /*230e0*/  USEL UR4, UR4, UR10, UP0 ;  /* 0x0000000a04047287 */ /* 0x000fd80008000000 */
.L_x_2135:
        /* <DEDUP_REMOVED lines=31> */
.L_x_2139:
[----:B------:R-:W-:-:S11]  /*232e0*/  UISETP.NE.AND UP0, UPT, UR5, 0x1, UPT ;  /* 0x000000010500788c */ /* 0x000fd6000bf05270 */
[----:B------:R-:W-:Y:S02]  /*232f0*/  @UP0 ULDC.64 UR10, c[0x0][0xae0] ;  /* 0x0002b800000a0ab9 */ /* 0x000fe40000000a00 */
[----:B------:R-:W-:-:S04]  /*23300*/  UIMAD.WIDE.U32 UR6, UR4, UR10, URZ ;  /* 0x0000000a040672a5 */ /* 0x000fc8000f8e003f */
[----:B------:R-:W-:-:S12]  /*23310*/  @UP0 USHF.R.U32.HI UR4, URZ, UR11, UR7 ;  /* 0x0000000b3f040299 */ /* 0x000fd80008011607 */
.L_x_2140:
[----:B------:R-:W-:-:S04]  /*23320*/  UIMAD UR4, UR4, UR5, URZ ;  /* 0x00000005040472a4 */ /* 0x000fc8000f8e023f */
[----:B------:R-:W-:-:S04]  /*23330*/  UISETP.LT.AND UP0, UPT, UR8, UR4, UPT ;  /* 0x000000040800728c */ /* 0x000fc8000bf01270 */
[----:B------:R-:W-:-:S12]  /*23340*/  USEL UR8, UR8, UR4, !UP0 ;  /* 0x0000000408087287 */ /* 0x000fd8000c000000 */
.L_x_2138:
        /* <DEDUP_REMOVED lines=27> */
.L_x_2142:
        /* <DEDUP_REMOVED lines=20> */
.L_x_2145:
[----:B------:R-:W-:Y:S05]  /*23640*/  BSYNC B6 ;  /* 0x0000000000067941 */ /* 0x000fea0003800000 */
.L_x_2144:
        /* <DEDUP_REMOVED lines=20> */
.L_x_2148:
        /* <DEDUP_REMOVED lines=15> */
.L_x_2147:
[----:B------:R-:W-:Y:S05]  /*23880*/  BSYNC B6 ;  /* 0x0000000000067941 */ /* 0x000fea0003800000 */
.L_x_2146:
[----:B------:R-:W-:Y:S01]  /*23890*/  ULDC.64 UR4, c[0x0][0xaf0] ;  /* 0x0002bc0000047ab9 */ /* 0x000fe20000000a00 */
[----:B------:R-:W2:Y:S01]  /*238a0*/  LDL.LU R4, [R1+0x47c] ;  /* 0x00047c0001047983 */ /* 0x000ea20000300800 */
[----:B------:R-:W-:Y:S01]  /*238b0*/  UISETP.NE.U32.AND UP0, UPT, UR4, URZ, UPT ;  /* 0x0000003f0400728c */ /* 0x000fe2000bf05070 */
[----:B------:R-:W-:-:S03]  /*238c0*/  IMAD.U32 R19, RZ, RZ, UR43 ;  /* 0x0000002bff137e24 */ /* 0x000fc6000f8e00ff */
[----:B------:R-:W-:-:S06]  /*238d0*/  UISETP.NE.AND.EX UP0, UPT, UR5, URZ, UPT, UP0 ;  /* 0x0000003f0500728c */ /* 0x000fcc000bf05300 */
[----:B------:R-:W-:-:S05]  /*238e0*/  PLOP3.LUT P0, PT, PT, PT, UP0, 0x80, 0x0 ;  /* 0x000000000000781c */ /* 0x000fca0003f0f008 */
[----:B------:R-:W-:Y:S02]  /*238f0*/  @UP0 ULDC.64 UR4, c[0x0][0xaf0] ;  /* 0x0002bc0000040ab9 */ /* 0x000fe40000000a00 */
[----:B------:R-:W-:-:S06]  /*23900*/  @UP0 UIMAD.WIDE UR4, UR43, 0x4, UR4 ;  /* 0x000000042b0408a5 */ /* 0x000fcc000f8e0204 */
[----:B------:R-:W-:Y:S02]  /*23910*/  IMAD.U32 R2, RZ, RZ, UR4 ;  /* 0x00000004ff027e24 */ /* 0x000fe4000f8e00ff */
[----:B------:R-:W-:-:S05]  /*23920*/  IMAD.U32 R3, RZ, RZ, UR5 ;  /* 0x00000005ff037e24 */ /* 0x000fca000f8e00ff */
[----:B------:R0:W3:Y:S01]  /*23930*/  @P0 LDG.E R19, desc[UR48][R2.64] ;  /* 0x0000003002130981 */ /* 0x0000e2000c1e1900 */
[----:B------:R-:W-:Y:S01]  /*23940*/  UMOV UR4, 0xffffffff ;  /* 0xffffffff00047882 */ /* 0x000fe20000000000 */
[----:B------:R-:W-:Y:S01]  /*23950*/  IMAD.U32 R0, RZ, RZ, UR39 ;  /* 0x00000027ff007e24 */ /* 0x000fe2000f8e00ff */
[----:B------:R-:W1:Y:S03]  /*23960*/  S2R R5, SR_TID.X ;  /* 0x0000000000057919 */ /* 0x000e660000002100 */
[----:B------:R-:W-:Y:S01]  /*23970*/  VIADD R0, R0, 0xffffffff ;  /* 0xffffffff00007836 */ /* 0x000fe20000000000 */
[----:B0-----:R-:W0:Y:S02]  /*23980*/  LDC.64 R2, c[0x0][0x418] ;  /* 0x00010600ff027b82 */ /* 0x001e240000000a00 */
[----:B0-----:R-:W-:Y:S02]  /*23990*/  ISETP.NE.U32.AND P0, PT, R2, RZ, PT ;  /* 0x000000ff0200720c */ /* 0x001fe40003f05070 */
[----:B-1----:R-:W-:-:S02]  /*239a0*/  SHF.R.U32.HI R5, RZ, 0x5, R5 ;  /* 0x00000005ff057819 */ /* 0x002fc40000011605 */
[----:B------:R-:W-:Y:S02]  /*239b0*/  ISETP.NE.AND.EX P1, PT, R3, RZ, PT, P0 ;  /* 0x000000ff0300720c */ /* 0x000fe40003f25300 */
[----:B------:R-:W-:Y:S02]  /*239c0*/  LOP3.LUT R5, R5, 0x3, RZ, 0xc0, !PT ;  /* 0x0000000305057812 */ /* 0x000fe400078ec0ff */
[----:B--2---:R-:W-:-:S09]  /*239d0*/  LOP3.LUT R4, R4, 0xfffffffe, RZ, 0xc0, !PT ;  /* 0xfffffffe04047812 */ /* 0x004fd200078ec0ff */
[----:B------:R-:W-:-:S05]  /*239e0*/  @P1 LOP3.LUT R4, R4, 0x1, RZ, 0xfc, !PT ;  /* 0x0000000104041812 */ /* 0x000fca00078efcff */
[----:B------:R0:W-:Y:S01]  /*239f0*/  STL [R1+0x47c], R4 ;  /* 0x00047c0401007387 */ /* 0x0001e20000100800 */
[----:B---3--:R-:W-:Y:S02]  /*23a00*/  SHF.R.S32.HI R7, RZ, 0x1f, R19 ;  /* 0x0000001fff077819 */ /* 0x008fe40000011413 */
[----:B------:R-:W-:-:S03]  /*23a10*/  SEL R16, R19, RZ, !P1 ;  /* 0x000000ff13107207 */ /* 0x000fc60004800000 */
[----:B------:R0:W-:Y:S01]  /*23a20*/  STL [R1+0x478], R7 ;  /* 0x0004780701007387 */ /* 0x0001e20000100800 */
[----:B------:R-:W-:Y:S05]  /*23a30*/  BRA.DIV UR4, `(.L_x_2149) ;  /* 0x0000004a04647947 */ /* 0x000fea000b800000 */
[----:B------:R1:W2:Y:S02]  /*23a40*/  SHFL.IDX PT, R14, R5, RZ, 0x1f ;  /* 0x00001fff050e7589 */ /* 0x0002a400000e0000 */
.L_x_2250:
[----:B------:R-:W-:Y:S01]  /*23a50*/  PLOP3.LUT P2, PT, PT, PT, PT, 0x8, 0x0 ;  /* 0x000000000000781c */ /* 0x000fe20003f4e170 */
[----:B------:R3:W-:Y:S01]  /*23a60*/  STL [R1+0x48c], R0 ;  /* 0x00048c0001007387 */ /* 0x0007e20000100800 */
[----:B0-----:R-:W-:Y:S02]  /*23a70*/  LOP3.LUT R4, R4, 0xfffffffd, RZ, 0xc0, !PT ;  /* 0xfffffffd04047812 */ /* 0x001fe400078ec0ff */
[----:B--2---:R-:W-:-:S09]  /*23a80*/  ISETP.NE.AND P0, PT, R14, RZ, PT ;  /* 0x000000ff0e00720c */ /* 0x004fd20003f05270 */
[----:B------:R-:W-:-:S05]  /*23a90*/  @P2 LOP3.LUT R4, R4, 0x2, RZ, 0xfc, !PT ;  /* 0x0000000204042812 */ /* 0x000fca00078efcff */
[----:B------:R3:W-:Y:S01]  /*23aa0*/  STL [R1+0x47c], R4 ;  /* 0x00047c0401007387 */ /* 0x0007e20000100800 */
[----:B------:R-:W-:Y:S05]  /*23ab0*/  @P0 BRA `(.L_x_2150) ;  /* 0x0000000000f80947 */ /* 0x000fea0003800000 */
[----:B------:R-:W-:-:S03]  /*23ac0*/  UMOV UR4, 0xffffffff ;  /* 0xffffffff00047882 */ /* 0x000fc60000000000 */
[----:B------:R-:W-:Y:S05]  /*23ad0*/  BRA.DIV UR4, `(.L_x_2151) ;  /* 0x0000004a045c7947 */ /* 0x000fea000b800000 */
[----:B------:R-:W-:-:S13]  /*23ae0*/  ELECT P6, URZ, PT ;  /* 0x00000000003f782f */ /* 0x000fda00038c0000 */
.L_x_2253:
[----:B------:R-:W-:Y:S05]  /*23af0*/  @!P6 BRA `(.L_x_2150) ;  /* 0x0000000000e8e947 */ /* 0x000fea0003800000 */
[----:B------:R-:W-:Y:S01]  /*23b00*/  IMAD.MOV.U32 R16, RZ, RZ, R19 ;  /* 0x000000ffff107224 */ /* 0x000fe200078e0013 */
[----:B------:R-:W-:Y:S06]  /*23b10*/  @!P1 BRA `(.L_x_2152) ;  /* 0x00000000004c9947 */ /* 0x000fec0003800000 */
[----:B------:R-:W0:Y:S01]  /*23b20*/  LDC R6, c[0x0][0x43c] ;  /* 0x00010f00ff067b82 */ /* 0x000e220000000800 */
[----:B------:R-:W-:Y:S01]  /*23b30*/  IMAD.MOV.U32 R8, RZ, RZ, R0 ;  /* 0x000000ffff087224 */ /* 0x000fe200078e0000 */
[----:B------:R-:W-:Y:S01]  /*23b40*/  ULDC.64 UR4, c[0x0][0x428] ;  /* 0x00010a0000047ab9 */ /* 0x000fe20000000a00 */
[----:B0-----:R-:W-:-:S13]  /*23b50*/  ISETP.NE.AND P0, PT, R6, 0x1, PT ;  /* 0x000000010600780c */ /* 0x001fda0003f05270 */
[----:B-1-3--:R-:W0:Y:S02]  /*23b60*/  @P0 LDC.64 R4, c[0x0][0x440] ;  /* 0x00011000ff040b82 */ /* 0x00ae240000000a00 */
[----:B0-----:R-:W-:-:S04]  /*23b70*/  @P0 IMAD.HI.U32 R0, R8, R4, RZ ;  /* 0x0000000408000227 */ /* 0x001fc800078e00ff */
[----:B------:R-:W-:Y:S01]  /*23b80*/  IMAD.MOV.U32 R4, RZ, RZ, R8 ;  /* 0x000000ffff047224 */ /* 0x000fe200078e0008 */
[----:B------:R-:W-:-:S04]  /*23b90*/  @P0 SHF.R.U32.HI R4, RZ, R5, R0 ;  /* 0x00000005ff040219 */ /* 0x000fc80000011600 */
[--C-:B------:R-:W-:Y:S01]  /*23ba0*/  SHF.R.S32.HI R5, RZ, 0x1f, R4.reuse ;  /* 0x0000001fff057819 */ /* 0x100fe20000011404 */
[----:B------:R-:W-:-:S04]  /*23bb0*/  IMAD.MOV R0, RZ, RZ, -R4 ;  /* 0x000000ffff007224 */ /* 0x000fc800078e0a04 */
[----:B------:R-:W-:Y:S02]  /*23bc0*/  IMAD R8, R6, R0, R8 ;  /* 0x0000000006087224 */ /* 0x000fe400078e0208 */
[----:B------:R-:W-:Y:S02]  /*23bd0*/  IMAD R0, R7, UR4, RZ ;  /* 0x0000000407007c24 */ /* 0x000fe4000f8e02ff */
[C---:B------:R-:W-:Y:S01]  /*23be0*/  IMAD.WIDE.U32 R4, R19.reuse, UR4, R4 ;  /* 0x0000000413047c25 */ /* 0x040fe2000f8e0004 */
[----:B------:R0:W-:Y:S03]  /*23bf0*/  STL [R1+0x48c], R8 ;  /* 0x00048c0801007387 */ /* 0x0001e60000100800 */
[----:B------:R-:W-:Y:S01]  /*23c00*/  IMAD R0, R19, UR5, R0 ;  /* 0x0000000513007c24 */ /* 0x000fe2000f8e0200 */
[----:B------:R-:W-:-:S03]  /*23c10*/  LEA R2, P0, R4, R2, 0x2 ;  /* 0x0000000204027211 */ /* 0x000fc600078010ff */
[----:B------:R-:W-:-:S05]  /*23c20*/  IMAD.IADD R0, R5, 0x1, R0 ;  /* 0x0000000105007824 */ /* 0x000fca00078e0200 */
[----:B------:R-:W-:-:S05]  /*23c30*/  LEA.HI.X R3, R4, R3, R0, 0x2, P0 ;  /* 0x0000000304037211 */ /* 0x000fca00000f1400 */
[----:B------:R0:W5:Y:S02]  /*23c40*/  LDG.E R16, desc[UR48][R2.64] ;  /* 0x0000003002107981 */ /* 0x000164000c1e1900 */
.L_x_2152:
[----:B0-----:R-:W2:Y:S01]  /*23c50*/  LDL R2, [R1+0x474] ;  /* 0x0004740001027983 */ /* 0x001ea20000100800 */
[----:B---3--:R-:W-:Y:S01]  /*23c60*/  IMAD R0, R18, 0x8, R17 ;  /* 0x0000000812007824 */ /* 0x008fe200078e0211 */
[----:B--2---:R-:W-:-:S04]  /*23c70*/  SHF.L.U32 R2, R2, 0x1f, RZ ;  /* 0x0000001f02027819 */ /* 0x004fc800000006ff */
[----:B------:R-:W0:Y:S02]  /*23c80*/  SYNCS.PHASECHK.TRANS64.TRYWAIT P0, [R0+URZ+0x32440], R2 ;  /* 0x03244002000075a7 */ /* 0x000e24000800017f */
[----:B0-----:R-:W-:Y:S05]  /*23c90*/  @!P0 BRA `(.L_x_2153) ;  /* 0x00000048000c8947 */ /* 0x001fea0003800000 */
.L_x_2254:
        /* <DEDUP_REMOVED lines=11> */
.L_x_2154:
[----:B------:R-:W2:Y:S04]  /*23d50*/  LDL R3, [R1+0x48c] ;  /* 0x00048c0001037983 */ /* 0x000ea80000100800 */
[----:B0-----:R-:W3:Y:S01]  /*23d60*/  LDL.LU R2, [R1+0x47c] ;  /* 0x00047c0001027983 */ /* 0x001ee20000300800 */
[----:B------:R-:W-:Y:S01]  /*23d70*/  R2UR UR33, R0 ;  /* 0x00000000002172ca */ /* 0x000fe200000e0000 */
[----:B------:R-:W-:Y:S01]  /*23d80*/  IMAD R0, R18, 0x3000, R17 ;  /* 0x0000300012007824 */ /* 0x000fe200078e0211 */
[----:B------:R-:W-:Y:S01]  /*23d90*/  PLOP3.LUT P0, PT, PT, PT, PT, 0x80, 0x0 ;  /* 0x000000000000781c */ /* 0x000fe20003f0f070 */
[----:B------:R-:W-:Y:S01]  /*23da0*/  UIADD3 UR4, UP0, UR46, 0x370, URZ ;  /* 0x000003702e047890 */ /* 0x000fe2000ff1e03f */
[----:B-----5:R-:W-:Y:S01]  /*23db0*/  R2UR UR37, R16 ;  /* 0x00000000102572ca */ /* 0x020fe200000e0000 */
[----:B------:R-:W-:Y:S01]  /*23dc0*/  UMOV UR6, 0x0 ;  /* 0x0000000000067882 */ /* 0x000fe20000000000 */
[----:B------:R-:W-:Y:S01]  /*23dd0*/  R2UR UR32, R0 ;  /* 0x00000000002072ca */ /* 0x000fe200000e0000 */
[----:B------:R-:W-:Y:S01]  /*23de0*/  UIADD3.X UR5, URZ, UR47, URZ, UP0, !UPT ;  /* 0x0000002f3f057290 */ /* 0x000fe200087fe43f */
[----:B------:R-:W-:Y:S01]  /*23df0*/  UMOV UR7, 0x14f00000 ;  /* 0x14f0000000077882 */ /* 0x000fe20000000000 */
[----:B------:R-:W-:-:S04]  /*23e00*/  UMOV UR34, URZ ;  /* 0x0000003f00227c82 */ /* 0x000fc80008000000 */
[----:B------:R-:W-:-:S06]  /*23e10*/  UIADD3 UR33, UR33, 0x32430, URZ ;  /* 0x0003243021217890 */ /* 0x000fcc000fffe03f */
[----:B------:R-:W-:Y:S01]  /*23e20*/  UIADD3 UR32, UR32, 0x1c400, URZ ;  /* 0x0001c40020207890 */ /* 0x000fe2000fffe03f */
[----:B--2---:R-:W-:Y:S02]  /*23e30*/  R2UR UR35, R3 ;  /* 0x00000000032372ca */ /* 0x004fe400000e0000 */
[----:B---3--:R-:W-:-:S04]  /*23e40*/  LOP3.LUT R2, R2, 0xfffffffd, RZ, 0xc0, !PT ;  /* 0xfffffffd02027812 */ /* 0x008fc800078ec0ff */
[----:B------:R-:W-:-:S07]  /*23e50*/  @P0 LOP3.LUT R2, R2, 0x2, RZ, 0xfc, !PT ;  /* 0x0000000202020812 */ /* 0x000fce00078efcff */
[----:B------:R-:W-:Y:S01]  /*23e60*/  UIMAD UR35, UR35, 0x60, URZ ;  /* 0x00000060232378a4 */ /* 0x000fe2000f8e023f */
[----:B------:R0:W-:Y:S08]  /*23e70*/  STL [R1+0x47c], R2 ;  /* 0x00047c0201007387 */ /* 0x0001f00000100800 */
[----:B------:R0:W-:Y:S01]  /*23e80*/  UTMALDG.4D [UR32], [UR4], desc[UR6] ;  /* 0x00000620040075b4 */ /* 0x0001e20008019000 */
[----:B------:R-:W-:-:S02]  /*23e90*/  NOP ;  /* 0x0000000000007918 */ /* 0x000fc40000000000 */
.L_x_2150:
[----:B------:R-:W-:Y:S05]  /*23ea0*/  WARPSYNC.ALL ;  /* 0x0000000000007948 */ /* 0x000fea0003800000 */
[----:B---3--:R-:W-:Y:S01]  /*23eb0*/  VIADD R0, R17, 0x18400 ;  /* 0x0001840011007836 */ /* 0x008fe20000000000 */
[----:B------:R-:W-:Y:S01]  /*23ec0*/  BAR.SYNC.DEFER_BLOCKING 0x8, 0x180 ;  /* 0x0206000000007b1d */ /* 0x000fe20000010000 */
[----:B------:R-:W-:Y:S02]  /*23ed0*/  USHF.R.S32.HI UR44, URZ, 0x1f, UR36 ;  /* 0x0000001f3f2c7899 */ /* 0x000fe40008011424 */
[----:B0-----:R-:W-:Y:S01]  /*23ee0*/  USHF.R.S32.HI UR37, URZ, 0x1f, UR43 ;  /* 0x0000001f3f257899 */ /* 0x001fe2000801142b */
[----:B------:R-:W-:-:S02]  /*23ef0*/  LOP3.LUT P0, RZ, R0, 0x3ff, RZ, 0xc0, !PT ;  /* 0x000003ff00ff7812 */ /* 0x000fc4000780c0ff */
[----:B------:R-:W-:Y:S11]  /*23f00*/  BSSY B6, `(.L_x_2155) ;  /* 0x0000012000067945 */ /* 0x000ff60003800000 */
[----:B------:R-:W-:Y:S05]  /*23f10*/  @!P0 BRA `(.L_x_2156) ;  /* 0x0000000000408947 */ /* 0x000fea0003800000 */
[----:B------:R-:W-:Y:S01]  /*23f20*/  MOV R2, 0x0 ;  /* 0x0000000000027802 */ /* 0x000fe20000000f00 */
[----:B------:R-:W-:Y:S01]  /*23f30*/  ULDC.64 UR6, c[0x4][0x98] ;  /* 0x0100260000067ab9 */ /* 0x000fe20000000a00 */
[----:B------:R-:W-:Y:S01]  /*23f40*/  ULDC.64 UR8, c[0x4][0xa0] ;  /* 0x0100280000087ab9 */ /* 0x000fe20000000a00 */
[----:B------:R-:W-:Y:S01]  /*23f50*/  ULDC.64 UR4, c[0x4][0x20] ;  /* 0x0100080000047ab9 */ /* 0x000fe20000000a00 */
[----:B------:R-:W-:Y:S02]  /*23f60*/  IMAD.U32 R4, RZ, RZ, UR6 ;  /* 0x00000006ff047e24 */ /* 0x000fe4000f8e00ff */
[----:B------:R-:W0:Y:S01]  /*23f70*/  LDC.64 R2, c[0x4][R2] ;  /* 0x0100000002027b82 */ /* 0x000e220000000a00 */
[----:B-1----:R-:W-:Y:S02]  /*23f80*/  IMAD.U32 R5, RZ, RZ, UR7 ;  /* 0x00000007ff057e24 */ /* 0x002fe4000f8e00ff */
        /* <DEDUP_REMOVED lines=9> */
.L_x_2156:
[----:B------:R-:W-:Y:S05]  /*24020*/  BSYNC B6 ;  /* 0x0000000000067941 */ /* 0x000fea0003800000 */
.L_x_2155:
[----:B------:R0:W5:Y:S01]  /*24030*/  LDL R8, [R1+0x470] ;  /* 0x0004700001087983 */ /* 0x0001620000100800 */
[----:B------:R-:W2:Y:S01]  /*24040*/  LDC R6, c[0x0][0x448] ;  /* 0x00011200ff067b82 */ /* 0x000ea20000000800 */
[----:B------:R-:W-:Y:S01]  /*24050*/  ULDC.64 UR8, c[0x0][0x2d8] ;  /* 0x0000b60000087ab9 */ /* 0x000fe20000000a00 */
[----:B------:R-:W3:Y:S01]  /*24060*/  S2R R2, SR_TID.X ;  /* 0x0000000000027919 */ /* 0x000ee20000002100 */
[----:B------:R-:W-:Y:S02]  /*24070*/  UIMAD UR6, UR44, UR8, URZ ;  /* 0x000000082c0672a4 */ /* 0x000fe4000f8e023f */
[----:B------:R-:W-:Y:S01]  /*24080*/  UIMAD.WIDE.U32 UR4, UR36, UR8, URZ ;  /* 0x00000008240472a5 */ /* 0x000fe2000f8e003f */
[----:B------:R-:W4:Y:S01]  /*24090*/  S2R R0, SR_TID.X ;  /* 0x0000000000007919 */ /* 0x000f220000002100 */
[----:B------:R-:W-:-:S03]  /*240a0*/  UIMAD UR6, UR36, UR9, UR6 ;  /* 0x00000009240672a4 */ /* 0x000fc6000f8e0206 */
[----:B------:R-:W-:Y:S01]  /*240b0*/  ULDC.64 UR8, c[0x0][0x2e0] ;  /* 0x0000b80000087ab9 */ /* 0x000fe20000000a00 */
[----:B------:R-:W-:Y:S02]  /*240c0*/  UIADD3 UR5, UR5, UR6, URZ ;  /* 0x0000000605057290 */ /* 0x000fe4000fffe03f */
[----:B------:R-:W-:Y:S02]  /*240d0*/  UIMAD UR6, UR37, UR8, URZ ;  /* 0x00000008250672a4 */ /* 0x000fe4000f8e023f */
[----:B------:R-:W-:Y:S02]  /*240e0*/  UIMAD.WIDE.U32 UR4, UR43, UR8, UR4 ;  /* 0x000000082b0472a5 */ /* 0x000fe4000f8e0004 */
[----:B------:R-:W-:-:S04]  /*240f0*/  UIMAD UR6, UR43, UR9, UR6 ;  /* 0x000000092b0672a4 */ /* 0x000fc8000f8e0206 */
[----:B------:R-:W-:Y:S02]  /*24100*/  UIADD3 UR6, UR5, UR6, URZ ;  /* 0x0000000605067290 */ /* 0x000fe4000fffe03f */
[----:B-1----:R-:W-:Y:S01]  /*24110*/  IMAD.U32 R5, RZ, RZ, UR5 ;  /* 0x00000005ff057e24 */ /* 0x002fe2000f8e00ff */
[----:B--2---:R-:W-:Y:S02]  /*24120*/  ISETP.NE.AND P0, PT, R6, 0x1, PT ;  /* 0x000000010600780c */ /* 0x004fe40003f05270 */
[----:B---3--:R-:W-:-:S11]  /*24130*/  LOP3.LUT R4, R2, 0x7f, RZ, 0xc0, !PT ;  /* 0x0000007f02047812 */ /* 0x008fd600078ec0ff */
[----:B------:R-:W1:Y:S01]  /*24140*/  @P0 LDC R3, c[0x0][0x44c] ;  /* 0x00011300ff030b82 */ /* 0x000e620000000800 */
[----:B----4-:R-:W-:Y:S01]  /*24150*/  IMAD.SHL.U32 R0, R0, 0x10, RZ ;  /* 0x0000001000007824 */ /* 0x010fe200078e00ff */
[----:B------:R-:W-:-:S04]  /*24160*/  SHF.R.U32.HI R4, RZ, 0x3, R4 ;  /* 0x00000003ff047819 */ /* 0x000fc80000011604 */
[----:B------:R-:W-:Y:S02]  /*24170*/  LOP3.LUT R0, R4, 0x70, R0, 0xf8, !PT ;  /* 0x0000007004007812 */ /* 0x000fe400078ef800 */
[----:B------:R-:W2:Y:S01]  /*24180*/  @P0 LDC R2, c[0x0][0x450] ;  /* 0x00011400ff020b82 */ /* 0x000ea20000000800 */
[----:B------:R-:W-:Y:S01]  /*24190*/  IMAD.U32 R4, RZ, RZ, UR4 ;  /* 0x00000004ff047e24 */ /* 0x000fe2000f8e00ff */
[----:B------:R-:W-:Y:S01]  /*241a0*/  ULDC.64 UR4, c[0x0][0x2d0] ;  /* 0x0000b40000047ab9 */ /* 0x000fe20000000a00 */
[----:B------:R-:W-:-:S04]  /*241b0*/  VIADD R7, R0, UR40 ;  /* 0x0000002800077c36 */ /* 0x000fc80008000000 */
[----:B------:R-:W-:Y:S01]  /*241c0*/  IMAD.MOV.U32 R0, RZ, RZ, R7 ;  /* 0x000000ffff007224 */ /* 0x000fe200078e0007 */
[----:B------:R3:W-:Y:S01]  /*241d0*/  STL [R1+0x488], R7 ;  /* 0x0004880701007387 */ /* 0x0007e20000100800 */
[----:B-1----:R-:W-:-:S05]  /*241e0*/  @P0 IMAD.HI.U32 R3, R7, R3, RZ ;  /* 0x0000000307030227 */ /* 0x002fca00078e00ff */
[----:B--2---:R-:W-:Y:S01]  /*241f0*/  @P0 SHF.R.U32.HI R0, RZ, R2, R3 ;  /* 0x00000002ff000219 */ /* 0x004fe20000011603 */
[----:B------:R-:W-:Y:S02]  /*24200*/  IMAD.MOV.U32 R2, RZ, RZ, R4 ;  /* 0x000000ffff027224 */ /* 0x000fe400078e0004 */
[----:B------:R-:W-:Y:S01]  /*24210*/  IMAD.U32 R3, RZ, RZ, UR6 ;  /* 0x00000006ff037e24 */ /* 0x000fe2000f8e00ff */
[----:B------:R-:W-:Y:S01]  /*24220*/  SHF.R.S32.HI R4, RZ, 0x1f, R0 ;  /* 0x0000001fff047819 */ /* 0x000fe20000011400 */
[----:B------:R-:W-:Y:S01]  /*24230*/  ULDC.64 UR6, c[0x0][0x280] ;  /* 0x0000a00000067ab9 */ /* 0x000fe20000000a00 */
[----:B------:R-:W-:-:S04]  /*24240*/  IMAD.WIDE.U32 R2, R0, UR4, R2 ;  /* 0x0000000400027c25 */ /* 0x000fc8000f8e0002 */
[----:B------:R-:W-:-:S04]  /*24250*/  IMAD R4, R4, UR4, RZ ;  /* 0x0000000404047c24 */ /* 0x000fc8000f8e02ff */
[----:B------:R-:W-:Y:S01]  /*24260*/  IMAD R4, R0, UR5, R4 ;  /* 0x0000000500047c24 */ /* 0x000fe2000f8e0204 */
[----:B------:R-:W-:Y:S01]  /*24270*/  ULDC.64 UR4, c[0x0][0x2c8] ;  /* 0x0000b20000047ab9 */ /* 0x000fe20000000a00 */
[----:B------:R-:W-:Y:S02]  /*24280*/  IMAD.MOV R0, RZ, RZ, -R0 ;  /* 0x000000ffff007224 */ /* 0x000fe400078e0a00 */
[----:B------:R-:W-:Y:S02]  /*24290*/  IMAD.IADD R3, R3, 0x1, R4 ;  /* 0x0000000103037824 */ /* 0x000fe400078e0204 */
[----:B------:R-:W-:Y:S02]  /*242a0*/  IMAD R0, R6, R0, R7 ;  /* 0x0000000006007224 */ /* 0x000fe400078e0207 */
[----:B---3--:R-:W1:Y:S03]  /*242b0*/  S2R R7, SR_TID.X ;  /* 0x0000000000077919 */ /* 0x008e660000002100 */
[----:B------:R-:W-:Y:S01]  /*242c0*/  SHF.R.S32.HI R4, RZ, 0x1f, R0 ;  /* 0x0000001fff047819 */ /* 0x000fe20000011400 */
[----:B------:R-:W-:-:S04]  /*242d0*/  IMAD.WIDE.U32 R2, R0, UR4, R2 ;  /* 0x0000000400027c25 */ /* 0x000fc8000f8e0002 */
[----:B------:R-:W-:Y:S01]  /*242e0*/  IMAD R4, R4, UR4, RZ ;  /* 0x0000000404047c24 */ /* 0x000fe2000f8e02ff */
[----:B------:R-:W-:-:S03]  /*242f0*/  ULDC UR4, c[0x0][0x2b8] ;  /* 0x0000ae0000047ab9 */ /* 0x000fc60000000800 */
[----:B------:R-:W-:Y:S01]  /*24300*/  IMAD R4, R0, UR5, R4 ;  /* 0x0000000500047c24 */ /* 0x000fe2000f8e0204 */
[----:B------:R-:W-:-:S03]  /*24310*/  LEA R0, P1, R2, UR6, 0x1 ;  /* 0x0000000602007c11 */ /* 0x000fc6000f8208ff */
[----:B------:R-:W-:Y:S02]  /*24320*/  IMAD.IADD R3, R3, 0x1, R4 ;  /* 0x0000000103037824 */ /* 0x000fe400078e0204 */
[----:B-1----:R-:W-:-:S05]  /*24330*/  IMAD.SHL.U32 R9, R7, 0x8, RZ ;  /* 0x0000000807097824 */ /* 0x002fca00078e00ff */
[----:B------:R-:W-:Y:S02]  /*24340*/  LOP3.LUT R9, R9, 0x38, RZ, 0xc0, !PT ;  /* 0x0000003809097812 */ /* 0x000fe400078ec0ff */
[----:B------:R-:W-:Y:S02]  /*24350*/  LOP3.LUT R7, R7, 0x7f, RZ, 0xc0, !PT ;  /* 0x0000007f07077812 */ /* 0x000fe400078ec0ff */
[----:B------:R-:W-:Y:S01]  /*24360*/  ISETP.GE.AND P0, PT, R9, UR4, PT ;  /* 0x0000000409007c0c */ /* 0x000fe2000bf06270 */
[----:B------:R-:W-:Y:S01]  /*24370*/  UMOV UR4, 0xffffffff ;  /* 0xffffffff00047882 */ /* 0x000fe20000000000 */
[----:B------:R-:W-:Y:S02]  /*24380*/  LEA.HI.X R3, R2, UR7, R3, 0x1, P1 ;  /* 0x0000000702037c11 */ /* 0x000fe400088f0c03 */
[----:B------:R-:W-:Y:S01]  /*24390*/  SHF.R.U32.HI R10, RZ, 0x3, R7 ;  /* 0x00000003ff0a7819 */ /* 0x000fe20000011607 */
[----:B0-----:R-:W-:Y:S08]  /*243a0*/  BRA.DIV UR4, `(.L_x_2157) ;  /* 0x00000042045c7947 */ /* 0x001ff0000b800000 */
[----:B------:R-:W0:Y:S01]  /*243b0*/  SHFL.IDX PT, R5, R0, RZ, 0x181f ;  /* 0x00181fff00057589 */ /* 0x000e2200000e0000 */
[----:B------:R-:W-:Y:S01]  /*243c0*/  ULDC UR4, c[0x0][0x288] ;  /* 0x0000a20000047ab9 */ /* 0x000fe20000000800 */
[----:B------:R-:W-:Y:S02]  /*243d0*/  VIADD R10, R10, UR40 ;  /* 0x000000280a0a7c36 */ /* 0x000fe40008000000 */
[----:B------:R-:W1:Y:S01]  /*243e0*/  SHFL.IDX PT, R4, R3, RZ, 0x181f ;  /* 0x00181fff03047589 */ /* 0x000e6200000e0000 */
[----:B------:R-:W-:Y:S02]  /*243f0*/  IMAD R2, R6, UR4, RZ ;  /* 0x0000000406027c24 */ /* 0x000fe4000f8e02ff */
[C---:B------:R-:W-:Y:S01]  /*24400*/  VIADD R11, R10.reuse, 0x10 ;  /* 0x000000100a0b7836 */ /* 0x040fe20000000000 */
[----:B------:R-:W2:Y:S02]  /*24410*/  SHFL.IDX PT, R6, R0, 0x1, 0x181f ;  /* 0x00381f0000067f89 */ /* 0x000ea400000e0000 */
[----:B------:R-:W-:-:S02]  /*24420*/  ISETP.GE.AND P3, PT, R10, R2, PT ;  /* 0x000000020a00720c */ /* 0x000fc40003f66270 */
[----:B------:R-:W3:Y:S01]  /*24430*/  SHFL.IDX PT, R7, R3, 0x1, 0x181f ;  /* 0x00381f0003077f89 */ /* 0x000ee200000e0000 */
[----:B------:R-:W-:-:S03]  /*24440*/  ISETP.GE.AND P1, PT, R11, R2, PT ;  /* 0x000000020b00720c */ /* 0x000fc60003f26270 */
[----:B------:R4:W-:Y:S04]  /*24450*/  STL [R1+0x490], R11 ;  /* 0x0004900b01007387 */ /* 0x0009e80000100800 */
[----:B------:R-:W-:Y:S03]  /*24460*/  STL [R1+0x480], R10 ;  /* 0x0004800a01007387 */ /* 0x000fe60000100800 */
[----:B0-----:R-:W-:Y:S01]  /*24470*/  @!P3 LEA R5, P2, R9, R5, 0x1 ;  /* 0x000000050905b211 */ /* 0x001fe200078408ff */
[----:B----4-:R-:W-:-:S04]  /*24480*/  VIADD R11, R10, 0x20 ;  /* 0x000000200a0b7836 */ /* 0x010fc80000000000 */
[----:B-1----:R-:W-:Y:S01]  /*24490*/  @!P3 IMAD.X R4, RZ, RZ, R4, P2 ;  /* 0x000000ffff04b224 */ /* 0x002fe200010e0604 */
[----:B------:R-:W-:Y:S04]  /*244a0*/  STL [R1+0x494], R11 ;  /* 0x0004940b01007387 */ /* 0x000fe80000100800 */
[----:B------:R-:W-:-:S04]  /*244b0*/  @!P3 LOP3.LUT R5, R5, R4, RZ, 0x3c, !PT ;  /* 0x000000040505b212 */ /* 0x000fc800078e3cff */
[----:B------:R-:W-:-:S04]  /*244c0*/  @!P3 LOP3.LUT R4, R5, R4, RZ, 0x3c, !PT ;  /* 0x000000040504b212 */ /* 0x000fc800078e3cff */
[----:B------:R-:W-:-:S05]  /*244d0*/  @!P3 LOP3.LUT R5, R5, R4, RZ, 0x3c, !PT ;  /* 0x000000040505b212 */ /* 0x000fca00078e3cff */
[----:B-----5:R2:W-:Y:S02]  /*244e0*/  @!P3 LDGSTS.E.BYPASS.LTC128B.128 [R8+0x18400], desc[UR48][R4.64], !P0 ;  /* 0x184000000408bfae */ /* 0x0205e4000c101d70 */
[----:B--2---:R-:W-:Y:S02]  /*244f0*/  @!P1 LEA R4, P2, R9, R6, 0x1 ;  /* 0x0000000609049211 */ /* 0x004fe400078408ff */
[----:B------:R-:W-:Y:S03]  /*24500*/  SHFL.IDX PT, R6, R3, 0x3, 0x181f ;  /* 0x00781f0003067f89 */ /* 0x000fe600000e0000 */
[----:B---3--:R-:W-:Y:S02]  /*24510*/  @!P1 IMAD.X R5, RZ, RZ, R7, P2 ;  /* 0x000000ffff059224 */ /* 0x008fe400010e0607 */
[----:B------:R-:W-:-:S03]  /*24520*/  VIADD R7, R10, 0x30 ;  /* 0x000000300a077836 */ /* 0x000fc60000000000 */
[----:B------:R0:W-:Y:S01]  /*24530*/  @!P1 LDGSTS.E.BYPASS.LTC128B.128 [R8+0x18c00], desc[UR48][R4.64], !P0 ;  /* 0x18c0000004089fae */ /* 0x0001e2000c101d70 */
[----:B------:R-:W-:-:S03]  /*24540*/  ISETP.GE.AND P1, PT, R11, R2, PT ;  /* 0x000000020b00720c */ /* 0x000fc60003f26270 */
[----:B------:R-:W-:Y:S04]  /*24550*/  STL [R1+0x498], R7 ;  /* 0x0004980701007387 */ /* 0x000fe80000100800 */
[----:B0-----:R-:W0:Y:S04]  /*24560*/  SHFL.IDX PT, R5, R0, 0x2, 0x181f ;  /* 0x00581f0000057f89 */ /* 0x001e2800000e0000 */
[----:B------:R-:W1:Y:S02]  /*24570*/  SHFL.IDX PT, R4, R3, 0x2, 0x181f ;  /* 0x00581f0003047f89 */ /* 0x000e6400000e0000 */
[----:B0-----:R-:W-:-:S05]  /*24580*/  @!P1 LEA R5, P2, R9, R5, 0x1 ;  /* 0x0000000509059211 */ /* 0x001fca00078408ff */
[----:B-1----:R-:W-:-:S05]  /*24590*/  @!P1 IMAD.X R4, RZ, RZ, R4, P2 ;  /* 0x000000ffff049224 */ /* 0x002fca00010e0604 */
        /* <DEDUP_REMOVED lines=33> */
[-C--:B------:R-:W-:Y:S01]  /*247b0*/  @!P1 LOP3.LUT R5, R5, R4.reuse, RZ, 0x3c, !PT ;  /* 0x0000000405059212 */ /* 0x080fe200078e3cff */
[----:B------:R-:W-:Y:S03]  /*247c0*/  SHFL.IDX PT, R3, R3, 0x7, 0x181f ;  /* 0x00f81f0003037f89 */ /* 0x000fe600000e0000 */
        /* <DEDUP_REMOVED lines=11> */
[----:B-1----:R2:W-:Y:S02]  /*24880*/  @!P1 LDGSTS.E.BYPASS.LTC128B.128 [R8+0x1b400], desc[UR48][R4.64], !P0 ;  /* 0x1b40000004089fae */ /* 0x0025e4000c101d70 */
.L_x_2271:
[----:B0-2---:R-:W2:Y:S02]  /*24890*/  LDL R4, [R1+0x480] ;  /* 0x0004800001047983 */ /* 0x005ea40000100800 */
[----:B--2---:R-:W-:-:S05]  /*248a0*/  VIADD R4, R4, 0x70 ;  /* 0x0000007004047836 */ /* 0x004fca0000000000 */
[----:B------:R-:W-:Y:S01]  /*248b0*/  ISETP.GE.AND P1, PT, R4, R2, PT ;  /* 0x000000020400720c */ /* 0x000fe20003f26270 */
[----:B------:R0:W-:-:S12]  /*248c0*/  STL [R1+0x4ac], R4 ;  /* 0x0004ac0401007387 */ /* 0x0001d80000100800 */
        /* <DEDUP_REMOVED lines=8> */
.L_x_2158:
[----:B------:R-:W-:Y:S02]  /*24950*/  PLOP3.LUT P1, PT, P1, P0, PT, 0xa2, 0x0 ;  /* 0x000000000000781c */ /* 0x000fe40000f21472 */
[----:B------:R-:W-:-:S08]  /*24960*/  @P0 R2UR P1, UR4, R17 ;  /* 0x00000000110402ca */ /* 0x000fd00000020000 */
[----:B------:R-:W-:-:S05]  /*24970*/  @P0 PLOP3.LUT P0, PT, P1, PT, PT, 0x80, 0x0 ;  /* 0x000000000000081c */ /* 0x000fca0000f0f070 */
[----:B------:R-:W-:Y:S01]  /*24980*/  @!P1 SYNCS.ARRIVE.TRANS64.RED.A0T1 RZ, [UR4+0x32400], RZ ;  /* 0x032400ffffff99a7 */ /* 0x000fe20008200404 */
[----:B------:R-:W-:Y:S07]  /*24990*/  @!P1 ARRIVES.LDGSTSBAR.64.TRANSCNT [UR4+0x32400] ;  /* 0x03240000ff0099b0 */ /* 0x000fee0008000a84 */
[----:B------:R-:W-:Y:S05]  /*249a0*/  @P0 BRA.U.ANY `(.L_x_2158) ;  /* 0xfffffffd00e80947 */ /* 0x000fea000393ffff */
[----:B0-----:R-:W0:Y:S01]  /*249b0*/  LDC.64 R2, c[0x0][0x3d8] ;  /* 0x0000f600ff027b82 */ /* 0x001e220000000a00 */
[----:B------:R-:W-:Y:S01]  /*249c0*/  NOP ;  /* 0x0000000000007918 */ /* 0x000fe20000000000 */
[C---:B0-----:R-:W-:Y:S01]  /*249d0*/  IMAD R0, R2.reuse, UR44, RZ ;  /* 0x0000002c02007c24 */ /* 0x041fe2000f8e02ff */
[----:B------:R0:W-:Y:S01]  /*249e0*/  SYNCS.ARRIVE.TRANS64.A1T0 RZ, [R17+URZ+0x32400], RZ ;  /* 0x032400ff11ff79a7 */ /* 0x0001e2000810003f */
[----:B------:R-:W-:Y:S01]  /*249f0*/  IMAD.WIDE.U32 R4, R2, UR36, RZ ;  /* 0x0000002402047c25 */ /* 0x000fe2000f8e00ff */
[----:B------:R-:W-:Y:S03]  /*24a00*/  BSSY B6, `(.L_x_2159) ;  /* 0x0000018000067945 */ /* 0x000fe60003800000 */
[----:B------:R-:W-:Y:S01]  /*24a10*/  IMAD R3, R3, UR36, R0 ;  /* 0x0000002403037c24 */ /* 0x000fe2000f8e0200 */
[----:B------:R0:W-:Y:S01]  /*24a20*/  STL.64 [R1+0x4b0], R4 ;  /* 0x0004b00401007387 */ /* 0x0001e20000100a00 */
[----:B------:R-:W-:-:S05]  /*24a30*/  VIADD R0, R17, 0x22400 ;  /* 0x0002240011007836 */ /* 0x000fca0000000000 */
[----:B------:R-:W-:Y:S01]  /*24a40*/  LOP3.LUT P0, RZ, R0, 0x3ff, RZ, 0xc0, !PT ;  /* 0x000003ff00ff7812 */ /* 0x000fe2000780c0ff */
[----:B------:R-:W-:-:S05]  /*24a50*/  IMAD.IADD R0, R5, 0x1, R3 ;  /* 0x0000000105007824 */ /* 0x000fca00078e0203 */
[----:B------:R0:W-:Y:S07]  /*24a60*/  STL [R1+0x4b8], R0 ;  /* 0x0004b80001007387 */ /* 0x0001ee0000100800 */
[----:B------:R-:W-:Y:S05]  /*24a70*/  @!P0 BRA `(.L_x_2160) ;  /* 0x0000000000408947 */ /* 0x000fea0003800000 */
[----:B------:R-:W-:Y:S01]  /*24a80*/  MOV R2, 0x0 ;  /* 0x0000000000027802 */ /* 0x000fe20000000f00 */
[----:B------:R-:W-:Y:S01]  /*24a90*/  ULDC.64 UR6, c[0x4][0x98] ;  /* 0x0100260000067ab9 */ /* 0x000fe20000000a00 */
[----:B------:R-:W-:Y:S01]  /*24aa0*/  ULDC.64 UR8, c[0x4][0xa0] ;  /* 0x0100280000087ab9 */ /* 0x000fe20000000a00 */
[----:B------:R-:W-:Y:S01]  /*24ab0*/  ULDC.64 UR4, c[0x4][0x28] ;  /* 0x01000a0000047ab9 */ /* 0x000fe20000000a00 */
[----:B0-----:R-:W-:Y:S02]  /*24ac0*/  IMAD.U32 R4, RZ, RZ, UR6 ;  /* 0x00000006ff047e24 */ /* 0x001fe4000f8e00ff */
        /* <DEDUP_REMOVED lines=11> */
.L_x_2160:
[----:B------:R-:W-:Y:S05]  /*24b80*/  BSYNC B6 ;  /* 0x0000000000067941 */ /* 0x000fea0003800000 */
.L_x_2159:
[----:B0-----:R-:W2:Y:S01]  /*24b90*/  LDL.LU.64 R4, [R1+0x4b0] ;  /* 0x0004b00001047983 */ /* 0x001ea20000300a00 */
[----:B------:R-:W0:Y:S01]  /*24ba0*/  LDC R8, c[0x0][0x448] ;  /* 0x00011200ff087b82 */ /* 0x000e220000000800 */
[----:B------:R-:W-:Y:S02]  /*24bb0*/  ULDC.64 UR8, c[0x0][0x3e0] ;  /* 0x0000f80000087ab9 */ /* 0x000fe40000000a00 */
[----:B------:R-:W3:Y:S04]  /*24bc0*/  LDL.LU R2, [R1+0x4b8] ;  /* 0x0004b80001027983 */ /* 0x000ee80000300800 */
[----:B------:R-:W4:Y:S01]  /*24bd0*/  LDL.LU R3, [R1+0x488] ;  /* 0x0004880001037983 */ /* 0x000f220000300800 */
[----:B------:R-:W-:Y:S01]  /*24be0*/  UIMAD UR6, UR37, UR8, URZ ;  /* 0x00000008250672a4 */ /* 0x000fe2000f8e023f */
[----:B------:R-:W1:Y:S03]  /*24bf0*/  S2R R10, SR_TID.X ;  /* 0x00000000000a7919 */ /* 0x000e660000002100 */
[----:B------:R-:W-:Y:S01]  /*24c00*/  UIMAD UR6, UR43, UR9, UR6 ;  /* 0x000000092b0672a4 */ /* 0x000fe2000f8e0206 */
[----:B0-----:R-:W-:-:S13]  /*24c10*/  ISETP.NE.AND P0, PT, R8, 0x1, PT ;  /* 0x000000010800780c */ /* 0x001fda0003f05270 */
[----:B------:R-:W4:Y:S01]  /*24c20*/  @P0 LDC R0, c[0x0][0x44c] ;  /* 0x00011300ff000b82 */ /* 0x000f220000000800 */
[C---:B-1----:R-:W-:Y:S02]  /*24c30*/  IMAD.SHL.U32 R9, R10.reuse, 0x8, RZ ;  /* 0x000000080a097824 */ /* 0x042fe400078e00ff */
[----:B------:R-:W-:-:S03]  /*24c40*/  IMAD.SHL.U32 R10, R10, 0x8, RZ ;  /* 0x000000080a0a7824 */ /* 0x000fc600078e00ff */
[----:B------:R-:W-:Y:S02]  /*24c50*/  LOP3.LUT R9, R9, 0x38, RZ, 0xc0, !PT ;  /* 0x0000003809097812 */ /* 0x000fe400078ec0ff */
[----:B------:R-:W-:-:S04]  /*24c60*/  LOP3.LUT R10, R10, 0x38, RZ, 0xc0, !PT ;  /* 0x000000380a0a7812 */ /* 0x000fc800078ec0ff */
[C---:B------:R-:W-:Y:S02]  /*24c70*/  LOP3.LUT R12, R10.reuse, 0x40, RZ, 0xfc, !PT ;  /* 0x000000400a0c7812 */ /* 0x040fe400078efcff */
[C---:B------:R-:W-:Y:S02]  /*24c80*/  LOP3.LUT R11, R10.reuse, 0x80, RZ, 0xfc, !PT ;  /* 0x000000800a0b7812 */ /* 0x040fe400078efcff */
[----:B------:R-:W-:Y:S02]  /*24c90*/  LOP3.LUT R10, R10, 0xc0, RZ, 0xfc, !PT ;  /* 0x000000c00a0a7812 */ /* 0x000fe400078efcff */
[----:B--2---:R-:W-:Y:S02]  /*24ca0*/  R2UR UR5, R5 ;  /* 0x00000000050572ca */ /* 0x004fe400000e0000 */
[----:B------:R-:W-:Y:S02]  /*24cb0*/  R2UR UR4, R4 ;  /* 0x00000000040472ca */ /* 0x000fe400000e0000 */
[----:B---3--:R-:W-:-:S02]  /*24cc0*/  R2UR UR5, R2 ;  /* 0x00000000020572ca */ /* 0x008fc400000e0000 */
[----:B------:R-:W0:Y:S01]  /*24cd0*/  @P0 LDC R2, c[0x0][0x450] ;  /* 0x00011400ff020b82 */ /* 0x000e220000000800 */
[----:B----4-:R-:W-:-:S04]  /*24ce0*/  @P0 IMAD.HI.U32 R0, R3, R0, RZ ;  /* 0x0000000003000227 */ /* 0x010fc800078e00ff */
[----:B------:R-:W-:-:S06]  /*24cf0*/  IMAD.MOV.U32 R4, RZ, RZ, R3 ;  /* 0x000000ffff047224 */ /* 0x000fcc00078e0003 */
[----:B------:R-:W-:-:S04]  /*24d00*/  UIMAD.WIDE.U32 UR4, UR43, UR8, UR4 ;  /* 0x000000082b0472a5 */ /* 0x000fc8000f8e0004 */
[----:B------:R-:W-:Y:S02]  /*24d10*/  UIADD3 UR6, UR5, UR6, URZ ;  /* 0x0000000605067290 */ /* 0x000fe4000fffe03f */
[----:B------:R-:W-:Y:S02]  /*24d20*/  IMAD.U32 R6, RZ, RZ, UR4 ;  /* 0x00000004ff067e24 */ /* 0x000fe4000f8e00ff */
[----:B------:R-:W-:Y:S01]  /*24d30*/  IMAD.U32 R7, RZ, RZ, UR5 ;  /* 0x00000005ff077e24 */ /* 0x000fe2000f8e00ff */
[----:B------:R-:W-:Y:S01]  /*24d40*/  ULDC.64 UR4, c[0x0][0x3d0] ;  /* 0x0000f40000047ab9 */ /* 0x000fe20000000a00 */
[----:B0-----:R-:W-:Y:S01]  /*24d50*/  @P0 SHF.R.U32.HI R4, RZ, R2, R0 ;  /* 0x00000002ff040219 */ /* 0x001fe20000011600 */
[----:B------:R-:W-:-:S03]  /*24d60*/  IMAD.MOV.U32 R2, RZ, RZ, R6 ;  /* 0x000000ffff027224 */ /* 0x000fc600078e0006 */
[--C-:B------:R-:W-:Y:S01]  /*24d70*/  SHF.R.S32.HI R5, RZ, 0x1f, R4.reuse ;  /* 0x0000001fff057819 */ /* 0x100fe20000011404 */
[----:B------:R-:W-:-:S04]  /*24d80*/  IMAD.MOV R0, RZ, RZ, -R4 ;  /* 0x000000ffff007224 */ /* 0x000fc800078e0a04 */
[----:B------:R-:W-:Y:S02]  /*24d90*/  IMAD R0, R8, R0, R3 ;  /* 0x0000000008007224 */ /* 0x000fe400078e0203 */
[----:B------:R-:W-:Y:S02]  /*24da0*/  IMAD.U32 R3, RZ, RZ, UR6 ;  /* 0x00000006ff037e24 */ /* 0x000fe4000f8e00ff */
[----:B------:R-:W-:Y:S02]  /*24db0*/  IMAD R5, R5, UR4, RZ ;  /* 0x0000000405057c24 */ /* 0x000fe4000f8e02ff */
[----:B------:R-:W-:-:S04]  /*24dc0*/  IMAD.WIDE.U32 R2, R4, UR4, R2 ;  /* 0x0000000404027c25 */ /* 0x000fc8000f8e0002 */
[----:B------:R-:W-:Y:S01]  /*24dd0*/  IMAD R4, R4, UR5, R5 ;  /* 0x0000000504047c24 */ /* 0x000fe2000f8e0205 */
[----:B------:R-:W-:-:S03]  /*24de0*/  ULDC.64 UR4, c[0x0][0x3c8] ;  /* 0x0000f20000047ab9 */ /* 0x000fc60000000a00 */
[----:B------:R-:W-:Y:S01]  /*24df0*/  IMAD.IADD R3, R3, 0x1, R4 ;  /* 0x0000000103037824 */ /* 0x000fe200078e0204 */
[----:B------:R-:W-:Y:S01]  /*24e00*/  SHF.R.S32.HI R4, RZ, 0x1f, R0 ;  /* 0x0000001fff047819 */ /* 0x000fe20000011400 */
[----:B------:R-:W-:-:S04]  /*24e10*/  IMAD.WIDE.U32 R2, R0, UR4, R2 ;  /* 0x0000000400027c25 */ /* 0x000fc8000f8e0002 */
[----:B------:R-:W-:-:S04]  /*24e20*/  IMAD R4, R4, UR4, RZ ;  /* 0x0000000404047c24 */ /* 0x000fc8000f8e02ff */
[----:B------:R-:W-:Y:S01]  /*24e30*/  IMAD R0, R0, UR5, R4 ;  /* 0x0000000500007c24 */ /* 0x000fe2000f8e0204 */
[----:B------:R-:W-:Y:S02]  /*24e40*/  ULDC.64 UR4, c[0x0][0x390] ;  /* 0x0000e40000047ab9 */ /* 0x000fe40000000a00 */
[----:B------:R-:W-:Y:S01]  /*24e50*/  LEA R5, P0, R2, UR4, 0x1 ;  /* 0x0000000402057c11 */ /* 0x000fe2000f8008ff */
[----:B------:R-:W-:Y:S01]  /*24e60*/  IMAD.IADD R0, R3, 0x1, R0 ;  /* 0x0000000103007824 */ /* 0x000fe200078e0200 */
[----:B------:R-:W-:Y:S02]  /*24e70*/  ULDC UR4, c[0x0][0x3b8] ;  /* 0x0000ee0000047ab9 */ /* 0x000fe40000000800 */
[----:B------:R-:W-:Y:S02]  /*24e80*/  ISETP.GE.AND P1, PT, R12, UR4, PT ;  /* 0x000000040c007c0c */ /* 0x000fe4000bf26270 */
[----:B------:R-:W-:Y:S02]  /*24e90*/  LEA.HI.X R4, R2, UR5, R0, 0x1, P0 ;  /* 0x0000000502047c11 */ /* 0x000fe400080f0c00 */
[----:B------:R-:W-:-:S02]  /*24ea0*/  ISETP.GE.AND P0, PT, R9, UR4, PT ;  /* 0x0000000409007c0c */ /* 0x000fc4000bf06270 */
[----:B------:R-:W-:Y:S02]  /*24eb0*/  ISETP.GE.AND P2, PT, R11, UR4, PT ;  /* 0x000000040b007c0c */ /* 0x000fe4000bf46270 */
[----:B------:R-:W-:Y:S01]  /*24ec0*/  ISETP.GE.AND P3, PT, R10, UR4, PT ;  /* 0x000000040a007c0c */ /* 0x000fe2000bf66270 */
[----:B------:R-:W-:-:S03]  /*24ed0*/  UMOV UR4, 0xffffffff ;  /* 0xffffffff00047882 */ /* 0x000fc60000000000 */
[----:B------:R-:W-:Y:S09]  /*24ee0*/  BRA.DIV UR4, `(.L_x_2161) ;  /* 0x0000004204447947 */ /* 0x000ff2000b800000 */
[----:B------:R-:W2:Y:S01]  /*24ef0*/  LDL.LU R10, [R1+0x480] ;  /* 0x00048000010a7983 */ /* 0x000ea20000300800 */
[----:B------:R-:W-:-:S03]  /*24f00*/  ULDC UR4, c[0x0][0x288] ;  /* 0x0000a20000047ab9 */ /* 0x000fc60000000800 */
[----:B------:R-:W3:Y:S04]  /*24f10*/  LDL.LU R3, [R1+0x490] ;  /* 0x0004900001037983 */ /* 0x000ee80000300800 */
[----:B------:R-:W4:Y:S04]  /*24f20*/  LDL R7, [R1+0x470] ;  /* 0x0004700001077983 */ /* 0x000f280000100800 */
[----:B------:R-:W5:Y:S01]  /*24f30*/  LDL.LU R11, [R1+0x494] ;  /* 0x00049400010b7983 */ /* 0x000f620000300800 */
[----:B------:R-:W-:-:S03]  /*24f40*/  IMAD R0, R8, UR4, RZ ;  /* 0x0000000408007c24 */ /* 0x000fc6000f8e02ff */
[----:B------:R-:W-:Y:S04]  /*24f50*/  SHFL.IDX PT, R2, R4, RZ, 0x181f ;  /* 0x00181fff04027589 */ /* 0x000fe800000e0000 */
[----:B------:R-:W5:Y:S04]  /*24f60*/  LDL.LU R12, [R1+0x49c] ;  /* 0x00049c00010c7983 */ /* 0x000f680000300800 */
[----:B------:R-:W-:Y:S01]  /*24f70*/  SHFL.IDX PT, R6, R4, 0x1, 0x181f ;  /* 0x00381f0004067f89 */ /* 0x000fe200000e0000 */
[----:B--2---:R-:W-:-:S03]  /*24f80*/  ISETP.GE.AND P5, PT, R10, R0, PT ;  /* 0x000000000a00720c */ /* 0x004fc60003fa6270 */
[----:B------:R-:W2:Y:S01]  /*24f90*/  LDL.LU R10, [R1+0x498] ;  /* 0x00049800010a7983 */ /* 0x000ea20000300800 */
[----:B---3--:R-:W-:-:S03]  /*24fa0*/  ISETP.GE.AND P4, PT, R3, R0, PT ;  /* 0x000000000300720c */ /* 0x008fc60003f86270 */
[----:B------:R-:W0:Y:S06]  /*24fb0*/  SHFL.IDX PT, R3, R5, RZ, 0x181f ;  /* 0x00181fff05037589 */ /* 0x000e2c00000e0000 */
[----:B0-----:R-:W-:-:S05]  /*24fc0*/  @!P5 LEA R3, P6, R9, R3, 0x1 ;  /* 0x000000030903d211 */ /* 0x001fca00078c08ff */
[----:B------:R-:W-:-:S05]  /*24fd0*/  @!P5 IMAD.X R2, RZ, RZ, R2, P6 ;  /* 0x000000ffff02d224 */ /* 0x000fca00030e0602 */
[----:B------:R-:W-:-:S04]  /*24fe0*/  @!P5 LOP3.LUT R3, R3, R2, RZ, 0x3c, !PT ;  /* 0x000000020303d212 */ /* 0x000fc800078e3cff */
[----:B------:R-:W-:-:S04]  /*24ff0*/  @!P5 LOP3.LUT R2, R3, R2, RZ, 0x3c, !PT ;  /* 0x000000020302d212 */ /* 0x000fc800078e3cff */
[----:B------:R-:W-:-:S05]  /*25000*/  @!P5 LOP3.LUT R3, R3, R2, RZ, 0x3c, !PT ;  /* 0x000000020303d212 */ /* 0x000fca00078e3cff */
[----:B----4-:R-:W-:Y:S04]  /*25010*/  @!P5 LDGSTS.E.BYPASS.LTC128B.128 [R7+0x22400], desc[UR48][R2.64], !P0 ;  /* 0x224000000207dfae */ /* 0x010fe8000c101d70 */
        /* <DEDUP_REMOVED lines=10> */
[----:B-----5:R-:W-:-:S03]  /*250c0*/  ISETP.GE.AND P4, PT, R11, R0, PT ;  /* 0x000000000b00720c */ /* 0x020fc60003f86270 */
[----:B------:R-:W3:Y:S04]  /*250d0*/  LDL.LU R11, [R1+0x4a0] ;  /* 0x0004a000010b7983 */ /* 0x000ee80000300800 */
        /* <DEDUP_REMOVED lines=47> */
.L_x_2289:
[----:B------:R-:W3:Y:S01]  /*253d0*/  LDL.LU R3, [R1+0x4ac] ;  /* 0x0004ac0001037983 */ /* 0x000ee20000300800 */
[----:B------:R-:W-:Y:S01]  /*253e0*/  BSSY B0, `(.L_x_2162) ;  /* 0x000000d000007945 */ /* 0x000fe20003800000 */
[----:B---3--:R-:W-:-:S13]  /*253f0*/  ISETP.GE.AND P4, PT, R3, R0, PT ;  /* 0x000000000300720c */ /* 0x008fda0003f86270 */
[----:B------:R-:W-:Y:S05]  /*25400*/  @P4 BRA `(.L_x_2163) ;  /* 0x0000000000284947 */ /* 0x000fea0003800000 */
[----:B-1----:R-:W3:Y:S01]  /*25410*/  LDL R4, [R1+0x470] ;  /* 0x0004700001047983 */ /* 0x002ee20000100800 */
        /* <DEDUP_REMOVED lines=9> */
.L_x_2163:
[----:B------:R-:W-:Y:S05]  /*254b0*/  BSYNC B0 ;  /* 0x0000000000007941 */ /* 0x000fea0003800000 */
.L_x_2162:
[----:B------:R-:W-:Y:S01]  /*254c0*/  NOP ;  /* 0x0000000000007918 */ /* 0x000fe20000000000 */
[----:B------:R-:W-:-:S13]  /*254d0*/  PLOP3.LUT P0, PT, PT, PT, PT, 0x80, 0x0 ;  /* 0x000000000000781c */ /* 0x000fda0003f0f070 */
.L_x_2164:
[----:B------:R-:W-:Y:S02]  /*254e0*/  PLOP3.LUT P1, PT, P1, P0, PT, 0xa2, 0x0 ;  /* 0x000000000000781c */ /* 0x000fe40000f21472 */
[----:B------:R-:W-:-:S08]  /*254f0*/  @P0 R2UR P1, UR4, R17 ;  /* 0x00000000110402ca */ /* 0x000fd00000020000 */
[----:B------:R-:W-:-:S05]  /*25500*/  @P0 PLOP3.LUT P0, PT, P1, PT, PT, 0x80, 0x0 ;  /* 0x000000000000081c */ /* 0x000fca0000f0f070 */
[----:B------:R-:W-:Y:S01]  /*25510*/  @!P1 SYNCS.ARRIVE.TRANS64.RED.A0T1 RZ, [UR4+0x32410], RZ ;  /* 0x032410ffffff99a7 */ /* 0x000fe20008200404 */
[----:B------:R-:W-:Y:S07]  /*25520*/  @!P1 ARRIVES.LDGSTSBAR.64.TRANSCNT [UR4+0x32410] ;  /* 0x03241000ff0099b0 */ /* 0x000fee0008000a84 */
[----:B------:R-:W-:Y:S05]  /*25530*/  @P0 BRA.U.ANY `(.L_x_2164) ;  /* 0xfffffffd00e80947 */ /* 0x000fea000393ffff */
[----:B0--3--:R-:W3:Y:S02]  /*25540*/  LDL.LU R2, [R1+0x4a8] ;  /* 0x0004a80001027983 */ /* 0x009ee40000300800 */
        /* <DEDUP_REMOVED lines=10> */
[----:B0--3--:R-:W-:Y:S05]  /*255f0*/  @!P0 BRA `(.L_x_2166) ;  /* 0x0000004400d88947 */ /* 0x009fea0003800000 */
.L_x_2290:
[----:B------:R-:W-:Y:S05]  /*25600*/  BSYNC B0 ;  /* 0x0000000000007941 */ /* 0x000fea0003800000 */
.L_x_2165:
[----:B------:R-:W3:Y:S01]  /*25610*/  LDL R2, [R1+0x47c] ;  /* 0x00047c0001027983 */ /* 0x000ee20000100800 */
[----:B------:R-:W-:Y:S01]  /*25620*/  BSSY B0, `(.L_x_2167) ;  /* 0x0000059000007945 */ /* 0x000fe20003800000 */
[----:B---3--:R-:W-:-:S13]  /*25630*/  LOP3.LUT P0, RZ, R2, 0x2, RZ, 0xc0, !PT ;  /* 0x0000000202ff7812 */ /* 0x008fda000780c0ff */
[----:B------:R-:W-:Y:S05]  /*25640*/  @!P0 BRA `(.L_x_2168) ;  /* 0x0000000400588947 */ /* 0x000fea0003800000 */
[----:B-1----:R-:W0:Y:S01]  /*25650*/  LDL R4, [R1+0x474] ;  /* 0x0004740001047983 */ /* 0x002e220000100800 */
[----:B------:R-:W1:Y:S02]  /*25660*/  S2R R2, SR_TID.X ;  /* 0x0000000000027919 */ /* 0x000e640000002100 */
[----:B-1----:R-:W-:Y:S01]  /*25670*/  LOP3.LUT R3, R2, 0x7f, RZ, 0xc0, !PT ;  /* 0x0000007f02037812 */ /* 0x002fe200078ec0ff */
[----:B------:R-:W-:Y:S01]  /*25680*/  IMAD R2, R18, 0x8, R17 ;  /* 0x0000000812027824 */ /* 0x000fe200078e0211 */
[----:B------:R-:W-:Y:S02]  /*25690*/  BSSY B1, `(.L_x_2169) ;  /* 0x0000005000017945 */ /* 0x000fe40003800000 */
[----:B------:R-:W-:Y:S02]  /*256a0*/  ISETP.NE.AND P1, PT, R3, RZ, PT ;  /* 0x000000ff0300720c */ /* 0x000fe40003f25270 */
[----:B0-----:R-:W-:-:S04]  /*256b0*/  SHF.L.U32 R0, R4, 0x1f, RZ ;  /* 0x0000001f04007819 */ /* 0x001fc800000006ff */
[----:B------:R-:W0:Y:S02]  /*256c0*/  SYNCS.PHASECHK.TRANS64.TRYWAIT P0, [R2+URZ+0x32460], R0 ;  /* 0x03246000020075a7 */ /* 0x000e24000800017f */
[----:B0-----:R-:W-:Y:S05]  /*256d0*/  @!P0 BRA `(.L_x_2170) ;  /* 0x0000004400b48947 */ /* 0x001fea0003800000 */
.L_x_2291:
[----:B------:R-:W-:Y:S05]  /*256e0*/  BSYNC B1 ;  /* 0x0000000000017941 */ /* 0x000fea0003800000 */
.L_x_2169:
[----:B------:R-:W-:Y:S04]  /*256f0*/  BSSY B1, `(.L_x_2171) ;  /* 0x0000009000017945 */ /* 0x000fe80003800000 */
[----:B------:R-:W-:Y:S05]  /*25700*/  @P1 BRA `(.L_x_2172) ;  /* 0x00000000001c1947 */ /* 0x000fea0003800000 */
[----:B------:R-:W1:Y:S01]  /*25710*/  S2R R3, SR_TID.X ;  /* 0x0000000000037919 */ /* 0x000e620000002100 */
[----:B0-----:R-:W-:-:S04]  /*25720*/  IMAD.MOV.U32 R0, RZ, RZ, 0xc000 ;  /* 0x0000c000ff007424 */ /* 0x001fc800078e00ff */
[----:B------:R3:W-:Y:S01]  /*25730*/  SYNCS.ARRIVE.TRANS64 RZ, [R2+URZ+0x32450], R0 ;  /* 0x0324500002ff79a7 */ /* 0x0007e2000800003f */
[----:B-1----:R-:W-:-:S04]  /*25740*/  LOP3.LUT R3, R3, 0x1f, RZ, 0xc0, !PT ;  /* 0x0000001f03037812 */ /* 0x002fc800078ec0ff */
[----:B------:R-:W-:-:S13]  /*25750*/  ISETP.NE.AND P0, PT, R3, RZ, PT ;  /* 0x000000ff0300720c */ /* 0x000fda0003f05270 */
[----:B---3--:R-:W-:Y:S05]  /*25760*/  @!P0 BRA `(.L_x_2172) ;  /* 0x0000000000048947 */ /* 0x008fea0003800000 */
[----:B------:R-:W-:Y:S01]  /*25770*/  BPT.TRAP 0x1 ;  /* 0x000000040000795c */ /* 0x000fe20000300000 */
.L_x_2172:
[----:B------:R-:W-:Y:S05]  /*25780*/  BSYNC B1 ;  /* 0x0000000000017941 */ /* 0x000fea0003800000 */
.L_x_2171:
[----:B------:R-:W3:Y:S01]  /*25790*/  LDL.LU R3, [R1+0x48c] ;  /* 0x00048c0001037983 */ /* 0x000ee20000300800 */
[----:B0-----:R-:W-:Y:S01]  /*257a0*/  IMAD R0, R18, 0xc000, R17 ;  /* 0x0000c00012007824 */ /* 0x001fe200078e0211 */
        /* <DEDUP_REMOVED lines=8> */
[----:B---3--:R-:W-:-:S09]  /*25830*/  IMAD R3, R3, 0x60, RZ ;  /* 0x0000006003037824 */ /* 0x008fd200078e02ff */
.L_x_2173:
        /* <DEDUP_REMOVED lines=15> */
.L_x_2174:
        /* <DEDUP_REMOVED lines=15> */
.L_x_2175:
        /* <DEDUP_REMOVED lines=15> */
.L_x_2176:
        /* <DEDUP_REMOVED lines=9> */
[----:B---3--:R-:W-:Y:S05]  /*25ba0*/  @P0 BRA.U.ANY `(.L_x_2176) ;  /* 0xfffffffd00d80947 */ /* 0x008fea000393ffff */
.L_x_2168:
[----:B------:R-:W-:Y:S05]  /*25bb0*/  BSYNC B0 ;  /* 0x0000000000007941 */ /* 0x000fea0003800000 */
.L_x_2167:
[----:B------:R-:W-:-:S04]  /*25bc0*/  UIADD3 UR4, UR39, -0x2, URZ ;  /* 0xfffffffe27047890 */ /* 0x000fc8000fffe03f */
[----:B------:R-:W-:-:S06]  /*25bd0*/  UISETP.GE.AND UP0, UPT, UR4, UR38, UPT ;  /* 0x000000260400728c */ /* 0x000fcc000bf06270 */
[----:B------:R-:W-:-:S13]  /*25be0*/  PLOP3.LUT P0, PT, PT, PT, UP0, 0x80, 0x0 ;  /* 0x000000000000781c */ /* 0x000fda0003f0f008 */
[----:B------:R-:W-:Y:S05]  /*25bf0*/  @!P0 BRA `(.L_x_2177) ;  /* 0x0000001c00808947 */ /* 0x000fea0003800000 */
[----:B------:R-:W-:Y:S01]  /*25c00*/  IMAD R3, RZ, RZ, -UR39 ;  /* 0x80000027ff037e24 */ /* 0x000fe2000f8e02ff */
[----:B--2---:R-:W-:-:S04]  /*25c10*/  LOP3.LUT R6, RZ, UR38, RZ, 0x33, !PT ;  /* 0x00000026ff067c12 */ /* 0x004fc8000f8e33ff */
[----:B------:R-:W-:-:S05]  /*25c20*/  VIADDMNMX R6, R3, 0x1, R6, !PT ;  /* 0x0000000103067846 */ /* 0x000fca0007800106 */
[----:B0-----:R-:W-:-:S05]  /*25c30*/  VIADD R0, R6, UR39 ;  /* 0x0000002706007c36 */ /* 0x001fca0008000000 */
[----:B------:R-:W-:-:S04]  /*25c40*/  LOP3.LUT R0, R0, 0x1, RZ, 0xc0, !PT ;  /* 0x0000000100007812 */ /* 0x000fc800078ec0ff */
[----:B------:R-:W-:Y:S01]  /*25c50*/  ISETP.NE.U32.AND P0, PT, R0, 0x1, PT ;  /* 0x000000010000780c */ /* 0x000fe20003f05070 */
[----:B------:R-:W-:-:S12]  /*25c60*/  IMAD.U32 R0, RZ, RZ, UR4 ;  /* 0x00000004ff007e24 */ /* 0x000fd8000f8e00ff */
[----:B------:R-:W-:Y:S05]  /*25c70*/  @P0 BRA `(.L_x_2178) ;  /* 0x00000008006c0947 */ /* 0x000fea0003800000 */
[----:B------:R-:W2:Y:S04]  /*25c80*/  LDL.LU R8, [R1+0x474] ;  /* 0x0004740001087983 */ /* 0x000ea80000300800 */
[----:B-1----:R-:W3:Y:S01]  /*25c90*/  LDL R4, [R1+0x47c] ;  /* 0x00047c0001047983 */ /* 0x002ee20000100800 */
[----:B------:R-:W-:-:S05]  /*25ca0*/  VIADD R18, R18, 0x1 ;  /* 0x0000000112127836 */ /* 0x000fca0000000000 */
[----:B------:R-:W-:-:S04]  /*25cb0*/  ISETP.NE.AND P0, PT, R18, 0x2, PT ;  /* 0x000000021200780c */ /* 0x000fc80003f05270 */
[----:B------:R-:W-:Y:S01]  /*25cc0*/  SEL R2, RZ, 0x1, P0 ;  /* 0x00000001ff027807 */ /* 0x000fe20000000000 */
[----:B------:R-:W-:Y:S01]  /*25cd0*/  BSSY B0, `(.L_x_2179) ;  /* 0x0000093000007945 */ /* 0x000fe20003800000 */
[----:B------:R-:W-:Y:S02]  /*25ce0*/  SEL R18, R18, RZ, P0 ;  /* 0x000000ff12127207 */ /* 0x000fe40000000000 */
[----:B--2---:R-:W-:-:S05]  /*25cf0*/  LOP3.LUT R8, R8, R2, RZ, 0x3c, !PT ;  /* 0x0000000208087212 */ /* 0x004fca00078e3cff */
[----:B------:R0:W-:Y:S01]  /*25d00*/  STL [R1+0x474], R8 ;  /* 0x0004740801007387 */ /* 0x0001e20000100800 */
[----:B---3--:R-:W-:-:S13]  /*25d10*/  LOP3.LUT P2, RZ, R4, 0x2, RZ, 0xc0, !PT ;  /* 0x0000000204ff7812 */ /* 0x008fda000784c0ff */
[----:B0-----:R-:W-:Y:S05]  /*25d20*/  @!P2 BRA `(.L_x_2180) ;  /* 0x000000080034a947 */ /* 0x001fea0003800000 */
[----:B------:R-:W-:-:S13]  /*25d30*/  LOP3.LUT P2, RZ, R4, 0x1, RZ, 0xc0, !PT ;  /* 0x0000000104ff7812 */ /* 0x000fda000784c0ff */
[----:B------:R-:W-:Y:S05]  /*25d40*/  @!P2 BRA `(.L_x_2181) ;  /* 0x00000000004ca947 */ /* 0x000fea0003800000 */
[----:B------:R-:W2:Y:S01]  /*25d50*/  LDL R7, [R1+0x478] ;  /* 0x0004780001077983 */ /* 0x000ea20000100800 */
[----:B------:R-:W0:Y:S01]  /*25d60*/  LDC R5, c[0x0][0x43c] ;  /* 0x00010f00ff057b82 */ /* 0x000e220000000800 */
[----:B------:R-:W-:Y:S01]  /*25d70*/  IMAD.MOV.U32 R4, RZ, RZ, R0 ;  /* 0x000000ffff047224 */ /* 0x000fe200078e0000 */
[----:B------:R-:W-:Y:S01]  /*25d80*/  ULDC.64 UR4, c[0x0][0x428] ;  /* 0x00010a0000047ab9 */ /* 0x000fe20000000a00 */
[----:B0-----:R-:W-:-:S13]  /*25d90*/  ISETP.NE.AND P0, PT, R5, 0x1, PT ;  /* 0x000000010500780c */ /* 0x001fda0003f05270 */
[----:B------:R-:W0:Y:S02]  /*25da0*/  @P0 LDC.64 R2, c[0x0][0x440] ;  /* 0x00011000ff020b82 */ /* 0x000e240000000a00 */
[----:B0-----:R-:W-:-:S05]  /*25db0*/  @P0 IMAD.HI.U32 R2, R0, R2, RZ ;  /* 0x0000000200020227 */ /* 0x001fca00078e00ff */
[----:B------:R-:W-:-:S05]  /*25dc0*/  @P0 SHF.R.U32.HI R4, RZ, R3, R2 ;  /* 0x00000003ff040219 */ /* 0x000fca0000011602 */
[----:B------:R-:W-:-:S04]  /*25dd0*/  IMAD.MOV R2, RZ, RZ, -R4 ;  /* 0x000000ffff027224 */ /* 0x000fc800078e0a04 */
[----:B------:R-:W-:Y:S01]  /*25de0*/  IMAD R0, R5, R2, R0 ;  /* 0x0000000205007224 */ /* 0x000fe200078e0200 */
[--C-:B------:R-:W-:Y:S01]  /*25df0*/  SHF.R.S32.HI R5, RZ, 0x1f, R4.reuse ;  /* 0x0000001fff057819 */ /* 0x100fe20000011404 */
[----:B------:R-:W0:Y:S02]  /*25e00*/  LDC.64 R2, c[0x0][0x418] ;  /* 0x00010600ff027b82 */ /* 0x000e240000000a00 */
[----:B------:R-:W-:-:S03]  /*25e10*/  IMAD.WIDE.U32 R4, R19, UR4, R4 ;  /* 0x0000000413047c25 */ /* 0x000fc6000f8e0004 */
[----:B0-----:R-:W-:Y:S01]  /*25e20*/  LEA R2, P0, R4, R2, 0x2 ;  /* 0x0000000204027211 */ /* 0x001fe200078010ff */
[----:B--2---:R-:W-:-:S04]  /*25e30*/  IMAD R7, R7, UR4, RZ ;  /* 0x0000000407077c24 */ /* 0x004fc8000f8e02ff */
[----:B------:R-:W-:-:S04]  /*25e40*/  IMAD R7, R19, UR5, R7 ;  /* 0x0000000513077c24 */ /* 0x000fc8000f8e0207 */
[----:B------:R-:W-:-:S05]  /*25e50*/  IMAD.IADD R7, R7, 0x1, R5 ;  /* 0x0000000107077824 */ /* 0x000fca00078e0205 */
[----:B------:R-:W-:-:S05]  /*25e60*/  LEA.HI.X R3, R4, R3, R7, 0x2, P0 ;  /* 0x0000000304037211 */ /* 0x000fca00000f1407 */
[----:B------:R0:W5:Y:S02]  /*25e70*/  LDG.E R16, desc[UR48][R2.64] ;  /* 0x0000003002107981 */ /* 0x000164000c1e1900 */
.L_x_2181:
[----:B0-----:R-:W0:Y:S01]  /*25e80*/  S2R R2, SR_TID.X ;  /* 0x0000000000027919 */ /* 0x001e220000002100 */
[----:B------:R-:W-:Y:S01]  /*25e90*/  IMAD R3, R18, 0x8, R17 ;  /* 0x0000000812037824 */ /* 0x000fe200078e0211 */
[----:B------:R-:W-:Y:S01]  /*25ea0*/  BSSY B1, `(.L_x_2182) ;  /* 0x0000006000017945 */ /* 0x000fe20003800000 */
[----:B0-----:R-:W-:Y:S02]  /*25eb0*/  LOP3.LUT R4, R2, 0x7f, RZ, 0xc0, !PT ;  /* 0x0000007f02047812 */ /* 0x001fe400078ec0ff */
[----:B------:R-:W-:Y:S02]  /*25ec0*/  SHF.L.U32 R2, R8, 0x1f, RZ ;  /* 0x0000001f08027819 */ /* 0x000fe400000006ff */
[----:B------:R-:W-:Y:S02]  /*25ed0*/  ISETP.NE.AND P1, PT, R4, RZ, PT ;  /* 0x000000ff0400720c */ /* 0x000fe40003f25270 */
[----:B------:R-:W0:Y:S02]  /*25ee0*/  SYNCS.PHASECHK.TRANS64.TRYWAIT P0, [R3+URZ+0x32440], R2 ;  /* 0x03244002030075a7 */ /* 0x000e24000800017f */
[----:B0-----:R-:W-:Y:S09]  /*25ef0*/  @!P0 BRA `(.L_x_2183) ;  /* 0x0000003c00c08947 */ /* 0x001ff20003800000 */
.L_x_2292:
[----:B------:R-:W-:Y:S05]  /*25f00*/  BSYNC B1 ;  /* 0x0000000000017941 */ /* 0x000fea0003800000 */
.L_x_2182:
        /* <DEDUP_REMOVED lines=9> */
.L_x_2185:
[----:B------:R-:W-:Y:S05]  /*25fa0*/  BSYNC B1 ;  /* 0x0000000000017941 */ /* 0x000fea0003800000 */
.L_x_2184:
        /* <DEDUP_REMOVED lines=11> */
.L_x_2186:
        /* <DEDUP_REMOVED lines=13> */
.L_x_2293:
[----:B------:R-:W-:Y:S05]  /*26130*/  BSYNC B1 ;  /* 0x0000000000017941 */ /* 0x000fea0003800000 */
.L_x_2187:
        /* <DEDUP_REMOVED lines=11> */
.L_x_2190:
[----:B------:R-:W-:Y:S05]  /*261f0*/  BSYNC B1 ;  /* 0x0000000000017941 */ /* 0x000fea0003800000 */
.L_x_2189:
        /* <DEDUP_REMOVED lines=9> */
.L_x_2191:
        /* <DEDUP_REMOVED lines=15> */
.L_x_2192:
        /* <DEDUP_REMOVED lines=15> */
.L_x_2193:
        /* <DEDUP_REMOVED lines=15> */
.L_x_2194:
        /* <DEDUP_REMOVED lines=10> */
.L_x_2180:
[----:B------:R-:W-:Y:S05]  /*26600*/  BSYNC B0 ;  /* 0x0000000000007941 */ /* 0x000fea0003800000 */
.L_x_2179:
[----:B------:R-:W-:-:S06]  /*26610*/  UIADD3 UR4, UR39, -0x3, URZ ;  /* 0xfffffffd27047890 */ /* 0x000fcc000fffe03f */
[----:B------:R-:W-:-:S07]  /*26620*/  IMAD.U32 R0, RZ, RZ, UR4 ;  /* 0x00000004ff007e24 */ /* 0x000fce000f8e00ff */
.L_x_2178:
[----:B------:R-:W-:Y:S01]  /*26630*/  ULOP3.LUT UR4, URZ, UR39, URZ, 0x33, !UPT ;  /* 0x000000273f047292 */ /* 0x000fe2000f8e333f */
[----:B------:R-:W-:Y:S01]  /*26640*/  VIADD R6, R6, 0xfffffffe ;  /* 0xfffffffe06067836 */ /* 0x000fe20000000000 */
[----:B------:R-:W-:Y:S04]  /*26650*/  BSSY B0, `(.L_x_2177) ;  /* 0x000013a000007945 */ /* 0x000fe80003800000 */
[----:B------:R-:W-:-:S13]  /*26660*/  ISETP.NE.AND P0, PT, R6, UR4, PT ;  /* 0x0000000406007c0c */ /* 0x000fda000bf05270 */
[----:B------:R-:W-:Y:S05]  /*26670*/  @!P0 BRA `(.L_x_2195) ;  /* 0x0000001000dc8947 */ /* 0x000fea0003800000 */
.L_x_2228:
[----:B------:R-:W2:Y:S04]  /*26680*/  LDL R2, [R1+0x47c] ;  /* 0x00047c0001027983 */ /* 0x000ea80000100800 */
[----:B------:R-:W3:Y:S01]  /*26690*/  LDL.LU R3, [R1+0x474] ;  /* 0x0004740001037983 */ /* 0x000ee20000300800 */
[----:B------:R-:W-:Y:S01]  /*266a0*/  VIADD R6, R18, 0x1 ;  /* 0x0000000112067836 */ /* 0x000fe20000000000 */
[----:B------:R-:W-:Y:S05]  /*266b0*/  YIELD ;  /* 0x0000000000007946 */ /* 0x000fea0003800000 */
[----:B------:R-:W-:Y:S01]  /*266c0*/  ISETP.NE.AND P0, PT, R6, 0x2, PT ;  /* 0x000000020600780c */ /* 0x000fe20003f05270 */
[----:B------:R-:W-:Y:S03]  /*266d0*/  BSSY B1, `(.L_x_2196) ;  /* 0x0000094000017945 */ /* 0x000fe60003800000 */
[----:B------:R-:W-:-:S02]  /*266e0*/  SEL R7, RZ, 0x1, P0 ;  /* 0x00000001ff077807 */ /* 0x000fc40000000000 */
[----:B------:R-:W-:Y:S02]  /*266f0*/  SEL R6, R6, RZ, P0 ;  /* 0x000000ff06067207 */ /* 0x000fe40000000000 */
[----:B--2---:R-:W-:Y:S02]  /*26700*/  LOP3.LUT P1, RZ, R2, 0x2, RZ, 0xc0, !PT ;  /* 0x0000000202ff7812 */ /* 0x004fe4000782c0ff */
[----:B---3--:R-:W-:-:S11]  /*26710*/  LOP3.LUT R7, R3, R7, RZ, 0x3c, !PT ;  /* 0x0000000703077212 */ /* 0x008fd600078e3cff */
[----:B------:R-:W-:Y:S05]  /*26720*/  @!P1 BRA `(.L_x_2197) ;  /* 0x0000000800389947 */ /* 0x000fea0003800000 */
[----:B------:R-:W-:Y:S01]  /*26730*/  LOP3.LUT P1, RZ, R2, 0x1, RZ, 0xc0, !PT ;  /* 0x0000000102ff7812 */ /* 0x000fe2000782c0ff */
[----:B------:R-:W-:-:S12]  /*26740*/  IMAD.MOV.U32 R8, RZ, RZ, R0 ;  /* 0x000000ffff087224 */ /* 0x000fd800078e0000 */
[----:B------:R-:W-:Y:S05]  /*26750*/  @!P1 BRA `(.L_x_2198) ;  /* 0x00000000004c9947 */ /* 0x000fea0003800000 */
[----:B-1----:R-:W2:Y:S01]  /*26760*/  LDL R5, [R1+0x478] ;  /* 0x0004780001057983 */ /* 0x002ea20000100800 */
[----:B------:R-:W0:Y:S01]  /*26770*/  LDC R8, c[0x0][0x43c] ;  /* 0x00010f00ff087b82 */ /* 0x000e220000000800 */
[----:B------:R-:W-:Y:S01]  /*26780*/  ULDC.64 UR4, c[0x0][0x428] ;  /* 0x00010a0000047ab9 */ /* 0x000fe20000000a00 */
[----:B0-----:R-:W-:-:S13]  /*26790*/  ISETP.NE.AND P0, PT, R8, 0x1, PT ;  /* 0x000000010800780c */ /* 0x001fda0003f05270 */
[----:B------:R-:W0:Y:S02]  /*267a0*/  @P0 LDC.64 R2, c[0x0][0x440] ;  /* 0x00011000ff020b82 */ /* 0x000e240000000a00 */
[----:B0-----:R-:W-:-:S04]  /*267b0*/  @P0 IMAD.HI.U32 R4, R0, R2, RZ ;  /* 0x0000000200040227 */ /* 0x001fc800078e00ff */
        /* <DEDUP_REMOVED lines=13> */
.L_x_2198:
[----:B------:R-:W2:Y:S01]  /*26890*/  S2R R2, SR_TID.X ;  /* 0x0000000000027919 */ /* 0x000ea20000002100 */
[----:B01----:R-:W-:Y:S01]  /*268a0*/  IMAD R4, R6, 0x8, R17 ;  /* 0x0000000806047824 */ /* 0x003fe200078e0211 */
[----:B------:R-:W-:Y:S01]  /*268b0*/  BSSY B2, `(.L_x_2199) ;  /* 0x0000006000027945 */ /* 0x000fe20003800000 */
[----:B--2---:R-:W-:Y:S02]  /*268c0*/  LOP3.LUT R3, R2, 0x7f, RZ, 0xc0, !PT ;  /* 0x0000007f02037812 */ /* 0x004fe400078ec0ff */
[----:B------:R-:W-:Y:S02]  /*268d0*/  SHF.L.U32 R2, R7, 0x1f, RZ ;  /* 0x0000001f07027819 */ /* 0x000fe400000006ff */
[----:B------:R-:W-:Y:S02]  /*268e0*/  ISETP.NE.AND P1, PT, R3, RZ, PT ;  /* 0x000000ff0300720c */ /* 0x000fe40003f25270 */
[----:B------:R-:W0:Y:S02]  /*268f0*/  SYNCS.PHASECHK.TRANS64.TRYWAIT P0, [R4+URZ+0x32440], R2 ;  /* 0x03244002040075a7 */ /* 0x000e24000800017f */
[----:B0-----:R-:W-:Y:S09]  /*26900*/  @!P0 BRA `(.L_x_2200) ;  /* 0x0000003400648947 */ /* 0x001ff20003800000 */
.L_x_2294:
[----:B------:R-:W-:Y:S05]  /*26910*/  BSYNC B2 ;  /* 0x0000000000027941 */ /* 0x000fea0003800000 */
.L_x_2199:
        /* <DEDUP_REMOVED lines=9> */
.L_x_2202:
[----:B------:R-:W-:Y:S05]  /*269b0*/  BSYNC B2 ;  /* 0x0000000000027941 */ /* 0x000fea0003800000 */
.L_x_2201:
        /* <DEDUP_REMOVED lines=11> */
.L_x_2203:
        /* <DEDUP_REMOVED lines=13> */
.L_x_2295:
[----:B------:R-:W-:Y:S05]  /*26b40*/  BSYNC B2 ;  /* 0x0000000000027941 */ /* 0x000fea0003800000 */
.L_x_2204:
        /* <DEDUP_REMOVED lines=11> */
.L_x_2207:
[----:B------:R-:W-:Y:S05]  /*26c00*/  BSYNC B2 ;  /* 0x0000000000027941 */ /* 0x000fea0003800000 */
.L_x_2206:
        /* <DEDUP_REMOVED lines=9> */
.L_x_2208:
        /* <DEDUP_REMOVED lines=15> */
.L_x_2209:
        /* <DEDUP_REMOVED lines=15> */
.L_x_2210:
        /* <DEDUP_REMOVED lines=15> */
.L_x_2211:
        /* <DEDUP_REMOVED lines=10> */
.L_x_2197:
[----:B------:R-:W-:Y:S05]  /*27010*/  BSYNC B1 ;  /* 0x0000000000017941 */ /* 0x000fea0003800000 */
.L_x_2196:
[----:B------:R-:W2:Y:S01]  /*27020*/  LDL R3, [R1+0x47c] ;  /* 0x00047c0001037983 */ /* 0x000ea20000100800 */
[----:B------:R-:W-:Y:S01]  /*27030*/  VIADD R6, R6, 0x1 ;  /* 0x0000000106067836 */ /* 0x000fe20000000000 */
[----:B------:R-:W-:Y:S04]  /*27040*/  BSSY B1, `(.L_x_2212) ;  /* 0x0000097000017945 */ /* 0x000fe80003800000 */
[----:B------:R-:W-:-:S04]  /*27050*/  ISETP.NE.AND P0, PT, R6, 0x2, PT ;  /* 0x000000020600780c */ /* 0x000fc80003f05270 */
[----:B------:R-:W-:Y:S02]  /*27060*/  SEL R2, RZ, 0x1, P0 ;  /* 0x00000001ff027807 */ /* 0x000fe40000000000 */
[----:B------:R-:W-:Y:S01]  /*27070*/  SEL R18, R6, RZ, P0 ;  /* 0x000000ff06127207 */ /* 0x000fe20000000000 */
[----:B------:R-:W-:Y:S01]  /*27080*/  VIADD R6, R0, 0xffffffff ;  /* 0xffffffff00067836 */ /* 0x000fe20000000000 */
[----:B------:R-:W-:-:S05]  /*27090*/  LOP3.LUT R8, R7, R2, RZ, 0x3c, !PT ;  /* 0x0000000207087212 */ /* 0x000fca00078e3cff */
[----:B------:R0:W-:Y:S01]  /*270a0*/  STL [R1+0x474], R8 ;  /* 0x0004740801007387 */ /* 0x0001e20000100800 */
[----:B--2---:R-:W-:-:S13]  /*270b0*/  LOP3.LUT P2, RZ, R3, 0x2, RZ, 0xc0, !PT ;  /* 0x0000000203ff7812 */ /* 0x004fda000784c0ff */
[----:B0-----:R-:W-:Y:S05]  /*270c0*/  @!P2 BRA `(.L_x_2213) ;  /* 0x000000080038a947 */ /* 0x001fea0003800000 */
[----:B------:R-:W-:Y:S01]  /*270d0*/  LOP3.LUT P2, RZ, R3, 0x1, RZ, 0xc0, !PT ;  /* 0x0000000103ff7812 */ /* 0x000fe2000784c0ff */
[----:B------:R-:W-:-:S12]  /*270e0*/  IMAD.MOV.U32 R7, RZ, RZ, R6 ;  /* 0x000000ffff077224 */ /* 0x000fd800078e0006 */
        /* <DEDUP_REMOVED lines=20> */
.L_x_2214:
        /* <DEDUP_REMOVED lines=8> */
.L_x_2296:
[----:B------:R-:W-:Y:S05]  /*272b0*/  BSYNC B2 ;  /* 0x0000000000027941 */ /* 0x000fea0003800000 */
.L_x_2215:
        /* <DEDUP_REMOVED lines=9> */
.L_x_2218:
[----:B------:R-:W-:Y:S05]  /*27350*/  BSYNC B2 ;  /* 0x0000000000027941 */ /* 0x000fea0003800000 */
.L_x_2217:
        /* <DEDUP_REMOVED lines=11> */
.L_x_2219:
        /* <DEDUP_REMOVED lines=13> */
.L_x_2297:
[----:B------:R-:W-:Y:S05]  /*274e0*/  BSYNC B2 ;  /* 0x0000000000027941 */ /* 0x000fea0003800000 */
.L_x_2220:
        /* <DEDUP_REMOVED lines=11> */
.L_x_2223:
[----:B------:R-:W-:Y:S05]  /*275a0*/  BSYNC B2 ;  /* 0x0000000000027941 */ /* 0x000fea0003800000 */
.L_x_2222:
        /* <DEDUP_REMOVED lines=9> */
.L_x_2224:
        /* <DEDUP_REMOVED lines=15> */
.L_x_2225:
        /* <DEDUP_REMOVED lines=15> */
.L_x_2226:
        /* <DEDUP_REMOVED lines=15> */
.L_x_2227:
        /* <DEDUP_REMOVED lines=10> */
.L_x_2213:
[----:B------:R-:W-:Y:S05]  /*279b0*/  BSYNC B1 ;  /* 0x0000000000017941 */ /* 0x000fea0003800000 */
.L_x_2212:
[----:B------:R-:W-:Y:S01]  /*279c0*/  ISETP.GT.AND P0, PT, R6, UR38, PT ;  /* 0x0000002606007c0c */ /* 0x000fe2000bf04270 */
[----:B------:R-:W-:-:S12]  /*279d0*/  VIADD R0, R0, 0xfffffffe ;  /* 0xfffffffe00007836 */ /* 0x000fd80000000000 */
[----:B------:R-:W-:Y:S05]  /*279e0*/  @P0 BRA `(.L_x_2228) ;  /* 0xffffffec00240947 */ /* 0x000fea000383ffff */
.L_x_2195:
[----:B------:R-:W-:Y:S05]  /*279f0*/  BSYNC B0 ;  /* 0x0000000000007941 */ /* 0x000fea0003800000 */
.L_x_2177:
[----:B------:R-:W3:Y:S01]  /*27a00*/  LDL.LU R2, [R1+0x474] ;  /* 0x0004740001027983 */ /* 0x000ee20000300800 */
[----:B0-----:R-:W0:Y:S01]  /*27a10*/  S2R R0, SR_TID.X ;  /* 0x0000000000007919 */ /* 0x001e220000002100 */
[----:B------:R-:W-:-:S05]  /*27a20*/  VIADD R18, R18, 0x1 ;  /* 0x0000000112127836 */ /* 0x000fca0000000000 */
[----:B------:R-:W-:Y:S02]  /*27a30*/  ISETP.NE.AND P0, PT, R18, 0x2, PT ;  /* 0x000000021200780c */ /* 0x000fe40003f05270 */
[----:B0-----:R-:W-:-:S04]  /*27a40*/  LOP3.LUT R0, R0, 0x7f, RZ, 0xc0, !PT ;  /* 0x0000007f00007812 */ /* 0x001fc800078ec0ff */
[----:B------:R-:W-:Y:S02]  /*27a50*/  ISETP.NE.AND P2, PT, R0, RZ, PT ;  /* 0x000000ff0000720c */ /* 0x000fe40003f45270 */
[----:B------:R-:W-:Y:S01]  /*27a60*/  SEL R0, RZ, 0x1, P0 ;  /* 0x00000001ff007807 */ /* 0x000fe20000000000 */
[----:B------:R-:W-:Y:S03]  /*27a70*/  BSSY B0, `(.L_x_2229) ;  /* 0x0000011000007945 */ /* 0x000fe60003800000 */
[----:B---3--:R-:W-:-:S05]  /*27a80*/  LOP3.LUT R2, R2, R0, RZ, 0x3c, !PT ;  /* 0x0000000002027212 */ /* 0x008fca00078e3cff */
[----:B------:R0:W-:Y:S02]  /*27a90*/  STL [R1+0x474], R2 ;  /* 0x0004740201007387 */ /* 0x0001e40000100800 */
[----:B------:R-:W-:Y:S05]  /*27aa0*/  @P2 BRA `(.L_x_2230) ;  /* 0x0000000000342947 */ /* 0x000fea0003800000 */
[----:B-1----:R-:W1:Y:S01]  /*27ab0*/  S2R R5, SR_LANEID ;  /* 0x0000000000057919 */ /* 0x002e620000000000 */
[----:B------:R-:W-:Y:S01]  /*27ac0*/  VOTEU.ANY UR4, UPT, PT ;  /* 0x0000000000047886 */ /* 0x000fe200038e0100 */
[----:B0-----:R-:W0:Y:S01]  /*27ad0*/  LDC.64 R2, c[0x0][0xd80] ;  /* 0x00036000ff027b82 */ /* 0x001e220000000a00 */
[----:B------:R-:W1:Y:S02]  /*27ae0*/  FLO.U32 R0, UR4 ;  /* 0x0000000400007d00 */ /* 0x000e6400080e0000 */
[----:B-1----:R-:W-:-:S06]  /*27af0*/  ISETP.EQ.U32.AND P1, PT, R0, R5, PT ;  /* 0x000000050000720c */ /* 0x002fcc0003f22070 */
[----:B------:R-:W0:Y:S07]  /*27b00*/  POPC R5, UR4 ;  /* 0x0000000400057d09 */ /* 0x000e2e0008000000 */
[----:B0-----:R-:W3:Y:S01]  /*27b10*/  @P1 ATOMG.E.ADD.STRONG.GPU PT, R3, desc[UR48][R2.64], R5 ;  /* 0x00000005020319a8 */ /* 0x001ee200081ee1f0 */
[----:B------:R-:W0:Y:S02]  /*27b20*/  S2R R4, SR_LTMASK ;  /* 0x0000000000047919 */ /* 0x000e240000003900 */
[----:B0-----:R-:W-:-:S04]  /*27b30*/  LOP3.LUT R4, R4, UR4, RZ, 0xc0, !PT ;  /* 0x0000000404047c12 */ /* 0x001fc8000f8ec0ff */
[----:B------:R-:W0:Y:S01]  /*27b40*/  POPC R7, R4 ;  /* 0x0000000400077309 */ /* 0x000e220000000000 */
[----:B---3--:R-:W0:Y:S02]  /*27b50*/  SHFL.IDX PT, R0, R3, R0, 0x1f ;  /* 0x00001f0003007589 */ /* 0x008e2400000e0000 */
[----:B0-----:R-:W-:-:S05]  /*27b60*/  IADD3 R0, R0, UR42, R7 ;  /* 0x0000002a00007c10 */ /* 0x001fca000fffe007 */
[----:B------:R3:W-:Y:S02]  /*27b70*/  STL [R1+0x484], R0 ;  /* 0x0004840001007387 */ /* 0x0007e40000100800 */
.L_x_2230:
[----:B------:R-:W-:Y:S05]  /*27b80*/  BSYNC B0 ;  /* 0x0000000000007941 */ /* 0x000fea0003800000 */
.L_x_2229:
[----:B------:R-:W-:-:S07]  /*27b90*/  SEL R18, R18, RZ, P0 ;  /* 0x000000ff12127207 */ /* 0x000fce0000000000 */
.L_x_2143:
[----:B------:R-:W-:Y:S05]  /*27ba0*/  BSYNC B7 ;  /* 0x0000000000077941 */ /* 0x000fea0003800000 */
.L_x_2141:
[----:B---34-:R-:W3:Y:S04]  /*27bb0*/  LDL R0, [R1+0x47c] ;  /* 0x00047c0001007983 */ /* 0x018ee80000100800 */
[----:B0-----:R0:W5:Y:S01]  /*27bc0*/  LDL R2, [R1+0x484] ;  /* 0x0004840001027983 */ /* 0x0011620000100800 */
[----:B---3--:R-:W-:-:S13]  /*27bd0*/  LOP3.LUT P0, RZ, R0, 0x80, RZ, 0xc0, !PT ;  /* 0x0000008000ff7812 */ /* 0x008fda000780c0ff */
[----:B0-----:R-:W-:Y:S05]  /*27be0*/  @!P0 BRA `(.L_x_2231) ;  /* 0x0000000000288947 */ /* 0x001fea0003800000 */
[----:B------:R-:W-:Y:S05]  /*27bf0*/  WARPSYNC.ALL ;  /* 0x0000000000007948 */ /* 0x000fea0003800000 */
[----:B------:R-:W0:Y:S08]  /*27c00*/  S2UR UR5, SR_CgaCtaId ;  /* 0x00000000000579c3 */ /* 0x000e300000008800 */
[----:B------:R-:W-:Y:S06]  /*27c10*/  BAR.SYNC.DEFER_BLOCKING 0x5, 0x180 ;  /* 0x0146000000007b1d */ /* 0x000fec0000010000 */
[----:B------:R-:W-:-:S02]  /*27c20*/  UMOV UR4, 0x400 ;  /* 0x0000040000047882 */ /* 0x000fc40000000000 */
[----:B0-----:R-:W-:-:S06]  /*27c30*/  ULEA UR4, UR5, UR4, 0x18 ;  /* 0x0000000405047291 */ /* 0x001fcc000f8ec03f */
[----:B------:R-:W-:-:S05]  /*27c40*/  IMAD.U32 R17, RZ, RZ, UR4 ;  /* 0x00000004ff117e24 */ /* 0x000fca000f8e00ff */
[----:B-----5:R-:W0:Y:S04]  /*27c50*/  LDS R2, [R17+0x324d0] ;  /* 0x0324d00011027984 */ /* 0x020e280000000800 */
[----:B0-----:R4:W-:Y:S01]  /*27c60*/  STL [R1+0x484], R2 ;  /* 0x0004840201007387 */ /* 0x0019e20000100800 */
[----:B------:R-:W-:Y:S06]  /*27c70*/  BAR.ARV 0x4, 0x180 ;  /* 0x0106000000007b1d */ /* 0x000fec0000002000 */
[----:B------:R-:W-:Y:S05]  /*27c80*/  BRA `(.L_x_2232) ;  /* 0x00000000002c7947 */ /* 0x000fea0003800000 */
.L_x_2231:
[----:B------:R-:W-:-:S03]  /*27c90*/  UMOV UR4, 0xffffffff ;  /* 0xffffffff00047882 */ /* 0x000fc60000000000 */
[----:B------:R-:W-:Y:S05]  /*27ca0*/  BRA.DIV UR4, `(.L_x_2233) ;  /* 0x0000002204cc7947 */ /* 0x000fea000b800000 */
[----:B-----5:R0:W3:Y:S02]  /*27cb0*/  SHFL.IDX PT, R14, R2, RZ, 0x1f ;  /* 0x00001fff020e7589 */ /* 0x0200e400000e0000 */
.L_x_2300:
[----:B------:R-:W4:Y:S01]  /*27cc0*/  @!P2 S2R R3, SR_CgaCtaId ;  /* 0x000000000003a919 */ /* 0x000f220000008800 */
[----:B------:R-:W-:Y:S05]  /*27cd0*/  WARPSYNC.ALL ;  /* 0x0000000000007948 */ /* 0x000fea0003800000 */
[----:B------:R-:W-:Y:S01]  /*27ce0*/  BAR.SYNC.DEFER_BLOCKING 0x4, 0x180 ;  /* 0x0106000000007b1d */ /* 0x000fe20000010000 */
[----:B------:R-:W-:-:S05]  /*27cf0*/  @!P2 MOV R0, 0x400 ;  /* 0x000004000000a802 */ /* 0x000fca0000000f00 */
[----:B---3--:R3:W-:Y:S01]  /*27d00*/  STL [R1+0x484], R14 ;  /* 0x0004840e01007387 */ /* 0x0087e20000100800 */
[----:B----4-:R-:W-:-:S05]  /*27d10*/  @!P2 LEA R17, R3, R0, 0x18 ;  /* 0x000000000311a211 */ /* 0x010fca00078ec0ff */
[----:B------:R3:W-:Y:S01]  /*27d20*/  @!P2 STS [R17+0x324d0], R2 ;  /* 0x0324d0021100a388 */ /* 0x0007e20000000800 */
[----:B------:R-:W-:Y:S06]  /*27d30*/  BAR.ARV 0x5, 0x180 ;  /* 0x0146000000007b1d */ /* 0x000fec0000002000 */
.L_x_2232:
[----:B------:R-:W5:Y:S01]  /*27d40*/  LDL R0, [R1+0x484] ;  /* 0x0004840001007983 */ /* 0x000f620000100800 */
[----:B------:R-:W-:Y:S02]  /*27d50*/  ULDC UR4, c[0x0][0xd38] ;  /* 0x00034e0000047ab9 */ /* 0x000fe40000000800 */
[----:B-----5:R-:W-:-:S13]  /*27d60*/  ISETP.GE.AND P0, PT, R0, UR4, PT ;  /* 0x0000000400007c0c */ /* 0x020fda000bf06270 */
[----:B------:R-:W-:Y:S05]  /*27d70*/  @!P0 BRA `(.L_x_2234) ;  /* 0xffffffac00888947 */ /* 0x000fea000383ffff */
.L_x_2132:
[----:B0-----:R-:W5:Y:S01]  /*27d80*/  LDL.LU R0, [R1+0x4a8] ;  /* 0x0004a80001007983 */ /* 0x001f620000300800 */
[----:B------:R-:W-:Y:S01]  /*27d90*/  BSSY B0, `(.L_x_2235) ;  /* 0x000000b000007945 */ /* 0x000fe20003800000 */
[----:B-1----:R-:W0:Y:S01]  /*27da0*/  S2R R5, SR_CgaCtaId ;  /* 0x0000000000057919 */ /* 0x002e220000008800 */
[----:B-----5:R-:W-:-:S05]  /*27db0*/  VIADD R0, R0, 0x1 ;  /* 0x0000000100007836 */ /* 0x020fca0000000000 */
[----:B---34-:R-:W-:-:S04]  /*27dc0*/  LEA.HI R2, R0, R0, RZ, 0x1 ;  /* 0x0000000000027211 */ /* 0x018fc800078f08ff */
[----:B------:R-:W-:-:S05]  /*27dd0*/  LOP3.LUT R3, R2, 0xfffffffe, RZ, 0xc0, !PT ;  /* 0xfffffffe02037812 */ /* 0x000fca00078ec0ff */
[----:B------:R-:W-:Y:S01]  /*27de0*/  IMAD.IADD R3, R0, 0x1, -R3 ;  /* 0x0000000100037824 */ /* 0x000fe200078e0a03 */
[----:B------:R-:W-:-:S04]  /*27df0*/  MOV R0, 0x400 ;  /* 0x0000040000007802 */ /* 0x000fc80000000f00 */
[----:B0-----:R-:W-:Y:S02]  /*27e00*/  LEA R0, R5, R0, 0x18 ;  /* 0x0000000005007211 */ /* 0x001fe400078ec0ff */
[----:B------:R-:W-:-:S04]  /*27e10*/  SHF.L.U32 R3, R3, 0x1f, RZ ;  /* 0x0000001f03037819 */ /* 0x000fc800000006ff */
[----:B------:R-:W0:Y:S02]  /*27e20*/  SYNCS.PHASECHK.TRANS64.TRYWAIT P0, [R0+URZ+0x32420], R3 ;  /* 0x03242003000075a7 */ /* 0x000e24000800017f */
[----:B0-----:R-:W-:Y:S05]  /*27e30*/  @!P0 BRA `(.L_x_2236) ;  /* 0x0000002000908947 */ /* 0x001fea0003800000 */
.L_x_2301:
[----:B------:R-:W-:Y:S05]  /*27e40*/  BSYNC B0 ;  /* 0x0000000000007941 */ /* 0x000fea0003800000 */
.L_x_2235:
[----:B------:R-:W-:-:S03]  /*27e50*/  UMOV UR4, 0xffffffff ;  /* 0xffffffff00047882 */ /* 0x000fc60000000000 */
[----:B------:R-:W-:Y:S05]  /*27e60*/  BRA.DIV UR4, `(.L_x_2237) ;  /* 0x0000002204987947 */ /* 0x000fea000b800000 */
[----:B------:R-:W1:Y:S02]  /*27e70*/  S2R R2, SR_TID.X ;  /* 0x0000000000027919 */ /* 0x000e640000002100 */
[----:B-1----:R-:W-:-:S04]  /*27e80*/  SHF.R.U32.HI R2, RZ, 0x5, R2 ;  /* 0x00000005ff027819 */ /* 0x002fc80000011602 */
[----:B------:R-:W-:-:S05]  /*27e90*/  LOP3.LUT R2, R2, 0x3, RZ, 0xc0, !PT ;  /* 0x0000000302027812 */ /* 0x000fca00078ec0ff */
[----:B------:R1:W3:Y:S02]  /*27ea0*/  SHFL.IDX PT, R14, R2, RZ, 0x1f ;  /* 0x00001fff020e7589 */ /* 0x0002e400000e0000 */
.L_x_2304:
[----:B---3--:R-:W-:Y:S01]  /*27eb0*/  ISETP.NE.AND P0, PT, R14, RZ, PT ;  /* 0x000000ff0e00720c */ /* 0x008fe20003f05270 */
[----:B------:R-:W-:-:S12]  /*27ec0*/  BSSY B0, `(.L_x_2238) ;  /* 0x0000025000007945 */ /* 0x000fd80003800000 */
[----:B------:R-:W-:Y:S05]  /*27ed0*/  @P0 BRA `(.L_x_2239) ;  /* 0x00000000008c0947 */ /* 0x000fea0003800000 */
[----:B------:R-:W-:-:S03]  /*27ee0*/  UMOV UR4, 0xffffffff ;  /* 0xffffffff00047882 */ /* 0x000fc60000000000 */
[----:B------:R-:W-:Y:S05]  /*27ef0*/  BRA.DIV UR4, `(.L_x_2240) ;  /* 0x0000002204a87947 */ /* 0x000fea000b800000 */
[----:B------:R-:W-:-:S13]  /*27f00*/  ELECT P6, URZ, PT ;  /* 0x00000000003f782f */ /* 0x000fda00038c0000 */
.L_x_2307:
[----:B------:R-:W-:Y:S05]  /*27f10*/  @!P6 BRA `(.L_x_2239) ;  /* 0x00000000007ce947 */ /* 0x000fea0003800000 */
[----:B------:R-:W-:-:S06]  /*27f20*/  ULOP3.LUT UR4, UR41, 0x2, URZ, 0xfc, !UPT ;  /* 0x0000000229047892 */ /* 0x000fcc000f8efc3f */
[----:B-1----:R-:W-:-:S05]  /*27f30*/  IMAD.U32 R2, RZ, RZ, UR4 ;  /* 0x00000004ff027e24 */ /* 0x002fca000f8e00ff */
[----:B------:R-:W-:-:S13]  /*27f40*/  ISETP.NE.AND P2, PT, R2, 0x3, PT ;  /* 0x000000030200780c */ /* 0x000fda0003f45270 */
[----:B------:R-:W-:Y:S05]  /*27f50*/  @!P2 BRA `(.L_x_2241) ;  /* 0x000000000004a947 */ /* 0x000fea0003800000 */
[----:B------:R-:W-:Y:S01]  /*27f60*/  BPT.TRAP 0x1 ;  /* 0x000000040000795c */ /* 0x000fe20000300000 */
.L_x_2241:
[----:B------:R-:W3:Y:S01]  /*27f70*/  LDL.LU R7, [R1+0x474] ;  /* 0x0004740001077983 */ /* 0x000ee20000300800 */
[----:B0-----:R-:W-:Y:S02]  /*27f80*/  VIADD R3, R0, 0x32440 ;  /* 0x0003244000037836 */ /* 0x001fe40000000000 */
[C---:B------:R-:W-:Y:S02]  /*27f90*/  VIADD R2, R18.reuse, 0x1 ;  /* 0x0000000112027836 */ /* 0x040fe40000000000 */
[----:B--2---:R-:W-:-:S03]  /*27fa0*/  IMAD R6, R18, 0x8, R3 ;  /* 0x0000000812067824 */ /* 0x004fc600078e0203 */
[----:B------:R-:W-:-:S04]  /*27fb0*/  ISETP.NE.AND P1, PT, R2, 0x2, PT ;  /* 0x000000020200780c */ /* 0x000fc80003f25270 */
[----:B------:R-:W-:Y:S02]  /*27fc0*/  SEL R4, RZ, 0x1, P1 ;  /* 0x00000001ff047807 */ /* 0x000fe40000800000 */
[C---:B---3--:R-:W-:Y:S02]  /*27fd0*/  SHF.L.U32 R5, R7.reuse, 0x1f, RZ ;  /* 0x0000001f07057819 */ /* 0x048fe400000006ff */
[----:B------:R-:W-:Y:S02]  /*27fe0*/  LOP3.LUT R7, R7, R4, RZ, 0x3c, !PT ;  /* 0x0000000407077212 */ /* 0x000fe400078e3cff */
[----:B------:R-:W0:Y:S01]  /*27ff0*/  SYNCS.PHASECHK.TRANS64.TRYWAIT P0, [R6+URZ], R5 ;  /* 0x00000005060075a7 */ /* 0x000e22000800017f */
[----:B------:R-:W-:Y:S02]  /*28000*/  SEL R4, R2, RZ, P1 ;  /* 0x000000ff02047207 */ /* 0x000fe40000800000 */
[----:B------:R-:W-:-:S03]  /*28010*/  SHF.L.U32 R2, R7, 0x1f, RZ ;  /* 0x0000001f07027819 */ /* 0x000fc600000006ff */
[----:B------:R-:W-:Y:S01]  /*28020*/  IMAD R3, R4, 0x8, R3 ;  /* 0x0000000804037824 */ /* 0x000fe200078e0203 */
[----:B0-----:R-:W-:Y:S06]  /*28030*/  @!P0 BRA `(.L_x_2242) ;  /* 0x0000002000788947 */ /* 0x001fec0003800000 */
.L_x_2308:
[----:B------:R-:W1:Y:S02]  /*28040*/  SYNCS.PHASECHK.TRANS64.TRYWAIT P0, [R3+URZ], R2 ;  /* 0x00000002030075a7 */ /* 0x000e64000800017f */
[----:B-1----:R-:W-:Y:S05]  /*28050*/  @!P0 BRA `(.L_x_2243) ;  /* 0x0000002000848947 */ /* 0x002fea0003800000 */
.L_x_2309:
[----:B------:R-:W-:Y:S05]  /*28060*/  @!P2 BRA `(.L_x_2244) ;  /* 0x000000000004a947 */ /* 0x000fea0003800000 */
[----:B------:R-:W-:Y:S01]  /*28070*/  BPT.TRAP 0x1 ;  /* 0x000000040000795c */ /* 0x000fe20000300000 */
.L_x_2244:
[----:B-1----:R-:W-:-:S04]  /*28080*/  VIADD R3, R0, 0x32460 ;  /* 0x0003246000037836 */ /* 0x002fc80000000000 */
[----:B------:R-:W-:-:S04]  /*28090*/  IMAD R18, R18, 0x8, R3 ;  /* 0x0000000812127824 */ /* 0x000fc800078e0203 */
[----:B------:R-:W1:Y:S02]  /*280a0*/  SYNCS.PHASECHK.TRANS64.TRYWAIT P0, [R18+URZ], R5 ;  /* 0x00000005120075a7 */ /* 0x000e64000800017f */
[----:B-1----:R-:W-:Y:S05]  /*280b0*/  @!P0 BRA `(.L_x_2245) ;  /* 0x0000002000808947 */ /* 0x002fea0003800000 */
.L_x_2310:
[----:B------:R-:W-:-:S07]  /*280c0*/  IMAD R3, R4, 0x8, R3 ;  /* 0x0000000804037824 */ /* 0x000fce00078e0203 */
.L_x_2246:
[----:B--2---:R2:W3:Y:S02]  /*280d0*/  SYNCS.PHASECHK.TRANS64.TRYWAIT P0, [R3+URZ], R2 ;  /* 0x00000002030075a7 */ /* 0x0044e4000800017f */
[----:B---3--:R-:W-:Y:S05]  /*280e0*/  @!P0 NANOSLEEP.SYNCS 0x989680 ;  /* 0x009896800000895d */ /* 0x008fea0003900000 */
[----:B------:R-:W3:Y:S02]  /*280f0*/  @!P0 SYNCS.PHASECHK.TRANS64 P0, [R3+URZ], R2 ;  /* 0x00000002030085a7 */ /* 0x000ee4000800007f */
[----:B---3--:R-:W-:Y:S05]  /*28100*/  @!P0 BRA `(.L_x_2246) ;  /* 0xfffffffc00f08947 */ /* 0x008fea000383ffff */
.L_x_2239:
[----:B------:R-:W-:Y:S05]  /*28110*/  BSYNC B0 ;  /* 0x0000000000007941 */ /* 0x000fea0003800000 */
.L_x_2238:
[----:B------:R-:W-:Y:S05]  /*28120*/  EXIT ;  /* 0x000000000000794d */ /* 0x000fea0003800000 */
.L_x_2020:
[----:B0-----:R-:W-:-:S04]  /*28130*/  IMAD.U32 R9, RZ, RZ, UR44 ;  /* 0x0000002cff097e24 */ /* 0x001fc8000f8e00ff */
[----:B------:R0:W1:Y:S03]  /*28140*/  SYNCS.PHASECHK.TRANS64.TRYWAIT P0, [R9+URZ+0x32400], R0 ;  /* 0x03240000090075a7 */ /* 0x000066000800017f */
[----:B-1----:R-:W-:Y:S05]  /*28150*/  @!P0 NANOSLEEP.SYNCS 0x989680 ;  /* 0x009896800000895d */ /* 0x002fea0003900000 */
[----:B------:R-:W1:Y:S02]  /*28160*/  @!P0 SYNCS.PHASECHK.TRANS64 P0, [R9+URZ+0x32400], R0 ;  /* 0x03240000090085a7 */ /* 0x000e64000800007f */
[----:B-1----:R-:W-:Y:S05]  /*28170*/  @!P0 BRA `(.L_x_2020) ;  /* 0xfffffffc00ec8947 */ /* 0x002fea000383ffff */
[----:B------:R-:W-:Y:S05]  /*28180*/  BRA `(.L_x_2247) ;  /* 0xfffffda400547947 */ /* 0x000fea000383ffff */
.L_x_2027:
[----:B-1----:R1:W2:Y:S02]  /*28190*/  SYNCS.PHASECHK.TRANS64.TRYWAIT P0, [R20+URZ], R21 ;  /* 0x00000015140075a7 */ /* 0x0022a4000800017f */
[----:B--2---:R-:W-:Y:S05]  /*281a0*/  @!P0 NANOSLEEP.SYNCS 0x989680 ;  /* 0x009896800000895d */ /* 0x004fea0003900000 */
[----:B------:R-:W2:Y:S02]  /*281b0*/  @!P0 SYNCS.PHASECHK.TRANS64 P0, [R20+URZ], R21 ;  /* 0x00000015140085a7 */ /* 0x000ea4000800007f */
[----:B--2---:R-:W-:Y:S05]  /*281c0*/  @!P0 BRA `(.L_x_2027) ;  /* 0xfffffffc00f08947 */ /* 0x004fea000383ffff */
[----:B------:R-:W-:Y:S05]  /*281d0*/  BRA `(.L_x_2026) ;  /* 0xfffffda800647947 */ /* 0x000fea000383ffff */
.L_x_2029:
[----:B0-----:R-:W-:-:S04]  /*281e0*/  IMAD.U32 R9, RZ, RZ, UR44 ;  /* 0x0000002cff097e24 */ /* 0x001fc8000f8e00ff */
[----:B------:R0:W1:Y:S03]  /*281f0*/  SYNCS.PHASECHK.TRANS64.TRYWAIT P0, [R9+URZ+0x32410], R8 ;  /* 0x03241008090075a7 */ /* 0x000066000800017f */
[----:B-1----:R-:W-:Y:S05]  /*28200*/  @!P0 NANOSLEEP.SYNCS 0x989680 ;  /* 0x009896800000895d */ /* 0x002fea0003900000 */
[----:B------:R-:W1:Y:S02]  /*28210*/  @!P0 SYNCS.PHASECHK.TRANS64 P0, [R9+URZ+0x32410], R8 ;  /* 0x03241008090085a7 */ /* 0x000e64000800007f */
[----:B-1----:R-:W-:Y:S05]  /*28220*/  @!P0 BRA `(.L_x_2029) ;  /* 0xfffffffc00ec8947 */ /* 0x002fea000383ffff */
[----:B------:R-:W-:Y:S05]  /*28230*/  BRA `(.L_x_2248) ;  /* 0xfffffdac00387947 */ /* 0x000fea000383ffff */
.L_x_2036:
[----:B-1----:R1:W2:Y:S02]  /*28240*/  SYNCS.PHASECHK.TRANS64.TRYWAIT P0, [R8+URZ], R9 ;  /* 0x00000009080075a7 */ /* 0x0022a4000800017f */
[----:B--2---:R-:W-:Y:S05]  /*28250*/  @!P0 NANOSLEEP.SYNCS 0x989680 ;  /* 0x009896800000895d */ /* 0x004fea0003900000 */
[----:B------:R-:W2:Y:S02]  /*28260*/  @!P0 SYNCS.PHASECHK.TRANS64 P0, [R8+URZ], R9 ;  /* 0x00000009080085a7 */ /* 0x000ea4000800007f */
[----:B--2---:R-:W-:Y:S05]  /*28270*/  @!P0 BRA `(.L_x_2036) ;  /* 0xfffffffc00f08947 */ /* 0x004fea000383ffff */
[----:B------:R-:W-:Y:S05]  /*28280*/  BRA `(.L_x_2035) ;  /* 0xfffffdac007c7947 */ /* 0x000fea000383ffff */
.L_x_2071:
[----:B0-----:R0:W1:Y:S02]  /*28290*/  SYNCS.PHASECHK.TRANS64.TRYWAIT P2, [R0+URZ], R3 ;  /* 0x00000003000075a7 */ /* 0x001064000804017f */
[----:B-1----:R-:W-:Y:S05]  /*282a0*/  @!P2 NANOSLEEP.SYNCS 0x989680 ;  /* 0x009896800000a95d */ /* 0x002fea0003900000 */
[----:B------:R-:W1:Y:S02]  /*282b0*/  @!P2 SYNCS.PHASECHK.TRANS64 P2, [R0+URZ], R3 ;  /* 0x000000030000a5a7 */ /* 0x000e64000804007f */
[----:B-1----:R-:W-:Y:S05]  /*282c0*/  @!P2 BRA `(.L_x_2071) ;  /* 0xfffffffc00f0a947 */ /* 0x002fea000383ffff */
[----:B------:R-:W-:Y:S05]  /*282d0*/  BRA `(.L_x_2070) ;  /* 0xfffffe1800dc7947 */ /* 0x000fea000383ffff */
.L_x_2078:
[----:B-1----:R1:W2:Y:S02]  /*282e0*/  SYNCS.PHASECHK.TRANS64.TRYWAIT P2, [R4+URZ], R5 ;  /* 0x00000005040075a7 */ /* 0x0022a4000804017f */
[----:B--2---:R-:W-:Y:S05]  /*282f0*/  @!P2 NANOSLEEP.SYNCS 0x989680 ;  /* 0x009896800000a95d */ /* 0x004fea0003900000 */
[----:B------:R-:W2:Y:S02]  /*28300*/  @!P2 SYNCS.PHASECHK.TRANS64 P2, [R4+URZ], R5 ;  /* 0x000000050400a5a7 */ /* 0x000ea4000804007f */
[----:B--2---:R-:W-:Y:S05]  /*28310*/  @!P2 BRA `(.L_x_2078) ;  /* 0xfffffffc00f0a947 */ /* 0x004fea000383ffff */
[----:B------:R-:W-:Y:S05]  /*28320*/  BRA `(.L_x_2077) ;  /* 0xfffffe2000007947 */ /* 0x000fea000383ffff */
.L_x_2089:
[----:B-1----:R1:W2:Y:S02]  /*28330*/  SYNCS.PHASECHK.TRANS64.TRYWAIT P1, [R0+URZ], R7 ;  /* 0x00000007000075a7 */ /* 0x0022a4000802017f */
[----:B--2---:R-:W-:Y:S05]  /*28340*/  @!P1 NANOSLEEP.SYNCS 0x989680 ;  /* 0x009896800000995d */ /* 0x004fea0003900000 */
[----:B------:R-:W2:Y:S02]  /*28350*/  @!P1 SYNCS.PHASECHK.TRANS64 P1, [R0+URZ], R7 ;  /* 0x00000007000095a7 */ /* 0x000ea4000802007f */
[----:B--2---:R-:W-:Y:S05]  /*28360*/  @!P1 BRA `(.L_x_2089) ;  /* 0xfffffffc00f09947 */ /* 0x004fea000383ffff */
[----:B------:R-:W-:Y:S05]  /*28370*/  BRA `(.L_x_2088) ;  /* 0xfffffeb800287947 */ /* 0x000fea000383ffff */
.L_x_2096:
[----:B-1----:R1:W2:Y:S02]  /*28380*/  SYNCS.PHASECHK.TRANS64.TRYWAIT P1, [R4+URZ], R5 ;  /* 0x00000005040075a7 */ /* 0x0022a4000802017f */
[----:B--2---:R-:W-:Y:S05]  /*28390*/  @!P1 NANOSLEEP.SYNCS 0x989680 ;  /* 0x009896800000995d */ /* 0x004fea0003900000 */
[----:B------:R-:W2:Y:S02]  /*283a0*/  @!P1 SYNCS.PHASECHK.TRANS64 P1, [R4+URZ], R5 ;  /* 0x00000005040095a7 */ /* 0x000ea4000802007f */
[----:B--2---:R-:W-:Y:S05]  /*283b0*/  @!P1 BRA `(.L_x_2096) ;  /* 0xfffffffc00f09947 */ /* 0x004fea000383ffff */
[----:B------:R-:W-:Y:S05]  /*283c0*/  BRA `(.L_x_2095) ;  /* 0xfffffebc004c7947 */ /* 0x000fea000383ffff */
.L_x_2149:
[----:B------:R-:W-:Y:S02]  /*283d0*/  IMAD.MOV.U32 R13, RZ, RZ, R5 ;  /* 0x000000ffff0d7224 */ /* 0x000fe400078e0005 */
[----:B------:R-:W-:Y:S02]  /*283e0*/  IMAD.MOV.U32 R12, RZ, RZ, RZ ;  /* 0x000000ffff0c7224 */ /* 0x000fe400078e00ff */
[----:B------:R-:W-:Y:S02]  /*283f0*/  IMAD.MOV.U32 R11, RZ, RZ, 0x1f ;  /* 0x0000001fff0b7424 */ /* 0x000fe400078e00ff */
[----:B------:R-:W-:-:S07]  /*28400*/  IMAD.MOV.U32 R15, RZ, RZ, -0x1 ;  /* 0xffffffffff0f7424 */ /* 0x000fce00078e00ff */
[----:B0-----:R-:W-:Y:S05]  /*28410*/  WARPSYNC.COLLECTIVE R15, `(.L_x_2249) ;  /* 0x000000000f087348 */ /* 0x001fea0003c00000 */
[----:B------:R1:W2:Y:S02]  /*28420*/  SHFL.IDX P6, R14, R13, R12, R11 ;  /* 0x0000000c0d0e7389 */ /* 0x0002a400000c000b */
[----:B012---:R-:W-:Y:S01]  /*28430*/  ENDCOLLECTIVE ;  /* 0x000000000000791b */ /* 0x007fe20003800000 */
.L_x_2249:
[----:B------:R-:W-:Y:S05]  /*28440*/  BRA `(.L_x_2250) ;  /* 0xffffffb400807947 */ /* 0x000fea000383ffff */
.L_x_2151:
[----:B------:R-:W-:Y:S01]  /*28450*/  BSSY B0, `(.L_x_2251) ;  /* 0x0000006000007945 */ /* 0x000fe20003800000 */
[----:B------:R-:W-:-:S07]  /*28460*/  IMAD.MOV.U32 R15, RZ, RZ, -0x1 ;  /* 0xffffffffff0f7424 */ /* 0x000fce00078e00ff */
[----:B-1-3--:R-:W-:Y:S05]  /*28470*/  WARPSYNC.COLLECTIVE R15, `(.L_x_2252) ;  /* 0x000000000f0c7348 */ /* 0x00afea0003c00000 */
[----:B------:R-:W-:Y:S02]  /*28480*/  ELECT P6, UR62, PT ;  /* 0x00000000003e782f */ /* 0x000fe400038c0000 */
[----:B------:R-:W-:Y:S01]  /*28490*/  MOV R14, UR62 ;  /* 0x0000003e000e7c02 */ /* 0x000fe20008000f00 */
[----:B-1-3--:R-:W-:Y:S10]  /*284a0*/  ENDCOLLECTIVE ;  /* 0x000000000000791b */ /* 0x00aff40003800000 */
.L_x_2252:
[----:B------:R-:W-:Y:S05]  /*284b0*/  BSYNC B0 ;  /* 0x0000000000007941 */ /* 0x000fea0003800000 */
.L_x_2251:
[----:B------:R-:W-:Y:S05]  /*284c0*/  BRA `(.L_x_2253) ;  /* 0xffffffb400887947 */ /* 0x000fea000383ffff */
.L_x_2153:
[----:B0-----:R0:W2:Y:S02]  /*284d0*/  SYNCS.PHASECHK.TRANS64.TRYWAIT P0, [R0+URZ+0x32440], R2 ;  /* 0x03244002000075a7 */ /* 0x0010a4000800017f */
[----:B--2---:R-:W-:Y:S05]  /*284e0*/  @!P0 NANOSLEEP.SYNCS 0x989680 ;  /* 0x009896800000895d */ /* 0x004fea0003900000 */
[----:B------:R-:W2:Y:S02]  /*284f0*/  @!P0 SYNCS.PHASECHK.TRANS64 P0, [R0+URZ+0x32440], R2 ;  /* 0x03244002000085a7 */ /* 0x000ea4000800007f */
[----:B--2---:R-:W-:Y:S05]  /*28500*/  @!P0 BRA `(.L_x_2153) ;  /* 0xfffffffc00f08947 */ /* 0x004fea000383ffff */
[----:B------:R-:W-:Y:S05]  /*28510*/  BRA `(.L_x_2254) ;  /* 0xffffffb400e07947 */ /* 0x000fea000383ffff */
.L_x_2157:
[----:B------:R-:W-:Y:S02]  /*28520*/  IMAD.MOV.U32 R13, RZ, RZ, R3 ;  /* 0x000000ffff0d7224 */ /* 0x000fe400078e0003 */
[----:B------:R-:W-:Y:S02]  /*28530*/  IMAD.MOV.U32 R12, RZ, RZ, RZ ;  /* 0x000000ffff0c7224 */ /* 0x000fe400078e00ff */
[----:B------:R-:W-:Y:S02]  /*28540*/  IMAD.MOV.U32 R11, RZ, RZ, 0x181f ;  /* 0x0000181fff0b7424 */ /* 0x000fe400078e00ff */
[----:B------:R-:W-:Y:S02]  /*28550*/  IMAD.MOV.U32 R15, RZ, RZ, -0x1 ;  /* 0xffffffffff0f7424 */ /* 0x000fe400078e00ff */
[----:B------:R-:W-:-:S07]  /*28560*/  VIADD R10, R10, UR40 ;  /* 0x000000280a0a7c36 */ /* 0x000fce0008000000 */
[----:B-----5:R-:W-:Y:S05]  /*28570*/  WARPSYNC.COLLECTIVE R15, `(.L_x_2255) ;  /* 0x000000000f087348 */ /* 0x020fea0003c00000 */
[----:B------:R0:W1:Y:S02]  /*28580*/  SHFL.IDX P6, R14, R13, R12, R11 ;  /* 0x0000000c0d0e7389 */ /* 0x00006400000c000b */
[----:B01---5:R-:W-:Y:S01]  /*28590*/  ENDCOLLECTIVE ;  /* 0x000000000000791b */ /* 0x023fe20003800000 */
.L_x_2255:
[----:B------:R0:W-:Y:S01]  /*285a0*/  STL [R1+0x480], R10 ;  /* 0x0004800a01007387 */ /* 0x0001e20000100800 */
[----:B------:R-:W-:Y:S02]  /*285b0*/  IMAD.MOV.U32 R13, RZ, RZ, R0 ;  /* 0x000000ffff0d7224 */ /* 0x000fe400078e0000 */
[----:B------:R-:W-:-:S07]  /*285c0*/  IMAD.MOV.U32 R4, RZ, RZ, R14 ;  /* 0x000000ffff047224 */ /* 0x000fce00078e000e */
[----:B0-----:R-:W-:Y:S05]  /*285d0*/  WARPSYNC.COLLECTIVE R15, `(.L_x_2256) ;  /* 0x000000000f087348 */ /* 0x001fea0003c00000 */
[----:B------:R1:W2:Y:S02]  /*285e0*/  SHFL.IDX P6, R14, R13, R12, R11 ;  /* 0x0000000c0d0e7389 */ /* 0x0002a400000c000b */
[----:B012---:R-:W-:Y:S01]  /*285f0*/  ENDCOLLECTIVE ;  /* 0x000000000000791b */ /* 0x007fe20003800000 */
.L_x_2256:
        /* <DEDUP_REMOVED lines=9> */
.L_x_2257:
        /* <DEDUP_REMOVED lines=10> */
.L_x_2258:
[----:B------:R-:W-:Y:S01]  /*28730*/  @!PT LDS RZ, [RZ] ;  /* 0x00000000fffff984 */ /* 0x000fe20000000800 */
[----:B------:R-:W-:Y:S01]  /*28740*/  @!PT LDS RZ, [RZ] ;  /* 0x00000000fffff984 */ /* 0x000fe20000000800 */
[----:B------:R-:W-:Y:S01]  /*28750*/  @!PT LDS RZ, [RZ] ;  /* 0x00000000fffff984 */ /* 0x000fe20000000800 */
[----:B------:R0:W-:Y:S01]  /*28760*/  @!P1 LDGSTS.E.BYPASS.LTC128B.128 [R8+0x18400], desc[UR48][R4.64], !P0 ;  /* 0x1840000004089fae */ /* 0x0001e2000c101d70 */
[----:B------:R-:W-:Y:S02]  /*28770*/  IMAD.MOV.U32 R13, RZ, RZ, R3 ;  /* 0x000000ffff0d7224 */ /* 0x000fe400078e0003 */
[----:B0-----:R-:W-:Y:S02]  /*28780*/  VIADD R5, R10, 0x10 ;  /* 0x000000100a057836 */ /* 0x001fe40000000000 */
[----:B------:R-:W-:-:S03]  /*28790*/  IMAD.MOV.U32 R12, RZ, RZ, 0x2 ;  /* 0x00000002ff0c7424 */ /* 0x000fc600078e00ff */
[----:B------:R-:W-:Y:S01]  /*287a0*/  ISETP.GE.AND P1, PT, R5, R2, PT ;  /* 0x000000020500720c */ /* 0x000fe20003f26270 */
[----:B------:R0:W-:Y:S01]  /*287b0*/  STL [R1+0x490], R5 ;  /* 0x0004900501007387 */ /* 0x0001e20000100800 */
[----:B------:R-:W-:-:S11]  /*287c0*/  IMAD.MOV.U32 R6, RZ, RZ, R14 ;  /* 0x000000ffff067224 */ /* 0x000fd600078e000e */
[----:B0-----:R-:W-:Y:S05]  /*287d0*/  WARPSYNC.COLLECTIVE R15, `(.L_x_2259) ;  /* 0x000000000f087348 */ /* 0x001fea0003c00000 */
[----:B------:R1:W2:Y:S02]  /*287e0*/  SHFL.IDX P6, R14, R13, R12, R11 ;  /* 0x0000000c0d0e7389 */ /* 0x0002a400000c000b */
[----:B012---:R-:W-:Y:S01]  /*287f0*/  ENDCOLLECTIVE ;  /* 0x000000000000791b */ /* 0x007fe20003800000 */
.L_x_2259:
[----:B------:R-:W-:Y:S01]  /*28800*/  @!P1 LEA R4, P2, R9, R6, 0x1 ;  /* 0x0000000609049211 */ /* 0x000fe200078408ff */
[----:B------:R-:W-:-:S04]  /*28810*/  VIADD R6, R10, 0x20 ;  /* 0x000000200a067836 */ /* 0x000fc80000000000 */
[----:B------:R-:W-:Y:S01]  /*28820*/  @!P1 IMAD.X R5, RZ, RZ, R7, P2 ;  /* 0x000000ffff059224 */ /* 0x000fe200010e0607 */
[----:B------:R0:W-:Y:S01]  /*28830*/  STL [R1+0x494], R6 ;  /* 0x0004940601007387 */ /* 0x0001e20000100800 */
[----:B------:R-:W-:Y:S02]  /*28840*/  IMAD.MOV.U32 R13, RZ, RZ, R0 ;  /* 0x000000ffff0d7224 */ /* 0x000fe400078e0000 */
[----:B------:R-:W-:Y:S01]  /*28850*/  VIADD R7, R10, 0x30 ;  /* 0x000000300a077836 */ /* 0x000fe20000000000 */
[----:B------:R-:W-:Y:S01]  /*28860*/  @!PT LDS RZ, [RZ] ;  /* 0x00000000fffff984 */ /* 0x000fe20000000800 */
[----:B------:R-:W-:Y:S01]  /*28870*/  @!PT LDS RZ, [RZ] ;  /* 0x00000000fffff984 */ /* 0x000fe20000000800 */
[----:B------:R-:W-:Y:S01]  /*28880*/  @!PT LDS RZ, [RZ] ;  /* 0x00000000fffff984 */ /* 0x000fe20000000800 */
[----:B------:R1:W-:Y:S01]  /*28890*/  @!P1 LDGSTS.E.BYPASS.LTC128B.128 [R8+0x18c00], desc[UR48][R4.64], !P0 ;  /* 0x18c0000004089fae */ /* 0x0003e2000c101d70 */
[----:B------:R-:W-:-:S03]  /*288a0*/  ISETP.GE.AND P1, PT, R6, R2, PT ;  /* 0x000000020600720c */ /* 0x000fc60003f26270 */
[----:B------:R0:W-:Y:S01]  /*288b0*/  STL [R1+0x498], R7 ;  /* 0x0004980701007387 */ /* 0x0001e20000100800 */
[----:B-1----:R-:W-:-:S09]  /*288c0*/  IMAD.MOV.U32 R4, RZ, RZ, R14 ;  /* 0x000000ffff047224 */ /* 0x002fd200078e000e */
[----:B0-----:R-:W-:Y:S05]  /*288d0*/  WARPSYNC.COLLECTIVE R15, `(.L_x_2260) ;  /* 0x000000000f087348 */ /* 0x001fea0003c00000 */
[----:B------:R1:W2:Y:S02]  /*288e0*/  SHFL.IDX P6, R14, R13, R12, R11 ;  /* 0x0000000c0d0e7389 */ /* 0x0002a400000c000b */
[----:B012---:R-:W-:Y:S01]  /*288f0*/  ENDCOLLECTIVE ;  /* 0x000000000000791b */ /* 0x007fe20003800000 */
.L_x_2260:
[----:B------:R-:W-:Y:S02]  /*28900*/  IMAD.MOV.U32 R13, RZ, RZ, R3 ;  /* 0x000000ffff0d7224 */ /* 0x000fe400078e0003 */
[----:B------:R-:W-:Y:S02]  /*28910*/  IMAD.MOV.U32 R12, RZ, RZ, 0x3 ;  /* 0x00000003ff0c7424 */ /* 0x000fe400078e00ff */
[----:B------:R-:W-:-:S07]  /*28920*/  IMAD.MOV.U32 R5, RZ, RZ, R14 ;  /* 0x000000ffff057224 */ /* 0x000fce00078e000e */
[----:B------:R-:W-:Y:S05]  /*28930*/  WARPSYNC.COLLECTIVE R15, `(.L_x_2261) ;  /* 0x000000000f087348 */ /* 0x000fea0003c00000 */
[----:B------:R0:W1:Y:S02]  /*28940*/  SHFL.IDX P6, R14, R13, R12, R11 ;  /* 0x0000000c0d0e7389 */ /* 0x00006400000c000b */
[----:B01----:R-:W-:Y:S01]  /*28950*/  ENDCOLLECTIVE ;  /* 0x000000000000791b */ /* 0x003fe20003800000 */
.L_x_2261:
        /* <DEDUP_REMOVED lines=10> */
.L_x_2262:
        /* <DEDUP_REMOVED lines=13> */
.L_x_2263:
        /* <DEDUP_REMOVED lines=10> */
.L_x_2264:
        /* <DEDUP_REMOVED lines=13> */
.L_x_2265:
        /* <DEDUP_REMOVED lines=10> */
.L_x_2266:
        /* <DEDUP_REMOVED lines=13> */
.L_x_2267:
        /* <DEDUP_REMOVED lines=10> */
.L_x_2268:
        /* <DEDUP_REMOVED lines=11> */
.L_x_2269:
        /* <DEDUP_REMOVED lines=10> */
.L_x_2270:
[----:B------:R-:W-:Y:S01]  /*28fa0*/  @!PT LDS RZ, [RZ] ;  /* 0x00000000fffff984 */ /* 0x000fe20000000800 */
[----:B------:R-:W-:Y:S01]  /*28fb0*/  @!PT LDS RZ, [RZ] ;  /* 0x00000000fffff984 */ /* 0x000fe20000000800 */
[----:B------:R-:W-:Y:S01]  /*28fc0*/  @!PT LDS RZ, [RZ] ;  /* 0x00000000fffff984 */ /* 0x000fe20000000800 */
[----:B------:R0:W-:Y:S01]  /*28fd0*/  @!P1 LDGSTS.E.BYPASS.LTC128B.128 [R8+0x1b400], desc[UR48][R4.64], !P0 ;  /* 0x1b40000004089fae */ /* 0x0001e2000c101d70 */
[----:B------:R-:W-:Y:S01]  /*28fe0*/  IMAD.MOV.U32 R0, RZ, RZ, R14 ;  /* 0x000000ffff007224 */ /* 0x000fe200078e000e */
[----:B------:R-:W-:Y:S06]  /*28ff0*/  BRA `(.L_x_2271) ;  /* 0xffffffb800247947 */ /* 0x000fec000383ffff */
.L_x_2161:
        /* <DEDUP_REMOVED lines=8> */
.L_x_2273:
[----:B------:R-:W-:Y:S05]  /*29080*/  BSYNC B0 ;  /* 0x0000000000007941 */ /* 0x000fea0003800000 */
.L_x_2272:
[----:B------:R-:W-:Y:S01]  /*29090*/  IMAD.MOV.U32 R13, RZ, RZ, R5 ;  /* 0x000000ffff0d7224 */ /* 0x000fe200078e0005 */
[----:B------:R0:W5:Y:S01]  /*290a0*/  LDL.LU R10, [R1+0x47c] ;  /* 0x00047c00010a7983 */ /* 0x0001620000300800 */
[----:B------:R-:W-:Y:S02]  /*290b0*/  IMAD.MOV.U32 R12, RZ, RZ, RZ ;  /* 0x000000ffff0c7224 */ /* 0x000fe400078e00ff */
[----:B------:R-:W-:Y:S01]  /*290c0*/  IMAD.MOV.U32 R11, RZ, RZ, 0x181f ;  /* 0x0000181fff0b7424 */ /* 0x000fe200078e00ff */
[----:B------:R0:W5:Y:S01]  /*290d0*/  LDL.LU R7, [R1+0x498] ;  /* 0x0004980001077983 */ /* 0x0001620000300800 */
[----:B------:R-:W-:Y:S02]  /*290e0*/  IMAD.MOV.U32 R15, RZ, RZ, -0x1 ;  /* 0xffffffffff0f7424 */ /* 0x000fe400078e00ff */
[----:B------:R-:W-:Y:S01]  /*290f0*/  IMAD.MOV.U32 R2, RZ, RZ, R14 ;  /* 0x000000ffff027224 */ /* 0x000fe200078e000e */
[----:B------:R0:W5:Y:S06]  /*29100*/  LDL.LU R6, [R1+0x4a4] ;  /* 0x0004a40001067983 */ /* 0x00016c0000300800 */
[----:B0----5:R-:W-:Y:S05]  /*29110*/  WARPSYNC.COLLECTIVE R15, `(.L_x_2274) ;  /* 0x000000000f087348 */ /* 0x021fea0003c00000 */
[----:B------:R1:W2:Y:S02]  /*29120*/  SHFL.IDX P6, R14, R13, R12, R11 ;  /* 0x0000000c0d0e7389 */ /* 0x0002a400000c000b */
[----:B012--5:R-:W-:Y:S01]  /*29130*/  ENDCOLLECTIVE ;  /* 0x000000000000791b */ /* 0x027fe20003800000 */
.L_x_2274:
[----:B------:R-:W-:Y:S01]  /*29140*/  ULDC UR4, c[0x0][0x288] ;  /* 0x0000a20000047ab9 */ /* 0x000fe20000000800 */
[----:B------:R-:W2:Y:S04]  /*29150*/  LDL.LU R13, [R1+0x490] ;  /* 0x00049000010d7983 */ /* 0x000ea80000300800 */
[----:B------:R-:W3:Y:S04]  /*29160*/  LDL.LU R12, [R1+0x494] ;  /* 0x00049400010c7983 */ /* 0x000ee80000300800 */
[----:B------:R-:W4:Y:S01]  /*29170*/  LDL.LU R11, [R1+0x49c] ;  /* 0x00049c00010b7983 */ /* 0x000f220000300800 */
[----:B------:R-:W-:-:S03]  /*29180*/  IMAD.MOV.U32 R3, RZ, RZ, R14 ;  /* 0x000000ffff037224 */ /* 0x000fc600078e000e */
[----:B------:R-:W4:Y:S04]  /*29190*/  LDL.LU R15, [R1+0x4a0] ;  /* 0x0004a000010f7983 */ /* 0x000f280000300800 */
[----:B------:R-:W4:Y:S01]  /*291a0*/  LDL.LU R14, [R1+0x480] ;  /* 0x00048000010e7983 */ /* 0x000f220000300800 */
[----:B------:R-:W-:Y:S01]  /*291b0*/  IMAD R0, R8, UR4, RZ ;  /* 0x0000000408007c24 */ /* 0x000fe2000f8e02ff */
[----:B------:R-:W-:-:S04]  /*291c0*/  LOP3.LUT R10, R10, 0xffffffbf, RZ, 0xc0, !PT ;  /* 0xffffffbf0a0a7812 */ /* 0x000fc800078ec0ff */
[----:B--2---:R-:W-:-:S13]  /*291d0*/  ISETP.GE.AND P6, PT, R13, R0, PT ;  /* 0x000000000d00720c */ /* 0x004fda0003fc6270 */
[----:B------:R-:W-:Y:S02]  /*291e0*/  @P6 LOP3.LUT R10, R10, 0x40, RZ, 0xfc, !PT ;  /* 0x000000400a0a6812 */ /* 0x000fe400078efcff */
[-C--:B------:R-:W-:Y:S02]  /*291f0*/  ISETP.GE.AND P6, PT, R7, R0.reuse, PT ;  /* 0x000000000700720c */ /* 0x080fe40003fc6270 */
[----:B------:R0:W5:Y:S01]  /*29200*/  LDL R7, [R1+0x470] ;  /* 0x0004700001077983 */ /* 0x0001620000100800 */
[----:B---3--:R-:W-:Y:S02]  /*29210*/  ISETP.GE.AND P5, PT, R12, R0, PT ;  /* 0x000000000c00720c */ /* 0x008fe40003fa6270 */
[----:B------:R-:W-:-:S11]  /*29220*/  LOP3.LUT R10, R10, 0xffffffdf, RZ, 0xc0, !PT ;  /* 0xffffffdf0a0a7812 */ /* 0x000fd600078ec0ff */
[----:B------:R-:W-:Y:S02]  /*29230*/  @P5 LOP3.LUT R10, R10, 0x20, RZ, 0xfc, !PT ;  /* 0x000000200a0a5812 */ /* 0x000fe400078efcff */
[----:B----4-:R-:W-:Y:S02]  /*29240*/  ISETP.GE.AND P5, PT, R11, R0, PT ;  /* 0x000000000b00720c */ /* 0x010fe40003fa6270 */
[----:B------:R-:W-:-:S04]  /*29250*/  LOP3.LUT R10, R10, 0xffffffef, RZ, 0xc0, !PT ;  /* 0xffffffef0a0a7812 */ /* 0x000fc800078ec0ff */
[----:B------:R-:W-:-:S04]  /*29260*/  @P6 LOP3.LUT R10, R10, 0x10, RZ, 0xfc, !PT ;  /* 0x000000100a0a6812 */ /* 0x000fc800078efcff */
[----:B------:R-:W-:Y:S02]  /*29270*/  LOP3.LUT R10, R10, 0xfffffff7, RZ, 0xc0, !PT ;  /* 0xfffffff70a0a7812 */ /* 0x000fe400078ec0ff */
[-C--:B------:R-:W-:Y:S02]  /*29280*/  ISETP.GE.AND P6, PT, R15, R0.reuse, PT ;  /* 0x000000000f00720c */ /* 0x080fe40003fc6270 */
[----:B------:R-:W-:Y:S02]  /*29290*/  ISETP.GE.AND P4, PT, R14, R0, PT ;  /* 0x000000000e00720c */ /* 0x000fe40003f86270 */
[----:B------:R-:W-:-:S04]  /*292a0*/  @P5 LOP3.LUT R10, R10, 0x8, RZ, 0xfc, !PT ;  /* 0x000000080a0a5812 */ /* 0x000fc800078efcff */
[----:B------:R-:W-:-:S04]  /*292b0*/  LOP3.LUT R10, R10, 0xffdfffff, RZ, 0xc0, !PT ;  /* 0xffdfffff0a0a7812 */ /* 0x000fc800078ec0ff */
[----:B------:R-:W-:-:S04]  /*292c0*/  LOP3.LUT R10, R10, 0xfffffffb, RZ, 0xc0, !PT ;  /* 0xfffffffb0a0a7812 */ /* 0x000fc800078ec0ff */
[----:B------:R-:W-:Y:S02]  /*292d0*/  @P6 LOP3.LUT R10, R10, 0x4, RZ, 0xfc, !PT ;  /* 0x000000040a0a6812 */ /* 0x000fe400078efcff */
[----:B------:R-:W-:Y:S01]  /*292e0*/  @!P4 LEA R3, P6, R9, R3, 0x1 ;  /* 0x000000030903c211 */ /* 0x000fe200078c08ff */
[----:B------:R-:W-:Y:S02]  /*292f0*/  IMAD.MOV.U32 R13, RZ, RZ, R4 ;  /* 0x000000ffff0d7224 */ /* 0x000fe400078e0004 */
[----:B------:R-:W-:Y:S02]  /*29300*/  IMAD.MOV.U32 R12, RZ, RZ, 0x1 ;  /* 0x00000001ff0c7424 */ /* 0x000fe400078e00ff */
[----:B------:R-:W-:Y:S02]  /*29310*/  IMAD.MOV.U32 R11, RZ, RZ, 0x181f ;  /* 0x0000181fff0b7424 */ /* 0x000fe400078e00ff */
[----:B------:R-:W-:Y:S02]  /*29320*/  IMAD.MOV.U32 R15, RZ, RZ, -0x1 ;  /* 0xffffffffff0f7424 */ /* 0x000fe400078e00ff */
[----:B0-----:R-:W-:-:S07]  /*29330*/  @!P4 IMAD.X R2, RZ, RZ, R2, P6 ;  /* 0x000000ffff02c224 */ /* 0x001fce00030e0602 */
[----:B-----5:R-:W-:Y:S05]  /*29340*/  WARPSYNC.COLLECTIVE R15, `(.L_x_2275) ;  /* 0x000000000f087348 */ /* 0x020fea0003c00000 */
[----:B------:R0:W1:Y:S02]  /*29350*/  SHFL.IDX P6, R14, R13, R12, R11 ;  /* 0x0000000c0d0e7389 */ /* 0x00006400000c000b */
[----:B01---5:R-:W-:Y:S01]  /*29360*/  ENDCOLLECTIVE ;  /* 0x000000000000791b */ /* 0x023fe20003800000 */
.L_x_2275:
[----:B------:R-:W-:Y:S02]  /*29370*/  ISETP.GE.AND P5, PT, R6, R0, PT ;  /* 0x000000000600720c */ /* 0x000fe40003fa6270 */
[----:B------:R-:W-:Y:S01]  /*29380*/  @!P4 LOP3.LUT R3, R3, R2, RZ, 0x3c, !PT ;  /* 0x000000020303c212 */ /* 0x000fe200078e3cff */
[----:B------:R-:W-:-:S03]  /*29390*/  IMAD.MOV.U32 R13, RZ, RZ, R5 ;  /* 0x000000ffff0d7224 */ /* 0x000fc600078e0005 */
[----:B------:R-:W-:Y:S01]  /*293a0*/  @!P4 LOP3.LUT R2, R3, R2, RZ, 0x3c, !PT ;  /* 0x000000020302c212 */ /* 0x000fe200078e3cff */
[----:B------:R-:W-:-:S07]  /*293b0*/  IMAD.MOV.U32 R6, RZ, RZ, R14 ;  /* 0x000000ffff067224 */ /* 0x000fce00078e000e */
[----:B------:R-:W-:Y:S05]  /*293c0*/  WARPSYNC.COLLECTIVE R15, `(.L_x_2276) ;  /* 0x000000000f087348 */ /* 0x000fea0003c00000 */
[----:B------:R0:W1:Y:S02]  /*293d0*/  SHFL.IDX P6, R14, R13, R12, R11 ;  /* 0x0000000c0d0e7389 */ /* 0x00006400000c000b */
[----:B01----:R-:W-:Y:S01]  /*293e0*/  ENDCOLLECTIVE ;  /* 0x000000000000791b */ /* 0x003fe20003800000 */
.L_x_2276:
[----:B------:R-:W-:Y:S02]  /*293f0*/  @!P4 LOP3.LUT R3, R3, R2, RZ, 0x3c, !PT ;  /* 0x000000020303c212 */ /* 0x000fe400078e3cff */
[----:B------:R-:W-:Y:S01]  /*29400*/  @P5 LOP3.LUT R10, R10, 0x200000, RZ, 0xfc, !PT ;  /* 0x002000000a0a5812 */ /* 0x000fe200078efcff */
[----:B------:R-:W-:Y:S02]  /*29410*/  IMAD.MOV.U32 R13, RZ, RZ, R4 ;  /* 0x000000ffff0d7224 */ /* 0x000fe400078e0004 */
[----:B------:R-:W-:Y:S01]  /*29420*/  IMAD.MOV.U32 R12, RZ, RZ, 0x2 ;  /* 0x00000002ff0c7424 */ /* 0x000fe200078e00ff */
[C---:B------:R-:W-:Y:S01]  /*29430*/  LOP3.LUT P5, RZ, R10.reuse, 0x20, RZ, 0xc0, !PT ;  /* 0x000000200aff7812 */ /* 0x040fe200078ac0ff */
        /* <DEDUP_REMOVED lines=8> */
[----:B0-----:R-:W-:-:S12]  /*294c0*/  IMAD.MOV.U32 R2, RZ, RZ, R14 ;  /* 0x000000ffff027224 */ /* 0x001fd800078e000e */
[----:B------:R-:W-:-:S05]  /*294d0*/  @!P4 LEA R2, P6, R9, R2, 0x1 ;  /* 0x000000020902c211 */ /* 0x000fca00078c08ff */
[----:B------:R-:W-:-:S05]  /*294e0*/  @!P4 IMAD.X R3, RZ, RZ, R6, P6 ;  /* 0x000000ffff03c224 */ /* 0x000fca00030e0606 */
[----:B------:R0:W-:Y:S03]  /*294f0*/  @!P4 LDGSTS.E.BYPASS.LTC128B.128 [R7+0x22c00], desc[UR48][R2.64], !P0 ;  /* 0x22c000000207cfae */ /* 0x0001e6000c101d70 */
[----:B0-----:R-:W-:Y:S05]  /*29500*/  WARPSYNC.COLLECTIVE R15, `(.L_x_2277) ;  /* 0x000000000f087348 */ /* 0x001fea0003c00000 */
[----:B------:R1:W2:Y:S02]  /*29510*/  SHFL.IDX P6, R14, R13, R12, R11 ;  /* 0x0000000c0d0e7389 */ /* 0x0002a400000c000b */
[----:B012---:R-:W-:Y:S01]  /*29520*/  ENDCOLLECTIVE ;  /* 0x000000000000791b */ /* 0x007fe20003800000 */
.L_x_2277:
        /* <DEDUP_REMOVED lines=11> */
.L_x_2278:
[----:B------:R-:W-:-:S05]  /*295e0*/  IMAD.MOV.U32 R2, RZ, RZ, R14 ;  /* 0x000000ffff027224 */ /* 0x000fca00078e000e */
[----:B------:R-:W-:Y:S01]  /*295f0*/  @!P5 LEA R2, P6, R9, R2, 0x1 ;  /* 0x000000020902d211 */ /* 0x000fe200078c08ff */
[----:B------:R-:W-:Y:S02]  /*29600*/  IMAD.MOV.U32 R13, RZ, RZ, R4 ;  /* 0x000000ffff0d7224 */ /* 0x000fe400078e0004 */
[----:B------:R-:W-:Y:S02]  /*29610*/  IMAD.MOV.U32 R12, RZ, RZ, 0x3 ;  /* 0x00000003ff0c7424 */ /* 0x000fe400078e00ff */
[----:B------:R-:W-:Y:S01]  /*29620*/  @!P5 IMAD.X R3, RZ, RZ, R6, P6 ;  /* 0x000000ffff03d224 */ /* 0x000fe200030e0606 */
[----:B------:R-:W-:-:S04]  /*29630*/  LOP3.LUT P4, RZ, R10, 0x10, RZ, 0xc0, !PT ;  /* 0x000000100aff7812 */ /* 0x000fc8000788c0ff */
[----:B------:R-:W-:Y:S01]  /*29640*/  @!PT LDS RZ, [RZ] ;  /* 0x00000000fffff984 */ /* 0x000fe20000000800 */
[----:B------:R-:W-:Y:S01]  /*29650*/  @!PT LDS RZ, [RZ] ;  /* 0x00000000fffff984 */ /* 0x000fe20000000800 */
[----:B------:R-:W-:Y:S01]  /*29660*/  @!PT LDS RZ, [RZ] ;  /* 0x00000000fffff984 */ /* 0x000fe20000000800 */
[----:B------:R0:W-:Y:S09]  /*29670*/  @!P5 LDGSTS.E.BYPASS.LTC128B.128 [R7+0x23400], desc[UR48][R2.64], !P0 ;  /* 0x234000000207dfae */ /* 0x0001f2000c101d70 */
[----:B0-----:R-:W-:Y:S05]  /*29680*/  WARPSYNC.COLLECTIVE R15, `(.L_x_2279) ;  /* 0x000000000f087348 */ /* 0x001fea0003c00000 */
[----:B------:R1:W2:Y:S02]  /*29690*/  SHFL.IDX P6, R14, R13, R12, R11 ;  /* 0x0000000c0d0e7389 */ /* 0x0002a400000c000b */
[----:B012---:R-:W-:Y:S01]  /*296a0*/  ENDCOLLECTIVE ;  /* 0x000000000000791b */ /* 0x007fe20003800000 */
.L_x_2279:
        /* <DEDUP_REMOVED lines=11> */
.L_x_2280:
        /* <DEDUP_REMOVED lines=13> */
.L_x_2281:
        /* <DEDUP_REMOVED lines=11> */
.L_x_2282:
[----:B------:R-:W-:-:S05]  /*298e0*/  IMAD.MOV.U32 R2, RZ, RZ, R14 ;  /* 0x000000ffff027224 */ /* 0x000fca00078e000e */
[----:B------:R-:W-:-:S05]  /*298f0*/  @!P5 LEA R2, P6, R9, R2, 0x1 ;  /* 0x000000020902d211 */ /* 0x000fca00078c08ff */
[----:B------:R-:W-:Y:S01]  /*29900*/  @!P5 IMAD.X R3, RZ, RZ, R6, P6 ;  /* 0x000000ffff03d224 */ /* 0x000fe200030e0606 */
[----:B------:R-:W-:Y:S01]  /*29910*/  LOP3.LUT P6, RZ, R10, 0x8, RZ, 0xc0, !PT ;  /* 0x000000080aff7812 */ /* 0x000fe200078cc0ff */
[----:B------:R-:W-:Y:S02]  /*29920*/  IMAD.MOV.U32 R13, RZ, RZ, R4 ;  /* 0x000000ffff0d7224 */ /* 0x000fe400078e0004 */
[----:B------:R-:W-:-:S10]  /*29930*/  IMAD.MOV.U32 R12, RZ, RZ, 0x5 ;  /* 0x00000005ff0c7424 */ /* 0x000fd400078e00ff */
        /* <DEDUP_REMOVED lines=10> */
.L_x_2283:
[----:B------:R-:W-:Y:S02]  /*299e0*/  IMAD.MOV.U32 R13, RZ, RZ, R5 ;  /* 0x000000ffff0d7224 */ /* 0x000fe400078e0005 */
[----:B------:R-:W-:-:S07]  /*299f0*/  IMAD.MOV.U32 R6, RZ, RZ, R14 ;  /* 0x000000ffff067224 */ /* 0x000fce00078e000e */
[----:B------:R-:W-:Y:S05]  /*29a00*/  WARPSYNC.COLLECTIVE R15, `(.L_x_2284) ;  /* 0x000000000f087348 */ /* 0x000fea0003c00000 */
[----:B------:R0:W1:Y:S02]  /*29a10*/  SHFL.IDX P6, R14, R13, R12, R11 ;  /* 0x0000000c0d0e7389 */ /* 0x00006400000c000b */
[----:B01----:R-:W-:Y:S01]  /*29a20*/  ENDCOLLECTIVE ;  /* 0x000000000000791b */ /* 0x003fe20003800000 */
.L_x_2284:
[----:B------:R-:W-:Y:S01]  /*29a30*/  LOP3.LUT P4, RZ, R10, 0x4, RZ, 0xc0, !PT ;  /* 0x000000040aff7812 */ /* 0x000fe2000788c0ff */
[----:B------:R-:W-:-:S12]  /*29a40*/  IMAD.MOV.U32 R2, RZ, RZ, R14 ;  /* 0x000000ffff027224 */ /* 0x000fd800078e000e */
        /* <DEDUP_REMOVED lines=12> */
.L_x_2285:
        /* <DEDUP_REMOVED lines=11> */
.L_x_2286:
[----:B------:R-:W-:-:S05]  /*29bc0*/  IMAD.MOV.U32 R2, RZ, RZ, R14 ;  /* 0x000000ffff027224 */ /* 0x000fca00078e000e */
[----:B------:R-:W-:Y:S01]  /*29bd0*/  @!P5 LEA R2, P6, R9, R2, 0x1 ;  /* 0x000000020902d211 */ /* 0x000fe200078c08ff */
[----:B------:R-:W-:Y:S02]  /*29be0*/  IMAD.MOV.U32 R13, RZ, RZ, R4 ;  /* 0x000000ffff0d7224 */ /* 0x000fe400078e0004 */
[----:B------:R-:W-:Y:S02]  /*29bf0*/  IMAD.MOV.U32 R12, RZ, RZ, 0x7 ;  /* 0x00000007ff0c7424 */ /* 0x000fe400078e00ff */
[----:B------:R-:W-:Y:S01]  /*29c00*/  @!P5 IMAD.X R3, RZ, RZ, R6, P6 ;  /* 0x000000ffff03d224 */ /* 0x000fe200030e0606 */
[----:B------:R0:W-:Y:S04]  /*29c10*/  STL [R1+0x47c], R10 ;  /* 0x00047c0a01007387 */ /* 0x0001e80000100800 */
[----:B------:R-:W-:Y:S01]  /*29c20*/  @!PT LDS RZ, [RZ] ;  /* 0x00000000fffff984 */ /* 0x000fe20000000800 */
[----:B------:R-:W-:Y:S01]  /*29c30*/  @!PT LDS RZ, [RZ] ;  /* 0x00000000fffff984 */ /* 0x000fe20000000800 */
[----:B------:R-:W-:Y:S01]  /*29c40*/  @!PT LDS RZ, [RZ] ;  /* 0x00000000fffff984 */ /* 0x000fe20000000800 */
[----:B------:R0:W-:Y:S03]  /*29c50*/  @!P5 LDGSTS.E.BYPASS.LTC128B.128 [R7+0x25400], desc[UR48][R2.64], !P0 ;  /* 0x254000000207dfae */ /* 0x0001e6000c101d70 */
[----:B0-----:R-:W-:Y:S05]  /*29c60*/  WARPSYNC.COLLECTIVE R15, `(.L_x_2287) ;  /* 0x000000000f087348 */ /* 0x001fea0003c00000 */
[----:B------:R1:W2:Y:S02]  /*29c70*/  SHFL.IDX P6, R14, R13, R12, R11 ;  /* 0x0000000c0d0e7389 */ /* 0x0002a400000c000b */
[----:B012---:R-:W-:Y:S01]  /*29c80*/  ENDCOLLECTIVE ;  /* 0x000000000000791b */ /* 0x007fe20003800000 */
.L_x_2287:
        /* <DEDUP_REMOVED lines=11> */
.L_x_2288:
[----:B------:R-:W-:Y:S01]  /*29d40*/  IMAD.MOV.U32 R2, RZ, RZ, R14 ;  /* 0x000000ffff027224 */ /* 0x000fe200078e000e */
[----:B------:R-:W-:Y:S06]  /*29d50*/  BRA `(.L_x_2289) ;  /* 0xffffffb4009c7947 */ /* 0x000fec000383ffff */
.L_x_2166:
[----:B0-----:R0:W3:Y:S02]  /*29d60*/  SYNCS.PHASECHK.TRANS64.TRYWAIT P0, [R17+URZ+0x32420], R0 ;  /* 0x03242000110075a7 */ /* 0x0010e4000800017f */
[----:B---3--:R-:W-:Y:S05]  /*29d70*/  @!P0 NANOSLEEP.SYNCS 0x989680 ;  /* 0x009896800000895d */ /* 0x008fea0003900000 */
[----:B------:R-:W3:Y:S02]  /*29d80*/  @!P0 SYNCS.PHASECHK.TRANS64 P0, [R17+URZ+0x32420], R0 ;  /* 0x03242000110085a7 */ /* 0x000ee4000800007f */
[----:B---3--:R-:W-:Y:S05]  /*29d90*/  @!P0 BRA `(.L_x_2166) ;  /* 0xfffffffc00f08947 */ /* 0x008fea000383ffff */
[----:B------:R-:W-:Y:S05]  /*29da0*/  BRA `(.L_x_2290) ;  /* 0xffffffb800147947 */ /* 0x000fea000383ffff */
.L_x_2170:
[----:B0-----:R0:W1:Y:S02]  /*29db0*/  SYNCS.PHASECHK.TRANS64.TRYWAIT P0, [R2+URZ+0x32460], R0 ;  /* 0x03246000020075a7 */ /* 0x001064000800017f */
[----:B-1----:R-:W-:Y:S05]  /*29dc0*/  @!P0 NANOSLEEP.SYNCS 0x989680 ;  /* 0x009896800000895d */ /* 0x002fea0003900000 */
[----:B------:R-:W1:Y:S02]  /*29dd0*/  @!P0 SYNCS.PHASECHK.TRANS64 P0, [R2+URZ+0x32460], R0 ;  /* 0x03246000020085a7 */ /* 0x000e64000800007f */
[----:B-1----:R-:W-:Y:S05]  /*29de0*/  @!P0 BRA `(.L_x_2170) ;  /* 0xfffffffc00f08947 */ /* 0x002fea000383ffff */
[----:B------:R-:W-:Y:S05]  /*29df0*/  BRA `(.L_x_2291) ;  /* 0xffffffb800387947 */ /* 0x000fea000383ffff */
.L_x_2183:
[----:B0-----:R0:W1:Y:S02]  /*29e00*/  SYNCS.PHASECHK.TRANS64.TRYWAIT P0, [R3+URZ+0x32440], R2 ;  /* 0x03244002030075a7 */ /* 0x001064000800017f */
[----:B-1----:R-:W-:Y:S05]  /*29e10*/  @!P0 NANOSLEEP.SYNCS 0x989680 ;  /* 0x009896800000895d */ /* 0x002fea0003900000 */
[----:B------:R-:W1:Y:S02]  /*29e20*/  @!P0 SYNCS.PHASECHK.TRANS64 P0, [R3+URZ+0x32440], R2 ;  /* 0x03244002030085a7 */ /* 0x000e64000800007f */
[----:B-1----:R-:W-:Y:S05]  /*29e30*/  @!P0 BRA `(.L_x_2183) ;  /* 0xfffffffc00f08947 */ /* 0x002fea000383ffff */
[----:B------:R-:W-:Y:S05]  /*29e40*/  BRA `(.L_x_2292) ;  /* 0xffffffc0002c7947 */ /* 0x000fea000383ffff */
.L_x_2188:
[----:B-1----:R1:W2:Y:S02]  /*29e50*/  SYNCS.PHASECHK.TRANS64.TRYWAIT P0, [R3+URZ+0x32460], R2 ;  /* 0x03246002030075a7 */ /* 0x0022a4000800017f */
[----:B--2---:R-:W-:Y:S05]  /*29e60*/  @!P0 NANOSLEEP.SYNCS 0x989680 ;  /* 0x009896800000895d */ /* 0x004fea0003900000 */
[----:B------:R-:W2:Y:S02]  /*29e70*/  @!P0 SYNCS.PHASECHK.TRANS64 P0, [R3+URZ+0x32460], R2 ;  /* 0x03246002030085a7 */ /* 0x000ea4000800007f */
[----:B--2---:R-:W-:Y:S05]  /*29e80*/  @!P0 BRA `(.L_x_2188) ;  /* 0xfffffffc00f08947 */ /* 0x004fea000383ffff */
[----:B------:R-:W-:Y:S05]  /*29e90*/  BRA `(.L_x_2293) ;  /* 0xffffffc000a47947 */ /* 0x000fea000383ffff */
.L_x_2200:
[----:B0-----:R0:W1:Y:S02]  /*29ea0*/  SYNCS.PHASECHK.TRANS64.TRYWAIT P0, [R4+URZ+0x32440], R2 ;  /* 0x03244002040075a7 */ /* 0x001064000800017f */
[----:B-1----:R-:W-:Y:S05]  /*29eb0*/  @!P0 NANOSLEEP.SYNCS 0x989680 ;  /* 0x009896800000895d */ /* 0x002fea0003900000 */
[----:B------:R-:W1:Y:S02]  /*29ec0*/  @!P0 SYNCS.PHASECHK.TRANS64 P0, [R4+URZ+0x32440], R2 ;  /* 0x03244002040085a7 */ /* 0x000e64000800007f */
[----:B-1----:R-:W-:Y:S05]  /*29ed0*/  @!P0 BRA `(.L_x_2200) ;  /* 0xfffffffc00f08947 */ /* 0x002fea000383ffff */
[----:B------:R-:W-:Y:S05]  /*29ee0*/  BRA `(.L_x_2294) ;  /* 0xffffffc800887947 */ /* 0x000fea000383ffff */
.L_x_2205:
[----:B-1----:R1:W2:Y:S02]  /*29ef0*/  SYNCS.PHASECHK.TRANS64.TRYWAIT P0, [R4+URZ+0x32460], R2 ;  /* 0x03246002040075a7 */ /* 0x0022a4000800017f */
[----:B--2---:R-:W-:Y:S05]  /*29f00*/  @!P0 NANOSLEEP.SYNCS 0x989680 ;  /* 0x009896800000895d */ /* 0x004fea0003900000 */
[----:B------:R-:W2:Y:S02]  /*29f10*/  @!P0 SYNCS.PHASECHK.TRANS64 P0, [R4+URZ+0x32460], R2 ;  /* 0x03246002040085a7 */ /* 0x000ea4000800007f */
[----:B--2---:R-:W-:Y:S05]  /*29f20*/  @!P0 BRA `(.L_x_2205) ;  /* 0xfffffffc00f08947 */ /* 0x004fea000383ffff */
[----:B------:R-:W-:Y:S05]  /*29f30*/  BRA `(.L_x_2295) ;  /* 0xffffffcc00007947 */ /* 0x000fea000383ffff */
.L_x_2216:
[----:B0-----:R0:W1:Y:S02]  /*29f40*/  SYNCS.PHASECHK.TRANS64.TRYWAIT P0, [R4+URZ+0x32440], R2 ;  /* 0x03244002040075a7 */ /* 0x001064000800017f */
[----:B-1----:R-:W-:Y:S05]  /*29f50*/  @!P0 NANOSLEEP.SYNCS 0x989680 ;  /* 0x009896800000895d */ /* 0x002fea0003900000 */
[----:B------:R-:W1:Y:S02]  /*29f60*/  @!P0 SYNCS.PHASECHK.TRANS64 P0, [R4+URZ+0x32440], R2 ;  /* 0x03244002040085a7 */ /* 0x000e64000800007f */
[----:B-1----:R-:W-:Y:S05]  /*29f70*/  @!P0 BRA `(.L_x_2216) ;  /* 0xfffffffc00f08947 */ /* 0x002fea000383ffff */
[----:B------:R-:W-:Y:S05]  /*29f80*/  BRA `(.L_x_2296) ;  /* 0xffffffd000c87947 */ /* 0x000fea000383ffff */
.L_x_2221:
[----:B-1----:R1:W2:Y:S02]  /*29f90*/  SYNCS.PHASECHK.TRANS64.TRYWAIT P0, [R4+URZ+0x32460], R2 ;  /* 0x03246002040075a7 */ /* 0x0022a4000800017f */
[----:B--2---:R-:W-:Y:S05]  /*29fa0*/  @!P0 NANOSLEEP.SYNCS 0x989680 ;  /* 0x009896800000895d */ /* 0x004fea0003900000 */
[----:B------:R-:W2:Y:S02]  /*29fb0*/  @!P0 SYNCS.PHASECHK.TRANS64 P0, [R4+URZ+0x32460], R2 ;  /* 0x03246002040085a7 */ /* 0x000ea4000800007f */
[----:B--2---:R-:W-:Y:S05]  /*29fc0*/  @!P0 BRA `(.L_x_2221) ;  /* 0xfffffffc00f08947 */ /* 0x004fea000383ffff */
[----:B------:R-:W-:Y:S05]  /*29fd0*/  BRA `(.L_x_2297) ;  /* 0xffffffd400407947 */ /* 0x000fea000383ffff */
.L_x_2233:
[----:B------:R-:W-:Y:S01]  /*29fe0*/  BSSY B0, `(.L_x_2298) ;  /* 0x0000008000007945 */ /* 0x000fe20003800000 */
[----:B-----5:R-:W-:Y:S02]  /*29ff0*/  IMAD.MOV.U32 R13, RZ, RZ, R2 ;  /* 0x000000ffff0d7224 */ /* 0x020fe400078e0002 */
[----:B------:R-:W-:Y:S02]  /*2a000*/  IMAD.MOV.U32 R12, RZ, RZ, RZ ;  /* 0x000000ffff0c7224 */ /* 0x000fe400078e00ff */
[----:B------:R-:W-:Y:S02]  /*2a010*/  IMAD.MOV.U32 R11, RZ, RZ, 0x1f ;  /* 0x0000001fff0b7424 */ /* 0x000fe400078e00ff */
[----:B------:R-:W-:-:S07]  /*2a020*/  IMAD.MOV.U32 R15, RZ, RZ, -0x1 ;  /* 0xffffffffff0f7424 */ /* 0x000fce00078e00ff */
[----:B-12---:R-:W-:Y:S05]  /*2a030*/  WARPSYNC.COLLECTIVE R15, `(.L_x_2299) ;  /* 0x000000000f087348 */ /* 0x006fea0003c00000 */
[----:B------:R0:W3:Y:S02]  /*2a040*/  SHFL.IDX P6, R14, R13, R12, R11 ;  /* 0x0000000c0d0e7389 */ /* 0x0000e400000c000b */
[----:B0123--:R-:W-:Y:S01]  /*2a050*/  ENDCOLLECTIVE ;  /* 0x000000000000791b */ /* 0x00ffe20003800000 */
.L_x_2299:
[----:B------:R-:W-:Y:S05]  /*2a060*/  BSYNC B0 ;  /* 0x0000000000007941 */ /* 0x000fea0003800000 */
.L_x_2298:
[----:B------:R-:W-:Y:S05]  /*2a070*/  BRA `(.L_x_2300) ;  /* 0xffffffdc00107947 */ /* 0x000fea000383ffff */
.L_x_2236:
[----:B0-----:R0:W1:Y:S02]  /*2a080*/  SYNCS.PHASECHK.TRANS64.TRYWAIT P0, [R0+URZ+0x32420], R3 ;  /* 0x03242003000075a7 */ /* 0x001064000800017f */
[----:B-1----:R-:W-:Y:S05]  /*2a090*/  @!P0 NANOSLEEP.SYNCS 0x989680 ;  /* 0x009896800000895d */ /* 0x002fea0003900000 */
[----:B------:R-:W1:Y:S02]  /*2a0a0*/  @!P0 SYNCS.PHASECHK.TRANS64 P0, [R0+URZ+0x32420], R3 ;  /* 0x03242003000085a7 */ /* 0x000e64000800007f */
[----:B-1----:R-:W-:Y:S05]  /*2a0b0*/  @!P0 BRA `(.L_x_2236) ;  /* 0xfffffffc00f08947 */ /* 0x002fea000383ffff */
[----:B------:R-:W-:Y:S05]  /*2a0c0*/  BRA `(.L_x_2301) ;  /* 0xffffffdc005c7947 */ /* 0x000fea000383ffff */
.L_x_2237:
        /* <DEDUP_REMOVED lines=8> */
[----:B0-2---:R-:W-:Y:S05]  /*2a150*/  WARPSYNC.COLLECTIVE R15, `(.L_x_2303) ;  /* 0x000000000f087348 */ /* 0x005fea0003c00000 */
[----:B------:R1:W3:Y:S02]  /*2a160*/  SHFL.IDX P6, R14, R13, R12, R11 ;  /* 0x0000000c0d0e7389 */ /* 0x0002e400000c000b */
[----:B0123--:R-:W-:Y:S01]  /*2a170*/  ENDCOLLECTIVE ;  /* 0x000000000000791b */ /* 0x00ffe20003800000 */
.L_x_2303:
[----:B------:R-:W-:Y:S05]  /*2a180*/  BSYNC B0 ;  /* 0x0000000000007941 */ /* 0x000fea0003800000 */
.L_x_2302:
[----:B------:R-:W-:Y:S05]  /*2a190*/  BRA `(.L_x_2304) ;  /* 0xffffffdc00447947 */ /* 0x000fea000383ffff */
.L_x_2240:
[----:B------:R-:W-:Y:S01]  /*2a1a0*/  BSSY B1, `(.L_x_2305) ;  /* 0x0000006000017945 */ /* 0x000fe20003800000 */
[----:B------:R-:W-:-:S07]  /*2a1b0*/  IMAD.MOV.U32 R15, RZ, RZ, -0x1 ;  /* 0xffffffffff0f7424 */ /* 0x000fce00078e00ff */
[----:B012---:R-:W-:Y:S05]  /*2a1c0*/  WARPSYNC.COLLECTIVE R15, `(.L_x_2306) ;  /* 0x000000000f0c7348 */ /* 0x007fea0003c00000 */
[----:B------:R-:W-:Y:S02]  /*2a1d0*/  ELECT P6, UR62, PT ;  /* 0x00000000003e782f */ /* 0x000fe400038c0000 */
[----:B------:R-:W-:Y:S01]  /*2a1e0*/  MOV R14, UR62 ;  /* 0x0000003e000e7c02 */ /* 0x000fe20008000f00 */
[----:B012---:R-:W-:Y:S10]  /*2a1f0*/  ENDCOLLECTIVE ;  /* 0x000000000000791b */ /* 0x007ff40003800000 */
.L_x_2306:
[----:B------:R-:W-:Y:S05]  /*2a200*/  BSYNC B1 ;  /* 0x0000000000017941 */ /* 0x000fea0003800000 */
.L_x_2305:
[----:B------:R-:W-:Y:S05]  /*2a210*/  BRA `(.L_x_2307) ;  /* 0xffffffdc003c7947 */ /* 0x000fea000383ffff */
.L_x_2242:
[----:B0-----:R0:W1:Y:S02]  /*2a220*/  SYNCS.PHASECHK.TRANS64.TRYWAIT P0, [R6+URZ], R5 ;  /* 0x00000005060075a7 */ /* 0x001064000800017f */
[----:B-1----:R-:W-:Y:S05]  /*2a230*/  @!P0 NANOSLEEP.SYNCS 0x989680 ;  /* 0x009896800000895d */ /* 0x002fea0003900000 */
[----:B------:R-:W1:Y:S02]  /*2a240*/  @!P0 SYNCS.PHASECHK.TRANS64 P0, [R6+URZ], R5 ;  /* 0x00000005060085a7 */ /* 0x000e64000800007f */
[----:B-1----:R-:W-:Y:S05]  /*2a250*/  @!P0 BRA `(.L_x_2242) ;  /* 0xfffffffc00f08947 */ /* 0x002fea000383ffff */
[----:B------:R-:W-:Y:S05]  /*2a260*/  BRA `(.L_x_2308) ;  /* 0xffffffdc00747947 */ /* 0x000fea000383ffff */
.L_x_2243:
[----:B-1----:R1:W2:Y:S02]  /*2a270*/  SYNCS.PHASECHK.TRANS64.TRYWAIT P0, [R3+URZ], R2 ;  /* 0x00000002030075a7 */ /* 0x0022a4000800017f */
[----:B--2---:R-:W-:Y:S05]  /*2a280*/  @!P0 NANOSLEEP.SYNCS 0x989680 ;  /* 0x009896800000895d */ /* 0x004fea0003900000 */
[----:B------:R-:W2:Y:S02]  /*2a290*/  @!P0 SYNCS.PHASECHK.TRANS64 P0, [R3+URZ], R2 ;  /* 0x00000002030085a7 */ /* 0x000ea4000800007f */
[----:B--2---:R-:W-:Y:S05]  /*2a2a0*/  @!P0 BRA `(.L_x_2243) ;  /* 0xfffffffc00f08947 */ /* 0x004fea000383ffff */
[----:B------:R-:W-:Y:S05]  /*2a2b0*/  BRA `(.L_x_2309) ;  /* 0xffffffdc00687947 */ /* 0x000fea000383ffff */
.L_x_2245:
[----:B-1----:R1:W2:Y:S02]  /*2a2c0*/  SYNCS.PHASECHK.TRANS64.TRYWAIT P0, [R18+URZ], R5 ;  /* 0x00000005120075a7 */ /* 0x0022a4000800017f */
[----:B--2---:R-:W-:Y:S05]  /*2a2d0*/  @!P0 NANOSLEEP.SYNCS 0x989680 ;  /* 0x009896800000895d */ /* 0x004fea0003900000 */
[----:B------:R-:W2:Y:S02]  /*2a2e0*/  @!P0 SYNCS.PHASECHK.TRANS64 P0, [R18+URZ], R5 ;  /* 0x00000005120085a7 */ /* 0x000ea4000800007f */
[----:B--2---:R-:W-:Y:S05]  /*2a2f0*/  @!P0 BRA `(.L_x_2245) ;  /* 0xfffffffc00f08947 */ /* 0x004fea000383ffff */
[----:B------:R-:W-:Y:S05]  /*2a300*/  BRA `(.L_x_2310) ;  /* 0xffffffdc006c7947 */ /* 0x000fea000383ffff */
        .type           $_ZN7cutlass13device_kernelIN5flash11enable_sm90INS1_16FlashAttnFwdSm90INS1_25CollectiveMainloopFwdSm90ILi2EN4cute5tupleIJNS5_1CILi1EEES8_S8_EEENS6_IJNS7_ILi128EEENS7_ILi96EEENS7_ILi64EEEEEELi256ENS_6half_tEfNS_4arch4Sm90ELb0ELb1ELb1ELb0ELb0ELb0ELb1ELb1ELb0ELb1ELb0ELb0EEENS1_21CollectiveEpilogueFwdINS6_IJSA_NS7_ILi256EEESB_EEES9_SE_SG_Li256ELb0ELb1ELb0ELb0EEENS1_30DynamicPersistentTileSchedulerILi256ELi128ELb0ELb1ELb1EEEEEEEEEvNT_6ParamsE$_ZZN5flash25CollectiveMainloopFwdSm90ILi2EN4cute5tupleIJNS1_1CILi1EEES4_S4_EEENS2_IJNS3_ILi128EEENS3_ILi96EEENS3_ILi64EEEEEELi256EN7cutlass6half_tEfNSA_4arch4Sm90ELb0ELb1ELb1ELb0ELb0ELb0ELb1ELb1ELb0ELb1ELb0ELb0EE3mmaINS_16FlashAttnFwdSm90ISE_NS_21CollectiveEpilogueFwdINS2_IJS6_NS3_ILi256EEES7_EEES5_SB_SD_Li256ELb0ELb1ELb0ELb0EEENS_30DynamicPersistentTileSchedulerILi256ELi128ELb0ELb1ELb1EEEE13SharedStorageENS1_6TensorINS1_11ArrayEngineIfLm128EEENS1_6LayoutINS2_IJNS2_IJNS3_ILi2EEEST_NS3_ILi32EEEEEES4_S4_EEENS2_IJNS2_IJS4_ST_NS3_ILi4EEEEEENS3_ILi0EEESZ_EEEEEEENS_7SoftmaxILi2ELi0EEEEEbRKNSE_6ParamsENSA_25PipelineTmaAsyncNoClusterILi2ENSA_16PipelineTmaAsyncILi2EEEEES1B_RNSA_13PipelineStateILj2EEERT0_RT1_iRiRKNS_16SeqlenInfoQKNewKILb0ELb0EEENS2_IJiiiiEEERT_ENKUliT_T0_T1_E_clIZSF_ISO_S12_S14_EbS17_S1B_S1B_S1E_S1G_S1I_iS1J_S1N_S1O_S1Q_EUlRS1R_iE1_NS3_ILb0EEENS3_ILb1EEEEEDaiS1R_S1S_S1T_,@function
        .size           $_ZN7cutlass13device_kernelIN5flash11enable_sm90INS1_16FlashAttnFwdSm90INS1_25CollectiveMainloopFwdSm90ILi2EN4cute5tupleIJNS5_1CILi1EEES8_S8_EEENS6_IJNS7_ILi128EEENS7_ILi96EEENS7_ILi64EEEEEELi256ENS_6half_tEfNS_4arch4Sm90ELb0ELb1ELb1ELb0ELb0ELb0ELb1ELb1ELb0ELb1ELb0ELb0EEENS1_21CollectiveEpilogueFwdINS6_IJSA_NS7_ILi256EEESB_EEES9_SE_SG_Li256ELb0ELb1ELb0ELb0EEENS1_30DynamicPersistentTileSchedulerILi256ELi128ELb0ELb1ELb1EEEEEEEEEvNT_6ParamsE$_ZZN5flash25CollectiveMainloopFwdSm90ILi2EN4cute5tupleIJNS1_1CILi1EEES4_S4_EEENS2_IJNS3_ILi128EEENS3_ILi96EEENS3_ILi64EEEEEELi256EN7cutlass6half_tEfNSA_4arch4Sm90ELb0ELb1ELb1ELb0ELb0ELb0ELb1ELb1ELb0ELb1ELb0ELb0EE3mmaINS_16FlashAttnFwdSm90ISE_NS_21CollectiveEpilogueFwdINS2_IJS6_NS3_ILi256EEES7_EEES5_SB_SD_Li256ELb0ELb1ELb0ELb0EEENS_30DynamicPersistentTileSchedulerILi256ELi128ELb0ELb1ELb1EEEE13SharedStorageENS1_6TensorINS1_11ArrayEngineIfLm128EEENS1_6LayoutINS2_IJNS2_IJNS3_ILi2EEEST_NS3_ILi32EEEEEES4_S4_EEENS2_IJNS2_IJS4_ST_NS3_ILi4EEEEEENS3_ILi0EEESZ_EEEEEEENS_7SoftmaxILi2ELi0EEEEEbRKNSE_6ParamsENSA_25PipelineTmaAsyncNoClusterILi2ENSA_16PipelineTmaAsyncILi2EEEEES1B_RNSA_13PipelineStateILj2EEERT0_RT1_iRiRKNS_16SeqlenInfoQKNewKILb0ELb0EEENS2_IJiiiiEEERT_ENKUliT_T0_T1_E_clIZSF_ISO_S12_S14_EbS17_S1B_S1B_S1E_S1G_S1I_iS1J_S1N_S1O_S1Q_EUlRS1R_iE1_NS3_ILb0EEENS3_ILb1EEEEEDaiS1R_S1S_S1T_,(.L_x_6037 - $_ZN7cutlass13device_kernelIN5flash11enable_sm90INS1_16FlashAttnFwdSm90INS1_25CollectiveMainloopFwdSm90ILi2EN4cute5tupleIJNS5_1CILi1EEES8_S8_EEENS6_IJNS7_ILi128EEENS7_ILi96EEENS7_ILi64EEEEEELi256ENS_6half_tEfNS_4arch4Sm90ELb0ELb1ELb1ELb0ELb0ELb0ELb1ELb1ELb0ELb1ELb0ELb0EEENS1_21CollectiveEpilogueFwdINS6_IJSA_NS7_ILi256EEESB_EEES9_SE_SG_Li256ELb0ELb1ELb0ELb0EEENS1_30DynamicPersistentTileSchedulerILi256ELi128ELb0ELb1ELb1EEEEEEEEEvNT_6ParamsE$_ZZN5flash25CollectiveMainloopFwdSm90ILi2EN4cute5tupleIJNS1_1CILi1EEES4_S4_EEENS2_IJNS3_ILi128EEENS3_ILi96EEENS3_ILi64EEEEEELi256EN7cutlass6half_tEfNSA_4arch4Sm90ELb0ELb1ELb1ELb0ELb0ELb0ELb1ELb1ELb0ELb1ELb0ELb0EE3mmaINS_16FlashAttnFwdSm90ISE_NS_21CollectiveEpilogueFwdINS2_IJS6_NS3_ILi256EEES7_EEES5_SB_SD_Li256ELb0ELb1ELb0ELb0EEENS_30DynamicPersistentTileSchedulerILi256ELi128ELb0ELb1ELb1EEEE13SharedStorageENS1_6TensorINS1_11ArrayEngineIfLm128EEENS1_6LayoutINS2_IJNS2_IJNS3_ILi2EEEST_NS3_ILi32EEEEEES4_S4_EEENS2_IJNS2_IJS4_ST_NS3_ILi4EEEEEENS3_ILi0EEESZ_EEEEEEENS_7SoftmaxILi2ELi0EEEEEbRKNSE_6ParamsENSA_25PipelineTmaAsyncNoClusterILi2ENSA_16PipelineTmaAsyncILi2EEEEES1B_RNSA_13PipelineStateILj2EEERT0_RT1_iRiRKNS_16SeqlenInfoQKNewKILb0ELb0EEENS2_IJiiiiEEERT_ENKUliT_T0_T1_E_clIZSF_ISO_S12_S14_EbS17_S1B_S1B_S1E_S1G_S1I_iS1J_S1N_S1O_S1Q_EUlRS1R_iE1_NS3_ILb0EEENS3_ILb1EEEEEDaiS1R_S1S_S1T_)
$_ZN7cutlass13device_kernelIN5flash11enable_sm90INS1_16FlashAttnFwdSm90INS1_25CollectiveMainloopFwdSm90ILi2EN4cute5tupleIJNS5_1CILi1EEES8_S8_EEENS6_IJNS7_ILi128EEENS7_ILi96EEENS7_ILi64EEEEEELi256ENS_6half_tEfNS_4arch4Sm90ELb0ELb1ELb1ELb0ELb0ELb0ELb1ELb1ELb0ELb1ELb0ELb0EEENS1_21CollectiveEpilogueFwdINS6_IJSA_NS7_ILi256EEESB_EEES9_SE_SG_Li256ELb0ELb1ELb0ELb0EEENS1_30DynamicPersistentTileSchedulerILi256ELi128ELb0ELb1ELb1EEEEEEEEEvNT_6ParamsE$_ZZN5flash25CollectiveMainloopFwdSm90ILi2EN4cute5tupleIJNS1_1CILi1EEES4_S4_EEENS2_IJNS3_ILi128EEENS3_ILi96EEENS3_ILi64EEEEEELi256EN7cutlass6half_tEfNSA_4arch4Sm90ELb0ELb1ELb1ELb0ELb0ELb0ELb1ELb1ELb0ELb1ELb0ELb0EE3mmaINS_16FlashAttnFwdSm90ISE_NS_21CollectiveEpilogueFwdINS2_IJS6_NS3_ILi256EEES7_EEES5_SB_SD_Li256ELb0ELb1ELb0ELb0EEENS_30DynamicPersistentTileSchedulerILi256ELi128ELb0ELb1ELb1EEEE13SharedStorageENS1_6TensorINS1_11ArrayEngineIfLm128EEENS1_6LayoutINS2_IJNS2_IJNS3_ILi2EEEST_NS3_ILi32EEEEEES4_S4_EEENS2_IJNS2_IJS4_ST_NS3_ILi4EEEEEENS3_ILi0EEESZ_EEEEEEENS_7SoftmaxILi2ELi0EEEEEbRKNSE_6ParamsENSA_25PipelineTmaAsyncNoClusterILi2ENSA_16PipelineTmaAsyncILi2EEEEES1B_RNSA_13PipelineStateILj2EEERT0_RT1_iRiRKNS_16SeqlenInfoQKNewKILb0ELb0EEENS2_IJiiiiEEERT_ENKUliT_T0_T1_E_clIZSF_ISO_S12_S14_EbS17_S1B_S1B_S1E_S1G_S1I_iS1J_S1N_S1O_S1Q_EUlRS1R_iE1_NS3_ILb0EEENS3_ILb1EEEEEDaiS1R_S1S_S1T_:
[----:B------:R-:W-:Y:S05]  /*2a310*/  YIELD ;  /* 0x0000000000007946 */ /* 0x000fea0003800000 */
[----:B------:R-:W-:Y:S02]  /*2a320*/  ULDC UR4, c[0x0][0x20] ;  /* 0x0000080000047ab9 */ /* 0x000fe40000000800 */
[----:B------:R-:W-:-:S05]  /*2a330*/  VIADD R0, R0, -UR4 ;  /* 0x8000000400007c36 */ /* 0x000fca0008000000 */
[----:B------:R-:W2:Y:S01]  /*2a340*/  LDL.64 R2, [R0] ;  /* 0x0000000000027983 */ /* 0x000ea20000100a00 */
[----:B------:R-:W0:Y:S02]  /*2a350*/  LDC.64 R4, c[0x0][0x208] ;  /* 0x00008200ff047b82 */ /* 0x000e240000000a00 */
[----:B0-----:R-:W-:Y:S02]  /*2a360*/  R2UR UR4, R4 ;  /* 0x00000000040472ca */ /* 0x001fe400000e0000 */
[----:B------:R-:W-:-:S13]  /*2a370*/  R2UR UR5, R5 ;  /* 0x00000000050572ca */ /* 0x000fda00000e0000 */
[----:B--2---:R-:W2:Y:S01]  /*2a380*/  LD.E R6, desc[UR4][R2.64] ;  /* 0x0000000402067980 */ /* 0x004ea2000c101900 */
[----:B------:R-:W-:Y:S02]  /*2a390*/  R2UR UR4, R4 ;  /* 0x00000000040472ca */ /* 0x000fe400000e0000 */
[----:B------:R-:W-:Y:S01]  /*2a3a0*/  R2UR UR5, R5 ;  /* 0x00000000050572ca */ /* 0x000fe200000e0000 */
[----:B--2---:R-:W-:-:S12]  /*2a3b0*/  VIADD R11, R6, 0x1 ;  /* 0x00000001060b7836 */ /* 0x004fd80000000000 */
[----:B------:R-:W2:Y:S01]  /*2a3c0*/  LD.E R6, desc[UR4][R2.64+0x8] ;  /* 0x0000080402067980 */ /* 0x000ea2000c101900 */
[----:B------:R-:W-:-:S13]  /*2a3d0*/  ISETP.NE.AND P1, PT, R11, 0x2, PT ;  /* 0x000000020b00780c */ /* 0x000fda0003f25270 */
[----:B------:R-:W-:Y:S02]  /*2a3e0*/  @!P1 R2UR UR6, R4 ;  /* 0x00000000040692ca */ /* 0x000fe400000e0000 */
[----:B------:R-:W-:-:S13]  /*2a3f0*/  @!P1 R2UR UR7, R5 ;  /* 0x00000000050792ca */ /* 0x000fda00000e0000 */
[----:B------:R-:W3:Y:S01]  /*2a400*/  @!P1 LD.E R7, desc[UR6][R2.64+0x4] ;  /* 0x0000040602079980 */ /* 0x000ee2000c101900 */
[C---:B------:R-:W-:Y:S02]  /*2a410*/  R2UR UR4, R4.reuse ;  /* 0x00000000040472ca */ /* 0x040fe400000e0000 */
[C---:B------:R-:W-:Y:S02]  /*2a420*/  R2UR UR5, R5.reuse ;  /* 0x00000000050572ca */ /* 0x040fe400000e0000 */
[C---:B------:R-:W-:Y:S02]  /*2a430*/  R2UR UR6, R4.reuse ;  /* 0x00000000040672ca */ /* 0x040fe400000e0000 */
[C---:B------:R-:W-:Y:S02]  /*2a440*/  R2UR UR7, R5.reuse ;  /* 0x00000000050772ca */ /* 0x040fe400000e0000 */
[----:B------:R-:W-:Y:S02]  /*2a450*/  @!P1 R2UR UR8, R4 ;  /* 0x00000000040892ca */ /* 0x000fe400000e0000 */
[----:B------:R-:W-:-:S02]  /*2a460*/  @!P1 R2UR UR9, R5 ;  /* 0x00000000050992ca */ /* 0x000fc400000e0000 */
[----:B------:R-:W-:Y:S02]  /*2a470*/  @!P1 R2UR UR10, R4 ;  /* 0x00000000040a92ca */ /* 0x000fe400000e0000 */
[----:B------:R-:W-:Y:S01]  /*2a480*/  @!P1 R2UR UR11, R5 ;  /* 0x00000000050b92ca */ /* 0x000fe200000e0000 */
[----:B------:R0:W-:Y:S08]  /*2a490*/  ST.E desc[UR4][R2.64], R11 ;  /* 0x0000000b02007985 */ /* 0x0001f0000c101904 */
[----:B------:R1:W-:Y:S01]  /*2a4a0*/  @!P1 ST.E desc[UR8][R2.64], RZ ;  /* 0x000000ff02009985 */ /* 0x0003e2000c101908 */
[----:B--2---:R-:W-:-:S05]  /*2a4b0*/  VIADD R13, R6, 0x1 ;  /* 0x00000001060d7836 */ /* 0x004fca0000000000 */
[----:B------:R1:W-:Y:S01]  /*2a4c0*/  ST.E desc[UR6][R2.64+0x8], R13 ;  /* 0x0000080d02007985 */ /* 0x0003e2000c101906 */
[----:B---3--:R-:W-:-:S05]  /*2a4d0*/  @!P1 LOP3.LUT R15, R7, 0x1, RZ, 0x3c, !PT ;  /* 0x00000001070f9812 */ /* 0x008fca00078e3cff */
[----:B------:R1:W-:Y:S04]  /*2a4e0*/  @!P1 ST.E desc[UR10][R2.64+0x4], R15 ;  /* 0x0000040f02009985 */ /* 0x0003e8000c10190a */
[----:B------:R-:W2:Y:S01]  /*2a4f0*/  LDL.64 R8, [R0+0x18] ;  /* 0x0000180000087983 */ /* 0x000ea20000100a00 */
[----:B------:R-:W-:Y:S02]  /*2a500*/  R2UR UR4, R4 ;  /* 0x00000000040472ca */ /* 0x000fe400000e0000 */
[----:B------:R-:W-:Y:S01]  /*2a510*/  R2UR UR5, R5 ;  /* 0x00000000050572ca */ /* 0x000fe200000e0000 */
[----:B------:R-:W3:-:S12]  /*2a520*/  LDL.64 R6, [R0] ;  /* 0x0000000000067983 */ /* 0x000ed80000100a00 */
[----:B--2---:R-:W2:Y:S01]  /*2a530*/  LD.E R14, desc[UR4][R8.64+0x1c] ;  /* 0x00001c04080e7980 */ /* 0x004ea2000c101900 */
[C---:B------:R-:W-:Y:S02]  /*2a540*/  R2UR UR4, R4.reuse ;  /* 0x00000000040472ca */ /* 0x040fe400000e0000 */
[C---:B------:R-:W-:Y:S02]  /*2a550*/  R2UR UR5, R5.reuse ;  /* 0x00000000050572ca */ /* 0x040fe400000e0000 */
[----:B------:R-:W-:Y:S02]  /*2a560*/  R2UR UR6, R4 ;  /* 0x00000000040672ca */ /* 0x000fe400000e0000 */
[----:B------:R-:W-:Y:S01]  /*2a570*/  R2UR UR7, R5 ;  /* 0x00000000050772ca */ /* 0x000fe200000e0000 */
[----:B------:R-:W-:Y:S08]  /*2a580*/  BSSY B3, `(.L_x_2311) ;  /* 0x0000007000037945 */ /* 0x000ff00003800000 */
[----:B---3--:R1:W5:Y:S04]  /*2a590*/  LD.E R12, desc[UR4][R6.64] ;  /* 0x00000004060c7980 */ /* 0x008368000c101900 */
[----:B0-----:R1:W5:Y:S01]  /*2a5a0*/  LD.E R11, desc[UR6][R6.64+0x4] ;  /* 0x00000406060b7980 */ /* 0x001362000c101900 */
[----:B--2---:R-:W-:-:S04]  /*2a5b0*/  LOP3.LUT R14, R14, 0x1, RZ, 0xfc, !PT ;  /* 0x000000010e0e7812 */ /* 0x004fc800078efcff */
[----:B------:R-:W-:-:S13]  /*2a5c0*/  ISETP.NE.AND P1, PT, R14, 0x3, PT ;  /* 0x000000030e00780c */ /* 0x000fda0003f25270 */
[----:B-1----:R-:W-:Y:S05]  /*2a5d0*/  @!P1 BRA `(.L_x_2312) ;  /* 0x0000000000049947 */ /* 0x002fea0003800000 */
[----:B------:R-:W-:Y:S01]  /*2a5e0*/  BPT.TRAP 0x1 ;  /* 0x000000040000795c */ /* 0x000fe20000300000 */
.L_x_2312:
[----:B------:R-:W-:Y:S05]  /*2a5f0*/  BSYNC B3 ;  /* 0x0000000000037941 */ /* 0x000fea0003800000 */
.L_x_2311:
[----:B------:R-:W-:Y:S02]  /*2a600*/  R2UR UR4, R4 ;  /* 0x00000000040472ca */ /* 0x000fe400000e0000 */
[----:B------:R-:W-:-:S13]  /*2a610*/  R2UR UR5, R5 ;  /* 0x00000000050572ca */ /* 0x000fda00000e0000 */
[----:B------:R-:W2:Y:S01]  /*2a620*/  LD.E.64 R2, desc[UR4][R8.64+0x8] ;  /* 0x0000080408027980 */ /* 0x000ea2000c101b00 */
[----:B-----5:R-:W-:Y:S02]  /*2a630*/  SHF.L.U32 R13, R11, 0x1f, RZ ;  /* 0x0000001f0b0d7819 */ /* 0x020fe400000006ff */
[----:B--2---:R-:W-:-:S05]  /*2a640*/  MOV R3, R2 ;  /* 0x0000000200037202 */ /* 0x004fca0000000f00 */
[----:B------:R-:W-:-:S04]  /*2a650*/  IMAD R12, R12, 0x8, R3 ;  /* 0x000000080c0c7824 */ /* 0x000fc800078e0203 */
[----:B------:R0:W1:Y:S01]  /*2a660*/  SYNCS.PHASECHK.TRANS64.TRYWAIT P1, [R12+URZ], R13 ;  /* 0x0000000d0c0075a7 */ /* 0x000062000802017f */
[----:B------:R-:W2:Y:S01]  /*2a670*/  LD.E R11, desc[UR4][R8.64+0x1c] ;  /* 0x00001c04080b7980 */ /* 0x000ea2000c101900 */
[----:B------:R-:W-:Y:S02]  /*2a680*/  R2UR UR6, R4 ;  /* 0x00000000040672ca */ /* 0x000fe400000e0000 */
[----:B------:R-:W-:Y:S01]  /*2a690*/  R2UR UR7, R5 ;  /* 0x00000000050772ca */ /* 0x000fe200000e0000 */
[----:B------:R0:W5:Y:S01]  /*2a6a0*/  LD.E R2, desc[UR4][R6.64] ;  /* 0x0000000406027980 */ /* 0x000162000c101900 */
[----:B------:R-:W-:Y:S11]  /*2a6b0*/  BSSY B3, `(.L_x_2313) ;  /* 0x0000006000037945 */ /* 0x000ff60003800000 */
[----:B------:R0:W5:Y:S01]  /*2a6c0*/  LD.E R3, desc[UR6][R6.64+0x4] ;  /* 0x0000040606037980 */ /* 0x000162000c101900 */
[----:B--2---:R-:W-:-:S04]  /*2a6d0*/  LOP3.LUT R11, R11, 0x1, RZ, 0xfc, !PT ;  /* 0x000000010b0b7812 */ /* 0x004fc800078efcff */
[----:B------:R-:W-:-:S13]  /*2a6e0*/  ISETP.NE.AND P2, PT, R11, 0x3, PT ;  /* 0x000000030b00780c */ /* 0x000fda0003f45270 */
[----:B01----:R-:W-:Y:S05]  /*2a6f0*/  @!P2 BRA `(.L_x_2314) ;  /* 0x000000000004a947 */ /* 0x003fea0003800000 */
[----:B------:R-:W-:Y:S01]  /*2a700*/  BPT.TRAP 0x1 ;  /* 0x000000040000795c */ /* 0x000fe20000300000 */
.L_x_2314:
[----:B------:R-:W-:Y:S05]  /*2a710*/  BSYNC B3 ;  /* 0x0000000000037941 */ /* 0x000fea0003800000 */
.L_x_2313:
[----:B------:R-:W-:Y:S04]  /*2a720*/  BSSY B3, `(.L_x_2315) ;  /* 0x000000a000037945 */ /* 0x000fe80003800000 */
[----:B------:R-:W-:Y:S05]  /*2a730*/  @P1 BRA `(.L_x_2316) ;  /* 0x0000000000201947 */ /* 0x000fea0003800000 */
[----:B------:R-:W-:Y:S02]  /*2a740*/  R2UR UR4, R4 ;  /* 0x00000000040472ca */ /* 0x000fe400000e0000 */
[----:B------:R-:W-:-:S13]  /*2a750*/  R2UR UR5, R5 ;  /* 0x00000000050572ca */ /* 0x000fda00000e0000 */
[----:B------:R-:W2:Y:S01]  /*2a760*/  LD.E.64 R8, desc[UR4][R8.64+0x8] ;  /* 0x0000080408087980 */ /* 0x000ea2000c101b00 */
[----:B-----5:R-:W-:Y:S02]  /*2a770*/  SHF.L.U32 R3, R3, 0x1f, RZ ;  /* 0x0000001f03037819 */ /* 0x020fe400000006ff */
[----:B--2---:R-:W-:-:S05]  /*2a780*/  MOV R7, R8 ;  /* 0x0000000800077202 */ /* 0x004fca0000000f00 */
[----:B------:R-:W-:-:S04]  /*2a790*/  IMAD R2, R2, 0x8, R7 ;  /* 0x0000000802027824 */ /* 0x000fc800078e0207 */
[----:B------:R-:W0:Y:S02]  /*2a7a0*/  SYNCS.PHASECHK.TRANS64.TRYWAIT P1, [R2+URZ], R3 ;  /* 0x00000003020075a7 */ /* 0x000e24000802017f */
[----:B0-----:R-:W-:Y:S05]  /*2a7b0*/  @!P1 BRA `(.L_x_2317) ;  /* 0x000001b400fc9947 */ /* 0x001fea0003800000 */
.L_x_2316:
[----:B------:R-:W-:Y:S05]  /*2a7c0*/  BSYNC B3 ;  /* 0x0000000000037941 */ /* 0x000fea0003800000 */
.L_x_2315:
[----:B------:R-:W2:Y:S04]  /*2a7d0*/  LDL.64 R8, [R0] ;  /* 0x0000000000087983 */ /* 0x000ea80000100a00 */
[----:B------:R-:W3:Y:S01]  /*2a7e0*/  LDL.64 R6, [R0+0x28] ;  /* 0x0000280000067983 */ /* 0x000ee20000100a00 */
[C---:B------:R-:W-:Y:S02]  /*2a7f0*/  R2UR UR6, R4.reuse ;  /* 0x00000000040672ca */ /* 0x040fe400000e0000 */
[C---:B------:R-:W-:Y:S01]  /*2a800*/  R2UR UR7, R5.reuse ;  /* 0x00000000050772ca */ /* 0x040fe200000e0000 */
[----:B0----5:R-:W4:Y:S01]  /*2a810*/  LDL.64 R2, [R0+0x20] ;  /* 0x0000200000027983 */ /* 0x021f220000100a00 */
[C---:B------:R-:W-:Y:S02]  /*2a820*/  R2UR UR4, R4.reuse ;  /* 0x00000000040472ca */ /* 0x040fe400000e0000 */
[----:B------:R-:W-:Y:S01]  /*2a830*/  R2UR UR5, R5 ;  /* 0x00000000050572ca */ /* 0x000fe200000e0000 */
[----:B------:R-:W4:Y:S08]  /*2a840*/  LDL.64 R12, [R0+0x8] ;  /* 0x00000800000c7983 */ /* 0x000f300000100a00 */
[----:B--2---:R-:W2:Y:S04]  /*2a850*/  LD.E R9, desc[UR6][R8.64] ;  /* 0x0000000608097980 */ /* 0x004ea8000c101900 */
[----:B---3--:R-:W2:Y:S01]  /*2a860*/  LD.E.64 R14, desc[UR4][R6.64] ;  /* 0x00000004060e7980 */ /* 0x008ea2000c101b00 */
[----:B------:R-:W-:Y:S05]  /*2a870*/  WARPSYNC.ALL ;  /* 0x0000000000007948 */ /* 0x000fea0003800000 */
[----:B------:R-:W-:-:S02]  /*2a880*/  R2UR UR4, R4 ;  /* 0x00000000040472ca */ /* 0x000fc400000e0000 */
[C---:B------:R-:W-:Y:S02]  /*2a890*/  R2UR UR5, R5.reuse ;  /* 0x00000000050572ca */ /* 0x040fe400000e0000 */
[----:B------:R-:W-:Y:S02]  /*2a8a0*/  R2UR UR6, R4 ;  /* 0x00000000040672ca */ /* 0x000fe400000e0000 */
[----:B------:R-:W-:-:S09]  /*2a8b0*/  R2UR UR7, R5 ;  /* 0x00000000050772ca */ /* 0x000fd200000e0000 */
[----:B----4-:R0:W-:Y:S04]  /*2a8c0*/  ST.E desc[UR4][R12.64], RZ ;  /* 0x000000ff0c007985 */ /* 0x0101e8000c101904 */
[----:B------:R-:W3:Y:S01]  /*2a8d0*/  LD.E.64 R6, desc[UR6][R2.64] ;  /* 0x0000000602067980 */ /* 0x000ee2000c101b00 */
[----:B--2---:R-:W-:Y:S01]  /*2a8e0*/  IMAD R8, R9, 0x300, R14 ;  /* 0x0000030009087824 */ /* 0x004fe200078e020e */
[----:B------:R-:W-:Y:S01]  /*2a8f0*/  WARPGROUP.ARRIVE ;  /* 0x00000000000079c5 */ /* 0x000fe20000000000 */
[----:B------:R-:W-:Y:S01]  /*2a900*/  IMAD.MOV.U32 R9, RZ, RZ, R15 ;  /* 0x000000ffff097224 */ /* 0x000fe200078e000f */
[----:B------:R-:W-:Y:S01]  /*2a910*/  R2UR UR8, R4 ;  /* 0x00000000040872ca */ /* 0x000fe200000e0000 */
[----:B------:R-:W-:Y:S01]  /*2a920*/  IMAD.MOV.U32 R195, RZ, RZ, 0x1 ;  /* 0x00000001ffc37424 */ /* 0x000fe200078e00ff */
[----:B------:R-:W-:-:S02]  /*2a930*/  R2UR UR6, R8 ;  /* 0x00000000080672ca */ /* 0x000fc400000e0000 */
[----:B------:R-:W-:Y:S02]  /*2a940*/  R2UR UR7, R9 ;  /* 0x00000000090772ca */ /* 0x000fe400000e0000 */
[C---:B------:R-:W-:Y:S02]  /*2a950*/  R2UR UR9, R5.reuse ;  /* 0x00000000050972ca */ /* 0x040fe400000e0000 */
[----:B------:R-:W-:Y:S02]  /*2a960*/  R2UR UR10, R4 ;  /* 0x00000000040a72ca */ /* 0x000fe400000e0000 */
[----:B------:R-:W-:Y:S02]  /*2a970*/  R2UR UR11, R5 ;  /* 0x00000000050b72ca */ /* 0x000fe400000e0000 */
[----:B---3--:R-:W-:Y:S02]  /*2a980*/  R2UR UR4, R6 ;  /* 0x00000000060472ca */ /* 0x008fe400000e0000 */
[----:B------:R-:W-:-:S13]  /*2a990*/  R2UR UR5, R7 ;  /* 0x00000000070572ca */ /* 0x000fda00000e0000 */
[----:B------:R-:W-:Y:S03]  /*2a9a0*/  HGMMA.64x96x16.F32 R24, gdesc[UR4], RZ, !UPT, gsb0 ;  /* 0x01600000041879f0 */ /* 0x000fe6000c0008ff */
[----:B------:R-:W-:Y:S02]  /*2a9b0*/  WARPGROUP.DEPBAR.LE gsb0, 0x0 ;  /* 0x00008000000079c5 */ /* 0x000fe40000010000 */
[----:B------:R0:W-:Y:S04]  /*2a9c0*/  ST.E desc[UR8][R12.64], R195 ;  /* 0x000000c30c007985 */ /* 0x0001e8000c101908 */
[----:B------:R-:W2:Y:S01]  /*2a9d0*/  LD.E.64 R6, desc[UR10][R2.64] ;  /* 0x0000000a02067980 */ /* 0x000ea2000c101b00 */
[----:B------:R-:W-:Y:S01]  /*2a9e0*/  VIADD R14, R8, 0x2 ;  /* 0x00000002080e7836 */ /* 0x000fe20000000000 */
[----:B------:R-:W-:Y:S01]  /*2a9f0*/  R2UR UR7, R15 ;  /* 0x000000000f0772ca */ /* 0x000fe200000e0000 */
[----:B------:R-:W-:Y:S01]  /*2aa00*/  WARPGROUP.ARRIVE ;  /* 0x00000000000079c5 */ /* 0x000fe20000000000 */
[----:B------:R-:W-:-:S02]  /*2aa10*/  R2UR UR8, R4 ;  /* 0x00000000040872ca */ /* 0x000fc400000e0000 */
[----:B------:R-:W-:Y:S02]  /*2aa20*/  R2UR UR6, R14 ;  /* 0x000000000e0672ca */ /* 0x000fe400000e0000 */
[C---:B------:R-:W-:Y:S02]  /*2aa30*/  R2UR UR9, R5.reuse ;  /* 0x00000000050972ca */ /* 0x040fe400000e0000 */
[----:B------:R-:W-:Y:S02]  /*2aa40*/  R2UR UR10, R4 ;  /* 0x00000000040a72ca */ /* 0x000fe400000e0000 */
[----:B------:R-:W-:Y:S01]  /*2aa50*/  R2UR UR11, R5 ;  /* 0x00000000050b72ca */ /* 0x000fe200000e0000 */
[----:B--2---:R-:W-:Y:S01]  /*2aa60*/  VIADD R6, R6, 0x2 ;  /* 0x0000000206067836 */ /* 0x004fe20000000000 */
[----:B------:R-:W-:-:S04]  /*2aa70*/  R2UR UR5, R7 ;  /* 0x00000000070572ca */ /* 0x000fc800000e0000 */
[----:B------:R-:W-:-:S13]  /*2aa80*/  R2UR UR4, R6 ;  /* 0x00000000060472ca */ /* 0x000fda00000e0000 */
[----:B------:R-:W-:Y:S03]  /*2aa90*/  HGMMA.64x96x16.F32 R24, gdesc[UR4], R24, gsb0 ;  /* 0x01600000041879f0 */ /* 0x000fe60008000818 */
        /* <DEDUP_REMOVED lines=19> */
[----:B------:R-:W-:Y:S01]  /*2abd0*/  WARPGROUP.ARRIVE ;  /* 0x00000000000079c5 */ /* 0x000fe20000000000 */
[----:B------:R-:W-:Y:S01]  /*2abe0*/  IMAD.MOV.U32 R9, RZ, RZ, R15 ;  /* 0x000000ffff097224 */ /* 0x000fe200078e000f */
[----:B------:R-:W-:-:S02]  /*2abf0*/  R2UR UR8, R4 ;  /* 0x00000000040872ca */ /* 0x000fc400000e0000 */
[----:B------:R-:W-:Y:S02]  /*2ac00*/  R2UR UR6, R8 ;  /* 0x00000000080672ca */ /* 0x000fe400000e0000 */
        /* <DEDUP_REMOVED lines=8> */
[----:B------:R-:W2:Y:S01]  /*2ac90*/  LDL.64 R6, [R0+0x40] ;  /* 0x0000400000067983 */ /* 0x000ea20000100a00 */
[----:B------:R-:W-:-:S02]  /*2aca0*/  R2UR UR4, R4 ;  /* 0x00000000040472ca */ /* 0x000fc400000e0000 */
        /* <DEDUP_REMOVED lines=9> */
[----:B------:R0:W5:Y:S01]  /*2ad40*/  LD.E R14, desc[UR6][R2.64+0x4] ;  /* 0x00000406020e7980 */ /* 0x000162000c101900 */
[----:B--2---:R-:W-:-:S04]  /*2ad50*/  LOP3.LUT R8, R8, 0x1, RZ, 0xfc, !PT ;  /* 0x0000000108087812 */ /* 0x004fc800078efcff */
[----:B------:R-:W-:-:S13]  /*2ad60*/  ISETP.NE.AND P1, PT, R8, 0x3, PT ;  /* 0x000000030800780c */ /* 0x000fda0003f25270 */
[----:B0-----:R-:W-:Y:S05]  /*2ad70*/  @!P1 BRA `(.L_x_2319) ;  /* 0x0000000000049947 */ /* 0x001fea0003800000 */
[----:B------:R-:W-:Y:S01]  /*2ad80*/  BPT.TRAP 0x1 ;  /* 0x000000040000795c */ /* 0x000fe20000300000 */
.L_x_2319:
[----:B------:R-:W-:Y:S05]  /*2ad90*/  BSYNC B3 ;  /* 0x0000000000037941 */ /* 0x000fea0003800000 */
.L_x_2318:
        /* <DEDUP_REMOVED lines=17> */
.L_x_2321:
[----:B------:R-:W-:Y:S05]  /*2aeb0*/  BSYNC B3 ;  /* 0x0000000000037941 */ /* 0x000fea0003800000 */
.L_x_2320:
        /* <DEDUP_REMOVED lines=10> */
.L_x_2323:
[----:B------:R-:W-:Y:S05]  /*2af60*/  BSYNC B3 ;  /* 0x0000000000037941 */ /* 0x000fea0003800000 */
.L_x_2322:
[----:B------:R-:W2:Y:S04]  /*2af70*/  LDL.64 R14, [R0] ;  /* 0x00000000000e7983 */ /* 0x000ea80000100a00 */
[----:B------:R-:W3:Y:S04]  /*2af80*/  LDL.64 R12, [R0+0x58] ;  /* 0x00005800000c7983 */ /* 0x000ee80000100a00 */
[----:B------:R-:W4:Y:S04]  /*2af90*/  LDL.64 R2, [R0+0x48] ;  /* 0x0000480000027983 */ /* 0x000f280000100a00 */
[----:B0----5:R-:W4:Y:S01]  /*2afa0*/  LDL.64 R8, [R0+0x50] ;  /* 0x0000500000087983 */ /* 0x021f220000100a00 */
[----:B------:R-:W-:-:S02]  /*2afb0*/  R2UR UR6, R4 ;  /* 0x00000000040672ca */ /* 0x000fc400000e0000 */
[C---:B------:R-:W-:Y:S01]  /*2afc0*/  R2UR UR7, R5.reuse ;  /* 0x00000000050772ca */ /* 0x040fe200000e0000 */
[----:B------:R-:W4:Y:S01]  /*2afd0*/  LDL R21, [R1+0x470] ;  /* 0x0004700001157983 */ /* 0x000f220000100800 */
[C---:B------:R-:W-:Y:S02]  /*2afe0*/  R2UR UR4, R4.reuse ;  /* 0x00000000040472ca */ /* 0x040fe400000e0000 */
[----:B------:R-:W-:Y:S01]  /*2aff0*/  R2UR UR5, R5 ;  /* 0x00000000050572ca */ /* 0x000fe200000e0000 */
[----:B------:R-:W4:Y:S04]  /*2b000*/  LDL R20, [R1+0x474] ;  /* 0x0004740001147983 */ /* 0x000f280000100800 */
[----:B------:R-:W4:Y:S04]  /*2b010*/  LDL.LU R72, [R1+0x47c] ;  /* 0x00047c0001487983 */ /* 0x000f280000300800 */
[----:B--2---:R-:W2:Y:S04]  /*2b020*/  LD.E R15, desc[UR6][R14.64] ;  /* 0x000000060e0f7980 */ /* 0x004ea8000c101900 */
[----:B---3--:R-:W2:Y:S01]  /*2b030*/  LD.E.64 R6, desc[UR4][R12.64] ;  /* 0x000000040c067980 */ /* 0x008ea2000c101b00 */
[----:B------:R-:W-:Y:S05]  /*2b040*/  WARPSYNC.ALL ;  /* 0x0000000000007948 */ /* 0x000fea0003800000 */
[----:B------:R-:W-:-:S02]  /*2b050*/  R2UR UR6, R4 ;  /* 0x00000000040672ca */ /* 0x000fc400000e0000 */
[C---:B------:R-:W-:Y:S02]  /*2b060*/  R2UR UR7, R5.reuse ;  /* 0x00000000050772ca */ /* 0x040fe400000e0000 */
[----:B------:R-:W-:Y:S02]  /*2b070*/  R2UR UR4, R4 ;  /* 0x00000000040472ca */ /* 0x000fe400000e0000 */
[----:B------:R-:W-:-:S09]  /*2b080*/  R2UR UR5, R5 ;  /* 0x00000000050572ca */ /* 0x000fd200000e0000 */
[----:B----4-:R-:W3:Y:S04]  /*2b090*/  LD.E R11, desc[UR6][R2.64] ;  /* 0x00000006020b7980 */ /* 0x010ee8000c101900 */
[----:B------:R-:W4:Y:S01]  /*2b0a0*/  LD.E.64 R18, desc[UR4][R8.64] ;  /* 0x0000000408127980 */ /* 0x000f22000c101b00 */
[----:B------:R-:W-:Y:S01]  /*2b0b0*/  WARPGROUP.ARRIVE ;  /* 0x00000000000079c5 */ /* 0x000fe20000000000 */
[C---:B------:R-:W-:Y:S02]  /*2b0c0*/  R2UR UR8, R4.reuse ;  /* 0x00000000040872ca */ /* 0x040fe400000e0000 */
[----:B------:R-:W-:Y:S02]  /*2b0d0*/  R2UR UR9, R5 ;  /* 0x00000000050972ca */ /* 0x000fe400000e0000 */
[----:B------:R-:W-:-:S02]  /*2b0e0*/  R2UR UR10, R4 ;  /* 0x00000000040a72ca */ /* 0x000fc400000e0000 */
[----:B------:R-:W-:Y:S01]  /*2b0f0*/  R2UR UR11, R5 ;  /* 0x00000000050b72ca */ /* 0x000fe200000e0000 */
[----:B--2---:R-:W-:Y:S01]  /*2b100*/  IMAD R6, R15, 0xc00, R6 ;  /* 0x00000c000f067824 */ /* 0x004fe200078e0206 */
[----:B------:R-:W-:-:S04]  /*2b110*/  R2UR UR7, R7 ;  /* 0x00000000070772ca */ /* 0x000fc800000e0000 */
[----:B------:R-:W-:Y:S02]  /*2b120*/  R2UR UR6, R6 ;  /* 0x00000000060672ca */ /* 0x000fe400000e0000 */
[----:B---3--:R-:W-:Y:S02]  /*2b130*/  ISETP.NE.U32.AND P1, PT, R11, RZ, PT ;  /* 0x000000ff0b00720c */ /* 0x008fe40003f25070 */
[----:B----4-:R-:W-:Y:S02]  /*2b140*/  R2UR UR4, R18 ;  /* 0x00000000120472ca */ /* 0x010fe400000e0000 */
[----:B------:R-:W-:-:S09]  /*2b150*/  R2UR UR5, R19 ;  /* 0x00000000130572ca */ /* 0x000fd200000e0000 */
[----:B------:R-:W-:-:S05]  /*2b160*/  VOTEU.ANY UP0, P1 ;  /* 0x00000000003f7886 */ /* 0x000fca0000800100 */
[----:B------:R-:W-:Y:S03]  /*2b170*/  HGMMA.64x96x16.F32 R24, gdesc[UR4], R24, UP0, gsb0 ;  /* 0x01600000041879f0 */ /* 0x000fe6000b800818 */
[----:B------:R-:W-:Y:S02]  /*2b180*/  WARPGROUP.DEPBAR.LE gsb0, 0x0 ;  /* 0x00008000000079c5 */ /* 0x000fe40000010000 */
[----:B------:R-:W-:Y:S04]  /*2b190*/  ST.E desc[UR8][R2.64], R195 ;  /* 0x000000c302007985 */ /* 0x000fe8000c101908 */
[----:B------:R-:W2:Y:S01]  /*2b1a0*/  LD.E.64 R12, desc[UR10][R8.64] ;  /* 0x0000000a080c7980 */ /* 0x000ea2000c101b00 */
[----:B------:R-:W-:-:S02]  /*2b1b0*/  VIADD R14, R6, 0x2 ;  /* 0x00000002060e7836 */ /* 0x000fc40000000000 */
[----:B------:R-:W-:-:S03]  /*2b1c0*/  IMAD.MOV.U32 R15, RZ, RZ, R7 ;  /* 0x000000ffff0f7224 */ /* 0x000fc600078e0007 */
[----:B------:R-:W-:Y:S02]  /*2b1d0*/  R2UR UR6, R14 ;  /* 0x000000000e0672ca */ /* 0x000fe400000e0000 */
[----:B------:R-:W-:Y:S01]  /*2b1e0*/  R2UR UR7, R15 ;  /* 0x000000000f0772ca */ /* 0x000fe200000e0000 */
[----:B------:R-:W-:Y:S01]  /*2b1f0*/  WARPGROUP.ARRIVE ;  /* 0x00000000000079c5 */ /* 0x000fe20000000000 */
[C---:B------:R-:W-:Y:S02]  /*2b200*/  R2UR UR8, R4.reuse ;  /* 0x00000000040872ca */ /* 0x040fe400000e0000 */
        /* <DEDUP_REMOVED lines=222> */
[----:B------:R-:W-:-:S06]  /*2bff0*/  WARPGROUP.ARRIVE ;  /* 0x00000000000079c5 */ /* 0x000fcc0000000000 */
[----:B------:R-:W0:Y:S01]  /*2c000*/  S2R R203, SR_TID.X ;  /* 0x0000000000cb7919 */ /* 0x000e220000002100 */
[----:B------:R-:W-:Y:S02]  /*2c010*/  R2UR UR8, R4 ;  /* 0x00000000040872ca */ /* 0x000fe400000e0000 */
[----:B------:R-:W-:Y:S02]  /*2c020*/  R2UR UR9, R5 ;  /* 0x00000000050972ca */ /* 0x000fe400000e0000 */
[----:B0-----:R-:W-:Y:S01]  /*2c030*/  LOP3.LUT P2, RZ, R203, 0x7f, RZ, 0xc0, !PT ;  /* 0x0000007fcbff7812 */ /* 0x001fe2000784c0ff */
[----:B--2---:R-:W-:Y:S02]  /*2c040*/  VIADD R6, R8, 0xc06 ;  /* 0x00000c0608067836 */ /* 0x004fe40000000000 */
[----:B------:R-:W-:-:S03]  /*2c050*/  IMAD.MOV.U32 R7, RZ, RZ, R9 ;  /* 0x000000ffff077224 */ /* 0x000fc600078e0009 */
[----:B------:R-:W-:Y:S02]  /*2c060*/  R2UR UR4, R6 ;  /* 0x00000000060472ca */ /* 0x000fe400000e0000 */
[----:B------:R-:W-:-:S13]  /*2c070*/  R2UR UR5, R7 ;  /* 0x00000000070572ca */ /* 0x000fda00000e0000 */
[----:B------:R-:W-:Y:S03]  /*2c080*/  HGMMA.64x96x16.F32 R24, gdesc[UR4], R24, gsb0 ;  /* 0x01600000041879f0 */ /* 0x000fe60008000818 */
[----:B------:R-:W-:Y:S02]  /*2c090*/  WARPGROUP.DEPBAR.LE gsb0, 0x0 ;  /* 0x00008000000079c5 */ /* 0x000fe40000010000 */
[----:B------:R0:W-:Y:S04]  /*2c0a0*/  ST.E desc[UR8][R2.64], R195 ;  /* 0x000000c302007985 */ /* 0x0001e8000c101908 */
[----:B------:R-:W2:Y:S04]  /*2c0b0*/  @!P2 LDL.64 R6, [R0+0x18] ;  /* 0x000018000006a983 */ /* 0x000ea80000100a00 */
[----:B------:R-:W3:Y:S01]  /*2c0c0*/  @!P2 LDL.64 R8, [R0] ;  /* 0x000000000008a983 */ /* 0x000ee20000100a00 */
[----:B------:R-:W-:-:S02]  /*2c0d0*/  @!P2 R2UR UR4, R4 ;  /* 0x000000000404a2ca */ /* 0x000fc400000e0000 */
[C---:B------:R-:W-:Y:S02]  /*2c0e0*/  @!P2 R2UR UR5, R5.reuse ;  /* 0x000000000505a2ca */ /* 0x040fe400000e0000 */
[----:B------:R-:W-:Y:S02]  /*2c0f0*/  SHF.R.U32.HI R11, RZ, 0x7, R203 ;  /* 0x00000007ff0b7819 */ /* 0x000fe400000116cb */
[----:B------:R-:W-:Y:S02]  /*2c100*/  @!P2 R2UR UR6, R4 ;  /* 0x000000000406a2ca */ /* 0x000fe400000e0000 */
[----:B------:R-:W-:Y:S02]  /*2c110*/  @!P2 R2UR UR7, R5 ;  /* 0x000000000507a2ca */ /* 0x000fe400000e0000 */
[----:B------:R-:W-:-:S05]  /*2c120*/  IADD3 R11, -R11, 0xb, RZ ;  /* 0x0000000b0b0b7810 */ /* 0x000fca0007ffe1ff */
[----:B------:R1:W-:Y:S06]  /*2c130*/  BAR.ARV R11, 0x100 ;  /* 0x0004000b0000751d */ /* 0x0003ec0000002000 */
[----:B--2---:R-:W2:Y:S04]  /*2c140*/  @!P2 LD.E.64 R6, desc[UR4][R6.64+0x30] ;  /* 0x000030040606a980 */ /* 0x004ea8000c101b00 */
[----:B---3--:R-:W0:Y:S01]  /*2c150*/  @!P2 LD.E R8, desc[UR6][R8.64] ;  /* 0x000000060808a980 */ /* 0x008e22000c101900 */
[----:B--2---:R-:W-:-:S05]  /*2c160*/  @!P2 MOV R13, R6 ;  /* 0x00000006000da202 */ /* 0x004fca0000000f00 */
[----:B0-----:R-:W-:-:S05]  /*2c170*/  @!P2 IMAD R2, R8, 0x8, R13 ;  /* 0x000000080802a824 */ /* 0x001fca00078e020d */
[----:B------:R-:W-:-:S04]  /*2c180*/  @!P2 PRMT R2, RZ, 0x654, R2 ;  /* 0x00000654ff02a816 */ /* 0x000fc80000000002 */
[----:B------:R0:W-:Y:S02]  /*2c190*/  @!P2 SYNCS.ARRIVE.TRANS64.RED.A1T0 RZ, [R2+URZ], RZ ;  /* 0x000000ff02ffa9a7 */ /* 0x0001e4000810043f */
[----:B0-----:R-:W2:Y:S01]  /*2c1a0*/  LDL.64 R2, [R0+0x68] ;  /* 0x0000680000027983 */ /* 0x001ea20000100a00 */
[----:B------:R-:W-:Y:S02]  /*2c1b0*/  R2UR UR4, R4 ;  /* 0x00000000040472ca */ /* 0x000fe400000e0000 */
[----:B------:R-:W-:-:S13]  /*2c1c0*/  R2UR UR5, R5 ;  /* 0x00000000050572ca */ /* 0x000fda00000e0000 */
[----:B--2---:R-:W2:Y:S01]  /*2c1d0*/  LD.E.64 R2, desc[UR4][R2.64] ;  /* 0x0000000402027980 */ /* 0x004ea2000c101b00 */
[----:B------:R-:W-:Y:S02]  /*2c1e0*/  R2UR UR4, R4 ;  /* 0x00000000040472ca */ /* 0x000fe400000e0000 */
[----:B------:R-:W-:-:S13]  /*2c1f0*/  R2UR UR5, R5 ;  /* 0x00000000050572ca */ /* 0x000fda00000e0000 */
[----:B-1----:R-:W3:Y:S01]  /*2c200*/  LD.E R11, desc[UR4][R22.64+0x24] ;  /* 0x00002404160b7980 */ /* 0x002ee2000c101900 */
[C---:B------:R-:W-:Y:S02]  /*2c210*/  R2UR UR4, R4.reuse ;  /* 0x00000000040472ca */ /* 0x040fe400000e0000 */
[C---:B------:R-:W-:Y:S02]  /*2c220*/  R2UR UR5, R5.reuse ;  /* 0x00000000050572ca */ /* 0x040fe400000e0000 */
[C---:B------:R-:W-:Y:S02]  /*2c230*/  R2UR UR14, R4.reuse ;  /* 0x00000000040e72ca */ /* 0x040fe400000e0000 */
[C---:B------:R-:W-:Y:S02]  /*2c240*/  R2UR UR15, R5.reuse ;  /* 0x00000000050f72ca */ /* 0x040fe400000e0000 */
[----:B------:R-:W-:Y:S02]  /*2c250*/  R2UR UR10, R4 ;  /* 0x00000000040a72ca */ /* 0x000fe400000e0000 */
[----:B------:R-:W-:-:S02]  /*2c260*/  R2UR UR11, R5 ;  /* 0x00000000050b72ca */ /* 0x000fc400000e0000 */
[----:B------:R-:W-:Y:S02]  /*2c270*/  R2UR UR8, R4 ;  /* 0x00000000040872ca */ /* 0x000fe400000e0000 */
[----:B------:R-:W-:Y:S02]  /*2c280*/  R2UR UR9, R5 ;  /* 0x00000000050972ca */ /* 0x000fe400000e0000 */
[----:B------:R-:W-:-:S03]  /*2c290*/  LOP3.LUT R72, R72, 0xfff7ffff, RZ, 0xc0, !PT ;  /* 0xfff7ffff48487812 */ /* 0x000fc600078ec0ff */
[----:B------:R-:W4:Y:S01]  /*2c2a0*/  LD.E R7, desc[UR14][R22.64+0x18] ;  /* 0x0000180e16077980 */ /* 0x000f22000c101900 */
[----:B------:R-:W-:Y:S02]  /*2c2b0*/  R2UR UR12, R4 ;  /* 0x00000000040c72ca */ /* 0x000fe400000e0000 */
[----:B------:R-:W-:Y:S01]  /*2c2c0*/  R2UR UR13, R5 ;  /* 0x00000000050d72ca */ /* 0x000fe200000e0000 */
[----:B------:R-:W4:Y:S01]  /*2c2d0*/  LD.E R74, desc[UR10][R22.64+0xc] ;  /* 0x00000c0a164a7980 */ /* 0x000f22000c101900 */
[----:B------:R-:W-:-:S05]  /*2c2e0*/  @P2 LOP3.LUT R72, R72, 0x80000, RZ, 0xfc, !PT ;  /* 0x0008000048482812 */ /* 0x000fca00078efcff */
[----:B------:R0:W-:Y:S06]  /*2c2f0*/  STL [R1+0x47c], R72 ;  /* 0x00047c4801007387 */ /* 0x0001ec0000100800 */
[----:B------:R-:W4:Y:S04]  /*2c300*/  LD.E R73, desc[UR12][R22.64+0x14] ;  /* 0x0000140c16497980 */ /* 0x000f28000c101900 */
[----:B0-----:R-:W4:Y:S04]  /*2c310*/  LD.E R72, desc[UR8][R22.64+0x10] ;  /* 0x0000100816487980 */ /* 0x001f28000c101900 */
[----:B--2---:R0:W2:Y:S01]  /*2c320*/  LD.E R75, desc[UR4][R2.64] ;  /* 0x00000004024b7980 */ /* 0x0040a2000c101900 */
[----:B------:R-:W-:-:S02]  /*2c330*/  R2UR UR4, R4 ;  /* 0x00000000040472ca */ /* 0x000fc400000e0000 */
[----:B------:R-:W-:-:S13]  /*2c340*/  R2UR UR5, R5 ;  /* 0x00000000050572ca */ /* 0x000fda00000e0000 */
[----:B------:R-:W2:Y:S01]  /*2c350*/  LD.E R76, desc[UR4][R22.64] ;  /* 0x00000004164c7980 */ /* 0x000ea2000c101900 */
[----:B------:R-:W-:Y:S02]  /*2c360*/  R2UR UR4, R4 ;  /* 0x00000000040472ca */ /* 0x000fe400000e0000 */
[----:B------:R-:W-:Y:S02]  /*2c370*/  R2UR UR5, R5 ;  /* 0x00000000050572ca */ /* 0x000fe400000e0000 */
[----:B---3--:R-:W-:Y:S01]  /*2c380*/  ISETP.NE.AND P1, PT, R11, 0x1, PT ;  /* 0x000000010b00780c */ /* 0x008fe20003f25270 */
[----:B0-----:R-:W-:Y:S02]  /*2c390*/  IMAD.MOV.U32 R2, RZ, RZ, R20 ;  /* 0x000000ffff027224 */ /* 0x001fe400078e0014 */
[----:B------:R-:W-:-:S08]  /*2c3a0*/  IMAD.MOV.U32 R3, RZ, RZ, R21 ;  /* 0x000000ffff037224 */ /* 0x000fd000078e0015 */
[----:B------:R0:W3:Y:S02]  /*2c3b0*/  LD.E R78, desc[UR4][R2.64] ;  /* 0x00000004024e7980 */ /* 0x0000e4000c101900 */
[C---:B------:R-:W-:Y:S02]  /*2c3c0*/  @P1 R2UR UR4, R4.reuse ;  /* 0x00000000040412ca */ /* 0x040fe400000e0000 */
[C---:B------:R-:W-:Y:S02]  /*2c3d0*/  @P1 R2UR UR5, R5.reuse ;  /* 0x00000000050512ca */ /* 0x040fe400000e0000 */
[----:B------:R-:W-:Y:S02]  /*2c3e0*/  @P1 R2UR UR6, R4 ;  /* 0x00000000040612ca */ /* 0x000fe400000e0000 */
[----:B------:R-:W-:-:S09]  /*2c3f0*/  @P1 R2UR UR7, R5 ;  /* 0x00000000050712ca */ /* 0x000fd200000e0000 */
[----:B------:R-:W3:Y:S04]  /*2c400*/  @P1 LD.E R80, desc[UR4][R22.64+0x28] ;  /* 0x0000280416501980 */ /* 0x000ee8000c101900 */
[----:B------:R-:W3:Y:S01]  /*2c410*/  @P1 LD.E R77, desc[UR6][R22.64+0x2c] ;  /* 0x00002c06164d1980 */ /* 0x000ee2000c101900 */
[C---:B------:R-:W-:Y:S02]  /*2c420*/  R2UR UR4, R4.reuse ;  /* 0x00000000040472ca */ /* 0x040fe400000e0000 */
[C---:B------:R-:W-:Y:S02]  /*2c430*/  R2UR UR5, R5.reuse ;  /* 0x00000000050572ca */ /* 0x040fe400000e0000 */
[----:B------:R-:W-:Y:S02]  /*2c440*/  R2UR UR6, R4 ;  /* 0x00000000040672ca */ /* 0x000fe400000e0000 */
[----:B------:R-:W-:-:S09]  /*2c450*/  R2UR UR7, R5 ;  /* 0x00000000050772ca */ /* 0x000fd200000e0000 */
[----:B------:R-:W3:Y:S04]  /*2c460*/  LD.E R3, desc[UR4][R22.64+0x8] ;  /* 0x0000080416037980 */ /* 0x000ee8000c101900 */
[----:B------:R-:W3:Y:S01]  /*2c470*/  LD.E R6, desc[UR6][R22.64+0x4] ;  /* 0x0000040616067980 */ /* 0x000ee2000c101900 */
[----:B----4-:R-:W-:Y:S02]  /*2c480*/  ISETP.GE.AND P2, PT, R7, 0x1, PT ;  /* 0x000000010700780c */ /* 0x010fe40003f46270 */
[----:B------:R-:W-:Y:S01]  /*2c490*/  LOP3.LUT R74, RZ, R74, RZ, 0x33, !PT ;  /* 0x0000004aff4a7212 */ /* 0x000fe200078e33ff */
[----:B------:R-:W-:Y:S01]  /*2c4a0*/  BSSY B3, `(.L_x_2325) ;  /* 0x00000ad000037945 */ /* 0x000fe20003800000 */
[----:B------:R-:W-:Y:S02]  /*2c4b0*/  IMAD R73, R10, -0x60, R73 ;  /* 0xffffffa00a497824 */ /* 0x000fe400078e0249 */
[-C--:B--2---:R-:W-:Y:S01]  /*2c4c0*/  FMUL.FTZ R19, R48, R75.reuse ;  /* 0x0000004b30137220 */ /* 0x084fe20000410000 */
[-C--:B------:R-:W-:Y:S01]  /*2c4d0*/  FMUL.FTZ R21, R28, R75.reuse ;  /* 0x0000004b1c157220 */ /* 0x080fe20000410000 */
[-C--:B------:R-:W-:Y:S01]  /*2c4e0*/  FMUL.FTZ R9, R27, R75.reuse ;  /* 0x0000004b1b097220 */ /* 0x080fe20000410000 */
[-C--:B------:R-:W-:Y:S01]  /*2c4f0*/  FMUL.FTZ R28, R42, R75.reuse ;  /* 0x0000004b2a1c7220 */ /* 0x080fe20000410000 */
[-C--:B------:R-:W-:Y:S01]  /*2c500*/  FMUL.FTZ R27, R49, R75.reuse ;  /* 0x0000004b311b7220 */ /* 0x080fe20000410000 */
[----:B------:R1:W2:Y:S01]  /*2c510*/  MUFU.TANH R42, R19 ;  /* 0x00000013002a7308 */ /* 0x0002a20000002400 */
[-C--:B------:R-:W-:Y:S01]  /*2c520*/  FMUL.FTZ R8, R24, R75.reuse ;  /* 0x0000004b18087220 */ /* 0x080fe20000410000 */
[-C--:B------:R-:W-:Y:S01]  /*2c530*/  FMUL.FTZ R24, R29, R75.reuse ;  /* 0x0000004b1d187220 */ /* 0x080fe20000410000 */
[-C--:B------:R-:W-:Y:S01]  /*2c540*/  FMUL.FTZ R44, R44, R75.reuse ;  /* 0x0000004b2c2c7220 */ /* 0x080fe20000410000 */
[-C--:B------:R-:W-:Y:S01]  /*2c550*/  FMUL.FTZ R12, R31, R75.reuse ;  /* 0x0000004b1f0c7220 */ /* 0x080fe20000410000 */
[-C--:B------:R-:W-:Y:S01]  /*2c560*/  FMUL.FTZ R29, R43, R75.reuse ;  /* 0x0000004b2b1d7220 */ /* 0x080fe20000410000 */
[-C--:B------:R-:W-:Y:S01]  /*2c570*/  FMUL.FTZ R31, R52, R75.reuse ;  /* 0x0000004b341f7220 */ /* 0x080fe20000410000 */
[-C--:B------:R-:W-:Y:S01]  /*2c580*/  FMUL.FTZ R15, R38, R75.reuse ;  /* 0x0000004b260f7220 */ /* 0x080fe20000410000 */
[----:B------:R4:W0:Y:S01]  /*2c590*/  MUFU.TANH R43, R27 ;  /* 0x0000001b002b7308 */ /* 0x0008220000002400 */
[----:B-1----:R-:W-:Y:S01]  /*2c5a0*/  SHF.R.S32.HI R19, RZ, 0x1f, R76 ;  /* 0x0000001fff137819 */ /* 0x002fe2000001144c */
[----:B------:R-:W-:-:S03]  /*2c5b0*/  FMUL.FTZ R38, R40, R75 ;  /* 0x0000004b28267220 */ /* 0x000fc60000410000 */
[----:B----4-:R-:W-:-:S03]  /*2c5c0*/  LEA.HI R27, R19, R76, RZ, 0x7 ;  /* 0x0000004c131b7211 */ /* 0x010fc600078f38ff */
[----:B------:R-:W1:Y:S01]  /*2c5d0*/  MUFU.TANH R40, R44 ;  /* 0x0000002c00287308 */ /* 0x000e620000002400 */
[-C--:B------:R-:W-:Y:S01]  /*2c5e0*/  FMUL.FTZ R20, R25, R75.reuse ;  /* 0x0000004b19147220 */ /* 0x080fe20000410000 */
[----:B------:R-:W-:-:S06]  /*2c5f0*/  FMUL.FTZ R25, R32, R75 ;  /* 0x0000004b20197220 */ /* 0x000fcc0000410000 */
[----:B------:R4:W1:Y:S01]  /*2c600*/  MUFU.TANH R44, R31 ;  /* 0x0000001f002c7308 */ /* 0x0008620000002400 */
[-C--:B------:R-:W-:Y:S01]  /*2c610*/  FMUL.FTZ R32, R53, R75.reuse ;  /* 0x0000004b35207220 */ /* 0x080fe20000410000 */
[-C--:B0-----:R-:W-:Y:S01]  /*2c620*/  FMUL.FTZ R2, R26, R75.reuse ;  /* 0x0000004b1a027220 */ /* 0x081fe20000410000 */
[----:B----4-:R-:W-:Y:S01]  /*2c630*/  LOP3.LUT R31, R27, 0xffffff80, RZ, 0xc0, !PT ;  /* 0xffffff801b1f7812 */ /* 0x010fe200078ec0ff */
[-C--:B------:R-:W-:Y:S01]  /*2c640*/  FMUL.FTZ R11, R30, R75.reuse ;  /* 0x0000004b1e0b7220 */ /* 0x080fe20000410000 */
[----:B------:R-:W-:-:S03]  /*2c650*/  FMUL.FTZ R26, R33, R75 ;  /* 0x0000004b211a7220 */ /* 0x000fc60000410000 */
[----:B------:R-:W-:Y:S02]  /*2c660*/  IMAD.IADD R31, R76, 0x1, -R31 ;  /* 0x000000014c1f7824 */ /* 0x000fe400078e0a1f */
[-C--:B------:R-:W-:Y:S01]  /*2c670*/  FMUL.FTZ R30, R46, R75.reuse ;  /* 0x0000004b2e1e7220 */ /* 0x080fe20000410000 */
[----:B------:R-:W-:Y:S01]  /*2c680*/  LEA.HI R33, R19, R76, RZ, 0x2 ;  /* 0x0000004c13217211 */ /* 0x000fe200078f10ff */
[----:B------:R0:W4:Y:S01]  /*2c690*/  MUFU.TANH R46, R32 ;  /* 0x00000020002e7308 */ /* 0x0001220000002400 */
[-C--:B------:R-:W-:Y:S02]  /*2c6a0*/  FMUL.FTZ R14, R35, R75.reuse ;  /* 0x0000004b230e7220 */ /* 0x080fe40000410000 */
[----:B------:R-:W-:Y:S02]  /*2c6b0*/  LOP3.LUT R35, R33, 0xfffffffc, RZ, 0xc0, !PT ;  /* 0xfffffffc21237812 */ /* 0x000fe400078ec0ff */
[----:B0-----:R-:W-:Y:S01]  /*2c6c0*/  SHF.R.S32.HI R32, RZ, 0x1f, R31 ;  /* 0x0000001fff207819 */ /* 0x001fe2000001141f */
[----:B------:R-:W-:-:S03]  /*2c6d0*/  FMUL.FTZ R18, R39, R75 ;  /* 0x0000004b27127220 */ /* 0x000fc60000410000 */
[----:B------:R-:W-:Y:S01]  /*2c6e0*/  LEA.HI R33, R32, R31, RZ, 0x2 ;  /* 0x0000001f20217211 */ /* 0x000fe200078f10ff */
[-C--:B------:R-:W-:Y:S01]  /*2c6f0*/  FMUL.FTZ R13, R34, R75.reuse ;  /* 0x0000004b220d7220 */ /* 0x080fe20000410000 */
[----:B------:R-:W-:Y:S01]  /*2c700*/  FMUL.FTZ R39, R41, R75 ;  /* 0x0000004b29277220 */ /* 0x000fe20000410000 */
[----:B------:R-:W-:Y:S01]  /*2c710*/  IMAD.IADD R76, R76, 0x1, -R35 ;  /* 0x000000014c4c7824 */ /* 0x000fe200078e0a23 */
[--C-:B------:R-:W-:Y:S02]  /*2c720*/  SHF.R.S32.HI R34, RZ, 0x2, R33.reuse ;  /* 0x00000002ff227819 */ /* 0x100fe40000011421 */
[----:B------:R-:W-:Y:S02]  /*2c730*/  SHF.R.S32.HI R41, RZ, 0x1f, R33 ;  /* 0x0000001fff297819 */ /* 0x000fe40000011421 */
[----:B------:R-:W-:Y:S02]  /*2c740*/  LEA.HI R35, R32, R31, RZ, 0x5 ;  /* 0x0000001f20237211 */ /* 0x000fe400078f28ff */
[----:B------:R-:W-:-:S02]  /*2c750*/  SHF.R.S32.HI R32, RZ, 0x7, R27 ;  /* 0x00000007ff207819 */ /* 0x000fc4000001141b */
[----:B------:R-:W-:Y:S02]  /*2c760*/  LEA.HI R41, R41, R34, RZ, 0x3 ;  /* 0x0000002229297211 */ /* 0x000fe400078f18ff */
[----:B------:R-:W-:Y:S02]  /*2c770*/  SHF.R.S32.HI R35, RZ, 0x5, R35 ;  /* 0x00000005ff237819 */ /* 0x000fe40000011423 */
[----:B------:R-:W-:Y:S02]  /*2c780*/  LEA.HI R27, R27, R32, RZ, 0x1 ;  /* 0x000000201b1b7211 */ /* 0x000fe400078f08ff */
[----:B------:R-:W-:Y:S01]  /*2c790*/  LOP3.LUT R41, R41, 0xfffffff8, RZ, 0xc0, !PT ;  /* 0xfffffff829297812 */ /* 0x000fe200078ec0ff */
[----:B---3--:R-:W-:Y:S01]  /*2c7a0*/  IMAD R78, R78, 0x8, R35 ;  /* 0x000000084e4e7824 */ /* 0x008fe200078e0223 */
[----:B------:R-:W-:Y:S02]  /*2c7b0*/  LOP3.LUT R27, R27, 0x3fffffe, RZ, 0xc0, !PT ;  /* 0x03fffffe1b1b7812 */ /* 0x000fe400078ec0ff */
[----:B------:R-:W-:Y:S01]  /*2c7c0*/  LEA.HI R35, R76, R76, RZ, 0x1 ;  /* 0x0000004c4c237211 */ /* 0x000fe200078f08ff */
[----:B------:R-:W-:-:S02]  /*2c7d0*/  IMAD.IADD R41, R34, 0x1, -R41 ;  /* 0x0000000122297824 */ /* 0x000fc400078e0a29 */
[----:B------:R-:W-:Y:S01]  /*2c7e0*/  IMAD.IADD R27, R32, 0x1, -R27 ;  /* 0x00000001201b7824 */ /* 0x000fe200078e0a1b */
[----:B------:R-:W-:Y:S01]  /*2c7f0*/  LOP3.LUT R35, R35, 0x1ffffffe, RZ, 0xc0, !PT ;  /* 0x1ffffffe23237812 */ /* 0x000fe200078ec0ff */
[----:B------:R-:W-:Y:S02]  /*2c800*/  IMAD.U32 R32, R78, 0x10, R41 ;  /* 0x000000104e207824 */ /* 0x000fe400078e0029 */
[-C--:B------:R-:W-:Y:S02]  /*2c810*/  FMUL.FTZ R53, R55, R75.reuse ;  /* 0x0000004b37357220 */ /* 0x080fe40000410000 */
[----:B------:R-:W-:Y:S02]  /*2c820*/  IMAD.IADD R35, R76, 0x1, -R35 ;  /* 0x000000014c237824 */ /* 0x000fe400078e0a23 */
[----:B------:R-:W-:Y:S02]  /*2c830*/  IMAD R32, R27, 0x40, R32 ;  /* 0x000000401b207824 */ /* 0x000fe400078e0220 */
[----:B------:R-:W-:-:S02]  /*2c840*/  FMUL.FTZ R55, R59, R75 ;  /* 0x0000004b3b377220 */ /* 0x000fc40000410000 */
[----:B------:R-:W-:-:S04]  /*2c850*/  IMAD R59, R35, 0x8, R32 ;  /* 0x00000008233b7824 */ /* 0x000fc800078e0220 */
[----:B------:R-:W-:-:S05]  /*2c860*/  @P1 IMAD.HI.U32 R80, R59, R80, RZ ;  /* 0x000000503b501227 */ /* 0x000fca00078e00ff */
[----:B------:R-:W-:Y:S01]  /*2c870*/  @P1 SHF.R.U32.HI R59, RZ, R77, R80 ;  /* 0x0000004dff3b1219 */ /* 0x000fe20000011650 */
[-C--:B------:R-:W-:Y:S01]  /*2c880*/  FMUL.FTZ R56, R56, R75.reuse ;  /* 0x0000004b38387220 */ /* 0x080fe20000410000 */
[-C--:B------:R-:W-:Y:S01]  /*2c890*/  FMUL.FTZ R57, R57, R75.reuse ;  /* 0x0000004b39397220 */ /* 0x080fe20000410000 */
[----:B------:R-:W-:Y:S02]  /*2c8a0*/  LOP3.LUT R32, R33, 0x7ffffffc, RZ, 0xc0, !PT ;  /* 0x7ffffffc21207812 */ /* 0x000fe400078ec0ff */
[----:B------:R-:W0:Y:S01]  /*2c8b0*/  SHFL.IDX PT, R35, R59, RZ, 0x1c1f ;  /* 0x001c1fff3b237589 */ /* 0x000e2200000e0000 */
[----:B------:R-:W-:Y:S02]  /*2c8c0*/  IMAD.MOV.U32 R27, RZ, RZ, -0x60 ;  /* 0xffffffa0ff1b7424 */ /* 0x000fe400078e00ff */
[-C--:B------:R-:W-:Y:S01]  /*2c8d0*/  FMUL.FTZ R52, R54, R75.reuse ;  /* 0x0000004b36347220 */ /* 0x080fe20000410000 */
[-C--:B------:R-:W-:Y:S01]  /*2c8e0*/  FMUL.FTZ R48, R50, R75.reuse ;  /* 0x0000004b32307220 */ /* 0x080fe20000410000 */
[-C--:B------:R-:W-:Y:S01]  /*2c8f0*/  FMUL.FTZ R49, R51, R75.reuse ;  /* 0x0000004b33317220 */ /* 0x080fe20000410000 */
[----:B------:R3:W0:Y:S01]  /*2c900*/  MUFU.TANH R79, R56 ;  /* 0x00000038004f7308 */ /* 0x0006220000002400 */
        /* <DEDUP_REMOVED lines=15> */
[----:B---3--:R-:W-:Y:S01]  /*2ca00*/  FMUL.FTZ R56, R70, R75 ;  /* 0x0000004b46387220 */ /* 0x008fe20000410000 */
[----:B------:R-:W-:-:S02]  /*2ca10*/  IMAD.IADD R32, R31, 0x1, -R32 ;  /* 0x000000011f207824 */ /* 0x000fc400078e0a20 */
[----:B--2---:R-:W-:Y:S01]  /*2ca20*/  FMUL.FTZ R57, R71, R75 ;  /* 0x0000004b47397220 */ /* 0x004fe20000410000 */
[----:B------:R-:W-:Y:S01]  /*2ca30*/  IMAD R27, R10, R27, 0x1 ;  /* 0x000000010a1b7424 */ /* 0x000fe200078e021b */
[----:B------:R-:W2:Y:S03]  /*2ca40*/  MUFU.TANH R8, R8 ;  /* 0x0000000800087308 */ /* 0x000ea60000002400 */
[----:B------:R-:W-:-:S05]  /*2ca50*/  IMAD R27, R32, -0x2, R27 ;  /* 0xfffffffe201b7824 */ /* 0x000fca00078e021b */
[----:B------:R-:W3:Y:S01]  /*2ca60*/  MUFU.TANH R20, R20 ;  /* 0x0000001400147308 */ /* 0x000ee20000002400 */
[----:B------:R-:W-:-:S07]  /*2ca70*/  IADD3 R31, -R6, R27, R3 ;  /* 0x0000001b061f7210 */ /* 0x000fce0007ffe103 */
[----:B------:R-:W0:Y:S01]  /*2ca80*/  MUFU.TANH R2, R2 ;  /* 0x0000000200027308 */ /* 0x000e220000002400 */
[----:B------:R-:W-:-:S07]  /*2ca90*/  FMUL.FTZ R60, R60, R75 ;  /* 0x0000004b3c3c7220 */ /* 0x000fce0000410000 */
        /* <DEDUP_REMOVED lines=35> */
[----:B------:R-:W1:Y:S08]  /*2ccd0*/  MUFU.TANH R56, R56 ;  /* 0x0000003800387308 */ /* 0x000e700000002400 */
[----:B------:R-:W1:Y:S01]  /*2cce0*/  MUFU.TANH R57, R57 ;  /* 0x0000003900397308 */ /* 0x000e620000002400 */
[----:B------:R-:W-:-:S02]  /*2ccf0*/  IMAD.IADD R72, R31, 0x1, R72 ;  /* 0x000000011f487824 */ /* 0x000fc400078e0248 */
[----:B------:R-:W-:Y:S02]  /*2cd00*/  IMAD.IADD R74, R31, 0x1, R74 ;  /* 0x000000011f4a7824 */ /* 0x000fe400078e024a */
[----:B------:R-:W-:Y:S02]  /*2cd10*/  VIADD R66, R27, 0xffffffff ;  /* 0xffffffff1b427836 */ /* 0x000fe40000000000 */
[--C-:B0-----:R-:W-:Y:S01]  /*2cd20*/  IMAD.IADD R62, R74, 0x1, R35.reuse ;  /* 0x000000014a3e7824 */ /* 0x101fe200078e0223 */
[----:B------:R0:W1:Y:S02]  /*2cd30*/  MUFU.TANH R82, R60 ;  /* 0x0000003c00527308 */ /* 0x0000640000002400 */
[----:B0-----:R-:W-:Y:S01]  /*2cd40*/  IMAD.IADD R60, R72, 0x1, R35 ;  /* 0x00000001483c7824 */ /* 0x001fe200078e0223 */
        /* <DEDUP_REMOVED lines=9> */
[C---:B------:R-:W-:Y:S02]  /*2cde0*/  R2UR UR4, R4.reuse ;  /* 0x00000000040472ca */ /* 0x040fe400000e0000 */
[C---:B------:R-:W-:Y:S02]  /*2cdf0*/  R2UR UR5, R5.reuse ;  /* 0x00000000050572ca */ /* 0x040fe400000e0000 */
[----:B------:R-:W-:Y:S02]  /*2ce00*/  R2UR UR6, R4 ;  /* 0x00000000040672ca */ /* 0x000fe400000e0000 */
[----:B------:R-:W-:-:S09]  /*2ce10*/  R2UR UR7, R5 ;  /* 0x00000000050772ca */ /* 0x000fd200000e0000 */
[----:B------:R-:W2:Y:S04]  /*2ce20*/  LD.E R27, desc[UR4][R22.64+0x1c] ;  /* 0x00001c04161b7980 */ /* 0x000ea8000c101900 */
[----:B------:R-:W3:Y:S01]  /*2ce30*/  LD.E R34, desc[UR6][R22.64+0x20] ;  /* 0x0000200616227980 */ /* 0x000ee2000c101900 */
[----:B--2---:R-:W-:-:S05]  /*2ce40*/  IMAD.HI.U32 R27, R32, R27, RZ ;  /* 0x0000001b201b7227 */ /* 0x004fca00078e00ff */
[----:B---3--:R-:W-:-:S07]  /*2ce50*/  SHF.R.U32.HI R32, RZ, R34, R27 ;  /* 0x00000022ff207219 */ /* 0x008fce000001161b */
.L_x_2330:
[----:B------:R-:W-:Y:S05]  /*2ce60*/  BSYNC B5 ;  /* 0x0000000000057941 */ /* 0x000fea0003800000 */
.L_x_2329:
[----:B------:R-:W-:Y:S01]  /*2ce70*/  LOP3.LUT R32, RZ, R32, RZ, 0x33, !PT ;  /* 0x00000020ff207212 */ /* 0x000fe200078e33ff */
[----:B------:R-:W-:Y:S06]  /*2ce80*/  BRA `(.L_x_2331) ;  /* 0x0000000000287947 */ /* 0x000fec0003800000 */
.L_x_2328:
[----:B------:R-:W-:-:S13]  /*2ce90*/  ISETP.NE.AND P1, PT, R7, 0x1, PT ;  /* 0x000000010700780c */ /* 0x000fda0003f25270 */
        /* <DEDUP_REMOVED lines=9> */
.L_x_2331:
[----:B------:R-:W-:Y:S05]  /*2cf30*/  BSYNC B4 ;  /* 0x0000000000047941 */ /* 0x000fea0003800000 */
.L_x_2327:
[----:B------:R-:W-:-:S05]  /*2cf40*/  IMAD R27, R7, R32, R66 ;  /* 0x00000020071b7224 */ /* 0x000fca00078e0242 */
[----:B------:R-:W-:Y:S02]  /*2cf50*/  VIMNMX R62, R62, R27, !PT ;  /* 0x0000001b3e3e7248 */ /* 0x000fe40007fe0100 */
[----:B------:R-:W-:-:S07]  /*2cf60*/  VIADDMNMX R60, R27, R7, R60, PT ;  /* 0x000000071b3c7246 */ /* 0x000fce000380013c */
.L_x_2326:
[----:B------:R-:W-:Y:S05]  /*2cf70*/  BSYNC B3 ;  /* 0x0000000000037941 */ /* 0x000fea0003800000 */
.L_x_2325:
[C---:B------:R-:W-:Y:S01]  /*2cf80*/  ISETP.GE.AND P2, PT, R73.reuse, 0x9, PT ;  /* 0x000000094900780c */ /* 0x040fe20003f46270 */
[----:B------:R-:W0:Y:S01]  /*2cf90*/  SHFL.IDX PT, R59, R59, 0x1, 0x1c1f ;  /* 0x003c1f003b3b7f89 */ /* 0x000e2200000e0000 */
[C---:B------:R-:W-:Y:S01]  /*2cfa0*/  ISETP.GE.AND P1, PT, R73.reuse, 0x2, PT ;  /* 0x000000024900780c */ /* 0x040fe20003f26270 */
[----:B------:R-:W-:Y:S01]  /*2cfb0*/  BSSY B3, `(.L_x_2332) ;  /* 0x0000097000037945 */ /* 0x000fe20003800000 */
[C---:B------:R-:W-:Y:S02]  /*2cfc0*/  ISETP.GT.AND P3, PT, R62.reuse, 0x8, !P2 ;  /* 0x000000083e00780c */ /* 0x040fe40005764270 */
[----:B------:R-:W-:Y:S02]  /*2cfd0*/  ISETP.GT.AND P4, PT, R62, 0x1, !P1 ;  /* 0x000000013e00780c */ /* 0x000fe40004f84270 */
[----:B------:R-:W-:Y:S02]  /*2cfe0*/  ISETP.LT.OR P3, PT, R60, 0x9, P3 ;  /* 0x000000093c00780c */ /* 0x000fe40001f61670 */
[----:B------:R-:W-:-:S02]  /*2cff0*/  ISETP.GE.AND P5, PT, R73, 0xa, PT ;  /* 0x0000000a4900780c */ /* 0x000fc40003fa6270 */
[----:B------:R-:W-:Y:S02]  /*2d000*/  FSEL R32, R21, -INF , !P3 ;  /* 0xff80000015207808 */ /* 0x000fe40005800000 */
[----:B------:R-:W-:Y:S02]  /*2d010*/  ISETP.LT.OR P4, PT, R60, 0x2, P4 ;  /* 0x000000023c00780c */ /* 0x000fe40002781670 */
[----:B------:R-:W-:Y:S02]  /*2d020*/  ISETP.GT.AND P3, PT, R62, 0x9, !P5 ;  /* 0x000000093e00780c */ /* 0x000fe40006f64270 */
[----:B------:R-:W-:Y:S02]  /*2d030*/  FSEL R31, R20, -INF , !P4 ;  /* 0xff800000141f7808 */ /* 0x000fe40006000000 */
[----:B------:R-:W-:Y:S02]  /*2d040*/  ISETP.LT.OR P3, PT, R60, 0xa, P3 ;  /* 0x0000000a3c00780c */ /* 0x000fe40001f61670 */
[----:B------:R-:W-:-:S02]  /*2d050*/  ISETP.GE.AND P4, PT, R73, 0x11, PT ;  /* 0x000000114900780c */ /* 0x000fc40003f86270 */
[----:B------:R-:W-:Y:S01]  /*2d060*/  FSEL R33, R24, -INF , !P3 ;  /* 0xff80000018217808 */ /* 0x000fe20005800000 */
[----:B0-----:R-:W-:Y:S01]  /*2d070*/  IMAD.IADD R63, R74, 0x1, R59 ;  /* 0x000000014a3f7824 */ /* 0x001fe200078e023b */
        /* <DEDUP_REMOVED lines=34> */
[----:B-1----:R-:W-:-:S02]  /*2d2a0*/  FSEL R40, R40, -INF , !P3 ;  /* 0xff80000028287808 */ /* 0x002fc40005800000 */
        /* <DEDUP_REMOVED lines=65> */
[----:B------:R-:W-:-:S03]  /*2d6c0*/  IMAD.IADD R62, R72, 0x1, R59 ;  /* 0x00000001483e7824 */ /* 0x000fc600078e023b */
[----:B------:R-:W-:-:S04]  /*2d6d0*/  ISETP.LT.OR P6, PT, R60, 0x5a, P6 ;  /* 0x0000005a3c00780c */ /* 0x000fc800037c1670 */
        /* <DEDUP_REMOVED lines=19> */
.L_x_2337:
[----:B------:R-:W-:Y:S05]  /*2d810*/  BSYNC B5 ;  /* 0x0000000000057941 */ /* 0x000fea0003800000 */
.L_x_2336:
[----:B------:R-:W-:Y:S01]  /*2d820*/  LOP3.LUT R6, RZ, R6, RZ, 0x33, !PT ;  /* 0x00000006ff067212 */ /* 0x000fe200078e33ff */
[----:B------:R-:W-:Y:S06]  /*2d830*/  BRA `(.L_x_2338) ;  /* 0x0000000000287947 */ /* 0x000fec0003800000 */
.L_x_2335:
        /* <DEDUP_REMOVED lines=10> */
.L_x_2338:
[----:B------:R-:W-:Y:S05]  /*2d8e0*/  BSYNC B4 ;  /* 0x0000000000047941 */ /* 0x000fea0003800000 */
.L_x_2334:
[----:B------:R-:W-:-:S05]  /*2d8f0*/  IMAD R6, R7, R6, R66 ;  /* 0x0000000607067224 */ /* 0x000fca00078e0242 */
[----:B------:R-:W-:Y:S02]  /*2d900*/  VIADDMNMX R62, R6, R7, R62, PT ;  /* 0x00000007063e7246 */ /* 0x000fe4000380013e */
[----:B------:R-:W-:-:S07]  /*2d910*/  VIMNMX R63, R63, R6, !PT ;  /* 0x000000063f3f7248 */ /* 0x000fce0007fe0100 */
.L_x_2333:
[----:B------:R-:W-:Y:S05]  /*2d920*/  BSYNC B3 ;  /* 0x0000000000037941 */ /* 0x000fea0003800000 */
.L_x_2332:
[----:B------:R-:W2:Y:S01]  /*2d930*/  LDL.64 R6, [R0+0x70] ;  /* 0x0000700000067983 */ /* 0x000ea20000100a00 */
[C---:B------:R-:W-:Y:S02]  /*2d940*/  ISETP.GT.AND P1, PT, R63.reuse, 0x1, !P1 ;  /* 0x000000013f00780c */ /* 0x040fe40004f24270 */
[----:B------:R-:W-:Y:S02]  /*2d950*/  ISETP.GT.AND P2, PT, R63, 0x8, !P2 ;  /* 0x000000083f00780c */ /* 0x000fe40005744270 */
[C---:B------:R-:W-:Y:S02]  /*2d960*/  ISETP.LT.OR P1, PT, R62.reuse, 0x2, P1 ;  /* 0x000000023e00780c */ /* 0x040fe40000f21670 */
[----:B------:R-:W-:Y:S02]  /*2d970*/  ISETP.LT.OR P2, PT, R62, 0x9, P2 ;  /* 0x000000093e00780c */ /* 0x000fe40001741670 */
[----:B------:R-:W-:Y:S02]  /*2d980*/  FSEL R59, R9, -INF , !P1 ;  /* 0xff800000093b7808 */ /* 0x000fe40004800000 */
[----:B------:R-:W-:-:S02]  /*2d990*/  ISETP.NE.AND P1, PT, R67, RZ, PT ;  /* 0x000000ff4300720c */ /* 0x000fc40003f25270 */
[----:B------:R-:W-:Y:S02]  /*2d9a0*/  FSEL R11, R11, -INF , !P2 ;  /* 0xff8000000b0b7808 */ /* 0x000fe40005000000 */
[----:B------:R-:W-:Y:S02]  /*2d9b0*/  ISETP.GT.AND P1, PT, R63, 0x9, !P1 ;  /* 0x000000093f00780c */ /* 0x000fe40004f24270 */
[----:B------:R-:W-:Y:S02]  /*2d9c0*/  ISETP.NE.AND P2, PT, R76, RZ, PT ;  /* 0x000000ff4c00720c */ /* 0x000fe40003f45270 */
[----:B------:R-:W-:Y:S02]  /*2d9d0*/  ISETP.LT.OR P1, PT, R62, 0xa, P1 ;  /* 0x0000000a3e00780c */ /* 0x000fe40000f21670 */
[----:B------:R-:W-:Y:S02]  /*2d9e0*/  ISETP.NE.AND P6, PT, R77, RZ, PT ;  /* 0x000000ff4d00720c */ /* 0x000fe40003fc5270 */
[----:B------:R-:W-:-:S02]  /*2d9f0*/  FSEL R12, R12, -INF , !P1 ;  /* 0xff8000000c0c7808 */ /* 0x000fc40004800000 */
[----:B------:R-:W-:-:S04]  /*2da00*/  ISETP.NE.AND P1, PT, R70, RZ, PT ;  /* 0x000000ff4600720c */ /* 0x000fc80003f25270 */
[----:B------:R-:W-:-:S04]  /*2da10*/  ISETP.GT.AND P1, PT, R63, 0x10, !P1 ;  /* 0x000000103f00780c */ /* 0x000fc80004f24270 */
[----:B------:R-:W-:-:S04]  /*2da20*/  ISETP.LT.OR P1, PT, R62, 0x11, P1 ;  /* 0x000000113e00780c */ /* 0x000fc80000f21670 */
[----:B------:R-:W-:Y:S02]  /*2da30*/  FSEL R13, R13, -INF , !P1 ;  /* 0xff8000000d0d7808 */ /* 0x000fe40004800000 */
        /* <DEDUP_REMOVED lines=8> */
[----:B------:R-:W-:Y:S02]  /*2dac0*/  ISETP.GT.AND P1, PT, R63, 0x19, !P2 ;  /* 0x000000193f00780c */ /* 0x000fe40005724270 */
[----:B------:R-:W-:Y:S02]  /*2dad0*/  ISETP.NE.AND P2, PT, R81, RZ, PT ;  /* 0x000000ff5100720c */ /* 0x000fe40003f45270 */
[----:B------:R-:W-:-:S04]  /*2dae0*/  ISETP.LT.OR P1, PT, R62, 0x1a, P1 ;  /* 0x0000001a3e00780c */ /* 0x000fc80000f21670 */
[----:B------:R-:W-:Y:S02]  /*2daf0*/  FSEL R18, R18, -INF , !P1 ;  /* 0xff80000012127808 */ /* 0x000fe40004800000 */
[----:B------:R-:W-:Y:S02]  /*2db00*/  ISETP.GT.AND P1, PT, R63, 0x20, !P6 ;  /* 0x000000203f00780c */ /* 0x000fe40007724270 */
[----:B------:R-:W-:Y:S02]  /*2db10*/  ISETP.NE.AND P6, PT, R64, RZ, PT ;  /* 0x000000ff4000720c */ /* 0x000fe40003fc5270 */
        /* <DEDUP_REMOVED lines=39> */
[----:B------:R-:W-:Y:S02]  /*2dd90*/  R2UR UR4, R4 ;  /* 0x00000000040472ca */ /* 0x000fe400000e0000 */
[----:B------:R-:W-:Y:S02]  /*2dda0*/  ISETP.LT.OR P1, PT, R62, 0x49, P1 ;  /* 0x000000493e00780c */ /* 0x000fe40000f21670 */
[----:B------:R-:W-:Y:S02]  /*2ddb0*/  R2UR UR5, R5 ;  /* 0x00000000050572ca */ /* 0x000fe400000e0000 */
[----:B------:R-:W-:-:S02]  /*2ddc0*/  FSEL R58, R58, -INF , !P1 ;  /* 0xff8000003a3a7808 */ /* 0x000fc40004800000 */
[----:B------:R-:W-:Y:S02]  /*2ddd0*/  ISETP.GT.AND P1, PT, R63, RZ, !P6 ;  /* 0x000000ff3f00720c */ /* 0x000fe40007724270 */
[----:B------:R-:W-:Y:S02]  /*2dde0*/  ISETP.NE.AND P6, PT, R65, RZ, PT ;  /* 0x000000ff4100720c */ /* 0x000fe40003fc5270 */
[----:B------:R-:W-:Y:S02]  /*2ddf0*/  ISETP.LT.OR P1, PT, R62, 0x1, P1 ;  /* 0x000000013e00780c */ /* 0x000fe40000f21670 */
[----:B------:R-:W-:Y:S02]  /*2de00*/  ISETP.NE.AND P2, PT, R82, RZ, PT ;  /* 0x000000ff5200720c */ /* 0x000fe40003f45270 */
[----:B------:R-:W-:Y:S02]  /*2de10*/  FSEL R54, R2, -INF , !P1 ;  /* 0xff80000002367808 */ /* 0x000fe40004800000 */
[----:B--2---:R-:W2:Y:S01]  /*2de20*/  LD.E.64 R2, desc[UR4][R6.64] ;  /* 0x0000000406027980 */ /* 0x004ea2000c101b00 */
[----:B------:R-:W-:-:S02]  /*2de30*/  ISETP.GT.AND P1, PT, R63, 0x49, !P2 ;  /* 0x000000493f00780c */ /* 0x000fc40005724270 */
[C---:B------:R-:W-:Y:S02]  /*2de40*/  ISETP.GT.AND P3, PT, R63.reuse, 0x50, !P3 ;  /* 0x000000503f00780c */ /* 0x040fe40005f64270 */
[C---:B------:R-:W-:Y:S02]  /*2de50*/  ISETP.GT.AND P4, PT, R63.reuse, 0x51, !P4 ;  /* 0x000000513f00780c */ /* 0x040fe40006784270 */
[C---:B------:R-:W-:Y:S02]  /*2de60*/  ISETP.GT.AND P5, PT, R63.reuse, 0x58, !P5 ;  /* 0x000000583f00780c */ /* 0x040fe40006fa4270 */
[----:B------:R-:W-:Y:S02]  /*2de70*/  ISETP.GT.AND P2, PT, R63, 0x59, !P6 ;  /* 0x000000593f00780c */ /* 0x000fe40007744270 */
[C---:B------:R-:W-:Y:S02]  /*2de80*/  ISETP.LT.OR P1, PT, R62.reuse, 0x4a, P1 ;  /* 0x0000004a3e00780c */ /* 0x040fe40000f21670 */
[----:B------:R-:W-:-:S02]  /*2de90*/  ISETP.LT.OR P3, PT, R62, 0x51, P3 ;  /* 0x000000513e00780c */ /* 0x000fc40001f61670 */
[----:B------:R-:W-:Y:S02]  /*2dea0*/  FSEL R19, R19, -INF , !P1 ;  /* 0xff80000013137808 */ /* 0x000fe40004800000 */
[----:B------:R-:W-:Y:S02]  /*2deb0*/  ISETP.LT.OR P4, PT, R62, 0x52, P4 ;  /* 0x000000523e00780c */ /* 0x000fe40002781670 */
[----:B------:R-:W-:Y:S02]  /*2dec0*/  FSEL R50, R50, -INF , !P3 ;  /* 0xff80000032327808 */ /* 0x000fe40005800000 */
[C---:B------:R-:W-:Y:S02]  /*2ded0*/  ISETP.LT.OR P5, PT, R62.reuse, 0x59, P5 ;  /* 0x000000593e00780c */ /* 0x040fe40002fa1670 */
[----:B------:R-:W-:Y:S02]  /*2dee0*/  ISETP.LT.OR P2, PT, R62, 0x5a, P2 ;  /* 0x0000005a3e00780c */ /* 0x000fe40001741670 */
[----:B------:R-:W-:-:S02]  /*2def0*/  FSEL R51, R51, -INF , !P4 ;  /* 0xff80000033337808 */ /* 0x000fc40006000000 */
[----:B------:R-:W-:Y:S02]  /*2df00*/  FSEL R56, R56, -INF , !P5 ;  /* 0xff80000038387808 */ /* 0x000fe40006800000 */
[----:B------:R-:W-:Y:S02]  /*2df10*/  R2UR UR6, R4 ;  /* 0x00000000040672ca */ /* 0x000fe400000e0000 */
[----:B------:R-:W-:Y:S02]  /*2df20*/  R2UR UR7, R5 ;  /* 0x00000000050772ca */ /* 0x000fe400000e0000 */
[----:B------:R-:W-:-:S11]  /*2df30*/  FSEL R57, R57, -INF , !P2 ;  /* 0xff80000039397808 */ /* 0x000fd60005000000 */
[----:B------:R-:W3:Y:S01]  /*2df40*/  LD.E R69, desc[UR6][R6.64+0x14] ;  /* 0x0000140606457980 */ /* 0x000ee2000c101900 */
[----:B--2---:R-:W-:Y:S02]  /*2df50*/  FMNMX.FTZ R28, R61, R2, !PT ;  /* 0x000000023d1c7209 */ /* 0x004fe40007810000 */
        /* <DEDUP_REMOVED lines=39> */
[----:B------:R-:W-:Y:S01]  /*2e1d0*/  FMNMX.FTZ R28, R24, R9, !PT ;  /* 0x00000009181c7209 */ /* 0x000fe20007810000 */
[----:B------:R-:W2:Y:S01]  /*2e1e0*/  LD.E R66, desc[UR4][R6.64+0x20] ;  /* 0x0000200406427980 */ /* 0x000ea2000c101900 */
[----:B------:R-:W-:-:S02]  /*2e1f0*/  FMNMX.FTZ R62, R50, R63, !PT ;  /* 0x0000003f323e7209 */ /* 0x000fc40007810000 */
[----:B------:R-:W-:Y:S02]  /*2e200*/  FMNMX.FTZ R9, R21, R28, !PT ;  /* 0x0000001c15097209 */ /* 0x000fe40007810000 */
[----:B------:R-:W-:Y:S02]  /*2e210*/  FMNMX.FTZ R63, R51, R62, !PT ;  /* 0x0000003e333f7209 */ /* 0x000fe40007810000 */
[----:B------:R-:W-:Y:S02]  /*2e220*/  FMNMX.FTZ R9, R20, R9, !PT ;  /* 0x0000000914097209 */ /* 0x000fe40007810000 */
[----:B------:R-:W-:Y:S02]  /*2e230*/  FMNMX.FTZ R28, R56, R63, !PT ;  /* 0x0000003f381c7209 */ /* 0x000fe40007810000 */
[----:B------:R-:W-:Y:S02]  /*2e240*/  FMNMX.FTZ R62, R8, R9, !PT ;  /* 0x00000009083e7209 */ /* 0x000fe40007810000 */
[----:B------:R-:W-:-:S03]  /*2e250*/  FMNMX.FTZ R63, R57, R28, !PT ;  /* 0x0000001c393f7209 */ /* 0x000fc60007810000 */
[----:B------:R-:W0:Y:S04]  /*2e260*/  SHFL.BFLY PT, R9, R62, 0x2, 0x1f ;  /* 0x0c401f003e097f89 */ /* 0x000e2800000e0000 */
[----:B------:R1:W-:Y:S04]  /*2e270*/  ST.E.64 desc[UR4][R6.64], R62 ;  /* 0x0000003e06007985 */ /* 0x0003e8000c101b04 */
[----:B------:R-:W4:Y:S01]  /*2e280*/  LD.E R70, desc[UR6][R6.64+0x4] ;  /* 0x0000040606467980 */ /* 0x000f22000c101900 */
[----:B0-----:R-:W-:-:S03]  /*2e290*/  FMNMX.FTZ R9, R62, R9, !PT ;  /* 0x000000093e097209 */ /* 0x001fc60007810000 */
[----:B-1----:R-:W5:Y:S04]  /*2e2a0*/  LD.E R62, desc[UR4][R6.64+0x10] ;  /* 0x00001004063e7980 */ /* 0x002f68000c101900 */
[----:B------:R-:W0:Y:S02]  /*2e2b0*/  SHFL.BFLY PT, R28, R9, 0x1, 0x1f ;  /* 0x0c201f00091c7f89 */ /* 0x000e2400000e0000 */
[----:B0-----:R-:W-:-:S05]  /*2e2c0*/  FMNMX.FTZ R65, R9, R28, !PT ;  /* 0x0000001c09417209 */ /* 0x001fca0007810000 */
[----:B------:R-:W-:Y:S04]  /*2e2d0*/  ST.E desc[UR4][R6.64], R65 ;  /* 0x0000004106007985 */ /* 0x000fe8000c101904 */
[----:B------:R-:W3:Y:S01]  /*2e2e0*/  LD.E R67, desc[UR6][R6.64] ;  /* 0x0000000606437980 */ /* 0x000ee2000c101900 */
[----:B------:R-:W-:Y:S02]  /*2e2f0*/  R2UR UR8, R4 ;  /* 0x00000000040872ca */ /* 0x000fe400000e0000 */
[----:B------:R-:W-:Y:S01]  /*2e300*/  R2UR UR9, R5 ;  /* 0x00000000050972ca */ /* 0x000fe200000e0000 */
[----:B----4-:R-:W0:Y:S02]  /*2e310*/  SHFL.BFLY PT, R9, R70, 0x2, 0x1f ;  /* 0x0c401f0046097f89 */ /* 0x010e2400000e0000 */
[----:B0-----:R-:W-:-:S05]  /*2e320*/  FMNMX.FTZ R28, R9, R70, !PT ;  /* 0x00000046091c7209 */ /* 0x001fca0007810000 */
[----:B------:R-:W0:Y:S02]  /*2e330*/  SHFL.BFLY PT, R9, R28, 0x1, 0x1f ;  /* 0x0c201f001c097f89 */ /* 0x000e2400000e0000 */
[----:B0-----:R-:W-:Y:S02]  /*2e340*/  FMNMX.FTZ R63, R28, R9, !PT ;  /* 0x000000091c3f7209 */ /* 0x001fe40007810000 */
[----:B---3--:R-:W-:Y:S02]  /*2e350*/  FSETP.NEU.FTZ.AND P1, PT, R67, -INF , PT ;  /* 0xff8000004300780b */ /* 0x008fe40003f3d000 */
[----:B------:R-:W-:Y:S02]  /*2e360*/  FSETP.NEU.FTZ.AND P2, PT, R63, -INF , PT ;  /* 0xff8000003f00780b */ /* 0x000fe40003f5d000 */
[----:B------:R-:W-:Y:S02]  /*2e370*/  FSEL R9, R67, RZ, P1 ;  /* 0x000000ff43097208 */ /* 0x000fe40000800000 */
[----:B------:R-:W-:-:S03]  /*2e380*/  FSEL R68, R63, RZ, P2 ;  /* 0x000000ff3f447208 */ /* 0x000fc60001000000 */
[----:B------:R-:W-:Y:S02]  /*2e390*/  FADD.FTZ R9, R2, -R9 ;  /* 0x8000000902097221 */ /* 0x000fe40000010000 */
[----:B------:R-:W-:Y:S02]  /*2e3a0*/  FADD.FTZ R3, R3, -R68 ;  /* 0x8000004403037221 */ /* 0x000fe40000010000 */
[----:B--2---:R-:W-:Y:S02]  /*2e3b0*/  FMUL.FTZ R9, R9, R66 ;  /* 0x0000004209097220 */ /* 0x004fe40000410000 */
[----:B------:R-:W-:-:S04]  /*2e3c0*/  FMUL.FTZ R66, R66, R3 ;  /* 0x0000000342427220 */ /* 0x000fc80000410000 */
[----:B------:R-:W5:Y:S08]  /*2e3d0*/  MUFU.EX2 R9, R9 ;  /* 0x0000000900097308 */ /* 0x000f700000000800 */
[----:B------:R-:W0:Y:S01]  /*2e3e0*/  MUFU.EX2 R28, R66 ;  /* 0x00000042001c7308 */ /* 0x000e220000000800 */
[----:B------:R1:W-:Y:S01]  /*2e3f0*/  ST.E desc[UR4][R6.64+0x4], R63 ;  /* 0x0000043f06007985 */ /* 0x0003e2000c101904 */
[----:B-----5:R-:W-:Y:S01]  /*2e400*/  FMUL.FTZ R65, R9, R62 ;  /* 0x0000003e09417220 */ /* 0x020fe20000410000 */
[----:B0-----:R-:W-:-:S04]  /*2e410*/  FMUL.FTZ R67, R28, R69 ;  /* 0x000000451c437220 */ /* 0x001fc80000410000 */
[----:B------:R-:W-:Y:S04]  /*2e420*/  ST.E desc[UR6][R6.64+0x10], R65 ;  /* 0x0000104106007985 */ /* 0x000fe8000c101906 */
[----:B------:R0:W-:Y:S04]  /*2e430*/  ST.E desc[UR8][R6.64+0x14], R67 ;  /* 0x0000144306007985 */ /* 0x0001e8000c101908 */
[----:B------:R-:W2:Y:S04]  /*2e440*/  LDL.64 R2, [R0+0x70] ;  /* 0x0000700000027983 */ /* 0x000ea80000100a00 */
[----:B--2---:R-:W0:Y:S04]  /*2e450*/  LD.E R69, desc[UR6][R2.64+0x20] ;  /* 0x0000200602457980 */ /* 0x004e28000c101900 */
[----:B------:R-:W0:Y:S04]  /*2e460*/  LD.E R62, desc[UR4][R2.64] ;  /* 0x00000004023e7980 */ /* 0x000e28000c101900 */
[----:B------:R-:W2:Y:S04]  /*2e470*/  LD.E R66, desc[UR8][R2.64+0x4] ;  /* 0x0000040802427980 */ /* 0x000ea8000c101900 */
[----:B-1----:R-:W3:Y:S04]  /*2e480*/  LD.E R63, desc[UR4][R2.64+0x10] ;  /* 0x00001004023f7980 */ /* 0x002ee8000c101900 */
[----:B------:R-:W4:Y:S01]  /*2e490*/  LD.E R68, desc[UR6][R2.64+0x14] ;  /* 0x0000140602447980 */ /* 0x000f22000c101900 */
[C---:B0-----:R-:W-:Y:S01]  /*2e4a0*/  FMUL.FTZ R6, R62.reuse, R69 ;  /* 0x000000453e067220 */ /* 0x041fe20000410000 */
[----:B------:R-:W-:-:S02]  /*2e4b0*/  FSETP.NEU.FTZ.AND P1, PT, R62, -INF , PT ;  /* 0xff8000003e00780b */ /* 0x000fc40003f3d000 */
[----:B--2---:R-:W-:Y:S01]  /*2e4c0*/  FSETP.NEU.FTZ.AND P2, PT, R66, -INF , PT ;  /* 0xff8000004200780b */ /* 0x004fe20003f5d000 */
[----:B------:R-:W-:Y:S01]  /*2e4d0*/  FMUL.FTZ R66, R69, R66 ;  /* 0x0000004245427220 */ /* 0x000fe20000410000 */
[----:B------:R-:W-:-:S04]  /*2e4e0*/  FSEL R6, R6, RZ, P1 ;  /* 0x000000ff06067208 */ /* 0x000fc80000800000 */
[----:B------:R-:W-:Y:S01]  /*2e4f0*/  FSEL R66, R66, RZ, P2 ;  /* 0x000000ff42427208 */ /* 0x000fe20001000000 */
[-CC-:B------:R-:W-:Y:S01]  /*2e500*/  FFMA.FTZ R152, R61, R69.reuse, -R6.reuse ;  /* 0x000000453d987223 */ /* 0x180fe20000010806 */
[----:B------:R-:W-:-:S03]  /*2e510*/  FFMA.FTZ R215, R31, R69, -R6 ;  /* 0x000000451fd77223 */ /* 0x000fc60000010806 */
[-CC-:B------:R-:W-:Y:S01]  /*2e520*/  FFMA.FTZ R153, R54, R69.reuse, -R66.reuse ;  /* 0x0000004536997223 */ /* 0x180fe20000010842 */
[-C--:B------:R-:W-:Y:S01]  /*2e530*/  FFMA.FTZ R212, R59, R69.reuse, -R66 ;  /* 0x000000453bd47223 */ /* 0x080fe20000010842 */
[----:B------:R-:W3:Y:S01]  /*2e540*/  MUFU.EX2 R152, R152 ;  /* 0x0000009800987308 */ /* 0x000ee20000000800 */
[-C--:B------:R-:W-:Y:S01]  /*2e550*/  FFMA.FTZ R154, R32, R69.reuse, -R6 ;  /* 0x00000045209a7223 */ /* 0x080fe20000010806 */
[-C--:B------:R-:W-:Y:S01]  /*2e560*/  FFMA.FTZ R155, R11, R69.reuse, -R66 ;  /* 0x000000450b9b7223 */ /* 0x080fe20000010842 */
[----:B------:R-:W-:-:S05]  /*2e570*/  FFMA.FTZ R213, R33, R69, -R6 ;  /* 0x0000004521d57223 */ /* 0x000fca0000010806 */
[----:B------:R-:W4:Y:S01]  /*2e580*/  MUFU.EX2 R153, R153 ;  /* 0x0000009900997308 */ /* 0x000f220000000800 */
[----:B------:R-:W-:-:S07]  /*2e590*/  FFMA.FTZ R214, R12, R69, -R66 ;  /* 0x000000450cd67223 */ /* 0x000fce0000010842 */
[----:B------:R-:W0:Y:S01]  /*2e5a0*/  MUFU.EX2 R215, R215 ;  /* 0x000000d700d77308 */ /* 0x000e220000000800 */
[----:B------:R-:W-:-:S07]  /*2e5b0*/  FFMA.FTZ R34, R34, R69, -R6 ;  /* 0x0000004522227223 */ /* 0x000fce0000010806 */
[----:B------:R-:W1:Y:S01]  /*2e5c0*/  MUFU.EX2 R212, R212 ;  /* 0x000000d400d47308 */ /* 0x000e620000000800 */
[-CC-:B------:R-:W-:Y:S01]  /*2e5d0*/  FFMA.FTZ R35, R35, R69.reuse, -R6.reuse ;  /* 0x0000004523237223 */ /* 0x180fe20000010806 */
[-CC-:B------:R-:W-:Y:S01]  /*2e5e0*/  FFMA.FTZ R36, R36, R69.reuse, -R6.reuse ;  /* 0x0000004524247223 */ /* 0x180fe20000010806 */
[-CC-:B------:R-:W-:Y:S01]  /*2e5f0*/  FFMA.FTZ R37, R37, R69.reuse, -R6.reuse ;  /* 0x0000004525257223 */ /* 0x180fe20000010806 */
[----:B------:R-:W-:-:S04]  /*2e600*/  FFMA.FTZ R163, R38, R69, -R6 ;  /* 0x0000004526a37223 */ /* 0x000fc80000010806 */
[----:B------:R-:W2:Y:S01]  /*2e610*/  MUFU.EX2 R154, R154 ;  /* 0x0000009a009a7308 */ /* 0x000ea20000000800 */
[-CC-:B------:R-:W-:Y:S01]  /*2e620*/  FFMA.FTZ R162, R39, R69.reuse, -R6.reuse ;  /* 0x0000004527a27223 */ /* 0x180fe20000010806 */
[-CC-:B------:R-:W-:Y:S01]  /*2e630*/  FFMA.FTZ R165, R40, R69.reuse, -R6.reuse ;  /* 0x0000004528a57223 */ /* 0x180fe20000010806 */
[-CC-:B------:R-:W-:Y:S01]  /*2e640*/  FFMA.FTZ R164, R41, R69.reuse, -R6.reuse ;  /* 0x0000004529a47223 */ /* 0x180fe20000010806 */
[-CC-:B------:R-:W-:Y:S01]  /*2e650*/  FFMA.FTZ R170, R42, R69.reuse, -R6.reuse ;  /* 0x000000452aaa7223 */ /* 0x180fe20000010806 */
[----:B------:R-:W-:-:S03]  /*2e660*/  FFMA.FTZ R169, R43, R69, -R6 ;  /* 0x000000452ba97223 */ /* 0x000fc60000010806 */
        /* <DEDUP_REMOVED lines=11> */
[----:B------:R-:W5:Y:S01]  /*2e720*/  MUFU.EX2 R213, R213 ;  /* 0x000000d500d57308 */ /* 0x000f620000000800 */
[-CC-:B------:R-:W-:Y:S01]  /*2e730*/  FFMA.FTZ R6, R13, R69.reuse, -R66.reuse ;  /* 0x000000450d067223 */ /* 0x180fe20000010842 */
[-CC-:B------:R-:W-:Y:S01]  /*2e740*/  FFMA.FTZ R14, R14, R69.reuse, -R66.reuse ;  /* 0x000000450e0e7223 */ /* 0x180fe20000010842 */
[----:B------:R-:W-:Y:S01]  /*2e750*/  FFMA.FTZ R13, R15, R69, -R66 ;  /* 0x000000450f0d7223 */ /* 0x000fe20000010842 */
[----:B---3--:R-:W-:-:S04]  /*2e760*/  FADD.FTZ R8, R152, R63 ;  /* 0x0000003f98087221 */ /* 0x008fc80000010000 */
[----:B------:R-:W3:Y:S01]  /*2e770*/  MUFU.EX2 R214, R214 ;  /* 0x000000d600d67308 */ /* 0x000ee20000000800 */
[----:B----4-:R-:W-:Y:S01]  /*2e780*/  FADD.FTZ R7, R153, R68 ;  /* 0x0000004499077221 */ /* 0x010fe20000010000 */
[----:B0-----:R-:W-:-:S06]  /*2e790*/  FADD.FTZ R25, R215, R8 ;  /* 0x00000008d7197221 */ /* 0x001fcc0000010000 */
[----:B------:R-:W0:Y:S01]  /*2e7a0*/  MUFU.EX2 R21, R34 ;  /* 0x0000002200157308 */ /* 0x000e220000000800 */
[----:B-1----:R-:W-:Y:S01]  /*2e7b0*/  FADD.FTZ R8, R212, R7 ;  /* 0x00000007d4087221 */ /* 0x002fe20000010000 */
[----:B------:R-:W-:-:S06]  /*2e7c0*/  FFMA.FTZ R12, R18, R69, -R66 ;  /* 0x00000045120c7223 */ /* 0x000fcc0000010842 */
[----:B------:R-:W1:Y:S01]  /*2e7d0*/  MUFU.EX2 R15, R6 ;  /* 0x00000006000f7308 */ /* 0x000e620000000800 */
[----:B------:R-:W-:Y:S01]  /*2e7e0*/  FFMA.FTZ R156, R19, R69, -R66 ;  /* 0x00000045139c7223 */ /* 0x000fe20000010842 */
[----:B--2---:R-:W-:-:S06]  /*2e7f0*/  FADD.FTZ R24, R154, R25 ;  /* 0x000000199a187221 */ /* 0x004fcc0000010000 */
[----:B------:R-:W2:Y:S01]  /*2e800*/  MUFU.EX2 R20, R35 ;  /* 0x0000002300147308 */ /* 0x000ea20000000800 */
[----:B-----5:R-:W-:Y:S01]  /*2e810*/  FADD.FTZ R7, R155, R8 ;  /* 0x000000089b077221 */ /* 0x020fe20000010000 */
[----:B------:R-:W-:-:S06]  /*2e820*/  FFMA.FTZ R11, R60, R69, -R66 ;  /* 0x000000453c0b7223 */ /* 0x000fcc0000010842 */
[----:B------:R-:W4:Y:S01]  /*2e830*/  MUFU.EX2 R14, R14 ;  /* 0x0000000e000e7308 */ /* 0x000f220000000800 */
[----:B------:R-:W-:Y:S01]  /*2e840*/  FADD.FTZ R24, R213, R24 ;  /* 0x00000018d5187221 */ /* 0x000fe20000010000 */
[----:B---3--:R-:W-:-:S06]  /*2e850*/  FADD.FTZ R8, R214, R7 ;  /* 0x00000007d6087221 */ /* 0x008fcc0000010000 */
[----:B------:R-:W3:Y:S01]  /*2e860*/  MUFU.EX2 R19, R36 ;  /* 0x0000002400137308 */ /* 0x000ee20000000800 */
[----:B------:R-:W-:-:S07]  /*2e870*/  FFMA.FTZ R166, R29, R69, -R66 ;  /* 0x000000451da67223 */ /* 0x000fce0000010842 */
[----:B------:R-:W5:Y:S01]  /*2e880*/  MUFU.EX2 R13, R13 ;  /* 0x0000000d000d7308 */ /* 0x000f620000000800 */
[----:B0-----:R-:W-:Y:S01]  /*2e890*/  FADD.FTZ R7, R21, R24 ;  /* 0x0000001815077221 */ /* 0x001fe20000010000 */
[----:B-1----:R-:W-:-:S06]  /*2e8a0*/  FADD.FTZ R25, R15, R8 ;  /* 0x000000080f197221 */ /* 0x002fcc0000010000 */
[----:B------:R-:W0:Y:S01]  /*2e8b0*/  MUFU.EX2 R18, R37 ;  /* 0x0000002500127308 */ /* 0x000e220000000800 */
[----:B------:R-:W-:-:S07]  /*2e8c0*/  FFMA.FTZ R168, R30, R69, -R66 ;  /* 0x000000451ea87223 */ /* 0x000fce0000010842 */
[----:B------:R-:W1:Y:S01]  /*2e8d0*/  MUFU.EX2 R12, R12 ;  /* 0x0000000c000c7308 */ /* 0x000e620000000800 */
[----:B--2---:R-:W-:Y:S01]  /*2e8e0*/  FADD.FTZ R6, R20, R7 ;  /* 0x0000000714067221 */ /* 0x004fe20000010000 */
[----:B----4-:R-:W-:-:S06]  /*2e8f0*/  FADD.FTZ R8, R14, R25 ;  /* 0x000000190e087221 */ /* 0x010fcc0000010000 */
[----:B------:R-:W2:Y:S01]  /*2e900*/  MUFU.EX2 R163, R163 ;  /* 0x000000a300a37308 */ /* 0x000ea20000000800 */
[----:B------:R-:W-:-:S07]  /*2e910*/  FFMA.FTZ R167, R47, R69, -R66 ;  /* 0x000000452fa77223 */ /* 0x000fce0000010842 */
[----:B------:R-:W4:Y:S01]  /*2e920*/  MUFU.EX2 R11, R11 ;  /* 0x0000000b000b7308 */ /* 0x000f220000000800 */
[----:B---3--:R-:W-:Y:S01]  /*2e930*/  FADD.FTZ R7, R19, R6 ;  /* 0x0000000613077221 */ /* 0x008fe20000010000 */
[----:B-----5:R-:W-:-:S06]  /*2e940*/  FADD.FTZ R25, R13, R8 ;  /* 0x000000080d197221 */ /* 0x020fcc0000010000 */
        /* <DEDUP_REMOVED lines=35> */
[----:B------:R-:W0:Y:S08]  /*2eb80*/  MUFU.EX2 R180, R180 ;  /* 0x000000b400b47308 */ /* 0x000e300000000800 */
        /* <DEDUP_REMOVED lines=23> */
[----:B------:R-:W3:Y:S08]  /*2ed00*/  MUFU.EX2 R187, R187 ;  /* 0x000000bb00bb7308 */ /* 0x000ef00000000800 */
[----:B------:R-:W5:Y:S01]  /*2ed10*/  MUFU.EX2 R160, R160 ;  /* 0x000000a000a07308 */ /* 0x000f620000000800 */
[----:B0-----:R-:W-:Y:S01]  /*2ed20*/  FADD.FTZ R7, R181, R6 ;  /* 0x00000006b5077221 */ /* 0x001fe20000010000 */
[----:B-1----:R-:W-:-:S06]  /*2ed30*/  FADD.FTZ R6, R156, R25 ;  /* 0x000000199c067221 */ /* 0x002fcc0000010000 */
[----:B------:R-:W0:Y:S08]  /*2ed40*/  MUFU.EX2 R186, R186 ;  /* 0x000000ba00ba7308 */ /* 0x000e300000000800 */
[----:B------:R-:W1:Y:S01]  /*2ed50*/  MUFU.EX2 R159, R159 ;  /* 0x0000009f009f7308 */ /* 0x000e620000000800 */
[----:B--2---:R-:W-:Y:S01]  /*2ed60*/  FADD.FTZ R8, R188, R7 ;  /* 0x00000007bc087221 */ /* 0x004fe20000010000 */
[----:B----4-:R-:W-:-:S06]  /*2ed70*/  FADD.FTZ R7, R161, R6 ;  /* 0x00000006a1077221 */ /* 0x010fcc0000010000 */
[----:B------:R-:W2:Y:S08]  /*2ed80*/  MUFU.EX2 R185, R185 ;  /* 0x000000b900b97308 */ /* 0x000eb00000000800 */
[----:B------:R-:W4:Y:S01]  /*2ed90*/  MUFU.EX2 R158, R158 ;  /* 0x0000009e009e7308 */ /* 0x000f220000000800 */
[----:B---3--:R-:W-:Y:S01]  /*2eda0*/  FADD.FTZ R25, R187, R8 ;  /* 0x00000008bb197221 */ /* 0x008fe20000010000 */
[----:B-----5:R-:W-:-:S03]  /*2edb0*/  FADD.FTZ R6, R160, R7 ;  /* 0x00000007a0067221 */ /* 0x020fc60000010000 */
[----:B0-----:R-:W-:Y:S01]  /*2edc0*/  FADD.FTZ R8, R186, R25 ;  /* 0x00000019ba087221 */ /* 0x001fe20000010000 */
[----:B-1----:R-:W-:-:S03]  /*2edd0*/  FADD.FTZ R7, R159, R6 ;  /* 0x000000069f077221 */ /* 0x002fc60000010000 */
[----:B--2---:R-:W-:Y:S01]  /*2ede0*/  FADD.FTZ R25, R185, R8 ;  /* 0x00000008b9197221 */ /* 0x004fe20000010000 */
[----:B----4-:R-:W-:-:S04]  /*2edf0*/  FADD.FTZ R27, R158, R7 ;  /* 0x000000079e1b7221 */ /* 0x010fc80000010000 */
[----:B------:R-:W-:Y:S04]  /*2ee00*/  ST.E desc[UR4][R2.64+0x10], R25 ;  /* 0x0000101902007985 */ /* 0x000fe8000c101904 */
[----:B------:R0:W-:Y:S04]  /*2ee10*/  ST.E desc[UR6][R2.64+0x14], R27 ;  /* 0x0000141b02007985 */ /* 0x0001e8000c101906 */
[----:B------:R-:W0:Y:S01]  /*2ee20*/  LDL.64 R6, [R0+0x80] ;  /* 0x0000800000067983 */ /* 0x000e220000100a00 */
[----:B------:R-:W-:Y:S02]  /*2ee30*/  R2UR UR10, R4 ;  /* 0x00000000040a72ca */ /* 0x000fe400000e0000 */
[----:B------:R-:W-:-:S02]  /*2ee40*/  R2UR UR11, R5 ;  /* 0x00000000050b72ca */ /* 0x000fc400000e0000 */
[----:B------:R-:W-:Y:S02]  /*2ee50*/  R2UR UR18, R4 ;  /* 0x00000000041272ca */ /* 0x000fe400000e0000 */
[----:B------:R-:W-:-:S09]  /*2ee60*/  R2UR UR19, R5 ;  /* 0x00000000051372ca */ /* 0x000fd200000e0000 */
[----:B0-----:R-:W2:Y:S04]  /*2ee70*/  LD.E R2, desc[UR10][R6.64+0x14] ;  /* 0x0000140a06027980 */ /* 0x001ea8000c101900 */
[----:B------:R-:W3:Y:S04]  /*2ee80*/  LD.E R8, desc[UR4][R6.64] ;  /* 0x0000000406087980 */ /* 0x000ee8000c101900 */
[----:B------:R-:W4:Y:S04]  /*2ee90*/  LD.E R34, desc[UR4][R6.64+0x30] ;  /* 0x0000300406227980 */ /* 0x000f28000c101900 */
        /* <DEDUP_REMOVED lines=16> */
[----:B------:R-:W-:-:S02]  /*2efa0*/  R2UR UR12, R4 ;  /* 0x00000000040c72ca */ /* 0x000fc400000e0000 */
[C---:B------:R-:W-:Y:S01]  /*2efb0*/  R2UR UR13, R5.reuse ;  /* 0x00000000050d72ca */ /* 0x040fe200000e0000 */
[----:B------:R-:W5:Y:S01]  /*2efc0*/  LD.E R40, desc[UR10][R6.64+0x44] ;  /* 0x0000440a06287980 */ /* 0x000f62000c101900 */
[C---:B------:R-:W-:Y:S02]  /*2efd0*/  R2UR UR14, R4.reuse ;  /* 0x00000000040e72ca */ /* 0x040fe400000e0000 */
[C---:B------:R-:W-:Y:S01]  /*2efe0*/  R2UR UR15, R5.reuse ;  /* 0x00000000050f72ca */ /* 0x040fe200000e0000 */
[----:B------:R-:W5:Y:S01]  /*2eff0*/  LD.E R52, desc[UR10][R6.64+0x74] ;  /* 0x0000740a06347980 */ /* 0x000f62000c101900 */
[----:B------:R-:W-:Y:S02]  /*2f000*/  R2UR UR16, R4 ;  /* 0x00000000041072ca */ /* 0x000fe400000e0000 */
[----:B------:R-:W-:Y:S01]  /*2f010*/  R2UR UR17, R5 ;  /* 0x00000000051172ca */ /* 0x000fe200000e0000 */
        /* <DEDUP_REMOVED lines=21> */
[----:B--2---:R-:W-:-:S03]  /*2f170*/  FMUL.FTZ R29, R9, R2 ;  /* 0x00000002091d7220 */ /* 0x004fc60000410000 */
[----:B------:R-:W2:Y:S01]  /*2f180*/  LD.E R2, desc[UR18][R6.64+0x150] ;  /* 0x0001501206027980 */ /* 0x000ea2000c101900 */
[----:B---3--:R-:W-:-:S05]  /*2f190*/  FMUL.FTZ R3, R9, R8 ;  /* 0x0000000809037220 */ /* 0x008fca0000410000 */
[----:B------:R4:W-:Y:S02]  /*2f1a0*/  ST.E desc[UR4][R6.64], R3 ;  /* 0x0000000306007985 */ /* 0x0009e4000c101904 */
[----:B----4-:R-:W-:-:S05]  /*2f1b0*/  FMUL.FTZ R3, R9, R34 ;  /* 0x0000002209037220 */ /* 0x010fca0000410000 */
[----:B------:R5:W-:Y:S02]  /*2f1c0*/  ST.E desc[UR4][R6.64+0x30], R3 ;  /* 0x0000300306007985 */ /* 0x000be4000c101904 */
[----:B-----5:R-:W-:-:S05]  /*2f1d0*/  FMUL.FTZ R3, R9, R46 ;  /* 0x0000002e09037220 */ /* 0x020fca0000410000 */
[----:B------:R0:W-:Y:S02]  /*2f1e0*/  ST.E desc[UR4][R6.64+0x60], R3 ;  /* 0x0000600306007985 */ /* 0x0001e4000c101904 */
[----:B0-----:R-:W-:-:S05]  /*2f1f0*/  FMUL.FTZ R3, R9, R60 ;  /* 0x0000003c09037220 */ /* 0x001fca0000410000 */
[----:B------:R0:W-:Y:S02]  /*2f200*/  ST.E desc[UR4][R6.64+0x94], R3 ;  /* 0x0000940306007985 */ /* 0x0001e4000c101904 */
[----:B0-----:R-:W-:-:S05]  /*2f210*/  FMUL.FTZ R3, R9, R76 ;  /* 0x0000004c09037220 */ /* 0x001fca0000410000 */
[----:B------:R0:W-:Y:S02]  /*2f220*/  ST.E desc[UR4][R6.64+0xd4], R3 ;  /* 0x0000d40306007985 */ /* 0x0001e4000c101904 */
[----:B0-----:R-:W-:-:S05]  /*2f230*/  FMUL.FTZ R3, R9, R92 ;  /* 0x0000005c09037220 */ /* 0x001fca0000410000 */
[----:B------:R2:W-:Y:S02]  /*2f240*/  ST.E desc[UR4][R6.64+0x114], R3 ;  /* 0x0001140306007985 */ /* 0x0005e4000c101904 */
[C---:B--2---:R-:W-:Y:S02]  /*2f250*/  FMUL.FTZ R3, R9.reuse, R2 ;  /* 0x0000000209037220 */ /* 0x044fe40000410000 */
[----:B------:R-:W2:Y:S01]  /*2f260*/  LD.E R2, desc[UR6][R6.64+0x154] ;  /* 0x0001540606027980 */ /* 0x000ea2000c101900 */
[----:B------:R-:W-:-:S05]  /*2f270*/  FMUL.FTZ R25, R9, R24 ;  /* 0x0000001809197220 */ /* 0x000fca0000410000 */
[----:B------:R0:W-:Y:S02]  /*2f280*/  ST.E desc[UR6][R6.64+0x4], R25 ;  /* 0x0000041906007985 */ /* 0x0001e4000c101906 */
[----:B0-----:R-:W-:-:S05]  /*2f290*/  FMUL.FTZ R25, R9, R36 ;  /* 0x0000002409197220 */ /* 0x001fca0000410000 */
        /* <DEDUP_REMOVED lines=24> */
[----:B------:R-:W2:Y:S04]  /*2f420*/  LD.E R2, desc[UR6][R6.64+0x164] ;  /* 0x0001640606027980 */ /* 0x000ea8000c101900 */
[----:B------:R2:W-:Y:S02]  /*2f430*/  ST.E desc[UR4][R6.64+0x150], R3 ;  /* 0x0001500306007985 */ /* 0x0005e4000c101904 */
[----:B--2---:R-:W-:-:S02]  /*2f440*/  FMUL.FTZ R3, R9, R2 ;  /* 0x0000000209037220 */ /* 0x004fc40000410000 */
[----:B------:R-:W2:Y:S04]  /*2f450*/  LD.E R2, desc[UR6][R6.64+0x170] ;  /* 0x0001700606027980 */ /* 0x000ea8000c101900 */
        /* <DEDUP_REMOVED lines=48> */
[----:B------:R-:W-:Y:S04]  /*2f760*/  ST.E desc[UR4][R6.64+0x1d4], R27 ;  /* 0x0001d41b06007985 */ /* 0x000fe8000c101904 */
[----:B------:R0:W-:Y:S04]  /*2f770*/  ST.E desc[UR4][R6.64+0x1e0], R3 ;  /* 0x0001e00306007985 */ /* 0x0001e8000c101904 */
[----:B------:R1:W-:Y:S04]  /*2f780*/  ST.E desc[UR4][R6.64+0x1e4], R25 ;  /* 0x0001e41906007985 */ /* 0x0003e8000c101904 */
[----:B0-----:R-:W3:Y:S04]  /*2f790*/  LD.E R3, desc[UR6][R6.64+0x8] ;  /* 0x0000080606037980 */ /* 0x001ee8000c101900 */
[----:B-1----:R-:W4:Y:S01]  /*2f7a0*/  LD.E R25, desc[UR6][R6.64+0xc] ;  /* 0x00000c0606197980 */ /* 0x002f22000c101900 */
[C---:B------:R-:W-:Y:S01]  /*2f7b0*/  FMUL.FTZ R31, R9.reuse, R30 ;  /* 0x0000001e091f7220 */ /* 0x040fe20000410000 */
[----:B--2---:R-:W-:-:S02]  /*2f7c0*/  FMUL.FTZ R27, R9, R2 ;  /* 0x00000002091b7220 */ /* 0x004fc40000410000 */
[----:B------:R-:W2:Y:S01]  /*2f7d0*/  LD.E R2, desc[UR6][R6.64+0x1f4] ;  /* 0x0001f40606027980 */ /* 0x000ea2000c101900 */
[C---:B------:R-:W-:Y:S01]  /*2f7e0*/  FMUL.FTZ R33, R9.reuse, R32 ;  /* 0x0000002009217220 */ /* 0x040fe20000410000 */
[C---:B------:R-:W-:Y:S02]  /*2f7f0*/  FMUL.FTZ R35, R9.reuse, R42 ;  /* 0x0000002a09237220 */ /* 0x040fe40000410000 */
[----:B------:R0:W-:Y:S04]  /*2f800*/  ST.E desc[UR10][R6.64+0x14], R29 ;  /* 0x0000141d06007985 */ /* 0x0001e8000c10190a */
[----:B------:R1:W-:Y:S01]  /*2f810*/  ST.E desc[UR12][R6.64+0x20], R31 ;  /* 0x0000201f06007985 */ /* 0x0003e2000c10190c */
[C---:B0-----:R-:W-:Y:S01]  /*2f820*/  FMUL.FTZ R29, R9.reuse, R40 ;  /* 0x00000028091d7220 */ /* 0x041fe20000410000 */
[----:B-1----:R-:W-:-:S02]  /*2f830*/  FMUL.FTZ R31, R9, R44 ;  /* 0x0000002c091f7220 */ /* 0x002fc40000410000 */
[----:B------:R0:W-:Y:S04]  /*2f840*/  ST.E desc[UR14][R6.64+0x24], R33 ;  /* 0x0000242106007985 */ /* 0x0001e8000c10190e */
[----:B------:R1:W-:Y:S04]  /*2f850*/  ST.E desc[UR10][R6.64+0x44], R29 ;  /* 0x0000441d06007985 */ /* 0x0003e8000c10190a */
[----:B------:R5:W-:Y:S04]  /*2f860*/  ST.E desc[UR16][R6.64+0x50], R35 ;  /* 0x0000502306007985 */ /* 0x000be8000c101910 */
[----:B------:R3:W-:Y:S01]  /*2f870*/  ST.E desc[UR12][R6.64+0x54], R31 ;  /* 0x0000541f06007985 */ /* 0x0007e2000c10190c */
[C---:B0-----:R-:W-:Y:S01]  /*2f880*/  FMUL.FTZ R33, R9.reuse, R54 ;  /* 0x0000003609217220 */ /* 0x041fe20000410000 */
[C---:B-1----:R-:W-:Y:S01]  /*2f890*/  FMUL.FTZ R29, R9.reuse, R52 ;  /* 0x00000034091d7220 */ /* 0x042fe20000410000 */
[C---:B-----5:R-:W-:Y:S01]  /*2f8a0*/  FMUL.FTZ R35, R9.reuse, R58 ;  /* 0x0000003a09237220 */ /* 0x060fe20000410000 */
[----:B---3--:R-:W-:-:S03]  /*2f8b0*/  FMUL.FTZ R31, R9, R56 ;  /* 0x00000038091f7220 */ /* 0x008fc60000410000 */
[----:B------:R0:W-:Y:S04]  /*2f8c0*/  ST.E desc[UR10][R6.64+0x74], R29 ;  /* 0x0000741d06007985 */ /* 0x0001e8000c10190a */
[----:B------:R1:W-:Y:S04]  /*2f8d0*/  ST.E desc[UR14][R6.64+0x80], R33 ;  /* 0x0000802106007985 */ /* 0x0003e8000c10190e */
[----:B------:R3:W-:Y:S04]  /*2f8e0*/  ST.E desc[UR12][R6.64+0x84], R31 ;  /* 0x0000841f06007985 */ /* 0x0007e8000c10190c */
[----:B------:R5:W-:Y:S01]  /*2f8f0*/  ST.E desc[UR16][R6.64+0x90], R35 ;  /* 0x0000902306007985 */ /* 0x000be2000c101910 */
[C---:B0-----:R-:W-:Y:S01]  /*2f900*/  FMUL.FTZ R29, R9.reuse, R66 ;  /* 0x00000042091d7220 */ /* 0x041fe20000410000 */
[C---:B-1----:R-:W-:Y:S01]  /*2f910*/  FMUL.FTZ R33, R9.reuse, R70 ;  /* 0x0000004609217220 */ /* 0x042fe20000410000 */
[C---:B---3--:R-:W-:Y:S01]  /*2f920*/  FMUL.FTZ R31, R9.reuse, R68 ;  /* 0x00000044091f7220 */ /* 0x048fe20000410000 */
[----:B-----5:R-:W-:-:S02]  /*2f930*/  FMUL.FTZ R35, R9, R72 ;  /* 0x0000004809237220 */ /* 0x020fc40000410000 */
[----:B------:R0:W-:Y:S01]  /*2f940*/  ST.E desc[UR10][R6.64+0xb0], R29 ;  /* 0x0000b01d06007985 */ /* 0x0001e2000c10190a */
[----:B------:R-:W-:-:S03]  /*2f950*/  FMUL.FTZ R37, R9, R74 ;  /* 0x0000004a09257220 */ /* 0x000fc60000410000 */
[----:B------:R1:W-:Y:S04]  /*2f960*/  ST.E desc[UR12][R6.64+0xb4], R31 ;  /* 0x0000b41f06007985 */ /* 0x0003e8000c10190c */
[----:B------:R3:W-:Y:S04]  /*2f970*/  ST.E desc[UR14][R6.64+0xc0], R33 ;  /* 0x0000c02106007985 */ /* 0x0007e8000c10190e */
[----:B------:R5:W-:Y:S01]  /*2f980*/  ST.E desc[UR16][R6.64+0xc4], R35 ;  /* 0x0000c42306007985 */ /* 0x000be2000c101910 */
[C---:B0-----:R-:W-:Y:S01]  /*2f990*/  FMUL.FTZ R29, R9.reuse, R82 ;  /* 0x00000052091d7220 */ /* 0x041fe20000410000 */
[C---:B-1----:R-:W-:Y:S01]  /*2f9a0*/  FMUL.FTZ R31, R9.reuse, R84 ;  /* 0x00000054091f7220 */ /* 0x042fe20000410000 */
[C---:B---3--:R-:W-:Y:S01]  /*2f9b0*/  FMUL.FTZ R33, R9.reuse, R86 ;  /* 0x0000005609217220 */ /* 0x048fe20000410000 */
[----:B-----5:R-:W-:Y:S01]  /*2f9c0*/  FMUL.FTZ R35, R9, R88 ;  /* 0x0000005809237220 */ /* 0x020fe20000410000 */
[----:B------:R0:W-:Y:S01]  /*2f9d0*/  ST.E desc[UR18][R6.64+0xd0], R37 ;  /* 0x0000d02506007985 */ /* 0x0001e2000c101912 */
[----:B------:R-:W-:-:S03]  /*2f9e0*/  FMUL.FTZ R3, R28, R3 ;  /* 0x000000031c037220 */ /* 0x000fc60000410000 */
[----:B------:R1:W-:Y:S01]  /*2f9f0*/  ST.E desc[UR10][R6.64+0xf0], R29 ;  /* 0x0000f01d06007985 */ /* 0x0003e2000c10190a */
[----:B----4-:R-:W-:-:S03]  /*2fa00*/  FMUL.FTZ R25, R28, R25 ;  /* 0x000000191c197220 */ /* 0x010fc60000410000 */
[----:B------:R3:W-:Y:S04]  /*2fa10*/  ST.E desc[UR12][R6.64+0xf4], R31 ;  /* 0x0000f41f06007985 */ /* 0x0007e8000c10190c */
[----:B------:R4:W-:Y:S01]  /*2fa20*/  ST.E desc[UR14][R6.64+0x100], R33 ;  /* 0x0001002106007985 */ /* 0x0009e2000c10190e */
[----:B0-----:R-:W-:-:S03]  /*2fa30*/  FMUL.FTZ R37, R9, R90 ;  /* 0x0000005a09257220 */ /* 0x001fc60000410000 */
[----:B------:R0:W-:Y:S01]  /*2fa40*/  ST.E desc[UR16][R6.64+0x104], R35 ;  /* 0x0001042306007985 */ /* 0x0001e2000c101910 */
[C---:B-1----:R-:W-:Y:S01]  /*2fa50*/  FMUL.FTZ R29, R9.reuse, R98 ;  /* 0x00000062091d7220 */ /* 0x042fe20000410000 */
[C---:B---3--:R-:W-:Y:S01]  /*2fa60*/  FMUL.FTZ R31, R9.reuse, R100 ;  /* 0x00000064091f7220 */ /* 0x048fe20000410000 */
[C---:B----4-:R-:W-:Y:S01]  /*2fa70*/  FMUL.FTZ R33, R9.reuse, R102 ;  /* 0x0000006609217220 */ /* 0x050fe20000410000 */
[C---:B0-----:R-:W-:Y:S01]  /*2fa80*/  FMUL.FTZ R35, R9.reuse, R104 ;  /* 0x0000006809237220 */ /* 0x041fe20000410000 */
[----:B------:R0:W-:Y:S04]  /*2fa90*/  ST.E desc[UR4][R6.64+0x8], R3 ;  /* 0x0000080306007985 */ /* 0x0001e8000c101904 */
[----:B------:R1:W-:Y:S04]  /*2faa0*/  ST.E desc[UR4][R6.64+0xc], R25 ;  /* 0x00000c1906007985 */ /* 0x0003e8000c101904 */
[----:B0-----:R-:W3:Y:S04]  /*2fab0*/  LD.E R3, desc[UR6][R6.64+0x1c] ;  /* 0x00001c0606037980 */ /* 0x001ee8000c101900 */
[----:B-1----:R-:W4:Y:S01]  /*2fac0*/  LD.E R25, desc[UR6][R6.64+0x28] ;  /* 0x0000280606197980 */ /* 0x002f22000c101900 */
[----:B--2---:R-:W-:-:S05]  /*2fad0*/  FMUL.FTZ R9, R9, R2 ;  /* 0x0000000209097220 */ /* 0x004fca0000410000 */
[----:B------:R0:W-:Y:S04]  /*2fae0*/  ST.E desc[UR4][R6.64+0x1f4], R9 ;  /* 0x0001f40906007985 */ /* 0x0001e8000c101904 */
[----:B0-----:R-:W2:Y:S01]  /*2faf0*/  LD.E R9, desc[UR6][R6.64+0x18] ;  /* 0x0000180606097980 */ /* 0x001ea2000c101900 */
[C---:B---3--:R-:W-:Y:S01]  /*2fb00*/  FMUL.FTZ R3, R28.reuse, R3 ;  /* 0x000000031c037220 */ /* 0x048fe20000410000 */
[----:B----4-:R-:W-:-:S04]  /*2fb10*/  FMUL.FTZ R25, R28, R25 ;  /* 0x000000191c197220 */ /* 0x010fc80000410000 */
        /* <DEDUP_REMOVED lines=42> */
[----:B0-----:R-:W2:Y:S04]  /*2fdc0*/  LD.E R9, desc[UR6][R6.64+0x8c] ;  /* 0x00008c0606097980 */ /* 0x001ea8000c101900 */
[----:B------:R-:W-:Y:S04]  /*2fdd0*/  ST.E desc[UR18][R6.64+0x110], R37 ;  /* 0x0001102506007985 */ /* 0x000fe8000c101912 */
[----:B------:R-:W-:Y:S04]  /*2fde0*/  ST.E desc[UR10][R6.64+0x130], R29 ;  /* 0x0001301d06007985 */ /* 0x000fe8000c10190a */
[----:B------:R-:W-:Y:S04]  /*2fdf0*/  ST.E desc[UR12][R6.64+0x134], R31 ;  /* 0x0001341f06007985 */ /* 0x000fe8000c10190c */
[----:B------:R-:W-:Y:S04]  /*2fe00*/  ST.E desc[UR14][R6.64+0x140], R33 ;  /* 0x0001402106007985 */ /* 0x000fe8000c10190e */
[----:B------:R-:W-:Y:S04]  /*2fe10*/  ST.E desc[UR16][R6.64+0x144], R35 ;  /* 0x0001442306007985 */ /* 0x000fe8000c101910 */
[----:B------:R-:W-:Y:S01]  /*2fe20*/  ST.E desc[UR4][R6.64+0x1f0], R27 ;  /* 0x0001f01b06007985 */ /* 0x000fe2000c101904 */
[C---:B---3--:R-:W-:Y:S01]  /*2fe30*/  FMUL.FTZ R3, R28.reuse, R3 ;  /* 0x000000031c037220 */ /* 0x048fe20000410000 */
[----:B----4-:R-:W-:-:S04]  /*2fe40*/  FMUL.FTZ R25, R28, R25 ;  /* 0x000000191c197220 */ /* 0x010fc80000410000 */
[----:B------:R-:W-:Y:S01]  /*2fe50*/  ST.E desc[UR4][R6.64+0x98], R3 ;  /* 0x0000980306007985 */ /* 0x000fe2000c101904 */
[----:B--2---:R-:W-:-:S05]  /*2fe60*/  FMUL.FTZ R9, R28, R9 ;  /* 0x000000091c097220 */ /* 0x004fca0000410000 */
[----:B------:R0:W-:Y:S04]  /*2fe70*/  ST.E desc[UR4][R6.64+0x8c], R9 ;  /* 0x00008c0906007985 */ /* 0x0001e8000c101904 */
[----:B------:R1:W-:Y:S04]  /*2fe80*/  ST.E desc[UR4][R6.64+0x9c], R25 ;  /* 0x00009c1906007985 */ /* 0x0003e8000c101904 */
[----:B0-----:R-:W2:Y:S02]  /*2fe90*/  LD.E R9, desc[UR6][R6.64+0xa8] ;  /* 0x0000a80606097980 */ /* 0x001ea4000c101900 */
[----:B--2---:R-:W-:-:S05]  /*2fea0*/  FMUL.FTZ R9, R28, R9 ;  /* 0x000000091c097220 */ /* 0x004fca0000410000 */
[----:B------:R0:W-:Y:S04]  /*2feb0*/  ST.E desc[UR4][R6.64+0xa8], R9 ;  /* 0x0000a80906007985 */ /* 0x0001e8000c101904 */
[----:B------:R-:W2:Y:S02]  /*2fec0*/  LD.E R3, desc[UR6][R6.64+0xac] ;  /* 0x0000ac0606037980 */ /* 0x000ea4000c101900 */
[----:B--2---:R-:W-:-:S05]  /*2fed0*/  FMUL.FTZ R3, R28, R3 ;  /* 0x000000031c037220 */ /* 0x004fca0000410000 */
[----:B------:R2:W-:Y:S04]  /*2fee0*/  ST.E desc[UR4][R6.64+0xac], R3 ;  /* 0x0000ac0306007985 */ /* 0x0005e8000c101904 */
[----:B-1----:R-:W3:Y:S02]  /*2fef0*/  LD.E R25, desc[UR6][R6.64+0xb8] ;  /* 0x0000b80606197980 */ /* 0x002ee4000c101900 */
[----:B---3--:R-:W-:-:S05]  /*2ff00*/  FMUL.FTZ R25, R28, R25 ;  /* 0x000000191c197220 */ /* 0x008fca0000410000 */
[----:B------:R1:W-:Y:S04]  /*2ff10*/  ST.E desc[UR4][R6.64+0xb8], R25 ;  /* 0x0000b81906007985 */ /* 0x0003e8000c101904 */
[----:B0-----:R-:W3:Y:S02]  /*2ff20*/  LD.E R9, desc[UR6][R6.64+0xbc] ;  /* 0x0000bc0606097980 */ /* 0x001ee4000c101900 */
[----:B---3--:R-:W-:-:S05]  /*2ff30*/  FMUL.FTZ R9, R28, R9 ;  /* 0x000000091c097220 */ /* 0x008fca0000410000 */
[----:B------:R0:W-:Y:S04]  /*2ff40*/  ST.E desc[UR4][R6.64+0xbc], R9 ;  /* 0x0000bc0906007985 */ /* 0x0001e8000c101904 */
[----:B--2---:R-:W2:Y:S02]  /*2ff50*/  LD.E R3, desc[UR6][R6.64+0xc8] ;  /* 0x0000c80606037980 */ /* 0x004ea4000c101900 */
        /* <DEDUP_REMOVED lines=119> */
[----:B------:R-:W3:Y:S01]  /*306d0*/  LDL.64 R2, [R0+0x80] ;  /* 0x0000800000027983 */ /* 0x000ee20000100a00 */
[----:B------:R-:W-:-:S03]  /*306e0*/  LEA.HI R28, R203, 0x8, RZ, 0x19 ;  /* 0x00000008cb1c7811 */ /* 0x000fc600078fc8ff */
[----:B------:R-:W4:Y:S02]  /*306f0*/  LDL.64 R26, [R0] ;  /* 0x00000000001a7983 */ /* 0x000f240000100a00 */
[----:B------:R5:W-:Y:S06]  /*30700*/  BAR.SYNC.DEFER_BLOCKING R28, 0x100 ;  /* 0x0004001c0000751d */ /* 0x000bec0000010000 */
[----:B-1----:R-:W2:Y:S04]  /*30710*/  LDL.64 R24, [R0+0x98] ;  /* 0x0000980000187983 */ /* 0x002ea80000100a00 */
[----:B0-----:R-:W5:Y:S04]  /*30720*/  LDL.64 R8, [R0+0x88] ;  /* 0x0000880000087983 */ /* 0x001f680000100a00 */
[----:B---3--:R-:W3:Y:S04]  /*30730*/  LD.E R31, desc[UR4][R2.64] ;  /* 0x00000004021f7980 */ /* 0x008ee8000c101900 */
[----:B----4-:R-:W4:Y:S04]  /*30740*/  LD.E R217, desc[UR6][R26.64] ;  /* 0x000000061ad97980 */ /* 0x010f28000c101900 */
[----:B--2---:R-:W4:Y:S04]  /*30750*/  LD.E.64 R6, desc[UR4][R24.64] ;  /* 0x0000000418067980 */ /* 0x004f28000c101b00 */
[----:B---3--:R-:W-:Y:S04]  /*30760*/  ST.E desc[UR8][R2.64], R31 ;  /* 0x0000001f02007985 */ /* 0x008fe8000c101908 */
[----:B------:R-:W2:Y:S04]  /*30770*/  LD.E R29, desc[UR10][R2.64+0x4] ;  /* 0x0000040a021d7980 */ /* 0x000ea8000c101900 */
[----:B--2---:R0:W-:Y:S04]  /*30780*/  ST.E desc[UR4][R2.64+0x4], R29 ;  /* 0x0000041d02007985 */ /* 0x0041e8000c101904 */
[----:B------:R-:W2:Y:S04]  /*30790*/  LD.E R33, desc[UR6][R2.64+0x8] ;  /* 0x0000080602217980 */ /* 0x000ea8000c101900 */
[----:B--2---:R-:W-:Y:S04]  /*307a0*/  ST.E desc[UR4][R2.64+0x8], R33 ;  /* 0x0000082102007985 */ /* 0x004fe8000c101904 */
[----:B------:R-:W2:Y:S04]  /*307b0*/  LD.E R27, desc[UR6][R2.64+0xc] ;  /* 0x00000c06021b7980 */ /* 0x000ea8000c101900 */
[----:B--2---:R1:W-:Y:S04]  /*307c0*/  ST.E desc[UR4][R2.64+0xc], R27 ;  /* 0x00000c1b02007985 */ /* 0x0043e8000c101904 */
[----:B------:R-:W2:Y:S04]  /*307d0*/  LD.E R25, desc[UR6][R2.64+0x10] ;  /* 0x0000100602197980 */ /* 0x000ea8000c101900 */
[----:B--2---:R2:W-:Y:S04]  /*307e0*/  ST.E desc[UR4][R2.64+0x10], R25 ;  /* 0x0000101902007985 */ /* 0x0045e8000c101904 */
[----:B0-----:R-:W3:Y:S04]  /*307f0*/  LD.E R29, desc[UR6][R2.64+0x14] ;  /* 0x00001406021d7980 */ /* 0x001ee8000c101900 */
[----:B---3--:R0:W-:Y:S04]  /*30800*/  ST.E desc[UR4][R2.64+0x14], R29 ;  /* 0x0000141d02007985 */ /* 0x0081e8000c101904 */
[----:B------:R-:W3:Y:S04]  /*30810*/  LD.E R31, desc[UR6][R2.64+0x18] ;  /* 0x00001806021f7980 */ /* 0x000ee8000c101900 */
[----:B---3--:R3:W-:Y:S04]  /*30820*/  ST.E desc[UR4][R2.64+0x18], R31 ;  /* 0x0000181f02007985 */ /* 0x0087e8000c101904 */
[----:B-1----:R-:W5:Y:S04]  /*30830*/  LD.E R27, desc[UR6][R2.64+0x1c] ;  /* 0x00001c06021b7980 */ /* 0x002f68000c101900 */
[----:B-----5:R1:W-:Y:S04]  /*30840*/  ST.E desc[UR4][R2.64+0x1c], R27 ;  /* 0x00001c1b02007985 */ /* 0x0203e8000c101904 */
[----:B--2---:R-:W2:Y:S04]  /*30850*/  LD.E R25, desc[UR6][R2.64+0x20] ;  /* 0x0000200602197980 */ /* 0x004ea8000c101900 */
[----:B--2---:R2:W-:Y:S04]  /*30860*/  ST.E desc[UR4][R2.64+0x20], R25 ;  /* 0x0000201902007985 */ /* 0x0045e8000c101904 */
[----:B0-----:R-:W5:Y:S04]  /*30870*/  LD.E R29, desc[UR6][R2.64+0x24] ;  /* 0x00002406021d7980 */ /* 0x001f68000c101900 */
[----:B-----5:R0:W-:Y:S04]  /*30880*/  ST.E desc[UR4][R2.64+0x24], R29 ;  /* 0x0000241d02007985 */ /* 0x0201e8000c101904 */
[----:B---3--:R-:W3:Y:S04]  /*30890*/  LD.E R31, desc[UR6][R2.64+0x28] ;  /* 0x00002806021f7980 */ /* 0x008ee8000c101900 */
        /* <DEDUP_REMOVED lines=230> */
[----:B-----5:R-:W-:Y:S04]  /*31700*/  ST.E desc[UR4][R2.64+0x1f4], R29 ;  /* 0x0001f41d02007985 */ /* 0x020fe8000c101904 */
[----:B---3--:R-:W3:Y:S01]  /*31710*/  LD.E R31, desc[UR6][R2.64+0x1f8] ;  /* 0x0001f806021f7980 */ /* 0x008ee2000c101900 */
[----:B------:R-:W-:-:S02]  /*31720*/  R2UR UR28, R4 ;  /* 0x00000000041c72ca */ /* 0x000fc400000e0000 */
[C---:B------:R-:W-:Y:S01]  /*31730*/  R2UR UR29, R5.reuse ;  /* 0x00000000051d72ca */ /* 0x040fe200000e0000 */
[----:B---3--:R-:W-:Y:S04]  /*31740*/  ST.E desc[UR4][R2.64+0x1f8], R31 ;  /* 0x0001f81f02007985 */ /* 0x008fe8000c101904 */
[----:B-1----:R-:W3:Y:S01]  /*31750*/  LD.E R27, desc[UR6][R2.64+0x1fc] ;  /* 0x0001fc06021b7980 */ /* 0x002ee2000c101900 */
[C---:B------:R-:W-:Y:S02]  /*31760*/  R2UR UR30, R4.reuse ;  /* 0x00000000041e72ca */ /* 0x040fe400000e0000 */
[----:B------:R-:W-:Y:S02]  /*31770*/  R2UR UR31, R5 ;  /* 0x00000000051f72ca */ /* 0x000fe400000e0000 */
[----:B------:R-:W-:-:S02]  /*31780*/  R2UR UR32, R4 ;  /* 0x00000000042072ca */ /* 0x000fc400000e0000 */
[C---:B------:R-:W-:Y:S02]  /*31790*/  R2UR UR33, R5.reuse ;  /* 0x00000000052172ca */ /* 0x040fe400000e0000 */
[C---:B------:R-:W-:Y:S02]  /*317a0*/  R2UR UR34, R4.reuse ;  /* 0x00000000042272ca */ /* 0x040fe400000e0000 */
[C---:B------:R-:W-:Y:S02]  /*317b0*/  R2UR UR35, R5.reuse ;  /* 0x00000000052372ca */ /* 0x040fe400000e0000 */
        /* <DEDUP_REMOVED lines=22> */
[----:B------:R-:W-:Y:S02]  /*31920*/  R2UR UR26, R4 ;  /* 0x00000000041a72ca */ /* 0x000fe400000e0000 */
[----:B------:R-:W-:Y:S01]  /*31930*/  R2UR UR27, R5 ;  /* 0x00000000051b72ca */ /* 0x000fe200000e0000 */
[----:B---3--:R0:W-:Y:S04]  /*31940*/  ST.E desc[UR4][R2.64+0x1fc], R27 ;  /* 0x0001fc1b02007985 */ /* 0x0081e8000c101904 */
[----:B------:R-:W3:Y:S04]  /*31950*/  LD.E R216, desc[UR28][R8.64] ;  /* 0x0000001c08d87980 */ /* 0x000ee8000c101900 */
[----:B------:R-:W5:Y:S04]  /*31960*/  LD.E R24, desc[UR30][R2.64] ;  /* 0x0000001e02187980 */ /* 0x000f68000c101900 */
[----:B--2---:R-:W5:Y:S04]  /*31970*/  LD.E R25, desc[UR32][R2.64+0x4] ;  /* 0x0000042002197980 */ /* 0x004f68000c101900 */
[----:B------:R-:W5:Y:S04]  /*31980*/  LD.E R26, desc[UR34][R2.64+0x8] ;  /* 0x00000822021a7980 */ /* 0x000f68000c101900 */
[----:B0-----:R-:W5:Y:S04]  /*31990*/  LD.E R27, desc[UR44][R2.64+0xc] ;  /* 0x00000c2c021b7980 */ /* 0x001f68000c101900 */
        /* <DEDUP_REMOVED lines=124> */
[----:B----4-:R-:W-:Y:S01]  /*32160*/  IMAD R6, R217, 0xc00, R6 ;  /* 0x00000c00d9067824 */ /* 0x010fe200078e0206 */
[----:B---3--:R-:W-:-:S02]  /*32170*/  ISETP.NE.U32.AND P1, PT, R216, RZ, PT ;  /* 0x000000ffd800720c */ /* 0x008fc40003f25070 */
[----:B------:R-:W-:Y:S02]  /*32180*/  R2UR UR7, R7 ;  /* 0x00000000070772ca */ /* 0x000fe400000e0000 */
[----:B------:R-:W-:Y:S02]  /*32190*/  R2UR UR6, R6 ;  /* 0x00000000060672ca */ /* 0x000fe400000e0000 */
[----:B------:R-:W-:Y:S02]  /*321a0*/  F2FP.F16.F32.PACK_AB R152, R215, R152 ;  /* 0x00000098d798723e */ /* 0x000fe400000000ff */
[----:B------:R-:W-:Y:S02]  /*321b0*/  F2FP.F16.F32.PACK_AB R154, R213, R154 ;  /* 0x0000009ad59a723e */ /* 0x000fe400000000ff */
[----:B------:R-:W-:Y:S02]  /*321c0*/  F2FP.F16.F32.PACK_AB R153, R212, R153 ;  /* 0x00000099d499723e */ /* 0x000fe400000000ff */
[----:B------:R-:W-:Y:S01]  /*321d0*/  F2FP.F16.F32.PACK_AB R155, R214, R155 ;  /* 0x0000009bd69b723e */ /* 0x000fe200000000ff */
[----:B------:R-:W-:Y:S01]  /*321e0*/  VOTEU.ANY UP0, P1 ;  /* 0x00000000003f7886 */ /* 0x000fe20000800100 */
        /* <DEDUP_REMOVED lines=19> */
[----:B------:R-:W-:Y:S01]  /*32320*/  R2UR UR25, R5 ;  /* 0x00000000051972ca */ /* 0x000fe200000e0000 */
[----:B-----5:R-:W-:-:S06]  /*32330*/  WARPGROUP.ARRIVE ;  /* 0x00000000000079c5 */ /* 0x020fcc0000000000 */
[----:B------:R-:W-:Y:S01]  /*32340*/  HGMMA.64x256x16.F32 R24, R152, gdesc[UR4].tnspB, R24, UP0, gsb0 ;  /* 0x43e0000498187df0 */ /* 0x000fe2000b800818 */
        /* <DEDUP_REMOVED lines=15> */
[----:B------:R-:W-:Y:S02]  /*32440*/  R2UR UR51, R5 ;  /* 0x00000000053372ca */ /* 0x000fe400000e0000 */
[C---:B------:R-:W-:Y:S01]  /*32450*/  R2UR UR52, R4.reuse ;  /* 0x00000000043472ca */ /* 0x040fe200000e0000 */
[----:B------:R-:W-:Y:S02]  /*32460*/  WARPGROUP.DEPBAR.LE gsb0, 0x0 ;  /* 0x00008000000079c5 */ /* 0x000fe40000010000 */
[----:B------:R0:W-:Y:S01]  /*32470*/  ST.E desc[UR4][R2.64], R24 ;  /* 0x0000001802007985 */ /* 0x0001e2000c101904 */
[----:B------:R-:W-:-:S02]  /*32480*/  R2UR UR4, R4 ;  /* 0x00000000040472ca */ /* 0x000fc400000e0000 */
[----:B------:R-:W-:-:S13]  /*32490*/  R2UR UR5, R5 ;  /* 0x00000000050572ca */ /* 0x000fda00000e0000 */
[----:B------:R1:W-:Y:S01]  /*324a0*/  ST.E desc[UR4][R2.64+0x4], R25 ;  /* 0x0000041902007985 */ /* 0x0003e2000c101904 */
[C---:B------:R-:W-:Y:S02]  /*324b0*/  R2UR UR4, R4.reuse ;  /* 0x00000000040472ca */ /* 0x040fe400000e0000 */
[C---:B------:R-:W-:Y:S01]  /*324c0*/  R2UR UR5, R5.reuse ;  /* 0x00000000050572ca */ /* 0x040fe200000e0000 */
[----:B------:R2:W-:Y:S01]  /*324d0*/  ST.E desc[UR6][R2.64+0x8], R26 ;  /* 0x0000081a02007985 */ /* 0x0005e2000c101906 */
[C---:B------:R-:W-:Y:S02]  /*324e0*/  R2UR UR6, R4.reuse ;  /* 0x00000000040672ca */ /* 0x040fe400000e0000 */
[C---:B------:R-:W-:Y:S01]  /*324f0*/  R2UR UR7, R5.reuse ;  /* 0x00000000050772ca */ /* 0x040fe200000e0000 */
[----:B------:R3:W-:Y:S01]  /*32500*/  ST.E desc[UR8][R2.64+0xc], R27 ;  /* 0x00000c1b02007985 */ /* 0x0007e2000c101908 */
[C---:B------:R-:W-:Y:S02]  /*32510*/  R2UR UR8, R4.reuse ;  /* 0x00000000040872ca */ /* 0x040fe400000e0000 */
[----:B------:R-:W-:Y:S01]  /*32520*/  R2UR UR9, R5 ;  /* 0x00000000050972ca */ /* 0x000fe200000e0000 */
[----:B------:R4:W-:Y:S01]  /*32530*/  ST.E desc[UR10][R2.64+0x10], R28 ;  /* 0x0000101c02007985 */ /* 0x0009e2000c10190a */
[----:B------:R-:W-:-:S02]  /*32540*/  R2UR UR10, R4 ;  /* 0x00000000040a72ca */ /* 0x000fc400000e0000 */
        /* <DEDUP_REMOVED lines=25> */
[----:B------:R5:W-:Y:S04]  /*326e0*/  ST.E desc[UR8][R2.64+0x34], R37 ;  /* 0x0000342502007985 */ /* 0x000be8000c101908 */
[----:B------:R5:W-:Y:S04]  /*326f0*/  ST.E desc[UR10][R2.64+0x38], R38 ;  /* 0x0000382602007985 */ /* 0x000be8000c10190a */
[----:B------:R5:W-:Y:S01]  /*32700*/  ST.E desc[UR12][R2.64+0x3c], R39 ;  /* 0x00003c2702007985 */ /* 0x000be2000c10190c */
[----:B------:R-:W-:-:S03]  /*32710*/  R2UR UR8, R4 ;  /* 0x00000000040872ca */ /* 0x000fc600000e0000 */
[----:B------:R5:W-:Y:S01]  /*32720*/  ST.E desc[UR14][R2.64+0x40], R40 ;  /* 0x0000402802007985 */ /* 0x000be2000c10190e */
[----:B------:R-:W-:-:S03]  /*32730*/  R2UR UR9, R5 ;  /* 0x00000000050972ca */ /* 0x000fc600000e0000 */
[----:B------:R5:W-:Y:S04]  /*32740*/  ST.E desc[UR16][R2.64+0x44], R41 ;  /* 0x0000442902007985 */ /* 0x000be8000c101910 */
[----:B------:R5:W-:Y:S04]  /*32750*/  ST.E desc[UR18][R2.64+0x48], R42 ;  /* 0x0000482a02007985 */ /* 0x000be8000c101912 */
[----:B------:R5:W-:Y:S04]  /*32760*/  ST.E desc[UR20][R2.64+0x4c], R43 ;  /* 0x00004c2b02007985 */ /* 0x000be8000c101914 */
[----:B------:R5:W-:Y:S04]  /*32770*/  ST.E desc[UR22][R2.64+0x50], R44 ;  /* 0x0000502c02007985 */ /* 0x000be8000c101916 */
[----:B------:R5:W-:Y:S01]  /*32780*/  ST.E desc[UR24][R2.64+0x54], R45 ;  /* 0x0000542d02007985 */ /* 0x000be2000c101918 */
[----:B------:R-:W-:-:S03]  /*32790*/  R2UR UR10, R4 ;  /* 0x00000000040a72ca */ /* 0x000fc600000e0000 */
[----:B------:R5:W-:Y:S01]  /*327a0*/  ST.E desc[UR4][R2.64+0x58], R46 ;  /* 0x0000582e02007985 */ /* 0x000be2000c101904 */
[C---:B------:R-:W-:Y:S02]  /*327b0*/  R2UR UR4, R4.reuse ;  /* 0x00000000040472ca */ /* 0x040fe400000e0000 */
[C---:B------:R-:W-:Y:S01]  /*327c0*/  R2UR UR5, R5.reuse ;  /* 0x00000000050572ca */ /* 0x040fe200000e0000 */
[----:B------:R5:W-:Y:S01]  /*327d0*/  ST.E desc[UR6][R2.64+0x5c], R47 ;  /* 0x00005c2f02007985 */ /* 0x000be2000c101906 */
        /* <DEDUP_REMOVED lines=12> */
[C---:B------:R-:W-:Y:S01]  /*328a0*/  R2UR UR21, R5.reuse ;  /* 0x00000000051572ca */ /* 0x040fe200000e0000 */
[----:B------:R5:W-:Y:S01]  /*328b0*/  ST.E desc[UR8][R2.64+0x60], R48 ;  /* 0x0000603002007985 */ /* 0x000be2000c101908 */
        /* <DEDUP_REMOVED lines=8> */
[----:B------:R-:W-:Y:S01]  /*32940*/  R2UR UR5, R5 ;  /* 0x00000000050572ca */ /* 0x000fe200000e0000 */
[----:B------:R5:W-:Y:S04]  /*32950*/  ST.E desc[UR6][R2.64+0x68], R50 ;  /* 0x0000683202007985 */ /* 0x000be8000c101906 */
[----:B------:R5:W-:Y:S04]  /*32960*/  ST.E desc[UR10][R2.64+0x6c], R51 ;  /* 0x00006c3302007985 */ /* 0x000be8000c10190a */
[----:B------:R5:W-:Y:S04]  /*32970*/  ST.E desc[UR12][R2.64+0x70], R52 ;  /* 0x0000703402007985 */ /* 0x000be8000c10190c */
        /* <DEDUP_REMOVED lines=8> */
[----:B------:R5:W-:Y:S01]  /*32a00*/  ST.E desc[UR8][R2.64+0x8c], R59 ;  /* 0x00008c3b02007985 */ /* 0x000be2000c101908 */
[C---:B------:R-:W-:Y:S02]  /*32a10*/  R2UR UR8, R4.reuse ;  /* 0x00000000040872ca */ /* 0x040fe400000e0000 */
[----:B------:R-:W-:Y:S01]  /*32a20*/  R2UR UR9, R5 ;  /* 0x00000000050972ca */ /* 0x000fe200000e0000 */
[----:B------:R5:W-:Y:S01]  /*32a30*/  ST.E desc[UR4][R2.64+0x90], R60 ;  /* 0x0000903c02007985 */ /* 0x000be2000c101904 */
        /* <DEDUP_REMOVED lines=13> */
[C---:B------:R-:W-:Y:S01]  /*32b10*/  R2UR UR21, R5.reuse ;  /* 0x00000000051572ca */ /* 0x040fe200000e0000 */
[----:B------:R5:W-:Y:S01]  /*32b20*/  ST.E desc[UR6][R2.64+0x94], R61 ;  /* 0x0000943d02007985 */ /* 0x000be2000c101906 */
        /* <DEDUP_REMOVED lines=245> */
[C---:B------:R-:W-:Y:S02]  /*33a80*/  R2UR UR54, R4.reuse ;  /* 0x00000000043672ca */ /* 0x040fe400000e0000 */
[----:B------:R-:W-:Y:S01]  /*33a90*/  R2UR UR55, R5 ;  /* 0x00000000053772ca */ /* 0x000fe200000e0000 */
        /* <DEDUP_REMOVED lines=12> */
[----:B------:R-:W-:Y:S01]  /*33b60*/  ST.E desc[UR28][R8.64], R195 ;  /* 0x000000c308007985 */ /* 0x000fe2000c10191c */
[C---:B------:R-:W-:Y:S02]  /*33b70*/  R2UR UR58, R4.reuse ;  /* 0x00000000043a72ca */ /* 0x040fe400000e0000 */
[C---:B------:R-:W-:Y:S01]  /*33b80*/  R2UR UR59, R5.reuse ;  /* 0x00000000053b72ca */ /* 0x040fe200000e0000 */
[----:B0-----:R-:W5:Y:S01]  /*33b90*/  LD.E R24, desc[UR30][R2.64] ;  /* 0x0000001e02187980 */ /* 0x001f62000c101900 */
[C---:B------:R-:W-:Y:S02]  /*33ba0*/  R2UR UR56, R4.reuse ;  /* 0x00000000043872ca */ /* 0x040fe400000e0000 */
[C---:B------:R-:W-:Y:S01]  /*33bb0*/  R2UR UR57, R5.reuse ;  /* 0x00000000053972ca */ /* 0x040fe200000e0000 */
[----:B-1----:R-:W5:Y:S01]  /*33bc0*/  LD.E R25, desc[UR32][R2.64+0x4] ;  /* 0x0000042002197980 */ /* 0x002f62000c101900 */
[C---:B------:R-:W-:Y:S02]  /*33bd0*/  R2UR UR4, R4.reuse ;  /* 0x00000000040472ca */ /* 0x040fe400000e0000 */
[----:B------:R-:W-:Y:S01]  /*33be0*/  R2UR UR5, R5 ;  /* 0x00000000050572ca */ /* 0x000fe200000e0000 */
[----:B--2---:R-:W2:Y:S01]  /*33bf0*/  LD.E R26, desc[UR34][R2.64+0x8] ;  /* 0x00000822021a7980 */ /* 0x004ea2000c101900 */
[----:B------:R-:W-:-:S02]  /*33c00*/  R2UR UR6, R4 ;  /* 0x00000000040672ca */ /* 0x000fc400000e0000 */
[C---:B------:R-:W-:Y:S01]  /*33c10*/  R2UR UR7, R5.reuse ;  /* 0x00000000050772ca */ /* 0x040fe200000e0000 */
[----:B---3--:R-:W2:Y:S01]  /*33c20*/  LD.E R27, desc[UR44][R2.64+0xc] ;  /* 0x00000c2c021b7980 */ /* 0x008ea2000c101900 */
[C---:B------:R-:W-:Y:S02]  /*33c30*/  R2UR UR8, R4.reuse ;  /* 0x00000000040872ca */ /* 0x040fe400000e0000 */
[C---:B------:R-:W-:Y:S01]  /*33c40*/  R2UR UR9, R5.reuse ;  /* 0x00000000050972ca */ /* 0x040fe200000e0000 */
[----:B----4-:R-:W2:Y:S01]  /*33c50*/  LD.E R28, desc[UR46][R2.64+0x10] ;  /* 0x0000102e021c7980 */ /* 0x010ea2000c101900 */
[C---:B------:R-:W-:Y:S02]  /*33c60*/  R2UR UR10, R4.reuse ;  /* 0x00000000040a72ca */ /* 0x040fe400000e0000 */
[----:B------:R-:W-:Y:S01]  /*33c70*/  R2UR UR11, R5 ;  /* 0x00000000050b72ca */ /* 0x000fe200000e0000 */
[----:B-----5:R-:W2:Y:S01]  /*33c80*/  LD.E R29, desc[UR50][R2.64+0x14] ;  /* 0x00001432021d7980 */ /* 0x020ea2000c101900 */
[----:B------:R-:W-:-:S02]  /*33c90*/  R2UR UR12, R4 ;  /* 0x00000000040c72ca */ /* 0x000fc400000e0000 */
[C---:B------:R-:W-:Y:S01]  /*33ca0*/  R2UR UR13, R5.reuse ;  /* 0x00000000050d72ca */ /* 0x040fe200000e0000 */
[----:B------:R-:W2:Y:S01]  /*33cb0*/  LD.E R30, desc[UR52][R2.64+0x18] ;  /* 0x00001834021e7980 */ /* 0x000ea2000c101900 */
[C---:B------:R-:W-:Y:S02]  /*33cc0*/  R2UR UR14, R4.reuse ;  /* 0x00000000040e72ca */ /* 0x040fe400000e0000 */
[C---:B------:R-:W-:Y:S01]  /*33cd0*/  R2UR UR15, R5.reuse ;  /* 0x00000000050f72ca */ /* 0x040fe200000e0000 */
[----:B------:R-:W2:Y:S01]  /*33ce0*/  LD.E R31, desc[UR54][R2.64+0x1c] ;  /* 0x00001c36021f7980 */ /* 0x000ea2000c101900 */
[C---:B------:R-:W-:Y:S02]  /*33cf0*/  R2UR UR16, R4.reuse ;  /* 0x00000000041072ca */ /* 0x040fe400000e0000 */
[----:B------:R-:W-:Y:S01]  /*33d00*/  R2UR UR17, R5 ;  /* 0x00000000051172ca */ /* 0x000fe200000e0000 */
[----:B------:R-:W2:Y:S01]  /*33d10*/  LD.E R32, desc[UR60][R2.64+0x20] ;  /* 0x0000203c02207980 */ /* 0x000ea2000c101900 */
        /* <DEDUP_REMOVED lines=327> */
[----:B------:R-:W-:Y:S02]  /*35190*/  R2UR UR54, R4 ;  /* 0x00000000043672ca */ /* 0x000fe400000e0000 */
[----:B------:R-:W-:Y:S01]  /*351a0*/  R2UR UR55, R5 ;  /* 0x00000000053772ca */ /* 0x000fe200000e0000 */
        /* <DEDUP_REMOVED lines=10> */
[----:B------:R-:W-:-:S02]  /*35250*/  VIADD R152, R6, 0x80 ;  /* 0x0000008006987836 */ /* 0x000fc40000000000 */
[----:B------:R-:W-:-:S03]  /*35260*/  IMAD.MOV.U32 R153, RZ, RZ, R7 ;  /* 0x000000ffff997224 */ /* 0x000fc600078e0007 */
[----:B------:R-:W-:Y:S02]  /*35270*/  R2UR UR6, R152 ;  /* 0x00000000980672ca */ /* 0x000fe400000e0000 */
[----:B------:R-:W-:Y:S02]  /*35280*/  R2UR UR7, R153 ;  /* 0x00000000990772ca */ /* 0x000fe400000e0000 */
[----:B------:R-:W-:Y:S02]  /*35290*/  F2FP.F16.F32.PACK_AB R152, R20, R21 ;  /* 0x000000151498723e */ /* 0x000fe400000000ff */
[----:B------:R-:W-:Y:S02]  /*352a0*/  F2FP.F16.F32.PACK_AB R154, R18, R19 ;  /* 0x00000013129a723e */ /* 0x000fe400000000ff */
[----:B------:R-:W-:Y:S02]  /*352b0*/  F2FP.F16.F32.PACK_AB R153, R14, R15 ;  /* 0x0000000f0e99723e */ /* 0x000fe400000000ff */
[----:B------:R-:W-:-:S02]  /*352c0*/  F2FP.F16.F32.PACK_AB R155, R12, R13 ;  /* 0x0000000d0c9b723e */ /* 0x000fc400000000ff */
        /* <DEDUP_REMOVED lines=18> */
[----:B------:R-:W-:Y:S02]  /*353f0*/  R2UR UR24, R4 ;  /* 0x00000000041872ca */ /* 0x000fe400000e0000 */
[----:B------:R-:W-:Y:S01]  /*35400*/  R2UR UR25, R5 ;  /* 0x00000000051972ca */ /* 0x000fe200000e0000 */
[----:B--2---:R-:W-:-:S06]  /*35410*/  WARPGROUP.ARRIVE ;  /* 0x00000000000079c5 */ /* 0x004fcc0000000000 */
[----:B------:R-:W-:Y:S01]  /*35420*/  HGMMA.64x256x16.F32 R24, R152, gdesc[UR4].tnspB, R24, gsb0 ;  /* 0x43e0000498187df0 */ /* 0x000fe20008000818 */
        /* <DEDUP_REMOVED lines=19> */
[C---:B------:R-:W-:Y:S01]  /*35560*/  R2UR UR55, R5.reuse ;  /* 0x00000000053772ca */ /* 0x040fe200000e0000 */
[----:B------:R-:W-:Y:S02]  /*35570*/  WARPGROUP.DEPBAR.LE gsb0, 0x0 ;  /* 0x00008000000079c5 */ /* 0x000fe40000010000 */
        /* <DEDUP_REMOVED lines=2670> */
[----:B------:R5:W-:Y:S04]  /*3fc60*/  ST.E desc[UR6][R2.64+0x1b4], R133 ;  /* 0x0001b48502007985 */ /* 0x000be8000c101906 */
[----:B------:R5:W-:Y:S04]  /*3fc70*/  ST.E desc[UR8][R2.64+0x1b8], R134 ;  /* 0x0001b88602007985 */ /* 0x000be8000c101908 */
[----:B------:R5:W-:Y:S04]  /*3fc80*/  ST.E desc[UR4][R2.64+0x1bc], R135 ;  /* 0x0001bc8702007985 */ /* 0x000be8000c101904 */
[----:B------:R5:W-:Y:S01]  /*3fc90*/  ST.E desc[UR10][R2.64+0x1c0], R136 ;  /* 0x0001c08802007985 */ /* 0x000be2000c10190a */
[----:B------:R-:W-:-:S03]  /*3fca0*/  R2UR UR6, R4 ;  /* 0x00000000040672ca */ /* 0x000fc600000e0000 */
[----:B------:R5:W-:Y:S01]  /*3fcb0*/  ST.E desc[UR12][R2.64+0x1c4], R137 ;  /* 0x0001c48902007985 */ /* 0x000be2000c10190c */
[----:B------:R-:W-:-:S03]  /*3fcc0*/  R2UR UR7, R5 ;  /* 0x00000000050772ca */ /* 0x000fc600000e0000 */
[----:B------:R5:W-:Y:S01]  /*3fcd0*/  ST.E desc[UR14][R2.64+0x1c8], R138 ;  /* 0x0001c88a02007985 */ /* 0x000be2000c10190e */
[----:B------:R-:W-:-:S03]  /*3fce0*/  R2UR UR8, R4 ;  /* 0x00000000040872ca */ /* 0x000fc600000e0000 */
[----:B------:R5:W-:Y:S01]  /*3fcf0*/  ST.E desc[UR16][R2.64+0x1cc], R139 ;  /* 0x0001cc8b02007985 */ /* 0x000be2000c101910 */
[----:B------:R-:W-:-:S03]  /*3fd00*/  R2UR UR9, R5 ;  /* 0x00000000050972ca */ /* 0x000fc600000e0000 */
        /* <DEDUP_REMOVED lines=13> */
[----:B------:R-:W-:-:S03]  /*3fde0*/  R2UR UR51, R5 ;  /* 0x00000000053372ca */ /* 0x000fc600000e0000 */
[----:B------:R5:W-:Y:S01]  /*3fdf0*/  ST.E desc[UR28][R2.64+0x1e4], R145 ;  /* 0x0001e49102007985 */ /* 0x000be2000c10191c */
[C---:B------:R-:W-:Y:S02]  /*3fe00*/  R2UR UR28, R4.reuse ;  /* 0x00000000041c72ca */ /* 0x040fe400000e0000 */
[C---:B------:R-:W-:Y:S02]  /*3fe10*/  R2UR UR29, R5.reuse ;  /* 0x00000000051d72ca */ /* 0x040fe400000e0000 */
[C---:B------:R-:W-:Y:S02]  /*3fe20*/  R2UR UR52, R4.reuse ;  /* 0x00000000043472ca */ /* 0x040fe400000e0000 */
[C---:B------:R-:W-:Y:S02]  /*3fe30*/  R2UR UR53, R5.reuse ;  /* 0x00000000053572ca */ /* 0x040fe400000e0000 */
[C---:B------:R-:W-:Y:S02]  /*3fe40*/  R2UR UR54, R4.reuse ;  /* 0x00000000043672ca */ /* 0x040fe400000e0000 */
[----:B------:R-:W-:Y:S01]  /*3fe50*/  R2UR UR55, R5 ;  /* 0x00000000053772ca */ /* 0x000fe200000e0000 */
[----:B------:R-:W-:Y:S04]  /*3fe60*/  ST.E desc[UR6][R2.64+0x1ec], R147 ;  /* 0x0001ec9302007985 */ /* 0x000fe8000c101906 */
[----:B------:R-:W-:Y:S04]  /*3fe70*/  ST.E desc[UR8][R2.64+0x1f0], R148 ;  /* 0x0001f09402007985 */ /* 0x000fe8000c101908 */
[----:B------:R-:W-:Y:S04]  /*3fe80*/  ST.E desc[UR10][R2.64+0x1f4], R149 ;  /* 0x0001f49502007985 */ /* 0x000fe8000c10190a */
[----:B------:R-:W-:Y:S04]  /*3fe90*/  ST.E desc[UR12][R2.64+0x1f8], R150 ;  /* 0x0001f89602007985 */ /* 0x000fe8000c10190c */
[----:B------:R-:W-:Y:S01]  /*3fea0*/  ST.E desc[UR14][R2.64+0x1fc], R151 ;  /* 0x0001fc9702007985 */ /* 0x000fe2000c10190e */
        /* <DEDUP_REMOVED lines=370> */
[----:B------:R-:W-:Y:S01]  /*415d0*/  VIADD R6, R6, 0x280 ;  /* 0x0000028006067836 */ /* 0x000fe20000000000 */
[----:B------:R-:W-:-:S02]  /*415e0*/  R2UR UR7, R7 ;  /* 0x00000000070772ca */ /* 0x000fc400000e0000 */
[----:B------:R-:W-:Y:S02]  /*415f0*/  F2FP.F16.F32.PACK_AB R184, R187, R188 ;  /* 0x000000bcbbb8723e */ /* 0x000fe400000000ff */
[----:B------:R-:W-:Y:S02]  /*41600*/  R2UR UR6, R6 ;  /* 0x00000000060672ca */ /* 0x000fe400000e0000 */
[----:B------:R-:W-:Y:S02]  /*41610*/  F2FP.F16.F32.PACK_AB R186, R185, R186 ;  /* 0x000000bab9ba723e */ /* 0x000fe400000000ff */
[----:B------:R-:W-:Y:S02]  /*41620*/  F2FP.F16.F32.PACK_AB R185, R160, R161 ;  /* 0x000000a1a0b9723e */ /* 0x000fe400000000ff */
[----:B------:R-:W-:Y:S02]  /*41630*/  F2FP.F16.F32.PACK_AB R187, R158, R159 ;  /* 0x0000009f9ebb723e */ /* 0x000fe400000000ff */
        /* <DEDUP_REMOVED lines=27> */
[----:B------:R-:W-:Y:S01]  /*417f0*/  R2UR UR29, R5 ;  /* 0x00000000051d72ca */ /* 0x000fe200000e0000 */
[----:B------:R-:W-:-:S02]  /*41800*/  WARPGROUP.DEPBAR.LE gsb0, 0x0 ;  /* 0x00008000000079c5 */ /* 0x000fc40000010000 */
[----:B------:R-:W-:Y:S01]  /*41810*/  ST.E desc[UR4][R2.64], R24 ;  /* 0x0000001802007985 */ /* 0x000fe2000c101904 */
[C---:B------:R-:W-:Y:S02]  /*41820*/  R2UR UR4, R4.reuse ;  /* 0x00000000040472ca */ /* 0x040fe400000e0000 */
[C---:B------:R-:W-:Y:S01]  /*41830*/  R2UR UR5, R5.reuse ;  /* 0x00000000050572ca */ /* 0x040fe200000e0000 */
[----:B------:R-:W-:Y:S01]  /*41840*/  ST.E desc[UR6][R2.64+0x4], R25 ;  /* 0x0000041902007985 */ /* 0x000fe2000c101906 */
[C---:B------:R-:W-:Y:S02]  /*41850*/  R2UR UR6, R4.reuse ;  /* 0x00000000040672ca */ /* 0x040fe400000e0000 */
[----:B------:R-:W-:Y:S01]  /*41860*/  R2UR UR7, R5 ;  /* 0x00000000050772ca */ /* 0x000fe200000e0000 */
[----:B------:R-:W-:Y:S04]  /*41870*/  ST.E desc[UR8][R2.64+0x8], R26 ;  /* 0x0000081a02007985 */ /* 0x000fe8000c101908 */
[----:B------:R-:W-:Y:S04]  /*41880*/  ST.E desc[UR10][R2.64+0xc], R27 ;  /* 0x00000c1b02007985 */ /* 0x000fe8000c10190a */
[----:B------:R-:W-:Y:S01]  /*41890*/  ST.E desc[UR12][R2.64+0x10], R28 ;  /* 0x0000101c02007985 */ /* 0x000fe2000c10190c */
[----:B------:R-:W-:-:S03]  /*418a0*/  R2UR UR8, R4 ;  /* 0x00000000040872ca */ /* 0x000fc600000e0000 */
[----:B------:R-:W-:Y:S01]  /*418b0*/  ST.E desc[UR14][R2.64+0x14], R29 ;  /* 0x0000141d02007985 */ /* 0x000fe2000c10190e */
[----:B------:R-:W-:-:S03]  /*418c0*/  R2UR UR9, R5 ;  /* 0x00000000050972ca */ /* 0x000fc600000e0000 */
[----:B------:R-:W-:Y:S04]  /*418d0*/  ST.E desc[UR16][R2.64+0x18], R30 ;  /* 0x0000181e02007985 */ /* 0x000fe8000c101910 */
[----:B------:R-:W-:Y:S04]  /*418e0*/  ST.E desc[UR18][R2.64+0x1c], R31 ;  /* 0x00001c1f02007985 */ /* 0x000fe8000c101912 */
[----:B------:R-:W-:Y:S04]  /*418f0*/  ST.E desc[UR20][R2.64+0x20], R32 ;  /* 0x0000202002007985 */ /* 0x000fe8000c101914 */
[----:B------:R-:W-:Y:S04]  /*41900*/  ST.E desc[UR22][R2.64+0x24], R33 ;  /* 0x0000242102007985 */ /* 0x000fe8000c101916 */
[----:B------:R-:W-:Y:S01]  /*41910*/  ST.E desc[UR24][R2.64+0x28], R34 ;  /* 0x0000282202007985 */ /* 0x000fe2000c101918 */
[----:B------:R-:W-:-:S03]  /*41920*/  R2UR UR10, R4 ;  /* 0x00000000040a72ca */ /* 0x000fc600000e0000 */
[----:B------:R-:W-:Y:S01]  /*41930*/  ST.E desc[UR4][R2.64+0x2c], R35 ;  /* 0x00002c2302007985 */ /* 0x000fe2000c101904 */
[C---:B------:R-:W-:Y:S02]  /*41940*/  R2UR UR4, R4.reuse ;  /* 0x00000000040472ca */ /* 0x040fe400000e0000 */
[C---:B------:R-:W-:Y:S01]  /*41950*/  R2UR UR5, R5.reuse ;  /* 0x00000000050572ca */ /* 0x040fe200000e0000 */
[----:B------:R-:W-:Y:S01]  /*41960*/  ST.E desc[UR6][R2.64+0x30], R36 ;  /* 0x0000302402007985 */ /* 0x000fe2000c101906 */
        /* <DEDUP_REMOVED lines=13> */
[----:B------:R-:W-:Y:S01]  /*41a40*/  ST.E desc[UR8][R2.64+0x34], R37 ;  /* 0x0000342502007985 */ /* 0x000fe2000c101908 */
        /* <DEDUP_REMOVED lines=8> */
[----:B------:R-:W-:Y:S01]  /*41ad0*/  R2UR UR5, R5 ;  /* 0x00000000050572ca */ /* 0x000fe200000e0000 */
[----:B------:R-:W-:Y:S04]  /*41ae0*/  ST.E desc[UR6][R2.64+0x3c], R39 ;  /* 0x00003c2702007985 */ /* 0x000fe8000c101906 */
[----:B------:R-:W-:Y:S04]  /*41af0*/  ST.E desc[UR10][R2.64+0x40], R40 ;  /* 0x0000402802007985 */ /* 0x000fe8000c10190a */
[----:B------:R-:W-:Y:S04]  /*41b00*/  ST.E desc[UR12][R2.64+0x44], R41 ;  /* 0x0000442902007985 */ /* 0x000fe8000c10190c */
        /* <DEDUP_REMOVED lines=8> */
[----:B------:R-:W-:Y:S01]  /*41b90*/  ST.E desc[UR8][R2.64+0x60], R48 ;  /* 0x0000603002007985 */ /* 0x000fe2000c101908 */
[C---:B------:R-:W-:Y:S02]  /*41ba0*/  R2UR UR8, R4.reuse ;  /* 0x00000000040872ca */ /* 0x040fe400000e0000 */
[----:B------:R-:W-:Y:S01]  /*41bb0*/  R2UR UR9, R5 ;  /* 0x00000000050972ca */ /* 0x000fe200000e0000 */
[----:B------:R-:W-:Y:S01]  /*41bc0*/  ST.E desc[UR4][R2.64+0x64], R49 ;  /* 0x0000643102007985 */ /* 0x000fe2000c101904 */
        /* <DEDUP_REMOVED lines=14> */
[----:B------:R-:W-:Y:S01]  /*41cb0*/  ST.E desc[UR6][R2.64+0x68], R50 ;  /* 0x0000683202007985 */ /* 0x000fe2000c101906 */
        /* <DEDUP_REMOVED lines=288> */
[----:B------:R-:W2:Y:S01]  /*42ec0*/  LD.E R7, desc[UR28][R2.64] ;  /* 0x0000001c02077980 */ /* 0x000ea2000c101900 */
[----:B------:R-:W-:-:S02]  /*42ed0*/  R2UR UR4, R4 ;  /* 0x00000000040472ca */ /* 0x000fc400000e0000 */
[C---:B------:R-:W-:Y:S02]  /*42ee0*/  R2UR UR5, R5.reuse ;  /* 0x00000000050572ca */ /* 0x040fe400000e0000 */
[----:B------:R-:W-:Y:S02]  /*42ef0*/  R2UR UR6, R4 ;  /* 0x00000000040672ca */ /* 0x000fe400000e0000 */
[----:B------:R-:W-:-:S09]  /*42f00*/  R2UR UR7, R5 ;  /* 0x00000000050772ca */ /* 0x000fd200000e0000 */
[----:B--2---:R1:W-:Y:S04]  /*42f10*/  ST.E desc[UR4][R2.64], R7 ;  /* 0x0000000702007985 */ /* 0x0043e8000c101904 */
[----:B------:R-:W2:Y:S01]  /*42f20*/  LD.E R11, desc[UR6][R2.64+0x4] ;  /* 0x00000406020b7980 */ /* 0x000ea2000c101900 */
[C---:B------:R-:W-:Y:S02]  /*42f30*/  R2UR UR4, R4.reuse ;  /* 0x00000000040472ca */ /* 0x040fe400000e0000 */
[C---:B------:R-:W-:Y:S02]  /*42f40*/  R2UR UR5, R5.reuse ;  /* 0x00000000050572ca */ /* 0x040fe400000e0000 */
[----:B------:R-:W-:Y:S02]  /*42f50*/  R2UR UR6, R4 ;  /* 0x00000000040672ca */ /* 0x000fe400000e0000 */
[----:B------:R-:W-:-:S09]  /*42f60*/  R2UR UR7, R5 ;  /* 0x00000000050772ca */ /* 0x000fd200000e0000 */
[----:B--2---:R2:W-:Y:S04]  /*42f70*/  ST.E desc[UR4][R2.64+0x4], R11 ;  /* 0x0000040b02007985 */ /* 0x0045e8000c101904 */
[----:B------:R-:W3:Y:S01]  /*42f80*/  LD.E R13, desc[UR6][R2.64+0x8] ;  /* 0x00000806020d7980 */ /* 0x000ee2000c101900 */
[C---:B------:R-:W-:Y:S02]  /*42f90*/  R2UR UR4, R4.reuse ;  /* 0x00000000040472ca */ /* 0x040fe400000e0000 */
[C---:B------:R-:W-:Y:S02]  /*42fa0*/  R2UR UR5, R5.reuse ;  /* 0x00000000050572ca */ /* 0x040fe400000e0000 */
[----:B------:R-:W-:Y:S02]  /*42fb0*/  R2UR UR6, R4 ;  /* 0x00000000040672ca */ /* 0x000fe400000e0000 */
[----:B------:R-:W-:-:S09]  /*42fc0*/  R2UR UR7, R5 ;  /* 0x00000000050772ca */ /* 0x000fd200000e0000 */
[----:B---3--:R3:W-:Y:S04]  /*42fd0*/  ST.E desc[UR4][R2.64+0x8], R13 ;  /* 0x0000080d02007985 */ /* 0x0087e8000c101904 */
[----:B0-----:R-:W4:Y:S01]  /*42fe0*/  LD.E R9, desc[UR6][R2.64+0xc] ;  /* 0x00000c0602097980 */ /* 0x001f22000c101900 */
[C---:B------:R-:W-:Y:S02]  /*42ff0*/  R2UR UR4, R4.reuse ;  /* 0x00000000040472ca */ /* 0x040fe400000e0000 */
[C---:B------:R-:W-:Y:S02]  /*43000*/  R2UR UR5, R5.reuse ;  /* 0x00000000050572ca */ /* 0x040fe400000e0000 */
[----:B------:R-:W-:Y:S02]  /*43010*/  R2UR UR6, R4 ;  /* 0x00000000040672ca */ /* 0x000fe400000e0000 */
[----:B------:R-:W-:-:S09]  /*43020*/  R2UR UR7, R5 ;  /* 0x00000000050772ca */ /* 0x000fd200000e0000 */
[----:B----4-:R0:W-:Y:S04]  /*43030*/  ST.E desc[UR4][R2.64+0xc], R9 ;  /* 0x00000c0902007985 */ /* 0x0101e8000c101904 */
[----:B-1----:R-:W4:Y:S01]  /*43040*/  LD.E R7, desc[UR6][R2.64+0x10] ;  /* 0x0000100602077980 */ /* 0x002f22000c101900 */
[C---:B------:R-:W-:Y:S02]  /*43050*/  R2UR UR4, R4.reuse ;  /* 0x00000000040472ca */ /* 0x040fe400000e0000 */
[C---:B------:R-:W-:Y:S02]  /*43060*/  R2UR UR5, R5.reuse ;  /* 0x00000000050572ca */ /* 0x040fe400000e0000 */
[----:B------:R-:W-:Y:S02]  /*43070*/  R2UR UR6, R4 ;  /* 0x00000000040672ca */ /* 0x000fe400000e0000 */
[----:B------:R-:W-:-:S09]  /*43080*/  R2UR UR7, R5 ;  /* 0x00000000050772ca */ /* 0x000fd200000e0000 */
[----:B----4-:R1:W-:Y:S04]  /*43090*/  ST.E desc[UR4][R2.64+0x10], R7 ;  /* 0x0000100702007985 */ /* 0x0103e8000c101904 */
[----:B--2---:R-:W2:Y:S01]  /*430a0*/  LD.E R11, desc[UR6][R2.64+0x14] ;  /* 0x00001406020b7980 */ /* 0x004ea2000c101900 */
[C---:B------:R-:W-:Y:S02]  /*430b0*/  R2UR UR4, R4.reuse ;  /* 0x00000000040472ca */ /* 0x040fe400000e0000 */
[C---:B------:R-:W-:Y:S02]  /*430c0*/  R2UR UR5, R5.reuse ;  /* 0x00000000050572ca */ /* 0x040fe400000e0000 */
[----:B------:R-:W-:Y:S02]  /*430d0*/  R2UR UR6, R4 ;  /* 0x00000000040672ca */ /* 0x000fe400000e0000 */
[----:B------:R-:W-:-:S09]  /*430e0*/  R2UR UR7, R5 ;  /* 0x00000000050772ca */ /* 0x000fd200000e0000 */
[----:B--2---:R2:W-:Y:S04]  /*430f0*/  ST.E desc[UR4][R2.64+0x14], R11 ;  /* 0x0000140b02007985 */ /* 0x0045e8000c101904 */
[----:B---3--:R-:W3:Y:S01]  /*43100*/  LD.E R13, desc[UR6][R2.64+0x18] ;  /* 0x00001806020d7980 */ /* 0x008ee2000c101900 */
        /* <DEDUP_REMOVED lines=719> */
[----:B---3--:R-:W2:Y:S01]  /*45e00*/  LD.E R13, desc[UR6][R2.64+0x1f8] ;  /* 0x0001f806020d7980 */ /* 0x008ea2000c101900 */
[C---:B------:R-:W-:Y:S02]  /*45e10*/  R2UR UR4, R4.reuse ;  /* 0x00000000040472ca */ /* 0x040fe400000e0000 */
[C---:B------:R-:W-:Y:S02]  /*45e20*/  R2UR UR5, R5.reuse ;  /* 0x00000000050572ca */ /* 0x040fe400000e0000 */
[----:B------:R-:W-:Y:S02]  /*45e30*/  R2UR UR6, R4 ;  /* 0x00000000040672ca */ /* 0x000fe400000e0000 */
[----:B------:R-:W-:-:S02]  /*45e40*/  R2UR UR7, R5 ;  /* 0x00000000050772ca */ /* 0x000fc400000e0000 */
[----:B------:R-:W-:-:S07]  /*45e50*/  LOP3.LUT P6, RZ, R203, 0x7f, RZ, 0xc0, !PT ;  /* 0x0000007fcbff7812 */ /* 0x000fce00078cc0ff */
[----:B--2---:R1:W-:Y:S04]  /*45e60*/  ST.E desc[UR4][R2.64+0x1f8], R13 ;  /* 0x0001f80d02007985 */ /* 0x0043e8000c101904 */
[----:B0-----:R-:W2:Y:S01]  /*45e70*/  LD.E R9, desc[UR6][R2.64+0x1fc] ;  /* 0x0001fc0602097980 */ /* 0x001ea2000c101900 */
[----:B------:R-:W-:Y:S02]  /*45e80*/  R2UR UR4, R4 ;  /* 0x00000000040472ca */ /* 0x000fe400000e0000 */
[----:B------:R-:W-:-:S13]  /*45e90*/  R2UR UR5, R5 ;  /* 0x00000000050572ca */ /* 0x000fda00000e0000 */
[----:B--2---:R1:W-:Y:S01]  /*45ea0*/  ST.E desc[UR4][R2.64+0x1fc], R9 ;  /* 0x0001fc0902007985 */ /* 0x0043e2000c101904 */
[----:B------:R-:W-:Y:S05]  /*45eb0*/  @P6 BRA `(.L_x_2339) ;  /* 0x0000000000306947 */ /* 0x000fea0003800000 */
[----:B-1----:R-:W2:Y:S04]  /*45ec0*/  LDL.64 R2, [R0+0x40] ;  /* 0x0000400000027983 */ /* 0x002ea80000100a00 */
[----:B------:R-:W3:Y:S01]  /*45ed0*/  LDL.64 R6, [R0] ;  /* 0x0000000000067983 */ /* 0x000ee20000100a00 */
[C---:B------:R-:W-:Y:S02]  /*45ee0*/  R2UR UR4, R4.reuse ;  /* 0x00000000040472ca */ /* 0x040fe400000e0000 */
[C---:B------:R-:W-:Y:S02]  /*45ef0*/  R2UR UR5, R5.reuse ;  /* 0x00000000050572ca */ /* 0x040fe400000e0000 */
[----:B------:R-:W-:Y:S02]  /*45f00*/  R2UR UR6, R4 ;  /* 0x00000000040672ca */ /* 0x000fe400000e0000 */
[----:B------:R-:W-:-:S09]  /*45f10*/  R2UR UR7, R5 ;  /* 0x00000000050772ca */ /* 0x000fd200000e0000 */
[----:B--2---:R-:W2:Y:S04]  /*45f20*/  LD.E.64 R2, desc[UR4][R2.64+0x30] ;  /* 0x0000300402027980 */ /* 0x004ea8000c101b00 */
[----:B---3--:R-:W3:Y:S01]  /*45f30*/  LD.E R6, desc[UR6][R6.64] ;  /* 0x0000000606067980 */ /* 0x008ee2000c101900 */
[----:B--2---:R-:W-:-:S05]  /*45f40*/  MOV R5, R2 ;  /* 0x0000000200057202 */ /* 0x004fca0000000f00 */
[----:B---3--:R-:W-:-:S05]  /*45f50*/  IMAD R4, R6, 0x8, R5 ;  /* 0x0000000806047824 */ /* 0x008fca00078e0205 */
[----:B------:R-:W-:-:S04]  /*45f60*/  PRMT R4, RZ, 0x654, R4 ;  /* 0x00000654ff047816 */ /* 0x000fc80000000004 */
[----:B------:R0:W-:Y:S03]  /*45f70*/  SYNCS.ARRIVE.TRANS64.RED.A1T0 RZ, [R4+URZ], RZ ;  /* 0x000000ff04ff79a7 */ /* 0x0001e6000810043f */
.L_x_2339:
[----:B-1----:R-:W-:Y:S02]  /*45f80*/  IMAD.MOV.U32 R2, RZ, RZ, R211 ;  /* 0x000000ffff027224 */ /* 0x002fe400078e00d3 */
[----:B------:R-:W-:-:S04]  /*45f90*/  IMAD.MOV.U32 R3, RZ, RZ, 0x0 ;  /* 0x00000000ff037424 */ /* 0x000fc800078e00ff */
[----:B0-----:R-:W-:Y:S05]  /*45fa0*/  RET.REL.NODEC R2 `(_ZN7cutlass13device_kernelIN5flash11enable_sm90INS1_16FlashAttnFwdSm90INS1_25CollectiveMainloopFwdSm90ILi2EN4cute5tupleIJNS5_1CILi1EEES8_S8_EEENS6_IJNS7_ILi128EEENS7_ILi96EEENS7_ILi64EEEEEELi256ENS_6half_tEfNS_4arch4Sm90ELb0ELb1ELb1ELb0ELb0ELb0ELb1ELb1ELb0ELb1ELb0ELb0EEENS1_21CollectiveEpilogueFwdINS6_IJSA_NS7_ILi256EEESB_EEES9_SE_SG_Li256ELb0ELb1ELb0ELb0EEENS1_30DynamicPersistentTileSchedulerILi256ELi128ELb0ELb1ELb1EEEEEEEEEvNT_6ParamsE) ;  /* 0xfffffba002147950 */ /* 0x001fea0003c3ffff */
.L_x_2317:
[----:B0-----:R0:W1:Y:S02]  /*45fb0*/  SYNCS.PHASECHK.TRANS64.TRYWAIT P1, [R2+URZ], R3 ;  /* 0x00000003020075a7 */ /* 0x001064000802017f */
[----:B-1----:R-:W-:Y:S05]  /*45fc0*/  @!P1 NANOSLEEP.SYNCS 0x989680 ;  /* 0x009896800000995d */ /* 0x002fea0003900000 */
[----:B------:R-:W1:Y:S02]  /*45fd0*/  @!P1 SYNCS.PHASECHK.TRANS64 P1, [R2+URZ], R3 ;  /* 0x00000003020095a7 */ /* 0x000e64000802007f */
[----:B-1----:R-:W-:Y:S05]  /*45fe0*/  @!P1 BRA `(.L_x_2317) ;  /* 0xfffffffc00f09947 */ /* 0x002fea000383ffff */
[----:B------:R-:W-:Y:S05]  /*45ff0*/  BRA `(.L_x_2316) ;  /* 0xfffffe4400f07947 */ /* 0x000fea000383ffff */
.L_x_2324:
[----:B0-----:R0:W1:Y:S02]  /*46000*/  SYNCS.PHASECHK.TRANS64.TRYWAIT P1, [R8+URZ], R9 ;  /* 0x00000009080075a7 */ /* 0x001064000802017f */
[----:B-1----:R-:W-:Y:S05]  /*46010*/  @!P1 NANOSLEEP.SYNCS 0x989680 ;  /* 0x009896800000995d */ /* 0x002fea0003900000 */
[----:B------:R-:W1:Y:S02]  /*46020*/  @!P1 SYNCS.PHASECHK.TRANS64 P1, [R8+URZ], R9 ;  /* 0x00000009080095a7 */ /* 0x000e64000802007f */
[----:B-1----:R-:W-:Y:S05]  /*46030*/  @!P1 BRA `(.L_x_2324) ;  /* 0xfffffffc00f09947 */ /* 0x002fea000383ffff */
[----:B------:R-:W-:Y:S05]  /*46040*/  BRA `(.L_x_2323) ;  /* 0xfffffe4c00c47947 */ /* 0x000fea000383ffff */
.L_x_2340:
        /* <DEDUP_REMOVED lines=11> */
.L_x_6037:


//--------------------- .text._ZN7cutlass13device_kernelIN5flash11enable_sm90INS1_16FlashAttnFwdSm90INS1_25CollectiveMainloopFwdSm90ILi2EN4cute5tupleIJNS5_1CILi1EEES8_S8_EEENS6_IJNS7_ILi128EEENS7_ILi96EEENS7_ILi64EEEEEELi256ENS_6half_tEfNS_4arch4Sm90ELb0ELb1ELb1ELb1ELb0ELb0ELb0ELb1ELb0ELb1ELb0ELb0EEENS1_21CollectiveEpilogueFwdINS6_IJSA_NS7_ILi256EEESB_EEES9_SE_SG_Li256ELb1ELb1ELb0ELb0EEENS1_36VarlenDynamicPersistentTileSchedulerILi128ELi96ELi256ELi128ELb0ELb1ELb1ELb1ELb0ELb1EEEEEEEEEvNT_6ParamsE --------------------------
	.section	.text._ZN7cutlass13device_kernelIN5flash11enable_sm90INS1_16FlashAttnFwdSm90INS1_25CollectiveMainloopFwdSm90ILi2EN4cute5tupleIJNS5_1CILi1EEES8_S8_EEENS6_IJNS7_ILi128EEENS7_ILi96EEENS7_ILi64EEEEEELi256ENS_6half_tEfNS_4arch4Sm90ELb0ELb1ELb1ELb1ELb0ELb0ELb0ELb1ELb0ELb1ELb0ELb0EEENS1_21CollectiveEpilogueFwdINS6_IJSA_NS7_ILi256EEESB_EEES9_SE_SG_Li256ELb1ELb1ELb0ELb0EEENS1_36VarlenDynamicPersistentTileSchedulerILi128ELi96ELi256ELi128ELb0ELb1ELb1ELb1ELb0ELb1EEEEEEEEEvNT_6ParamsE,"ax",@progbits
	.align	128
.text._ZN7cutlass13device_kernelIN5flash11enable_sm90INS1_16FlashAttnFwdSm90INS1_25CollectiveMainloopFwdSm90ILi2EN4cute5tupleIJNS5_1CILi1EEES8_S8_EEENS6_IJNS7_ILi128EEENS7_ILi96EEENS7_ILi64EEEEEELi256ENS_6half_tEfNS_4arch4Sm90ELb0ELb1ELb1ELb1ELb0ELb0ELb0ELb1ELb0ELb1ELb0ELb0EEENS1_21CollectiveEpilogueFwdINS6_IJSA_NS7_ILi256EEESB_EEES9_SE_SG_Li256ELb1ELb1ELb0ELb0EEENS1_36VarlenDynamicPersistentTileSchedulerILi128ELi96ELi256ELi128ELb0ELb1ELb1ELb1ELb0ELb1EEEEEEEEEvNT_6ParamsE:
        .type           _ZN7cutlass13device_kernelIN5flash11enable_sm90INS1_16FlashAttnFwdSm90INS1_25CollectiveMainloopFwdSm90ILi2EN4cute5tupleIJNS5_1CILi1EEES8_S8_EEENS6_IJNS7_ILi128EEENS7_ILi96EEENS7_ILi64EEEEEELi256ENS_6half_tEfNS_4arch4Sm90ELb0ELb1ELb1ELb1ELb0ELb0ELb0ELb1ELb0ELb1ELb0ELb0EEENS1_21CollectiveEpilogueFwdINS6_IJSA_NS7_ILi256EEESB_EEES9_SE_SG_Li256ELb1ELb1ELb0ELb0EEENS1_36VarlenDynamicPersistentTileSchedulerILi128ELi96ELi256ELi128ELb0ELb1ELb1ELb1ELb0ELb1EEEEEEEEEvNT_6ParamsE,@function
        .size           _ZN7cutlass13device_kernelIN5flash11enable_sm90INS1_16FlashAttnFwdSm90INS1_25CollectiveMainloopFwdSm90ILi2EN4cute5tupleIJNS5_1CILi1EEES8_S8_EEENS6_IJNS7_ILi128EEENS7_ILi96EEENS7_ILi64EEEEEELi256ENS_6half_tEfNS_4arch4Sm90ELb0ELb1ELb1ELb1ELb0ELb0ELb0ELb1ELb0ELb1ELb0ELb0EEENS1_21CollectiveEpilogueFwdINS6_IJSA_NS7_ILi256EEESB_EEES9_SE_SG_Li256ELb1ELb1ELb0ELb0EEENS1_36VarlenDynamicPersistentTileSchedulerILi128ELi96ELi256ELi128ELb0ELb1ELb1ELb1ELb0ELb1EEEEEEEEEvNT_6ParamsE,(.L_x_6039 - _ZN7cutlass13device_kernelIN5flash11enable_sm90INS1_16FlashAttnFwdSm90INS1_25CollectiveMainloopFwdSm90ILi2EN4cute5tupleIJNS5_1CILi1EEES8_S8_EEENS6_IJNS7_ILi128EEENS7_ILi96EEENS7_ILi64EEEEEELi256ENS_6half_tEfNS_4arch4Sm90ELb0ELb1ELb1ELb1ELb0ELb0ELb0ELb1ELb0ELb1ELb0ELb0EEENS1_21CollectiveEpilogueFwdINS6_IJSA_NS7_ILi256EEESB_EEES9_SE_SG_Li256ELb1ELb1ELb0ELb0EEENS1_36VarlenDynamicPersistentTileSchedulerILi128ELi96ELi256ELi128ELb0ELb1ELb1ELb1ELb0ELb1EEEEEEEEEvNT_6ParamsE)
        .other          _ZN7cutlass13device_kernelIN5flash11enable_sm90INS1_16FlashAttnFwdSm90INS1_25CollectiveMainloopFwdSm90ILi2EN4cute5tupleIJNS5_1CILi1EEES8_S8_EEENS6_IJNS7_ILi128EEENS7_ILi96EEENS7_ILi64EEEEEELi256ENS_6half_tEfNS_4arch4Sm90ELb0ELb1ELb1ELb1ELb0ELb0ELb0ELb1ELb0ELb1ELb0ELb0EEENS1_21CollectiveEpilogueFwdINS6_IJSA_NS7_ILi256EEESB_EEES9_SE_SG_Li256ELb1ELb1ELb0ELb0EEENS1_36VarlenDynamicPersistentTileSchedulerILi128ELi96ELi256ELi128ELb0ELb1ELb1ELb1ELb0ELb1EEEEEEEEEvNT_6ParamsE,@"STO_CUDA_ENTRY STV_DEFAULT"
_ZN7cutlass13device_kernelIN5flash11enable_sm90INS1_16FlashAttnFwdSm90INS1_25CollectiveMainloopFwdSm90ILi2EN4cute5tupleIJNS5_1CILi1EEES8_S8_EEENS6_IJNS7_ILi128EEENS7_ILi96EEENS7_ILi64EEEEEELi256ENS_6half_tEfNS_4arch4Sm90ELb0ELb1ELb1ELb1ELb0ELb0ELb0ELb1ELb0ELb1ELb0ELb0EEENS1_21CollectiveEpilogueFwdINS6_IJSA_NS7_ILi256EEESB_EEES9_SE_SG_Li256ELb1ELb1ELb0ELb0EEENS1_36VarlenDynamicPersistentTileSchedulerILi128ELi96ELi256ELi128ELb0ELb1ELb1ELb1ELb0ELb1EEEEEEEEEvNT_6ParamsE:
        /* <DEDUP_REMOVED lines=18> */
.L_x_2342:
[----:B------:R-:W-:Y:S05]  /*0120*/  BSYNC B0 ;  /* 0x0000000000007941 */ /* 0x000fea0003800000 */
.L_x_2341:
        /* <DEDUP_REMOVED lines=41> */
.L_x_2343:
        /* <DEDUP_REMOVED lines=22> */
.L_x_2344:
        /* <DEDUP_REMOVED lines=18> */
.L_x_2345:
        /* <DEDUP_REMOVED lines=22> */
.L_x_2346:
        /* <DEDUP_REMOVED lines=22> */
.L_x_2347:
[----:B------:R-:W-:Y:S01]  /*0900*/  PLOP3.LUT P0, PT, PT, PT, UP0, 0x80, 0x0 ;  /* 0x000000000000781c */ /* 0x000fe20003f0f008 */
[----:B------:R-:W-:Y:S01]  /*0910*/  UMOV UR36, 0x1 ;  /* 0x0000000100247882 */ /* 0x000fe20000000000 */
[----:B------:R-:W-:Y:S01]  /*0920*/  NOP ;  /* 0x0000000000007918 */ /* 0x000fe20000000000 */
[----:B------:R-:W-:Y:S01]  /*0930*/  USEL UR36, UR36, 0x2, !UP0 ;  /* 0x0000000224247887 */ /* 0x000fe2000c000000 */
[----:B------:R-:W-:Y:S01]  /*0940*/  ULDC.64 UR40, c[0x0][0x208] ;  /* 0x0000820000287ab9 */ /* 0x000fe20000000a00 */
[----:B012-4-:R-:W-:Y:S08]  /*0950*/  BAR.SYNC.DEFER_BLOCKING 0x0 ;  /* 0x0000000000007b1d */ /* 0x017ff00000010000 */
[----:B------:R-:W-:Y:S05]  /*0960*/  @!P0 BRA `(.L_x_2348) ;  /* 0x0000010c00648947 */ /* 0x000fea0003800000 */
.L_x_2349:
        /* <DEDUP_REMOVED lines=23> */
[----:B------:R-:W-:Y:S01]  /*0ae0*/  R2UR UR6, R11 ;  /* 0x000000000b0672ca */ /* 0x000fe200000e0000 */
[----:B------:R-:W-:Y:S01]  /*0af0*/  UMOV UR38, URZ ;  /* 0x0000003f00267c82 */ /* 0x000fe20008000000 */
[----:B------:R-:W-:Y:S01]  /*0b00*/  UMOV UR37, URZ ;  /* 0x0000003f00257c82 */ /* 0x000fe20008000000 */
[----:B0-----:R-:W-:-:S05]  /*0b10*/  VIADD R212, R0, 0xffffff80 ;  /* 0xffffff8000d47836 */ /* 0x001fca0000000000 */
[----:B------:R-:W-:-:S04]  /*0b20*/  SHF.R.S32.HI R3, RZ, 0x1f, R212 ;  /* 0x0000001fff037819 */ /* 0x000fc800000114d4 */
[CC--:B------:R-:W-:Y:S02]  /*0b30*/  LEA.HI R0, R3.reuse, R212.reuse, RZ, 0x7 ;  /* 0x000000d403007211 */ /* 0x0c0fe400078f38ff */
[CC--:B------:R-:W-:Y:S02]  /*0b40*/  LEA.HI R2, R3.reuse, R212.reuse, RZ, 0x4 ;  /* 0x000000d403027211 */ /* 0x0c0fe400078f20ff */
[----:B------:R-:W-:Y:S02]  /*0b50*/  LOP3.LUT R5, R0, 0xffffff80, RZ, 0xc0, !PT ;  /* 0xffffff8000057812 */ /* 0x000fe400078ec0ff */
[----:B------:R-:W-:Y:S02]  /*0b60*/  SHF.R.S32.HI R7, RZ, 0x4, R2 ;  /* 0x00000004ff077819 */ /* 0x000fe40000011402 */
[----:B------:R-:W-:Y:S01]  /*0b70*/  LEA.HI R4, R3, R212, RZ, 0x5 ;  /* 0x000000d403047211 */ /* 0x000fe200078f28ff */
[----:B------:R-:W-:Y:S01]  /*0b80*/  IMAD.IADD R204, R212, 0x1, -R5 ;  /* 0x00000001d4cc7824 */ /* 0x000fe200078e0a05 */
[----:B------:R-:W-:-:S02]  /*0b90*/  LOP3.LUT R5, R2, 0x3fffff0, RZ, 0xc0, !PT ;  /* 0x03fffff002057812 */ /* 0x000fc400078ec0ff */
[----:B------:R-:W-:Y:S01]  /*0ba0*/  LEA.HI R2, R2, R7, RZ, 0x1 ;  /* 0x0000000702027211 */ /* 0x000fe200078f08ff */
[----:B------:R-:W-:Y:S01]  /*0bb0*/  IMAD.SHL.U32 R4, R4, 0x20, RZ ;  /* 0x0000002004047824 */ /* 0x000fe200078e00ff */
[----:B------:R-:W-:Y:S01]  /*0bc0*/  SHF.R.S32.HI R9, RZ, 0x1f, R204 ;  /* 0x0000001fff097819 */ /* 0x000fe200000114cc */
[----:B------:R-:W-:Y:S01]  /*0bd0*/  IMAD.IADD R5, R212, 0x1, -R5 ;  /* 0x00000001d4057824 */ /* 0x000fe200078e0a05 */
[----:B------:R-:W-:Y:S02]  /*0be0*/  LOP3.LUT R2, R2, 0x1ffffffe, RZ, 0xc0, !PT ;  /* 0x1ffffffe02027812 */ /* 0x000fe400078ec0ff */
[----:B------:R-:W-:Y:S02]  /*0bf0*/  LEA.HI R6, R9, R204, RZ, 0x2 ;  /* 0x000000cc09067211 */ /* 0x000fe400078f10ff */
[----:B------:R-:W-:Y:S01]  /*0c00*/  LEA.HI R10, R3, R212, RZ, 0x2 ;  /* 0x000000d4030a7211 */ /* 0x000fe200078f10ff */
[----:B------:R-:W-:Y:S01]  /*0c10*/  IMAD.IADD R2, R7, 0x1, -R2 ;  /* 0x0000000107027824 */ /* 0x000fe200078e0a02 */
[----:B------:R-:W-:-:S02]  /*0c20*/  SHF.R.S32.HI R8, RZ, 0x2, R6 ;  /* 0x00000002ff087819 */ /* 0x000fc40000011406 */
[----:B------:R-:W-:Y:S02]  /*0c30*/  SHF.R.S32.HI R11, RZ, 0x1f, R6 ;  /* 0x0000001fff0b7819 */ /* 0x000fe40000011406 */
[----:B------:R-:W-:Y:S02]  /*0c40*/  LOP3.LUT R4, R4, 0xfffffc00, RZ, 0xc0, !PT ;  /* 0xfffffc0004047812 */ /* 0x000fe400078ec0ff */
[----:B------:R-:W-:Y:S02]  /*0c50*/  LOP3.LUT R7, R10, 0xfffffffc, RZ, 0xc0, !PT ;  /* 0xfffffffc0a077812 */ /* 0x000fe400078ec0ff */
[----:B------:R-:W-:Y:S01]  /*0c60*/  LEA.HI R3, R3, R212, RZ, 0x3 ;  /* 0x000000d403037211 */ /* 0x000fe200078f18ff */
[----:B------:R-:W-:Y:S01]  /*0c70*/  IMAD R5, R5, 0x40, R4 ;  /* 0x0000004005057824 */ /* 0x000fe200078e0204 */
[----:B------:R-:W-:Y:S01]  /*0c80*/  LEA.HI R11, R11, R8, RZ, 0x3 ;  /* 0x000000080b0b7211 */ /* 0x000fe200078f18ff */
[----:B------:R-:W-:Y:S01]  /*0c90*/  IMAD.IADD R4, R212, 0x1, -R7 ;  /* 0x00000001d4047824 */ /* 0x000fe200078e0a07 */
[----:B------:R-:W-:Y:S01]  /*0ca0*/  SHF.R.S32.HI R205, RZ, 0x7, R0 ;  /* 0x00000007ffcd7819 */ /* 0x000fe20000011400 */
[----:B------:R-:W-:Y:S01]  /*0cb0*/  IMAD R207, R2, 0x8, R5 ;  /* 0x0000000802cf7824 */ /* 0x000fe200078e0205 */
[----:B------:R-:W-:-:S02]  /*0cc0*/  LOP3.LUT R7, R3, 0xfffffff8, RZ, 0xc0, !PT ;  /* 0xfffffff803077812 */ /* 0x000fc400078ec0ff */
[----:B------:R-:W-:Y:S02]  /*0cd0*/  LOP3.LUT R11, R11, 0xfffffff8, RZ, 0xc0, !PT ;  /* 0xfffffff80b0b7812 */ /* 0x000fe400078ec0ff */
[----:B------:R-:W-:Y:S01]  /*0ce0*/  LEA.HI R9, R9, R204, RZ, 0x5 ;  /* 0x000000cc09097211 */ /* 0x000fe200078f28ff */
[----:B------:R-:W-:Y:S01]  /*0cf0*/  IMAD.IADD R202, R212, 0x1, -R7 ;  /* 0x00000001d4ca7824 */ /* 0x000fe200078e0a07 */
[----:B------:R-:W-:Y:S01]  /*0d00*/  LEA.HI R0, R0, R205, RZ, 0x1 ;  /* 0x000000cd00007211 */ /* 0x000fe200078f08ff */
[----:B------:R-:W-:Y:S01]  /*0d10*/  IMAD.IADD R8, R8, 0x1, -R11 ;  /* 0x0000000108087824 */ /* 0x000fe200078e0a0b */
[----:B------:R-:W-:Y:S01]  /*0d20*/  SHF.R.S32.HI R9, RZ, 0x5, R9 ;  /* 0x00000005ff097819 */ /* 0x000fe20000011409 */
[----:B------:R-:W-:Y:S01]  /*0d30*/  IMAD.SHL.U32 R19, R202, 0x8, RZ ;  /* 0x00000008ca137824 */ /* 0x000fe200078e00ff */
[----:B------:R-:W-:Y:S02]  /*0d40*/  LEA.HI R10, R4, R4, RZ, 0x1 ;  /* 0x00000004040a7211 */ /* 0x000fe400078f08ff */
[----:B------:R-:W-:Y:S01]  /*0d50*/  LOP3.LUT R0, R0, 0x3fffffe, RZ, 0xc0, !PT ;  /* 0x03fffffe00007812 */ /* 0x000fe200078ec0ff */
[----:B------:R-:W-:Y:S01]  /*0d60*/  IMAD R9, R9, 0x10, R8 ;  /* 0x0000001009097824 */ /* 0x000fe200078e0208 */
[----:B------:R-:W-:Y:S01]  /*0d70*/  LOP3.LUT R11, R10, 0x1ffffffe, RZ, 0xc0, !PT ;  /* 0x1ffffffe0a0b7812 */ /* 0x000fe200078ec0ff */
[----:B------:R-:W-:Y:S01]  /*0d80*/  VIADD R200, R19, 0x40 ;  /* 0x0000004013c87836 */ /* 0x000fe20000000000 */
[----:B------:R-:W-:Y:S01]  /*0d90*/  SHF.R.S32.HI R203, RZ, 0x3, R3 ;  /* 0x00000003ffcb7819 */ /* 0x000fe20000011403 */
[----:B------:R-:W-:Y:S01]  /*0da0*/  IMAD.IADD R0, R205, 0x1, -R0 ;  /* 0x00000001cd007824 */ /* 0x000fe200078e0a00 */
[----:B------:R-:W-:Y:S01]  /*0db0*/  LOP3.LUT R3, R6, 0x7ffffffc, RZ, 0xc0, !PT ;  /* 0x7ffffffc06037812 */ /* 0x000fe200078ec0ff */
        /* <DEDUP_REMOVED lines=8> */
[----:B------:R-:W-:-:S02]  /*0e40*/  IMAD.IADD R18, R204, 0x1, -R3 ;  /* 0x00000001cc127824 */ /* 0x000fc400078e0a03 */
[----:B------:R-:W-:-:S07]  /*0e50*/  IMAD R22, R11, 0x8, R206 ;  /* 0x000000080b167824 */ /* 0x000fce00078e02ce */
.L_x_2449:
[----:B------:R-:W-:Y:S01]  /*0e60*/  ULDC.64 UR8, c[0x0][0xa28] ;  /* 0x00028a0000087ab9 */ /* 0x000fe20000000a00 */
[----:B------:R-:W-:Y:S01]  /*0e70*/  IMAD.MOV.U32 R0, RZ, RZ, RZ ;  /* 0x000000ffff007224 */ /* 0x000fe200078e00ff */
[----:B------:R-:W-:-:S04]  /*0e80*/  UISETP.NE.U32.AND UP0, UPT, UR8, URZ, UPT ;  /* 0x0000003f0800728c */ /* 0x000fc8000bf05070 */
[----:B------:R-:W-:-:S03]  /*0e90*/  UISETP.NE.AND.EX UP0, UPT, UR9, URZ, UPT, UP0 ;  /* 0x0000003f0900728c */ /* 0x000fc6000bf05300 */
[----:B------:R-:W-:Y:S02]  /*0ea0*/  ULDC.64 UR8, c[0x0][0xa18] ;  /* 0x0002860000087ab9 */ /* 0x000fe40000000a00 */
[----:B------:R-:W-:Y:S01]  /*0eb0*/  UISETP.NE.U32.AND UP1, UPT, UR8, URZ, UPT ;  /* 0x0000003f0800728c */ /* 0x000fe2000bf25070 */
[----:B------:R-:W-:-:S03]  /*0ec0*/  PLOP3.LUT P0, PT, PT, PT, UP0, 0x80, 0x0 ;  /* 0x000000000000781c */ /* 0x000fc60003f0f008 */
[----:B------:R-:W-:-:S03]  /*0ed0*/  UISETP.NE.AND.EX UP1, UPT, UR9, URZ, UPT, UP1 ;  /* 0x0000003f0900728c */ /* 0x000fc6000bf25310 */
[----:B------:R-:W-:Y:S02]  /*0ee0*/  @UP0 ULDC.64 UR8, c[0x0][0xa28] ;  /* 0x00028a0000080ab9 */ /* 0x000fe40000000a00 */
[----:B------:R-:W-:Y:S01]  /*0ef0*/  @UP0 UIMAD.WIDE UR8, UR6, 0x4, UR8 ;  /* 0x00000004060808a5 */ /* 0x000fe2000f8e0208 */
[----:B------:R-:W-:-:S05]  /*0f00*/  PLOP3.LUT P2, PT, PT, PT, UP1, 0x80, 0x0 ;  /* 0x000000000000781c */ /* 0x000fca0003f4f018 */
[----:B------:R-:W-:Y:S01]  /*0f10*/  @UP1 ULDC.64 UR10, c[0x0][0xa18] ;  /* 0x00028600000a1ab9 */ /* 0x000fe20000000a00 */
[----:B01--4-:R-:W-:Y:S02]  /*0f20*/  IMAD.U32 R2, RZ, RZ, UR8 ;  /* 0x00000008ff027e24 */ /* 0x013fe4000f8e00ff */
[----:B------:R-:W-:Y:S01]  /*0f30*/  IMAD.U32 R3, RZ, RZ, UR9 ;  /* 0x00000009ff037e24 */ /* 0x000fe2000f8e00ff */
[----:B------:R-:W-:Y:S01]  /*0f40*/  @UP1 UIMAD.WIDE UR8, UR6, 0x4, UR10 ;  /* 0x00000004060818a5 */ /* 0x000fe2000f8e020a */
[----:B------:R-:W-:Y:S02]  /*0f50*/  ULDC UR4, c[0x0][0x288] ;  /* 0x0000a20000047ab9 */ /* 0x000fe40000000800 */
[----:B------:R-:W-:Y:S01]  /*0f60*/  IMAD.U32 R16, RZ, RZ, UR4 ;  /* 0x00000004ff107e24 */ /* 0x000fe2000f8e00ff */
[----:B------:R0:W5:Y:S02]  /*0f70*/  @P0 LDG.E R0, desc[UR40][R2.64] ;  /* 0x0000002802000981 */ /* 0x000164000c1e1900 */
[----:B--2---:R-:W-:Y:S01]  /*0f80*/  IMAD.U32 R4, RZ, RZ, UR8 ;  /* 0x00000008ff047e24 */ /* 0x004fe2000f8e00ff */
[----:B------:R-:W-:Y:S01]  /*0f90*/  ULDC UR4, c[0x0][0x424] ;  /* 0x0001090000047ab9 */ /* 0x000fe20000000800 */
[----:B------:R-:W-:Y:S01]  /*0fa0*/  IMAD.U32 R5, RZ, RZ, UR9 ;  /* 0x00000009ff057e24 */ /* 0x000fe2000f8e00ff */
[----:B------:R-:W-:-:S04]  /*0fb0*/  ULDC.64 UR8, c[0x0][0x418] ;  /* 0x0001060000087ab9 */ /* 0x000fc80000000a00 */
[----:B------:R0:W5:Y:S01]  /*0fc0*/  @P2 LDG.E R16, desc[UR40][R4.64] ;  /* 0x0000002804102981 */ /* 0x000162000c1e1900 */
[----:B------:R-:W-:Y:S01]  /*0fd0*/  UISETP.NE.U32.AND UP0, UPT, UR8, URZ, UPT ;  /* 0x0000003f0800728c */ /* 0x000fe2000bf05070 */
[----:B------:R-:W-:-:S03]  /*0fe0*/  UMOV UR45, UR7 ;  /* 0x00000007002d7c82 */ /* 0x000fc60008000000 */
[----:B------:R-:W-:-:S03]  /*0ff0*/  UISETP.NE.AND.EX UP0, UPT, UR9, URZ, UPT, UP0 ;  /* 0x0000003f0900728c */ /* 0x000fc6000bf05300 */
[----:B------:R-:W-:Y:S01]  /*1000*/  ULDC.64 UR8, c[0x0][0xa20] ;  /* 0x0002880000087ab9 */ /* 0x000fe20000000a00 */
[----:B------:R-:W-:Y:S01]  /*1010*/  USEL UR4, UR4, 0x1, UP0 ;  /* 0x0000000104047887 */ /* 0x000fe20008000000 */
[----:B------:R-:W-:Y:S01]  /*1020*/  ISETP.NE.U32.AND P1, PT, RZ, UR8, PT ;  /* 0x00000008ff007c0c */ /* 0x000fe2000bf25070 */
[----:B------:R-:W-:Y:S02]  /*1030*/  ULDC UR8, c[0x0][0x2f0] ;  /* 0x0000bc0000087ab9 */ /* 0x000fe40000000800 */
[----:B------:R-:W-:Y:S01]  /*1040*/  UIMAD UR4, UR4, UR8, URZ ;  /* 0x00000008040472a4 */ /* 0x000fe2000f8e023f */
[----:B------:R-:W-:Y:S01]  /*1050*/  ISETP.NE.AND.EX P1, PT, RZ, UR9, PT, P1 ;  /* 0x00000009ff007c0c */ /* 0x000fe2000bf25310 */
[----:B0--3--:R-:W-:-:S12]  /*1060*/  @P2 BRA `(.L_x_2350) ;  /* 0x00000000002c2947 */ /* 0x009fd80003800000 */
        /* <DEDUP_REMOVED lines=8> */
[----:B-----5:R-:W2:Y:S04]  /*10f0*/  LDG.E R16, desc[UR40][R2.64] ;  /* 0x0000002802107981 */ /* 0x020ea8000c1e1900 */
[----:B------:R-:W2:Y:S02]  /*1100*/  LDG.E R5, desc[UR40][R2.64+0x4] ;  /* 0x0000042802057981 */ /* 0x000ea4000c1e1900 */
[----:B--2---:R-:W-:-:S07]  /*1110*/  IMAD.IADD R16, R5, 0x1, -R16 ;  /* 0x0000000105107824 */ /* 0x004fce00078e0a10 */
.L_x_2350:
[----:B------:R-:W-:Y:S01]  /*1120*/  IMAD.U32 R17, RZ, RZ, UR4 ;  /* 0x00000004ff117e24 */ /* 0x000fe2000f8e00ff */
[----:B------:R-:W-:Y:S01]  /*1130*/  UMOV UR44, UR6 ;  /* 0x00000006002c7c82 */ /* 0x000fe20008000000 */
[----:B------:R-:W-:Y:S05]  /*1140*/  @!P1 BRA `(.L_x_2351) ;  /* 0x0000000000189947 */ /* 0x000fea0003800000 */
[----:B------:R-:W-:Y:S02]  /*1150*/  ULDC.64 UR8, c[0x0][0xa20] ;  /* 0x0002880000087ab9 */ /* 0x000fe40000000a00 */
[----:B------:R-:W-:-:S06]  /*1160*/  UIMAD.WIDE UR6, UR6, 0x4, UR8 ;  /* 0x00000004060678a5 */ /* 0x000fcc000f8e0208 */
[----:B------:R-:W-:Y:S02]  /*1170*/  IMAD.U32 R2, RZ, RZ, UR6 ;  /* 0x00000006ff027e24 */ /* 0x000fe4000f8e00ff */
[----:B------:R-:W-:-:S05]  /*1180*/  IMAD.U32 R3, RZ, RZ, UR7 ;  /* 0x00000007ff037e24 */ /* 0x000fca000f8e00ff */
[----:B------:R0:W5:Y:S01]  /*1190*/  LDG.E R17, desc[UR40][R2.64] ;  /* 0x0000002802117981 */ /* 0x000162000c1e1900 */
[----:B------:R-:W-:Y:S05]  /*11a0*/  BRA `(.L_x_2352) ;  /* 0x00000000002c7947 */ /* 0x000fea0003800000 */
.L_x_2351:
        /* <DEDUP_REMOVED lines=9> */
[----:B------:R-:W2:Y:S02]  /*1240*/  LDG.E R4, desc[UR40][R2.64+0x4] ;  /* 0x0000042802047981 */ /* 0x000ea4000c1e1900 */
[----:B--2---:R-:W-:-:S07]  /*1250*/  IMAD.IADD R17, R4, 0x1, -R17 ;  /* 0x0000000104117824 */ /* 0x004fce00078e0a11 */
.L_x_2352:
[----:B0-----:R-:W0:Y:S01]  /*1260*/  LDC R2, c[0x0][0x448] ;  /* 0x00011200ff027b82 */ /* 0x001e220000000800 */
[----:B------:R-:W-:Y:S01]  /*1270*/  USHF.L.U32 UR43, UR5, 0x7, URZ ;  /* 0x00000007052b7899 */ /* 0x000fe2000800063f */
[----:B-----5:R-:W-:-:S03]  /*1280*/  IMAD.IADD R17, R17, 0x1, -R0 ;  /* 0x0000000111117824 */ /* 0x020fc600078e0a00 */
[----:B------:R-:W-:Y:S02]  /*1290*/  UIADD3 UR4, UR43, 0x7f, URZ ;  /* 0x0000007f2b047890 */ /* 0x000fe4000fffe03f */
[----:B------:R-:W-:Y:S01]  /*12a0*/  IADD3 R3, R17, 0x1, -R16 ;  /* 0x0000000111037810 */ /* 0x000fe20007ffe810 */
[----:B------:R-:W1:Y:S03]  /*12b0*/  LDC.64 R6, c[0x0][0x9e0] ;  /* 0x00027800ff067b82 */ /* 0x000e660000000a00 */
[----:B------:R-:W-:Y:S01]  /*12c0*/  IMAD.U32 R0, RZ, RZ, UR4 ;  /* 0x00000004ff007e24 */ /* 0x000fe2000f8e00ff */
[----:B0-----:R-:W-:Y:S02]  /*12d0*/  ISETP.NE.AND P1, PT, R2, 0x1, PT ;  /* 0x000000010200780c */ /* 0x001fe40003f25270 */
[----:B-1----:R-:W-:-:S11]  /*12e0*/  ISETP.GE.AND P2, PT, R7, 0x1, PT ;  /* 0x000000010700780c */ /* 0x002fd60003f46270 */
[----:B------:R-:W0:Y:S08]  /*12f0*/  @P1 LDC R2, c[0x0][0x44c] ;  /* 0x00011300ff021b82 */ /* 0x000e300000000800 */
[----:B------:R-:W1:Y:S01]  /*1300*/  @P1 LDC R5, c[0x0][0x450] ;  /* 0x00011400ff051b82 */ /* 0x000e620000000800 */
[----:B0-----:R-:W-:-:S05]  /*1310*/  @P1 IMAD.HI.U32 R2, R2, UR4, RZ ;  /* 0x0000000402021c27 */ /* 0x001fca000f8e00ff */
[----:B-1----:R-:W-:-:S05]  /*1320*/  @P1 SHF.R.U32.HI R0, RZ, R5, R2 ;  /* 0x00000005ff001219 */ /* 0x002fca0000011602 */
        /* <DEDUP_REMOVED lines=13> */
.L_x_2354:
[----:B------:R-:W-:-:S13]  /*1400*/  ISETP.NE.AND P0, PT, R7, 0x1, PT ;  /* 0x000000010700780c */ /* 0x000fda0003f05270 */
[----:B------:R-:W0:Y:S02]  /*1410*/  @P0 LDC.64 R4, c[0x0][0x9e8] ;  /* 0x00027a00ff040b82 */ /* 0x000e240000000a00 */
[----:B0-----:R-:W-:-:S05]  /*1420*/  @P0 IMAD.HI.U32 R4, R2, R4, RZ ;  /* 0x0000000402040227 */ /* 0x001fca00078e00ff */
[----:B------:R-:W-:-:S07]  /*1430*/  @P0 SHF.R.U32.HI R2, RZ, R5, R4 ;  /* 0x00000005ff020219 */ /* 0x000fce0000011604 */
.L_x_2355:
[----:B------:R-:W-:-:S05]  /*1440*/  IMAD R3, R2, R7, R7 ;  /* 0x0000000702037224 */ /* 0x000fca00078e0207 */
[----:B------:R-:W-:-:S07]  /*1450*/  VIMNMX R0, R0, R3, PT ;  /* 0x0000000300007248 */ /* 0x000fce0003fe0100 */
.L_x_2353:
[----:B------:R-:W0:Y:S01]  /*1460*/  @P1 LDC R4, c[0x0][0x44c] ;  /* 0x00011300ff041b82 */ /* 0x000e220000000800 */
[----:B------:R-:W-:Y:S01]  /*1470*/  IMAD.U32 R3, RZ, RZ, UR43 ;  /* 0x0000002bff037e24 */ /* 0x000fe2000f8e00ff */
[----:B------:R-:W-:Y:S01]  /*1480*/  ULDC UR4, c[0x0][0x9dc] ;  /* 0x0002770000047ab9 */ /* 0x000fe20000000800 */
[----:B------:R-:W-:Y:S02]  /*1490*/  VIADD R2, R0, 0x5f ;  /* 0x0000005f00027836 */ /* 0x000fe40000000000 */
[----:B------:R-:W-:Y:S02]  /*14a0*/  VIADD R0, R17, 0x5f ;  /* 0x0000005f11007836 */ /* 0x000fe40000000000 */
[----:B------:R-:W-:Y:S01]  /*14b0*/  IMAD.HI R2, R2, 0x2aaaaaab, RZ ;  /* 0x2aaaaaab02027827 */ /* 0x000fe200078e02ff */
[----:B------:R-:W1:Y:S03]  /*14c0*/  @P1 LDC R5, c[0x0][0x450] ;  /* 0x00011400ff051b82 */ /* 0x000e660000000800 */
[----:B------:R-:W-:-:S04]  /*14d0*/  IMAD.HI R0, R0, 0x2aaaaaab, RZ ;  /* 0x2aaaaaab00007827 */ /* 0x000fc800078e02ff */
[----:B0-----:R-:W-:-:S05]  /*14e0*/  @P1 IMAD.HI.U32 R4, R4, UR43, RZ ;  /* 0x0000002b04041c27 */ /* 0x001fca000f8e00ff */
[----:B-1----:R-:W-:Y:S02]  /*14f0*/  @P1 SHF.R.U32.HI R3, RZ, R5, R4 ;  /* 0x00000005ff031219 */ /* 0x002fe40000011604 */
[----:B------:R-:W-:Y:S02]  /*1500*/  SHF.R.U32.HI R5, RZ, 0x1f, R2 ;  /* 0x0000001fff057819 */ /* 0x000fe40000011602 */
[----:B------:R-:W-:Y:S02]  /*1510*/  IADD3 R4, R3, R17, -R16 ;  /* 0x0000001103047210 */ /* 0x000fe40007ffe810 */
        /* <DEDUP_REMOVED lines=16> */
.L_x_2357:
[----:B------:R-:W-:-:S13]  /*1620*/  ISETP.NE.AND P0, PT, R7, 0x1, PT ;  /* 0x000000010700780c */ /* 0x000fda0003f05270 */
[----:B------:R-:W0:Y:S02]  /*1630*/  @P0 LDC.64 R2, c[0x0][0x9e8] ;  /* 0x00027a00ff020b82 */ /* 0x000e240000000a00 */
[----:B0-----:R-:W-:-:S05]  /*1640*/  @P0 IMAD.HI.U32 R0, R4, R2, RZ ;  /* 0x0000000204000227 */ /* 0x001fca00078e00ff */
[----:B------:R-:W-:-:S07]  /*1650*/  @P0 SHF.R.U32.HI R4, RZ, R3, R0 ;  /* 0x00000003ff040219 */ /* 0x000fce0000011600 */
.L_x_2358:
[----:B------:R-:W-:-:S05]  /*1660*/  IMAD R4, R4, R7, RZ ;  /* 0x0000000704047224 */ /* 0x000fca00078e02ff */
[----:B------:R-:W-:-:S13]  /*1670*/  R2UR UR5, R4 ;  /* 0x00000000040572ca */ /* 0x000fda00000e0000 */
[----:B------:R-:W-:-:S04]  /*1680*/  UISETP.LT.AND UP0, UPT, UR4, UR5, UPT ;  /* 0x000000050400728c */ /* 0x000fc8000bf01270 */
[----:B------:R-:W-:-:S12]  /*1690*/  USEL UR4, UR4, UR5, !UP0 ;  /* 0x0000000504047287 */ /* 0x000fd8000c000000 */
.L_x_2356:
[----:B------:R-:W-:Y:S01]  /*16a0*/  UIMAD.WIDE UR4, UR4, 0x2aaaaaab, URZ ;  /* 0x2aaaaaab040478a5 */ /* 0x000fe2000f8e023f */
[----:B------:R-:W-:Y:S02]  /*16b0*/  PLOP3.LUT P0, PT, PT, PT, PT, 0x80, 0x0 ;  /* 0x000000000000781c */ /* 0x000fe40003f0f070 */
[----:B------:R-:W-:Y:S01]  /*16c0*/  CS2R R2, SRZ ;  /* 0x0000000000027805 */ /* 0x000fe2000001ff00 */
[----:B------:R-:W-:Y:S01]  /*16d0*/  IMAD.MOV.U32 R0, RZ, RZ, RZ ;  /* 0x000000ffff007224 */ /* 0x000fe200078e00ff */
[----:B------:R-:W-:Y:S01]  /*16e0*/  USHF.R.U32.HI UR4, URZ, 0x1f, UR5 ;  /* 0x0000001f3f047899 */ /* 0x000fe20008011605 */
[----:B------:R-:W-:Y:S01]  /*16f0*/  IMAD.MOV.U32 R150, RZ, RZ, RZ ;  /* 0x000000ffff967224 */ /* 0x000fe200078e00ff */
        /* <DEDUP_REMOVED lines=24> */
[----:B------:R-:W-:Y:S01]  /*1880*/  CS2R R108, SRZ ;  /* 0x00000000006c7805 */ /* 0x000fe2000001ff00 */
        /* <DEDUP_REMOVED lines=75> */
.L_x_2360:
        /* <DEDUP_REMOVED lines=13> */
.L_x_2582:
[----:B------:R-:W-:Y:S01]  /*1e10*/  IMAD.U32 R0, RZ, RZ, UR46 ;  /* 0x0000002eff007e24 */ /* 0x000fe2000f8e00ff */
[----:B------:R-:W-:Y:S05]  /*1e20*/  WARPSYNC.ALL ;  /* 0x0000000000007948 */ /* 0x000fea0003800000 */
[----:B------:R1:W-:Y:S01]  /*1e30*/  BAR.SYNC.DEFER_BLOCKING R9, 0x100 ;  /* 0x000400090000751d */ /* 0x0003e20000010000 */
[----:B------:R-:W-:-:S13]  /*1e40*/  ISETP.NE.AND P0, PT, R0, 0x3, PT ;  /* 0x000000030000780c */ /* 0x000fda0003f05270 */
[----:B-1----:R-:W-:Y:S05]  /*1e50*/  @!P0 BRA `(.L_x_2362) ;  /* 0x0000000000048947 */ /* 0x002fea0003800000 */
[----:B------:R-:W-:Y:S01]  /*1e60*/  BPT.TRAP 0x1 ;  /* 0x000000040000795c */ /* 0x000fe20000300000 */
.L_x_2362:
[----:B------:R-:W-:Y:S02]  /*1e70*/  IMAD.U32 R10, RZ, RZ, UR38 ;  /* 0x00000026ff0a7e24 */ /* 0x000fe4000f8e00ff */
[----:B0-----:R-:W-:-:S03]  /*1e80*/  IMAD.U32 R3, RZ, RZ, UR37 ;  /* 0x00000025ff037e24 */ /* 0x001fc6000f8e00ff */
[----:B------:R-:W-:Y:S01]  /*1e90*/  SHF.L.U32 R10, R10, 0x1f, RZ ;  /* 0x0000001f0a0a7819 */ /* 0x000fe200000006ff */
[----:B------:R-:W-:-:S04]  /*1ea0*/  IMAD R3, R3, 0x8, R8 ;  /* 0x0000000803037824 */ /* 0x000fc800078e0208 */
[----:B------:R0:W1:Y:S01]  /*1eb0*/  SYNCS.PHASECHK.TRANS64.TRYWAIT P1, [R3+URZ+0x22830], R10 ;  /* 0x0228300a030075a7 */ /* 0x000062000802017f */
[----:B------:R-:W-:Y:S05]  /*1ec0*/  @!P0 BRA `(.L_x_2363) ;  /* 0x0000000000048947 */ /* 0x000fea0003800000 */
[----:B------:R-:W-:Y:S01]  /*1ed0*/  BPT.TRAP 0x1 ;  /* 0x000000040000795c */ /* 0x000fe20000300000 */
.L_x_2363:
[----:B-1----:R-:W-:Y:S05]  /*1ee0*/  @P1 BRA `(.L_x_2364) ;  /* 0x0000000000081947 */ /* 0x002fea0003800000 */
[----:B------:R-:W1:Y:S02]  /*1ef0*/  SYNCS.PHASECHK.TRANS64.TRYWAIT P1, [R3+URZ+0x22830], R10 ;  /* 0x0228300a030075a7 */ /* 0x000e64000802017f */
[----:B-1----:R-:W-:Y:S05]  /*1f00*/  @!P1 BRA `(.L_x_2365) ;  /* 0x0000015c005c9947 */ /* 0x002fea0003800000 */
.L_x_2364:
[----:B------:R-:W-:Y:S01]  /*1f10*/  R2UR UR4, R8 ;  /* 0x00000000080472ca */ /* 0x000fe200000e0000 */
[----:B------:R-:W-:Y:S01]  /*1f20*/  ULOP3.LUT UR16, UR47, 0x10000, URZ, 0xfc, !UPT ;  /* 0x000100002f107892 */ /* 0x000fe2000f8efc3f */
[----:B------:R-:W-:Y:S01]  /*1f30*/  WARPGROUP.ARRIVE ;  /* 0x00000000000079c5 */ /* 0x000fe20000000000 */
[----:B------:R-:W-:Y:S01]  /*1f40*/  UMOV UR17, 0x40000040 ;  /* 0x4000004000117882 */ /* 0x000fe20000000000 */
[----:B------:R-:W-:Y:S01]  /*1f50*/  UMOV UR19, 0x40000040 ;  /* 0x4000004000137882 */ /* 0x000fe20000000000 */
[----:B------:R-:W2:Y:S01]  /*1f60*/  LDL.LU R13, [R1] ;  /* 0x00000000010d7983 */ /* 0x000ea20000300800 */
[----:B------:R-:W-:Y:S01]  /*1f70*/  UMOV UR5, 0x40000040 ;  /* 0x4000004000057882 */ /* 0x000fe20000000000 */
[----:B------:R-:W-:Y:S01]  /*1f80*/  UMOV UR7, 0x40000040 ;  /* 0x4000004000077882 */ /* 0x000fe20000000000 */
[----:B------:R-:W-:Y:S01]  /*1f90*/  UIADD3 UR8, UR16, 0x4, URZ ;  /* 0x0000000410087890 */ /* 0x000fe2000fffe03f */
[----:B------:R-:W3:Y:S01]  /*1fa0*/  LDC R6, c[0x0][0x448] ;  /* 0x00011200ff067b82 */ /* 0x000ee20000000800 */
[----:B------:R-:W-:Y:S01]  /*1fb0*/  UMOV UR9, 0x40000040 ;  /* 0x4000004000097882 */ /* 0x000fe20000000000 */
[----:B------:R-:W-:Y:S01]  /*1fc0*/  UMOV UR11, 0x40000040 ;  /* 0x40000040000b7882 */ /* 0x000fe20000000000 */
[----:B------:R-:W-:Y:S01]  /*1fd0*/  UIADD3 UR12, UR16, 0x6, URZ ;  /* 0x00000006100c7890 */ /* 0x000fe2000fffe03f */
[----:B------:R-:W4:Y:S01]  /*1fe0*/  S2R R7, SR_TID.X ;  /* 0x0000000000077919 */ /* 0x000f220000002100 */
[----:B------:R-:W-:Y:S01]  /*1ff0*/  UIADD3 UR4, UR4, 0x1c400, URZ ;  /* 0x0001c40004047890 */ /* 0x000fe2000fffe03f */
[----:B------:R-:W-:Y:S01]  /*2000*/  VIADD R2, R22, UR43 ;  /* 0x0000002b16027c36 */ /* 0x000fe20008000000 */
[----:B------:R-:W-:Y:S01]  /*2010*/  UMOV UR13, 0x40000040 ;  /* 0x40000040000d7882 */ /* 0x000fe20000000000 */
[----:B------:R-:W-:Y:S01]  /*2020*/  UMOV UR15, 0x40000040 ;  /* 0x40000040000f7882 */ /* 0x000fe20000000000 */
[----:B------:R-:W-:Y:S01]  /*2030*/  USHF.R.U32.HI UR4, URZ, 0x4, UR4 ;  /* 0x000000043f047899 */ /* 0x000fe20008011604 */
[----:B------:R-:W-:-:S03]  /*2040*/  ULDC UR22, c[0x0][0x9dc] ;  /* 0x0002770000167ab9 */ /* 0x000fc60000000800 */
[----:B------:R-:W-:Y:S02]  /*2050*/  ULOP3.LUT UR4, UR4, 0x3fff, URZ, 0xc0, !UPT ;  /* 0x00003fff04047892 */ /* 0x000fe4000f8ec03f */
[----:B------:R-:W-:Y:S02]  /*2060*/  ULOP3.LUT UR22, URZ, UR22, URZ, 0x33, !UPT ;  /* 0x000000163f167292 */ /* 0x000fe4000f8e333f */
[----:B------:R-:W-:Y:S02]  /*2070*/  ULOP3.LUT UR20, UR4, 0x10000, URZ, 0xfc, !UPT ;  /* 0x0001000004147892 */ /* 0x000fe4000f8efc3f */
[----:B------:R-:W-:Y:S02]  /*2080*/  UIADD3 UR4, UR16, 0x2, URZ ;  /* 0x0000000210047890 */ /* 0x000fe4000fffe03f */
[----:B------:R-:W-:Y:S01]  /*2090*/  UIMAD UR18, UR37, 0x300, UR20 ;  /* 0x00000300251278a4 */ /* 0x000fe2000f8e0214 */
[----:B---3--:R-:W-:-:S03]  /*20a0*/  ISETP.NE.AND P2, PT, R6, 0x1, PT ;  /* 0x000000010600780c */ /* 0x008fc60003f45270 */
[----:B------:R-:W-:Y:S02]  /*20b0*/  UIADD3 UR6, UR18, 0x2, URZ ;  /* 0x0000000212067890 */ /* 0x000fe4000fffe03f */
[----:B------:R-:W-:Y:S02]  /*20c0*/  UIADD3 UR10, UR18, 0x4, URZ ;  /* 0x00000004120a7890 */ /* 0x000fe4000fffe03f */
[----:B------:R-:W-:Y:S02]  /*20d0*/  UIADD3 UR14, UR18, 0x6, URZ ;  /* 0x00000006120e7890 */ /* 0x000fe4000fffe03f */
[----:B------:R-:W-:Y:S01]  /*20e0*/  HGMMA.64x96x16.F32 R24, gdesc[UR16], RZ, !UPT, gsb0 ;  /* 0x01600000101879f0 */ /* 0x000fe2000c0008ff */
[----:B----4-:R-:W-:-:S03]  /*20f0*/  LOP3.LUT P1, RZ, R7, 0x7f, RZ, 0xc0, !PT ;  /* 0x0000007f07ff7812 */ /* 0x010fc6000782c0ff */
[----:B------:R-:W3:Y:S01]  /*2100*/  @P2 LDC R5, c[0x0][0x44c] ;  /* 0x00011300ff052b82 */ /* 0x000ee20000000800 */
[----:B------:R-:W-:-:S04]  /*2110*/  SHF.R.U32.HI R7, RZ, 0x7, R7 ;  /* 0x00000007ff077819 */ /* 0x000fc80000011607 */
[----:B------:R-:W-:-:S03]  /*2120*/  IADD3 R7, -R7, 0xb, RZ ;  /* 0x0000000b07077810 */ /* 0x000fc60007ffe1ff */
[----:B------:R-:W4:Y:S01]  /*2130*/  @P2 LDC R14, c[0x0][0x450] ;  /* 0x00011400ff0e2b82 */ /* 0x000f220000000800 */
[----:B---3--:R-:W-:Y:S01]  /*2140*/  @P2 IMAD.HI.U32 R5, R2, R5, RZ ;  /* 0x0000000502052227 */ /* 0x008fe200078e00ff */
[----:B------:R-:W-:Y:S02]  /*2150*/  WARPGROUP.DEPBAR.LE gsb0, 0x0 ;  /* 0x00008000000079c5 */ /* 0x000fe40000010000 */
[----:B------:R-:W-:-:S06]  /*2160*/  WARPGROUP.ARRIVE ;  /* 0x00000000000079c5 */ /* 0x000fcc0000000000 */
[----:B------:R-:W-:Y:S01]  /*2170*/  HGMMA.64x96x16.F32 R24, gdesc[UR4], R24, gsb0 ;  /* 0x01600000041879f0 */ /* 0x000fe20008000818 */
[----:B------:R-:W-:Y:S02]  /*2180*/  ULDC UR6, c[0x0][0x9d8] ;  /* 0x0002760000067ab9 */ /* 0x000fe40000000800 */
[----:B------:R-:W-:Y:S02]  /*2190*/  WARPGROUP.DEPBAR.LE gsb0, 0x0 ;  /* 0x00008000000079c5 */ /* 0x000fe40000010000 */
[----:B------:R-:W-:-:S06]  /*21a0*/  WARPGROUP.ARRIVE ;  /* 0x00000000000079c5 */ /* 0x000fcc0000000000 */
[----:B------:R-:W-:Y:S01]  /*21b0*/  HGMMA.64x96x16.F32 R24, gdesc[UR8], R24, gsb0 ;  /* 0x01600000081879f0 */ /* 0x000fe20008000818 */
[----:B--2---:R-:W-:-:S04]  /*21c0*/  LOP3.LUT R13, R13, 0xffefffff, RZ, 0xc0, !PT ;  /* 0xffefffff0d0d7812 */ /* 0x004fc800078ec0ff */
[----:B------:R-:W-:-:S04]  /*21d0*/  @P2 LOP3.LUT R13, R13, 0x100000, RZ, 0xfc, !PT ;  /* 0x001000000d0d2812 */ /* 0x000fc800078efcff */
[----:B------:R-:W-:-:S04]  /*21e0*/  LOP3.LUT R13, R13, 0xfff7ffff, RZ, 0xc0, !PT ;  /* 0xfff7ffff0d0d7812 */ /* 0x000fc800078ec0ff */
[----:B------:R-:W-:-:S05]  /*21f0*/  @P1 LOP3.LUT R13, R13, 0x80000, RZ, 0xfc, !PT ;  /* 0x000800000d0d1812 */ /* 0x000fca00078efcff */
[----:B------:R2:W-:Y:S02]  /*2200*/  STL [R1], R13 ;  /* 0x0000000d01007387 */ /* 0x0005e40000100800 */
[----:B--2---:R-:W-:Y:S01]  /*2210*/  IMAD.MOV.U32 R13, RZ, RZ, R2 ;  /* 0x000000ffff0d7224 */ /* 0x004fe200078e0002 */
[----:B----4-:R-:W-:Y:S01]  /*2220*/  @P2 SHF.R.U32.HI R13, RZ, R14, R5 ;  /* 0x0000000eff0d2219 */ /* 0x010fe20000011605 */
[----:B------:R-:W-:Y:S02]  /*2230*/  @!P1 VIADD R2, R3, 0x22840 ;  /* 0x0002284003029836 */ /* 0x000fe40000000000 */
[----:B------:R-:W-:Y:S02]  /*2240*/  IMAD R5, R176, -0x60, R17 ;  /* 0xffffffa0b0057824 */ /* 0x000fe400078e0211 */
[----:B------:R-:W2:Y:S01]  /*2250*/  SHFL.IDX PT, R73, R13, RZ, 0x1c1f ;  /* 0x001c1fff0d497589 */ /* 0x000ea200000e0000 */
[----:B------:R-:W-:Y:S01]  /*2260*/  @!P1 PRMT R2, RZ, 0x654, R2 ;  /* 0x00000654ff029816 */ /* 0x000fe20000000002 */
[----:B------:R-:W-:-:S02]  /*2270*/  VIADD R21, R5, 0x61 ;  /* 0x0000006105157836 */ /* 0x000fc40000000000 */
[----:B------:R-:W-:Y:S02]  /*2280*/  VIADD R5, R5, 0x60 ;  /* 0x0000006005057836 */ /* 0x000fe40000000000 */
[----:B------:R-:W-:-:S04]  /*2290*/  IMAD R21, R18, -0x2, R21 ;  /* 0xfffffffe12157824 */ /* 0x000fc800078e0215 */
[----:B------:R-:W-:Y:S01]  /*22a0*/  IMAD.IADD R21, R21, 0x1, -R16 ;  /* 0x0000000115157824 */ /* 0x000fe200078e0a10 */
        /* <DEDUP_REMOVED lines=52> */
[----:B------:R3:W-:Y:S06]  /*25f0*/  BAR.ARV R7, 0x100 ;  /* 0x000400070000751d */ /* 0x0007ec0000002000 */
[----:B------:R2:W-:Y:S01]  /*2600*/  @!P1 SYNCS.ARRIVE.TRANS64.RED.A1T0 RZ, [R2+URZ], RZ ;  /* 0x000000ff02ff99a7 */ /* 0x0005e2000810043f */
[----:B------:R-:W-:Y:S01]  /*2610*/  FMUL.FTZ R25, R25, UR6 ;  /* 0x0000000619197c20 */ /* 0x000fe20008410000 */
[----:B------:R-:W-:Y:S01]  /*2620*/  PLOP3.LUT P1, PT, PT, PT, UP0, 0x40, 0x0 ;  /* 0x000000000000781c */ /* 0x000fe20003f2e808 */
[----:B------:R-:W4:Y:S01]  /*2630*/  MUFU.TANH R24, R24 ;  /* 0x0000001800187308 */ /* 0x000f220000002400 */
[----:B------:R-:W-:Y:S01]  /*2640*/  FMUL.FTZ R30, R30, UR6 ;  /* 0x000000061e1e7c20 */ /* 0x000fe20008410000 */
[----:B------:R-:W-:-:S06]  /*2650*/  VIADD R26, R21, UR14 ;  /* 0x0000000e151a7c36 */ /* 0x000fcc0008000000 */
        /* <DEDUP_REMOVED lines=47> */
[----:B-----5:R-:W-:-:S04]  /*2950*/  IMAD.MOV.U32 R25, RZ, RZ, -0x60 ;  /* 0xffffffa0ff197424 */ /* 0x020fc800078e00ff */
[----:B------:R-:W-:Y:S02]  /*2960*/  IMAD R67, R176, R25, 0x60 ;  /* 0x00000060b0437424 */ /* 0x000fe400078e0219 */
[C---:B------:R-:W-:Y:S02]  /*2970*/  IMAD R25, R18.reuse, -0x2, R5 ;  /* 0xfffffffe12197824 */ /* 0x040fe400078e0205 */
[----:B-1----:R-:W-:Y:S02]  /*2980*/  VIADD R30, R21, UR22 ;  /* 0x00000016151e7c36 */ /* 0x002fe40008000000 */
[----:B------:R-:W-:Y:S01]  /*2990*/  IMAD R71, R18, -0x2, R67 ;  /* 0xfffffffe12477824 */ /* 0x000fe200078e0243 */
[----:B--2---:R-:W-:Y:S01]  /*29a0*/  VIADDMNMX R2, R73, R26, R25, PT ;  /* 0x0000001a49027246 */ /* 0x004fe20003800119 */
[----:B------:R-:W-:Y:S01]  /*29b0*/  IMAD.IADD R5, R30, 0x1, R73 ;  /* 0x000000011e057824 */ /* 0x000fe200078e0249 */
[----:B---34-:R-:W-:Y:S06]  /*29c0*/  @P1 BRA `(.L_x_2366) ;  /* 0x0000000000541947 */ /* 0x018fec0003800000 */
[----:B------:R-:W-:Y:S01]  /*29d0*/  IADD3 R20, -R16, R17, R73 ;  /* 0x0000001110147210 */ /* 0x000fe20007ffe149 */
        /* <DEDUP_REMOVED lines=11> */
.L_x_2368:
[----:B------:R-:W-:-:S06]  /*2a90*/  UISETP.NE.AND UP1, UPT, UR15, 0x1, UPT ;  /* 0x000000010f00788c */ /* 0x000fcc000bf25270 */
[----:B------:R-:W-:-:S05]  /*2aa0*/  PLOP3.LUT P1, PT, PT, PT, UP1, 0x80, 0x0 ;  /* 0x000000000000781c */ /* 0x000fca0003f2f018 */
[----:B------:R-:W-:-:S08]  /*2ab0*/  @UP1 ULDC.64 UR6, c[0x0][0x9e8] ;  /* 0x00027a0000061ab9 */ /* 0x000fd00000000a00 */
[----:B------:R-:W-:-:S05]  /*2ac0*/  @P1 IMAD.HI.U32 R21, R20, UR6, RZ ;  /* 0x0000000614151c27 */ /* 0x000fca000f8e00ff */
[----:B------:R-:W-:-:S07]  /*2ad0*/  @P1 SHF.R.U32.HI R20, RZ, UR7, R21 ;  /* 0x00000007ff141c19 */ /* 0x000fce0008011615 */
.L_x_2369:
[----:B------:R-:W-:Y:S05]  /*2ae0*/  BSYNC B0 ;  /* 0x0000000000007941 */ /* 0x000fea0003800000 */
.L_x_2367:
[----:B------:R-:W-:-:S05]  /*2af0*/  IMAD R20, R20, UR15, R71 ;  /* 0x0000000f14147c24 */ /* 0x000fca000f8e0247 */
[----:B------:R-:W-:Y:S02]  /*2b00*/  VIMNMX R5, R5, R20, !PT ;  /* 0x0000001405057248 */ /* 0x000fe40007fe0100 */
[----:B------:R-:W-:-:S07]  /*2b10*/  VIADDMNMX R2, R20, UR15, R2, PT ;  /* 0x0000000f14027c46 */ /* 0x000fce000b800102 */
.L_x_2366:
[C---:B------:R-:W-:Y:S01]  /*2b20*/  ISETP.GE.AND P6, PT, R67.reuse, 0x9, PT ;  /* 0x000000094300780c */ /* 0x040fe20003fc6270 */
[----:B------:R-:W1:Y:S01]  /*2b30*/  SHFL.IDX PT, R13, R13, 0x1, 0x1c1f ;  /* 0x003c1f000d0d7f89 */ /* 0x000e6200000e0000 */
[----:B------:R-:W-:Y:S02]  /*2b40*/  ISETP.GE.AND P1, PT, R67, 0x2, PT ;  /* 0x000000024300780c */ /* 0x000fe40003f26270 */
        /* <DEDUP_REMOVED lines=98> */
[----:B------:R-:W-:Y:S02]  /*3170*/  ISETP.GT.AND P3, PT, R5, 0x51, !P2 ;  /* 0x000000510500780c */ /* 0x000fe40005764270 */
[----:B-1----:R-:W-:-:S02]  /*3180*/  VIADDMNMX R21, R13, R26, R25, PT ;  /* 0x0000001a0d157246 */ /* 0x002fc40003800119 */
        /* <DEDUP_REMOVED lines=8> */
[----:B------:R-:W-:Y:S01]  /*3210*/  FSEL R44, R24, -INF , !P4 ;  /* 0xff800000182c7808 */ /* 0x000fe20006000000 */
[----:B------:R-:W-:Y:S01]  /*3220*/  IMAD.IADD R24, R30, 0x1, R13 ;  /* 0x000000011e187824 */ /* 0x000fe200078e020d */
[----:B------:R-:W-:-:S04]  /*3230*/  ISETP.GE.AND P4, PT, R67, 0x5a, PT ;  /* 0x0000005a4300780c */ /* 0x000fc80003f86270 */
[----:B------:R-:W-:Y:S02]  /*3240*/  P2R R65, PR, RZ, 0x10 ;  /* 0x00000010ff417803 */ /* 0x000fe40000000000 */
[----:B------:R-:W-:-:S04]  /*3250*/  ISETP.GT.AND P4, PT, R5, 0x59, !P4 ;  /* 0x000000590500780c */ /* 0x000fc80006784270 */
[----:B------:R-:W-:-:S04]  /*3260*/  ISETP.LT.OR P4, PT, R2, 0x5a, P4 ;  /* 0x0000005a0200780c */ /* 0x000fc80002781670 */
[----:B------:R-:W-:Y:S02]  /*3270*/  FSEL R68, R69, -INF , !P4 ;  /* 0xff80000045447808 */ /* 0x000fe40006000000 */
[----:B------:R-:W-:-:S13]  /*3280*/  PLOP3.LUT P4, PT, PT, PT, UP0, 0x40, 0x0 ;  /* 0x000000000000781c */ /* 0x000fda0003f8e808 */
[----:B------:R-:W-:Y:S05]  /*3290*/  @P4 BRA `(.L_x_2370) ;  /* 0x00000000005c4947 */ /* 0x000fea0003800000 */
        /* <DEDUP_REMOVED lines=13> */
.L_x_2372:
[----:B------:R-:W-:-:S06]  /*3370*/  UISETP.NE.AND UP1, UPT, UR15, 0x1, UPT ;  /* 0x000000010f00788c */ /* 0x000fcc000bf25270 */
[----:B------:R-:W-:-:S05]  /*3380*/  PLOP3.LUT P4, PT, PT, PT, UP1, 0x80, 0x0 ;  /* 0x000000000000781c */ /* 0x000fca0003f8f018 */
[----:B------:R-:W-:-:S08]  /*3390*/  @UP1 ULDC.64 UR6, c[0x0][0x9e8] ;  /* 0x00027a0000061ab9 */ /* 0x000fd00000000a00 */
[----:B------:R-:W-:Y:S01]  /*33a0*/  @P4 IMAD.HI.U32 R5, R2, UR6, RZ ;  /* 0x0000000602054c27 */ /* 0x000fe2000f8e00ff */
[----:B------:R-:W-:-:S13]  /*33b0*/  PLOP3.LUT P4, PT, PT, PT, UP1, 0x80, 0x0 ;  /* 0x000000000000781c */ /* 0x000fda0003f8f018 */
[----:B------:R-:W-:-:S07]  /*33c0*/  @P4 SHF.R.U32.HI R2, RZ, UR7, R5 ;  /* 0x00000007ff024c19 */ /* 0x000fce0008011605 */
.L_x_2373:
[----:B------:R-:W-:Y:S05]  /*33d0*/  BSYNC B0 ;  /* 0x0000000000007941 */ /* 0x000fea0003800000 */
.L_x_2371:
[----:B------:R-:W-:-:S05]  /*33e0*/  IMAD R2, R2, UR15, R71 ;  /* 0x0000000f02027c24 */ /* 0x000fca000f8e0247 */
[----:B------:R-:W-:Y:S02]  /*33f0*/  VIMNMX R24, R24, R2, !PT ;  /* 0x0000000218187248 */ /* 0x000fe40007fe0100 */
[----:B------:R-:W-:-:S07]  /*3400*/  VIADDMNMX R21, R2, UR15, R21, PT ;  /* 0x0000000f02157c46 */ /* 0x000fce000b800115 */
.L_x_2370:
[C---:B------:R-:W-:Y:S01]  /*3410*/  ISETP.GT.AND P1, PT, R24.reuse, 0x1, !P1 ;  /* 0x000000011800780c */ /* 0x040fe20004f24270 */
[----:B------:R-:W-:Y:S01]  /*3420*/  ULDC UR10, c[0x0][0x988] ;  /* 0x00026200000a7ab9 */ /* 0x000fe20000000800 */
[----:B------:R-:W-:Y:S02]  /*3430*/  ISETP.GT.AND P5, PT, R24, RZ, !P5 ;  /* 0x000000ff1800720c */ /* 0x000fe40006fa4270 */
[C---:B------:R-:W-:Y:S02]  /*3440*/  ISETP.LT.OR P1, PT, R21.reuse, 0x2, P1 ;  /* 0x000000021500780c */ /* 0x040fe40000f21670 */
[----:B------:R-:W-:Y:S02]  /*3450*/  ISETP.LT.OR P5, PT, R21, 0x1, P5 ;  /* 0x000000011500780c */ /* 0x000fe40002fa1670 */
[----:B------:R-:W-:Y:S02]  /*3460*/  FSEL R26, R0, -INF , !P1 ;  /* 0xff800000001a7808 */ /* 0x000fe40004800000 */
[----:B------:R-:W-:-:S02]  /*3470*/  ISETP.NE.AND P1, PT, R28, RZ, PT ;  /* 0x000000ff1c00720c */ /* 0x000fc40003f25270 */
[----:B------:R-:W-:Y:S02]  /*3480*/  FSEL R25, R4, -INF , !P5 ;  /* 0xff80000004197808 */ /* 0x000fe40006800000 */
[----:B------:R-:W-:Y:S02]  /*3490*/  ISETP.GT.AND P1, PT, R24, 0x9, !P1 ;  /* 0x000000091800780c */ /* 0x000fe40004f24270 */
[----:B------:R-:W-:Y:S02]  /*34a0*/  FMNMX.FTZ R4, R44, R72, !PT ;  /* 0x000000482c047209 */ /* 0x000fe40007810000 */
[----:B------:R-:W-:Y:S02]  /*34b0*/  ISETP.LT.OR P1, PT, R21, 0xa, P1 ;  /* 0x0000000a1500780c */ /* 0x000fe40000f21670 */
[----:B------:R-:W-:Y:S02]  /*34c0*/  ISETP.GT.AND P6, PT, R24, 0x8, !P6 ;  /* 0x000000081800780c */ /* 0x000fe400077c4270 */
[----:B------:R-:W-:-:S02]  /*34d0*/  FSEL R28, R31, -INF , !P1 ;  /* 0xff8000001f1c7808 */ /* 0x000fc40004800000 */
[----:B------:R-:W-:Y:S02]  /*34e0*/  ISETP.NE.AND P1, PT, R29, RZ, PT ;  /* 0x000000ff1d00720c */ /* 0x000fe40003f25270 */
[----:B------:R-:W-:Y:S02]  /*34f0*/  FMNMX.FTZ R4, R66, R4, !PT ;  /* 0x0000000442047209 */ /* 0x000fe40007810000 */
[----:B------:R-:W-:Y:S02]  /*3500*/  ISETP.GT.AND P1, PT, R24, 0x10, !P1 ;  /* 0x000000101800780c */ /* 0x000fe40004f24270 */
[C---:B------:R-:W-:Y:S02]  /*3510*/  ISETP.LT.OR P6, PT, R21.reuse, 0x9, P6 ;  /* 0x000000091500780c */ /* 0x040fe400037c1670 */
[----:B------:R-:W-:Y:S02]  /*3520*/  ISETP.LT.OR P1, PT, R21, 0x11, P1 ;  /* 0x000000111500780c */ /* 0x000fe40000f21670 */
[----:B------:R-:W-:-:S02]  /*3530*/  FMNMX.FTZ R4, R70, R4, !PT ;  /* 0x0000000446047209 */ /* 0x000fc40007810000 */
[----:B------:R-:W-:Y:S02]  /*3540*/  FSEL R29, R34, -INF , !P1 ;  /* 0xff800000221d7808 */ /* 0x000fe40004800000 */
[----:B------:R-:W-:Y:S02]  /*3550*/  ISETP.NE.AND P1, PT, R32, RZ, PT ;  /* 0x000000ff2000720c */ /* 0x000fe40003f25270 */
[----:B------:R-:W-:Y:S02]  /*3560*/  FSEL R27, R27, -INF , !P6 ;  /* 0xff8000001b1b7808 */ /* 0x000fe40007000000 */
[----:B------:R-:W-:Y:S02]  /*3570*/  ISETP.GT.AND P1, PT, R24, 0x11, !P1 ;  /* 0x000000111800780c */ /* 0x000fe40004f24270 */
[----:B------:R-:W-:Y:S02]  /*3580*/  ISETP.NE.AND P6, PT, R33, RZ, PT ;  /* 0x000000ff2100720c */ /* 0x000fe40003fc5270 */
[----:B------:R-:W-:-:S02]  /*3590*/  ISETP.LT.OR P1, PT, R21, 0x12, P1 ;  /* 0x000000121500780c */ /* 0x000fc40000f21670 */
[----:B------:R-:W-:Y:S02]  /*35a0*/  FMNMX.FTZ R4, R74, R4, !PT ;  /* 0x000000044a047209 */ /* 0x000fe40007810000 */
[----:B------:R-:W-:Y:S02]  /*35b0*/  FSEL R30, R35, -INF , !P1 ;  /* 0xff800000231e7808 */ /* 0x000fe40004800000 */
[----:B------:R-:W-:Y:S02]  /*35c0*/  ISETP.GT.AND P1, PT, R24, 0x18, !P6 ;  /* 0x000000181800780c */ /* 0x000fe40007724270 */
[----:B------:R-:W-:Y:S02]  /*35d0*/  FMNMX.FTZ R4, R76, R4, !PT ;  /* 0x000000044c047209 */ /* 0x000fe40007810000 */
[----:B------:R-:W-:Y:S02]  /*35e0*/  ISETP.LT.OR P1, PT, R21, 0x19, P1 ;  /* 0x000000191500780c */ /* 0x000fe40000f21670 */
[----:B------:R-:W-:-:S02]  /*35f0*/  ISETP.NE.AND P4, PT, R36, RZ, PT ;  /* 0x000000ff2400720c */ /* 0x000fc40003f85270 */
[----:B------:R-:W-:Y:S02]  /*3600*/  FMNMX.FTZ R4, R78, R4, !PT ;  /* 0x000000044e047209 */ /* 0x000fe40007810000 */
[----:B------:R-:W-:Y:S02]  /*3610*/  FSEL R31, R38, -INF , !P1 ;  /* 0xff800000261f7808 */ /* 0x000fe40004800000 */
[----:B------:R-:W-:Y:S02]  /*3620*/  ISETP.GT.AND P1, PT, R24, 0x19, !P4 ;  /* 0x000000191800780c */ /* 0x000fe40006724270 */
[----:B------:R-:W-:Y:S02]  /*3630*/  FMNMX.FTZ R4, R80, R4, !PT ;  /* 0x0000000450047209 */ /* 0x000fe40007810000 */
[----:B------:R-:W-:Y:S02]  /*3640*/  ISETP.LT.OR P1, PT, R21, 0x1a, P1 ;  /* 0x0000001a1500780c */ /* 0x000fe40000f21670 */
[----:B------:R-:W-:-:S02]  /*3650*/  FMNMX.FTZ R4, R82, R4, !PT ;  /* 0x0000000452047209 */ /* 0x000fc40007810000 */
[----:B------:R-:W-:Y:S02]  /*3660*/  FSEL R32, R39, -INF , !P1 ;  /* 0xff80000027207808 */ /* 0x000fe40004800000 */
[----:B------:R-:W-:Y:S02]  /*3670*/  FMNMX.FTZ R4, R84, R4, !PT ;  /* 0x0000000454047209 */ /* 0x000fe40007810000 */
        /* <DEDUP_REMOVED lines=21> */
[----:B------:R-:W-:-:S02]  /*37d0*/  ISETP.NE.AND P1, PT, R73, RZ, PT ;  /* 0x000000ff4900720c */ /* 0x000fc40003f25270 */
[----:B------:R-:W-:Y:S02]  /*37e0*/  FMNMX.FTZ R4, R104, R4, !PT ;  /* 0x0000000468047209 */ /* 0x000fe40007810000 */
        /* <DEDUP_REMOVED lines=9> */
[----:B------:R-:W-:Y:S01]  /*3880*/  ISETP.NE.AND P6, PT, R56, RZ, PT ;  /* 0x000000ff3800720c */ /* 0x000fe20003fc5270 */
[----:B------:R-:W0:Y:S01]  /*3890*/  SHFL.BFLY PT, R5, R4, 0x2, 0x1f ;  /* 0x0c401f0004057f89 */ /* 0x000e2200000e0000 */
[----:B------:R-:W-:-:S02]  /*38a0*/  ISETP.LT.OR P1, PT, R21, 0x31, P1 ;  /* 0x000000311500780c */ /* 0x000fc40000f21670 */
[----:B------:R-:W-:Y:S02]  /*38b0*/  ISETP.NE.AND P4, PT, R57, RZ, PT ;  /* 0x000000ff3900720c */ /* 0x000fe40003f85270 */
[----:B------:R-:W-:Y:S02]  /*38c0*/  FSEL R37, R50, -INF , !P1 ;  /* 0xff80000032257808 */ /* 0x000fe40004800000 */
[----:B------:R-:W-:Y:S02]  /*38d0*/  ISETP.NE.AND P1, PT, R48, RZ, PT ;  /* 0x000000ff3000720c */ /* 0x000fe40003f25270 */
[C---:B------:R-:W-:Y:S02]  /*38e0*/  ISETP.GT.AND P2, PT, R24.reuse, 0x51, !P2 ;  /* 0x000000511800780c */ /* 0x040fe40005744270 */
[C---:B------:R-:W-:Y:S02]  /*38f0*/  ISETP.GT.AND P1, PT, R24.reuse, 0x31, !P1 ;  /* 0x000000311800780c */ /* 0x040fe40004f24270 */
[----:B------:R-:W-:-:S02]  /*3900*/  ISETP.GT.AND P3, PT, R24, 0x58, !P3 ;  /* 0x000000581800780c */ /* 0x000fc40005f64270 */
[C---:B------:R-:W-:Y:S02]  /*3910*/  ISETP.LT.OR P1, PT, R21.reuse, 0x32, P1 ;  /* 0x000000321500780c */ /* 0x040fe40000f21670 */
[----:B------:R-:W-:Y:S02]  /*3920*/  ISETP.LT.OR P2, PT, R21, 0x52, P2 ;  /* 0x000000521500780c */ /* 0x000fe40001741670 */
[----:B------:R-:W-:Y:S02]  /*3930*/  FSEL R38, R51, -INF , !P1 ;  /* 0xff80000033267808 */ /* 0x000fe40004800000 */
[----:B------:R-:W-:Y:S02]  /*3940*/  ISETP.NE.AND P1, PT, R49, RZ, PT ;  /* 0x000000ff3100720c */ /* 0x000fe40003f25270 */
[----:B------:R-:W-:Y:S02]  /*3950*/  ISETP.LT.OR P3, PT, R21, 0x59, P3 ;  /* 0x000000591500780c */ /* 0x000fe40001f61670 */
[----:B------:R-:W-:-:S02]  /*3960*/  ISETP.GT.AND P1, PT, R24, 0x38, !P1 ;  /* 0x000000381800780c */ /* 0x000fc40004f24270 */
[----:B0-----:R-:W-:Y:S02]  /*3970*/  FMNMX.FTZ R42, R4, R5, !PT ;  /* 0x00000005042a7209 */ /* 0x001fe40007810000 */
[----:B------:R-:W-:Y:S02]  /*3980*/  FMNMX.FTZ R4, R25, R26, !PT ;  /* 0x0000001a19047209 */ /* 0x000fe40007810000 */
[----:B------:R-:W-:Y:S01]  /*3990*/  ISETP.LT.OR P1, PT, R21, 0x39, P1 ;  /* 0x000000391500780c */ /* 0x000fe20000f21670 */
[----:B------:R-:W0:Y:S01]  /*39a0*/  SHFL.BFLY PT, R5, R42, 0x1, 0x1f ;  /* 0x0c201f002a057f89 */ /* 0x000e2200000e0000 */
        /* <DEDUP_REMOVED lines=9> */
[----:B------:R-:W-:Y:S02]  /*3a40*/  ISETP.NE.AND P1, PT, R53, RZ, PT ;  /* 0x000000ff3500720c */ /* 0x000fe40003f25270 */
[----:B------:R-:W-:Y:S02]  /*3a50*/  FMNMX.FTZ R43, R31, R4, !PT ;  /* 0x000000041f2b7209 */ /* 0x000fe40007810000 */
[----:B------:R-:W-:Y:S02]  /*3a60*/  ISETP.GT.AND P1, PT, R24, 0x40, !P1 ;  /* 0x000000401800780c */ /* 0x000fe40004f24270 */
[----:B------:R-:W-:Y:S02]  /*3a70*/  FMNMX.FTZ R4, R32, R43, !PT ;  /* 0x0000002b20047209 */ /* 0x000fe40007810000 */
        /* <DEDUP_REMOVED lines=9> */
[----:B------:R-:W-:Y:S02]  /*3b10*/  ISETP.GT.AND P1, PT, R24, 0x48, !P4 ;  /* 0x000000481800780c */ /* 0x000fe40006724270 */
[----:B0-----:R-:W-:Y:S02]  /*3b20*/  FMNMX.FTZ R5, R42, R5, !PT ;  /* 0x000000052a057209 */ /* 0x001fe40007810000 */
[----:B------:R-:W-:Y:S02]  /*3b30*/  FMNMX.FTZ R43, R37, R4, !PT ;  /* 0x00000004252b7209 */ /* 0x000fe40007810000 */
[----:B------:R-:W-:Y:S01]  /*3b40*/  ISETP.LT.OR P1, PT, R21, 0x49, P1 ;  /* 0x000000491500780c */ /* 0x000fe20000f21670 */
[----:B------:R-:W-:Y:S01]  /*3b50*/  FMUL.FTZ R41, R5, UR10 ;  /* 0x0000000a05297c20 */ /* 0x000fe20008410000 */
[----:B------:R-:W-:-:S02]  /*3b60*/  FMNMX.FTZ R4, R38, R43, !PT ;  /* 0x0000002b26047209 */ /* 0x000fc40007810000 */
[----:B------:R-:W-:Y:S02]  /*3b70*/  FSEL R0, R62, -INF , !P1 ;  /* 0xff8000003e007808 */ /* 0x000fe40004800000 */
[----:B------:R-:W-:Y:S02]  /*3b80*/  FSETP.NEU.FTZ.AND P1, PT, R5, -INF , PT ;  /* 0xff8000000500780b */ /* 0x000fe40003f3d000 */
[----:B------:R-:W-:Y:S02]  /*3b90*/  ISETP.NE.AND P4, PT, R60, RZ, PT ;  /* 0x000000ff3c00720c */ /* 0x000fe40003f85270 */
[----:B------:R-:W-:Y:S02]  /*3ba0*/  FMNMX.FTZ R43, R39, R4, !PT ;  /* 0x00000004272b7209 */ /* 0x000fe40007810000 */
[----:B------:R-:W-:Y:S02]  /*3bb0*/  FSEL R45, R41, RZ, P1 ;  /* 0x000000ff292d7208 */ /* 0x000fe40000800000 */
[----:B------:R-:W-:-:S02]  /*3bc0*/  ISETP.GT.AND P1, PT, R24, 0x49, !P4 ;  /* 0x000000491800780c */ /* 0x000fc40006724270 */
        /* <DEDUP_REMOVED lines=26> */
[----:B------:R-:W-:Y:S01]  /*3d70*/  FSEL R11, R11, -INF , !P2 ;  /* 0xff8000000b0b7808 */ /* 0x000fe20005000000 */
[--C-:B------:R-:W-:Y:S01]  /*3d80*/  FFMA.FTZ R24, R82, UR10, -R45.reuse ;  /* 0x0000000a52187c23 */ /* 0x100fe2000801082d */
[----:B------:R-:W-:Y:S01]  /*3d90*/  FMNMX.FTZ R4, R12, R43, !PT ;  /* 0x0000002b0c047209 */ /* 0x000fe20007810000 */
[----:B------:R-:W-:Y:S01]  /*3da0*/  FFMA.FTZ R58, R94, UR10, -R45 ;  /* 0x0000000a5e3a7c23 */ /* 0x000fe2000801082d */
[----:B------:R-:W-:Y:S01]  /*3db0*/  ISETP.LT.OR P4, PT, R21, 0x5a, P4 ;  /* 0x0000005a1500780c */ /* 0x000fe20002781670 */
[----:B------:R0:W2:Y:S01]  /*3dc0*/  MUFU.EX2 R49, R48 ;  /* 0x0000003000317308 */ /* 0x0000a20000000800 */
[----:B------:R-:W-:Y:S01]  /*3dd0*/  FSEL R14, R14, -INF , !P3 ;  /* 0xff8000000e0e7808 */ /* 0x000fe20005800000 */
[----:B-1----:R-:W-:Y:S01]  /*3de0*/  FADD.FTZ R67, R44, R47 ;  /* 0x0000002f2c437221 */ /* 0x002fe20000010000 */
[----:B------:R-:W-:Y:S01]  /*3df0*/  FMNMX.FTZ R21, R11, R4, !PT ;  /* 0x000000040b157209 */ /* 0x000fe20007810000 */
[--C-:B------:R-:W-:Y:S01]  /*3e00*/  FFMA.FTZ R59, R96, UR10, -R45.reuse ;  /* 0x0000000a603b7c23 */ /* 0x100fe2000801082d */
[----:B------:R-:W-:Y:S01]  /*3e10*/  FSEL R15, R15, -INF , !P4 ;  /* 0xff8000000f0f7808 */ /* 0x000fe20006000000 */
[--C-:B------:R-:W-:Y:S01]  /*3e20*/  FFMA.FTZ R60, R98, UR10, -R45.reuse ;  /* 0x0000000a623c7c23 */ /* 0x100fe2000801082d */
[----:B------:R-:W-:Y:S01]  /*3e30*/  FMNMX.FTZ R4, R14, R21, !PT ;  /* 0x000000150e047209 */ /* 0x000fe20007810000 */
[----:B------:R-:W-:Y:S01]  /*3e40*/  MUFU.EX2 R50, R50 ;  /* 0x0000003200327308 */ /* 0x000fe20000000800 */
[--C-:B0-----:R-:W-:Y:S01]  /*3e50*/  FFMA.FTZ R48, R80, UR10, -R45.reuse ;  /* 0x0000000a50307c23 */ /* 0x101fe2000801082d */
[--C-:B------:R-:W-:Y:S01]  /*3e60*/  FFMA.FTZ R64, R64, UR10, -R45.reuse ;  /* 0x0000000a40407c23 */ /* 0x100fe2000801082d */
[----:B------:R-:W-:Y:S01]  /*3e70*/  FMNMX.FTZ R4, R15, R4, !PT ;  /* 0x000000040f047209 */ /* 0x000fe20007810000 */
[--C-:B------:R-:W-:Y:S01]  /*3e80*/  FFMA.FTZ R65, R106, UR10, -R45.reuse ;  /* 0x0000000a6a417c23 */ /* 0x100fe2000801082d */
[----:B------:R-:W-:Y:S01]  /*3e90*/  F2FP.F16.F32.PACK_AB R152, R47, R44 ;  /* 0x0000002c2f98723e */ /* 0x000fe200000000ff */
[----:B------:R-:W-:-:S02]  /*3ea0*/  FFMA.FTZ R20, R20, UR10, -R45 ;  /* 0x0000000a14147c23 */ /* 0x000fc4000801082d */
[----:B------:R-:W0:Y:S01]  /*3eb0*/  SHFL.BFLY PT, R21, R4, 0x2, 0x1f ;  /* 0x0c401f0004157f89 */ /* 0x000e2200000e0000 */
[----:B------:R1:W-:Y:S01]  /*3ec0*/  MUFU.EX2 R55, R54 ;  /* 0x0000003600377308 */ /* 0x0003e20000000800 */
[----:B--2---:R-:W-:-:S07]  /*3ed0*/  F2FP.F16.F32.PACK_AB R154, R49, R46 ;  /* 0x0000002e319a723e */ /* 0x004fce00000000ff */
[----:B------:R2:W3:Y:S01]  /*3ee0*/  MUFU.EX2 R51, R42 ;  /* 0x0000002a00337308 */ /* 0x0004e20000000800 */
[----:B-1----:R-:W-:-:S07]  /*3ef0*/  FFMA.FTZ R54, R100, UR10, -R45 ;  /* 0x0000000a64367c23 */ /* 0x002fce000801082d */
[----:B------:R-:W-:Y:S01]  /*3f00*/  MUFU.EX2 R52, R52 ;  /* 0x0000003400347308 */ /* 0x000fe20000000800 */
[----:B--2---:R-:W-:Y:S01]  /*3f10*/  FFMA.FTZ R42, R84, UR10, -R45 ;  /* 0x0000000a542a7c23 */ /* 0x004fe2000801082d */
[----:B0-----:R-:W-:-:S06]  /*3f20*/  FMNMX.FTZ R21, R4, R21, !PT ;  /* 0x0000001504157209 */ /* 0x001fcc0007810000 */
[----:B------:R0:W-:Y:S01]  /*3f30*/  MUFU.EX2 R61, R54 ;  /* 0x00000036003d7308 */ /* 0x0001e20000000800 */
[----:B---3--:R-:W-:Y:S01]  /*3f40*/  F2FP.F16.F32.PACK_AB R156, R51, R50 ;  /* 0x00000032339c723e */ /* 0x008fe200000000ff */
[----:B------:R-:W1:Y:S06]  /*3f50*/  SHFL.BFLY PT, R4, R21, 0x1, 0x1f ;  /* 0x0c201f0015047f89 */ /* 0x000e6c00000e0000 */
[----:B------:R2:W3:Y:S01]  /*3f60*/  MUFU.EX2 R53, R48 ;  /* 0x0000003000357308 */ /* 0x0004e20000000800 */
[----:B0-----:R-:W-:-:S04]  /*3f70*/  FADD.FTZ R54, R46, R67 ;  /* 0x000000432e367221 */ /* 0x001fc80000010000 */
[----:B------:R-:W-:-:S03]  /*3f80*/  FADD.FTZ R67, R49, R54 ;  /* 0x0000003631437221 */ /* 0x000fc60000010000 */
[----:B------:R-:W0:Y:S01]  /*3f90*/  MUFU.EX2 R24, R24 ;  /* 0x0000001800187308 */ /* 0x000e220000000800 */
[----:B--2---:R-:W-:-:S07]  /*3fa0*/  FFMA.FTZ R48, R86, UR10, -R45 ;  /* 0x0000000a56307c23 */ /* 0x004fce000801082d */
[----:B------:R2:W-:Y:S01]  /*3fb0*/  MUFU.EX2 R63, R62 ;  /* 0x0000003e003f7308 */ /* 0x0005e20000000800 */
[----:B---3--:R-:W-:Y:S02]  /*3fc0*/  F2FP.F16.F32.PACK_AB R158, R53, R52 ;  /* 0x00000034359e723e */ /* 0x008fe400000000ff */
[----:B-1----:R-:W-:-:S04]  /*3fd0*/  FMNMX.FTZ R4, R21, R4, !PT ;  /* 0x0000000415047209 */ /* 0x002fc80007810000 */
[C---:B------:R-:W-:Y:S01]  /*3fe0*/  FSETP.NEU.FTZ.AND P1, PT, R4.reuse, -INF , PT ;  /* 0xff8000000400780b */ /* 0x040fe20003f3d000 */
[----:B------:R-:W-:Y:S01]  /*3ff0*/  FMUL.FTZ R21, R4, UR10 ;  /* 0x0000000a04157c20 */ /* 0x000fe20008410000 */
[----:B--2---:R-:W-:Y:S01]  /*4000*/  FADD.FTZ R62, R50, R67 ;  /* 0x00000043323e7221 */ /* 0x004fe20000010000 */
[----:B------:R1:W2:Y:S03]  /*4010*/  MUFU.EX2 R43, R42 ;  /* 0x0000002a002b7308 */ /* 0x0002a60000000800 */
[----:B------:R-:W-:Y:S01]  /*4020*/  FSEL R21, R21, RZ, P1 ;  /* 0x000000ff15157208 */ /* 0x000fe20000800000 */
[----:B------:R-:W-:-:S04]  /*4030*/  FADD.FTZ R69, R51, R62 ;  /* 0x0000003e33457221 */ /* 0x000fc80000010000 */
        /* <DEDUP_REMOVED lines=9> */
[----:B------:R-:W-:Y:S01]  /*40d0*/  FFMA.FTZ R33, R33, UR10, -R21 ;  /* 0x0000000a21217c23 */ /* 0x000fe20008010815 */
[----:B------:R-:W-:Y:S01]  /*40e0*/  FADD.FTZ R62, R52, R69 ;  /* 0x00000045343e7221 */ /* 0x000fe20000010000 */
[--C-:B------:R-:W-:Y:S01]  /*40f0*/  FFMA.FTZ R34, R34, UR10, -R21.reuse ;  /* 0x0000000a22227c23 */ /* 0x100fe20008010815 */
[----:B------:R-:W-:Y:S01]  /*4100*/  FFMA.FTZ R35, R35, UR10, -R21 ;  /* 0x0000000a23237c23 */ /* 0x000fe20008010815 */
[----:B-1----:R-:W-:Y:S01]  /*4110*/  FFMA.FTZ R42, R92, UR10, -R45 ;  /* 0x0000000a5c2a7c23 */ /* 0x002fe2000801082d */
[----:B------:R-:W1:Y:S01]  /*4120*/  MUFU.EX2 R26, R26 ;  /* 0x0000001a001a7308 */ /* 0x000e620000000800 */
[----:B------:R-:W-:Y:S01]  /*4130*/  FADD.FTZ R69, R53, R62 ;  /* 0x0000003e35457221 */ /* 0x000fe20000010000 */
[--C-:B------:R-:W-:Y:S01]  /*4140*/  FFMA.FTZ R36, R36, UR10, -R21.reuse ;  /* 0x0000000a24247c23 */ /* 0x100fe20008010815 */
[--C-:B------:R-:W-:Y:S01]  /*4150*/  FFMA.FTZ R37, R37, UR10, -R21.reuse ;  /* 0x0000000a25257c23 */ /* 0x100fe20008010815 */
[----:B------:R-:W-:Y:S01]  /*4160*/  FFMA.FTZ R38, R38, UR10, -R21 ;  /* 0x0000000a26267c23 */ /* 0x000fe20008010815 */
[----:B0-----:R-:W-:Y:S01]  /*4170*/  FADD.FTZ R62, R24, R69 ;  /* 0x00000045183e7221 */ /* 0x001fe20000010000 */
[--C-:B------:R-:W-:Y:S01]  /*4180*/  FFMA.FTZ R39, R39, UR10, -R21.reuse ;  /* 0x0000000a27277c23 */ /* 0x100fe20008010815 */
[--C-:B------:R-:W-:Y:S01]  /*4190*/  FFMA.FTZ R40, R40, UR10, -R21.reuse ;  /* 0x0000000a28287c23 */ /* 0x100fe20008010815 */
[----:B------:R-:W0:Y:S01]  /*41a0*/  MUFU.EX2 R27, R27 ;  /* 0x0000001b001b7308 */ /* 0x000e220000000800 */
[----:B--2---:R-:W-:Y:S01]  /*41b0*/  FADD.FTZ R69, R43, R62 ;  /* 0x0000003e2b457221 */ /* 0x004fe20000010000 */
[--C-:B------:R-:W-:Y:S01]  /*41c0*/  FFMA.FTZ R2, R2, UR10, -R21.reuse ;  /* 0x0000000a02027c23 */ /* 0x100fe20008010815 */
[--C-:B------:R-:W-:Y:S01]  /*41d0*/  FFMA.FTZ R13, R13, UR10, -R21.reuse ;  /* 0x0000000a0d0d7c23 */ /* 0x100fe20008010815 */
[--C-:B------:R-:W-:Y:S01]  /*41e0*/  FFMA.FTZ R0, R0, UR10, -R21.reuse ;  /* 0x0000000a00007c23 */ /* 0x100fe20008010815 */
[--C-:B------:R-:W-:Y:S01]  /*41f0*/  FFMA.FTZ R41, R41, UR10, -R21.reuse ;  /* 0x0000000a29297c23 */ /* 0x100fe20008010815 */
[--C-:B------:R-:W-:Y:S01]  /*4200*/  FFMA.FTZ R12, R12, UR10, -R21.reuse ;  /* 0x0000000a0c0c7c23 */ /* 0x100fe20008010815 */
[--C-:B------:R-:W-:Y:S01]  /*4210*/  FFMA.FTZ R11, R11, UR10, -R21.reuse ;  /* 0x0000000a0b0b7c23 */ /* 0x100fe20008010815 */
[----:B------:R-:W2:Y:S01]  /*4220*/  MUFU.EX2 R28, R28 ;  /* 0x0000001c001c7308 */ /* 0x000ea20000000800 */
[----:B-1----:R-:W-:Y:S01]  /*4230*/  FADD.FTZ R54, R25, R26 ;  /* 0x0000001a19367221 */ /* 0x002fe20000010000 */
[--C-:B------:R-:W-:Y:S01]  /*4240*/  FFMA.FTZ R14, R14, UR10, -R21.reuse ;  /* 0x0000000a0e0e7c23 */ /* 0x100fe20008010815 */
[----:B------:R-:W-:Y:S01]  /*4250*/  FFMA.FTZ R15, R15, UR10, -R21 ;  /* 0x0000000a0f0f7c23 */ /* 0x000fe20008010815 */
[----:B------:R-:W-:-:S02]  /*4260*/  F2FP.F16.F32.PACK_AB R160, R43, R24 ;  /* 0x000000182ba0723e */ /* 0x000fc400000000ff */
[----:B------:R-:W-:Y:S02]  /*4270*/  F2FP.F16.F32.PACK_AB R153, R26, R25 ;  /* 0x000000191a99723e */ /* 0x000fe400000000ff */
        /* <DEDUP_REMOVED lines=13> */
[----:B-1----:R-:W-:Y:S01]  /*4350*/  FADD.FTZ R66, R48, R69 ;  /* 0x0000004530427221 */ /* 0x002fe20000010000 */
[----:B------:R-:W-:-:S03]  /*4360*/  F2FP.F16.F32.PACK_AB R162, R55, R48 ;  /* 0x0000003037a2723e */ /* 0x000fc600000000ff */
[----:B------:R-:W-:-:S03]  /*4370*/  FADD.FTZ R69, R55, R66 ;  /* 0x0000004237457221 */ /* 0x000fc60000010000 */
[----:B------:R-:W1:Y:S01]  /*4380*/  MUFU.EX2 R56, R56 ;  /* 0x0000003800387308 */ /* 0x000e620000000800 */
[C---:B0-----:R-:W-:Y:S01]  /*4390*/  FADD.FTZ R62, R32.reuse, R67 ;  /* 0x00000043203e7221 */ /* 0x041fe20000010000 */
[----:B------:R-:W-:-:S06]  /*43a0*/  F2FP.F16.F32.PACK_AB R159, R32, R31 ;  /* 0x0000001f209f723e */ /* 0x000fcc00000000ff */
[----:B------:R-:W0:Y:S01]  /*43b0*/  MUFU.EX2 R34, R34 ;  /* 0x0000002200227308 */ /* 0x000e220000000800 */
[----:B--2---:R-:W-:-:S07]  /*43c0*/  FADD.FTZ R67, R33, R62 ;  /* 0x0000003e21437221 */ /* 0x004fce0000010000 */
[----:B------:R2:W3:Y:S01]  /*43d0*/  MUFU.EX2 R57, R42 ;  /* 0x0000002a00397308 */ /* 0x0004e20000000800 */
[----:B-1----:R-:W-:-:S07]  /*43e0*/  FADD.FTZ R66, R56, R69 ;  /* 0x0000004538427221 */ /* 0x002fce0000010000 */
[----:B------:R-:W1:Y:S01]  /*43f0*/  MUFU.EX2 R35, R35 ;  /* 0x0000002300237308 */ /* 0x000e620000000800 */
[----:B--2---:R-:W-:Y:S01]  /*4400*/  FFMA.FTZ R42, R102, UR10, -R45 ;  /* 0x0000000a662a7c23 */ /* 0x004fe2000801082d */
[----:B0-----:R-:W-:Y:S01]  /*4410*/  FADD.FTZ R62, R34, R67 ;  /* 0x00000043223e7221 */ /* 0x001fe20000010000 */
[----:B------:R-:W-:Y:S01]  /*4420*/  FFMA.FTZ R45, R68, UR10, -R45 ;  /* 0x0000000a442d7c23 */ /* 0x000fe2000801082d */
[----:B------:R-:W-:-:S04]  /*4430*/  F2FP.F16.F32.PACK_AB R161, R34, R33 ;  /* 0x0000002122a1723e */ /* 0x000fc800000000ff */
[----:B------:R-:W0:Y:S01]  /*4440*/  MUFU.EX2 R58, R58 ;  /* 0x0000003a003a7308 */ /* 0x000e220000000800 */
[C---:B---3--:R-:W-:Y:S01]  /*4450*/  FADD.FTZ R69, R57.reuse, R66 ;  /* 0x0000004239457221 */ /* 0x048fe20000010000 */
[----:B------:R-:W-:-:S06]  /*4460*/  F2FP.F16.F32.PACK_AB R164, R57, R56 ;  /* 0x0000003839a4723e */ /* 0x000fcc00000000ff */
[----:B------:R-:W2:Y:S01]  /*4470*/  MUFU.EX2 R36, R36 ;  /* 0x0000002400247308 */ /* 0x000ea20000000800 */
[----:B-1----:R-:W-:-:S07]  /*4480*/  FADD.FTZ R67, R35, R62 ;  /* 0x0000003e23437221 */ /* 0x002fce0000010000 */
[----:B------:R-:W1:Y:S01]  /*4490*/  MUFU.EX2 R59, R59 ;  /* 0x0000003b003b7308 */ /* 0x000e620000000800 */
[----:B0-----:R-:W-:-:S07]  /*44a0*/  FADD.FTZ R62, R58, R69 ;  /* 0x000000453a3e7221 */ /* 0x001fce0000010000 */
[----:B------:R-:W-:Y:S01]  /*44b0*/  MUFU.EX2 R37, R37 ;  /* 0x0000002500257308 */ /* 0x000fe20000000800 */
[----:B--2---:R-:W-:-:S07]  /*44c0*/  F2FP.F16.F32.PACK_AB R163, R36, R35 ;  /* 0x0000002324a3723e */ /* 0x004fce00000000ff */
[----:B------:R-:W0:Y:S01]  /*44d0*/  MUFU.EX2 R60, R60 ;  /* 0x0000003c003c7308 */ /* 0x000e220000000800 */
[----:B-1----:R-:W-:-:S07]  /*44e0*/  F2FP.F16.F32.PACK_AB R166, R59, R58 ;  /* 0x0000003a3ba6723e */ /* 0x002fce00000000ff */
[----:B------:R-:W1:Y:S08]  /*44f0*/  MUFU.EX2 R38, R38 ;  /* 0x0000002600267308 */ /* 0x000e700000000800 */
[----:B------:R-:W-:Y:S01]  /*4500*/  MUFU.EX2 R39, R39 ;  /* 0x0000002700277308 */ /* 0x000fe20000000800 */
[----:B0-----:R-:W-:-:S07]  /*4510*/  F2FP.F16.F32.PACK_AB R168, R61, R60 ;  /* 0x0000003c3da8723e */ /* 0x001fce00000000ff */
[----:B------:R-:W0:Y:S01]  /*4520*/  MUFU.EX2 R42, R42 ;  /* 0x0000002a002a7308 */ /* 0x000e220000000800 */
[----:B-1----:R-:W-:-:S07]  /*4530*/  F2FP.F16.F32.PACK_AB R165, R38, R37 ;  /* 0x0000002526a5723e */ /* 0x002fce00000000ff */
[----:B------:R-:W1:Y:S08]  /*4540*/  MUFU.EX2 R40, R40 ;  /* 0x0000002800287308 */ /* 0x000e700000000800 */
[----:B------:R2:W-:Y:S01]  /*4550*/  MUFU.EX2 R54, R2 ;  /* 0x0000000200367308 */ /* 0x0005e20000000800 */
[----:B0-----:R-:W-:-:S07]  /*4560*/  F2FP.F16.F32.PACK_AB R170, R63, R42 ;  /* 0x0000002a3faa723e */ /* 0x001fce00000000ff */
[----:B------:R-:W0:Y:S01]  /*4570*/  MUFU.EX2 R13, R13 ;  /* 0x0000000d000d7308 */ /* 0x000e220000000800 */
[----:B--2---:R-:W-:Y:S01]  /*4580*/  FADD.FTZ R2, R36, R67 ;  /* 0x0000004324027221 */ /* 0x004fe20000010000 */
[----:B------:R-:W-:Y:S01]  /*4590*/  FADD.FTZ R67, R59, R62 ;  /* 0x0000003e3b437221 */ /* 0x000fe20000010000 */
[----:B-1----:R-:W-:Y:S02]  /*45a0*/  F2FP.F16.F32.PACK_AB R167, R40, R39 ;  /* 0x0000002728a7723e */ /* 0x002fe400000000ff */
[----:B------:R-:W-:Y:S01]  /*45b0*/  FADD.FTZ R21, R37, R2 ;  /* 0x0000000225157221 */ /* 0x000fe20000010000 */
[----:B------:R-:W-:Y:S02]  /*45c0*/  FADD.FTZ R44, R60, R67 ;  /* 0x000000433c2c7221 */ /* 0x000fe40000010000 */
[----:B------:R-:W1:Y:S01]  /*45d0*/  MUFU.EX2 R64, R64 ;  /* 0x0000004000407308 */ /* 0x000e620000000800 */
[----:B------:R-:W-:Y:S01]  /*45e0*/  FADD.FTZ R2, R38, R21 ;  /* 0x0000001526027221 */ /* 0x000fe20000010000 */
[----:B------:R-:W-:-:S03]  /*45f0*/  FADD.FTZ R47, R61, R44 ;  /* 0x0000002c3d2f7221 */ /* 0x000fc60000010000 */
[----:B------:R-:W-:Y:S01]  /*4600*/  FADD.FTZ R21, R39, R2 ;  /* 0x0000000227157221 */ /* 0x000fe20000010000 */
[----:B------:R-:W-:Y:S02]  /*4610*/  FADD.FTZ R44, R42, R47 ;  /* 0x0000002f2a2c7221 */ /* 0x000fe40000010000 */
[----:B------:R-:W2:Y:S01]  /*4620*/  MUFU.EX2 R65, R65 ;  /* 0x0000004100417308 */ /* 0x000ea20000000800 */
[----:B------:R-:W-:Y:S01]  /*4630*/  FADD.FTZ R2, R40, R21 ;  /* 0x0000001528027221 */ /* 0x000fe20000010000 */
[----:B------:R-:W-:Y:S01]  /*4640*/  FADD.FTZ R43, R63, R44 ;  /* 0x0000002c3f2b7221 */ /* 0x000fe20000010000 */
[----:B0-----:R-:W-:Y:S02]  /*4650*/  F2FP.F16.F32.PACK_AB R169, R54, R13 ;  /* 0x0000000d36a9723e */ /* 0x001fe400000000ff */
[----:B------:R-:W-:-:S03]  /*4660*/  FADD.FTZ R21, R13, R2 ;  /* 0x000000020d157221 */ /* 0x000fc60000010000 */
[----:B------:R-:W0:Y:S01]  /*4670*/  MUFU.EX2 R0, R0 ;  /* 0x0000000000007308 */ /* 0x000e220000000800 */
[----:B-1----:R-:W-:Y:S01]  /*4680*/  FADD.FTZ R2, R64, R43 ;  /* 0x0000002b40027221 */ /* 0x002fe20000010000 */
[----:B------:R-:W-:-:S06]  /*4690*/  FADD.FTZ R21, R54, R21 ;  /* 0x0000001536157221 */ /* 0x000fcc0000010000 */
        /* <DEDUP_REMOVED lines=11> */
[C---:B0-----:R-:W-:Y:S01]  /*4750*/  F2FP.F16.F32.PACK_AB R174, R45.reuse, R20 ;  /* 0x000000142dae723e */ /* 0x041fe200000000ff */
[----:B------:R-:W-:-:S06]  /*4760*/  FADD.FTZ R2, R45, R24 ;  /* 0x000000182d027221 */ /* 0x000fcc0000010000 */
[----:B------:R-:W0:Y:S01]  /*4770*/  MUFU.EX2 R14, R14 ;  /* 0x0000000e000e7308 */ /* 0x000e220000000800 */
[----:B-1----:R-:W-:-:S07]  /*4780*/  FADD.FTZ R20, R12, R21 ;  /* 0x000000150c147221 */ /* 0x002fce0000010000 */
[----:B------:R-:W1:Y:S01]  /*4790*/  MUFU.EX2 R15, R15 ;  /* 0x0000000f000f7308 */ /* 0x000e620000000800 */
[C---:B--2---:R-:W-:Y:S01]  /*47a0*/  FADD.FTZ R21, R11.reuse, R20 ;  /* 0x000000140b157221 */ /* 0x044fe20000010000 */
[----:B------:R-:W-:-:S03]  /*47b0*/  F2FP.F16.F32.PACK_AB R173, R11, R12 ;  /* 0x0000000c0bad723e */ /* 0x000fc600000000ff */
[----:B0-----:R-:W-:-:S04]  /*47c0*/  FADD.FTZ R20, R14, R21 ;  /* 0x000000150e147221 */ /* 0x001fc80000010000 */
[C---:B-1----:R-:W-:Y:S01]  /*47d0*/  FADD.FTZ R0, R15.reuse, R20 ;  /* 0x000000140f007221 */ /* 0x042fe20000010000 */
[----:B------:R-:W-:Y:S01]  /*47e0*/  F2FP.F16.F32.PACK_AB R175, R15, R14 ;  /* 0x0000000e0faf723e */ /* 0x000fe200000000ff */
[----:B------:R-:W-:Y:S06]  /*47f0*/  @!P0 BRA `(.L_x_2374) ;  /* 0x0000000000048947 */ /* 0x000fec0003800000 */
[----:B------:R-:W-:Y:S01]  /*4800*/  BPT.TRAP 0x1 ;  /* 0x000000040000795c */ /* 0x000fe20000300000 */
.L_x_2374:
[----:B------:R0:W1:Y:S01]  /*4810*/  SYNCS.PHASECHK.TRANS64.TRYWAIT P1, [R3+URZ+0x22850], R10 ;  /* 0x0228500a030075a7 */ /* 0x000062000802017f */
[----:B------:R-:W-:Y:S05]  /*4820*/  @!P0 BRA `(.L_x_2375) ;  /* 0x0000000000048947 */ /* 0x000fea0003800000 */
[----:B------:R-:W-:Y:S01]  /*4830*/  BPT.TRAP 0x1 ;  /* 0x000000040000795c */ /* 0x000fe20000300000 */
.L_x_2375:
[----:B-1----:R-:W-:Y:S05]  /*4840*/  @P1 BRA `(.L_x_2376) ;  /* 0x0000000000081947 */ /* 0x002fea0003800000 */
[----:B------:R-:W1:Y:S02]  /*4850*/  SYNCS.PHASECHK.TRANS64.TRYWAIT P1, [R3+URZ+0x22850], R10 ;  /* 0x0228500a030075a7 */ /* 0x000e64000802017f */
[----:B-1----:R-:W-:Y:S05]  /*4860*/  @!P1 BRA `(.L_x_2377) ;  /* 0x0000013400189947 */ /* 0x002fea0003800000 */
.L_x_2376:
[----:B------:R-:W-:Y:S01]  /*4870*/  R2UR UR6, R8 ;  /* 0x00000000080672ca */ /* 0x000fe200000e0000 */
[----:B------:R2:W-:Y:S01]  /*4880*/  BAR.SYNC.DEFER_BLOCKING R9, 0x100 ;  /* 0x000400090000751d */ /* 0x0005e20000010000 */
[----:B------:R-:W-:-:S05]  /*4890*/  ISETP.NE.AND P2, PT, R6, 0x1, PT ;  /* 0x000000010600780c */ /* 0x000fca0003f45270 */
[----:B------:R-:W-:Y:S01]  /*48a0*/  UMOV UR7, 0x40000040 ;  /* 0x4000004000077882 */ /* 0x000fe20000000000 */
[----:B------:R-:W3:Y:S05]  /*48b0*/  S2R R11, SR_TID.X ;  /* 0x00000000000b7919 */ /* 0x000eea0000002100 */
[----:B------:R-:W-:Y:S02]  /*48c0*/  UIADD3 UR6, UR6, 0x400, URZ ;  /* 0x0000040006067890 */ /* 0x000fe4000fffe03f */
[----:B------:R-:W2:Y:S02]  /*48d0*/  @P2 LDC R8, c[0x0][0x44c] ;  /* 0x00011300ff082b82 */ /* 0x000ea40000000800 */
[----:B------:R-:W-:-:S04]  /*48e0*/  USHF.R.U32.HI UR6, URZ, 0x4, UR6 ;  /* 0x000000043f067899 */ /* 0x000fc80008011606 */
[----:B------:R-:W-:Y:S02]  /*48f0*/  ULOP3.LUT UR6, UR6, 0x3fff, URZ, 0xc0, !UPT ;  /* 0x00003fff06067892 */ /* 0x000fe4000f8ec03f */
[----:B01----:R-:W0:Y:S02]  /*4900*/  @P2 LDC R10, c[0x0][0x450] ;  /* 0x00011400ff0a2b82 */ /* 0x003e240000000800 */
        /* <DEDUP_REMOVED lines=8> */
[----:B---3--:R-:W-:Y:S02]  /*4990*/  LOP3.LUT P1, RZ, R11, 0x7f, RZ, 0xc0, !PT ;  /* 0x0000007f0bff7812 */ /* 0x008fe4000782c0ff */
[----:B------:R-:W-:Y:S01]  /*49a0*/  IMAD.U32 R8, RZ, RZ, UR43 ;  /* 0x0000002bff087e24 */ /* 0x000fe2000f8e00ff */
[----:B0-----:R-:W-:-:S04]  /*49b0*/  @P2 SHF.R.U32.HI R8, RZ, R10, R9 ;  /* 0x0000000aff082219 */ /* 0x001fc80000011609 */
[----:B------:R-:W-:-:S06]  /*49c0*/  IADD3 R8, R8, R17, -R16 ;  /* 0x0000001108087210 */ /* 0x000fcc0007ffe810 */
        /* <DEDUP_REMOVED lines=47> */
.L_x_2379:
[----:B------:R-:W-:-:S11]  /*4cc0*/  UISETP.NE.AND UP1, UPT, UR15, 0x1, UPT ;  /* 0x000000010f00788c */ /* 0x000fd6000bf25270 */
[----:B------:R-:W-:Y:S02]  /*4cd0*/  @UP1 ULDC.64 UR18, c[0x0][0x9e8] ;  /* 0x00027a0000121ab9 */ /* 0x000fe40000000a00 */
[----:B------:R-:W-:-:S04]  /*4ce0*/  UIMAD.WIDE.U32 UR6, UR11, UR18, URZ ;  /* 0x000000120b0672a5 */ /* 0x000fc8000f8e003f */
[----:B------:R-:W-:-:S12]  /*4cf0*/  @UP1 USHF.R.U32.HI UR11, URZ, UR19, UR7 ;  /* 0x000000133f0b1299 */ /* 0x000fd80008011607 */
.L_x_2380:
[----:B------:R-:W-:-:S04]  /*4d00*/  UIMAD UR11, UR11, UR15, UR15 ;  /* 0x0000000f0b0b72a4 */ /* 0x000fc8000f8e020f */
[----:B------:R-:W-:-:S04]  /*4d10*/  UISETP.LT.AND UP1, UPT, UR14, UR11, UPT ;  /* 0x0000000b0e00728c */ /* 0x000fc8000bf21270 */
[----:B------:R-:W-:-:S12]  /*4d20*/  USEL UR14, UR14, UR11, UP1 ;  /* 0x0000000b0e0e7287 */ /* 0x000fd80008800000 */
.L_x_2378:
        /* <DEDUP_REMOVED lines=11> */
.L_x_2398:
[----:B------:R-:W-:-:S04]  /*4de0*/  UIADD3 UR37, UR37, 0x1, URZ ;  /* 0x0000000125257890 */ /* 0x000fc8000fffe03f */
[----:B------:R-:W-:-:S04]  /*4df0*/  UISETP.NE.AND UP1, UPT, UR37, 0x2, UPT ;  /* 0x000000022500788c */ /* 0x000fc8000bf25270 */
[----:B------:R-:W-:Y:S02]  /*4e00*/  USEL UR6, URZ, 0x1, UP1 ;  /* 0x000000013f067887 */ /* 0x000fe40008800000 */
[----:B------:R-:W-:Y:S02]  /*4e10*/  USEL UR37, UR37, URZ, UP1 ;  /* 0x0000003f25257287 */ /* 0x000fe40008800000 */
[----:B------:R-:W-:Y:S01]  /*4e20*/  ULOP3.LUT UR38, UR38, UR6, URZ, 0x3c, !UPT ;  /* 0x0000000626267292 */ /* 0x000fe2000f8e3c3f */
[----:B0-----:R-:W-:Y:S11]  /*4e30*/  @!P0 BRA `(.L_x_2382) ;  /* 0x0000000000048947 */ /* 0x001ff60003800000 */
[----:B------:R-:W-:Y:S01]  /*4e40*/  BPT.TRAP 0x1 ;  /* 0x000000040000795c */ /* 0x000fe20000300000 */
.L_x_2382:
        /* <DEDUP_REMOVED lines=9> */
.L_x_2383:
[----:B-1----:R-:W-:Y:S05]  /*4ee0*/  @P1 BRA `(.L_x_2384) ;  /* 0x0000000000081947 */ /* 0x002fea0003800000 */
[----:B------:R-:W1:Y:S02]  /*4ef0*/  SYNCS.PHASECHK.TRANS64.TRYWAIT P1, [UR28+0x22830], R8 ;  /* 0x02283008ff0075a7 */ /* 0x000e64000802015c */
[----:B-1----:R-:W-:Y:S05]  /*4f00*/  @!P1 BRA `(.L_x_2385) ;  /* 0x0000012c00849947 */ /* 0x002fea0003800000 */
.L_x_2384:
        /* <DEDUP_REMOVED lines=14> */
[----:B--2---:R-:W-:Y:S02]  /*4ff0*/  LOP3.LUT P1, RZ, R11, 0x7f, RZ, 0xc0, !PT ;  /* 0x0000007f0bff7812 */ /* 0x004fe4000782c0ff */
[----:B------:R-:W-:Y:S01]  /*5000*/  SHF.R.U32.HI R11, RZ, 0x7, R11 ;  /* 0x00000007ff0b7819 */ /* 0x000fe2000001160b */
        /* <DEDUP_REMOVED lines=24> */
[----:B------:R-:W-:Y:S01]  /*5190*/  IMAD.U32 R177, RZ, RZ, UR28 ;  /* 0x0000001cffb17e24 */ /* 0x000fe2000f8e00ff */
[----:B---3--:R-:W-:Y:S01]  /*51a0*/  @P2 SHF.R.U32.HI R194, RZ, R10, R7 ;  /* 0x0000000affc22219 */ /* 0x008fe20000011607 */
        /* <DEDUP_REMOVED lines=46> */
[----:B------:R-:W3:Y:S04]  /*5490*/  MUFU.TANH R13, R13 ;  /* 0x0000000d000d7308 */ /* 0x000ee80000002400 */
[----:B------:R-:W-:-:S04]  /*54a0*/  IADD3 R11, -R16, R11, R17 ;  /* 0x0000000b100b7210 */ /* 0x000fc80007ffe111 */
[----:B------:R-:W4:Y:S01]  /*54b0*/  MUFU.TANH R14, R14 ;  /* 0x0000000e000e7308 */ /* 0x000f220000002400 */
[C---:B------:R-:W-:Y:S02]  /*54c0*/  VIADD R199, R11.reuse, UR27 ;  /* 0x0000001b0bc77c36 */ /* 0x040fe40008000000 */
[----:B------:R-:W-:Y:S02]  /*54d0*/  VIADD R198, R11, UR22 ;  /* 0x000000160bc67c36 */ /* 0x000fe40008000000 */
        /* <DEDUP_REMOVED lines=49> */
[----:B------:R-:W-:Y:S01]  /*57f0*/  IADD3 R213, -R16, R17, R213 ;  /* 0x0000001110d57210 */ /* 0x000fe20007ffe1d5 */
        /* <DEDUP_REMOVED lines=11> */
.L_x_2388:
[----:B------:R-:W-:-:S05]  /*58b0*/  IMAD.U32 R214, RZ, RZ, UR25 ;  /* 0x00000019ffd67e24 */ /* 0x000fca000f8e00ff */
[----:B------:R-:W-:-:S13]  /*58c0*/  ISETP.NE.AND P1, PT, R214, 0x1, PT ;  /* 0x00000001d600780c */ /* 0x000fda0003f25270 */
[----:B------:R-:W1:Y:S02]  /*58d0*/  @P1 LDC.64 R10, c[0x0][0x9e8] ;  /* 0x00027a00ff0a1b82 */ /* 0x000e640000000a00 */
[----:B-1----:R-:W-:-:S05]  /*58e0*/  @P1 IMAD.HI.U32 R10, R213, R10, RZ ;  /* 0x0000000ad50a1227 */ /* 0x002fca00078e00ff */
[----:B------:R-:W-:-:S07]  /*58f0*/  @P1 SHF.R.U32.HI R213, RZ, R11, R10 ;  /* 0x0000000bffd51219 */ /* 0x000fce000001160a */
.L_x_2389:
[----:B------:R-:W-:Y:S05]  /*5900*/  BSYNC B0 ;  /* 0x0000000000007941 */ /* 0x000fea0003800000 */
.L_x_2387:
[----:B------:R-:W-:-:S04]  /*5910*/  IMAD R10, R18, -0x2, R189 ;  /* 0xfffffffe120a7824 */ /* 0x000fc800078e02bd */
[----:B------:R-:W-:-:S05]  /*5920*/  IMAD R10, R213, R214, R10 ;  /* 0x000000d6d50a7224 */ /* 0x000fca00078e020a */
[----:B------:R-:W-:Y:S02]  /*5930*/  VIADDMNMX R197, R10, R214, R197, PT ;  /* 0x000000d60ac57246 */ /* 0x000fe400038001c5 */
[----:B------:R-:W-:-:S07]  /*5940*/  VIMNMX R196, R196, R10, !PT ;  /* 0x0000000ac4c47248 */ /* 0x000fce0007fe0100 */
.L_x_2386:
[----:B------:R-:W2:Y:S01]  /*5950*/  LDL.LU R213, [R1] ;  /* 0x0000000001d57983 */ /* 0x000ea20000300800 */
[C---:B------:R-:W-:Y:S02]  /*5960*/  ISETP.GE.AND P2, PT, R189.reuse, 0x1, PT ;  /* 0x00000001bd00780c */ /* 0x040fe40003f46270 */
[C---:B------:R-:W-:Y:S02]  /*5970*/  ISETP.GE.AND P1, PT, R189.reuse, 0x2, PT ;  /* 0x00000002bd00780c */ /* 0x040fe40003f26270 */
[----:B------:R-:W-:Y:S02]  /*5980*/  ISETP.GT.AND P3, PT, R196, RZ, !P2 ;  /* 0x000000ffc400720c */ /* 0x000fe40005764270 */
[----:B------:R-:W-:Y:S02]  /*5990*/  ISETP.GE.AND P4, PT, R189, 0x9, PT ;  /* 0x00000009bd00780c */ /* 0x000fe40003f86270 */
[----:B------:R-:W-:-:S04]  /*59a0*/  ISETP.LT.OR P3, PT, R197, 0x1, P3 ;  /* 0x00000001c500780c */ /* 0x000fc80001f61670 */
[----:B------:R-:W-:Y:S02]  /*59b0*/  FSEL R214, R13, -INF , !P3 ;  /* 0xff8000000dd67808 */ /* 0x000fe40005800000 */
[----:B------:R-:W-:Y:S01]  /*59c0*/  ISETP.GE.AND P3, PT, R189, 0xa, PT ;  /* 0x0000000abd00780c */ /* 0x000fe20003f66270 */
[----:B------:R-:W1:Y:S02]  /*59d0*/  SHFL.IDX PT, R13, R194, 0x1, 0x1c1f ;  /* 0x003c1f00c20d7f89 */ /* 0x000e6400000e0000 */
[--C-:B-1----:R-:W-:Y:S02]  /*59e0*/  IMAD.IADD R199, R199, 0x1, R13.reuse ;  /* 0x00000001c7c77824 */ /* 0x102fe400078e020d */
[----:B------:R-:W-:Y:S01]  /*59f0*/  IMAD.IADD R198, R198, 0x1, R13 ;  /* 0x00000001c6c67824 */ /* 0x000fe200078e020d */
[----:B--2---:R-:W-:-:S04]  /*5a00*/  LOP3.LUT R213, R213, 0xfffbffff, RZ, 0xc0, !PT ;  /* 0xfffbffffd5d57812 */ /* 0x004fc800078ec0ff */
[----:B------:R-:W-:Y:S02]  /*5a10*/  @P2 LOP3.LUT R213, R213, 0x40000, RZ, 0xfc, !PT ;  /* 0x00040000d5d52812 */ /* 0x000fe400078efcff */
[----:B------:R-:W-:Y:S02]  /*5a20*/  ISETP.GT.AND P2, PT, R196, 0x1, !P1 ;  /* 0x00000001c400780c */ /* 0x000fe40004f44270 */
[----:B------:R-:W-:Y:S02]  /*5a30*/  LOP3.LUT R213, R213, 0xfffffffd, RZ, 0xc0, !PT ;  /* 0xfffffffdd5d57812 */ /* 0x000fe400078ec0ff */
[----:B------:R-:W-:Y:S02]  /*5a40*/  ISETP.LT.OR P2, PT, R197, 0x2, P2 ;  /* 0x00000002c500780c */ /* 0x000fe40001741670 */
[----:B------:R-:W-:Y:S02]  /*5a50*/  @P4 LOP3.LUT R213, R213, 0x2, RZ, 0xfc, !PT ;  /* 0x00000002d5d54812 */ /* 0x000fe400078efcff */
[----:B------:R-:W-:-:S02]  /*5a60*/  FSEL R14, R14, -INF , !P2 ;  /* 0xff8000000e0e7808 */ /* 0x000fc40005000000 */
[C---:B------:R-:W-:Y:S02]  /*5a70*/  ISETP.GT.AND P2, PT, R196.reuse, 0x8, !P4 ;  /* 0x00000008c400780c */ /* 0x040fe40006744270 */
[----:B------:R-:W-:Y:S02]  /*5a80*/  LOP3.LUT R213, R213, 0xfffffffb, RZ, 0xc0, !PT ;  /* 0xfffffffbd5d57812 */ /* 0x000fe400078ec0ff */
[----:B------:R-:W-:Y:S02]  /*5a90*/  ISETP.LT.OR P2, PT, R197, 0x9, P2 ;  /* 0x00000009c500780c */ /* 0x000fe40001741670 */
[----:B------:R-:W-:Y:S02]  /*5aa0*/  @P3 LOP3.LUT R213, R213, 0x4, RZ, 0xfc, !PT ;  /* 0x00000004d5d53812 */ /* 0x000fe400078efcff */
[----:B0-----:R-:W-:Y:S02]  /*5ab0*/  FSEL R21, R21, -INF , !P2 ;  /* 0xff80000015157808 */ /* 0x001fe40005000000 */
[----:B------:R-:W-:-:S02]  /*5ac0*/  ISETP.GT.AND P2, PT, R196, 0x9, !P3 ;  /* 0x00000009c400780c */ /* 0x000fc40005f44270 */
[----:B------:R-:W-:Y:S02]  /*5ad0*/  ISETP.GE.AND P3, PT, R189, 0x11, PT ;  /* 0x00000011bd00780c */ /* 0x000fe40003f66270 */
[----:B------:R-:W-:Y:S02]  /*5ae0*/  ISETP.LT.OR P2, PT, R197, 0xa, P2 ;  /* 0x0000000ac500780c */ /* 0x000fe40001741670 */
[----:B------:R-:W-:Y:S02]  /*5af0*/  LOP3.LUT R213, R213, 0xfffffff7, RZ, 0xc0, !PT ;  /* 0xfffffff7d5d57812 */ /* 0x000fe400078ec0ff */
        /* <DEDUP_REMOVED lines=108> */
[----:B------:R-:W-:-:S03]  /*61c0*/  ISETP.GT.AND P6, PT, R196, 0x59, !P6 ;  /* 0x00000059c400780c */ /* 0x000fc600077c4270 */
[----:B------:R0:W-:Y:S01]  /*61d0*/  STL [R1], R213 ;  /* 0x000000d501007387 */ /* 0x0001e20000100800 */
[----:B------:R-:W-:-:S04]  /*61e0*/  ISETP.LT.OR P6, PT, R197, 0x5a, P6 ;  /* 0x0000005ac500780c */ /* 0x000fc800037c1670 */
[----:B------:R-:W-:Y:S02]  /*61f0*/  FSEL R195, R195, -INF , !P6 ;  /* 0xff800000c3c37808 */ /* 0x000fe40007000000 */
[----:B------:R-:W-:-:S13]  /*6200*/  PLOP3.LUT P6, PT, PT, PT, UP0, 0x40, 0x0 ;  /* 0x000000000000781c */ /* 0x000fda0003fce808 */
[----:B0-----:R-:W-:Y:S05]  /*6210*/  @P6 BRA `(.L_x_2390) ;  /* 0x0000000000586947 */ /* 0x001fea0003800000 */
[----:B------:R-:W-:Y:S01]  /*6220*/  IADD3 R13, -R16, R17, R13 ;  /* 0x00000011100d7210 */ /* 0x000fe20007ffe10d */
        /* <DEDUP_REMOVED lines=11> */
.L_x_2392:
[----:B------:R-:W-:-:S05]  /*62e0*/  IMAD.U32 R194, RZ, RZ, UR25 ;  /* 0x00000019ffc27e24 */ /* 0x000fca000f8e00ff */
[----:B------:R-:W-:-:S13]  /*62f0*/  ISETP.NE.AND P6, PT, R194, 0x1, PT ;  /* 0x00000001c200780c */ /* 0x000fda0003fc5270 */
[----:B------:R-:W0:Y:S02]  /*6300*/  @P6 LDC.64 R10, c[0x0][0x9e8] ;  /* 0x00027a00ff0a6b82 */ /* 0x000e240000000a00 */
[----:B0-----:R-:W-:-:S05]  /*6310*/  @P6 IMAD.HI.U32 R10, R13, R10, RZ ;  /* 0x0000000a0d0a6227 */ /* 0x001fca00078e00ff */
[----:B------:R-:W-:-:S07]  /*6320*/  @P6 SHF.R.U32.HI R13, RZ, R11, R10 ;  /* 0x0000000bff0d6219 */ /* 0x000fce000001160a */
.L_x_2393:
[----:B------:R-:W-:Y:S05]  /*6330*/  BSYNC B0 ;  /* 0x0000000000007941 */ /* 0x000fea0003800000 */
.L_x_2391:
[----:B------:R-:W-:-:S04]  /*6340*/  IMAD R189, R18, -0x2, R189 ;  /* 0xfffffffe12bd7824 */ /* 0x000fc800078e02bd */
[----:B------:R-:W-:-:S05]  /*6350*/  IMAD R13, R13, R194, R189 ;  /* 0x000000c20d0d7224 */ /* 0x000fca00078e02bd */
[----:B------:R-:W-:Y:S02]  /*6360*/  VIADDMNMX R199, R13, R194, R199, PT ;  /* 0x000000c20dc77246 */ /* 0x000fe400038001c7 */
[----:B------:R-:W-:-:S07]  /*6370*/  VIMNMX R198, R198, R13, !PT ;  /* 0x0000000dc6c67248 */ /* 0x000fce0007fe0100 */
.L_x_2390:
        /* <DEDUP_REMOVED lines=156> */
[----:B------:R-:W-:Y:S01]  /*6d40*/  FFMA.FTZ R193, R193, UR10, -R11 ;  /* 0x0000000ac1c17c23 */ /* 0x000fe2000801080b */
[----:B------:R-:W-:-:S04]  /*6d50*/  FMNMX.FTZ R189, R165, R152, !PT ;  /* 0x00000098a5bd7209 */ /* 0x000fc80007810000 */
[----:B------:R-:W-:Y:S01]  /*6d60*/  FMNMX.FTZ R152, R166, R189, !PT ;  /* 0x000000bda6987209 */ /* 0x000fe20007810000 */
[----:B------:R-:W-:Y:S03]  /*6d70*/  MUFU.EX2 R155, R155 ;  /* 0x0000009b009b7308 */ /* 0x000fe60000000800 */
        /* <DEDUP_REMOVED lines=14> */
[----:B------:R-:W-:Y:S01]  /*6e60*/  MUFU.EX2 R164, R164 ;  /* 0x000000a400a47308 */ /* 0x000fe20000000800 */
[----:B------:R-:W-:Y:S01]  /*6e70*/  FSEL R152, R192, -INF , !P2 ;  /* 0xff800000c0987808 */ /* 0x000fe20005000000 */
[--C-:B------:R-:W-:Y:S01]  /*6e80*/  FFMA.FTZ R192, R176, UR10, -R11.reuse ;  /* 0x0000000ab0c07c23 */ /* 0x100fe2000801080b */
[----:B------:R-:W-:Y:S02]  /*6e90*/  FMNMX.FTZ R189, R191, R196, !PT ;  /* 0x000000c4bfbd7209 */ /* 0x000fe40007810000 */
[----:B------:R-:W-:Y:S02]  /*6ea0*/  FSEL R176, R10, RZ, P1 ;  /* 0x000000ff0ab07208 */ /* 0x000fe40000800000 */
[----:B------:R-:W-:Y:S01]  /*6eb0*/  FMNMX.FTZ R189, R152, R189, !PT ;  /* 0x000000bd98bd7209 */ /* 0x000fe20007810000 */
[----:B------:R-:W-:Y:S04]  /*6ec0*/  MUFU.EX2 R167, R167 ;  /* 0x000000a700a77308 */ /* 0x000fe80000000800 */
[----:B------:R-:W0:Y:S04]  /*6ed0*/  SHFL.BFLY PT, R196, R189, 0x2, 0x1f ;  /* 0x0c401f00bdc47f89 */ /* 0x000e2800000e0000 */
[----:B------:R-:W-:Y:S08]  /*6ee0*/  MUFU.EX2 R168, R168 ;  /* 0x000000a800a87308 */ /* 0x000ff00000000800 */
[----:B------:R-:W-:Y:S08]  /*6ef0*/  MUFU.EX2 R171, R171 ;  /* 0x000000ab00ab7308 */ /* 0x000ff00000000800 */
[----:B------:R-:W-:Y:S01]  /*6f00*/  MUFU.EX2 R172, R172 ;  /* 0x000000ac00ac7308 */ /* 0x000fe20000000800 */
[----:B0-----:R-:W-:Y:S01]  /*6f10*/  FMNMX.FTZ R196, R189, R196, !PT ;  /* 0x000000c4bdc47209 */ /* 0x001fe20007810000 */
[----:B------:R-:W-:Y:S01]  /*6f20*/  FFMA.FTZ R189, R190, UR10, -R11 ;  /* 0x0000000abebd7c23 */ /* 0x000fe2000801080b */
[----:B------:R-:W-:-:S05]  /*6f30*/  FADD.FTZ R190, -R176, R5 ;  /* 0x00000005b0be7221 */ /* 0x000fca0000010100 */
[----:B------:R-:W-:Y:S01]  /*6f40*/  MUFU.EX2 R5, R193 ;  /* 0x000000c100057308 */ /* 0x000fe20000000800 */
[----:B------:R-:W0:Y:S01]  /*6f50*/  SHFL.BFLY PT, R197, R196, 0x1, 0x1f ;  /* 0x0c201f00c4c57f89 */ /* 0x000e2200000e0000 */
[----:B------:R-:W-:-:S06]  /*6f60*/  FMUL.FTZ R190, R190, UR10 ;  /* 0x0000000abebe7c20 */ /* 0x000fcc0008410000 */
[----:B------:R-:W1:Y:S08]  /*6f70*/  MUFU.EX2 R190, R190 ;  /* 0x000000be00be7308 */ /* 0x000e700000000800 */
[----:B------:R-:W2:Y:S08]  /*6f80*/  MUFU.EX2 R175, R175 ;  /* 0x000000af00af7308 */ /* 0x000eb00000000800 */
[----:B------:R-:W3:Y:S01]  /*6f90*/  MUFU.EX2 R192, R192 ;  /* 0x000000c000c07308 */ /* 0x000ee20000000800 */
[----:B0-----:R-:W-:Y:S01]  /*6fa0*/  FMNMX.FTZ R176, R196, R197, !PT ;  /* 0x000000c5c4b07209 */ /* 0x001fe20007810000 */
[----:B------:R-:W-:Y:S01]  /*6fb0*/  FFMA.FTZ R196, R195, UR10, -R11 ;  /* 0x0000000ac3c47c23 */ /* 0x000fe2000801080b */
[----:B-1----:R-:W-:Y:S01]  /*6fc0*/  FFMA.FTZ R11, R190, R2, R13 ;  /* 0x00000002be0b7223 */ /* 0x002fe2000001000d */
[-C--:B------:R-:W-:Y:S01]  /*6fd0*/  FMUL.FTZ R24, R24, R190.reuse ;  /* 0x000000be18187220 */ /* 0x080fe20000410000 */
[C---:B------:R-:W-:Y:S01]  /*6fe0*/  FSETP.NEU.FTZ.AND P1, PT, R176.reuse, -INF , PT ;  /* 0xff800000b000780b */ /* 0x040fe20003f3d000 */
[----:B------:R-:W-:Y:S01]  /*6ff0*/  FMUL.FTZ R197, R176, UR10 ;  /* 0x0000000ab0c57c20 */ /* 0x000fe20008410000 */
[----:B------:R-:W-:Y:S01]  /*7000*/  FADD.FTZ R2, R14, R11 ;  /* 0x0000000b0e027221 */ /* 0x000fe20000010000 */
[----:B------:R-:W0:Y:S01]  /*7010*/  MUFU.EX2 R180, R180 ;  /* 0x000000b400b47308 */ /* 0x000e220000000800 */
[-C--:B------:R-:W-:Y:S01]  /*7020*/  FMUL.FTZ R25, R25, R190.reuse ;  /* 0x000000be19197220 */ /* 0x080fe20000410000 */
[-C--:B------:R-:W-:Y:S01]  /*7030*/  FMUL.FTZ R28, R28, R190.reuse ;  /* 0x000000be1c1c7220 */ /* 0x080fe20000410000 */
[----:B------:R-:W-:Y:S01]  /*7040*/  FSEL R195, R197, RZ, P1 ;  /* 0x000000ffc5c37208 */ /* 0x000fe20000800000 */
[-C--:B------:R-:W-:Y:S01]  /*7050*/  FMUL.FTZ R29, R29, R190.reuse ;  /* 0x000000be1d1d7220 */ /* 0x080fe20000410000 */
[-C--:B------:R-:W-:Y:S01]  /*7060*/  FMUL.FTZ R32, R32, R190.reuse ;  /* 0x000000be20207220 */ /* 0x080fe20000410000 */
[-C--:B------:R-:W-:Y:S01]  /*7070*/  FMUL.FTZ R33, R33, R190.reuse ;  /* 0x000000be21217220 */ /* 0x080fe20000410000 */
[-C--:B------:R-:W-:Y:S01]  /*7080*/  FMUL.FTZ R36, R36, R190.reuse ;  /* 0x000000be24247220 */ /* 0x080fe20000410000 */
[--C-:B------:R-:W-:Y:S01]  /*7090*/  FFMA.FTZ R11, R15, UR10, -R195.reuse ;  /* 0x0000000a0f0b7c23 */ /* 0x100fe200080108c3 */
[----:B------:R-:W-:Y:S01]  /*70a0*/  FADD.FTZ R15, R21, R2 ;  /* 0x00000002150f7221 */ /* 0x000fe20000010000 */
[--C-:B------:R-:W-:Y:S01]  /*70b0*/  FFMA.FTZ R193, R157, UR10, -R195.reuse ;  /* 0x0000000a9dc17c23 */ /* 0x100fe200080108c3 */
[----:B------:R-:W-:Y:S01]  /*70c0*/  FFMA.FTZ R198, R154, UR10, -R195 ;  /* 0x0000000a9ac67c23 */ /* 0x000fe200080108c3 */
[----:B------:R-:W1:Y:S01]  /*70d0*/  MUFU.EX2 R181, R181 ;  /* 0x000000b500b57308 */ /* 0x000e620000000800 */
[----:B------:R-:W-:Y:S01]  /*70e0*/  FADD.FTZ R2, R194, R15 ;  /* 0x0000000fc2027221 */ /* 0x000fe20000010000 */
[--C-:B------:R-:W-:Y:S01]  /*70f0*/  FFMA.FTZ R199, R165, UR10, -R195.reuse ;  /* 0x0000000aa5c77c23 */ /* 0x100fe200080108c3 */
[--C-:B------:R-:W-:Y:S01]  /*7100*/  FFMA.FTZ R162, R162, UR10, -R195.reuse ;  /* 0x0000000aa2a27c23 */ /* 0x100fe200080108c3 */
[--C-:B------:R-:W-:Y:S01]  /*7110*/  FFMA.FTZ R9, R9, UR10, -R195.reuse ;  /* 0x0000000a09097c23 */ /* 0x100fe200080108c3 */
[----:B------:R-:W-:Y:S01]  /*7120*/  FADD.FTZ R15, R155, R2 ;  /* 0x000000029b0f7221 */ /* 0x000fe20000010000 */
[--C-:B------:R-:W-:Y:S01]  /*7130*/  FFMA.FTZ R12, R12, UR10, -R195.reuse ;  /* 0x0000000a0c0c7c23 */ /* 0x100fe200080108c3 */
[----:B------:R-:W-:Y:S01]  /*7140*/  FFMA.FTZ R20, R20, UR10, -R195 ;  /* 0x0000000a14147c23 */ /* 0x000fe200080108c3 */
[----:B------:R-:W-:Y:S01]  /*7150*/  MUFU.EX2 R184, R184 ;  /* 0x000000b800b87308 */ /* 0x000fe20000000800 */
        /* <DEDUP_REMOVED lines=17> */
[----:B------:R-:W-:Y:S01]  /*7270*/  FSEL R153, R176, RZ, P1 ;  /* 0x000000ffb0997208 */ /* 0x000fe20000800000 */
[----:B------:R-:W-:Y:S01]  /*7280*/  FFMA.FTZ R191, R191, UR10, -R195 ;  /* 0x0000000abfbf7c23 */ /* 0x000fe200080108c3 */
[----:B------:R-:W-:Y:S01]  /*7290*/  F2FP.F16.F32.PACK_AB R156, R156, R155 ;  /* 0x0000009b9c9c723e */ /* 0x000fe200000000ff */
[----:B------:R-:W-:Y:S01]  /*72a0*/  FADD.FTZ R157, R167, R2 ;  /* 0x00000002a79d7221 */ /* 0x000fe20000010000 */
[-C--:B------:R-:W-:Y:S01]  /*72b0*/  FMUL.FTZ R37, R37, R190.reuse ;  /* 0x000000be25257220 */ /* 0x080fe20000410000 */
[----:B------:R-:W-:Y:S01]  /*72c0*/  FADD.FTZ R2, -R153, R4 ;  /* 0x0000000499027221 */ /* 0x000fe20000010100 */
[----:B------:R-:W-:Y:S01]  /*72d0*/  MUFU.EX2 R189, R189 ;  /* 0x000000bd00bd7308 */ /* 0x000fe20000000800 */
[----:B------:R-:W-:Y:S01]  /*72e0*/  FADD.FTZ R154, R168, R157 ;  /* 0x0000009da89a7221 */ /* 0x000fe20000010000 */
[--C-:B------:R-:W-:Y:S01]  /*72f0*/  FFMA.FTZ R4, R158, UR10, -R195.reuse ;  /* 0x0000000a9e047c23 */ /* 0x100fe200080108c3 */
[----:B------:R-:W-:Y:S01]  /*7300*/  FFMA.FTZ R157, R174, UR10, -R195 ;  /* 0x0000000aae9d7c23 */ /* 0x000fe200080108c3 */
[-C--:B------:R-:W-:Y:S01]  /*7310*/  FMUL.FTZ R40, R40, R190.reuse ;  /* 0x000000be28287220 */ /* 0x080fe20000410000 */
[----:B------:R-:W-:Y:S01]  /*7320*/  FADD.FTZ R153, R171, R154 ;  /* 0x0000009aab997221 */ /* 0x000fe20000010000 */
[-C--:B------:R-:W-:Y:S01]  /*7330*/  FMUL.FTZ R41, R41, R190.reuse ;  /* 0x000000be29297220 */ /* 0x080fe20000410000 */
[-C--:B------:R-:W-:Y:S01]  /*7340*/  FMUL.FTZ R44, R44, R190.reuse ;  /* 0x000000be2c2c7220 */ /* 0x080fe20000410000 */
[----:B------:R-:W4:Y:S01]  /*7350*/  MUFU.EX2 R196, R196 ;  /* 0x000000c400c47308 */ /* 0x000f220000000800 */
[----:B------:R-:W-:Y:S01]  /*7360*/  FADD.FTZ R154, R172, R153 ;  /* 0x00000099ac9a7221 */ /* 0x000fe20000010000 */
[----:B------:R-:W-:Y:S01]  /*7370*/  FFMA.FTZ R153, R170, UR10, -R195 ;  /* 0x0000000aaa997c23 */ /* 0x000fe200080108c3 */
[-C--:B------:R-:W-:Y:S01]  /*7380*/  FMUL.FTZ R45, R45, R190.reuse ;  /* 0x000000be2d2d7220 */ /* 0x080fe20000410000 */
[-C--:B------:R-:W-:Y:S01]  /*7390*/  FMUL.FTZ R48, R48, R190.reuse ;  /* 0x000000be30307220 */ /* 0x080fe20000410000 */
[----:B--2---:R-:W-:Y:S01]  /*73a0*/  FADD.FTZ R165, R175, R154 ;  /* 0x0000009aafa57221 */ /* 0x004fe20000010000 */
[-C--:B------:R-:W-:Y:S01]  /*73b0*/  FMUL.FTZ R49, R49, R190.reuse ;  /* 0x000000be31317220 */ /* 0x080fe20000410000 */
[-C--:B------:R-:W-:Y:S01]  /*73c0*/  FMUL.FTZ R52, R52, R190.reuse ;  /* 0x000000be34347220 */ /* 0x080fe20000410000 */
[----:B------:R-:W-:Y:S01]  /*73d0*/  MUFU.EX2 R9, R9 ;  /* 0x0000000900097308 */ /* 0x000fe20000000800 */
[----:B---3--:R-:W-:Y:S01]  /*73e0*/  FADD.FTZ R213, R192, R165 ;  /* 0x000000a5c0d57221 */ /* 0x008fe20000010000 */
[--C-:B------:R-:W-:Y:S01]  /*73f0*/  FFMA.FTZ R165, R182, UR10, -R195.reuse ;  /* 0x0000000ab6a57c23 */ /* 0x100fe200080108c3 */
[----:B------:R-:W-:Y:S01]  /*7400*/  FFMA.FTZ R195, R152, UR10, -R195 ;  /* 0x0000000a98c37c23 */ /* 0x000fe200080108c3 */
[----:B------:R-:W-:Y:S01]  /*7410*/  F2FP.F16.F32.PACK_AB R152, R14, R13 ;  /* 0x0000000d0e98723e */ /* 0x000fe200000000ff */
[----:B0-----:R-:W-:Y:S01]  /*7420*/  FADD.FTZ R154, R180, R213 ;  /* 0x000000d5b49a7221 */ /* 0x001fe20000010000 */
[-C--:B------:R-:W-:Y:S01]  /*7430*/  FMUL.FTZ R53, R53, R190.reuse ;  /* 0x000000be35357220 */ /* 0x080fe20000410000 */
[-C--:B------:R-:W-:Y:S01]  /*7440*/  FMUL.FTZ R56, R56, R190.reuse ;  /* 0x000000be38387220 */ /* 0x080fe20000410000 */
[----:B------:R0:W-:Y:S01]  /*7450*/  MUFU.EX2 R182, R162 ;  /* 0x000000a200b67308 */ /* 0x0001e20000000800 */
[----:B-1----:R-:W-:Y:S01]  /*7460*/  FADD.FTZ R213, R181, R154 ;  /* 0x0000009ab5d57221 */ /* 0x002fe20000010000 */
[----:B------:R-:W-:Y:S01]  /*7470*/  F2FP.F16.F32.PACK_AB R154, R194, R21 ;  /* 0x00000015c29a723e */ /* 0x000fe200000000ff */
[-C--:B------:R-:W-:Y:S01]  /*7480*/  FMUL.FTZ R57, R57, R190.reuse ;  /* 0x000000be39397220 */ /* 0x080fe20000410000 */
[----:B----4-:R-:W-:Y:S01]  /*7490*/  F2FP.F16.F32.PACK_AB R174, R196, R5 ;  /* 0x00000005c4ae723e */ /* 0x010fe200000000ff */
[----:B------:R-:W-:Y:S01]  /*74a0*/  FADD.FTZ R158, R184, R213 ;  /* 0x000000d5b89e7221 */ /* 0x000fe20000010000 */
[-C--:B------:R-:W-:Y:S01]  /*74b0*/  FMUL.FTZ R60, R60, R190.reuse ;  /* 0x000000be3c3c7220 */ /* 0x080fe20000410000 */
[----:B------:R-:W-:Y:S01]  /*74c0*/  FMUL.FTZ R61, R61, R190 ;  /* 0x000000be3d3d7220 */ /* 0x000fe20000410000 */
[----:B------:R-:W-:Y:S01]  /*74d0*/  MUFU.EX2 R12, R12 ;  /* 0x0000000c000c7308 */ /* 0x000fe20000000800 */
[----:B0-----:R-:W-:Y:S01]  /*74e0*/  F2FP.F16.F32.PACK_AB R162, R168, R167 ;  /* 0x000000a7a8a2723e */ /* 0x001fe200000000ff */
[----:B------:R-:W-:Y:S01]  /*74f0*/  FADD.FTZ R21, R185, R158 ;  /* 0x0000009eb9157221 */ /* 0x000fe20000010000 */
[----:B------:R-:W-:Y:S01]  /*7500*/  F2FP.F16.F32.PACK_AB R168, R181, R180 ;  /* 0x000000b4b5a8723e */ /* 0x000fe200000000ff */
[----:B------:R-:W-:Y:S01]  /*7510*/  FMUL.FTZ R180, R2, UR10 ;  /* 0x0000000a02b47c20 */ /* 0x000fe20008410000 */
[----:B------:R-:W-:Y:S01]  /*7520*/  F2FP.F16.F32.PACK_AB R158, R160, R159 ;  /* 0x0000009fa09e723e */ /* 0x000fe200000000ff */
[----:B------:R-:W-:Y:S01]  /*7530*/  FADD.FTZ R166, R188, R21 ;  /* 0x00000015bca67221 */ /* 0x000fe20000010000 */
[----:B------:R-:W-:Y:S01]  /*7540*/  F2FP.F16.F32.PACK_AB R160, R164, R163 ;  /* 0x000000a3a4a0723e */ /* 0x000fe200000000ff */
[----:B------:R-:W-:Y:S01]  /*7550*/  MUFU.EX2 R11, R11 ;  /* 0x0000000b000b7308 */ /* 0x000fe20000000800 */
[----:B------:R-:W-:Y:S01]  /*7560*/  F2FP.F16.F32.PACK_AB R164, R172, R171 ;  /* 0x000000abaca4723e */ /* 0x000fe200000000ff */
[C---:B------:R-:W-:Y:S01]  /*7570*/  FADD.FTZ R170, R189.reuse, R166 ;  /* 0x000000a6bdaa7221 */ /* 0x040fe20000010000 */
[----:B------:R-:W-:Y:S01]  /*7580*/  F2FP.F16.F32.PACK_AB R172, R189, R188 ;  /* 0x000000bcbdac723e */ /* 0x000fe200000000ff */
[----:B------:R-:W-:Y:S01]  /*7590*/  FMUL.FTZ R64, R64, R190 ;  /* 0x000000be40407220 */ /* 0x000fe20000410000 */
[----:B------:R-:W-:Y:S01]  /*75a0*/  F2FP.F16.F32.PACK_AB R166, R192, R175 ;  /* 0x000000afc0a6723e */ /* 0x000fe200000000ff */
[----:B------:R-:W-:Y:S01]  /*75b0*/  FADD.FTZ R21, R5, R170 ;  /* 0x000000aa05157221 */ /* 0x000fe20000010000 */
[----:B------:R-:W-:Y:S01]  /*75c0*/  F2FP.F16.F32.PACK_AB R170, R185, R184 ;  /* 0x000000b8b9aa723e */ /* 0x000fe200000000ff */
[----:B------:R-:W0:Y:S01]  /*75d0*/  MUFU.EX2 R180, R180 ;  /* 0x000000b400b47308 */ /* 0x000e220000000800 */
[-C--:B------:R-:W-:Y:S01]  /*75e0*/  FMUL.FTZ R65, R65, R190.reuse ;  /* 0x000000be41417220 */ /* 0x080fe20000410000 */
[----:B------:R-:W-:Y:S01]  /*75f0*/  FADD.FTZ R2, R196, R21 ;  /* 0x00000015c4027221 */ /* 0x000fe20000010000 */
[-C--:B------:R-:W-:Y:S01]  /*7600*/  FMUL.FTZ R68, R68, R190.reuse ;  /* 0x000000be44447220 */ /* 0x080fe20000410000 */
[-C--:B------:R-:W-:Y:S01]  /*7610*/  FMUL.FTZ R69, R69, R190.reuse ;  /* 0x000000be45457220 */ /* 0x080fe20000410000 */
[-C--:B------:R-:W-:Y:S01]  /*7620*/  FMUL.FTZ R72, R72, R190.reuse ;  /* 0x000000be48487220 */ /* 0x080fe20000410000 */
[-C--:B------:R-:W-:Y:S01]  /*7630*/  FMUL.FTZ R73, R73, R190.reuse ;  /* 0x000000be49497220 */ /* 0x080fe20000410000 */
[-C--:B------:R-:W-:Y:S01]  /*7640*/  FMUL.FTZ R76, R76, R190.reuse ;  /* 0x000000be4c4c7220 */ /* 0x080fe20000410000 */
[----:B------:R-:W1:Y:S01]  /*7650*/  MUFU.EX2 R20, R20 ;  /* 0x0000001400147308 */ /* 0x000e620000000800 */
[-C--:B------:R-:W-:Y:S01]  /*7660*/  FMUL.FTZ R77, R77, R190.reuse ;  /* 0x000000be4d4d7220 */ /* 0x080fe20000410000 */
[-C--:B------:R-:W-:Y:S01]  /*7670*/  FMUL.FTZ R80, R80, R190.reuse ;  /* 0x000000be50507220 */ /* 0x080fe20000410000 */
[-C--:B------:R-:W-:Y:S01]  /*7680*/  FMUL.FTZ R81, R81, R190.reuse ;  /* 0x000000be51517220 */ /* 0x080fe20000410000 */
[-C--:B------:R-:W-:Y:S01]  /*7690*/  FMUL.FTZ R84, R84, R190.reuse ;  /* 0x000000be54547220 */ /* 0x080fe20000410000 */
[-C--:B------:R-:W-:Y:S01]  /*76a0*/  FMUL.FTZ R85, R85, R190.reuse ;  /* 0x000000be55557220 */ /* 0x080fe20000410000 */
[-C--:B------:R-:W-:Y:S01]  /*76b0*/  FMUL.FTZ R88, R88, R190.reuse ;  /* 0x000000be58587220 */ /* 0x080fe20000410000 */
[----:B------:R-:W-:Y:S01]  /*76c0*/  FMUL.FTZ R89, R89, R190 ;  /* 0x000000be59597220 */ /* 0x000fe20000410000 */
[----:B------:R-:W2:Y:S01]  /*76d0*/  MUFU.EX2 R15, R15 ;  /* 0x0000000f000f7308 */ /* 0x000ea20000000800 */
[----:B0-----:R-:W-:Y:S01]  /*76e0*/  FFMA.FTZ R5, R180, R0, R9 ;  /* 0x00000000b4057223 */ /* 0x001fe20000010009 */
[-C--:B------:R-:W-:Y:S01]  /*76f0*/  FMUL.FTZ R92, R92, R190.reuse ;  /* 0x000000be5c5c7220 */ /* 0x080fe20000410000 */
[-C--:B------:R-:W-:Y:S01]  /*7700*/  FMUL.FTZ R93, R93, R190.reuse ;  /* 0x000000be5d5d7220 */ /* 0x080fe20000410000 */
[-C--:B------:R-:W-:Y:S01]  /*7710*/  FMUL.FTZ R96, R96, R190.reuse ;  /* 0x000000be60607220 */ /* 0x080fe20000410000 */
[----:B------:R-:W-:Y:S01]  /*7720*/  FADD.FTZ R0, R12, R5 ;  /* 0x000000050c007221 */ /* 0x000fe20000010000 */
[-C--:B------:R-:W-:Y:S01]  /*7730*/  FMUL.FTZ R97, R97, R190.reuse ;  /* 0x000000be61617220 */ /* 0x080fe20000410000 */
[-C--:B------:R-:W-:Y:S01]  /*7740*/  FMUL.FTZ R100, R100, R190.reuse ;  /* 0x000000be64647220 */ /* 0x080fe20000410000 */
[----:B------:R-:W0:Y:S01]  /*7750*/  MUFU.EX2 R198, R198 ;  /* 0x000000c600c67308 */ /* 0x000e220000000800 */
[----:B------:R-:W-:Y:S01]  /*7760*/  FADD.FTZ R5, R11, R0 ;  /* 0x000000000b057221 */ /* 0x000fe20000010000 */
[-C--:B------:R-:W-:Y:S01]  /*7770*/  FMUL.FTZ R101, R101, R190.reuse ;  /* 0x000000be65657220 */ /* 0x080fe20000410000 */
[-C--:B------:R-:W-:Y:S01]  /*7780*/  FMUL.FTZ R104, R104, R190.reuse ;  /* 0x000000be68687220 */ /* 0x080fe20000410000 */
[-C--:B------:R-:W-:Y:S01]  /*7790*/  FMUL.FTZ R105, R105, R190.reuse ;  /* 0x000000be69697220 */ /* 0x080fe20000410000 */
[----:B-1----:R-:W-:Y:S01]  /*77a0*/  FADD.FTZ R188, R20, R5 ;  /* 0x0000000514bc7221 */ /* 0x002fe20000010000 */
        /* <DEDUP_REMOVED lines=30> */
[----:B------:R-:W-:Y:S01]  /*7990*/  FMUL.FTZ R149, R149, R190 ;  /* 0x000000be95957220 */ /* 0x000fe20000410000 */
[----:B------:R-:W-:Y:S01]  /*79a0*/  F2FP.F16.F32.PACK_AB R155, R20, R11 ;  /* 0x0000000b149b723e */ /* 0x000fe200000000ff */
[-C--:B------:R-:W-:Y:S01]  /*79b0*/  FMUL.FTZ R26, R26, R180.reuse ;  /* 0x000000b41a1a7220 */ /* 0x080fe20000410000 */
[-C--:B------:R-:W-:Y:S01]  /*79c0*/  FMUL.FTZ R27, R27, R180.reuse ;  /* 0x000000b41b1b7220 */ /* 0x080fe20000410000 */
[----:B------:R-:W2:Y:S01]  /*79d0*/  MUFU.EX2 R14, R197 ;  /* 0x000000c5000e7308 */ /* 0x000ea20000000800 */
[----:B0-----:R-:W-:Y:S01]  /*79e0*/  FADD.FTZ R5, R161, R188 ;  /* 0x000000bca1057221 */ /* 0x001fe20000010000 */
[----:B------:R-:W-:Y:S01]  /*79f0*/  F2FP.F16.F32.PACK_AB R161, R182, R161 ;  /* 0x000000a1b6a1723e */ /* 0x000fe200000000ff */
[-C--:B------:R-:W-:Y:S01]  /*7a00*/  FMUL.FTZ R30, R30, R180.reuse ;  /* 0x000000b41e1e7220 */ /* 0x080fe20000410000 */
[-C--:B------:R-:W-:Y:S01]  /*7a10*/  FMUL.FTZ R31, R31, R180.reuse ;  /* 0x000000b41f1f7220 */ /* 0x080fe20000410000 */
[----:B------:R-:W-:Y:S01]  /*7a20*/  FADD.FTZ R188, R182, R5 ;  /* 0x00000005b6bc7221 */ /* 0x000fe20000010000 */
        /* <DEDUP_REMOVED lines=22> */
[-C--:B------:R-:W-:Y:S01]  /*7b90*/  FMUL.FTZ R62, R62, R180.reuse ;  /* 0x000000b43e3e7220 */ /* 0x080fe20000410000 */
[-C--:B------:R-:W-:Y:S01]  /*7ba0*/  FMUL.FTZ R63, R63, R180.reuse ;  /* 0x000000b43f3f7220 */ /* 0x080fe20000410000 */
[-C--:B------:R-:W-:Y:S01]  /*7bb0*/  FMUL.FTZ R66, R66, R180.reuse ;  /* 0x000000b442427220 */ /* 0x080fe20000410000 */
[-C--:B------:R-:W-:Y:S01]  /*7bc0*/  FMUL.FTZ R67, R67, R180.reuse ;  /* 0x000000b443437220 */ /* 0x080fe20000410000 */
[----:B------:R0:W1:Y:S01]  /*7bd0*/  MUFU.EX2 R0, R157 ;  /* 0x0000009d00007308 */ /* 0x0000620000000800 */
[----:B---3--:R-:W-:Y:S01]  /*7be0*/  FADD.FTZ R192, R184, R5 ;  /* 0x00000005b8c07221 */ /* 0x008fe20000010000 */
[-C--:B------:R-:W-:Y:S01]  /*7bf0*/  FMUL.FTZ R70, R70, R180.reuse ;  /* 0x000000b446467220 */ /* 0x080fe20000410000 */
[-C--:B------:R-:W-:Y:S01]  /*7c00*/  FMUL.FTZ R71, R71, R180.reuse ;  /* 0x000000b447477220 */ /* 0x080fe20000410000 */
[-C--:B------:R-:W-:Y:S01]  /*7c10*/  FMUL.FTZ R74, R74, R180.reuse ;  /* 0x000000b44a4a7220 */ /* 0x080fe20000410000 */
[-C--:B------:R-:W-:Y:S01]  /*7c20*/  FMUL.FTZ R75, R75, R180.reuse ;  /* 0x000000b44b4b7220 */ /* 0x080fe20000410000 */
[-C--:B------:R-:W-:Y:S01]  /*7c30*/  FMUL.FTZ R78, R78, R180.reuse ;  /* 0x000000b44e4e7220 */ /* 0x080fe20000410000 */
[-C--:B------:R-:W-:Y:S01]  /*7c40*/  FMUL.FTZ R79, R79, R180.reuse ;  /* 0x000000b44f4f7220 */ /* 0x080fe20000410000 */
[----:B------:R-:W-:Y:S01]  /*7c50*/  MUFU.EX2 R178, R178 ;  /* 0x000000b200b27308 */ /* 0x000fe20000000800 */
        /* <DEDUP_REMOVED lines=8> */
[C---:B-1----:R-:W-:Y:S01]  /*7ce0*/  FADD.FTZ R5, R0.reuse, R5 ;  /* 0x0000000500057221 */ /* 0x042fe20000010000 */
[----:B------:R-:W-:Y:S01]  /*7cf0*/  F2FP.F16.F32.PACK_AB R167, R0, R167 ;  /* 0x000000a700a7723e */ /* 0x000fe200000000ff */
[-C--:B------:R-:W-:Y:S01]  /*7d00*/  FMUL.FTZ R91, R91, R180.reuse ;  /* 0x000000b45b5b7220 */ /* 0x080fe20000410000 */
[-C--:B------:R-:W-:Y:S01]  /*7d10*/  FMUL.FTZ R94, R94, R180.reuse ;  /* 0x000000b45e5e7220 */ /* 0x080fe20000410000 */
[-C--:B------:R-:W-:Y:S01]  /*7d20*/  FMUL.FTZ R95, R95, R180.reuse ;  /* 0x000000b45f5f7220 */ /* 0x080fe20000410000 */
[-C--:B------:R-:W-:Y:S01]  /*7d30*/  FMUL.FTZ R98, R98, R180.reuse ;  /* 0x000000b462627220 */ /* 0x080fe20000410000 */
[-C--:B------:R-:W-:Y:S01]  /*7d40*/  FMUL.FTZ R99, R99, R180.reuse ;  /* 0x000000b463637220 */ /* 0x080fe20000410000 */
[----:B------:R1:W2:Y:S01]  /*7d50*/  MUFU.EX2 R171, R165 ;  /* 0x000000a500ab7308 */ /* 0x0002a20000000800 */
[-C--:B------:R-:W-:Y:S01]  /*7d60*/  FMUL.FTZ R102, R102, R180.reuse ;  /* 0x000000b466667220 */ /* 0x080fe20000410000 */
[-C--:B------:R-:W-:Y:S01]  /*7d70*/  FMUL.FTZ R103, R103, R180.reuse ;  /* 0x000000b467677220 */ /* 0x080fe20000410000 */
[-C--:B------:R-:W-:Y:S01]  /*7d80*/  FMUL.FTZ R106, R106, R180.reuse ;  /* 0x000000b46a6a7220 */ /* 0x080fe20000410000 */
[-C--:B------:R-:W-:Y:S01]  /*7d90*/  FMUL.FTZ R107, R107, R180.reuse ;  /* 0x000000b46b6b7220 */ /* 0x080fe20000410000 */
[-C--:B------:R-:W-:Y:S01]  /*7da0*/  FMUL.FTZ R110, R110, R180.reuse ;  /* 0x000000b46e6e7220 */ /* 0x080fe20000410000 */
[-C--:B------:R-:W-:Y:S01]  /*7db0*/  FMUL.FTZ R111, R111, R180.reuse ;  /* 0x000000b46f6f7220 */ /* 0x080fe20000410000 */
[-C--:B------:R-:W-:Y:S01]  /*7dc0*/  FMUL.FTZ R114, R114, R180.reuse ;  /* 0x000000b472727220 */ /* 0x080fe20000410000 */
[----:B------:R-:W3:Y:S01]  /*7dd0*/  MUFU.EX2 R188, R183 ;  /* 0x000000b700bc7308 */ /* 0x000ee20000000800 */
[----:B-1----:R-:W-:Y:S01]  /*7de0*/  F2FP.F16.F32.PACK_AB R165, R184, R169 ;  /* 0x000000a9b8a5723e */ /* 0x002fe200000000ff */
[----:B------:R-:W-:Y:S01]  /*7df0*/  FMUL.FTZ R115, R115, R180 ;  /* 0x000000b473737220 */ /* 0x000fe20000410000 */
[----:B0-----:R-:W-:Y:S01]  /*7e00*/  F2FP.F16.F32.PACK_AB R169, R179, R178 ;  /* 0x000000b2b3a9723e */ /* 0x001fe200000000ff */
[-C--:B------:R-:W-:Y:S01]  /*7e10*/  FMUL.FTZ R118, R118, R180.reuse ;  /* 0x000000b476767220 */ /* 0x080fe20000410000 */
[-C--:B------:R-:W-:Y:S01]  /*7e20*/  FMUL.FTZ R119, R119, R180.reuse ;  /* 0x000000b477777220 */ /* 0x080fe20000410000 */
[-C--:B------:R-:W-:Y:S01]  /*7e30*/  FMUL.FTZ R122, R122, R180.reuse ;  /* 0x000000b47a7a7220 */ /* 0x080fe20000410000 */
[-C--:B------:R-:W-:Y:S01]  /*7e40*/  FMUL.FTZ R123, R123, R180.reuse ;  /* 0x000000b47b7b7220 */ /* 0x080fe20000410000 */
[----:B------:R0:W1:Y:S01]  /*7e50*/  MUFU.EX2 R173, R186 ;  /* 0x000000ba00ad7308 */ /* 0x0000620000000800 */
        /* <DEDUP_REMOVED lines=16> */
[----:B--2---:R-:W-:Y:S01]  /*7f60*/  FADD.FTZ R5, R171, R186 ;  /* 0x000000baab057221 */ /* 0x004fe20000010000 */
[----:B---3--:R-:W-:Y:S01]  /*7f70*/  F2FP.F16.F32.PACK_AB R171, R188, R171 ;  /* 0x000000abbcab723e */ /* 0x008fe200000000ff */
[-C--:B------:R-:W-:Y:S01]  /*7f80*/  FMUL.FTZ R150, R150, R180.reuse ;  /* 0x000000b496967220 */ /* 0x080fe20000410000 */
[----:B------:R-:W-:Y:S01]  /*7f90*/  FMUL.FTZ R151, R151, R180 ;  /* 0x000000b497977220 */ /* 0x000fe20000410000 */
[----:B------:R-:W-:-:S03]  /*7fa0*/  FADD.FTZ R194, R188, R5 ;  /* 0x00000005bcc27221 */ /* 0x000fc60000010000 */
[----:B------:R-:W2:Y:S01]  /*7fb0*/  MUFU.EX2 R186, R195 ;  /* 0x000000c300ba7308 */ /* 0x000ea20000000800 */
[----:B-1----:R-:W-:Y:S01]  /*7fc0*/  FADD.FTZ R5, R173, R194 ;  /* 0x000000c2ad057221 */ /* 0x002fe20000010000 */
[----:B----4-:R-:W-:-:S03]  /*7fd0*/  F2FP.F16.F32.PACK_AB R173, R192, R173 ;  /* 0x000000adc0ad723e */ /* 0x010fc600000000ff */
[----:B------:R-:W-:-:S04]  /*7fe0*/  FADD.FTZ R4, R192, R5 ;  /* 0x00000005c0047221 */ /* 0x000fc80000010000 */
[----:B0-----:R-:W-:-:S04]  /*7ff0*/  FADD.FTZ R5, R175, R4 ;  /* 0x00000004af057221 */ /* 0x001fc80000010000 */
[C---:B--2---:R-:W-:Y:S01]  /*8000*/  FADD.FTZ R0, R186.reuse, R5 ;  /* 0x00000005ba007221 */ /* 0x044fe20000010000 */
[----:B------:R-:W-:Y:S01]  /*8010*/  F2FP.F16.F32.PACK_AB R175, R186, R175 ;  /* 0x000000afbaaf723e */ /* 0x000fe200000000ff */
[----:B------:R-:W-:Y:S06]  /*8020*/  @!P0 BRA `(.L_x_2394) ;  /* 0x0000000000048947 */ /* 0x000fec0003800000 */
[----:B------:R-:W-:Y:S01]  /*8030*/  BPT.TRAP 0x1 ;  /* 0x000000040000795c */ /* 0x000fe20000300000 */
.L_x_2394:
[----:B------:R0:W1:Y:S01]  /*8040*/  SYNCS.PHASECHK.TRANS64.TRYWAIT P1, [UR28+0x22850], R8 ;  /* 0x02285008ff0075a7 */ /* 0x000062000802015c */
[----:B------:R-:W-:Y:S05]  /*8050*/  @!P0 BRA `(.L_x_2395) ;  /* 0x0000000000048947 */ /* 0x000fea0003800000 */
[----:B------:R-:W-:Y:S01]  /*8060*/  BPT.TRAP 0x1 ;  /* 0x000000040000795c */ /* 0x000fe20000300000 */
.L_x_2395:
[----:B-1----:R-:W-:Y:S05]  /*8070*/  @P1 BRA `(.L_x_2396) ;  /* 0x0000000000081947 */ /* 0x002fea0003800000 */
[----:B------:R-:W1:Y:S02]  /*8080*/  SYNCS.PHASECHK.TRANS64.TRYWAIT P1, [UR28+0x22850], R8 ;  /* 0x02285008ff0075a7 */ /* 0x000e64000802015c */
[----:B-1----:R-:W-:Y:S05]  /*8090*/  @!P1 BRA `(.L_x_2397) ;  /* 0x000000fc00389947 */ /* 0x002fea0003800000 */
.L_x_2396:
        /* <DEDUP_REMOVED lines=52> */
.L_x_2381:
        /* <DEDUP_REMOVED lines=26> */
.L_x_2400:
[----:B------:R-:W-:-:S11]  /*8580*/  UISETP.NE.AND UP2, UPT, UR15, 0x1, UPT ;  /* 0x000000010f00788c */ /* 0x000fd6000bf45270 */
[----:B------:R-:W-:Y:S02]  /*8590*/  @UP2 ULDC.64 UR18, c[0x0][0x9e8] ;  /* 0x00027a0000122ab9 */ /* 0x000fe40000000a00 */
[----:B------:R-:W-:-:S04]  /*85a0*/  UIMAD.WIDE.U32 UR6, UR11, UR18, URZ ;  /* 0x000000120b0672a5 */ /* 0x000fc8000f8e003f */
[----:B------:R-:W-:-:S12]  /*85b0*/  @UP2 USHF.R.U32.HI UR11, URZ, UR19, UR7 ;  /* 0x000000133f0b2299 */ /* 0x000fd80008011607 */
.L_x_2401:
[----:B------:R-:W-:-:S04]  /*85c0*/  UIMAD UR11, UR11, UR15, URZ ;  /* 0x0000000f0b0b72a4 */ /* 0x000fc8000f8e023f */
[----:B------:R-:W-:-:S04]  /*85d0*/  UISETP.LT.AND UP2, UPT, UR14, UR11, UPT ;  /* 0x0000000b0e00728c */ /* 0x000fc8000bf41270 */
[----:B------:R-:W-:-:S12]  /*85e0*/  USEL UR14, UR14, UR11, !UP2 ;  /* 0x0000000b0e0e7287 */ /* 0x000fd8000d000000 */
.L_x_2399:
        /* <DEDUP_REMOVED lines=8> */
[----:B------:R-:W-:Y:S01]  /*8670*/  IMAD.MOV.U32 R9, RZ, RZ, R4 ;  /* 0x000000ffff097224 */ /* 0x000fe200078e0004 */
[----:B------:R-:W-:Y:S01]  /*8680*/  ULDC UR25, c[0x0][0x9d8] ;  /* 0x0002760000197ab9 */ /* 0x000fe20000000800 */
[----:B0-----:R-:W-:Y:S01]  /*8690*/  IMAD.MOV.U32 R8, RZ, RZ, R5 ;  /* 0x000000ffff087224 */ /* 0x001fe200078e0005 */
[----:B------:R-:W-:Y:S01]  /*86a0*/  ULDC UR24, c[0x0][0x988] ;  /* 0x0002620000187ab9 */ /* 0x000fe20000000800 */
[----:B------:R-:W-:-:S07]  /*86b0*/  IMAD.MOV.U32 R6, RZ, RZ, R3 ;  /* 0x000000ffff067224 */ /* 0x000fce00078e0003 */
.L_x_2411:
        /* <DEDUP_REMOVED lines=9> */
.L_x_2403:
        /* <DEDUP_REMOVED lines=9> */
.L_x_2404:
[----:B-1----:R-:W-:Y:S05]  /*87e0*/  @P2 BRA `(.L_x_2405) ;  /* 0x0000000000082947 */ /* 0x002fea0003800000 */
[----:B------:R-:W1:Y:S02]  /*87f0*/  SYNCS.PHASECHK.TRANS64.TRYWAIT P2, [UR26+0x22830], R3 ;  /* 0x02283003ff0075a7 */ /* 0x000e64000804015a */
[----:B-1----:R-:W-:Y:S05]  /*8800*/  @!P2 BRA `(.L_x_2406) ;  /* 0x000000f40070a947 */ /* 0x002fea0003800000 */
.L_x_2405:
        /* <DEDUP_REMOVED lines=25> */
[----:B-1----:R-:W-:Y:S01]  /*89a0*/  FMUL.FTZ R4, R153, UR25 ;  /* 0x0000001999047c20 */ /* 0x002fe20008410000 */
        /* <DEDUP_REMOVED lines=57> */
[----:B------:R-:W-:-:S05]  /*8d40*/  FMUL.FTZ R189, R199, UR25 ;  /* 0x00000019c7bd7c20 */ /* 0x000fca0008410000 */
        /* <DEDUP_REMOVED lines=14> */
[----:B---3--:R-:W-:Y:S01]  /*8e30*/  FMNMX.FTZ R5, R167, R176, !PT ;  /* 0x000000b0a7057209 */ /* 0x008fe20007810000 */
[----:B------:R-:W-:-:S06]  /*8e40*/  FMUL.FTZ R176, R196, UR25 ;  /* 0x00000019c4b07c20 */ /* 0x000fcc0008410000 */
        /* <DEDUP_REMOVED lines=22> */
[----:B------:R-:W4:Y:S08]  /*8fb0*/  MUFU.TANH R13, R13 ;  /* 0x0000000d000d7308 */ /* 0x000f300000002400 */
[----:B------:R-:W5:Y:S08]  /*8fc0*/  MUFU.TANH R15, R15 ;  /* 0x0000000f000f7308 */ /* 0x000f700000002400 */
[----:B------:R-:W0:Y:S01]  /*8fd0*/  MUFU.TANH R21, R21 ;  /* 0x0000001500157308 */ /* 0x000e220000002400 */
[----:B---3--:R-:W-:Y:S01]  /*8fe0*/  FMNMX.FTZ R192, R5, R184, !PT ;  /* 0x000000b805c07209 */ /* 0x008fe20007810000 */
[----:B------:R-:W-:-:S06]  /*8ff0*/  FMUL.FTZ R184, R190, UR25 ;  /* 0x00000019beb87c20 */ /* 0x000fcc0008410000 */
[----:B------:R-:W3:Y:S01]  /*9000*/  MUFU.TANH R153, R153 ;  /* 0x0000009900997308 */ /* 0x000ee20000002400 */
[----:B------:R-:W1:Y:S07]  /*9010*/  SHFL.BFLY PT, R5, R192, 0x1, 0x1f ;  /* 0x0c201f00c0057f89 */ /* 0x000e6e00000e0000 */
[----:B------:R-:W3:Y:S08]  /*9020*/  MUFU.TANH R156, R156 ;  /* 0x0000009c009c7308 */ /* 0x000ef00000002400 */
[----:B------:R-:W3:Y:S08]  /*9030*/  MUFU.TANH R157, R157 ;  /* 0x0000009d009d7308 */ /* 0x000ef00000002400 */
[----:B------:R-:W3:Y:S01]  /*9040*/  MUFU.TANH R160, R160 ;  /* 0x000000a000a07308 */ /* 0x000ee20000002400 */
[----:B-1----:R-:W-:-:S05]  /*9050*/  FMNMX.FTZ R5, R192, R5, !PT ;  /* 0x00000005c0057209 */ /* 0x002fca0007810000 */
[C---:B------:R-:W-:Y:S01]  /*9060*/  FADD.FTZ R8, -R5.reuse, R8 ;  /* 0x0000000805087221 */ /* 0x040fe20000010100 */
[----:B------:R-:W-:Y:S01]  /*9070*/  FMUL.FTZ R213, R5, UR10 ;  /* 0x0000000a05d57c20 */ /* 0x000fe20008410000 */
[----:B------:R-:W1:Y:S02]  /*9080*/  MUFU.TANH R161, R161 ;  /* 0x000000a100a17308 */ /* 0x000e640000002400 */
[----:B------:R-:W-:Y:S01]  /*9090*/  FMUL.FTZ R191, R8, UR10 ;  /* 0x0000000a08bf7c20 */ /* 0x000fe20008410000 */
[----:B------:R-:W-:Y:S01]  /*90a0*/  FMNMX.FTZ R8, R10, R9, !PT ;  /* 0x000000090a087209 */ /* 0x000fe20007810000 */
[--C-:B------:R-:W-:Y:S01]  /*90b0*/  FFMA.FTZ R192, R7, UR10, -R213.reuse ;  /* 0x0000000a07c07c23 */ /* 0x100fe200080108d5 */
[--C-:B------:R-:W-:Y:S01]  /*90c0*/  FFMA.FTZ R193, R4, UR10, -R213.reuse ;  /* 0x0000000a04c17c23 */ /* 0x100fe200080108d5 */
[--C-:B------:R-:W-:Y:S01]  /*90d0*/  FFMA.FTZ R197, R152, UR10, -R213.reuse ;  /* 0x0000000a98c57c23 */ /* 0x100fe200080108d5 */
[----:B--2---:R-:W-:Y:S01]  /*90e0*/  FMNMX.FTZ R190, R11, R8, !PT ;  /* 0x000000080bbe7209 */ /* 0x004fe20007810000 */
[----:B------:R-:W2:Y:S01]  /*90f0*/  MUFU.TANH R163, R163 ;  /* 0x000000a300a37308 */ /* 0x000ea20000002400 */
[--C-:B------:R-:W-:Y:S01]  /*9100*/  FFMA.FTZ R12, R12, UR10, -R213.reuse ;  /* 0x0000000a0c0c7c23 */ /* 0x100fe200080108d5 */
[--C-:B------:R-:W-:Y:S01]  /*9110*/  FFMA.FTZ R195, R14, UR10, -R213.reuse ;  /* 0x0000000a0ec37c23 */ /* 0x100fe200080108d5 */
[----:B----4-:R-:W-:Y:S01]  /*9120*/  FMNMX.FTZ R190, R13, R190, !PT ;  /* 0x000000be0dbe7209 */ /* 0x010fe20007810000 */
[--C-:B------:R-:W-:Y:S01]  /*9130*/  FFMA.FTZ R14, R20, UR10, -R213.reuse ;  /* 0x0000000a140e7c23 */ /* 0x100fe200080108d5 */
[--C-:B------:R-:W-:Y:S01]  /*9140*/  FFMA.FTZ R20, R154, UR10, -R213.reuse ;  /* 0x0000000a9a147c23 */ /* 0x100fe200080108d5 */
[--C-:B------:R-:W-:Y:S01]  /*9150*/  FFMA.FTZ R155, R155, UR10, -R213.reuse ;  /* 0x0000000a9b9b7c23 */ /* 0x100fe200080108d5 */
[----:B-----5:R-:W-:Y:S01]  /*9160*/  FMNMX.FTZ R190, R15, R190, !PT ;  /* 0x000000be0fbe7209 */ /* 0x020fe20007810000 */
[----:B------:R-:W4:Y:S01]  /*9170*/  MUFU.TANH R175, R175 ;  /* 0x000000af00af7308 */ /* 0x000f220000002400 */
[--C-:B------:R-:W-:Y:S01]  /*9180*/  FFMA.FTZ R159, R159, UR10, -R213.reuse ;  /* 0x0000000a9f9f7c23 */ /* 0x100fe200080108d5 */
[--C-:B------:R-:W-:Y:S01]  /*9190*/  FFMA.FTZ R162, R162, UR10, -R213.reuse ;  /* 0x0000000aa2a27c23 */ /* 0x100fe200080108d5 */
[----:B0-----:R-:W-:Y:S01]  /*91a0*/  FMNMX.FTZ R190, R21, R190, !PT ;  /* 0x000000be15be7209 */ /* 0x001fe20007810000 */
[--C-:B------:R-:W-:Y:S01]  /*91b0*/  FFMA.FTZ R199, R164, UR10, -R213.reuse ;  /* 0x0000000aa4c77c23 */ /* 0x100fe200080108d5 */
[--C-:B------:R-:W-:Y:S01]  /*91c0*/  FFMA.FTZ R164, R165, UR10, -R213.reuse ;  /* 0x0000000aa5a47c23 */ /* 0x100fe200080108d5 */
[--C-:B------:R-:W-:Y:S01]  /*91d0*/  FFMA.FTZ R165, R166, UR10, -R213.reuse ;  /* 0x0000000aa6a57c23 */ /* 0x100fe200080108d5 */
[----:B---3--:R-:W-:Y:S01]  /*91e0*/  FMNMX.FTZ R7, R153, R190, !PT ;  /* 0x000000be99077209 */ /* 0x008fe20007810000 */
[----:B------:R-:W0:Y:S01]  /*91f0*/  MUFU.TANH R178, R178 ;  /* 0x000000b200b27308 */ /* 0x000e220000002400 */
[--C-:B------:R-:W-:Y:S01]  /*9200*/  FFMA.FTZ R190, R158, UR10, -R213.reuse ;  /* 0x0000000a9ebe7c23 */ /* 0x100fe200080108d5 */
[--C-:B------:R-:W-:Y:S01]  /*9210*/  FFMA.FTZ R166, R167, UR10, -R213.reuse ;  /* 0x0000000aa7a67c23 */ /* 0x100fe200080108d5 */
[----:B------:R-:W-:Y:S01]  /*9220*/  FMNMX.FTZ R4, R156, R7, !PT ;  /* 0x000000079c047209 */ /* 0x000fe20007810000 */
[--C-:B------:R-:W-:Y:S01]  /*9230*/  FFMA.FTZ R167, R168, UR10, -R213.reuse ;  /* 0x0000000aa8a77c23 */ /* 0x100fe200080108d5 */
[--C-:B------:R-:W-:Y:S01]  /*9240*/  FFMA.FTZ R168, R169, UR10, -R213.reuse ;  /* 0x0000000aa9a87c23 */ /* 0x100fe200080108d5 */
[--C-:B------:R-:W-:Y:S01]  /*9250*/  FFMA.FTZ R169, R170, UR10, -R213.reuse ;  /* 0x0000000aaaa97c23 */ /* 0x100fe200080108d5 */
[----:B------:R-:W-:Y:S01]  /*9260*/  FMNMX.FTZ R7, R157, R4, !PT ;  /* 0x000000049d077209 */ /* 0x000fe20007810000 */
[----:B------:R-:W3:Y:S01]  /*9270*/  MUFU.TANH R179, R179 ;  /* 0x000000b300b37308 */ /* 0x000ee20000002400 */
[--C-:B------:R-:W-:Y:S01]  /*9280*/  FFMA.FTZ R170, R171, UR10, -R213.reuse ;  /* 0x0000000aabaa7c23 */ /* 0x100fe200080108d5 */
[--C-:B------:R-:W-:Y:S01]  /*9290*/  FFMA.FTZ R171, R172, UR10, -R213.reuse ;  /* 0x0000000aacab7c23 */ /* 0x100fe200080108d5 */
[----:B------:R-:W-:Y:S01]  /*92a0*/  FMNMX.FTZ R4, R160, R7, !PT ;  /* 0x00000007a0047209 */ /* 0x000fe20007810000 */
[--C-:B------:R-:W-:Y:S01]  /*92b0*/  FFMA.FTZ R172, R173, UR10, -R213.reuse ;  /* 0x0000000aadac7c23 */ /* 0x100fe200080108d5 */
[--C-:B------:R-:W-:Y:S01]  /*92c0*/  FFMA.FTZ R173, R174, UR10, -R213.reuse ;  /* 0x0000000aaead7c23 */ /* 0x100fe200080108d5 */
[--C-:B------:R-:W-:Y:S01]  /*92d0*/  FFMA.FTZ R174, R176, UR10, -R213.reuse ;  /* 0x0000000ab0ae7c23 */ /* 0x100fe200080108d5 */
[----:B-1----:R-:W-:Y:S01]  /*92e0*/  FMNMX.FTZ R4, R161, R4, !PT ;  /* 0x00000004a1047209 */ /* 0x002fe20007810000 */
[----:B------:R-:W1:Y:S01]  /*92f0*/  MUFU.TANH R180, R180 ;  /* 0x000000b400b47308 */ /* 0x000e620000002400 */
[----:B------:R-:W-:-:S02]  /*9300*/  FFMA.FTZ R177, R177, UR10, -R213 ;  /* 0x0000000ab1b17c23 */ /* 0x000fc400080108d5 */
[----:B--2---:R-:W-:-:S04]  /*9310*/  FMNMX.FTZ R4, R163, R4, !PT ;  /* 0x00000004a3047209 */ /* 0x004fc80007810000 */
[----:B----4-:R-:W-:Y:S01]  /*9320*/  FMNMX.FTZ R7, R175, R4, !PT ;  /* 0x00000004af077209 */ /* 0x010fe20007810000 */
[----:B------:R-:W2:Y:S03]  /*9330*/  MUFU.TANH R181, R181 ;  /* 0x000000b500b57308 */ /* 0x000ea60000002400 */
[----:B0-----:R-:W-:-:S04]  /*9340*/  FMNMX.FTZ R4, R178, R7, !PT ;  /* 0x00000007b2047209 */ /* 0x001fc80007810000 */
[----:B---3--:R-:W-:Y:S01]  /*9350*/  FMNMX.FTZ R7, R179, R4, !PT ;  /* 0x00000004b3077209 */ /* 0x008fe20007810000 */
[----:B------:R-:W0:Y:S03]  /*9360*/  MUFU.TANH R182, R182 ;  /* 0x000000b600b67308 */ /* 0x000e260000002400 */
[----:B-1----:R-:W-:-:S05]  /*9370*/  FMNMX.FTZ R4, R180, R7, !PT ;  /* 0x00000007b4047209 */ /* 0x002fca0007810000 */
        /* <DEDUP_REMOVED lines=14> */
[----:B------:R-:W2:Y:S01]  /*9460*/  MUFU.EX2 R191, R191 ;  /* 0x000000bf00bf7308 */ /* 0x000ea20000000800 */
[----:B0-----:R-:W-:-:S07]  /*9470*/  FMNMX.FTZ R4, R188, R7, !PT ;  /* 0x00000007bc047209 */ /* 0x001fce0007810000 */
[----:B------:R-:W0:Y:S01]  /*9480*/  MUFU.EX2 R8, R192 ;  /* 0x000000c000087308 */ /* 0x000e220000000800 */
[----:B-1----:R-:W-:-:S05]  /*9490*/  FMNMX.FTZ R4, R189, R4, !PT ;  /* 0x00000004bd047209 */ /* 0x002fca0007810000 */
[----:B------:R-:W1:Y:S02]  /*94a0*/  SHFL.BFLY PT, R7, R4, 0x2, 0x1f ;  /* 0x0c401f0004077f89 */ /* 0x000e6400000e0000 */
[----:B------:R-:W3:Y:S01]  /*94b0*/  MUFU.EX2 R193, R193 ;  /* 0x000000c100c17308 */ /* 0x000ee20000000800 */
        /* <DEDUP_REMOVED lines=20> */
[----:B------:R-:W-:Y:S01]  /*9600*/  FMUL.FTZ R57, R57, R191 ;  /* 0x000000bf39397220 */ /* 0x000fe20000410000 */
[----:B-1----:R-:W-:Y:S01]  /*9610*/  FMNMX.FTZ R7, R4, R7, !PT ;  /* 0x0000000704077209 */ /* 0x002fe20007810000 */
[-C--:B------:R-:W-:Y:S01]  /*9620*/  FMUL.FTZ R60, R60, R191.reuse ;  /* 0x000000bf3c3c7220 */ /* 0x080fe20000410000 */
[----:B------:R-:W-:Y:S01]  /*9630*/  MUFU.EX2 R14, R14 ;  /* 0x0000000e000e7308 */ /* 0x000fe20000000800 */
[-C--:B------:R-:W-:Y:S01]  /*9640*/  FMUL.FTZ R61, R61, R191.reuse ;  /* 0x000000bf3d3d7220 */ /* 0x080fe20000410000 */
[-C--:B------:R-:W-:Y:S01]  /*9650*/  FMUL.FTZ R64, R64, R191.reuse ;  /* 0x000000bf40407220 */ /* 0x080fe20000410000 */
[----:B------:R-:W1:Y:S01]  /*9660*/  SHFL.BFLY PT, R4, R7, 0x1, 0x1f ;  /* 0x0c201f0007047f89 */ /* 0x000e6200000e0000 */
        /* <DEDUP_REMOVED lines=28> */
[C---:B------:R-:W-:Y:S01]  /*9830*/  FMUL.FTZ R152, R4.reuse, UR10 ;  /* 0x0000000a04987c20 */ /* 0x040fe20008410000 */
[----:B------:R-:W-:Y:S01]  /*9840*/  FADD.FTZ R7, -R4, R9 ;  /* 0x0000000904077221 */ /* 0x000fe20000010100 */
[----:B------:R-:W-:Y:S01]  /*9850*/  MUFU.EX2 R190, R190 ;  /* 0x000000be00be7308 */ /* 0x000fe20000000800 */
[----:B------:R-:W-:Y:S01]  /*9860*/  FMUL.FTZ R113, R113, R191 ;  /* 0x000000bf71717220 */ /* 0x000fe20000410000 */
[--C-:B------:R-:W-:Y:S01]  /*9870*/  FFMA.FTZ R198, R175, UR10, -R152.reuse ;  /* 0x0000000aafc67c23 */ /* 0x100fe20008010898 */
[----:B------:R-:W-:Y:S01]  /*9880*/  FFMA.FTZ R175, R178, UR10, -R152 ;  /* 0x0000000ab2af7c23 */ /* 0x000fe20008010898 */
[----:B------:R-:W-:-:S02]  /*9890*/  IMAD.U32 R178, RZ, RZ, UR26 ;  /* 0x0000001affb27e24 */ /* 0x000fc4000f8e00ff */
[----:B------:R-:W-:Y:S01]  /*98a0*/  FMUL.FTZ R7, R7, UR10 ;  /* 0x0000000a07077c20 */ /* 0x000fe20008410000 */
[--C-:B------:R-:W-:Y:S01]  /*98b0*/  FFMA.FTZ R192, R153, UR10, -R152.reuse ;  /* 0x0000000a99c07c23 */ /* 0x100fe20008010898 */
[--C-:B------:R-:W-:Y:S01]  /*98c0*/  FFMA.FTZ R10, R10, UR10, -R152.reuse ;  /* 0x0000000a0a0a7c23 */ /* 0x100fe20008010898 */
[----:B------:R-:W-:Y:S01]  /*98d0*/  @!P2 VIADD R153, R178, 0x22840 ;  /* 0x00022840b299a836 */ /* 0x000fe20000000000 */
[----:B------:R1:W4:Y:S01]  /*98e0*/  MUFU.EX2 R9, R7 ;  /* 0x0000000700097308 */ /* 0x0003220000000800 */
[--C-:B------:R-:W-:Y:S01]  /*98f0*/  FFMA.FTZ R11, R11, UR10, -R152.reuse ;  /* 0x0000000a0b0b7c23 */ /* 0x100fe20008010898 */
[--C-:B------:R-:W-:Y:S01]  /*9900*/  FFMA.FTZ R13, R13, UR10, -R152.reuse ;  /* 0x0000000a0d0d7c23 */ /* 0x100fe20008010898 */
[--C-:B------:R-:W-:Y:S01]  /*9910*/  FFMA.FTZ R176, R15, UR10, -R152.reuse ;  /* 0x0000000a0fb07c23 */ /* 0x100fe20008010898 */
[----:B------:R-:W-:Y:S01]  /*9920*/  @!P2 PRMT R153, RZ, 0x654, R153 ;  /* 0x00000654ff99a816 */ /* 0x000fe20000000099 */
[--C-:B------:R-:W-:Y:S01]  /*9930*/  FFMA.FTZ R15, R21, UR10, -R152.reuse ;  /* 0x0000000a150f7c23 */ /* 0x100fe20008010898 */
[--C-:B------:R-:W-:Y:S01]  /*9940*/  FFMA.FTZ R21, R156, UR10, -R152.reuse ;  /* 0x0000000a9c157c23 */ /* 0x100fe20008010898 */
[--C-:B------:R-:W-:Y:S01]  /*9950*/  FFMA.FTZ R194, R157, UR10, -R152.reuse ;  /* 0x0000000a9dc27c23 */ /* 0x100fe20008010898 */
[----:B------:R-:W5:Y:S01]  /*9960*/  MUFU.EX2 R159, R159 ;  /* 0x0000009f009f7308 */ /* 0x000f620000000800 */
[----:B-1----:R-:W-:Y:S01]  /*9970*/  IADD3 R7, -R215, 0xb, RZ ;  /* 0x0000000bd7077810 */ /* 0x002fe20007ffe1ff */
[--C-:B------:R-:W-:Y:S01]  /*9980*/  FFMA.FTZ R196, R160, UR10, -R152.reuse ;  /* 0x0000000aa0c47c23 */ /* 0x100fe20008010898 */
[--C-:B------:R-:W-:Y:S01]  /*9990*/  FFMA.FTZ R161, R161, UR10, -R152.reuse ;  /* 0x0000000aa1a17c23 */ /* 0x100fe20008010898 */
[--C-:B------:R-:W-:Y:S01]  /*99a0*/  FFMA.FTZ R163, R163, UR10, -R152.reuse ;  /* 0x0000000aa3a37c23 */ /* 0x100fe20008010898 */
[--C-:B------:R-:W-:Y:S01]  /*99b0*/  FFMA.FTZ R214, R179, UR10, -R152.reuse ;  /* 0x0000000ab3d67c23 */ /* 0x100fe20008010898 */
[----:B------:R1:W-:Y:S06]  /*99c0*/  BAR.ARV R7, 0x100 ;  /* 0x000400070000751d */ /* 0x0003ec0000002000 */
[----:B------:R3:W-:Y:S01]  /*99d0*/  @!P2 SYNCS.ARRIVE.TRANS64.RED.A1T0 RZ, [R153+URZ], RZ ;  /* 0x000000ff99ffa9a7 */ /* 0x0007e2000810043f */
[----:B------:R-:W1:Y:S01]  /*99e0*/  MUFU.EX2 R162, R162 ;  /* 0x000000a200a27308 */ /* 0x000e620000000800 */
[--C-:B------:R-:W-:Y:S01]  /*99f0*/  FFMA.FTZ R179, R180, UR10, -R152.reuse ;  /* 0x0000000ab4b37c23 */ /* 0x100fe20008010898 */
[--C-:B------:R-:W-:Y:S01]  /*9a00*/  FFMA.FTZ R180, R181, UR10, -R152.reuse ;  /* 0x0000000ab5b47c23 */ /* 0x100fe20008010898 */
[--C-:B------:R-:W-:Y:S01]  /*9a10*/  FFMA.FTZ R181, R182, UR10, -R152.reuse ;  /* 0x0000000ab6b57c23 */ /* 0x100fe20008010898 */
[--C-:B------:R-:W-:Y:S01]  /*9a20*/  FFMA.FTZ R182, R183, UR10, -R152.reuse ;  /* 0x0000000ab7b67c23 */ /* 0x100fe20008010898 */
[--C-:B------:R-:W-:Y:S01]  /*9a30*/  FFMA.FTZ R183, R184, UR10, -R152.reuse ;  /* 0x0000000ab8b77c23 */ /* 0x100fe20008010898 */
[----:B------:R-:W-:Y:S01]  /*9a40*/  FFMA.FTZ R184, R185, UR10, -R152 ;  /* 0x0000000ab9b87c23 */ /* 0x000fe20008010898 */
[----:B---3--:R-:W-:Y:S01]  /*9a50*/  FADD.FTZ R153, R193, R2 ;  /* 0x00000002c1997221 */ /* 0x008fe20000010000 */
[----:B------:R-:W3:Y:S01]  /*9a60*/  MUFU.EX2 R199, R199 ;  /* 0x000000c700c77308 */ /* 0x000ee20000000800 */
[--C-:B------:R-:W-:Y:S01]  /*9a70*/  FFMA.FTZ R185, R186, UR10, -R152.reuse ;  /* 0x0000000abab97c23 */ /* 0x100fe20008010898 */
[--C-:B------:R-:W-:Y:S01]  /*9a80*/  FFMA.FTZ R187, R187, UR10, -R152.reuse ;  /* 0x0000000abbbb7c23 */ /* 0x100fe20008010898 */
[----:B--2---:R-:W-:Y:S01]  /*9a90*/  FADD.FTZ R2, R12, R153 ;  /* 0x000000990c027221 */ /* 0x004fe20000010000 */
[--C-:B------:R-:W-:Y:S01]  /*9aa0*/  FFMA.FTZ R188, R188, UR10, -R152.reuse ;  /* 0x0000000abcbc7c23 */ /* 0x100fe20008010898 */
[----:B------:R-:W-:Y:S01]  /*9ab0*/  FFMA.FTZ R189, R189, UR10, -R152 ;  /* 0x0000000abdbd7c23 */ /* 0x000fe20008010898 */
[----:B------:R-:W-:Y:S01]  /*9ac0*/  F2FP.F16.F32.PACK_AB R152, R193, R8 ;  /* 0x00000008c198723e */ /* 0x000fe200000000ff */
[----:B0-----:R-:W-:Y:S01]  /*9ad0*/  FADD.FTZ R153, R195, R2 ;  /* 0x00000002c3997221 */ /* 0x001fe20000010000 */
[----:B------:R-:W0:Y:S01]  /*9ae0*/  MUFU.EX2 R164, R164 ;  /* 0x000000a400a47308 */ /* 0x000e220000000800 */
[-C--:B----4-:R-:W-:Y:S01]  /*9af0*/  FMUL.FTZ R26, R26, R9.reuse ;  /* 0x000000091a1a7220 */ /* 0x090fe20000410000 */
[-C--:B------:R-:W-:Y:S01]  /*9b00*/  FMUL.FTZ R27, R27, R9.reuse ;  /* 0x000000091b1b7220 */ /* 0x080fe20000410000 */
[----:B------:R-:W-:Y:S01]  /*9b10*/  FADD.FTZ R2, R14, R153 ;  /* 0x000000990e027221 */ /* 0x000fe20000010000 */
[-C--:B------:R-:W-:Y:S01]  /*9b20*/  FMUL.FTZ R30, R30, R9.reuse ;  /* 0x000000091e1e7220 */ /* 0x080fe20000410000 */
[-C--:B------:R-:W-:Y:S01]  /*9b30*/  FMUL.FTZ R31, R31, R9.reuse ;  /* 0x000000091f1f7220 */ /* 0x080fe20000410000 */
[-C--:B------:R-:W-:Y:S01]  /*9b40*/  FMUL.FTZ R34, R34, R9.reuse ;  /* 0x0000000922227220 */ /* 0x080fe20000410000 */
[----:B------:R-:W-:Y:S01]  /*9b50*/  FADD.FTZ R153, R197, R2 ;  /* 0x00000002c5997221 */ /* 0x000fe20000010000 */
[----:B------:R-:W2:Y:S01]  /*9b60*/  MUFU.EX2 R165, R165 ;  /* 0x000000a500a57308 */ /* 0x000ea20000000800 */
[-C--:B------:R-:W-:Y:S01]  /*9b70*/  FMUL.FTZ R35, R35, R9.reuse ;  /* 0x0000000923237220 */ /* 0x080fe20000410000 */
[-C--:B------:R-:W-:Y:S01]  /*9b80*/  FMUL.FTZ R38, R38, R9.reuse ;  /* 0x0000000926267220 */ /* 0x080fe20000410000 */
[----:B------:R-:W-:Y:S01]  /*9b90*/  FADD.FTZ R2, R20, R153 ;  /* 0x0000009914027221 */ /* 0x000fe20000010000 */
[-C--:B------:R-:W-:Y:S01]  /*9ba0*/  FMUL.FTZ R39, R39, R9.reuse ;  /* 0x0000000927277220 */ /* 0x080fe20000410000 */
[-C--:B------:R-:W-:Y:S01]  /*9bb0*/  FMUL.FTZ R42, R42, R9.reuse ;  /* 0x000000092a2a7220 */ /* 0x080fe20000410000 */
[-C--:B------:R-:W-:Y:S01]  /*9bc0*/  FMUL.FTZ R43, R43, R9.reuse ;  /* 0x000000092b2b7220 */ /* 0x080fe20000410000 */
[----:B------:R-:W-:Y:S01]  /*9bd0*/  FADD.FTZ R153, R155, R2 ;  /* 0x000000029b997221 */ /* 0x000fe20000010000 */
[----:B------:R-:W4:Y:S01]  /*9be0*/  MUFU.EX2 R166, R166 ;  /* 0x000000a600a67308 */ /* 0x000f220000000800 */
[-C--:B------:R-:W-:Y:S01]  /*9bf0*/  FMUL.FTZ R46, R46, R9.reuse ;  /* 0x000000092e2e7220 */ /* 0x080fe20000410000 */
[-C--:B------:R-:W-:Y:S01]  /*9c00*/  FMUL.FTZ R47, R47, R9.reuse ;  /* 0x000000092f2f7220 */ /* 0x080fe20000410000 */
[----:B------:R-:W-:Y:S01]  /*9c10*/  FADD.FTZ R2, R190, R153 ;  /* 0x00000099be027221 */ /* 0x000fe20000010000 */
[-C--:B------:R-:W-:Y:S01]  /*9c20*/  FMUL.FTZ R50, R50, R9.reuse ;  /* 0x0000000932327220 */ /* 0x080fe20000410000 */
[-C--:B------:R-:W-:Y:S01]  /*9c30*/  FMUL.FTZ R51, R51, R9.reuse ;  /* 0x0000000933337220 */ /* 0x080fe20000410000 */
[-C--:B------:R-:W-:Y:S01]  /*9c40*/  FMUL.FTZ R54, R54, R9.reuse ;  /* 0x0000000936367220 */ /* 0x080fe20000410000 */
[----:B-----5:R-:W-:Y:S01]  /*9c50*/  FADD.FTZ R153, R159, R2 ;  /* 0x000000029f997221 */ /* 0x020fe20000010000 */
[----:B------:R-:W5:Y:S01]  /*9c60*/  MUFU.EX2 R167, R167 ;  /* 0x000000a700a77308 */ /* 0x000f620000000800 */
[-C--:B------:R-:W-:Y:S01]  /*9c70*/  FMUL.FTZ R55, R55, R9.reuse ;  /* 0x0000000937377220 */ /* 0x080fe20000410000 */
[-C--:B------:R-:W-:Y:S01]  /*9c80*/  FMUL.FTZ R58, R58, R9.reuse ;  /* 0x000000093a3a7220 */ /* 0x080fe20000410000 */
[----:B-1----:R-:W-:Y:S01]  /*9c90*/  FADD.FTZ R2, R162, R153 ;  /* 0x00000099a2027221 */ /* 0x002fe20000010000 */
[-C--:B------:R-:W-:Y:S01]  /*9ca0*/  FMUL.FTZ R59, R59, R9.reuse ;  /* 0x000000093b3b7220 */ /* 0x080fe20000410000 */
[-C--:B------:R-:W-:Y:S01]  /*9cb0*/  FMUL.FTZ R62, R62, R9.reuse ;  /* 0x000000093e3e7220 */ /* 0x080fe20000410000 */
[-C--:B------:R-:W-:Y:S01]  /*9cc0*/  FMUL.FTZ R63, R63, R9.reuse ;  /* 0x000000093f3f7220 */ /* 0x080fe20000410000 */
[----:B---3--:R-:W-:Y:S01]  /*9cd0*/  FADD.FTZ R153, R199, R2 ;  /* 0x00000002c7997221 */ /* 0x008fe20000010000 */
[----:B------:R-:W1:Y:S01]  /*9ce0*/  MUFU.EX2 R168, R168 ;  /* 0x000000a800a87308 */ /* 0x000e620000000800 */
[-C--:B------:R-:W-:Y:S01]  /*9cf0*/  FMUL.FTZ R66, R66, R9.reuse ;  /* 0x0000000942427220 */ /* 0x080fe20000410000 */
[-C--:B------:R-:W-:Y:S01]  /*9d00*/  FMUL.FTZ R67, R67, R9.reuse ;  /* 0x0000000943437220 */ /* 0x080fe20000410000 */
[----:B0-----:R-:W-:Y:S01]  /*9d10*/  FADD.FTZ R2, R164, R153 ;  /* 0x00000099a4027221 */ /* 0x001fe20000010000 */
[-C--:B------:R-:W-:Y:S01]  /*9d20*/  FMUL.FTZ R70, R70, R9.reuse ;  /* 0x0000000946467220 */ /* 0x080fe20000410000 */
[-C--:B------:R-:W-:Y:S01]  /*9d30*/  FMUL.FTZ R71, R71, R9.reuse ;  /* 0x0000000947477220 */ /* 0x080fe20000410000 */
[-C--:B------:R-:W-:Y:S01]  /*9d40*/  FMUL.FTZ R74, R74, R9.reuse ;  /* 0x000000094a4a7220 */ /* 0x080fe20000410000 */
[----:B--2---:R-:W-:Y:S01]  /*9d50*/  FADD.FTZ R153, R165, R2 ;  /* 0x00000002a5997221 */ /* 0x004fe20000010000 */
[----:B------:R-:W0:Y:S01]  /*9d60*/  MUFU.EX2 R169, R169 ;  /* 0x000000a900a97308 */ /* 0x000e220000000800 */
[-C--:B------:R-:W-:Y:S01]  /*9d70*/  FMUL.FTZ R75, R75, R9.reuse ;  /* 0x000000094b4b7220 */ /* 0x080fe20000410000 */
[-C--:B------:R-:W-:Y:S01]  /*9d80*/  FMUL.FTZ R78, R78, R9.reuse ;  /* 0x000000094e4e7220 */ /* 0x080fe20000410000 */
[----:B----4-:R-:W-:Y:S01]  /*9d90*/  FADD.FTZ R2, R166, R153 ;  /* 0x00000099a6027221 */ /* 0x010fe20000010000 */
[-C--:B------:R-:W-:Y:S01]  /*9da0*/  FMUL.FTZ R79, R79, R9.reuse ;  /* 0x000000094f4f7220 */ /* 0x080fe20000410000 */
[-C--:B------:R-:W-:Y:S01]  /*9db0*/  FMUL.FTZ R82, R82, R9.reuse ;  /* 0x0000000952527220 */ /* 0x080fe20000410000 */
[-C--:B------:R-:W-:Y:S01]  /*9dc0*/  FMUL.FTZ R83, R83, R9.reuse ;  /* 0x0000000953537220 */ /* 0x080fe20000410000 */
[----:B-----5:R-:W-:Y:S01]  /*9dd0*/  FADD.FTZ R153, R167, R2 ;  /* 0x00000002a7997221 */ /* 0x020fe20000010000 */
[----:B------:R-:W2:Y:S01]  /*9de0*/  MUFU.EX2 R170, R170 ;  /* 0x000000aa00aa7308 */ /* 0x000ea20000000800 */
        /* <DEDUP_REMOVED lines=44> */
[----:B------:R-:W-:Y:S01]  /*a0b0*/  FMUL.FTZ R151, R151, R9 ;  /* 0x0000000997977220 */ /* 0x000fe20000410000 */
[----:B------:R-:W-:Y:S01]  /*a0c0*/  F2FP.F16.F32.PACK_AB R164, R165, R164 ;  /* 0x000000a4a5a4723e */ /* 0x000fe200000000ff */
[-C--:B------:R-:W-:Y:S01]  /*a0d0*/  FMUL.FTZ R116, R116, R191.reuse ;  /* 0x000000bf74747220 */ /* 0x080fe20000410000 */
[----:B------:R-:W2:Y:S01]  /*a0e0*/  MUFU.EX2 R174, R174 ;  /* 0x000000ae00ae7308 */ /* 0x000ea20000000800 */
[----:B-1----:R-:W-:Y:S01]  /*a0f0*/  FADD.FTZ R153, R173, R2 ;  /* 0x00000002ad997221 */ /* 0x002fe20000010000 */
[----:B------:R-:W-:Y:S01]  /*a100*/  F2FP.F16.F32.PACK_AB R158, R155, R20 ;  /* 0x000000149b9e723e */ /* 0x000fe200000000ff */
[-C--:B------:R-:W-:Y:S01]  /*a110*/  FMUL.FTZ R117, R117, R191.reuse ;  /* 0x000000bf75757220 */ /* 0x080fe20000410000 */
[----:B------:R-:W-:Y:S01]  /*a120*/  F2FP.F16.F32.PACK_AB R160, R159, R190 ;  /* 0x000000be9fa0723e */ /* 0x000fe200000000ff */
[-C--:B------:R-:W-:Y:S01]  /*a130*/  FMUL.FTZ R120, R120, R191.reuse ;  /* 0x000000bf78787220 */ /* 0x080fe20000410000 */
[----:B------:R-:W-:Y:S01]  /*a140*/  F2FP.F16.F32.PACK_AB R166, R167, R166 ;  /* 0x000000a6a7a6723e */ /* 0x000fe200000000ff */
[-C--:B------:R-:W-:Y:S01]  /*a150*/  FMUL.FTZ R121, R121, R191.reuse ;  /* 0x000000bf79797220 */ /* 0x080fe20000410000 */
[----:B------:R-:W1:Y:S01]  /*a160*/  MUFU.EX2 R13, R13 ;  /* 0x0000000d000d7308 */ /* 0x000e620000000800 */
[----:B0-----:R-:W-:Y:S01]  /*a170*/  FADD.FTZ R0, R11, R0 ;  /* 0x000000000b007221 */ /* 0x001fe20000010000 */
[----:B------:R-:W-:Y:S01]  /*a180*/  F2FP.F16.F32.PACK_AB R168, R169, R168 ;  /* 0x000000a8a9a8723e */ /* 0x000fe200000000ff */
[-C--:B------:R-:W-:Y:S01]  /*a190*/  FMUL.FTZ R124, R124, R191.reuse ;  /* 0x000000bf7c7c7220 */ /* 0x080fe20000410000 */
[----:B------:R-:W-:Y:S01]  /*a1a0*/  F2FP.F16.F32.PACK_AB R170, R171, R170 ;  /* 0x000000aaabaa723e */ /* 0x000fe200000000ff */
[-C--:B------:R-:W-:Y:S01]  /*a1b0*/  FMUL.FTZ R125, R125, R191.reuse ;  /* 0x000000bf7d7d7220 */ /* 0x080fe20000410000 */
[----:B------:R-:W-:Y:S01]  /*a1c0*/  F2FP.F16.F32.PACK_AB R172, R173, R172 ;  /* 0x000000acadac723e */ /* 0x000fe200000000ff */
        /* <DEDUP_REMOVED lines=15> */
[----:B------:R-:W-:Y:S01]  /*a2c0*/  FMUL.FTZ R149, R149, R191 ;  /* 0x000000bf95957220 */ /* 0x000fe20000410000 */
[----:B------:R-:W-:Y:S01]  /*a2d0*/  F2FP.F16.F32.PACK_AB R154, R195, R12 ;  /* 0x0000000cc39a723e */ /* 0x000fe200000000ff */
[----:B------:R-:W1:Y:S01]  /*a2e0*/  MUFU.EX2 R192, R192 ;  /* 0x000000c000c07308 */ /* 0x000e620000000800 */
[----:B0-----:R-:W-:Y:S01]  /*a2f0*/  FADD.FTZ R0, R176, R153 ;  /* 0x00000099b0007221 */ /* 0x001fe20000010000 */
[----:B------:R-:W-:-:S02]  /*a300*/  F2FP.F16.F32.PACK_AB R156, R197, R14 ;  /* 0x0000000ec59c723e */ /* 0x000fc400000000ff */
[----:B------:R-:W-:Y:S02]  /*a310*/  F2FP.F16.F32.PACK_AB R162, R199, R162 ;  /* 0x000000a2c7a2723e */ /* 0x000fe400000000ff */
[----:B------:R-:W-:Y:S02]  /*a320*/  F2FP.F16.F32.PACK_AB R155, R176, R13 ;  /* 0x0000000db09b723e */ /* 0x000fe400000000ff */
        /* <DEDUP_REMOVED lines=39> */
[----:B------:R-:W-:Y:S02]  /*a5a0*/  F2FP.F16.F32.PACK_AB R153, R11, R10 ;  /* 0x0000000a0b99723e */ /* 0x000fe400000000ff */
[----:B------:R-:W-:-:S04]  /*a5b0*/  F2FP.F16.F32.PACK_AB R171, R184, R183 ;  /* 0x000000b7b8ab723e */ /* 0x000fc800000000ff */
        /* <DEDUP_REMOVED lines=13> */
.L_x_2407:
[----:B------:R0:W1:Y:S01]  /*a690*/  SYNCS.PHASECHK.TRANS64.TRYWAIT P2, [UR26+0x22850], R3 ;  /* 0x02285003ff0075a7 */ /* 0x000062000804015a */
[----:B------:R-:W-:Y:S05]  /*a6a0*/  @!P0 BRA `(.L_x_2408) ;  /* 0x0000000000048947 */ /* 0x000fea0003800000 */
[----:B------:R-:W-:Y:S01]  /*a6b0*/  BPT.TRAP 0x1 ;  /* 0x000000040000795c */ /* 0x000fe20000300000 */
.L_x_2408:
[----:B-1----:R-:W-:Y:S05]  /*a6c0*/  @P2 BRA `(.L_x_2409) ;  /* 0x0000000000082947 */ /* 0x002fea0003800000 */
[----:B------:R-:W1:Y:S02]  /*a6d0*/  SYNCS.PHASECHK.TRANS64.TRYWAIT P2, [UR26+0x22850], R3 ;  /* 0x02285003ff0075a7 */ /* 0x000e64000804015a */
[----:B-1----:R-:W-:Y:S05]  /*a6e0*/  @!P2 BRA `(.L_x_2410) ;  /* 0x000000d400d0a947 */ /* 0x002fea0003800000 */
.L_x_2409:
        /* <DEDUP_REMOVED lines=48> */
.L_x_2402:
[----:B------:R-:W-:-:S13]  /*a9f0*/  ISETP.GE.AND P1, PT, R3, UR42, PT ;  /* 0x0000002a03007c0c */ /* 0x000fda000bf26270 */
[----:B------:R-:W-:Y:S05]  /*aa00*/  @!P1 BRA `(.L_x_2412) ;  /* 0x00000034003c9947 */ /* 0x000fea0003800000 */
[----:B------:R-:W-:Y:S01]  /*aa10*/  IMAD.MOV.U32 R9, RZ, RZ, R4 ;  /* 0x000000ffff097224 */ /* 0x000fe200078e0004 */
[----:B------:R-:W-:Y:S01]  /*aa20*/  ULDC UR24, c[0x0][0x9e4] ;  /* 0x0002790000187ab9 */ /* 0x000fe20000000800 */
[----:B0-----:R-:W-:Y:S01]  /*aa30*/  IMAD.MOV.U32 R8, RZ, RZ, R5 ;  /* 0x000000ffff087224 */ /* 0x001fe200078e0005 */
[----:B------:R-:W-:Y:S01]  /*aa40*/  ULDC UR25, c[0x0][0x9d8] ;  /* 0x0002760000197ab9 */ /* 0x000fe20000000800 */
[----:B------:R-:W-:Y:S01]  /*aa50*/  ULDC UR23, c[0x0][0x988] ;  /* 0x0002620000177ab9 */ /* 0x000fe20000000800 */
[----:B------:R-:W-:-:S05]  /*aa60*/  ULDC UR26, c[0x0][0x9e0] ;  /* 0x00027800001a7ab9 */ /* 0x000fca0000000800 */
.L_x_2429:
[----:B------:R-:W-:-:S04]  /*aa70*/  UIADD3 UR37, UR37, 0x1, URZ ;  /* 0x0000000125257890 */ /* 0x000fc8000fffe03f */
[----:B------:R-:W-:-:S04]  /*aa80*/  UISETP.NE.AND UP2, UPT, UR37, 0x2, UPT ;  /* 0x000000022500788c */ /* 0x000fc8000bf45270 */
[----:B------:R-:W-:Y:S02]  /*aa90*/  USEL UR6, URZ, 0x1, UP2 ;  /* 0x000000013f067887 */ /* 0x000fe40009000000 */
[----:B------:R-:W-:Y:S02]  /*aaa0*/  USEL UR37, UR37, URZ, UP2 ;  /* 0x0000003f25257287 */ /* 0x000fe40009000000 */
[----:B------:R-:W-:Y:S01]  /*aab0*/  ULOP3.LUT UR38, UR38, UR6, URZ, 0x3c, !UPT ;  /* 0x0000000626267292 */ /* 0x000fe2000f8e3c3f */
[----:B------:R-:W-:Y:S11]  /*aac0*/  @!P0 BRA `(.L_x_2413) ;  /* 0x0000000000048947 */ /* 0x000ff60003800000 */
[----:B------:R-:W-:Y:S01]  /*aad0*/  BPT.TRAP 0x1 ;  /* 0x000000040000795c */ /* 0x000fe20000300000 */
.L_x_2413:
        /* <DEDUP_REMOVED lines=9> */
.L_x_2414:
[----:B-1----:R-:W-:Y:S05]  /*ab70*/  @P1 BRA `(.L_x_2415) ;  /* 0x0000000000081947 */ /* 0x002fea0003800000 */
[----:B------:R-:W1:Y:S02]  /*ab80*/  SYNCS.PHASECHK.TRANS64.TRYWAIT P1, [UR27+0x22830], R6 ;  /* 0x02283006ff0075a7 */ /* 0x000e64000802015b */
[----:B-1----:R-:W-:Y:S05]  /*ab90*/  @!P1 BRA `(.L_x_2416) ;  /* 0x000000d000b89947 */ /* 0x002fea0003800000 */
.L_x_2415:
        /* <DEDUP_REMOVED lines=87> */
[----:B------:R-:W-:Y:S02]  /*b110*/  IADD3 R5, -R16, R5, R17 ;  /* 0x0000000510057210 */ /* 0x000fe40007ffe111 */
        /* <DEDUP_REMOVED lines=67> */
.L_x_2419:
[----:B------:R-:W-:-:S05]  /*b550*/  IMAD.U32 R213, RZ, RZ, UR24 ;  /* 0x00000018ffd57e24 */ /* 0x000fca000f8e00ff */
[----:B------:R-:W-:-:S13]  /*b560*/  ISETP.NE.AND P1, PT, R213, 0x1, PT ;  /* 0x00000001d500780c */ /* 0x000fda0003f25270 */
[----:B------:R-:W1:Y:S02]  /*b570*/  @P1 LDC.64 R4, c[0x0][0x9e8] ;  /* 0x00027a00ff041b82 */ /* 0x000e640000000a00 */
[----:B-1----:R-:W-:-:S05]  /*b580*/  @P1 IMAD.HI.U32 R4, R195, R4, RZ ;  /* 0x00000004c3041227 */ /* 0x002fca00078e00ff */
[----:B------:R-:W-:-:S07]  /*b590*/  @P1 SHF.R.U32.HI R195, RZ, R5, R4 ;  /* 0x00000005ffc31219 */ /* 0x000fce0000011604 */
.L_x_2420:
[----:B------:R-:W-:Y:S05]  /*b5a0*/  BSYNC B0 ;  /* 0x0000000000007941 */ /* 0x000fea0003800000 */
.L_x_2418:
[----:B------:R-:W-:-:S04]  /*b5b0*/  IMAD R4, R18, -0x2, R187 ;  /* 0xfffffffe12047824 */ /* 0x000fc800078e02bb */
[----:B------:R-:W-:-:S05]  /*b5c0*/  IMAD R4, R195, R213, R4 ;  /* 0x000000d5c3047224 */ /* 0x000fca00078e0204 */
[----:B------:R-:W-:Y:S02]  /*b5d0*/  VIADDMNMX R197, R4, R213, R197, PT ;  /* 0x000000d504c57246 */ /* 0x000fe400038001c5 */
[----:B------:R-:W-:-:S07]  /*b5e0*/  VIMNMX R196, R196, R4, !PT ;  /* 0x00000004c4c47248 */ /* 0x000fce0007fe0100 */
.L_x_2417:
[C---:B------:R-:W-:Y:S01]  /*b5f0*/  ISETP.GE.AND P1, PT, R187.reuse, 0x1, PT ;  /* 0x00000001bb00780c */ /* 0x040fe20003f26270 */
[----:B------:R-:W1:Y:S01]  /*b600*/  SHFL.IDX PT, R193, R193, 0x1, 0x1c1f ;  /* 0x003c1f00c1c17f89 */ /* 0x000e6200000e0000 */
[----:B------:R-:W-:Y:S02]  /*b610*/  ISETP.GE.AND P4, PT, R187, 0x9, PT ;  /* 0x00000009bb00780c */ /* 0x000fe40003f86270 */
[----:B------:R-:W-:Y:S02]  /*b620*/  ISETP.GT.AND P2, PT, R196, RZ, !P1 ;  /* 0x000000ffc400720c */ /* 0x000fe40004f44270 */
[----:B------:R-:W-:Y:S02]  /*b630*/  P2R R213, PR, RZ, 0x2 ;  /* 0x00000002ffd57803 */ /* 0x000fe40000000000 */
[----:B------:R-:W-:Y:S02]  /*b640*/  ISETP.LT.OR P2, PT, R197, 0x1, P2 ;  /* 0x00000001c500780c */ /* 0x000fe40001741670 */
[----:B------:R-:W-:-:S02]  /*b650*/  ISETP.GE.AND P1, PT, R187, 0x2, PT ;  /* 0x00000002bb00780c */ /* 0x000fc40003f26270 */
[----:B------:R-:W-:Y:S02]  /*b660*/  FSEL R195, R12, -INF , !P2 ;  /* 0xff8000000cc37808 */ /* 0x000fe40005000000 */
[C---:B------:R-:W-:Y:S02]  /*b670*/  ISETP.GT.AND P2, PT, R196.reuse, 0x8, !P4 ;  /* 0x00000008c400780c */ /* 0x040fe40006744270 */
[----:B------:R-:W-:Y:S02]  /*b680*/  P2R R12, PR, RZ, 0x10 ;  /* 0x00000010ff0c7803 */ /* 0x000fe40000000000 */
[----:B------:R-:W-:Y:S02]  /*b690*/  ISETP.LT.OR P2, PT, R197, 0x9, P2 ;  /* 0x00000009c500780c */ /* 0x000fe40001741670 */
[----:B------:R-:W-:Y:S02]  /*b6a0*/  ISETP.GT.AND P3, PT, R196, 0x1, !P1 ;  /* 0x00000001c400780c */ /* 0x000fe40004f64270 */
[----:B------:R-:W-:-:S02]  /*b6b0*/  ISETP.GE.AND P4, PT, R187, 0xa, PT ;  /* 0x0000000abb00780c */ /* 0x000fc40003f86270 */
[----:B0-----:R-:W-:Y:S01]  /*b6c0*/  FSEL R20, R20, -INF , !P2 ;  /* 0xff80000014147808 */ /* 0x001fe20005000000 */
[--C-:B-1----:R-:W-:Y:S01]  /*b6d0*/  IMAD.IADD R199, R199, 0x1, R193.reuse ;  /* 0x00000001c7c77824 */ /* 0x102fe200078e02c1 */
[----:B------:R-:W-:Y:S01]  /*b6e0*/  ISETP.LT.OR P3, PT, R197, 0x2, P3 ;  /* 0x00000002c500780c */ /* 0x000fe20001f61670 */
[----:B------:R-:W-:Y:S01]  /*b6f0*/  IMAD.IADD R198, R198, 0x1, R193 ;  /* 0x00000001c6c67824 */ /* 0x000fe200078e02c1 */
        /* <DEDUP_REMOVED lines=115> */
.L_x_2423:
[----:B------:R-:W-:-:S05]  /*be30*/  IMAD.U32 R196, RZ, RZ, UR24 ;  /* 0x00000018ffc47e24 */ /* 0x000fca000f8e00ff */
[----:B------:R-:W-:-:S13]  /*be40*/  ISETP.NE.AND P6, PT, R196, 0x1, PT ;  /* 0x00000001c400780c */ /* 0x000fda0003fc5270 */
[----:B------:R-:W0:Y:S02]  /*be50*/  @P6 LDC.64 R4, c[0x0][0x9e8] ;  /* 0x00027a00ff046b82 */ /* 0x000e240000000a00 */
[----:B0-----:R-:W-:-:S05]  /*be60*/  @P6 IMAD.HI.U32 R4, R193, R4, RZ ;  /* 0x00000004c1046227 */ /* 0x001fca00078e00ff */
[----:B------:R-:W-:-:S07]  /*be70*/  @P6 SHF.R.U32.HI R193, RZ, R5, R4 ;  /* 0x00000005ffc16219 */ /* 0x000fce0000011604 */
.L_x_2424:
[----:B------:R-:W-:Y:S05]  /*be80*/  BSYNC B0 ;  /* 0x0000000000007941 */ /* 0x000fea0003800000 */
.L_x_2422:
[----:B------:R-:W-:-:S04]  /*be90*/  IMAD R187, R18, -0x2, R187 ;  /* 0xfffffffe12bb7824 */ /* 0x000fc800078e02bb */
[----:B------:R-:W-:-:S05]  /*bea0*/  IMAD R193, R193, R196, R187 ;  /* 0x000000c4c1c17224 */ /* 0x000fca00078e02bb */
[----:B------:R-:W-:Y:S02]  /*beb0*/  VIADDMNMX R199, R193, R196, R199, PT ;  /* 0x000000c4c1c77246 */ /* 0x000fe400038001c7 */
[----:B------:R-:W-:-:S07]  /*bec0*/  VIMNMX R198, R198, R193, !PT ;  /* 0x000000c1c6c67248 */ /* 0x000fce0007fe0100 */
.L_x_2421:
[----:B------:R-:W-:Y:S01]  /*bed0*/  ISETP.GT.AND P1, PT, R198, 0x1, !P1 ;  /* 0x00000001c600780c */ /* 0x000fe20004f24270 */
[----:B------:R-:W-:Y:S01]  /*bee0*/  UMOV UR10, UR23 ;  /* 0x00000017000a7c82 */ /* 0x000fe20008000000 */
[----:B------:R-:W-:Y:S02]  /*bef0*/  ISETP.NE.AND P6, PT, R218, RZ, PT ;  /* 0x000000ffda00720c */ /* 0x000fe40003fc5270 */
        /* <DEDUP_REMOVED lines=57> */
[----:B------:R-:W-:Y:S01]  /*c290*/  ISETP.NE.AND P1, PT, R221, RZ, PT ;  /* 0x000000ffdd00720c */ /* 0x000fe20003f25270 */
[----:B------:R-:W0:Y:S01]  /*c2a0*/  SHFL.BFLY PT, R5, R4, 0x2, 0x1f ;  /* 0x0c401f0004057f89 */ /* 0x000e2200000e0000 */
[----:B------:R-:W-:-:S02]  /*c2b0*/  ISETP.NE.AND P6, PT, R229, RZ, PT ;  /* 0x000000ffe500720c */ /* 0x000fc40003fc5270 */
[C---:B------:R-:W-:Y:S02]  /*c2c0*/  ISETP.GT.AND P1, PT, R198.reuse, 0x28, !P1 ;  /* 0x00000028c600780c */ /* 0x040fe40004f24270 */
[----:B------:R-:W-:Y:S02]  /*c2d0*/  ISETP.GT.AND P2, PT, R198, 0x49, !P2 ;  /* 0x00000049c600780c */ /* 0x000fe40005744270 */
        /* <DEDUP_REMOVED lines=8> */
[----:B------:R-:W-:Y:S02]  /*c360*/  ISETP.GT.AND P4, PT, R198, 0x51, !P4 ;  /* 0x00000051c600780c */ /* 0x000fe40006784270 */
[----:B------:R-:W-:-:S02]  /*c370*/  FSEL R165, R165, -INF , !P1 ;  /* 0xff800000a5a57808 */ /* 0x000fc40004800000 */
[----:B------:R-:W-:Y:S02]  /*c380*/  ISETP.NE.AND P1, PT, R223, RZ, PT ;  /* 0x000000ffdf00720c */ /* 0x000fe40003f25270 */
[----:B0-----:R-:W-:Y:S02]  /*c390*/  FMNMX.FTZ R193, R4, R5, !PT ;  /* 0x0000000504c17209 */ /* 0x001fe40007810000 */
[C---:B------:R-:W-:Y:S02]  /*c3a0*/  ISETP.GT.AND P1, PT, R198.reuse, 0x30, !P1 ;  /* 0x00000030c600780c */ /* 0x040fe40004f24270 */
[C---:B------:R-:W-:Y:S01]  /*c3b0*/  ISETP.LT.OR P3, PT, R199.reuse, 0x51, P3 ;  /* 0x00000051c700780c */ /* 0x040fe20001f61670 */
[----:B------:R-:W0:Y:S01]  /*c3c0*/  SHFL.BFLY PT, R12, R193, 0x1, 0x1f ;  /* 0x0c201f00c10c7f89 */ /* 0x000e2200000e0000 */
[----:B------:R-:W-:Y:S02]  /*c3d0*/  ISETP.LT.OR P1, PT, R199, 0x31, P1 ;  /* 0x00000031c700780c */ /* 0x000fe40000f21670 */
[----:B------:R-:W-:-:S02]  /*c3e0*/  ISETP.GT.AND P5, PT, R198, 0x58, !P5 ;  /* 0x00000058c600780c */ /* 0x000fc40006fa4270 */
[----:B------:R-:W-:Y:S02]  /*c3f0*/  FSEL R168, R168, -INF , !P1 ;  /* 0xff800000a8a87808 */ /* 0x000fe40004800000 */
[----:B------:R-:W-:Y:S02]  /*c400*/  ISETP.NE.AND P1, PT, R224, RZ, PT ;  /* 0x000000ffe000720c */ /* 0x000fe40003f25270 */
[C---:B------:R-:W-:Y:S02]  /*c410*/  ISETP.LT.OR P4, PT, R199.reuse, 0x52, P4 ;  /* 0x00000052c700780c */ /* 0x040fe40002781670 */
[----:B------:R-:W-:Y:S02]  /*c420*/  ISETP.GT.AND P1, PT, R198, 0x31, !P1 ;  /* 0x00000031c600780c */ /* 0x000fe40004f24270 */
[----:B------:R-:W-:Y:S02]  /*c430*/  FSEL R184, R184, -INF , !P3 ;  /* 0xff800000b8b87808 */ /* 0x000fe40005800000 */
[----:B------:R-:W-:-:S02]  /*c440*/  ISETP.LT.OR P1, PT, R199, 0x32, P1 ;  /* 0x00000032c700780c */ /* 0x000fc40000f21670 */
[----:B------:R-:W-:Y:S02]  /*c450*/  ISETP.LT.OR P5, PT, R199, 0x59, P5 ;  /* 0x00000059c700780c */ /* 0x000fe40002fa1670 */
[----:B------:R-:W-:Y:S02]  /*c460*/  FSEL R169, R169, -INF , !P1 ;  /* 0xff800000a9a97808 */ /* 0x000fe40004800000 */
[----:B------:R-:W-:Y:S02]  /*c470*/  ISETP.NE.AND P1, PT, R225, RZ, PT ;  /* 0x000000ffe100720c */ /* 0x000fe40003f25270 */
[----:B------:R-:W-:Y:S02]  /*c480*/  FSEL R186, R186, -INF , !P4 ;  /* 0xff800000baba7808 */ /* 0x000fe40006000000 */
[----:B------:R-:W-:Y:S02]  /*c490*/  ISETP.GT.AND P1, PT, R198, 0x38, !P1 ;  /* 0x00000038c600780c */ /* 0x000fe40004f24270 */
[----:B0-----:R-:W-:-:S02]  /*c4a0*/  FMNMX.FTZ R5, R193, R12, !PT ;  /* 0x0000000cc1057209 */ /* 0x001fc40007810000 */
[----:B------:R-:W-:Y:S02]  /*c4b0*/  ISETP.LT.OR P1, PT, R199, 0x39, P1 ;  /* 0x00000039c700780c */ /* 0x000fe40000f21670 */
[----:B------:R-:W-:Y:S01]  /*c4c0*/  FSEL R189, R189, -INF , !P5 ;  /* 0xff800000bdbd7808 */ /* 0x000fe20006800000 */
[----:B------:R-:W-:Y:S01]  /*c4d0*/  FMUL.FTZ R12, R5, UR10 ;  /* 0x0000000a050c7c20 */ /* 0x000fe20008410000 */
        /* <DEDUP_REMOVED lines=17> */
[----:B------:R-:W-:Y:S02]  /*c5f0*/  ISETP.GT.AND P1, PT, R198, RZ, !P6 ;  /* 0x000000ffc600720c */ /* 0x000fe40007724270 */
[----:B------:R-:W-:Y:S02]  /*c600*/  ISETP.NE.AND P6, PT, R230, RZ, PT ;  /* 0x000000ffe600720c */ /* 0x000fe40003fc5270 */
[----:B------:R-:W-:Y:S02]  /*c610*/  ISETP.LT.OR P1, PT, R199, 0x1, P1 ;  /* 0x00000001c700780c */ /* 0x000fe40000f21670 */
[----:B------:R-:W-:Y:S02]  /*c620*/  ISETP.GT.AND P2, PT, R198, 0x59, !P6 ;  /* 0x00000059c600780c */ /* 0x000fe40007744270 */
[----:B------:R-:W-:-:S02]  /*c630*/  FSEL R10, R10, -INF , !P1 ;  /* 0xff8000000a0a7808 */ /* 0x000fc40004800000 */
[----:B------:R-:W-:Y:S02]  /*c640*/  FSETP.NEU.FTZ.AND P1, PT, R5, -INF , PT ;  /* 0xff8000000500780b */ /* 0x000fe40003f3d000 */
[----:B------:R-:W-:Y:S02]  /*c650*/  FMNMX.FTZ R4, R10, R9, !PT ;  /* 0x000000090a047209 */ /* 0x000fe40007810000 */
[----:B------:R-:W-:Y:S02]  /*c660*/  FSEL R12, R12, RZ, P1 ;  /* 0x000000ff0c0c7208 */ /* 0x000fe40000800000 */
[----:B------:R-:W-:-:S03]  /*c670*/  ISETP.LT.OR P2, PT, R199, 0x5a, P2 ;  /* 0x0000005ac700780c */ /* 0x000fc60001741670 */
[--C-:B------:R-:W-:Y:S01]  /*c680*/  FFMA.FTZ R196, R13, UR10, -R12.reuse ;  /* 0x0000000a0dc47c23 */ /* 0x100fe2000801080c */
[----:B------:R-:W-:Y:S01]  /*c690*/  FMNMX.FTZ R13, R11, R4, !PT ;  /* 0x000000040b0d7209 */ /* 0x000fe20007810000 */
[--C-:B------:R-:W-:Y:S01]  /*c6a0*/  FFMA.FTZ R214, R155, UR10, -R12.reuse ;  /* 0x0000000a9bd67c23 */ /* 0x100fe2000801080c */
[----:B------:R-:W-:Y:S01]  /*c6b0*/  FSEL R191, R191, -INF , !P2 ;  /* 0xff800000bfbf7808 */ /* 0x000fe20005000000 */
[--C-:B------:R-:W-:Y:S01]  /*c6c0*/  FFMA.FTZ R198, R185, UR10, -R12.reuse ;  /* 0x0000000ab9c67c23 */ /* 0x100fe2000801080c */
[----:B------:R-:W-:Y:S01]  /*c6d0*/  FMNMX.FTZ R4, R14, R13, !PT ;  /* 0x0000000d0e047209 */ /* 0x000fe20007810000 */
[--C-:B------:R-:W-:Y:S01]  /*c6e0*/  FFMA.FTZ R13, R20, UR10, -R12.reuse ;  /* 0x0000000a140d7c23 */ /* 0x100fe2000801080c */
[--C-:B------:R-:W-:Y:S01]  /*c6f0*/  FFMA.FTZ R20, R21, UR10, -R12.reuse ;  /* 0x0000000a15147c23 */ /* 0x100fe2000801080c */
[----:B------:R-:W-:Y:S01]  /*c700*/  FSEL R185, R5, RZ, P1 ;  /* 0x000000ff05b97208 */ /* 0x000fe20000800000 */
[--C-:B------:R-:W-:Y:S01]  /*c710*/  FFMA.FTZ R187, R195, UR10, -R12.reuse ;  /* 0x0000000ac3bb7c23 */ /* 0x100fe2000801080c */
[----:B------:R-:W-:Y:S01]  /*c720*/  FMNMX.FTZ R193, R15, R4, !PT ;  /* 0x000000040fc17209 */ /* 0x000fe20007810000 */
[----:B------:R-:W-:Y:S01]  /*c730*/  MUFU.EX2 R196, R196 ;  /* 0x000000c400c47308 */ /* 0x000fe20000000800 */
[----:B------:R-:W-:Y:S01]  /*c740*/  FFMA.FTZ R158, R158, UR10, -R12 ;  /* 0x0000000a9e9e7c23 */ /* 0x000fe2000801080c */
[----:B------:R-:W-:Y:S01]  /*c750*/  FADD.FTZ R8, -R185, R8 ;  /* 0x00000008b9087221 */ /* 0x000fe20000010100 */
[----:B------:R-:W-:Y:S01]  /*c760*/  FMNMX.FTZ R4, R152, R193, !PT ;  /* 0x000000c198047209 */ /* 0x000fe20007810000 */
[--C-:B------:R-:W-:Y:S01]  /*c770*/  FFMA.FTZ R180, R180, UR10, -R12.reuse ;  /* 0x0000000ab4b47c23 */ /* 0x100fe2000801080c */
[--C-:B------:R-:W-:Y:S01]  /*c780*/  FFMA.FTZ R192, R192, UR10, -R12.reuse ;  /* 0x0000000ac0c07c23 */ /* 0x100fe2000801080c */
[----:B------:R-:W-:Y:S01]  /*c790*/  FMUL.FTZ R8, R8, UR10 ;  /* 0x0000000a08087c20 */ /* 0x000fe20008410000 */
[----:B------:R-:W-:Y:S01]  /*c7a0*/  FMNMX.FTZ R21, R153, R4, !PT ;  /* 0x0000000499157209 */ /* 0x000fe20007810000 */
[----:B------:R-:W-:Y:S03]  /*c7b0*/  MUFU.EX2 R187, R187 ;  /* 0x000000bb00bb7308 */ /* 0x000fe60000000800 */
[----:B------:R-:W-:Y:S01]  /*c7c0*/  FMNMX.FTZ R4, R156, R21, !PT ;  /* 0x000000159c047209 */ /* 0x000fe20007810000 */
[--C-:B------:R-:W-:Y:S01]  /*c7d0*/  FFMA.FTZ R21, R154, UR10, -R12.reuse ;  /* 0x0000000a9a157c23 */ /* 0x100fe2000801080c */
[--C-:B------:R-:W-:Y:S01]  /*c7e0*/  FFMA.FTZ R154, R166, UR10, -R12.reuse ;  /* 0x0000000aa69a7c23 */ /* 0x100fe2000801080c */
[--C-:B------:R-:W-:Y:S01]  /*c7f0*/  FFMA.FTZ R166, R167, UR10, -R12.reuse ;  /* 0x0000000aa7a67c23 */ /* 0x100fe2000801080c */
[----:B------:R-:W-:Y:S01]  /*c800*/  FMNMX.FTZ R193, R157, R4, !PT ;  /* 0x000000049dc17209 */ /* 0x000fe20007810000 */
[----:B------:R-:W0:Y:S01]  /*c810*/  MUFU.EX2 R8, R8 ;  /* 0x0000000800087308 */ /* 0x000e220000000800 */
        /* <DEDUP_REMOVED lines=11> */
[----:B------:R-:W-:-:S03]  /*c8d0*/  FFMA.FTZ R188, R190, UR10, -R12 ;  /* 0x0000000abebc7c23 */ /* 0x000fc6000801080c */
[----:B------:R-:W-:Y:S01]  /*c8e0*/  FMNMX.FTZ R155, R165, R4, !PT ;  /* 0x00000004a59b7209 */ /* 0x000fe20007810000 */
[----:B------:R-:W1:Y:S01]  /*c8f0*/  MUFU.EX2 R20, R20 ;  /* 0x0000001400147308 */ /* 0x000e620000000800 */
[-C--:B0-----:R-:W-:Y:S01]  /*c900*/  FMUL.FTZ R24, R24, R8.reuse ;  /* 0x0000000818187220 */ /* 0x081fe20000410000 */
[-C--:B------:R-:W-:Y:S01]  /*c910*/  FMUL.FTZ R25, R25, R8.reuse ;  /* 0x0000000819197220 */ /* 0x080fe20000410000 */
[----:B------:R-:W-:Y:S01]  /*c920*/  FMNMX.FTZ R4, R168, R155, !PT ;  /* 0x0000009ba8047209 */ /* 0x000fe20007810000 */
[--C-:B------:R-:W-:Y:S01]  /*c930*/  FFMA.FTZ R155, R159, UR10, -R12.reuse ;  /* 0x0000000a9f9b7c23 */ /* 0x100fe2000801080c */
[-C--:B------:R-:W-:Y:S01]  /*c940*/  FMUL.FTZ R28, R28, R8.reuse ;  /* 0x000000081c1c7220 */ /* 0x080fe20000410000 */
[----:B------:R-:W-:Y:S01]  /*c950*/  FMUL.FTZ R29, R29, R8 ;  /* 0x000000081d1d7220 */ /* 0x000fe20000410000 */
[----:B------:R-:W-:Y:S01]  /*c960*/  FMNMX.FTZ R159, R169, R4, !PT ;  /* 0x00000004a99f7209 */ /* 0x000fe20007810000 */
[----:B------:R-:W0:Y:S01]  /*c970*/  MUFU.EX2 R21, R21 ;  /* 0x0000001500157308 */ /* 0x000e220000000800 */
[-C--:B------:R-:W-:Y:S01]  /*c980*/  FMUL.FTZ R32, R32, R8.reuse ;  /* 0x0000000820207220 */ /* 0x080fe20000410000 */
[----:B------:R-:W-:Y:S01]  /*c990*/  FMUL.FTZ R33, R33, R8 ;  /* 0x0000000821217220 */ /* 0x000fe20000410000 */
[----:B------:R-:W-:Y:S01]  /*c9a0*/  FMNMX.FTZ R4, R172, R159, !PT ;  /* 0x0000009fac047209 */ /* 0x000fe20007810000 */
[--C-:B------:R-:W-:Y:S01]  /*c9b0*/  FFMA.FTZ R159, R162, UR10, -R12.reuse ;  /* 0x0000000aa29f7c23 */ /* 0x100fe2000801080c */
[--C-:B------:R-:W-:Y:S01]  /*c9c0*/  FFMA.FTZ R162, R163, UR10, -R12.reuse ;  /* 0x0000000aa3a27c23 */ /* 0x100fe2000801080c */
[----:B------:R-:W-:Y:S01]  /*c9d0*/  FFMA.FTZ R12, R194, UR10, -R12 ;  /* 0x0000000ac20c7c23 */ /* 0x000fe2000801080c */
[----:B------:R-:W-:Y:S01]  /*c9e0*/  FMNMX.FTZ R193, R173, R4, !PT ;  /* 0x00000004adc17209 */ /* 0x000fe20007810000 */
[----:B------:R-:W2:Y:S01]  /*c9f0*/  MUFU.EX2 R214, R214 ;  /* 0x000000d600d67308 */ /* 0x000ea20000000800 */
[-C--:B------:R-:W-:Y:S01]  /*ca00*/  FMUL.FTZ R36, R36, R8.reuse ;  /* 0x0000000824247220 */ /* 0x080fe20000410000 */
[-C--:B------:R-:W-:Y:S01]  /*ca10*/  FMUL.FTZ R37, R37, R8.reuse ;  /* 0x0000000825257220 */ /* 0x080fe20000410000 */
[----:B------:R-:W-:Y:S01]  /*ca20*/  FMNMX.FTZ R193, R176, R193, !PT ;  /* 0x000000c1b0c17209 */ /* 0x000fe20007810000 */
[-C--:B------:R-:W-:Y:S01]  /*ca30*/  FMUL.FTZ R40, R40, R8.reuse ;  /* 0x0000000828287220 */ /* 0x080fe20000410000 */
[-C--:B------:R-:W-:Y:S01]  /*ca40*/  FMUL.FTZ R41, R41, R8.reuse ;  /* 0x0000000829297220 */ /* 0x080fe20000410000 */
[-C--:B------:R-:W-:Y:S01]  /*ca50*/  FMUL.FTZ R44, R44, R8.reuse ;  /* 0x000000082c2c7220 */ /* 0x080fe20000410000 */
[----:B------:R-:W-:Y:S01]  /*ca60*/  FMNMX.FTZ R4, R178, R193, !PT ;  /* 0x000000c1b2047209 */ /* 0x000fe20007810000 */
[----:B------:R-:W3:Y:S01]  /*ca70*/  MUFU.EX2 R158, R158 ;  /* 0x0000009e009e7308 */ /* 0x000ee20000000800 */
[-C--:B------:R-:W-:Y:S01]  /*ca80*/  FMUL.FTZ R45, R45, R8.reuse ;  /* 0x000000082d2d7220 */ /* 0x080fe20000410000 */
[----:B------:R-:W-:Y:S01]  /*ca90*/  FMUL.FTZ R48, R48, R8 ;  /* 0x0000000830307220 */ /* 0x000fe20000410000 */
[----:B------:R-:W-:Y:S01]  /*caa0*/  FMNMX.FTZ R163, R181, R4, !PT ;  /* 0x00000004b5a37209 */ /* 0x000fe20007810000 */
[-C--:B------:R-:W-:Y:S01]  /*cab0*/  FMUL.FTZ R49, R49, R8.reuse ;  /* 0x0000000831317220 */ /* 0x080fe20000410000 */
[-C--:B------:R-:W-:Y:S01]  /*cac0*/  FMUL.FTZ R52, R52, R8.reuse ;  /* 0x0000000834347220 */ /* 0x080fe20000410000 */
[-C--:B------:R-:W-:Y:S01]  /*cad0*/  FMUL.FTZ R53, R53, R8.reuse ;  /* 0x0000000835357220 */ /* 0x080fe20000410000 */
[----:B------:R-:W-:Y:S01]  /*cae0*/  FMNMX.FTZ R193, R182, R163, !PT ;  /* 0x000000a3b6c17209 */ /* 0x000fe20007810000 */
[----:B------:R-:W4:Y:S01]  /*caf0*/  MUFU.EX2 R155, R155 ;  /* 0x0000009b009b7308 */ /* 0x000f220000000800 */
[-C--:B------:R-:W-:Y:S01]  /*cb00*/  FMUL.FTZ R56, R56, R8.reuse ;  /* 0x0000000838387220 */ /* 0x080fe20000410000 */
[-C--:B------:R-:W-:Y:S01]  /*cb10*/  FMUL.FTZ R57, R57, R8.reuse ;  /* 0x0000000839397220 */ /* 0x080fe20000410000 */
[----:B------:R-:W-:Y:S01]  /*cb20*/  FMNMX.FTZ R193, R184, R193, !PT ;  /* 0x000000c1b8c17209 */ /* 0x000fe20007810000 */
[-C--:B------:R-:W-:Y:S01]  /*cb30*/  FMUL.FTZ R60, R60, R8.reuse ;  /* 0x000000083c3c7220 */ /* 0x080fe20000410000 */
[-C--:B------:R-:W-:Y:S01]  /*cb40*/  FMUL.FTZ R61, R61, R8.reuse ;  /* 0x000000083d3d7220 */ /* 0x080fe20000410000 */
[-C--:B------:R-:W-:Y:S01]  /*cb50*/  FMUL.FTZ R64, R64, R8.reuse ;  /* 0x0000000840407220 */ /* 0x080fe20000410000 */
[----:B------:R-:W-:Y:S01]  /*cb60*/  FMNMX.FTZ R4, R186, R193, !PT ;  /* 0x000000c1ba047209 */ /* 0x000fe20007810000 */
[----:B------:R-:W-:Y:S01]  /*cb70*/  MUFU.EX2 R159, R159 ;  /* 0x0000009f009f7308 */ /* 0x000fe20000000800 */
[-C--:B------:R-:W-:Y:S01]  /*cb80*/  FMUL.FTZ R65, R65, R8.reuse ;  /* 0x0000000841417220 */ /* 0x080fe20000410000 */
[----:B------:R-:W-:Y:S01]  /*cb90*/  FMUL.FTZ R68, R68, R8 ;  /* 0x0000000844447220 */ /* 0x000fe20000410000 */
[----:B------:R-:W-:Y:S01]  /*cba0*/  FMNMX.FTZ R4, R189, R4, !PT ;  /* 0x00000004bd047209 */ /* 0x000fe20007810000 */
[-C--:B------:R-:W-:Y:S01]  /*cbb0*/  FMUL.FTZ R69, R69, R8.reuse ;  /* 0x0000000845457220 */ /* 0x080fe20000410000 */
[-C--:B------:R-:W-:Y:S01]  /*cbc0*/  FMUL.FTZ R72, R72, R8.reuse ;  /* 0x0000000848487220 */ /* 0x080fe20000410000 */
[----:B------:R-:W-:Y:S01]  /*cbd0*/  FMUL.FTZ R73, R73, R8 ;  /* 0x0000000849497220 */ /* 0x000fe20000410000 */
[----:B------:R-:W-:Y:S01]  /*cbe0*/  FMNMX.FTZ R4, R191, R4, !PT ;  /* 0x00000004bf047209 */ /* 0x000fe20007810000 */
[----:B------:R-:W-:Y:S01]  /*cbf0*/  MUFU.EX2 R162, R162 ;  /* 0x000000a200a27308 */ /* 0x000fe20000000800 */
[-C--:B------:R-:W-:Y:S01]  /*cc00*/  FMUL.FTZ R76, R76, R8.reuse ;  /* 0x000000084c4c7220 */ /* 0x080fe20000410000 */
[-C--:B------:R-:W-:Y:S01]  /*cc10*/  FMUL.FTZ R77, R77, R8.reuse ;  /* 0x000000084d4d7220 */ /* 0x080fe20000410000 */
[-C--:B------:R-:W-:Y:S01]  /*cc20*/  FMUL.FTZ R80, R80, R8.reuse ;  /* 0x0000000850507220 */ /* 0x080fe20000410000 */
[----:B------:R-:W5:Y:S01]  /*cc30*/  SHFL.BFLY PT, R193, R4, 0x2, 0x1f ;  /* 0x0c401f0004c17f89 */ /* 0x000f6200000e0000 */
        /* <DEDUP_REMOVED lines=12> */
[----:B-1----:R-:W-:Y:S01]  /*cd00*/  F2FP.F16.F32.PACK_AB R154, R20, R13 ;  /* 0x0000000d149a723e */ /* 0x002fe200000000ff */
        /* <DEDUP_REMOVED lines=10> */
[----:B-----5:R-:W-:Y:S01]  /*cdb0*/  FMNMX.FTZ R193, R4, R193, !PT ;  /* 0x000000c104c17209 */ /* 0x020fe20007810000 */
[-C--:B------:R-:W-:Y:S01]  /*cdc0*/  FMUL.FTZ R120, R120, R8.reuse ;  /* 0x0000000878787220 */ /* 0x080fe20000410000 */
[-C--:B------:R-:W-:Y:S01]  /*cdd0*/  FMUL.FTZ R121, R121, R8.reuse ;  /* 0x0000000879797220 */ /* 0x080fe20000410000 */
[-C--:B------:R-:W-:Y:S01]  /*cde0*/  FMUL.FTZ R124, R124, R8.reuse ;  /* 0x000000087c7c7220 */ /* 0x080fe20000410000 */
[----:B------:R-:W1:Y:S01]  /*cdf0*/  MUFU.EX2 R170, R170 ;  /* 0x000000aa00aa7308 */ /* 0x000e620000000800 */
[----:B------:R-:W5:Y:S01]  /*ce00*/  SHFL.BFLY PT, R4, R193, 0x1, 0x1f ;  /* 0x0c201f00c1047f89 */ /* 0x000f6200000e0000 */
        /* <DEDUP_REMOVED lines=13> */
[----:B------:R-:W-:Y:S01]  /*cee0*/  FMUL.FTZ R149, R149, R8 ;  /* 0x0000000895957220 */ /* 0x000fe20000410000 */
[----:B------:R-:W-:Y:S08]  /*cef0*/  MUFU.EX2 R174, R174 ;  /* 0x000000ae00ae7308 */ /* 0x000ff00000000800 */
[----:B------:R-:W-:Y:S01]  /*cf00*/  MUFU.EX2 R175, R175 ;  /* 0x000000af00af7308 */ /* 0x000fe20000000800 */
[----:B-----5:R-:W-:-:S04]  /*cf10*/  FMNMX.FTZ R4, R193, R4, !PT ;  /* 0x00000004c1047209 */ /* 0x020fc80007810000 */
[C---:B------:R-:W-:Y:S01]  /*cf20*/  FSETP.NEU.FTZ.AND P1, PT, R4.reuse, -INF , PT ;  /* 0xff8000000400780b */ /* 0x040fe20003f3d000 */
[----:B------:R-:W-:Y:S02]  /*cf30*/  FMUL.FTZ R195, R4, UR10 ;  /* 0x0000000a04c37c20 */ /* 0x000fe40008410000 */
[----:B------:R-:W-:Y:S03]  /*cf40*/  MUFU.EX2 R180, R180 ;  /* 0x000000b400b47308 */ /* 0x000fe60000000800 */
[----:B------:R-:W-:-:S05]  /*cf50*/  FSEL R195, R195, RZ, P1 ;  /* 0x000000ffc3c37208 */ /* 0x000fca0000800000 */
[--C-:B------:R-:W-:Y:S01]  /*cf60*/  FFMA.FTZ R193, R10, UR10, -R195.reuse ;  /* 0x0000000a0ac17c23 */ /* 0x100fe200080108c3 */
[----:B------:R-:W-:Y:S01]  /*cf70*/  FFMA.FTZ R10, R11, UR10, -R195 ;  /* 0x0000000a0b0a7c23 */ /* 0x000fe200080108c3 */
[----:B------:R-:W-:Y:S01]  /*cf80*/  FFMA.FTZ R11, R8, R2, R187 ;  /* 0x00000002080b7223 */ /* 0x000fe200000100bb */
[--C-:B------:R-:W-:Y:S01]  /*cf90*/  FFMA.FTZ R190, R153, UR10, -R195.reuse ;  /* 0x0000000a99be7c23 */ /* 0x100fe200080108c3 */
[----:B------:R-:W-:Y:S01]  /*cfa0*/  MUFU.EX2 R179, R179 ;  /* 0x000000b300b37308 */ /* 0x000fe20000000800 */
[----:B------:R-:W-:Y:S01]  /*cfb0*/  FFMA.FTZ R194, R165, UR10, -R195 ;  /* 0x0000000aa5c27c23 */ /* 0x000fe200080108c3 */
[----:B------:R-:W-:Y:S01]  /*cfc0*/  FADD.FTZ R2, R196, R11 ;  /* 0x0000000bc4027221 */ /* 0x000fe20000010000 */
[--C-:B------:R-:W-:Y:S01]  /*cfd0*/  FFMA.FTZ R11, R14, UR10, -R195.reuse ;  /* 0x0000000a0e0b7c23 */ /* 0x100fe200080108c3 */
[--C-:B------:R-:W-:Y:S01]  /*cfe0*/  FFMA.FTZ R14, R15, UR10, -R195.reuse ;  /* 0x0000000a0f0e7c23 */ /* 0x100fe200080108c3 */
[--C-:B------:R-:W-:Y:S01]  /*cff0*/  FFMA.FTZ R160, R160, UR10, -R195.reuse ;  /* 0x0000000aa0a07c23 */ /* 0x100fe200080108c3 */
[----:B------:R-:W-:Y:S01]  /*d000*/  FADD.FTZ R197, R13, R2 ;  /* 0x000000020dc57221 */ /* 0x000fe20000010000 */
[--C-:B------:R-:W-:Y:S01]  /*d010*/  FFMA.FTZ R199, R164, UR10, -R195.reuse ;  /* 0x0000000aa4c77c23 */ /* 0x100fe200080108c3 */
[----:B------:R-:W-:Y:S01]  /*d020*/  MUFU.EX2 R198, R198 ;  /* 0x000000c600c67308 */ /* 0x000fe20000000800 */
[----:B------:R-:W-:Y:S01]  /*d030*/  FFMA.FTZ R169, R169, UR10, -R195 ;  /* 0x0000000aa9a97c23 */ /* 0x000fe200080108c3 */
[----:B------:R-:W-:Y:S01]  /*d040*/  FADD.FTZ R2, R20, R197 ;  /* 0x000000c514027221 */ /* 0x000fe20000010000 */
[--C-:B------:R-:W-:Y:S01]  /*d050*/  FFMA.FTZ R173, R173, UR10, -R195.reuse ;  /* 0x0000000aadad7c23 */ /* 0x100fe200080108c3 */
[--C-:B------:R-:W-:Y:S01]  /*d060*/  FFMA.FTZ R178, R178, UR10, -R195.reuse ;  /* 0x0000000ab2b27c23 */ /* 0x100fe200080108c3 */
[--C-:B------:R-:W-:Y:S01]  /*d070*/  FFMA.FTZ R181, R181, UR10, -R195.reuse ;  /* 0x0000000ab5b57c23 */ /* 0x100fe200080108c3 */
[----:B0-----:R-:W-:Y:S01]  /*d080*/  FADD.FTZ R15, R21, R2 ;  /* 0x00000002150f7221 */ /* 0x001fe20000010000 */
[--C-:B------:R-:W-:Y:S01]  /*d090*/  FFMA.FTZ R182, R182, UR10, -R195.reuse ;  /* 0x0000000ab6b67c23 */ /* 0x100fe200080108c3 */
[----:B------:R-:W-:Y:S01]  /*d0a0*/  MUFU.EX2 R183, R183 ;  /* 0x000000b700b77308 */ /* 0x000fe20000000800 */
[----:B------:R-:W-:Y:S01]  /*d0b0*/  FFMA.FTZ R184, R184, UR10, -R195 ;  /* 0x0000000ab8b87c23 */ /* 0x000fe200080108c3 */
[----:B--2---:R-:W-:Y:S01]  /*d0c0*/  FADD.FTZ R197, R214, R15 ;  /* 0x0000000fd6c57221 */ /* 0x004fe20000010000 */
[--C-:B------:R-:W-:Y:S01]  /*d0d0*/  FFMA.FTZ R15, R152, UR10, -R195.reuse ;  /* 0x0000000a980f7c23 */ /* 0x100fe200080108c3 */
[--C-:B------:R-:W-:Y:S01]  /*d0e0*/  FFMA.FTZ R186, R186, UR10, -R195.reuse ;  /* 0x0000000ababa7c23 */ /* 0x100fe200080108c3 */
[----:B------:R-:W-:Y:S01]  /*d0f0*/  FFMA.FTZ R189, R189, UR10, -R195 ;  /* 0x0000000abdbd7c23 */ /* 0x000fe200080108c3 */
[----:B---3--:R-:W-:Y:S01]  /*d100*/  FADD.FTZ R2, R158, R197 ;  /* 0x000000c59e027221 */ /* 0x008fe20000010000 */
[--C-:B------:R-:W-:Y:S01]  /*d110*/  FFMA.FTZ R197, R161, UR10, -R195.reuse ;  /* 0x0000000aa1c57c23 */ /* 0x100fe200080108c3 */
[----:B------:R-:W0:Y:S01]  /*d120*/  MUFU.EX2 R188, R188 ;  /* 0x000000bc00bc7308 */ /* 0x000e220000000800 */
[----:B------:R-:W-:Y:S01]  /*d130*/  FFMA.FTZ R191, R191, UR10, -R195 ;  /* 0x0000000abfbf7c23 */ /* 0x000fe200080108c3 */
[----:B----4-:R-:W-:Y:S01]  /*d140*/  FADD.FTZ R2, R155, R2 ;  /* 0x000000029b027221 */ /* 0x010fe20000010000 */
[----:B-1----:R-:W-:-:S02]  /*d150*/  F2FP.F16.F32.PACK_AB R164, R170, R167 ;  /* 0x000000a7aaa4723e */ /* 0x002fc400000000ff */
[----:B------:R-:W-:Y:S01]  /*d160*/  F2FP.F16.F32.PACK_AB R158, R155, R158 ;  /* 0x0000009e9b9e723e */ /* 0x000fe200000000ff */
[----:B------:R-:W-:Y:S01]  /*d170*/  FADD.FTZ R153, R159, R2 ;  /* 0x000000029f997221 */ /* 0x000fe20000010000 */
[----:B------:R-:W-:Y:S01]  /*d180*/  FSEL R2, R4, RZ, P1 ;  /* 0x000000ff04027208 */ /* 0x000fe20000800000 */
[----:B------:R1:W2:Y:S02]  /*d190*/  MUFU.EX2 R185, R192 ;  /* 0x000000c000b97308 */ /* 0x0002a40000000800 */
[----:B------:R-:W-:Y:S02]  /*d1a0*/  FADD.FTZ R152, R162, R153 ;  /* 0x00000099a2987221 */ /* 0x000fe40000010000 */
[----:B------:R-:W-:Y:S01]  /*d1b0*/  FADD.FTZ R2, -R2, R9 ;  /* 0x0000000902027221 */ /* 0x000fe20000010100 */
[--C-:B------:R-:W-:Y:S01]  /*d1c0*/  FFMA.FTZ R9, R157, UR10, -R195.reuse ;  /* 0x0000000a9d097c23 */ /* 0x100fe200080108c3 */
[----:B------:R-:W-:Y:S01]  /*d1d0*/  FADD.FTZ R153, R163, R152 ;  /* 0x00000098a3997221 */ /* 0x000fe20000010000 */
[--C-:B------:R-:W-:Y:S01]  /*d1e0*/  FFMA.FTZ R157, R172, UR10, -R195.reuse ;  /* 0x0000000aac9d7c23 */ /* 0x100fe200080108c3 */
[----:B------:R-:W-:Y:S01]  /*d1f0*/  MUFU.EX2 R12, R12 ;  /* 0x0000000c000c7308 */ /* 0x000fe20000000800 */
[----:B-1----:R-:W-:Y:S01]  /*d200*/  FFMA.FTZ R192, R156, UR10, -R195 ;  /* 0x0000000a9cc07c23 */ /* 0x002fe200080108c3 */
[----:B------:R-:W-:Y:S01]  /*d210*/  FADD.FTZ R152, R166, R153 ;  /* 0x00000099a6987221 */ /* 0x000fe20000010000 */
[----:B------:R-:W-:-:S02]  /*d220*/  F2FP.F16.F32.PACK_AB R156, R214, R21 ;  /* 0x00000015d69c723e */ /* 0x000fc400000000ff */
[----:B0-----:R-:W-:Y:S01]  /*d230*/  F2FP.F16.F32.PACK_AB R172, R188, R183 ;  /* 0x000000b7bcac723e */ /* 0x001fe200000000ff */
[----:B------:R-:W-:Y:S02]  /*d240*/  FADD.FTZ R153, R167, R152 ;  /* 0x00000098a7997221 */ /* 0x000fe40000010000 */
[----:B------:R-:W-:Y:S02]  /*d250*/  MUFU.EX2 R193, R193 ;  /* 0x000000c100c17308 */ /* 0x000fe40000000800 */
[----:B------:R-:W-:Y:S01]  /*d260*/  FADD.FTZ R152, R170, R153 ;  /* 0x00000099aa987221 */ /* 0x000fe20000010000 */
[----:B------:R-:W-:Y:S01]  /*d270*/  FFMA.FTZ R153, R168, UR10, -R195 ;  /* 0x0000000aa8997c23 */ /* 0x000fe200080108c3 */
[----:B------:R-:W-:Y:S02]  /*d280*/  F2FP.F16.F32.PACK_AB R168, R180, R175 ;  /* 0x000000afb4a8723e */ /* 0x000fe400000000ff */
[----:B------:R-:W-:Y:S02]  /*d290*/  FADD.FTZ R165, R171, R152 ;  /* 0x00000098aba57221 */ /* 0x000fe40000010000 */
[----:B------:R-:W-:Y:S02]  /*d2a0*/  MUFU.EX2 R10, R10 ;  /* 0x0000000a000a7308 */ /* 0x000fe40000000800 */
[----:B------:R-:W-:Y:S01]  /*d2b0*/  FADD.FTZ R152, R174, R165 ;  /* 0x000000a5ae987221 */ /* 0x000fe20000010000 */
[----:B------:R-:W-:-:S03]  /*d2c0*/  FFMA.FTZ R165, R176, UR10, -R195 ;  /* 0x0000000ab0a57c23 */ /* 0x000fc600080108c3 */
[----:B------:R-:W-:Y:S02]  /*d2d0*/  FADD.FTZ R213, R175, R152 ;  /* 0x00000098afd57221 */ /* 0x000fe40000010000 */
[----:B------:R-:W-:Y:S02]  /*d2e0*/  MUFU.EX2 R11, R11 ;  /* 0x0000000b000b7308 */ /* 0x000fe40000000800 */
[----:B------:R-:W-:Y:S01]  /*d2f0*/  FADD.FTZ R152, R180, R213 ;  /* 0x000000d5b4987221 */ /* 0x000fe20000010000 */
[----:B------:R-:W-:-:S03]  /*d300*/  FMUL.FTZ R180, R2, UR10 ;  /* 0x0000000a02b47c20 */ /* 0x000fc60008410000 */
[----:B------:R-:W-:Y:S01]  /*d310*/  FADD.FTZ R195, R179, R152 ;  /* 0x00000098b3c37221 */ /* 0x000fe20000010000 */
[----:B------:R-:W-:Y:S01]  /*d320*/  F2FP.F16.F32.PACK_AB R152, R196, R187 ;  /* 0x000000bbc498723e */ /* 0x000fe200000000ff */
[----:B------:R-:W0:Y:S02]  /*d330*/  MUFU.EX2 R14, R14 ;  /* 0x0000000e000e7308 */ /* 0x000e240000000800 */
[----:B------:R-:W-:-:S04]  /*d340*/  FADD.FTZ R20, R198, R195 ;  /* 0x000000c3c6147221 */ /* 0x000fc80000010000 */
[----:B------:R-:W-:Y:S02]  /*d350*/  FADD.FTZ R21, R183, R20 ;  /* 0x00000014b7157221 */ /* 0x000fe40000010000 */
[----:B------:R-:W1:Y:S02]  /*d360*/  MUFU.EX2 R180, R180 ;  /* 0x000000b400b47308 */ /* 0x000e640000000800 */
[----:B------:R-:W-:-:S04]  /*d370*/  FADD.FTZ R170, R188, R21 ;  /* 0x00000015bcaa7221 */ /* 0x000fc80000010000 */
[----:B--2---:R-:W-:Y:S01]  /*d380*/  FADD.FTZ R21, R185, R170 ;  /* 0x000000aab9157221 */ /* 0x004fe20000010000 */
[----:B------:R-:W-:Y:S01]  /*d390*/  F2FP.F16.F32.PACK_AB R170, R198, R179 ;  /* 0x000000b3c6aa723e */ /* 0x000fe200000000ff */
[----:B------:R-:W-:Y:S01]  /*d3a0*/  MUFU.EX2 R15, R15 ;  /* 0x0000000f000f7308 */ /* 0x000fe20000000800 */
[----:B0-----:R-:W-:Y:S01]  /*d3b0*/  F2FP.F16.F32.PACK_AB R155, R14, R11 ;  /* 0x0000000b0e9b723e */ /* 0x001fe200000000ff */
[----:B------:R-:W-:-:S06]  /*d3c0*/  FADD.FTZ R2, R12, R21 ;  /* 0x000000150c027221 */ /* 0x000fcc0000010000 */
[----:B------:R-:W-:Y:S01]  /*d3d0*/  MUFU.EX2 R190, R190 ;  /* 0x000000be00be7308 */ /* 0x000fe20000000800 */
[----:B-1----:R-:W-:Y:S01]  /*d3e0*/  FFMA.FTZ R21, R180, R0, R193 ;  /* 0x00000000b4157223 */ /* 0x002fe200000100c1 */
[-C--:B------:R-:W-:Y:S01]  /*d3f0*/  FMUL.FTZ R26, R26, R180.reuse ;  /* 0x000000b41a1a7220 */ /* 0x080fe20000410000 */
[-C--:B------:R-:W-:Y:S01]  /*d400*/  FMUL.FTZ R27, R27, R180.reuse ;  /* 0x000000b41b1b7220 */ /* 0x080fe20000410000 */
[-C--:B------:R-:W-:Y:S01]  /*d410*/  FMUL.FTZ R30, R30, R180.reuse ;  /* 0x000000b41e1e7220 */ /* 0x080fe20000410000 */
[----:B------:R-:W-:Y:S01]  /*d420*/  FADD.FTZ R0, R10, R21 ;  /* 0x000000150a007221 */ /* 0x000fe20000010000 */
[-C--:B------:R-:W-:Y:S01]  /*d430*/  FMUL.FTZ R31, R31, R180.reuse ;  /* 0x000000b41f1f7220 */ /* 0x080fe20000410000 */
[-C--:B------:R-:W-:Y:S01]  /*d440*/  FMUL.FTZ R34, R34, R180.reuse ;  /* 0x000000b422227220 */ /* 0x080fe20000410000 */
[----:B------:R-:W-:Y:S01]  /*d450*/  MUFU.EX2 R192, R192 ;  /* 0x000000c000c07308 */ /* 0x000fe20000000800 */
[----:B------:R-:W-:Y:S01]  /*d460*/  FADD.FTZ R21, R11, R0 ;  /* 0x000000000b157221 */ /* 0x000fe20000010000 */
[-C--:B------:R-:W-:Y:S01]  /*d470*/  FMUL.FTZ R35, R35, R180.reuse ;  /* 0x000000b423237220 */ /* 0x080fe20000410000 */
[-C--:B------:R-:W-:Y:S01]  /*d480*/  FMUL.FTZ R38, R38, R180.reuse ;  /* 0x000000b426267220 */ /* 0x080fe20000410000 */
[-C--:B------:R-:W-:Y:S01]  /*d490*/  FMUL.FTZ R39, R39, R180.reuse ;  /* 0x000000b427277220 */ /* 0x080fe20000410000 */
[----:B------:R-:W-:Y:S01]  /*d4a0*/  FADD.FTZ R188, R14, R21 ;  /* 0x000000150ebc7221 */ /* 0x000fe20000010000 */
        /* <DEDUP_REMOVED lines=10> */
[----:B------:R-:W1:Y:S01]  /*d550*/  MUFU.EX2 R9, R9 ;  /* 0x0000000900097308 */ /* 0x000e620000000800 */
[----:B0-----:R-:W-:Y:S01]  /*d560*/  F2FP.F16.F32.PACK_AB R160, R162, R159 ;  /* 0x0000009fa2a0723e */ /* 0x001fe200000000ff */
[-C--:B------:R-:W-:Y:S01]  /*d570*/  FMUL.FTZ R59, R59, R180.reuse ;  /* 0x000000b43b3b7220 */ /* 0x080fe20000410000 */
[----:B------:R-:W-:Y:S01]  /*d580*/  F2FP.F16.F32.PACK_AB R162, R166, R163 ;  /* 0x000000a3a6a2723e */ /* 0x000fe200000000ff */
[-C--:B------:R-:W-:Y:S01]  /*d590*/  FMUL.FTZ R62, R62, R180.reuse ;  /* 0x000000b43e3e7220 */ /* 0x080fe20000410000 */
[----:B------:R-:W-:Y:S01]  /*d5a0*/  F2FP.F16.F32.PACK_AB R166, R174, R171 ;  /* 0x000000abaea6723e */ /* 0x000fe200000000ff */
[-C--:B------:R-:W-:Y:S01]  /*d5b0*/  FMUL.FTZ R63, R63, R180.reuse ;  /* 0x000000b43f3f7220 */ /* 0x080fe20000410000 */
[----:B------:R-:W-:Y:S01]  /*d5c0*/  F2FP.F16.F32.PACK_AB R174, R12, R185 ;  /* 0x000000b90cae723e */ /* 0x000fe200000000ff */
[----:B------:R-:W0:Y:S01]  /*d5d0*/  MUFU.EX2 R176, R197 ;  /* 0x000000c500b07308 */ /* 0x000e220000000800 */
[-C--:B------:R-:W-:Y:S01]  /*d5e0*/  FMUL.FTZ R66, R66, R180.reuse ;  /* 0x000000b442427220 */ /* 0x080fe20000410000 */
[-C--:B------:R-:W-:Y:S01]  /*d5f0*/  FMUL.FTZ R67, R67, R180.reuse ;  /* 0x000000b443437220 */ /* 0x080fe20000410000 */
[-C--:B------:R-:W-:Y:S01]  /*d600*/  FMUL.FTZ R70, R70, R180.reuse ;  /* 0x000000b446467220 */ /* 0x080fe20000410000 */
[-C--:B------:R-:W-:Y:S01]  /*d610*/  FMUL.FTZ R71, R71, R180.reuse ;  /* 0x000000b447477220 */ /* 0x080fe20000410000 */
[-C--:B------:R-:W-:Y:S01]  /*d620*/  FMUL.FTZ R74, R74, R180.reuse ;  /* 0x000000b44a4a7220 */ /* 0x080fe20000410000 */
[-C--:B------:R-:W-:Y:S01]  /*d630*/  FMUL.FTZ R75, R75, R180.reuse ;  /* 0x000000b44b4b7220 */ /* 0x080fe20000410000 */
[----:B------:R-:W-:Y:S01]  /*d640*/  FMUL.FTZ R78, R78, R180 ;  /* 0x000000b44e4e7220 */ /* 0x000fe20000410000 */
[----:B------:R2:W-:Y:S01]  /*d650*/  MUFU.EX2 R12, R153 ;  /* 0x00000099000c7308 */ /* 0x0005e20000000800 */
[----:B-1----:R-:W-:Y:S01]  /*d660*/  F2FP.F16.F32.PACK_AB R159, R9, R192 ;  /* 0x000000c0099f723e */ /* 0x002fe200000000ff */
        /* <DEDUP_REMOVED lines=11> */
[----:B------:R-:W-:Y:S01]  /*d720*/  FADD.FTZ R153, R190, R153 ;  /* 0x00000099be997221 */ /* 0x000fe20000010000 */
[-C--:B------:R-:W-:Y:S01]  /*d730*/  FMUL.FTZ R98, R98, R180.reuse ;  /* 0x000000b462627220 */ /* 0x080fe20000410000 */
        /* <DEDUP_REMOVED lines=8> */
[-C--:B------:R-:W-:Y:S01]  /*d7c0*/  FMUL.FTZ R110, R110, R180.reuse ;  /* 0x000000b46e6e7220 */ /* 0x080fe20000410000 */
[----:B------:R-:W3:Y:S01]  /*d7d0*/  MUFU.EX2 R169, R169 ;  /* 0x000000a900a97308 */ /* 0x000ee20000000800 */
[----:B------:R-:W-:Y:S01]  /*d7e0*/  FADD.FTZ R153, R161, R188 ;  /* 0x000000bca1997221 */ /* 0x000fe20000010000 */
[----:B0-----:R-:W-:Y:S01]  /*d7f0*/  F2FP.F16.F32.PACK_AB R161, R176, R161 ;  /* 0x000000a1b0a1723e */ /* 0x001fe200000000ff */
[-C--:B------:R-:W-:Y:S01]  /*d800*/  FMUL.FTZ R111, R111, R180.reuse ;  /* 0x000000b46f6f7220 */ /* 0x080fe20000410000 */
[-C--:B------:R-:W-:Y:S01]  /*d810*/  FMUL.FTZ R114, R114, R180.reuse ;  /* 0x000000b472727220 */ /* 0x080fe20000410000 */
[----:B------:R-:W-:Y:S01]  /*d820*/  FADD.FTZ R188, R176, R153 ;  /* 0x00000099b0bc7221 */ /* 0x000fe20000010000 */
[-C--:B------:R-:W-:Y:S01]  /*d830*/  FMUL.FTZ R115, R115, R180.reuse ;  /* 0x000000b473737220 */ /* 0x080fe20000410000 */
[-C--:B------:R-:W-:Y:S01]  /*d840*/  FMUL.FTZ R118, R118, R180.reuse ;  /* 0x000000b476767220 */ /* 0x080fe20000410000 */
[----:B------:R0:W4:Y:S01]  /*d850*/  MUFU.EX2 R167, R157 ;  /* 0x0000009d00a77308 */ /* 0x0001220000000800 */
[----:B-1----:R-:W-:Y:S01]  /*d860*/  FADD.FTZ R153, R13, R188 ;  /* 0x000000bc0d997221 */ /* 0x002fe20000010000 */
[----:B--2---:R-:W-:Y:S01]  /*d870*/  F2FP.F16.F32.PACK_AB R163, R20, R13 ;  /* 0x0000000d14a3723e */ /* 0x004fe200000000ff */
[-C--:B------:R-:W-:Y:S01]  /*d880*/  FMUL.FTZ R119, R119, R180.reuse ;  /* 0x000000b477777220 */ /* 0x080fe20000410000 */
[-C--:B------:R-:W-:Y:S01]  /*d890*/  FMUL.FTZ R122, R122, R180.reuse ;  /* 0x000000b47a7a7220 */ /* 0x080fe20000410000 */
[----:B------:R-:W-:Y:S01]  /*d8a0*/  FADD.FTZ R153, R20, R153 ;  /* 0x0000009914997221 */ /* 0x000fe20000010000 */
[-C--:B------:R-:W-:Y:S01]  /*d8b0*/  FMUL.FTZ R123, R123, R180.reuse ;  /* 0x000000b47b7b7220 */ /* 0x080fe20000410000 */
[-C--:B------:R-:W-:Y:S01]  /*d8c0*/  FMUL.FTZ R126, R126, R180.reuse ;  /* 0x000000b47e7e7220 */ /* 0x080fe20000410000 */
[----:B------:R-:W1:Y:S01]  /*d8d0*/  MUFU.EX2 R0, R173 ;  /* 0x000000ad00007308 */ /* 0x000e620000000800 */
[----:B------:R-:W-:Y:S01]  /*d8e0*/  FADD.FTZ R188, R12, R153 ;  /* 0x000000990cbc7221 */ /* 0x000fe20000010000 */
[----:B0-----:R-:W-:Y:S01]  /*d8f0*/  F2FP.F16.F32.PACK_AB R157, R190, R15 ;  /* 0x0000000fbe9d723e */ /* 0x001fe200000000ff */
[-C--:B------:R-:W-:Y:S01]  /*d900*/  FMUL.FTZ R127, R127, R180.reuse ;  /* 0x000000b47f7f7220 */ /* 0x080fe20000410000 */
[-C--:B------:R-:W-:Y:S01]  /*d910*/  FMUL.FTZ R130, R130, R180.reuse ;  /* 0x000000b482827220 */ /* 0x080fe20000410000 */
[----:B---3--:R-:W-:Y:S01]  /*d920*/  FADD.FTZ R188, R169, R188 ;  /* 0x000000bca9bc7221 */ /* 0x008fe20000010000 */
[-C--:B------:R-:W-:Y:S01]  /*d930*/  FMUL.FTZ R131, R131, R180.reuse ;  /* 0x000000b483837220 */ /* 0x080fe20000410000 */
[-C--:B------:R-:W-:Y:S01]  /*d940*/  FMUL.FTZ R134, R134, R180.reuse ;  /* 0x000000b486867220 */ /* 0x080fe20000410000 */
[----:B------:R0:W2:Y:S01]  /*d950*/  MUFU.EX2 R21, R165 ;  /* 0x000000a500157308 */ /* 0x0000a20000000800 */
[----:B----4-:R-:W-:Y:S01]  /*d960*/  FADD.FTZ R153, R167, R188 ;  /* 0x000000bca7997221 */ /* 0x010fe20000010000 */
[-C--:B------:R-:W-:Y:S01]  /*d970*/  FMUL.FTZ R135, R135, R180.reuse ;  /* 0x000000b487877220 */ /* 0x080fe20000410000 */
[-C--:B------:R-:W-:Y:S01]  /*d980*/  FMUL.FTZ R138, R138, R180.reuse ;  /* 0x000000b48a8a7220 */ /* 0x080fe20000410000 */
[-C--:B------:R-:W-:Y:S01]  /*d990*/  FMUL.FTZ R139, R139, R180.reuse ;  /* 0x000000b48b8b7220 */ /* 0x080fe20000410000 */
[-C--:B------:R-:W-:Y:S01]  /*d9a0*/  FMUL.FTZ R142, R142, R180.reuse ;  /* 0x000000b48e8e7220 */ /* 0x080fe20000410000 */
[-C--:B------:R-:W-:Y:S01]  /*d9b0*/  FMUL.FTZ R143, R143, R180.reuse ;  /* 0x000000b48f8f7220 */ /* 0x080fe20000410000 */
[----:B------:R-:W-:Y:S01]  /*d9c0*/  FMUL.FTZ R146, R146, R180 ;  /* 0x000000b492927220 */ /* 0x000fe20000410000 */
[----:B------:R-:W3:Y:S01]  /*d9d0*/  MUFU.EX2 R178, R178 ;  /* 0x000000b200b27308 */ /* 0x000ee20000000800 */
[C---:B-1----:R-:W-:Y:S01]  /*d9e0*/  FADD.FTZ R188, R0.reuse, R153 ;  /* 0x0000009900bc7221 */ /* 0x042fe20000010000 */
[----:B0-----:R-:W-:Y:S01]  /*d9f0*/  F2FP.F16.F32.PACK_AB R165, R169, R12 ;  /* 0x0000000ca9a5723e */ /* 0x001fe200000000ff */
[-C--:B------:R-:W-:Y:S01]  /*da00*/  FMUL.FTZ R147, R147, R180.reuse ;  /* 0x000000b493937220 */ /* 0x080fe20000410000 */
[----:B------:R-:W-:Y:S01]  /*da10*/  F2FP.F16.F32.PACK_AB R167, R0, R167 ;  /* 0x000000a700a7723e */ /* 0x000fe200000000ff */
[-C--:B------:R-:W-:Y:S01]  /*da20*/  FMUL.FTZ R150, R150, R180.reuse ;  /* 0x000000b496967220 */ /* 0x080fe20000410000 */
[----:B------:R-:W-:-:S02]  /*da30*/  FMUL.FTZ R151, R151, R180 ;  /* 0x000000b497977220 */ /* 0x000fc40000410000 */
[----:B------:R-:W0:Y:S01]  /*da40*/  MUFU.EX2 R171, R181 ;  /* 0x000000b500ab7308 */ /* 0x000e220000000800 */
[----:B--2---:R-:W-:-:S07]  /*da50*/  FADD.FTZ R153, R21, R188 ;  /* 0x000000bc15997221 */ /* 0x004fce0000010000 */
[----:B------:R-:W1:Y:S01]  /*da60*/  MUFU.EX2 R182, R182 ;  /* 0x000000b600b67308 */ /* 0x000e620000000800 */
[----:B---3--:R-:W-:-:S07]  /*da70*/  F2FP.F16.F32.PACK_AB R169, R178, R21 ;  /* 0x00000015b2a9723e */ /* 0x008fce00000000ff */
[----:B------:R2:W3:Y:S08]  /*da80*/  MUFU.EX2 R173, R184 ;  /* 0x000000b800ad7308 */ /* 0x0004f00000000800 */
[----:B------:R-:W4:Y:S01]  /*da90*/  MUFU.EX2 R186, R186 ;  /* 0x000000ba00ba7308 */ /* 0x000f220000000800 */
[----:B--2---:R-:W-:-:S04]  /*daa0*/  FADD.FTZ R184, R178, R153 ;  /* 0x00000099b2b87221 */ /* 0x004fc80000010000 */
[----:B0-----:R-:W-:Y:S01]  /*dab0*/  FADD.FTZ R153, R171, R184 ;  /* 0x000000b8ab997221 */ /* 0x001fe20000010000 */
[C---:B-1----:R-:W-:Y:S02]  /*dac0*/  F2FP.F16.F32.PACK_AB R171, R182.reuse, R171 ;  /* 0x000000abb6ab723e */ /* 0x042fe400000000ff */
[----:B------:R-:W0:Y:S01]  /*dad0*/  MUFU.EX2 R175, R189 ;  /* 0x000000bd00af7308 */ /* 0x000e220000000800 */
[----:B------:R-:W-:Y:S01]  /*dae0*/  FADD.FTZ R188, R182, R153 ;  /* 0x00000099b6bc7221 */ /* 0x000fe20000010000 */
[----:B------:R-:W-:-:S03]  /*daf0*/  F2FP.F16.F32.PACK_AB R153, R10, R193 ;  /* 0x000000c10a99723e */ /* 0x000fc600000000ff */
[----:B---3--:R-:W-:-:S03]  /*db00*/  FADD.FTZ R11, R173, R188 ;  /* 0x000000bcad0b7221 */ /* 0x008fc60000010000 */
[----:B------:R-:W1:Y:S01]  /*db10*/  MUFU.EX2 R184, R191 ;  /* 0x000000bf00b87308 */ /* 0x000e620000000800 */
[C---:B----4-:R-:W-:Y:S01]  /*db20*/  FADD.FTZ R8, R186.reuse, R11 ;  /* 0x0000000bba087221 */ /* 0x050fe20000010000 */
[----:B------:R-:W-:-:S03]  /*db30*/  F2FP.F16.F32.PACK_AB R173, R186, R173 ;  /* 0x000000adbaad723e */ /* 0x000fc600000000ff */
[----:B0-----:R-:W-:-:S04]  /*db40*/  FADD.FTZ R9, R175, R8 ;  /* 0x00000008af097221 */ /* 0x001fc80000010000 */
[C---:B-1----:R-:W-:Y:S01]  /*db50*/  FADD.FTZ R0, R184.reuse, R9 ;  /* 0x00000009b8007221 */ /* 0x042fe20000010000 */
[----:B------:R-:W-:Y:S01]  /*db60*/  F2FP.F16.F32.PACK_AB R175, R184, R175 ;  /* 0x000000afb8af723e */ /* 0x000fe200000000ff */
[----:B------:R-:W-:Y:S06]  /*db70*/  @!P0 BRA `(.L_x_2425) ;  /* 0x0000000000048947 */ /* 0x000fec0003800000 */
[----:B------:R-:W-:Y:S01]  /*db80*/  BPT.TRAP 0x1 ;  /* 0x000000040000795c */ /* 0x000fe20000300000 */
.L_x_2425:
[----:B------:R0:W1:Y:S01]  /*db90*/  SYNCS.PHASECHK.TRANS64.TRYWAIT P1, [UR27+0x22850], R6 ;  /* 0x02285006ff0075a7 */ /* 0x000062000802015b */
[----:B------:R-:W-:Y:S05]  /*dba0*/  @!P0 BRA `(.L_x_2426) ;  /* 0x0000000000048947 */ /* 0x000fea0003800000 */
[----:B------:R-:W-:Y:S01]  /*dbb0*/  BPT.TRAP 0x1 ;  /* 0x000000040000795c */ /* 0x000fe20000300000 */
.L_x_2426:
[----:B-1----:R-:W-:Y:S05]  /*dbc0*/  @P1 BRA `(.L_x_2427) ;  /* 0x0000000000081947 */ /* 0x002fea0003800000 */
[----:B------:R-:W1:Y:S02]  /*dbd0*/  SYNCS.PHASECHK.TRANS64.TRYWAIT P1, [UR27+0x22850], R6 ;  /* 0x02285006ff0075a7 */ /* 0x000e64000802015b */
[----:B-1----:R-:W-:Y:S05]  /*dbe0*/  @!P1 BRA `(.L_x_2428) ;  /* 0x000000a000bc9947 */ /* 0x002fea0003800000 */
.L_x_2427:
        /* <DEDUP_REMOVED lines=49> */
.L_x_2412:
[----:B------:R-:W1:Y:S01]  /*df00*/  SHFL.BFLY PT, R3, R2, 0x2, 0x1f ;  /* 0x0c401f0002037f89 */ /* 0x000e6200000e0000 */
[----:B0-----:R-:W-:Y:S01]  /*df10*/  IMAD.MOV.U32 R8, RZ, RZ, RZ ;  /* 0x000000ffff087224 */ /* 0x001fe200078e00ff */
[----:B------:R-:W-:Y:S01]  /*df20*/  UIADD3 UR37, UR37, 0x1, URZ ;  /* 0x0000000125257890 */ /* 0x000fe2000fffe03f */
[----:B------:R-:W-:Y:S01]  /*df30*/  IMAD.U32 R14, RZ, RZ, UR10 ;  /* 0x0000000aff0e7e24 */ /* 0x000fe2000f8e00ff */
[----:B------:R-:W0:Y:S01]  /*df40*/  SHFL.BFLY PT, R9, R0, 0x2, 0x1f ;  /* 0x0c401f0000097f89 */ /* 0x000e2200000e0000 */
[----:B------:R2:W-:Y:S06]  /*df50*/  BAR.ARV R7, 0x100 ;  /* 0x000400070000751d */ /* 0x0005ec0000002000 */
[----:B------:R-:W-:-:S02]  /*df60*/  UISETP.NE.AND UP0, UPT, UR37, 0x2, UPT ;  /* 0x000000022500788c */ /* 0x000fc4000bf05270 */
[----:B------:R-:W-:Y:S06]  /*df70*/  BAR.ARV 0x8, 0x180 ;  /* 0x0206000000007b1d */ /* 0x000fec0000002000 */
[----:B------:R-:W-:Y:S01]  /*df80*/  USEL UR4, URZ, 0x1, UP0 ;  /* 0x000000013f047887 */ /* 0x000fe20008000000 */
[----:B------:R-:W-:Y:S01]  /*df90*/  PLOP3.LUT P0, PT, PT, PT, PT, 0x8, 0x0 ;  /* 0x000000000000781c */ /* 0x000fe20003f0e170 */
[----:B-1----:R-:W-:Y:S01]  /*dfa0*/  FADD.FTZ R3, R3, R2 ;  /* 0x0000000203037221 */ /* 0x002fe20000010000 */
[----:B------:R-:W-:Y:S01]  /*dfb0*/  IMAD.MOV.U32 R2, RZ, RZ, -0x800000 ;  /* 0xff800000ff027424 */ /* 0x000fe200078e00ff */
[----:B------:R-:W-:Y:S01]  /*dfc0*/  UIADD3 UR39, UR39, 0x1, URZ ;  /* 0x0000000127277890 */ /* 0x000fe2000fffe03f */
[----:B0-----:R-:W-:-:S02]  /*dfd0*/  FADD.FTZ R9, R9, R0 ;  /* 0x0000000009097221 */ /* 0x001fc40000010000 */
[----:B------:R-:W0:Y:S01]  /*dfe0*/  SHFL.BFLY PT, R6, R3, 0x1, 0x1f ;  /* 0x0c201f0003067f89 */ /* 0x000e2200000e0000 */
[----:B------:R-:W-:Y:S01]  /*dff0*/  IMAD.MOV.U32 R0, RZ, RZ, RZ ;  /* 0x000000ffff007224 */ /* 0x000fe200078e00ff */
[----:B------:R-:W-:Y:S02]  /*e000*/  USEL UR37, UR37, URZ, UP0 ;  /* 0x0000003f25257287 */ /* 0x000fe40008000000 */
[----:B------:R-:W-:Y:S01]  /*e010*/  ULOP3.LUT UR38, UR38, UR4, URZ, 0x3c, !UPT ;  /* 0x0000000426267292 */ /* 0x000fe2000f8e3c3f */
[----:B0-----:R-:W-:Y:S01]  /*e020*/  FADD.FTZ R12, R3, R6 ;  /* 0x00000006030c7221 */ /* 0x001fe20000010000 */
[----:B------:R-:W-:Y:S01]  /*e030*/  IMAD.MOV.U32 R3, RZ, RZ, -0x800000 ;  /* 0xff800000ff037424 */ /* 0x000fe200078e00ff */
[----:B------:R-:W0:Y:S03]  /*e040*/  SHFL.BFLY PT, R6, R9, 0x1, 0x1f ;  /* 0x0c201f0009067f89 */ /* 0x000e2600000e0000 */
[----:B------:R-:W-:-:S13]  /*e050*/  FSETP.NE.FTZ.AND P1, PT, R12, RZ, PT ;  /* 0x000000ff0c00720b */ /* 0x000fda0003f35000 */
[----:B------:R-:W1:Y:S01]  /*e060*/  @P1 MUFU.RCP R8, R12 ;  /* 0x0000000c00081308 */ /* 0x000e620000001000 */
[----:B0-----:R-:W-:-:S07]  /*e070*/  FADD.FTZ R11, R9, R6 ;  /* 0x00000006090b7221 */ /* 0x001fce0000010000 */
[----:B--2---:R-:W0:Y:S01]  /*e080*/  @P1 MUFU.LG2 R7, R12 ;  /* 0x0000000c00071308 */ /* 0x004e220000000c00 */
[----:B------:R-:W-:Y:S01]  /*e090*/  IMAD.U32 R6, RZ, RZ, UR10 ;  /* 0x0000000aff067e24 */ /* 0x000fe2000f8e00ff */
[----:B------:R-:W-:-:S03]  /*e0a0*/  FSETP.NE.FTZ.AND P2, PT, R11, RZ, PT ;  /* 0x000000ff0b00720b */ /* 0x000fc60003f55000 */
[----:B------:R-:W-:Y:S01]  /*e0b0*/  @P1 FMUL.FTZ R6, R6, 0.69314718246459960938 ;  /* 0x3f31721806061820 */ /* 0x000fe20000410000 */
        /* <DEDUP_REMOVED lines=9> */
[----:B------:R-:W-:Y:S01]  /*e150*/  @P2 MUFU.RCP R0, R11 ;  /* 0x0000000b00002308 */ /* 0x000fe20000001000 */
[-C--:B------:R-:W-:Y:S01]  /*e160*/  FMUL.FTZ R41, R41, R8.reuse ;  /* 0x0000000829297220 */ /* 0x080fe20000410000 */
[-C--:B------:R-:W-:Y:S01]  /*e170*/  FMUL.FTZ R44, R44, R8.reuse ;  /* 0x000000082c2c7220 */ /* 0x080fe20000410000 */
[-C--:B------:R-:W-:Y:S01]  /*e180*/  FMUL.FTZ R45, R45, R8.reuse ;  /* 0x000000082d2d7220 */ /* 0x080fe20000410000 */
[-C--:B------:R-:W-:Y:S01]  /*e190*/  FMUL.FTZ R48, R48, R8.reuse ;  /* 0x0000000830307220 */ /* 0x080fe20000410000 */
[-C--:B------:R-:W-:Y:S01]  /*e1a0*/  FMUL.FTZ R49, R49, R8.reuse ;  /* 0x0000000831317220 */ /* 0x080fe20000410000 */
[-C--:B------:R-:W-:Y:S01]  /*e1b0*/  FMUL.FTZ R52, R52, R8.reuse ;  /* 0x0000000834347220 */ /* 0x080fe20000410000 */
[-C--:B------:R-:W-:Y:S01]  /*e1c0*/  FMUL.FTZ R53, R53, R8.reuse ;  /* 0x0000000835357220 */ /* 0x080fe20000410000 */
[----:B------:R-:W1:Y:S01]  /*e1d0*/  @P2 MUFU.LG2 R11, R11 ;  /* 0x0000000b000b2308 */ /* 0x000e620000000c00 */
        /* <DEDUP_REMOVED lines=48> */
[----:B------:R-:W-:Y:S01]  /*e4e0*/  @P2 FMUL.FTZ R14, R14, 0.69314718246459960938 ;  /* 0x3f3172180e0e2820 */ /* 0x000fe20000410000 */
[----:B0-----:R-:W-:Y:S01]  /*e4f0*/  @P1 FMUL.FTZ R7, R7, 0.69314718246459960938 ;  /* 0x3f31721807071820 */ /* 0x001fe20000410000 */
        /* <DEDUP_REMOVED lines=67> */
.L_x_2359:
[----:B------:R-:W0:Y:S01]  /*e930*/  S2R R4, SR_CgaCtaId ;  /* 0x0000000000047919 */ /* 0x000e220000008800 */
[----:B------:R-:W-:Y:S01]  /*e940*/  MOV R151, 0x400 ;  /* 0x0000040000977802 */ /* 0x000fe20000000f00 */
[----:B------:R-:W-:Y:S01]  /*e950*/  BSSY B0, `(.L_x_2430) ;  /* 0x00002d5000007945 */ /* 0x000fe20003800000 */
[----:B------:R-:W-:Y:S02]  /*e960*/  BAR.SYNC.DEFER_BLOCKING 0x5, 0x180 ;  /* 0x0146000000007b1d */ /* 0x000fe40000010000 */
[----:B0-----:R-:W-:-:S05]  /*e970*/  LEA R151, R4, R151, 0x18 ;  /* 0x0000009704977211 */ /* 0x001fca00078ec0ff */
[----:B------:R-:W0:Y:S02]  /*e980*/  LDS.128 R4, [R151+0x228d0] ;  /* 0x0228d00097047984 */ /* 0x000e240000000c00 */
[----:B0-----:R-:W-:Y:S02]  /*e990*/  R2UR UR5, R5 ;  /* 0x00000000050572ca */ /* 0x001fe400000e0000 */
[----:B------:R-:W-:Y:S02]  /*e9a0*/  R2UR UR7, R6 ;  /* 0x00000000060772ca */ /* 0x000fe400000e0000 */
        /* <DEDUP_REMOVED lines=8> */
[----:B------:R-:W-:Y:S02]  /*ea30*/  F2FP.F16.F32.PACK_AB R26, R29, R28 ;  /* 0x0000001c1d1a723e */ /* 0x000fe400000000ff */
[----:B------:R-:W-:Y:S01]  /*ea40*/  F2FP.F16.F32.PACK_AB R27, R10, R27 ;  /* 0x0000001b0a1b723e */ /* 0x000fe200000000ff */
[----:B------:R-:W-:Y:S01]  /*ea50*/  UISETP.NE.AND.EX UP0, UPT, UR9, URZ, UPT, UP0 ;  /* 0x0000003f0900728c */ /* 0x000fe2000bf05300 */
[----:B------:R-:W-:Y:S02]  /*ea60*/  F2FP.F16.F32.PACK_AB R32, R33, R32 ;  /* 0x000000202120723e */ /* 0x000fe400000000ff */
[----:B------:R-:W-:Y:S01]  /*ea70*/  F2FP.F16.F32.PACK_AB R33, R161, R34 ;  /* 0x00000022a121723e */ /* 0x000fe200000000ff */
[----:B------:R-:W-:Y:S01]  /*ea80*/  ULDC.64 UR8, c[0x0][0xc00] ;  /* 0x0003000000087ab9 */ /* 0x000fe20000000a00 */
[----:B------:R-:W-:Y:S01]  /*ea90*/  F2FP.F16.F32.PACK_AB R40, R41, R40 ;  /* 0x000000282928723e */ /* 0x000fe200000000ff */
[----:B------:R-:W-:Y:S01]  /*eaa0*/  UIMAD.WIDE UR8, UR44, 0x4, UR8 ;  /* 0x000000042c0878a5 */ /* 0x000fe2000f8e0208 */
        /* <DEDUP_REMOVED lines=9> */
[----:B------:R-:W-:Y:S02]  /*eb40*/  MOV R4, R151 ;  /* 0x0000009700047202 */ /* 0x000fe40000000f00 */
[----:B0-----:R-:W-:Y:S02]  /*eb50*/  MOV R5, R6 ;  /* 0x0000000600057202 */ /* 0x001fe40000000f00 */
[----:B------:R-:W-:Y:S02]  /*eb60*/  F2FP.F16.F32.PACK_AB R51, R156, R51 ;  /* 0x000000339c33723e */ /* 0x000fe400000000ff */
[----:B------:R-:W-:Y:S01]  /*eb70*/  F2FP.F16.F32.PACK_AB R57, R155, R58 ;  /* 0x0000003a9b39723e */ /* 0x000fe200000000ff */
[----:B------:R-:W-:Y:S01]  /*eb80*/  IMAD.WIDE R106, R207, 0x2, R4 ;  /* 0x00000002cf6a7825 */ /* 0x000fe200078e0204 */
[----:B------:R-:W-:-:S02]  /*eb90*/  F2FP.F16.F32.PACK_AB R64, R65, R64 ;  /* 0x000000404140723e */ /* 0x000fc400000000ff */
[----:B------:R-:W-:Y:S02]  /*eba0*/  F2FP.F16.F32.PACK_AB R58, R61, R60 ;  /* 0x0000003c3d3a723e */ /* 0x000fe400000000ff */
[C---:B------:R-:W-:Y:S02]  /*ebb0*/  IADD3 R171, P1, R106.reuse, 0x20, RZ ;  /* 0x000000206aab7810 */ /* 0x040fe40007f3e0ff */
[C---:B------:R-:W-:Y:S02]  /*ebc0*/  IADD3 R173, P0, R106.reuse, 0x40, RZ ;  /* 0x000000406aad7810 */ /* 0x040fe40007f1e0ff */
[C---:B------:R-:W-:Y:S01]  /*ebd0*/  IADD3 R179, P6, R106.reuse, 0x4020, RZ ;  /* 0x000040206ab37810 */ /* 0x040fe20007fde0ff */
[--C-:B------:R-:W-:Y:S01]  /*ebe0*/  IMAD.X R13, RZ, RZ, R107.reuse, P1 ;  /* 0x000000ffff0d7224 */ /* 0x100fe200008e066b */
[C---:B------:R-:W-:Y:S01]  /*ebf0*/  IADD3 R185, P1, R106.reuse, 0x8000, RZ ;  /* 0x000080006ab97810 */ /* 0x040fe20007f3e0ff */
[--C-:B------:R-:W-:Y:S01]  /*ec00*/  IMAD.X R15, RZ, RZ, R107.reuse, P0 ;  /* 0x000000ffff0f7224 */ /* 0x100fe200000e066b */
        /* <DEDUP_REMOVED lines=11> */
[----:B------:R-:W-:Y:S01]  /*ecc0*/  LOP3.LUT R12, R171, 0x380, RZ, 0xc0, !PT ;  /* 0x00000380ab0c7812 */ /* 0x000fe200078ec0ff */
[--C-:B------:R-:W-:Y:S01]  /*ecd0*/  IMAD.X R39, RZ, RZ, R107.reuse, P5 ;  /* 0x000000ffff277224 */ /* 0x100fe200028e066b */
[----:B------:R-:W-:Y:S01]  /*ece0*/  LOP3.LUT R14, R173, 0x380, RZ, 0xc0, !PT ;  /* 0x00000380ad0e7812 */ /* 0x000fe200078ec0ff */
[----:B------:R-:W-:Y:S01]  /*ecf0*/  IMAD.X R47, RZ, RZ, R107, P2 ;  /* 0x000000ffff2f7224 */ /* 0x000fe200010e066b */
[----:B------:R-:W-:Y:S02]  /*ed00*/  LOP3.LUT R16, R175, 0x380, RZ, 0xc0, !PT ;  /* 0x00000380af107812 */ /* 0x000fe400078ec0ff */
[----:B------:R-:W-:-:S02]  /*ed10*/  IADD3 R193, P6, R106, 0xc000, RZ ;  /* 0x0000c0006ac17810 */ /* 0x000fc40007fde0ff */
[----:B------:R-:W-:Y:S02]  /*ed20*/  SHF.R.U64 R7, R7, 0x3, RZ ;  /* 0x0000000307077819 */ /* 0x000fe400000012ff */
[----:B------:R-:W-:Y:S01]  /*ed30*/  LOP3.LUT R20, R177, 0x380, RZ, 0xc0, !PT ;  /* 0x00000380b1147812 */ /* 0x000fe200078ec0ff */
[--C-:B------:R-:W-:Y:S01]  /*ed40*/  IMAD.X R99, RZ, RZ, R107.reuse, P6 ;  /* 0x000000ffff637224 */ /* 0x100fe200030e066b */
        /* <DEDUP_REMOVED lines=20> */
[----:B------:R-:W-:Y:S02]  /*ee90*/  LOP3.LUT R98, R193, 0x380, RZ, 0xc0, !PT ;  /* 0x00000380c1627812 */ /* 0x000fe400078ec0ff */
[----:B------:R-:W-:Y:S02]  /*eea0*/  SHF.R.U64 R28, R162, 0x3, RZ ;  /* 0x00000003a21c7819 */ /* 0x000fe400000012ff */
        /* <DEDUP_REMOVED lines=8> */
[----:B------:R-:W-:Y:S02]  /*ef30*/  LOP3.LUT R94, R191, 0x380, RZ, 0xc0, !PT ;  /* 0x00000380bf5e7812 */ /* 0x000fe400078ec0ff */
[----:B------:R-:W-:Y:S02]  /*ef40*/  LOP3.LUT R20, R20, R177, RZ, 0x3c, !PT ;  /* 0x000000b114147212 */ /* 0x000fe400078e3cff */
[----:B------:R-:W-:Y:S02]  /*ef50*/  SHF.R.U64 R54, R54, 0x3, RZ ;  /* 0x0000000336367819 */ /* 0x000fe400000012ff */
[----:B------:R-:W-:Y:S02]  /*ef60*/  SHF.R.U64 R98, R98, 0x3, RZ ;  /* 0x0000000362627819 */ /* 0x000fe400000012ff */
[----:B------:R-:W-:Y:S01]  /*ef70*/  MOV R106, R106 ;  /* 0x0000006a006a7202 */ /* 0x000fe20000000f00 */
[----:B------:R-:W-:Y:S01]  /*ef80*/  BAR.SYNC.DEFER_BLOCKING 0x1, 0x100 ;  /* 0x0044000000007b1d */ /* 0x000fe20000010000 */
[----:B------:R-:W-:-:S02]  /*ef90*/  LOP3.LUT R102, R6, 0x380, RZ, 0xc0, !PT ;  /* 0x0000038006667812 */ /* 0x000fc400078ec0ff */
[----:B------:R-:W-:Y:S02]  /*efa0*/  LOP3.LUT R10, R28, R169, RZ, 0x3c, !PT ;  /* 0x000000a91c0a7212 */ /* 0x000fe400078e3cff */
[----:B------:R-:W-:Y:S02]  /*efb0*/  LOP3.LUT R30, R30, R179, RZ, 0x3c, !PT ;  /* 0x000000b31e1e7212 */ /* 0x000fe400078e3cff */
[----:B------:R-:W-:Y:S02]  /*efc0*/  SHF.R.U64 R62, R62, 0x3, RZ ;  /* 0x000000033e3e7819 */ /* 0x000fe400000012ff */
[----:B------:R-:W-:Y:S02]  /*efd0*/  LOP3.LUT R107, R170, 0x380, RZ, 0xc0, !PT ;  /* 0x00000380aa6b7812 */ /* 0x000fe400078ec0ff */
[----:B------:R-:W-:Y:S02]  /*efe0*/  MOV R28, R12 ;  /* 0x0000000c001c7202 */ /* 0x000fe40000000f00 */
[----:B------:R-:W-:-:S02]  /*eff0*/  LOP3.LUT R38, R38, R181, RZ, 0x3c, !PT ;  /* 0x000000b526267212 */ /* 0x000fc400078e3cff */
[----:B------:R-:W-:Y:S02]  /*f000*/  SHF.R.U64 R70, R70, 0x3, RZ ;  /* 0x0000000346467819 */ /* 0x000fe400000012ff */
[----:B------:R-:W-:Y:S02]  /*f010*/  MOV R14, R14 ;  /* 0x0000000e000e7202 */ /* 0x000fe40000000f00 */
[----:B------:R-:W-:Y:S02]  /*f020*/  LOP3.LUT R46, R46, R183, RZ, 0x3c, !PT ;  /* 0x000000b72e2e7212 */ /* 0x000fe400078e3cff */
[----:B------:R-:W-:Y:S02]  /*f030*/  SHF.R.U64 R94, R94, 0x3, RZ ;  /* 0x000000035e5e7819 */ /* 0x000fe400000012ff */
[----:B------:R-:W-:Y:S01]  /*f040*/  MOV R16, R16 ;  /* 0x0000001000107202 */ /* 0x000fe20000000f00 */
[----:B------:R0:W-:Y:S01]  /*f050*/  STSM.16.M88.4 [R106], R24 ;  /* 0x000000186a007844 */ /* 0x0001e20000000200 */
[----:B------:R-:W-:-:S02]  /*f060*/  LOP3.LUT R54, R54, R185, RZ, 0x3c, !PT ;  /* 0x000000b936367212 */ /* 0x000fc400078e3cff */
[----:B------:R-:W-:Y:S01]  /*f070*/  LOP3.LUT R98, R98, R193, RZ, 0x3c, !PT ;  /* 0x000000c162627212 */ /* 0x000fe200078e3cff */
[----:B------:R-:W-:Y:S01]  /*f080*/  STSM.16.M88.4 [R28], R32 ;  /* 0x000000201c007844 */ /* 0x000fe20000000200 */
[----:B------:R-:W-:Y:S02]  /*f090*/  SHF.R.U64 R29, R102, 0x3, RZ ;  /* 0x00000003661d7819 */ /* 0x000fe400000012ff */
[----:B------:R-:W-:Y:S01]  /*f0a0*/  MOV R20, R20 ;  /* 0x0000001400147202 */ /* 0x000fe20000000f00 */
[----:B------:R1:W-:Y:S01]  /*f0b0*/  STSM.16.M88.4 [R14], R40 ;  /* 0x000000280e007844 */ /* 0x0003e20000000200 */
[----:B------:R-:W-:Y:S02]  /*f0c0*/  F2FP.F16.F32.PACK_AB R59, R154, R59 ;  /* 0x0000003b9a3b723e */ /* 0x000fe400000000ff */
[----:B------:R-:W-:Y:S01]  /*f0d0*/  F2FP.F16.F32.PACK_AB R65, R153, R66 ;  /* 0x000000429941723e */ /* 0x000fe200000000ff */
[----:B------:R-:W-:Y:S01]  /*f0e0*/  STSM.16.M88.4 [R16], R48 ;  /* 0x0000003010007844 */ /* 0x000fe20000000200 */
[----:B------:R-:W-:-:S02]  /*f0f0*/  F2FP.F16.F32.PACK_AB R72, R73, R72 ;  /* 0x000000484948723e */ /* 0x000fc400000000ff */
[----:B------:R-:W-:Y:S01]  /*f100*/  LOP3.LUT R62, R62, R187, RZ, 0x3c, !PT ;  /* 0x000000bb3e3e7212 */ /* 0x000fe200078e3cff */
[----:B------:R-:W-:Y:S01]  /*f110*/  STSM.16.M88.4 [R20], R56 ;  /* 0x0000003814007844 */ /* 0x000fe20000000200 */
[----:B------:R-:W-:Y:S02]  /*f120*/  SHF.R.U64 R107, R107, 0x3, RZ ;  /* 0x000000036b6b7819 */ /* 0x000fe400000012ff */
[----:B------:R-:W-:Y:S02]  /*f130*/  MOV R30, R30 ;  /* 0x0000001e001e7202 */ /* 0x000fe40000000f00 */
[----:B------:R-:W-:Y:S02]  /*f140*/  F2FP.F16.F32.PACK_AB R66, R69, R68 ;  /* 0x000000444542723e */ /* 0x000fe400000000ff */
[----:B------:R-:W-:Y:S02]  /*f150*/  F2FP.F16.F32.PACK_AB R67, R152, R67 ;  /* 0x000000439843723e */ /* 0x000fe400000000ff */
[----:B------:R-:W-:-:S02]  /*f160*/  F2FP.F16.F32.PACK_AB R73, R9, R74 ;  /* 0x0000004a0949723e */ /* 0x000fc400000000ff */
[----:B------:R-:W-:Y:S01]  /*f170*/  F2FP.F16.F32.PACK_AB R80, R81, R80 ;  /* 0x000000505150723e */ /* 0x000fe200000000ff */
[----:B------:R-:W-:Y:S01]  /*f180*/  STSM.16.M88.4 [R30], R64 ;  /* 0x000000401e007844 */ /* 0x000fe20000000200 */
[----:B------:R-:W-:Y:S02]  /*f190*/  LOP3.LUT R70, R70, R189, RZ, 0x3c, !PT ;  /* 0x000000bd46467212 */ /* 0x000fe400078e3cff */
[----:B------:R-:W-:Y:S02]  /*f1a0*/  MOV R38, R38 ;  /* 0x0000002600267202 */ /* 0x000fe40000000f00 */
[----:B------:R-:W-:Y:S02]  /*f1b0*/  F2FP.F16.F32.PACK_AB R74, R77, R76 ;  /* 0x0000004c4d4a723e */ /* 0x000fe400000000ff */
[----:B------:R-:W-:Y:S02]  /*f1c0*/  F2FP.F16.F32.PACK_AB R75, R79, R75 ;  /* 0x0000004b4f4b723e */ /* 0x000fe400000000ff */
[----:B------:R-:W-:-:S02]  /*f1d0*/  F2FP.F16.F32.PACK_AB R83, R83, R86 ;  /* 0x000000565353723e */ /* 0x000fc400000000ff */
[----:B------:R-:W-:Y:S01]  /*f1e0*/  F2FP.F16.F32.PACK_AB R87, R87, R78 ;  /* 0x0000004e5757723e */ /* 0x000fe200000000ff */
[----:B------:R-:W-:Y:S01]  /*f1f0*/  STSM.16.M88.4 [R38], R72 ;  /* 0x0000004826007844 */ /* 0x000fe20000000200 */
[----:B------:R-:W-:Y:S02]  /*f200*/  F2FP.F16.F32.PACK_AB R81, R8, R82 ;  /* 0x000000520851723e */ /* 0x000fe400000000ff */
[----:B------:R-:W-:Y:S02]  /*f210*/  F2FP.F16.F32.PACK_AB R96, R97, R96 ;  /* 0x000000606160723e */ /* 0x000fe400000000ff */
[----:B------:R-:W-:Y:S02]  /*f220*/  F2FP.F16.F32.PACK_AB R104, R105, R104 ;  /* 0x000000686968723e */ /* 0x000fe400000000ff */
[----:B------:R-:W-:Y:S02]  /*f230*/  F2FP.F16.F32.PACK_AB R112, R113, R112 ;  /* 0x000000707170723e */ /* 0x000fe400000000ff */
[----:B------:R-:W-:-:S02]  /*f240*/  F2FP.F16.F32.PACK_AB R120, R121, R120 ;  /* 0x000000787978723e */ /* 0x000fc400000000ff */
[----:B------:R-:W-:Y:S02]  /*f250*/  F2FP.F16.F32.PACK_AB R128, R129, R128 ;  /* 0x000000808180723e */ /* 0x000fe400000000ff */
[----:B------:R-:W-:Y:S02]  /*f260*/  F2FP.F16.F32.PACK_AB R136, R137, R136 ;  /* 0x000000888988723e */ /* 0x000fe400000000ff */
[----:B------:R-:W-:Y:S01]  /*f270*/  F2FP.F16.F32.PACK_AB R144, R145, R144 ;  /* 0x000000909190723e */ /* 0x000fe200000000ff */
[----:B------:R-:W-:Y:S01]  /*f280*/  ULDC UR10, c[0x0][0xa88] ;  /* 0x0002a200000a7ab9 */ /* 0x000fe20000000800 */
[----:B------:R-:W-:Y:S01]  /*f290*/  LOP3.LUT R94, R94, R191, RZ, 0x3c, !PT ;  /* 0x000000bf5e5e7212 */ /* 0x000fe200078e3cff */
[----:B------:R-:W-:Y:S01]  /*f2a0*/  UMOV UR4, URZ ;  /* 0x0000003f00047c82 */ /* 0x000fe20008000000 */
[----:B------:R-:W-:Y:S01]  /*f2b0*/  MOV R46, R46 ;  /* 0x0000002e002e7202 */ /* 0x000fe20000000f00 */
[----:B------:R-:W2:Y:S01]  /*f2c0*/  LDC R77, c[0x0][0xbe8] ;  /* 0x0002fa00ff4d7b82 */ /* 0x000ea20000000800 */
[----:B------:R-:W-:-:S02]  /*f2d0*/  F2FP.F16.F32.PACK_AB R82, R85, R84 ;  /* 0x000000545552723e */ /* 0x000fc400000000ff */
[----:B------:R-:W-:Y:S02]  /*f2e0*/  LOP3.LUT R102, R29, R6, RZ, 0x3c, !PT ;  /* 0x000000061d667212 */ /* 0x000fe400078e3cff */
[----:B------:R-:W-:Y:S01]  /*f2f0*/  MOV R54, R54 ;  /* 0x0000003600367202 */ /* 0x000fe20000000f00 */
[----:B------:R-:W-:Y:S01]  /*f300*/  STSM.16.M88.4 [R46], R80 ;  /* 0x000000502e007844 */ /* 0x000fe20000000200 */
[----:B------:R-:W-:Y:S02]  /*f310*/  MOV R13, R98 ;  /* 0x00000062000d7202 */ /* 0x000fe40000000f00 */
[----:B------:R-:W-:Y:S02]  /*f320*/  F2FP.F16.F32.PACK_AB R84, R89, R88 ;  /* 0x000000585954723e */ /* 0x000fe400000000ff */
[----:B------:R-:W-:Y:S02]  /*f330*/  F2FP.F16.F32.PACK_AB R85, R91, R90 ;  /* 0x0000005a5b55723e */ /* 0x000fe400000000ff */
[----:B------:R-:W-:-:S02]  /*f340*/  F2FP.F16.F32.PACK_AB R86, R93, R92 ;  /* 0x0000005c5d56723e */ /* 0x000fc400000000ff */
[----:B------:R-:W-:Y:S02]  /*f350*/  LOP3.LUT R6, R107, R170, RZ, 0x3c, !PT ;  /* 0x000000aa6b067212 */ /* 0x000fe400078e3cff */
[----:B------:R-:W-:Y:S01]  /*f360*/  MOV R62, R62 ;  /* 0x0000003e003e7202 */ /* 0x000fe20000000f00 */
[----:B------:R-:W-:Y:S01]  /*f370*/  STSM.16.M88.4 [R54], R84 ;  /* 0x0000005436007844 */ /* 0x000fe20000000200 */
[----:B------:R-:W-:Y:S02]  /*f380*/  F2FP.F16.F32.PACK_AB R97, R164, R163 ;  /* 0x000000a3a461723e */ /* 0x000fe400000000ff */
[----:B------:R-:W-:Y:S02]  /*f390*/  F2FP.F16.F32.PACK_AB R98, R101, R100 ;  /* 0x000000646562723e */ /* 0x000fe400000000ff */
[----:B------:R-:W-:Y:S02]  /*f3a0*/  F2FP.F16.F32.PACK_AB R99, R166, R165 ;  /* 0x000000a5a663723e */ /* 0x000fe400000000ff */
[----:B------:R-:W-:-:S02]  /*f3b0*/  MOV R70, R70 ;  /* 0x0000004600467202 */ /* 0x000fc40000000f00 */
[----:B------:R-:W-:Y:S01]  /*f3c0*/  F2FP.F16.F32.PACK_AB R105, R168, R167 ;  /* 0x000000a7a869723e */ /* 0x000fe200000000ff */
[----:B------:R-:W-:Y:S01]  /*f3d0*/  STSM.16.M88.4 [R62], R96 ;  /* 0x000000603e007844 */ /* 0x000fe20000000200 */
[----:B0-----:R-:W-:Y:S02]  /*f3e0*/  F2FP.F16.F32.PACK_AB R106, R109, R108 ;  /* 0x0000006c6d6a723e */ /* 0x001fe400000000ff */
[----:B------:R-:W-:Y:S02]  /*f3f0*/  F2FP.F16.F32.PACK_AB R107, R111, R110 ;  /* 0x0000006e6f6b723e */ /* 0x000fe400000000ff */
[----:B------:R-:W-:Y:S02]  /*f400*/  F2FP.F16.F32.PACK_AB R113, R115, R114 ;  /* 0x000000727371723e */ /* 0x000fe400000000ff */
[----:B------:R-:W-:Y:S01]  /*f410*/  MOV R94, R94 ;  /* 0x0000005e005e7202 */ /* 0x000fe20000000f00 */
[----:B------:R-:W-:Y:S01]  /*f420*/  STSM.16.M88.4 [R70], R104 ;  /* 0x0000006846007844 */ /* 0x000fe20000000200 */
[----:B------:R-:W-:-:S02]  /*f430*/  F2FP.F16.F32.PACK_AB R114, R117, R116 ;  /* 0x000000747572723e */ /* 0x000fc400000000ff */
[----:B------:R-:W-:Y:S02]  /*f440*/  F2FP.F16.F32.PACK_AB R115, R119, R118 ;  /* 0x000000767773723e */ /* 0x000fe400000000ff */
[----:B------:R-:W-:Y:S02]  /*f450*/  F2FP.F16.F32.PACK_AB R121, R123, R122 ;  /* 0x0000007a7b79723e */ /* 0x000fe400000000ff */
[----:B------:R-:W-:Y:S01]  /*f460*/  F2FP.F16.F32.PACK_AB R122, R125, R124 ;  /* 0x0000007c7d7a723e */ /* 0x000fe200000000ff */
[----:B------:R-:W-:Y:S01]  /*f470*/  STSM.16.M88.4 [R94], R112 ;  /* 0x000000705e007844 */ /* 0x000fe20000000200 */
[----:B------:R-:W-:Y:S02]  /*f480*/  F2FP.F16.F32.PACK_AB R123, R127, R126 ;  /* 0x0000007e7f7b723e */ /* 0x000fe400000000ff */
[----:B------:R-:W-:Y:S02]  /*f490*/  F2FP.F16.F32.PACK_AB R129, R131, R130 ;  /* 0x000000828381723e */ /* 0x000fe400000000ff */
[----:B------:R-:W-:Y:S01]  /*f4a0*/  MOV R102, R102 ;  /* 0x0000006600667202 */ /* 0x000fe20000000f00 */
[----:B------:R-:W-:Y:S01]  /*f4b0*/  STSM.16.M88.4 [R13], R120 ;  /* 0x000000780d007844 */ /* 0x000fe20000000200 */
[----:B------:R-:W-:-:S02]  /*f4c0*/  F2FP.F16.F32.PACK_AB R130, R133, R132 ;  /* 0x000000848582723e */ /* 0x000fc400000000ff */
[----:B------:R-:W-:Y:S02]  /*f4d0*/  F2FP.F16.F32.PACK_AB R131, R135, R134 ;  /* 0x000000868783723e */ /* 0x000fe400000000ff */
[----:B------:R-:W-:Y:S02]  /*f4e0*/  F2FP.F16.F32.PACK_AB R137, R139, R138 ;  /* 0x0000008a8b89723e */ /* 0x000fe400000000ff */
[----:B------:R-:W-:Y:S01]  /*f4f0*/  MOV R12, R6 ;  /* 0x00000006000c7202 */ /* 0x000fe20000000f00 */
[----:B------:R-:W-:Y:S01]  /*f500*/  STSM.16.M88.4 [R102], R128 ;  /* 0x0000008066007844 */ /* 0x000fe20000000200 */
[----:B------:R-:W-:Y:S01]  /*f510*/  F2FP.F16.F32.PACK_AB R138, R141, R140 ;  /* 0x0000008c8d8a723e */ /* 0x000fe200000000ff */
[----:B------:R-:W-:Y:S01]  /*f520*/  IMAD.U32 R6, RZ, RZ, UR8 ;  /* 0x00000008ff067e24 */ /* 0x000fe2000f8e00ff */
[----:B------:R-:W-:Y:S01]  /*f530*/  F2FP.F16.F32.PACK_AB R139, R143, R142 ;  /* 0x0000008e8f8b723e */ /* 0x000fe200000000ff */
[----:B------:R-:W-:Y:S01]  /*f540*/  IMAD.U32 R7, RZ, RZ, UR9 ;  /* 0x00000009ff077e24 */ /* 0x000fe2000f8e00ff */
[----:B------:R-:W-:Y:S01]  /*f550*/  F2FP.F16.F32.PACK_AB R145, R147, R146 ;  /* 0x000000929391723e */ /* 0x000fe200000000ff */
[----:B------:R-:W-:Y:S01]  /*f560*/  ULDC.64 UR8, c[0x0][0xc08] ;  /* 0x0003020000087ab9 */ /* 0x000fe20000000a00 */
[----:B------:R-:W-:Y:S01]  /*f570*/  MOV R10, R10 ;  /* 0x0000000a000a7202 */ /* 0x000fe20000000f00 */
[----:B------:R-:W-:Y:S01]  /*f580*/  STSM.16.M88.4 [R12], R136 ;  /* 0x000000880c007844 */ /* 0x000fe20000000200 */
[----:B------:R-:W-:-:S02]  /*f590*/  F2FP.F16.F32.PACK_AB R146, R149, R148 ;  /* 0x000000949592723e */ /* 0x000fc400000000ff */
[----:B------:R-:W-:Y:S02]  /*f5a0*/  F2FP.F16.F32.PACK_AB R147, R0, R150 ;  /* 0x000000960093723e */ /* 0x000fe400000000ff */
[----:B------:R-:W-:-:S03]  /*f5b0*/  PLOP3.LUT P0, PT, PT, PT, UP0, 0x80, 0x0 ;  /* 0x000000000000781c */ /* 0x000fc60003f0f008 */
[----:B------:R0:W-:Y:S01]  /*f5c0*/  STSM.16.M88.4 [R10], R144 ;  /* 0x000000900a007844 */ /* 0x0001e20000000200 */
[----:B------:R-:W-:Y:S09]  /*f5d0*/  BAR.SYNC.DEFER_BLOCKING 0x1, 0x100 ;  /* 0x0044000000007b1d */ /* 0x000ff20000010000 */
[----:B------:R-:W3:Y:S01]  /*f5e0*/  @P0 LDG.E R0, desc[UR40][R6.64] ;  /* 0x0000002806000981 */ /* 0x000ee2000c1e1900 */
[----:B------:R-:W-:Y:S01]  /*f5f0*/  UISETP.NE.U32.AND UP1, UPT, UR8, URZ, UPT ;  /* 0x0000003f0800728c */ /* 0x000fe2000bf25070 */
[----:B--2---:R-:W-:-:S03]  /*f600*/  ISETP.NE.AND P1, PT, R77, 0x1, PT ;  /* 0x000000014d00780c */ /* 0x004fc60003f25270 */
[----:B------:R-:W-:-:S06]  /*f610*/  UISETP.NE.AND.EX UP1, UPT, UR9, URZ, UPT, UP1 ;  /* 0x0000003f0900728c */ /* 0x000fcc000bf25310 */
[----:B------:R-:W-:-:S04]  /*f620*/  PLOP3.LUT P2, PT, PT, PT, UP1, 0x80, 0x0 ;  /* 0x000000000000781c */ /* 0x000fc80003f4f018 */
[----:B------:R-:W2:Y:S01]  /*f630*/  @P1 LDC R8, c[0x0][0xbec] ;  /* 0x0002fb00ff081b82 */ /* 0x000ea20000000800 */
[----:B------:R-:W-:Y:S02]  /*f640*/  @UP1 ULDC.64 UR8, c[0x0][0xc08] ;  /* 0x0003020000081ab9 */ /* 0x000fe40000000a00 */
[----:B------:R-:W-:-:S05]  /*f650*/  @UP1 UIMAD.WIDE UR8, UR44, 0x4, UR8 ;  /* 0x000000042c0818a5 */ /* 0x000fca000f8e0208 */
[----:B-1----:R-:W1:Y:S01]  /*f660*/  @P1 LDC R14, c[0x0][0xbf0] ;  /* 0x0002fc00ff0e1b82 */ /* 0x002e620000000800 */
[----:B0-----:R-:W-:Y:S02]  /*f670*/  IMAD.U32 R10, RZ, RZ, UR8 ;  /* 0x00000008ff0a7e24 */ /* 0x001fe4000f8e00ff */
[----:B------:R-:W-:Y:S01]  /*f680*/  IMAD.U32 R11, RZ, RZ, UR9 ;  /* 0x00000009ff0b7e24 */ /* 0x000fe2000f8e00ff */
[----:B---3--:R-:W-:Y:S01]  /*f690*/  @P0 R2UR UR4, R0 ;  /* 0x00000000000402ca */ /* 0x008fe200000e0000 */
[----:B------:R-:W-:-:S06]  /*f6a0*/  IMAD.U32 R0, RZ, RZ, UR10 ;  /* 0x0000000aff007e24 */ /* 0x000fcc000f8e00ff */
[----:B------:R0:W5:Y:S01]  /*f6b0*/  @P2 LDG.E R0, desc[UR40][R10.64] ;  /* 0x000000280a002981 */ /* 0x000162000c1e1900 */
[----:B-12---:R-:W-:Y:S07]  /*f6c0*/  @P2 BRA `(.L_x_2432) ;  /* 0x0000000000102947 */ /* 0x006fee0003800000 */
[----:B------:R-:W-:Y:S05]  /*f6d0*/  @!P0 BRA `(.L_x_2432) ;  /* 0x00000000000c8947 */ /* 0x000fea0003800000 */
[----:B------:R-:W2:Y:S04]  /*f6e0*/  LDG.E R9, desc[UR40][R6.64] ;  /* 0x0000002806097981 */ /* 0x000ea8000c1e1900 */
[----:B-----5:R-:W2:Y:S02]  /*f6f0*/  LDG.E R0, desc[UR40][R6.64+0x4] ;  /* 0x0000042806007981 */ /* 0x020ea4000c1e1900 */
[----:B--2---:R-:W-:-:S07]  /*f700*/  IMAD.IADD R0, R0, 0x1, -R9 ;  /* 0x0000000100007824 */ /* 0x004fce00078e0a09 */
.L_x_2432:
[----:B------:R-:W-:Y:S01]  /*f710*/  USHF.R.S32.HI UR9, URZ, 0x1f, UR4 ;  /* 0x0000001f3f097899 */ /* 0x000fe20008011404 */
[----:B------:R-:W-:Y:S01]  /*f720*/  VIADD R9, R22, UR43 ;  /* 0x0000002b16097c36 */ /* 0x000fe20008000000 */
[----:B------:R-:W-:Y:S01]  /*f730*/  USHF.R.S32.HI UR16, URZ, 0x1f, UR45 ;  /* 0x0000001f3f107899 */ /* 0x000fe2000801142d */
[----:B------:R-:W-:Y:S01]  /*f740*/  VIADD R26, R206, UR43 ;  /* 0x0000002bce1a7c36 */ /* 0x000fe20008000000 */
[----:B------:R-:W-:Y:S01]  /*f750*/  ULDC.64 UR14, c[0x0][0xb90] ;  /* 0x0002e400000e7ab9 */ /* 0x000fe20000000a00 */
[----:B------:R-:W-:Y:S01]  /*f760*/  UMOV UR8, UR4 ;  /* 0x0000000400087c82 */ /* 0x000fe20008000000 */
[----:B------:R-:W-:Y:S01]  /*f770*/  UIMAD UR12, UR16, UR14, URZ ;  /* 0x0000000e100c72a4 */ /* 0x000fe2000f8e023f */
[----:B------:R-:W-:Y:S01]  /*f780*/  @P1 IMAD.HI.U32 R7, R9, R8, RZ ;  /* 0x0000000809071227 */ /* 0x000fe200078e00ff */
[----:B------:R-:W-:Y:S02]  /*f790*/  UIMAD.WIDE.U32 UR10, UR45, UR14, UR8 ;  /* 0x0000000e2d0a72a5 */ /* 0x000fe4000f8e0008 */
[----:B------:R-:W-:Y:S01]  /*f7a0*/  USHF.R.S32.HI UR8, URZ, 0x1f, UR44 ;  /* 0x0000001f3f087899 */ /* 0x000fe2000801142c */
[----:B------:R-:W-:Y:S01]  /*f7b0*/  IMAD.MOV.U32 R6, RZ, RZ, R9 ;  /* 0x000000ffff067224 */ /* 0x000fe200078e0009 */
[----:B------:R-:W-:Y:S01]  /*f7c0*/  UIMAD UR12, UR45, UR15, UR12 ;  /* 0x0000000f2d0c72a4 */ /* 0x000fe2000f8e020c */
[----:B------:R-:W-:Y:S01]  /*f7d0*/  @P1 SHF.R.U32.HI R6, RZ, R14, R7 ;  /* 0x0000000eff061219 */ /* 0x000fe20000011607 */
[----:B------:R-:W-:Y:S01]  /*f7e0*/  USEL UR18, UR8, URZ, !UP0 ;  /* 0x0000003f08127287 */ /* 0x000fe2000c000000 */
[----:B------:R-:W-:Y:S01]  /*f7f0*/  IMAD R7, R203, 0x40, R19 ;  /* 0x00000040cb077824 */ /* 0x000fe200078e0213 */
[----:B------:R-:W-:Y:S01]  /*f800*/  ULDC.64 UR14, c[0x0][0xb98] ;  /* 0x0002e600000e7ab9 */ /* 0x000fe20000000a00 */
[----:B------:R-:W-:Y:S01]  /*f810*/  USEL UR17, UR44, URZ, !UP0 ;  /* 0x0000003f2c117287 */ /* 0x000fe2000c000000 */
[----:B------:R-:W-:Y:S01]  /*f820*/  IMAD.MOV R8, RZ, RZ, -R6 ;  /* 0x000000ffff087224 */ /* 0x000fe200078e0a06 */
[----:B------:R-:W-:Y:S01]  /*f830*/  UIMAD UR8, UR18, UR14, URZ ;  /* 0x0000000e120872a4 */ /* 0x000fe2000f8e023f */
[----:B------:R-:W-:Y:S01]  /*f840*/  IMAD.WIDE R4, R7, 0x2, R4 ;  /* 0x0000000207047825 */ /* 0x000fe200078e0204 */
[----:B------:R-:W-:Y:S01]  /*f850*/  UIADD3 UR11, UR11, UR12, URZ ;  /* 0x0000000c0b0b7290 */ /* 0x000fe2000fffe03f */
[----:B------:R-:W-:Y:S01]  /*f860*/  SHF.R.S32.HI R7, RZ, 0x1f, R6 ;  /* 0x0000001fff077819 */ /* 0x000fe20000011406 */
[----:B------:R-:W-:Y:S01]  /*f870*/  UIMAD UR8, UR17, UR15, UR8 ;  /* 0x0000000f110872a4 */ /* 0x000fe2000f8e0208 */
[----:B------:R-:W-:Y:S01]  /*f880*/  IMAD R9, R77, R8, R9 ;  /* 0x000000084d097224 */ /* 0x000fe200078e0209 */
[----:B------:R-:W-:Y:S01]  /*f890*/  UIMAD.WIDE.U32 UR10, UR17, UR14, UR10 ;  /* 0x0000000e110a72a5 */ /* 0x000fe2000f8e000a */
[----:B------:R-:W-:Y:S01]  /*f8a0*/  IADD3 R29, P2, R4, 0x5000, RZ ;  /* 0x00005000041d7810 */ /* 0x000fe20007f5e0ff */
[----:B-----5:R-:W-:Y:S01]  /*f8b0*/  IMAD R79, R0, R77, RZ ;  /* 0x0000004d004f7224 */ /* 0x020fe200078e02ff */
[----:B------:R-:W-:Y:S01]  /*f8c0*/  IADD3 R53, P3, R4, 0x4000, RZ ;  /* 0x0000400004357810 */ /* 0x000fe20007f7e0ff */
[----:B0-----:R-:W-:Y:S01]  /*f8d0*/  IMAD.U32 R10, RZ, RZ, UR8 ;  /* 0x00000008ff0a7e24 */ /* 0x001fe2000f8e00ff */
[----:B------:R-:W-:Y:S01]  /*f8e0*/  SHF.R.S32.HI R8, RZ, 0x1f, R9 ;  /* 0x0000001fff087819 */ /* 0x000fe20000011409 */
[----:B------:R-:W-:Y:S01]  /*f8f0*/  ULDC.64 UR12, c[0x0][0xaa0] ;  /* 0x0002a800000c7ab9 */ /* 0x000fe20000000a00 */
[----:B------:R-:W-:-:S02]  /*f900*/  IADD3 R6, P0, R6, UR10, RZ ;  /* 0x0000000a06067c10 */ /* 0x000fc4000ff1e0ff */
[----:B------:R-:W-:Y:S02]  /*f910*/  LOP3.LUT R28, R29, 0x380, RZ, 0xc0, !PT ;  /* 0x000003801d1c7812 */ /* 0x000fe400078ec0ff */
[----:B------:R-:W-:Y:S01]  /*f920*/  IADD3.X R7, R7, UR11, R10, P0, !PT ;  /* 0x0000000b07077c10 */ /* 0x000fe200087fe40a */
[----:B------:R-:W-:Y:S01]  /*f930*/  ULDC.64 UR10, c[0x0][0xb88] ;  /* 0x0002e200000a7ab9 */ /* 0x000fe20000000a00 */
[----:B------:R-:W-:Y:S01]  /*f940*/  SHF.R.U64 R28, R28, 0x3, RZ ;  /* 0x000000031c1c7819 */ /* 0x000fe200000012ff */
[----:B------:R-:W-:Y:S01]  /*f950*/  IMAD R10, R8, UR10, RZ ;  /* 0x0000000a080a7c24 */ /* 0x000fe2000f8e02ff */
[----:B------:R-:W-:Y:S01]  /*f960*/  LOP3.LUT R52, R53, 0x380, RZ, 0xc0, !PT ;  /* 0x0000038035347812 */ /* 0x000fe200078ec0ff */
[C---:B------:R-:W-:Y:S01]  /*f970*/  IMAD.WIDE.U32 R6, R9.reuse, UR10, R6 ;  /* 0x0000000a09067c25 */ /* 0x040fe2000f8e0006 */
[----:B------:R-:W-:Y:S02]  /*f980*/  LOP3.LUT R28, R28, R29, RZ, 0x3c, !PT ;  /* 0x0000001d1c1c7212 */ /* 0x000fe400078e3cff */
[----:B------:R-:W-:Y:S01]  /*f990*/  SHF.R.U64 R52, R52, 0x3, RZ ;  /* 0x0000000334347819 */ /* 0x000fe200000012ff */
[----:B------:R-:W-:Y:S01]  /*f9a0*/  IMAD R15, R9, UR11, R10 ;  /* 0x0000000b090f7c24 */ /* 0x000fe2000f8e020a */
[----:B------:R-:W-:Y:S01]  /*f9b0*/  ULDC.64 UR10, c[0x0][0xb50] ;  /* 0x0002d400000a7ab9 */ /* 0x000fe20000000a00 */
[----:B------:R-:W-:Y:S01]  /*f9c0*/  IMAD.X R29, RZ, RZ, R5, P2 ;  /* 0x000000ffff1d7224 */ /* 0x000fe200010e0605 */
[----:B------:R-:W-:Y:S01]  /*f9d0*/  LEA R10, P0, R6, UR10, 0x2 ;  /* 0x0000000a060a7c11 */ /* 0x000fe2000f8010ff */
[----:B------:R-:W-:Y:S01]  /*f9e0*/  IMAD.IADD R7, R7, 0x1, R15 ;  /* 0x0000000107077824 */ /* 0x000fe200078e020f */
[----:B------:R-:W-:-:S02]  /*f9f0*/  IADD3 R41, P2, R4, 0xb000, RZ ;  /* 0x0000b00004297810 */ /* 0x000fc40007f5e0ff */
[----:B------:R-:W-:Y:S01]  /*fa00*/  LOP3.LUT R52, R52, R53, RZ, 0x3c, !PT ;  /* 0x0000003534347212 */ /* 0x000fe200078e3cff */
[----:B------:R-:W-:Y:S01]  /*fa10*/  SHFL.IDX PT, R16, R10, RZ, 0x1c1f ;  /* 0x001c1fff0a107589 */ /* 0x000fe200000e0000 */
[----:B------:R-:W-:Y:S01]  /*fa20*/  LEA.HI.X R14, R6, UR11, R7, 0x2, P0 ;  /* 0x0000000b060e7c11 */ /* 0x000fe200080f1407 */
[----:B------:R-:W-:Y:S01]  /*fa30*/  VIADD R6, R26, 0x8 ;  /* 0x000000081a067836 */ /* 0x000fe20000000000 */
[----:B------:R-:W-:Y:S01]  /*fa40*/  IADD3 R25, P0, R4, 0x3000, RZ ;  /* 0x0000300004197810 */ /* 0x000fe20007f1e0ff */
[----:B------:R-:W-:Y:S01]  /*fa50*/  SHFL.IDX PT, R20, R10, 0x1, 0x1c1f ;  /* 0x003c1f000a147f89 */ /* 0x000fe200000e0000 */
[----:B------:R-:W-:Y:S01]  /*fa60*/  LOP3.LUT R40, R41, 0x380, RZ, 0xc0, !PT ;  /* 0x0000038029287812 */ /* 0x000fe200078ec0ff */
[----:B------:R-:W-:Y:S01]  /*fa70*/  IMAD.X R53, RZ, RZ, R5, P3 ;  /* 0x000000ffff357224 */ /* 0x000fe200018e0605 */
[----:B------:R-:W-:Y:S01]  /*fa80*/  LOP3.LUT R24, R25, 0x380, RZ, 0xc0, !PT ;  /* 0x0000038019187812 */ /* 0x000fe200078ec0ff */
[----:B------:R-:W0:Y:S01]  /*fa90*/  SHFL.IDX PT, R17, R14, RZ, 0x1c1f ;  /* 0x001c1fff0e117589 */ /* 0x000e2200000e0000 */
[----:B------:R-:W-:-:S02]  /*faa0*/  SHF.R.U64 R40, R40, 0x3, RZ ;  /* 0x0000000328287819 */ /* 0x000fc400000012ff */
[----:B------:R-:W-:Y:S01]  /*fab0*/  SHF.R.U64 R24, R24, 0x3, RZ ;  /* 0x0000000318187819 */ /* 0x000fe200000012ff */
[----:B------:R-:W1:Y:S01]  /*fac0*/  SHFL.IDX PT, R21, R14, 0x1, 0x1c1f ;  /* 0x003c1f000e157f89 */ /* 0x000e6200000e0000 */
[----:B------:R-:W-:Y:S01]  /*fad0*/  LOP3.LUT R40, R40, R41, RZ, 0x3c, !PT ;  /* 0x0000002928287212 */ /* 0x000fe200078e3cff */
[--C-:B------:R-:W-:Y:S01]  /*fae0*/  IMAD.X R41, RZ, RZ, R5.reuse, P2 ;  /* 0x000000ffff297224 */ /* 0x100fe200010e0605 */
[----:B------:R-:W-:Y:S01]  /*faf0*/  LOP3.LUT R24, R24, R25, RZ, 0x3c, !PT ;  /* 0x0000001918187212 */ /* 0x000fe200078e3cff */
[----:B------:R-:W-:Y:S01]  /*fb00*/  IMAD.X R25, RZ, RZ, R5, P0 ;  /* 0x000000ffff197224 */ /* 0x000fe200000e0605 */
[C---:B------:R-:W-:Y:S02]  /*fb10*/  IADD3 R57, P0, R4.reuse, 0x9000, RZ ;  /* 0x0000900004397810 */ /* 0x040fe40007f1e0ff */
[----:B------:R-:W-:Y:S02]  /*fb20*/  IADD3 R45, P3, R4, 0xa000, RZ ;  /* 0x0000a000042d7810 */ /* 0x000fe40007f7e0ff */
[----:B------:R-:W-:-:S02]  /*fb30*/  LOP3.LUT R56, R57, 0x380, RZ, 0xc0, !PT ;  /* 0x0000038039387812 */ /* 0x000fc400078ec0ff */
[----:B------:R-:W-:Y:S02]  /*fb40*/  LOP3.LUT R44, R45, 0x380, RZ, 0xc0, !PT ;  /* 0x000003802d2c7812 */ /* 0x000fe400078ec0ff */
[----:B------:R-:W-:Y:S02]  /*fb50*/  SHF.R.U64 R56, R56, 0x3, RZ ;  /* 0x0000000338387819 */ /* 0x000fe400000012ff */
[----:B------:R-:W-:Y:S02]  /*fb60*/  IADD3 R13, P4, R4, 0x2000, RZ ;  /* 0x00002000040d7810 */ /* 0x000fe40007f9e0ff */
[----:B------:R-:W-:Y:S01]  /*fb70*/  LOP3.LUT R56, R56, R57, RZ, 0x3c, !PT ;  /* 0x0000003938387212 */ /* 0x000fe200078e3cff */
[----:B------:R-:W-:Y:S01]  /*fb80*/  IMAD.X R57, RZ, RZ, R5, P0 ;  /* 0x000000ffff397224 */ /* 0x000fe200000e0605 */
[----:B------:R-:W-:Y:S02]  /*fb90*/  LOP3.LUT P0, RZ, R204, 0x3, RZ, 0xc0, !PT ;  /* 0x00000003ccff7812 */ /* 0x000fe4000780c0ff */
[----:B------:R-:W-:-:S02]  /*fba0*/  SHF.R.U64 R44, R44, 0x3, RZ ;  /* 0x000000032c2c7819 */ /* 0x000fc400000012ff */
[-C--:B------:R-:W-:Y:S02]  /*fbb0*/  ISETP.GE.OR P2, PT, R26, R79.reuse, P0 ;  /* 0x0000004f1a00720c */ /* 0x080fe40000746670 */
[----:B------:R-:W-:Y:S02]  /*fbc0*/  ISETP.GE.OR P0, PT, R6, R79, P0 ;  /* 0x0000004f0600720c */ /* 0x000fe40000706670 */
[----:B------:R-:W-:Y:S02]  /*fbd0*/  LOP3.LUT R12, R13, 0x380, RZ, 0xc0, !PT ;  /* 0x000003800d0c7812 */ /* 0x000fe400078ec0ff */
[----:B------:R-:W-:Y:S01]  /*fbe0*/  LOP3.LUT R44, R44, R45, RZ, 0x3c, !PT ;  /* 0x0000002d2c2c7212 */ /* 0x000fe200078e3cff */
[----:B------:R-:W-:Y:S01]  /*fbf0*/  IMAD.X R45, RZ, RZ, R5, P3 ;  /* 0x000000ffff2d7224 */ /* 0x000fe200018e0605 */
[----:B------:R-:W-:Y:S02]  /*fc00*/  IADD3 R11, P5, R4, 0x1000, RZ ;  /* 0x00001000040b7810 */ /* 0x000fe40007fbe0ff */
[----:B------:R-:W-:-:S02]  /*fc10*/  SHF.R.U64 R12, R12, 0x3, RZ ;  /* 0x000000030c0c7819 */ /* 0x000fc400000012ff */
[----:B------:R-:W-:Y:S01]  /*fc20*/  IADD3 R7, P3, R4, 0xf000, RZ ;  /* 0x0000f00004077810 */ /* 0x000fe20007f7e0ff */
[----:B0-----:R0:W-:Y:S01]  /*fc30*/  @!P2 ST.E desc[UR40][R16.64], R3 ;  /* 0x000000031000a985 */ /* 0x0011e2000c101928 */
[----:B------:R-:W-:Y:S01]  /*fc40*/  LOP3.LUT R12, R12, R13, RZ, 0x3c, !PT ;  /* 0x0000000d0c0c7212 */ /* 0x000fe200078e3cff */
[--C-:B------:R-:W-:Y:S01]  /*fc50*/  IMAD.X R9, RZ, RZ, R5.reuse, P5 ;  /* 0x000000ffff097224 */ /* 0x100fe200028e0605 */
[----:B------:R-:W-:Y:S01]  /*fc60*/  LOP3.LUT R0, R7, 0x380, RZ, 0xc0, !PT ;  /* 0x0000038007007812 */ /* 0x000fe200078ec0ff */
[----:B-1----:R1:W-:Y:S01]  /*fc70*/  @!P0 ST.E desc[UR40][R20.64], R2 ;  /* 0x0000000214008985 */ /* 0x0023e2000c101928 */
[--C-:B------:R-:W-:Y:S01]  /*fc80*/  IMAD.X R13, RZ, RZ, R5.reuse, P4 ;  /* 0x000000ffff0d7224 */ /* 0x100fe200020e0605 */
[C---:B------:R-:W-:Y:S01]  /*fc90*/  IADD3 R33, P6, R4.reuse, 0x6000, RZ ;  /* 0x0000600004217810 */ /* 0x040fe20007fde0ff */
[----:B------:R-:W-:Y:S01]  /*fca0*/  UIMAD UR10, UR9, UR12, URZ ;  /* 0x0000000c090a72a4 */ /* 0x000fe2000f8e023f */
[C---:B------:R-:W-:Y:S01]  /*fcb0*/  IADD3 R37, P5, R4.reuse, 0x7000, RZ ;  /* 0x0000700004257810 */ /* 0x040fe20007fbe0ff */
[----:B------:R-:W-:Y:S01]  /*fcc0*/  IMAD.X R49, RZ, RZ, R5, P3 ;  /* 0x000000ffff317224 */ /* 0x000fe200018e0605 */
[----:B------:R-:W-:Y:S01]  /*fcd0*/  IADD3 R65, P4, R4, 0x8000, RZ ;  /* 0x0000800004417810 */ /* 0x000fe20007f9e0ff */
[----:B0-----:R-:W0:Y:S01]  /*fce0*/  @P1 LDC R3, c[0x0][0xbec] ;  /* 0x0002fb00ff031b82 */ /* 0x001e220000000800 */
[----:B------:R-:W-:-:S02]  /*fcf0*/  SHF.R.U64 R0, R0, 0x3, RZ ;  /* 0x0000000300007819 */ /* 0x000fc400000012ff */
[----:B------:R-:W-:-:S05]  /*fd00*/  LOP3.LUT R8, R11, 0x380, RZ, 0xc0, !PT ;  /* 0x000003800b087812 */ /* 0x000fca00078ec0ff */
[----:B-1----:R-:W1:Y:S01]  /*fd10*/  @P1 LDC R21, c[0x0][0xbf0] ;  /* 0x0002fc00ff151b82 */ /* 0x002e620000000800 */
[----:B------:R-:W-:Y:S01]  /*fd20*/  LOP3.LUT R32, R33, 0x380, RZ, 0xc0, !PT ;  /* 0x0000038021207812 */ /* 0x000fe200078ec0ff */
[----:B------:R-:W-:Y:S01]  /*fd30*/  UIMAD.WIDE.U32 UR8, UR4, UR12, URZ ;  /* 0x0000000c040872a5 */ /* 0x000fe2000f8e003f */
[----:B------:R-:W-:Y:S01]  /*fd40*/  LOP3.LUT R36, R37, 0x380, RZ, 0xc0, !PT ;  /* 0x0000038025247812 */ /* 0x000fe200078ec0ff */
[----:B------:R-:W-:Y:S01]  /*fd50*/  UIMAD UR10, UR4, UR13, UR10 ;  /* 0x0000000d040a72a4 */ /* 0x000fe2000f8e020a */
[----:B------:R-:W-:Y:S01]  /*fd60*/  LOP3.LUT R64, R65, 0x380, RZ, 0xc0, !PT ;  /* 0x0000038041407812 */ /* 0x000fe200078ec0ff */
[----:B------:R-:W5:Y:S01]  /*fd70*/  LD.E.128 R12, desc[UR40][R12.64] ;  /* 0x000000280c0c7980 */ /* 0x000f62000c101d00 */
[----:B------:R-:W-:Y:S01]  /*fd80*/  LOP3.LUT R48, R0, R7, RZ, 0x3c, !PT ;  /* 0x0000000700307212 */ /* 0x000fe200078e3cff */
[----:B------:R-:W-:Y:S01]  /*fd90*/  ULDC.64 UR12, c[0x0][0xae8] ;  /* 0x0002ba00000c7ab9 */ /* 0x000fe20000000a00 */
[----:B------:R-:W-:Y:S01]  /*fda0*/  SHF.R.U64 R32, R32, 0x3, RZ ;  /* 0x0000000320207819 */ /* 0x000fe200000012ff */
[----:B------:R-:W-:Y:S01]  /*fdb0*/  IMAD R0, R202, 0x20, R203 ;  /* 0x00000020ca007824 */ /* 0x000fe200078e02cb */
[----:B------:R-:W-:Y:S01]  /*fdc0*/  SHF.R.U64 R36, R36, 0x3, RZ ;  /* 0x0000000324247819 */ /* 0x000fe200000012ff */
[----:B------:R-:W-:Y:S01]  /*fdd0*/  UIADD3 UR9, UR9, UR10, URZ ;  /* 0x0000000a09097290 */ /* 0x000fe2000fffe03f */
        /* <DEDUP_REMOVED lines=8> */
[----:B------:R-:W-:Y:S01]  /*fe60*/  UIMAD UR4, UR45, UR13, UR4 ;  /* 0x0000000d2d0472a4 */ /* 0x000fe2000f8e0204 */
[----:B------:R-:W-:Y:S01]  /*fe70*/  IMAD.X R65, RZ, RZ, R5, P4 ;  /* 0x000000ffff417224 */ /* 0x000fe200020e0605 */
[----:B------:R-:W-:Y:S01]  /*fe80*/  UIMAD.WIDE.U32 UR8, UR45, UR12, UR8 ;  /* 0x0000000c2d0872a5 */ /* 0x000fe2000f8e0008 */
[----:B------:R-:W-:Y:S01]  /*fe90*/  SHF.R.U64 R8, R8, 0x3, RZ ;  /* 0x0000000308087819 */ /* 0x000fe200000012ff */
[----:B------:R-:W-:Y:S01]  /*fea0*/  ULDC.64 UR10, c[0x0][0xaf0] ;  /* 0x0002bc00000a7ab9 */ /* 0x000fe20000000a00 */
[----:B------:R-:W-:Y:S01]  /*feb0*/  IADD3 R73, P6, R4, 0xc000, RZ ;  /* 0x0000c00004497810 */ /* 0x000fe20007fde0ff */
[----:B0-----:R-:W-:Y:S01]  /*fec0*/  @P1 IMAD.HI.U32 R0, R20, R3, RZ ;  /* 0x0000000314001227 */ /* 0x001fe200078e00ff */
[C---:B------:R-:W-:Y:S01]  /*fed0*/  IADD3 R69, P5, R4.reuse, 0xd000, RZ ;  /* 0x0000d00004457810 */ /* 0x040fe20007fbe0ff */
[----:B------:R-:W5:Y:S01]  /*fee0*/  LD.E.128 R24, desc[UR40][R24.64] ;  /* 0x0000002818187980 */ /* 0x000f62000c101d00 */
[----:B------:R-:W-:Y:S01]  /*fef0*/  IADD3 R61, P4, R4, 0xe000, RZ ;  /* 0x0000e000043d7810 */ /* 0x000fe20007f9e0ff */
[----:B------:R-:W-:Y:S01]  /*ff00*/  UIADD3 UR9, UR9, UR4, URZ ;  /* 0x0000000409097290 */ /* 0x000fe2000fffe03f */
[----:B------:R-:W-:Y:S01]  /*ff10*/  LOP3.LUT R8, R8, R11, RZ, 0x3c, !PT ;  /* 0x0000000b08087212 */ /* 0x000fe200078e3cff */
[----:B------:R-:W-:Y:S01]  /*ff20*/  UIMAD UR4, UR18, UR10, URZ ;  /* 0x0000000a120472a4 */ /* 0x000fe2000f8e023f */
[----:B------:R-:W-:Y:S01]  /*ff30*/  LOP3.LUT R72, R73, 0x380, RZ, 0xc0, !PT ;  /* 0x0000038049487812 */ /* 0x000fe200078ec0ff */
[----:B------:R-:W-:Y:S01]  /*ff40*/  IMAD.MOV.U32 R17, RZ, RZ, R20 ;  /* 0x000000ffff117224 */ /* 0x000fe200078e0014 */
[----:B------:R-:W-:Y:S01]  /*ff50*/  LOP3.LUT R68, R69, 0x380, RZ, 0xc0, !PT ;  /* 0x0000038045447812 */ /* 0x000fe200078ec0ff */
[----:B------:R-:W5:Y:S01]  /*ff60*/  LD.E.128 R52, desc[UR40][R52.64] ;  /* 0x0000002834347980 */ /* 0x000f62000c101d00 */
[----:B------:R-:W-:-:S02]  /*ff70*/  LOP3.LUT R60, R61, 0x380, RZ, 0xc0, !PT ;  /* 0x000003803d3c7812 */ /* 0x000fc400078ec0ff */
[----:B------:R-:W-:Y:S01]  /*ff80*/  LOP3.LUT R11, R4, 0x380, RZ, 0xc0, !PT ;  /* 0x00000380040b7812 */ /* 0x000fe200078ec0ff */
[----:B------:R-:W-:Y:S01]  /*ff90*/  UIMAD UR4, UR17, UR11, UR4 ;  /* 0x0000000b110472a4 */ /* 0x000fe2000f8e0204 */
[----:B-1----:R-:W-:Y:S01]  /*ffa0*/  @P1 SHF.R.U32.HI R17, RZ, R21, R0 ;  /* 0x00000015ff111219 */ /* 0x002fe20000011600 */
[----:B------:R-:W-:Y:S01]  /*ffb0*/  UIMAD.WIDE.U32 UR8, UR17, UR10, UR8 ;  /* 0x0000000a110872a5 */ /* 0x000fe2000f8e0008 */
[----:B------:R-:W-:Y:S01]  /*ffc0*/  SHF.R.U64 R72, R72, 0x3, RZ ;  /* 0x0000000348487819 */ /* 0x000fe200000012ff */
[----:B------:R-:W5:Y:S01]  /*ffd0*/  LD.E.128 R28, desc[UR40][R28.64] ;  /* 0x000000281c1c7980 */ /* 0x000f62000c101d00 */
[----:B------:R-:W-:Y:S02]  /*ffe0*/  SHF.R.U64 R68, R68, 0x3, RZ ;  /* 0x0000000344447819 */ /* 0x000fe400000012ff */
[----:B------:R-:W-:Y:S01]  /*fff0*/  SHF.R.U64 R60, R60, 0x3, RZ ;  /* 0x000000033c3c7819 */ /* 0x000fe200000012ff */
[----:B------:R-:W5:Y:S01]  /*10000*/  LD.E.128 R32, desc[UR40][R32.64] ;  /* 0x0000002820207980 */ /* 0x000f62000c101d00 */
[----:B------:R-:W-:Y:S01]  /*10010*/  SHF.R.U64 R11, R11, 0x3, RZ ;  /* 0x000000030b0b7819 */ /* 0x000fe200000012ff */
[----:B------:R-:W-:Y:S01]  /*10020*/  UIADD3 UR4, UR9, UR4, URZ ;  /* 0x0000000409047290 */ /* 0x000fe2000fffe03f */
[--C-:B------:R-:W-:Y:S01]  /*10030*/  SHF.R.S32.HI R0, RZ, 0x1f, R17.reuse ;  /* 0x0000001fff007819 */ /* 0x100fe20000011411 */
[----:B------:R-:W-:Y:S01]  /*10040*/  IMAD.MOV R16, RZ, RZ, -R17 ;  /* 0x000000ffff107224 */ /* 0x000fe200078e0a11 */
        /* <DEDUP_REMOVED lines=8> */
[----:B------:R-:W-:Y:S01]  /*100d0*/  IMAD R21, R77, R16, R20 ;  /* 0x000000104d157224 */ /* 0x000fe200078e0214 */
[----:B------:R-:W5:Y:S01]  /*100e0*/  LD.E.128 R8, desc[UR40][R8.64] ;  /* 0x0000002808087980 */ /* 0x000f62000c101d00 */
[----:B------:R-:W-:-:S02]  /*100f0*/  IMAD R0, R0, UR10, RZ ;  /* 0x0000000a00007c24 */ /* 0x000fc4000f8e02ff */
[----:B------:R-:W-:Y:S01]  /*10100*/  IMAD.U32 R3, RZ, RZ, UR9 ;  /* 0x00000009ff037e24 */ /* 0x000fe2000f8e00ff */
[----:B------:R-:W5:Y:S01]  /*10110*/  LD.E.128 R4, desc[UR40][R4.64] ;  /* 0x0000002804047980 */ /* 0x000f62000c101d00 */
[----:B------:R-:W-:Y:S01]  /*10120*/  IMAD.U32 R2, RZ, RZ, UR8 ;  /* 0x00000008ff027e24 */ /* 0x000fe2000f8e00ff */
[----:B------:R-:W-:Y:S01]  /*10130*/  ULDC.64 UR8, c[0x0][0xad8] ;  /* 0x0002b60000087ab9 */ /* 0x000fe20000000a00 */
[----:B------:R-:W-:Y:S01]  /*10140*/  IMAD.U32 R3, RZ, RZ, UR4 ;  /* 0x00000004ff037e24 */ /* 0x000fe2000f8e00ff */
[----:B------:R-:W5:Y:S01]  /*10150*/  LD.E.128 R36, desc[UR40][R36.64] ;  /* 0x0000002824247980 */ /* 0x000f62000c101d00 */
[C---:B------:R-:W-:Y:S01]  /*10160*/  IMAD R77, R17.reuse, UR11, R0 ;  /* 0x0000000b114d7c24 */ /* 0x040fe2000f8e0200 */
[----:B------:R-:W-:Y:S02]  /*10170*/  SHF.R.S32.HI R0, RZ, 0x1f, R21 ;  /* 0x0000001fff007819 */ /* 0x000fe40000011415 */
[----:B------:R-:W5:Y:S01]  /*10180*/  LD.E.128 R64, desc[UR40][R64.64] ;  /* 0x0000002840407980 */ /* 0x000f62000c101d00 */
[----:B------:R-:W-:-:S03]  /*10190*/  IMAD.WIDE.U32 R2, R17, UR10, R2 ;  /* 0x0000000a11027c25 */ /* 0x000fc6000f8e0002 */
[----:B------:R-:W5:Y:S04]  /*101a0*/  LD.E.128 R56, desc[UR40][R56.64] ;  /* 0x0000002838387980 */ /* 0x000f68000c101d00 */
[----:B------:R-:W5:Y:S04]  /*101b0*/  LD.E.128 R44, desc[UR40][R44.64] ;  /* 0x000000282c2c7980 */ /* 0x000f68000c101d00 */
[----:B------:R-:W5:Y:S04]  /*101c0*/  LD.E.128 R40, desc[UR40][R40.64] ;  /* 0x0000002828287980 */ /* 0x000f68000c101d00 */
[----:B------:R-:W5:Y:S04]  /*101d0*/  LD.E.128 R72, desc[UR40][R72.64] ;  /* 0x0000002848487980 */ /* 0x000f68000c101d00 */
[----:B------:R-:W5:Y:S04]  /*101e0*/  LD.E.128 R68, desc[UR40][R68.64] ;  /* 0x0000002844447980 */ /* 0x000f68000c101d00 */
        /* <DEDUP_REMOVED lines=10> */
[----:B------:R-:W-:Y:S02]  /*10290*/  VIADD R82, R203, UR43 ;  /* 0x0000002bcb527c36 */ /* 0x000fe40008000000 */
[C---:B------:R-:W-:Y:S02]  /*102a0*/  IMAD R17, R21.reuse, UR9, R16 ;  /* 0x0000000915117c24 */ /* 0x040fe4000f8e0210 */
[----:B------:R-:W-:Y:S01]  /*102b0*/  IMAD.WIDE.U32 R2, R21, UR8, R2 ;  /* 0x0000000815027c25 */ /* 0x000fe2000f8e0002 */
[C---:B------:R-:W-:Y:S01]  /*102c0*/  ISETP.GE.AND P2, PT, R82.reuse, R79, PT ;  /* 0x0000004f5200720c */ /* 0x040fe20003f46270 */
[----:B------:R-:W-:Y:S02]  /*102d0*/  ULDC.64 UR8, c[0x0][0xa80] ;  /* 0x0002a00000087ab9 */ /* 0x000fe40000000a00 */
[----:B------:R-:W-:Y:S01]  /*102e0*/  VIADD R0, R82, 0x20 ;  /* 0x0000002052007836 */ /* 0x000fe20000000000 */
[----:B------:R-:W-:Y:S01]  /*102f0*/  LEA R78, P3, R2, UR8, 0x1 ;  /* 0x00000008024e7c11 */ /* 0x000fe2000f8608ff */
[----:B------:R-:W-:-:S02]  /*10300*/  IMAD.IADD R3, R3, 0x1, R17 ;  /* 0x0000000103037824 */ /* 0x000fc400078e0211 */
[----:B------:R-:W-:Y:S01]  /*10310*/  VIADD R151, R151, 0x22820 ;  /* 0x0002282097977836 */ /* 0x000fe20000000000 */
[-C--:B------:R-:W-:Y:S01]  /*10320*/  ISETP.GE.AND P1, PT, R0, R79.reuse, PT ;  /* 0x0000004f0000720c */ /* 0x080fe20003f26270 */
[----:B------:R-:W-:Y:S01]  /*10330*/  VIADD R0, R82, 0x40 ;  /* 0x0000004052007836 */ /* 0x000fe20000000000 */
[----:B------:R-:W-:Y:S02]  /*10340*/  LEA.HI.X R80, R2, UR9, R3, 0x1, P3 ;  /* 0x0000000902507c11 */ /* 0x000fe400098f0c03 */
[----:B------:R-:W-:Y:S01]  /*10350*/  PRMT R151, RZ, 0x654, R151 ;  /* 0x00000654ff977816 */ /* 0x000fe20000000097 */
[----:B0-----:R0:W1:Y:S01]  /*10360*/  SHFL.IDX PT, R76, R78, RZ, 0x181f ;  /* 0x00181fff4e4c7589 */ /* 0x00106200000e0000 */
[----:B------:R-:W-:Y:S01]  /*10370*/  ISETP.GE.AND P0, PT, R0, R79, PT ;  /* 0x0000004f0000720c */ /* 0x000fe20003f06270 */
[----:B------:R-:W-:Y:S01]  /*10380*/  BSSY B1, `(.L_x_2433) ;  /* 0x0000015000017945 */ /* 0x000fe20003800000 */
[----:B------:R0:W-:Y:S01]  /*10390*/  SYNCS.ARRIVE.TRANS64.RED.A1T0 RZ, [R151+URZ], RZ ;  /* 0x000000ff97ff79a7 */ /* 0x0001e2000810043f */
[----:B------:R0:W2:Y:S02]  /*103a0*/  SHFL.IDX PT, R0, R80, RZ, 0x181f ;  /* 0x00181fff50007589 */ /* 0x0000a400000e0000 */
[----:B------:R-:W-:Y:S08]  /*103b0*/  @P2 BRA `(.L_x_2434) ;  /* 0x0000000000442947 */ /* 0x000ff00003800000 */
        /* <DEDUP_REMOVED lines=17> */
.L_x_2434:
[----:B------:R-:W-:Y:S05]  /*104d0*/  BSYNC B1 ;  /* 0x0000000000017941 */ /* 0x000fea0003800000 */
.L_x_2433:
[----:B--2---:R2:W4:Y:S01]  /*104e0*/  SHFL.IDX PT, R0, R80, 0x1, 0x181f ;  /* 0x00381f0050007f89 */ /* 0x00452200000e0000 */
        /* <DEDUP_REMOVED lines=9> */
[C---:B-----5:R-:W-:Y:S02]  /*10580*/  @!P3 LEA R4, P5, R200.reuse, R16, 0x1 ;  /* 0x00000010c804b211 */ /* 0x060fe400078a08ff */
        /* <DEDUP_REMOVED lines=10> */
.L_x_2436:
[----:B------:R-:W-:Y:S05]  /*10630*/  BSYNC B1 ;  /* 0x0000000000017941 */ /* 0x000fea0003800000 */
.L_x_2435:
[----:B----4-:R4:W0:Y:S01]  /*10640*/  SHFL.IDX PT, R0, R80, 0x2, 0x181f ;  /* 0x00581f0050007f89 */ /* 0x01082200000e0000 */
        /* <DEDUP_REMOVED lines=8> */
[-C--:B---3--:R-:W-:Y:S02]  /*106d0*/  @!P3 LEA R2, P6, R19, R8.reuse, 0x1 ;  /* 0x000000081302b211 */ /* 0x088fe400078c08ff */
[CC--:B------:R-:W-:Y:S02]  /*106e0*/  @!P2 LEA R4, P5, R200.reuse, R8.reuse, 0x1 ;  /* 0x00000008c804a211 */ /* 0x0c0fe400078a08ff */
[----:B------:R-:W-:Y:S02]  /*106f0*/  @!P1 LEA R6, P4, R23, R8, 0x1 ;  /* 0x0000000817069211 */ /* 0x000fe400078808ff */
[----:B0-----:R-:W-:Y:S02]  /*10700*/  @!P3 LEA.HI.X R3, R19, R0, R211, 0x1, P6 ;  /* 0x000000001303b211 */ /* 0x001fe400030f0cd3 */
        /* <DEDUP_REMOVED lines=8> */
.L_x_2438:
[----:B------:R-:W-:Y:S05]  /*10790*/  BSYNC B1 ;  /* 0x0000000000017941 */ /* 0x000fea0003800000 */
.L_x_2437:
[----:B0-----:R-:W-:Y:S01]  /*107a0*/  VIADD R0, R82, 0x60 ;  /* 0x0000006052007836 */ /* 0x001fe20000000000 */
[----:B--2-4-:R-:W0:Y:S04]  /*107b0*/  SHFL.IDX PT, R80, R80, 0x3, 0x181f ;  /* 0x00781f0050507f89 */ /* 0x014e2800000e0000 */
[----:B------:R-:W-:Y:S01]  /*107c0*/  ISETP.GE.AND P0, PT, R0, R79, PT ;  /* 0x0000004f0000720c */ /* 0x000fe20003f06270 */
[----:B------:R-:W2:-:S12]  /*107d0*/  SHFL.IDX PT, R78, R78, 0x3, 0x181f ;  /* 0x00781f004e4e7f89 */ /* 0x000e9800000e0000 */
[----:B------:R-:W-:Y:S05]  /*107e0*/  @P0 BRA `(.L_x_2439) ;  /* 0x0000000c00ac0947 */ /* 0x000fea0003800000 */
[----:B------:R-:W-:Y:S02]  /*107f0*/  ULDC UR4, c[0x0][0xac8] ;  /* 0x0002b20000047ab9 */ /* 0x000fe40000000800 */
[----:B------:R-:W-:Y:S02]  /*10800*/  ISETP.GE.AND P3, PT, R19, UR4, PT ;  /* 0x0000000413007c0c */ /* 0x000fe4000bf66270 */
[----:B------:R-:W-:Y:S02]  /*10810*/  ISETP.GE.AND P4, PT, R200, UR4, PT ;  /* 0x00000004c8007c0c */ /* 0x000fe4000bf86270 */
[----:B------:R-:W-:-:S09]  /*10820*/  ISETP.GE.AND P5, PT, R23, UR4, PT ;  /* 0x0000000417007c0c */ /* 0x000fd2000bfa6270 */
[-C--:B--2---:R-:W-:Y:S02]  /*10830*/  @!P3 LEA R2, P0, R19, R78.reuse, 0x1 ;  /* 0x0000004e1302b211 */ /* 0x084fe400078008ff */
[CC--:B------:R-:W-:Y:S02]  /*10840*/  @!P4 LEA R4, P1, R200.reuse, R78.reuse, 0x1 ;  /* 0x0000004ec804c211 */ /* 0x0c0fe400078208ff */
[----:B------:R-:W-:Y:S02]  /*10850*/  @!P5 LEA R6, P2, R23, R78, 0x1 ;  /* 0x0000004e1706d211 */ /* 0x000fe400078408ff */
        /* <DEDUP_REMOVED lines=12> */
.L_x_2431:
        /* <DEDUP_REMOVED lines=11> */
[----:B------:R-:W-:Y:S01]  /*109d0*/  UISETP.NE.U32.AND UP1, UPT, UR8, URZ, UPT ;  /* 0x0000003f0800728c */ /* 0x000fe2000bf25070 */
[----:B------:R-:W-:Y:S02]  /*109e0*/  IMAD.U32 R0, RZ, RZ, UR4 ;  /* 0x00000004ff007e24 */ /* 0x000fe4000f8e00ff */
[----:B------:R-:W2:Y:S01]  /*109f0*/  @P2 LDG.E R6, desc[UR40][R2.64] ;  /* 0x0000002802062981 */ /* 0x000ea2000c1e1900 */
[----:B------:R-:W-:-:S06]  /*10a00*/  UISETP.NE.AND.EX UP1, UPT, UR9, URZ, UPT, UP1 ;  /* 0x0000003f0900728c */ /* 0x000fcc000bf25310 */
        /* <DEDUP_REMOVED lines=11> */
[----:B--2---:R-:W-:Y:S01]  /*10ac0*/  @P2 R2UR UR4, R6 ;  /* 0x00000000060422ca */ /* 0x004fe200000e0000 */
[----:B01----:R-:W-:-:S14]  /*10ad0*/  @P3 BRA `(.L_x_2440) ;  /* 0x0000000000103947 */ /* 0x003fdc0003800000 */
[----:B------:R-:W-:Y:S05]  /*10ae0*/  @!P2 BRA `(.L_x_2440) ;  /* 0x00000000000ca947 */ /* 0x000fea0003800000 */
[----:B------:R-:W2:Y:S04]  /*10af0*/  LDG.E R5, desc[UR40][R2.64] ;  /* 0x0000002802057981 */ /* 0x000ea8000c1e1900 */
[----:B-----5:R-:W2:Y:S02]  /*10b00*/  LDG.E R0, desc[UR40][R2.64+0x4] ;  /* 0x0000042802007981 */ /* 0x020ea4000c1e1900 */
[----:B--2---:R-:W-:-:S07]  /*10b10*/  IMAD.IADD R0, R0, 0x1, -R5 ;  /* 0x0000000100007824 */ /* 0x004fce00078e0a05 */
.L_x_2440:
[----:B------:R-:W-:Y:S01]  /*10b20*/  USHF.R.S32.HI UR8, URZ, 0x1f, UR44 ;  /* 0x0000001f3f087899 */ /* 0x000fe2000801142c */
[----:B------:R-:W-:Y:S01]  /*10b30*/  BSSY B1, `(.L_x_2441) ;  /* 0x000002e000017945 */ /* 0x000fe20003800000 */
[----:B------:R-:W-:Y:S02]  /*10b40*/  USHF.R.S32.HI UR11, URZ, 0x1f, UR4 ;  /* 0x0000001f3f0b7899 */ /* 0x000fe40008011404 */
[----:B------:R-:W-:Y:S02]  /*10b50*/  USEL UR13, UR44, URZ, !UP0 ;  /* 0x0000003f2c0d7287 */ /* 0x000fe4000c000000 */
[----:B------:R-:W-:Y:S01]  /*10b60*/  USEL UR14, UR8, URZ, !UP0 ;  /* 0x0000003f080e7287 */ /* 0x000fe2000c000000 */
[----:B------:R-:W-:Y:S11]  /*10b70*/  @P1 BRA `(.L_x_2442) ;  /* 0x0000000000a41947 */ /* 0x000ff60003800000 */
[----:B------:R-:W0:Y:S01]  /*10b80*/  S2R R3, SR_TID.X ;  /* 0x0000000000037919 */ /* 0x000e220000002100 */
[----:B------:R-:W1:Y:S01]  /*10b90*/  LDC R7, c[0x0][0xbe8] ;  /* 0x0002fa00ff077b82 */ /* 0x000e620000000800 */
[----:B------:R-:W-:Y:S02]  /*10ba0*/  IMAD.U32 R4, RZ, RZ, UR43 ;  /* 0x0000002bff047e24 */ /* 0x000fe4000f8e00ff */
[----:B-1---5:R-:W-:-:S03]  /*10bb0*/  IMAD R2, R0, R7, RZ ;  /* 0x0000000700027224 */ /* 0x022fc600078e02ff */
[----:B0-----:R-:W-:-:S04]  /*10bc0*/  IADD3 R4, R4, -0x80, R3 ;  /* 0xffffff8004047810 */ /* 0x001fc80007ffe003 */
[----:B------:R-:W-:-:S13]  /*10bd0*/  ISETP.GE.AND P1, PT, R4, R2, PT ;  /* 0x000000020400720c */ /* 0x000fda0003f26270 */
[----:B------:R-:W-:Y:S05]  /*10be0*/  @P1 BRA `(.L_x_2442) ;  /* 0x0000000000881947 */ /* 0x000fea0003800000 */
[----:B------:R-:W-:Y:S01]  /*10bf0*/  ISETP.NE.AND P1, PT, R7, 0x1, PT ;  /* 0x000000010700780c */ /* 0x000fe20003f25270 */
[----:B------:R-:W-:Y:S01]  /*10c00*/  ULDC.64 UR16, c[0x0][0xb90] ;  /* 0x0002e40000107ab9 */ /* 0x000fe20000000a00 */
[----:B------:R-:W-:Y:S01]  /*10c10*/  UMOV UR8, UR4 ;  /* 0x0000000400087c82 */ /* 0x000fe20008000000 */
[----:B------:R-:W-:Y:S01]  /*10c20*/  UIMAD UR10, UR12, UR16, URZ ;  /* 0x000000100c0a72a4 */ /* 0x000fe2000f8e023f */
[----:B------:R-:W-:Y:S01]  /*10c30*/  IMAD.MOV.U32 R2, RZ, RZ, R4 ;  /* 0x000000ffff027224 */ /* 0x000fe200078e0004 */
[----:B------:R-:W-:Y:S02]  /*10c40*/  UMOV UR9, UR11 ;  /* 0x0000000b00097c82 */ /* 0x000fe40008000000 */
[----:B------:R-:W-:Y:S02]  /*10c50*/  UIMAD.WIDE.U32 UR8, UR45, UR16, UR8 ;  /* 0x000000102d0872a5 */ /* 0x000fe4000f8e0008 */
[----:B------:R-:W-:-:S03]  /*10c60*/  UIMAD UR10, UR45, UR17, UR10 ;  /* 0x000000112d0a72a4 */ /* 0x000fc6000f8e020a */
[----:B------:R-:W-:Y:S01]  /*10c70*/  ULDC.64 UR16, c[0x0][0xb98] ;  /* 0x0002e60000107ab9 */ /* 0x000fe20000000a00 */
[----:B------:R-:W0:Y:S01]  /*10c80*/  @P1 LDC R3, c[0x0][0xbec] ;  /* 0x0002fb00ff031b82 */ /* 0x000e220000000800 */
[----:B------:R-:W-:Y:S02]  /*10c90*/  UIADD3 UR9, UR9, UR10, URZ ;  /* 0x0000000a09097290 */ /* 0x000fe4000fffe03f */
[----:B------:R-:W-:Y:S02]  /*10ca0*/  UIMAD UR10, UR14, UR16, URZ ;  /* 0x000000100e0a72a4 */ /* 0x000fe4000f8e023f */
[----:B------:R-:W-:Y:S02]  /*10cb0*/  UIMAD.WIDE.U32 UR8, UR13, UR16, UR8 ;  /* 0x000000100d0872a5 */ /* 0x000fe4000f8e0008 */
[----:B------:R-:W-:Y:S01]  /*10cc0*/  UIMAD UR10, UR13, UR17, UR10 ;  /* 0x000000110d0a72a4 */ /* 0x000fe2000f8e020a */
[----:B------:R-:W1:Y:S02]  /*10cd0*/  @P1 LDC R6, c[0x0][0xbf0] ;  /* 0x0002fc00ff061b82 */ /* 0x000e640000000800 */
[----:B------:R-:W-:Y:S01]  /*10ce0*/  ULDC.64 UR16, c[0x0][0xb88] ;  /* 0x0002e20000107ab9 */ /* 0x000fe20000000a00 */
[----:B0-----:R-:W-:-:S05]  /*10cf0*/  @P1 IMAD.HI.U32 R3, R4, R3, RZ ;  /* 0x0000000304031227 */ /* 0x001fca00078e00ff */
[----:B-1----:R-:W-:Y:S01]  /*10d00*/  @P1 SHF.R.U32.HI R2, RZ, R6, R3 ;  /* 0x00000006ff021219 */ /* 0x002fe20000011603 */
[----:B------:R-:W-:-:S03]  /*10d10*/  IMAD.U32 R6, RZ, RZ, UR10 ;  /* 0x0000000aff067e24 */ /* 0x000fc6000f8e00ff */
[--C-:B------:R-:W-:Y:S01]  /*10d20*/  SHF.R.S32.HI R3, RZ, 0x1f, R2.reuse ;  /* 0x0000001fff037819 */ /* 0x100fe20000011402 */
[----:B------:R-:W-:Y:S01]  /*10d30*/  IMAD.MOV R5, RZ, RZ, -R2 ;  /* 0x000000ffff057224 */ /* 0x000fe200078e0a02 */
[----:B------:R-:W-:-:S03]  /*10d40*/  IADD3 R2, P1, R2, UR8, RZ ;  /* 0x0000000802027c10 */ /* 0x000fc6000ff3e0ff */
[----:B------:R-:W-:Y:S01]  /*10d50*/  IMAD R5, R7, R5, R4 ;  /* 0x0000000507057224 */ /* 0x000fe200078e0204 */
[----:B------:R-:W-:Y:S01]  /*10d60*/  IADD3.X R3, R3, UR9, R6, P1, !PT ;  /* 0x0000000903037c10 */ /* 0x000fe20008ffe406 */
[----:B------:R-:W-:-:S03]  /*10d70*/  ULDC.64 UR8, c[0x0][0xb50] ;  /* 0x0002d40000087ab9 */ /* 0x000fc60000000a00 */
[----:B------:R-:W-:Y:S01]  /*10d80*/  SHF.R.S32.HI R4, RZ, 0x1f, R5 ;  /* 0x0000001fff047819 */ /* 0x000fe20000011405 */
[----:B------:R-:W-:-:S04]  /*10d90*/  IMAD.WIDE.U32 R2, R5, UR16, R2 ;  /* 0x0000001005027c25 */ /* 0x000fc8000f8e0002 */
[----:B------:R-:W-:-:S04]  /*10da0*/  IMAD R4, R4, UR16, RZ ;  /* 0x0000001004047c24 */ /* 0x000fc8000f8e02ff */
[----:B------:R-:W-:Y:S01]  /*10db0*/  IMAD R7, R5, UR17, R4 ;  /* 0x0000001105077c24 */ /* 0x000fe2000f8e0204 */
[----:B------:R-:W-:-:S03]  /*10dc0*/  LEA R4, P1, R2, UR8, 0x2 ;  /* 0x0000000802047c11 */ /* 0x000fc6000f8210ff */
[----:B------:R-:W-:-:S05]  /*10dd0*/  IMAD.IADD R3, R3, 0x1, R7 ;  /* 0x0000000103037824 */ /* 0x000fca00078e0207 */
[----:B------:R-:W-:Y:S01]  /*10de0*/  LEA.HI.X R5, R2, UR9, R3, 0x2, P1 ;  /* 0x0000000902057c11 */ /* 0x000fe200088f1403 */
[----:B------:R-:W-:-:S05]  /*10df0*/  IMAD.MOV.U32 R3, RZ, RZ, -0x800000 ;  /* 0xff800000ff037424 */ /* 0x000fca00078e00ff */
[----:B------:R0:W-:Y:S02]  /*10e00*/  STG.E desc[UR40][R4.64], R3 ;  /* 0x0000000304007986 */ /* 0x0001e4000c101928 */
.L_x_2442:
[----:B------:R-:W-:Y:S05]  /*10e10*/  BSYNC B1 ;  /* 0x0000000000017941 */ /* 0x000fea0003800000 */
.L_x_2441:
[----:B0-----:R-:W0:Y:S01]  /*10e20*/  @P0 LDC R3, c[0x0][0xbf0] ;  /* 0x0002fc00ff030b82 */ /* 0x001e220000000800 */
[----:B------:R-:W-:Y:S01]  /*10e30*/  ULDC.64 UR16, c[0x0][0xaa0] ;  /* 0x0002a80000107ab9 */ /* 0x000fe20000000a00 */
[----:B------:R-:W-:Y:S01]  /*10e40*/  IMAD R2, R202, 0x20, R203 ;  /* 0x00000020ca027824 */ /* 0x000fe200078e02cb */
[----:B------:R-:W-:Y:S01]  /*10e50*/  UIMAD UR10, UR11, UR16, URZ ;  /* 0x000000100b0a72a4 */ /* 0x000fe2000f8e023f */
[----:B------:R-:W-:Y:S01]  /*10e60*/  VIADD R8, R203, UR43 ;  /* 0x0000002bcb087c36 */ /* 0x000fe20008000000 */
[----:B------:R-:W-:Y:S01]  /*10e70*/  UIMAD.WIDE.U32 UR8, UR4, UR16, URZ ;  /* 0x00000010040872a5 */ /* 0x000fe2000f8e003f */
[----:B------:R-:W-:Y:S01]  /*10e80*/  VIADD R6, R2, UR43 ;  /* 0x0000002b02067c36 */ /* 0x000fe20008000000 */
[----:B------:R-:W-:Y:S01]  /*10e90*/  UIMAD UR10, UR4, UR17, UR10 ;  /* 0x00000011040a72a4 */ /* 0x000fe2000f8e020a */
[----:B------:R-:W-:Y:S02]  /*10ea0*/  BSSY B1, `(.L_x_2443) ;  /* 0x000003d000017945 */ /* 0x000fe40003800000 */
        /* <DEDUP_REMOVED lines=10> */
[----:B0-----:R-:W-:Y:S01]  /*10f50*/  @P0 SHF.R.U32.HI R5, RZ, R3, R2 ;  /* 0x00000003ff050219 */ /* 0x001fe20000011602 */
        /* <DEDUP_REMOVED lines=11> */
[----:B------:R-:W-:Y:S02]  /*11010*/  IMAD.U32 R3, RZ, RZ, UR4 ;  /* 0x00000004ff037e24 */ /* 0x000fe4000f8e00ff */
[C---:B------:R-:W-:Y:S01]  /*11020*/  IMAD R9, R5.reuse, UR11, R4 ;  /* 0x0000000b05097c24 */ /* 0x040fe2000f8e0204 */
[----:B------:R-:W-:Y:S01]  /*11030*/  SHF.R.S32.HI R4, RZ, 0x1f, R7 ;  /* 0x0000001fff047819 */ /* 0x000fe20000011407 */
[----:B------:R-:W-:-:S04]  /*11040*/  IMAD.WIDE.U32 R2, R5, UR10, R2 ;  /* 0x0000000a05027c25 */ /* 0x000fc8000f8e0002 */
[----:B------:R-:W-:Y:S02]  /*11050*/  IMAD.IADD R3, R3, 0x1, R9 ;  /* 0x0000000103037824 */ /* 0x000fe400078e0209 */
[----:B------:R-:W-:Y:S02]  /*11060*/  IMAD R4, R4, UR8, RZ ;  /* 0x0000000804047c24 */ /* 0x000fe4000f8e02ff */
[----:B-----5:R-:W-:Y:S02]  /*11070*/  IMAD R11, R0, R11, RZ ;  /* 0x0000000b000b7224 */ /* 0x020fe400078e02ff */
        /* <DEDUP_REMOVED lines=31> */
.L_x_2444:
[----:B------:R-:W-:Y:S05]  /*11270*/  BSYNC B1 ;  /* 0x0000000000017941 */ /* 0x000fea0003800000 */
.L_x_2443:
        /* <DEDUP_REMOVED lines=21> */
.L_x_2446:
[----:B------:R-:W-:Y:S05]  /*113d0*/  BSYNC B1 ;  /* 0x0000000000017941 */ /* 0x000fea0003800000 */
.L_x_2445:
        /* <DEDUP_REMOVED lines=21> */
.L_x_2448:
[----:B------:R-:W-:Y:S05]  /*11530*/  BSYNC B1 ;  /* 0x0000000000017941 */ /* 0x000fea0003800000 */
.L_x_2447:
[----:B0-----:R-:W-:Y:S01]  /*11540*/  VIADD R0, R8, 0x60 ;  /* 0x0000006008007836 */ /* 0x001fe20000000000 */
[----:B---3--:R0:W3:Y:S04]  /*11550*/  SHFL.IDX PT, R6, R5, 0x3, 0x181f ;  /* 0x00781f0005067f89 */ /* 0x0080e800000e0000 */
        /* <DEDUP_REMOVED lines=20> */
.L_x_2439:
[----:B------:R-:W-:Y:S05]  /*116a0*/  BSYNC B0 ;  /* 0x0000000000007941 */ /* 0x000fea0003800000 */
.L_x_2430:
[----:B------:R-:W-:Y:S02]  /*116b0*/  ULDC UR4, c[0x0][0xc3c] ;  /* 0x00030f0000047ab9 */ /* 0x000fe40000000800 */
[----:B------:R-:W-:-:S06]  /*116c0*/  UISETP.GE.AND UP0, UPT, UR6, UR4, UPT ;  /* 0x000000040600728c */ /* 0x000fcc000bf06270 */
[----:B------:R-:W-:-:S13]  /*116d0*/  PLOP3.LUT P0, PT, PT, PT, UP0, 0x80, 0x0 ;  /* 0x000000000000781c */ /* 0x000fda0003f0f008 */
[----:B------:R-:W-:Y:S05]  /*116e0*/  @!P0 BRA `(.L_x_2449) ;  /* 0xfffffef400dc8947 */ /* 0x000fea000383ffff */
[----:B------:R-:W-:Y:S05]  /*116f0*/  EXIT ;  /* 0x000000000000794d */ /* 0x000fea0003800000 */
.L_x_2348:
[----:B------:R-:W-:-:S08]  /*11700*/  NOP ;  /* 0x0000000000007918 */ /* 0x000fd00000000000 */
[----:B------:R-:W0:-:S00]  /*11710*/  USETMAXREG.DEALLOC.CTAPOOL 0x18 ;  /* 0x00000018000079c8 */ /* 0x000e0000080e0500 */
[----:B0-----:R-:W2:Y:S01]  /*11720*/  LDL.LU R2, [R1] ;  /* 0x0000000001027983 */ /* 0x001ea20000300800 */
[----:B------:R-:W-:Y:S01]  /*11730*/  LOP3.LUT R0, R0, 0x3, RZ, 0xc0, !PT ;  /* 0x0000000300007812 */ /* 0x000fe200078ec0ff */
[----:B------:R-:W-:-:S05]  /*11740*/  IMAD.MOV.U32 R4, RZ, RZ, RZ ;  /* 0x000000ffff047224 */ /* 0x000fca00078e00ff */
[----:B------:R-:W0:Y:S02]  /*11750*/  SHFL.IDX PT, R0, R0, RZ, 0x1f ;  /* 0x00001fff00007589 */ /* 0x000e2400000e0000 */
[----:B0-----:R-:W-:Y:S02]  /*11760*/  ISETP.NE.AND P0, PT, R0, RZ, PT ;  /* 0x000000ff0000720c */ /* 0x001fe40003f05270 */
[----:B--2---:R-:W-:-:S11]  /*11770*/  LOP3.LUT R2, R2, 0xfffffffd, RZ, 0xc0, !PT ;  /* 0xfffffffd02027812 */ /* 0x004fd600078ec0ff */
[----:B------:R-:W-:-:S05]  /*11780*/  @P0 LOP3.LUT R2, R2, 0x2, RZ, 0xfc, !PT ;  /* 0x0000000202020812 */ /* 0x000fca00078efcff */
[----:B------:R0:W-:Y:S01]  /*11790*/  STL [R1], R2 ;  /* 0x0000000201007387 */ /* 0x0001e20000100800 */
[----:B------:R-:W-:Y:S05]  /*117a0*/  @!P0 BRA `(.L_x_2450) ;  /* 0x00000000001c8947 */ /* 0x000fea0003800000 */
[----:B------:R-:W1:Y:S08]  /*117b0*/  S2UR UR5, SR_CgaCtaId ;  /* 0x00000000000579c3 */ /* 0x000e700000008800 */
[----:B------:R-:W-:Y:S06]  /*117c0*/  BAR.SYNC.DEFER_BLOCKING 0x5, 0x180 ;  /* 0x0146000000007b1d */ /* 0x000fec0000010000 */
[----:B------:R-:W-:-:S02]  /*117d0*/  UMOV UR4, 0x400 ;  /* 0x0000040000047882 */ /* 0x000fc40000000000 */
[----:B-1----:R-:W-:-:S09]  /*117e0*/  ULEA UR4, UR5, UR4, 0x18 ;  /* 0x0000000405047291 */ /* 0x002fd2000f8ec03f */
[----:B------:R-:W2:Y:S01]  /*117f0*/  LDS.128 R16, [UR4+0x228d0] ;  /* 0x0228d004ff107984 */ /* 0x000ea20008000c00 */
[----:B------:R-:W-:Y:S06]  /*11800*/  BAR.ARV 0x4, 0x180 ;  /* 0x0106000000007b1d */ /* 0x000fec0000002000 */
[----:B------:R-:W-:Y:S05]  /*11810*/  BRA `(.L_x_2451) ;  /* 0x0000000800847947 */ /* 0x000fea0003800000 */
.L_x_2450:
[----:B------:R-:W1:Y:S01]  /*11820*/  S2R R0, SR_TID.X ;  /* 0x0000000000007919 */ /* 0x000e620000002100 */
[----:B------:R-:W-:Y:S01]  /*11830*/  ULDC UR4, c[0x0][0xc3c] ;  /* 0x00030f0000047ab9 */ /* 0x000fe20000000800 */
[----:B------:R-:W2:Y:S01]  /*11840*/  S2UR UR6, SR_CTAID.X ;  /* 0x00000000000679c3 */ /* 0x000ea20000002500 */
[----:B------:R-:W-:Y:S01]  /*11850*/  ULDC UR5, c[0x0][0xc38] ;  /* 0x00030e0000057ab9 */ /* 0x000fe20000000800 */
[----:B-1----:R-:W-:-:S04]  /*11860*/  LOP3.LUT R0, R0, 0x1f, RZ, 0xc0, !PT ;  /* 0x0000001f00007812 */ /* 0x002fc800078ec0ff */
[----:B------:R-:W-:-:S04]  /*11870*/  ISETP.NE.AND P0, PT, R0, 0x1f, PT ;  /* 0x0000001f0000780c */ /* 0x000fc80003f05270 */
[----:B------:R-:W-:-:S13]  /*11880*/  ISETP.GE.OR P1, PT, R0, UR4, !P0 ;  /* 0x0000000400007c0c */ /* 0x000fda000c726670 */
[----:B0-----:R-:W0:Y:S02]  /*11890*/  @!P1 LDC.64 R2, c[0x0][0xc80] ;  /* 0x00032000ff029b82 */ /* 0x001e240000000a00 */
[----:B0-----:R-:W-:-:S05]  /*118a0*/  @!P1 IMAD.WIDE.U32 R2, R0, 0x4, R2 ;  /* 0x0000000400029825 */ /* 0x001fca00078e0002 */
[----:B------:R-:W3:Y:S01]  /*118b0*/  @!P1 LDG.E R4, desc[UR40][R2.64] ;  /* 0x0000002802049981 */ /* 0x000ee2000c1e1900 */
[C---:B------:R-:W-:Y:S01]  /*118c0*/  ISETP.NE.AND P1, PT, R0.reuse, RZ, PT ;  /* 0x000000ff0000720c */ /* 0x040fe20003f25270 */
[----:B------:R-:W-:Y:S01]  /*118d0*/  UMOV UR4, URZ ;  /* 0x0000003f00047c82 */ /* 0x000fe20008000000 */
[C---:B------:R-:W-:Y:S01]  /*118e0*/  ISETP.GE.U32.AND P2, PT, R0.reuse, 0x2, PT ;  /* 0x000000020000780c */ /* 0x040fe20003f46070 */
[----:B------:R-:W-:Y:S01]  /*118f0*/  IMAD.MOV.U32 R16, RZ, RZ, RZ ;  /* 0x000000ffff107224 */ /* 0x000fe200078e00ff */
[C---:B------:R-:W-:Y:S02]  /*11900*/  ISETP.GE.U32.AND P3, PT, R0.reuse, 0x4, PT ;  /* 0x000000040000780c */ /* 0x040fe40003f66070 */
[C---:B------:R-:W-:Y:S02]  /*11910*/  ISETP.GE.U32.AND P4, PT, R0.reuse, 0x8, PT ;  /* 0x000000080000780c */ /* 0x040fe40003f86070 */
[----:B------:R-:W-:Y:S01]  /*11920*/  ISETP.GE.U32.AND P5, PT, R0, 0x10, PT ;  /* 0x000000100000780c */ /* 0x000fe20003fa6070 */
[----:B---3--:R-:W0:Y:S02]  /*11930*/  SHFL.UP PT, R5, R4, 0x1, RZ ;  /* 0x0420000004057989 */ /* 0x008e2400000e00ff */
        /* <DEDUP_REMOVED lines=17> */
[----:B--2---:R-:W-:-:S13]  /*11a50*/  ISETP.GT.AND P6, PT, R6, UR6, PT ;  /* 0x0000000606007c0c */ /* 0x004fda000bfc4270 */
[----:B------:R-:W-:Y:S05]  /*11a60*/  @P6 BRA `(.L_x_2452) ;  /* 0x00000000009c6947 */ /* 0x000fea0003800000 */
[----:B------:R-:W0:Y:S01]  /*11a70*/  LDC R5, c[0x0][0xc3c] ;  /* 0x00030f00ff057b82 */ /* 0x000e220000000800 */
[----:B------:R-:W-:Y:S01]  /*11a80*/  IMAD.MOV.U32 R6, RZ, RZ, R3 ;  /* 0x000000ffff067224 */ /* 0x000fe200078e0003 */
[----:B------:R-:W-:Y:S01]  /*11a90*/  UMOV UR4, URZ ;  /* 0x0000003f00047c82 */ /* 0x000fe20008000000 */
[----:B------:R-:W-:Y:S01]  /*11aa0*/  ULDC UR7, c[0x0][0xc3c] ;  /* 0x00030f0000077ab9 */ /* 0x000fe20000000800 */
[----:B------:R-:W-:-:S05]  /*11ab0*/  ULDC UR5, c[0x0][0xc38] ;  /* 0x00030e0000057ab9 */ /* 0x000fca0000000800 */
.L_x_2456:
        /* <DEDUP_REMOVED lines=12> */
.L_x_2455:
[----:B------:R-:W-:Y:S05]  /*11b80*/  BSYNC B0 ;  /* 0x0000000000007941 */ /* 0x000fea0003800000 */
.L_x_2454:
        /* <DEDUP_REMOVED lines=20> */
[----:B------:R-:W-:-:S07]  /*11cd0*/  IMAD.MOV.U32 R5, RZ, RZ, R9 ;  /* 0x000000ffff057224 */ /* 0x000fce00078e0009 */
.L_x_2452:
[----:B------:R-:W-:-:S04]  /*11ce0*/  IMAD.IADD R6, R6, 0x1, -R3 ;  /* 0x0000000106067824 */ /* 0x000fc800078e0a03 */
[----:B------:R-:W-:-:S05]  /*11cf0*/  IMAD R2, R5, UR5, R6 ;  /* 0x0000000505027c24 */ /* 0x000fca000f8e0206 */
[----:B------:R-:W-:Y:S02]  /*11d00*/  ISETP.GT.AND P0, PT, R2, UR6, PT ;  /* 0x0000000602007c0c */ /* 0x000fe4000bf04270 */
[----:B------:R-:W0:Y:S11]  /*11d10*/  LDC.64 R2, c[0x0][0xc90] ;  /* 0x00032400ff027b82 */ /* 0x000e360000000a00 */
[----:B------:R-:W-:-:S04]  /*11d20*/  VOTE.ANY R11, PT, !P0 ;  /* 0x00000000000b7806 */ /* 0x000fc800040e0100 */
[----:B------:R-:W1:Y:S02]  /*11d30*/  POPC R7, R11 ;  /* 0x0000000b00077309 */ /* 0x000e640000000000 */
[----:B-1----:R-:W-:-:S04]  /*11d40*/  VIADD R19, R7, UR4 ;  /* 0x0000000407137c36 */ /* 0x002fc80008000000 */
[----:B0-----:R-:W-:-:S05]  /*11d50*/  IMAD.WIDE R2, R19, 0x4, R2 ;  /* 0x0000000413027825 */ /* 0x001fca00078e0202 */
[----:B------:R-:W2:Y:S01]  /*11d60*/  LDG.E R9, desc[UR40][R2.64] ;  /* 0x0000002802097981 */ /* 0x000ea2000c1e1900 */
[----:B------:R-:W-:-:S03]  /*11d70*/  ISETP.NE.AND P0, PT, R11, RZ, PT ;  /* 0x000000ff0b00720c */ /* 0x000fc60003f05270 */
[----:B------:R-:W2:Y:S02]  /*11d80*/  SHFL.IDX PT, R4, R4, R7, 0x1f ;  /* 0x00001f0704047589 */ /* 0x000ea400000e0000 */
[----:B--2---:R-:W-:-:S05]  /*11d90*/  IMAD R8, R4, R9, RZ ;  /* 0x0000000904087224 */ /* 0x004fca00078e02ff */
[----:B------:R-:W-:-:S04]  /*11da0*/  IABS R10, R8 ;  /* 0x00000008000a7213 */ /* 0x000fc80000000000 */
[----:B------:R-:W0:Y:S08]  /*11db0*/  I2F.RP R12, R10 ;  /* 0x0000000a000c7306 */ /* 0x000e300000209400 */
[----:B0-----:R-:W0:Y:S02]  /*11dc0*/  MUFU.RCP R12, R12 ;  /* 0x0000000c000c7308 */ /* 0x001e240000001000 */
[----:B0-----:R-:W-:-:S06]  /*11dd0*/  VIADD R13, R12, 0xffffffe ;  /* 0x0ffffffe0c0d7836 */ /* 0x001fcc0000000000 */
[----:B------:R0:W1:Y:S01]  /*11de0*/  F2I.FTZ.U32.TRUNC.NTZ R3, R13 ;  /* 0x0000000d00037305 */ /* 0x000062000021f000 */
[----:B------:R-:W-:Y:S05]  /*11df0*/  @!P0 BRA `(.L_x_2457) ;  /* 0x0000000000088947 */ /* 0x000fea0003800000 */
[----:B------:R-:W-:-:S06]  /*11e00*/  VIADD R16, R7, 0xffffffff ;  /* 0xffffffff07107836 */ /* 0x000fcc0000000000 */
[----:B------:R2:W3:Y:S02]  /*11e10*/  SHFL.IDX PT, R16, R5, R16, 0x1f ;  /* 0x00001f1005107589 */ /* 0x0004e400000e0000 */
.L_x_2457:
[--C-:B-12---:R-:W-:Y:S02]  /*11e20*/  IMAD.MOV R5, RZ, RZ, -R3.reuse ;  /* 0x000000ffff057224 */ /* 0x106fe400078e0a03 */
[----:B---3--:R-:W-:Y:S01]  /*11e30*/  IMAD R16, R16, UR5, R6 ;  /* 0x0000000510107c24 */ /* 0x008fe2000f8e0206 */
[----:B------:R-:W-:Y:S01]  /*11e40*/  IABS R6, R8 ;  /* 0x0000000800067213 */ /* 0x000fe20000000000 */
[----:B------:R-:W-:Y:S02]  /*11e50*/  IMAD R5, R5, R10, RZ ;  /* 0x0000000a05057224 */ /* 0x000fe400078e02ff */
[----:B------:R-:W-:Y:S02]  /*11e60*/  IMAD.MOV.U32 R2, RZ, RZ, RZ ;  /* 0x000000ffff027224 */ /* 0x000fe400078e00ff */
[----:B------:R-:W-:Y:S02]  /*11e70*/  IMAD.MOV R6, RZ, RZ, -R6 ;  /* 0x000000ffff067224 */ /* 0x000fe400078e0a06 */
[----:B------:R-:W-:Y:S01]  /*11e80*/  IMAD.HI.U32 R2, R3, R5, R2 ;  /* 0x0000000503027227 */ /* 0x000fe200078e0002 */
[----:B------:R-:W-:-:S04]  /*11e90*/  IADD3 R5, -R16, UR6, RZ ;  /* 0x0000000610057c10 */ /* 0x000fc8000fffe1ff */
        /* <DEDUP_REMOVED lines=13> */
[----:B------:R-:W-:Y:S02]  /*11f70*/  IMAD R6, R9, R2, RZ ;  /* 0x0000000209067224 */ /* 0x000fe400078e02ff */
[----:B------:R-:W-:Y:S02]  /*11f80*/  IMAD.MOV R2, RZ, RZ, -R2 ;  /* 0x000000ffff027224 */ /* 0x000fe400078e0a02 */
[----:B------:R-:W-:Y:S02]  /*11f90*/  IMAD.MOV R10, RZ, RZ, -R6 ;  /* 0x000000ffff0a7224 */ /* 0x000fe400078e0a06 */
[----:B------:R-:W-:-:S03]  /*11fa0*/  IMAD R5, R8, R2, R5 ;  /* 0x0000000208057224 */ /* 0x000fc600078e0205 */
[----:B------:R-:W-:-:S04]  /*11fb0*/  VIADDMNMX R9, R10, UR5, R9, PT ;  /* 0x000000050a097c46 */ /* 0x000fc8000b800109 */
[-C--:B------:R-:W-:Y:S02]  /*11fc0*/  IABS R7, R9.reuse ;  /* 0x0000000900077213 */ /* 0x080fe40000000000 */
[----:B------:R-:W-:Y:S02]  /*11fd0*/  IABS R8, R9 ;  /* 0x0000000900087213 */ /* 0x000fe40000000000 */
[----:B------:R-:W1:Y:S03]  /*11fe0*/  I2F.RP R10, R7 ;  /* 0x00000007000a7306 */ /* 0x000e660000209400 */
[----:B------:R-:W-:-:S05]  /*11ff0*/  IMAD.MOV R8, RZ, RZ, -R8 ;  /* 0x000000ffff087224 */ /* 0x000fca00078e0a08 */
[----:B-1----:R-:W1:Y:S02]  /*12000*/  MUFU.RCP R10, R10 ;  /* 0x0000000a000a7308 */ /* 0x002e640000001000 */
[----:B-1----:R-:W-:-:S06]  /*12010*/  VIADD R3, R10, 0xffffffe ;  /* 0x0ffffffe0a037836 */ /* 0x002fcc0000000000 */
[----:B------:R-:W1:Y:S02]  /*12020*/  F2I.FTZ.U32.TRUNC.NTZ R3, R3 ;  /* 0x0000000300037305 */ /* 0x000e64000021f000 */
[----:B-1----:R-:W-:-:S04]  /*12030*/  IMAD.MOV R2, RZ, RZ, -R3 ;  /* 0x000000ffff027224 */ /* 0x002fc800078e0a03 */
[----:B------:R-:W-:Y:S02]  /*12040*/  IMAD R11, R2, R7, RZ ;  /* 0x00000007020b7224 */ /* 0x000fe400078e02ff */
[----:B------:R-:W-:-:S04]  /*12050*/  IMAD.MOV.U32 R2, RZ, RZ, RZ ;  /* 0x000000ffff027224 */ /* 0x000fc800078e00ff */
[----:B------:R-:W-:Y:S01]  /*12060*/  IMAD.HI.U32 R2, R3, R11, R2 ;  /* 0x0000000b03027227 */ /* 0x000fe200078e0002 */
[----:B------:R-:W-:Y:S02]  /*12070*/  IABS R11, R5 ;  /* 0x00000005000b7213 */ /* 0x000fe40000000000 */
[C---:B------:R-:W-:Y:S01]  /*12080*/  LOP3.LUT R3, R5.reuse, R9, RZ, 0x3c, !PT ;  /* 0x0000000905037212 */ /* 0x040fe200078e3cff */
[----:B------:R-:W-:Y:S02]  /*12090*/  IMAD.IADD R5, R5, 0x1, R6 ;  /* 0x0000000105057824 */ /* 0x000fe400078e0206 */
[----:B------:R-:W-:Y:S01]  /*120a0*/  IMAD.HI.U32 R2, R2, R11, RZ ;  /* 0x0000000b02027227 */ /* 0x000fe200078e00ff */
[----:B------:R-:W-:-:S03]  /*120b0*/  ISETP.GE.AND P2, PT, R3, RZ, PT ;  /* 0x000000ff0300720c */ /* 0x000fc60003f46270 */
[----:B------:R-:W-:-:S05]  /*120c0*/  IMAD R8, R2, R8, R11 ;  /* 0x0000000802087224 */ /* 0x000fca00078e020b */
[----:B------:R-:W-:-:S13]  /*120d0*/  ISETP.GT.U32.AND P1, PT, R7, R8, PT ;  /* 0x000000080700720c */ /* 0x000fda0003f24070 */
[----:B------:R-:W-:Y:S02]  /*120e0*/  @!P1 IMAD.IADD R8, R8, 0x1, -R7 ;  /* 0x0000000108089824 */ /* 0x000fe400078e0a07 */
[----:B------:R-:W-:Y:S01]  /*120f0*/  @!P1 VIADD R2, R2, 0x1 ;  /* 0x0000000102029836 */ /* 0x000fe20000000000 */
[----:B------:R-:W-:Y:S02]  /*12100*/  ISETP.NE.AND P1, PT, R9, RZ, PT ;  /* 0x000000ff0900720c */ /* 0x000fe40003f25270 */
[----:B------:R-:W-:-:S13]  /*12110*/  ISETP.GE.U32.AND P0, PT, R8, R7, PT ;  /* 0x000000070800720c */ /* 0x000fda0003f06070 */
[----:B------:R-:W-:-:S04]  /*12120*/  @P0 VIADD R2, R2, 0x1 ;  /* 0x0000000102020836 */ /* 0x000fc80000000000 */
[----:B------:R-:W-:Y:S01]  /*12130*/  @!P2 IMAD.MOV R2, RZ, RZ, -R2 ;  /* 0x000000ffff02a224 */ /* 0x000fe200078e0a02 */
[----:B------:R-:W-:Y:S01]  /*12140*/  @!P1 LOP3.LUT R2, RZ, R9, RZ, 0x33, !PT ;  /* 0x00000009ff029212 */ /* 0x000fe200078e33ff */
[----:B------:R-:W-:-:S03]  /*12150*/  IMAD.MOV R9, RZ, RZ, -R9 ;  /* 0x000000ffff097224 */ /* 0x000fc600078e0a09 */
[----:B------:R-:W-:Y:S01]  /*12160*/  LOP3.LUT R17, RZ, R2, RZ, 0x33, !PT ;  /* 0x00000002ff117212 */ /* 0x000fe200078e33ff */
[----:B------:R-:W-:-:S04]  /*12170*/  IMAD R18, R2, R9, R5 ;  /* 0x0000000902127224 */ /* 0x000fc800078e0205 */
[----:B------:R-:W-:Y:S01]  /*12180*/  IMAD.IADD R17, R4, 0x1, R17 ;  /* 0x0000000104117824 */ /* 0x000fe200078e0211 */
[----:B------:R-:W-:Y:S06]  /*12190*/  BRA `(.L_x_2458) ;  /* 0x00000000000c7947 */ /* 0x000fec0003800000 */
.L_x_2453:
[----:B------:R-:W-:Y:S02]  /*121a0*/  IMAD.MOV.U32 R17, RZ, RZ, RZ ;  /* 0x000000ffff117224 */ /* 0x000fe400078e00ff */
[----:B------:R-:W-:Y:S02]  /*121b0*/  IMAD.U32 R16, RZ, RZ, UR6 ;  /* 0x00000006ff107e24 */ /* 0x000fe4000f8e00ff */
[----:B------:R-:W-:-:S07]  /*121c0*/  IMAD.MOV.U32 R18, RZ, RZ, RZ ;  /* 0x000000ffff127224 */ /* 0x000fce00078e00ff */
.L_x_2458:
[----:B------:R-:W-:-:S13]  /*121d0*/  ISETP.NE.AND P0, PT, R0, RZ, PT ;  /* 0x000000ff0000720c */ /* 0x000fda0003f05270 */
[----:B------:R-:W1:Y:S01]  /*121e0*/  @!P0 S2R R3, SR_CgaCtaId ;  /* 0x0000000000038919 */ /* 0x000e620000008800 */
[----:B------:R-:W-:-:S04]  /*121f0*/  @!P0 MOV R0, 0x400 ;  /* 0x0000040000008802 */ /* 0x000fc80000000f00 */
[----:B-1----:R-:W-:-:S05]  /*12200*/  @!P0 LEA R0, R3, R0, 0x18 ;  /* 0x0000000003008211 */ /* 0x002fca00078ec0ff */
[----:B------:R1:W-:Y:S01]  /*12210*/  @!P0 STS.128 [R0+0x228d0], R16 ;  /* 0x0228d01000008388 */ /* 0x0003e20000000c00 */
[----:B------:R-:W-:Y:S06]  /*12220*/  BAR.ARV 0x5, 0x180 ;  /* 0x0146000000007b1d */ /* 0x000fec0000002000 */
.L_x_2451:
[----:B-1----:R-:W-:Y:S01]  /*12230*/  IMAD.MOV.U32 R0, RZ, RZ, 0x1 ;  /* 0x00000001ff007424 */ /* 0x002fe200078e00ff */
[----:B------:R1:W-:Y:S01]  /*12240*/  STL [R1+0x8], RZ ;  /* 0x000008ff01007387 */ /* 0x0003e20000100800 */
[----:B------:R-:W-:Y:S02]  /*12250*/  ULDC UR4, c[0x0][0xc3c] ;  /* 0x00030f0000047ab9 */ /* 0x000fe40000000800 */
[----:B--2---:R-:W-:Y:S01]  /*12260*/  ISETP.GE.AND P0, PT, R19, UR4, PT ;  /* 0x0000000413007c0c */ /* 0x004fe2000bf06270 */
[----:B------:R1:W-:Y:S04]  /*12270*/  STL [R1+0x10], R0 ;  /* 0x0000100001007387 */ /* 0x0003e80000100800 */
[----:B------:R1:W-:Y:S08]  /*12280*/  STL [R1+0x40], RZ ;  /* 0x000040ff01007387 */ /* 0x0003f00000100800 */
[----:B-1----:R-:W-:Y:S05]  /*12290*/  @P0 BRA `(.L_x_2459) ;  /* 0x0000005400700947 */ /* 0x002fea0003800000 */
        /* <DEDUP_REMOVED lines=24> */
.L_x_2569:
[----:B------:R-:W-:Y:S05]  /*12420*/  YIELD ;  /* 0x0000000000007946 */ /* 0x000fea0003800000 */
[----:B------:R-:W-:Y:S01]  /*12430*/  ULDC.64 UR4, c[0x0][0xa28] ;  /* 0x00028a0000047ab9 */ /* 0x000fe20000000a00 */
[----:B0--3--:R-:W-:Y:S01]  /*12440*/  IMAD.MOV.U32 R0, RZ, RZ, RZ ;  /* 0x000000ffff007224 */ /* 0x009fe200078e00ff */
[----:B------:R-:W-:Y:S01]  /*12450*/  ISETP.NE.U32.AND P0, PT, RZ, UR4, PT ;  /* 0x00000004ff007c0c */ /* 0x000fe2000bf05070 */
[----:B------:R-:W0:Y:S01]  /*12460*/  LDC.64 R4, c[0x0][0xa00] ;  /* 0x00028000ff047b82 */ /* 0x000e220000000a00 */
[----:B-1---5:R-:W-:Y:S01]  /*12470*/  CS2R R8, SRZ ;  /* 0x0000000000087805 */ /* 0x022fe2000001ff00 */
[----:B------:R-:W-:Y:S01]  /*12480*/  ULDC.64 UR6, c[0x0][0xa08] ;  /* 0x0002820000067ab9 */ /* 0x000fe20000000a00 */
[----:B------:R-:W-:Y:S01]  /*12490*/  ISETP.NE.AND.EX P0, PT, RZ, UR5, PT, P0 ;  /* 0x00000005ff007c0c */ /* 0x000fe2000bf05300 */
[----:B------:R-:W-:-:S12]  /*124a0*/  ULDC.64 UR4, c[0x0][0xa18] ;  /* 0x0002860000047ab9 */ /* 0x000fd80000000a00 */
[----:B------:R-:W1:Y:S02]  /*124b0*/  @P0 LDC.64 R2, c[0x0][0xa28] ;  /* 0x00028a00ff020b82 */ /* 0x000e640000000a00 */
[----:B-1----:R-:W-:-:S05]  /*124c0*/  @P0 IMAD.WIDE R2, R19, 0x4, R2 ;  /* 0x0000000413020825 */ /* 0x002fca00078e0202 */
[----:B------:R1:W5:Y:S01]  /*124d0*/  @P0 LDG.E R0, desc[UR40][R2.64] ;  /* 0x0000002802000981 */ /* 0x000362000c1e1900 */
[----:B------:R-:W-:Y:S01]  /*124e0*/  ISETP.NE.U32.AND P0, PT, RZ, UR4, PT ;  /* 0x00000004ff007c0c */ /* 0x000fe2000bf05070 */
[----:B0-----:R-:W-:Y:S01]  /*124f0*/  IMAD.WIDE R4, R19, 0x4, R4 ;  /* 0x0000000413047825 */ /* 0x001fe200078e0204 */
[----:B------:R-:W-:Y:S02]  /*12500*/  ISETP.NE.U32.AND P1, PT, RZ, UR6, PT ;  /* 0x00000006ff007c0c */ /* 0x000fe4000bf25070 */
[----:B------:R-:W-:Y:S01]  /*12510*/  ISETP.NE.AND.EX P2, PT, RZ, UR5, PT, P0 ;  /* 0x00000005ff007c0c */ /* 0x000fe2000bf45300 */
[----:B------:R-:W-:Y:S01]  /*12520*/  ULDC.64 UR4, c[0x0][0xa00] ;  /* 0x0002800000047ab9 */ /* 0x000fe20000000a00 */
[----:B------:R-:W-:Y:S02]  /*12530*/  ISETP.NE.AND.EX P1, PT, RZ, UR7, PT, P1 ;  /* 0x00000007ff007c0c */ /* 0x000fe4000bf25310 */
[----:B------:R-:W-:Y:S01]  /*12540*/  ISETP.NE.U32.AND P0, PT, RZ, UR4, PT ;  /* 0x00000004ff007c0c */ /* 0x000fe2000bf05070 */
[----:B-1----:R-:W0:Y:S03]  /*12550*/  LDC.64 R2, c[0x0][0xa08] ;  /* 0x00028200ff027b82 */ /* 0x002e260000000a00 */
[----:B------:R-:W-:-:S05]  /*12560*/  ISETP.NE.AND.EX P0, PT, RZ, UR5, PT, P0 ;  /* 0x00000005ff007c0c */ /* 0x000fca000bf05300 */
[----:B--2---:R-:W1:Y:S08]  /*12570*/  @P2 LDC.64 R6, c[0x0][0xa18] ;  /* 0x00028600ff062b82 */ /* 0x004e700000000a00 */
[----:B------:R-:W2:Y:S01]  /*12580*/  @P0 LDG.E R9, desc[UR40][R4.64] ;  /* 0x0000002804090981 */ /* 0x000ea2000c1e1900 */
[----:B------:R-:W-:Y:S01]  /*12590*/  ULDC UR4, c[0x0][0x288] ;  /* 0x0000a20000047ab9 */ /* 0x000fe20000000800 */
[----:B0-----:R-:W-:-:S05]  /*125a0*/  IMAD.WIDE R2, R19, 0x4, R2 ;  /* 0x0000000413027825 */ /* 0x001fca00078e0202 */
[----:B------:R-:W5:Y:S01]  /*125b0*/  @P1 LDG.E R8, desc[UR40][R2.64] ;  /* 0x0000002802081981 */ /* 0x000f62000c1e1900 */
[----:B-1----:R-:W-:-:S03]  /*125c0*/  @P2 IMAD.WIDE R6, R19, 0x4, R6 ;  /* 0x0000000413062825 */ /* 0x002fc600078e0206 */
        /* <DEDUP_REMOVED lines=14> */
[----:B------:R-:W0:Y:S04]  /*126b0*/  LDG.E R7, desc[UR40][R4.64] ;  /* 0x0000002804077981 */ /* 0x000e28000c1e1900 */
[----:B------:R-:W0:Y:S02]  /*126c0*/  LDG.E R4, desc[UR40][R4.64+0x4] ;  /* 0x0000042804047981 */ /* 0x000e24000c1e1900 */
[----:B0-----:R-:W-:-:S05]  /*126d0*/  IMAD.IADD R9, R4, 0x1, -R7 ;  /* 0x0000000104097824 */ /* 0x001fca00078e0a07 */
[----:B------:R1:W-:Y:S02]  /*126e0*/  STL [R1+0x30], R9 ;  /* 0x0000300901007387 */ /* 0x0003e40000100800 */
.L_x_2460:
[----:B-----5:R-:W-:Y:S01]  /*126f0*/  IMAD.IADD R4, R8, 0x1, R0 ;  /* 0x0000000108047824 */ /* 0x020fe200078e0200 */
[----:B------:R-:W-:Y:S02]  /*12700*/  ULDC.64 UR4, c[0x0][0xa20] ;  /* 0x0002880000047ab9 */ /* 0x000fe40000000a00 */
[----:B------:R-:W-:Y:S02]  /*12710*/  ISETP.NE.U32.AND P0, PT, RZ, UR4, PT ;  /* 0x00000004ff007c0c */ /* 0x000fe4000bf05070 */
[----:B------:R2:W-:Y:S02]  /*12720*/  STL [R1+0x18], R4 ;  /* 0x0000180401007387 */ /* 0x0005e40000100800 */
[----:B------:R-:W-:-:S13]  /*12730*/  ISETP.NE.AND.EX P0, PT, RZ, UR5, PT, P0 ;  /* 0x00000005ff007c0c */ /* 0x000fda000bf05300 */
[----:B--2---:R-:W-:Y:S05]  /*12740*/  @!P0 BRA `(.L_x_2461) ;  /* 0x0000000000108947 */ /* 0x004fea0003800000 */
[----:B------:R-:W2:Y:S02]  /*12750*/  LDC.64 R2, c[0x0][0xa20] ;  /* 0x00028800ff027b82 */ /* 0x000ea40000000a00 */
[----:B--2---:R-:W-:-:S05]  /*12760*/  IMAD.WIDE R2, R19, 0x4, R2 ;  /* 0x0000000413027825 */ /* 0x004fca00078e0202 */
[----:B------:R2:W5:Y:S01]  /*12770*/  LDG.E R6, desc[UR40][R2.64] ;  /* 0x0000002802067981 */ /* 0x000562000c1e1900 */
[----:B------:R-:W-:Y:S05]  /*12780*/  BRA `(.L_x_2462) ;  /* 0x0000000000107947 */ /* 0x000fea0003800000 */
.L_x_2461:
[----:B------:R-:W-:Y:S05]  /*12790*/  @!P1 BRA `(.L_x_2462) ;  /* 0x00000000000c9947 */ /* 0x000fea0003800000 */
[----:B------:R-:W2:Y:S04]  /*127a0*/  LDG.E R6, desc[UR40][R2.64] ;  /* 0x0000002802067981 */ /* 0x000ea8000c1e1900 */
[----:B------:R-:W2:Y:S02]  /*127b0*/  LDG.E R2, desc[UR40][R2.64+0x4] ;  /* 0x0000042802027981 */ /* 0x000ea4000c1e1900 */
[----:B--2---:R-:W-:-:S07]  /*127c0*/  IMAD.IADD R6, R2, 0x1, -R6 ;  /* 0x0000000102067824 */ /* 0x004fce00078e0a06 */
.L_x_2462:
[----:B--2---:R-:W2:Y:S01]  /*127d0*/  LDC R2, c[0x0][0x448] ;  /* 0x00011200ff027b82 */ /* 0x004ea20000000800 */
[----:B------:R-:W-:Y:S02]  /*127e0*/  IMAD.SHL.U32 R8, R17, 0x80, RZ ;  /* 0x0000008011087824 */ /* 0x000fe400078e00ff */
[----:B-----5:R-:W-:Y:S02]  /*127f0*/  IMAD.IADD R0, R6, 0x1, -R0 ;  /* 0x0000000106007824 */ /* 0x020fe400078e0a00 */
[----:B------:R-:W-:Y:S01]  /*12800*/  VIADD R4, R8, 0x7f ;  /* 0x0000007f08047836 */ /* 0x000fe20000000000 */
[----:B------:R3:W-:Y:S03]  /*12810*/  STL [R1+0x2c], R8 ;  /* 0x00002c0801007387 */ /* 0x0007e60000100800 */
[----:B------:R-:W-:Y:S01]  /*12820*/  IMAD.MOV.U32 R6, RZ, RZ, R4 ;  /* 0x000000ffff067224 */ /* 0x000fe200078e0004 */
[----:B--2---:R-:W-:-:S13]  /*12830*/  ISETP.NE.AND P1, PT, R2, 0x1, PT ;  /* 0x000000010200780c */ /* 0x004fda0003f25270 */
[----:B------:R-:W2:Y:S08]  /*12840*/  @P1 LDC R3, c[0x0][0x44c] ;  /* 0x00011300ff031b82 */ /* 0x000eb00000000800 */
[----:B------:R-:W4:Y:S01]  /*12850*/  @P1 LDC R2, c[0x0][0x450] ;  /* 0x00011400ff021b82 */ /* 0x000f220000000800 */
[----:B--2---:R-:W-:-:S05]  /*12860*/  @P1 IMAD.HI.U32 R3, R4, R3, RZ ;  /* 0x0000000304031227 */ /* 0x004fca00078e00ff */
[----:B----4-:R-:W-:Y:S02]  /*12870*/  @P1 SHF.R.U32.HI R6, RZ, R2, R3 ;  /* 0x00000002ff061219 */ /* 0x010fe40000011603 */
[----:B------:R-:W-:-:S05]  /*12880*/  IADD3 R2, R0, 0x1, -R9 ;  /* 0x0000000100027810 */ /* 0x000fca0007ffe809 */
[----:B------:R-:W-:Y:S02]  /*12890*/  IMAD.IADD R6, R2, 0x1, R6 ;  /* 0x0000000102067824 */ /* 0x000fe400078e0206 */
[----:B------:R-:W2:Y:S02]  /*128a0*/  LDC.64 R2, c[0x0][0x9e0] ;  /* 0x00027800ff027b82 */ /* 0x000ea40000000a00 */
[----:B--2---:R-:W-:Y:S01]  /*128b0*/  ISETP.GE.AND P2, PT, R3, 0x1, PT ;  /* 0x000000010300780c */ /* 0x004fe20003f46270 */
[----:B------:R-:W-:-:S12]  /*128c0*/  IMAD.IADD R2, R6, 0x1, R2 ;  /* 0x0000000106027824 */ /* 0x000fd800078e0202 */
[----:B---3--:R-:W-:Y:S05]  /*128d0*/  @!P2 BRA `(.L_x_2463) ;  /* 0x000000000048a947 */ /* 0x008fea0003800000 */
[C---:B------:R-:W-:Y:S01]  /*128e0*/  ISETP.GT.AND P0, PT, R6.reuse, RZ, PT ;  /* 0x000000ff0600720c */ /* 0x040fe20003f04270 */
[----:B------:R-:W-:Y:S01]  /*128f0*/  BSSY B0, `(.L_x_2464) ;  /* 0x000000e000007945 */ /* 0x000fe20003800000 */
[----:B------:R-:W-:-:S11]  /*12900*/  VIADD R7, R6, 0xffffffff ;  /* 0xffffffff06077836 */ /* 0x000fd60000000000 */
[----:B------:R-:W-:Y:S05]  /*12910*/  @P0 BRA `(.L_x_2465) ;  /* 0x00000000001c0947 */ /* 0x000fea0003800000 */
[----:B------:R-:W-:Y:S01]  /*12920*/  ISETP.NE.AND P0, PT, R3, 0x1, PT ;  /* 0x000000010300780c */ /* 0x000fe20003f05270 */
[----:B------:R-:W-:-:S12]  /*12930*/  IMAD.MOV R6, RZ, RZ, -R6 ;  /* 0x000000ffff067224 */ /* 0x000fd800078e0a06 */
[----:B------:R-:W2:Y:S02]  /*12940*/  @P0 LDC.64 R4, c[0x0][0x9e8] ;  /* 0x00027a00ff040b82 */ /* 0x000ea40000000a00 */
[----:B--2---:R-:W-:-:S05]  /*12950*/  @P0 IMAD.HI.U32 R4, R6, R4, RZ ;  /* 0x0000000406040227 */ /* 0x004fca00078e00ff */
[----:B------:R-:W-:-:S04]  /*12960*/  @P0 SHF.R.U32.HI R6, RZ, R5, R4 ;  /* 0x00000005ff060219 */ /* 0x000fc80000011604 */
[----:B------:R-:W-:Y:S01]  /*12970*/  LOP3.LUT R7, RZ, R6, RZ, 0x33, !PT ;  /* 0x00000006ff077212 */ /* 0x000fe200078e33ff */
[----:B------:R-:W-:Y:S06]  /*12980*/  BRA `(.L_x_2466) ;  /* 0x0000000000107947 */ /* 0x000fec0003800000 */
.L_x_2465:
[----:B------:R-:W-:-:S13]  /*12990*/  ISETP.NE.AND P0, PT, R3, 0x1, PT ;  /* 0x000000010300780c */ /* 0x000fda0003f05270 */
[----:B------:R-:W2:Y:S02]  /*129a0*/  @P0 LDC.64 R4, c[0x0][0x9e8] ;  /* 0x00027a00ff040b82 */ /* 0x000ea40000000a00 */
[----:B--2---:R-:W-:-:S05]  /*129b0*/  @P0 IMAD.HI.U32 R4, R7, R4, RZ ;  /* 0x0000000407040227 */ /* 0x004fca00078e00ff */
[----:B------:R-:W-:-:S07]  /*129c0*/  @P0 SHF.R.U32.HI R7, RZ, R5, R4 ;  /* 0x00000005ff070219 */ /* 0x000fce0000011604 */
.L_x_2466:
[----:B------:R-:W-:Y:S05]  /*129d0*/  BSYNC B0 ;  /* 0x0000000000007941 */ /* 0x000fea0003800000 */
.L_x_2464:
[----:B------:R-:W-:-:S05]  /*129e0*/  IMAD R7, R7, R3, R3 ;  /* 0x0000000307077224 */ /* 0x000fca00078e0203 */
[----:B------:R-:W-:-:S07]  /*129f0*/  VIMNMX R2, R2, R7, PT ;  /* 0x0000000702027248 */ /* 0x000fce0003fe0100 */
.L_x_2463:
[----:B------:R-:W2:Y:S01]  /*12a00*/  @P1 LDC R6, c[0x0][0x44c] ;  /* 0x00011300ff061b82 */ /* 0x000ea20000000800 */
[----:B------:R-:W-:Y:S01]  /*12a10*/  IMAD.MOV.U32 R4, RZ, RZ, R8 ;  /* 0x000000ffff047224 */ /* 0x000fe200078e0008 */
[----:B------:R-:W-:-:S06]  /*12a20*/  ULDC UR4, c[0x0][0x9dc] ;  /* 0x0002770000047ab9 */ /* 0x000fcc0000000800 */
[----:B------:R-:W3:Y:S01]  /*12a30*/  @P1 LDC R5, c[0x0][0x450] ;  /* 0x00011400ff051b82 */ /* 0x000ee20000000800 */
[----:B--2---:R-:W-:-:S05]  /*12a40*/  @P1 IMAD.HI.U32 R6, R8, R6, RZ ;  /* 0x0000000608061227 */ /* 0x004fca00078e00ff */
[----:B---3--:R-:W-:Y:S01]  /*12a50*/  @P1 SHF.R.U32.HI R4, RZ, R5, R6 ;  /* 0x00000005ff041219 */ /* 0x008fe20000011606 */
[----:B------:R-:W-:Y:S02]  /*12a60*/  VIADD R5, R2, 0x5f ;  /* 0x0000005f02057836 */ /* 0x000fe40000000000 */
[----:B------:R-:W-:Y:S01]  /*12a70*/  VIADD R6, R0, 0x5f ;  /* 0x0000005f00067836 */ /* 0x000fe20000000000 */
[----:B------:R-:W-:Y:S01]  /*12a80*/  IADD3 R2, R4, R0, -R9 ;  /* 0x0000000004027210 */ /* 0x000fe20007ffe809 */
[----:B------:R-:W-:-:S04]  /*12a90*/  IMAD.HI R5, R5, 0x2aaaaaab, RZ ;  /* 0x2aaaaaab05057827 */ /* 0x000fc800078e02ff */
[----:B------:R-:W-:Y:S01]  /*12aa0*/  IMAD.HI R6, R6, 0x2aaaaaab, RZ ;  /* 0x2aaaaaab06067827 */ /* 0x000fe200078e02ff */
[----:B------:R-:W-:-:S04]  /*12ab0*/  SHF.R.U32.HI R0, RZ, 0x1f, R5 ;  /* 0x0000001fff007819 */ /* 0x000fc80000011605 */
[----:B------:R-:W-:Y:S02]  /*12ac0*/  SHF.R.U32.HI R4, RZ, 0x1f, R6 ;  /* 0x0000001fff047819 */ /* 0x000fe40000011606 */
[----:B------:R-:W-:Y:S02]  /*12ad0*/  LEA.HI.SX32 R0, R5, R0, 0x1c ;  /* 0x0000000005007211 */ /* 0x000fe400078fe2ff */
[----:B------:R-:W-:-:S04]  /*12ae0*/  LEA.HI.SX32 R4, R6, R4, 0x1c ;  /* 0x0000000406047211 */ /* 0x000fc800078fe2ff */
[----:B------:R-:W-:Y:S01]  /*12af0*/  VIMNMX R7, R4, R0, PT ;  /* 0x0000000004077248 */ /* 0x000fe20003fe0100 */
[----:B------:R-:W-:-:S04]  /*12b00*/  VIADD R0, R2, -UR4 ;  /* 0x8000000402007c36 */ /* 0x000fc80008000000 */
[----:B------:R2:W-:Y:S01]  /*12b10*/  STL [R1+0x20], R7 ;  /* 0x0000200701007387 */ /* 0x0005e20000100800 */
[----:B------:R-:W-:Y:S05]  /*12b20*/  @!P2 BRA `(.L_x_2467) ;  /* 0x000000000044a947 */ /* 0x000fea0003800000 */
[----:B------:R-:W-:Y:S01]  /*12b30*/  ISETP.GT.AND P0, PT, R2, -0x1, PT ;  /* 0xffffffff0200780c */ /* 0x000fe20003f04270 */
[----:B------:R-:W-:-:S12]  /*12b40*/  BSSY B0, `(.L_x_2468) ;  /* 0x000000d000007945 */ /* 0x000fd80003800000 */
[----:B------:R-:W-:Y:S05]  /*12b50*/  @P0 BRA `(.L_x_2469) ;  /* 0x00000000001c0947 */ /* 0x000fea0003800000 */
[----:B------:R-:W-:Y:S02]  /*12b60*/  ISETP.NE.AND P0, PT, R3, 0x1, PT ;  /* 0x000000010300780c */ /* 0x000fe40003f05270 */
[----:B------:R-:W-:-:S11]  /*12b70*/  LOP3.LUT R2, RZ, R2, RZ, 0x33, !PT ;  /* 0x00000002ff027212 */ /* 0x000fd600078e33ff */
[----:B------:R-:W3:Y:S02]  /*12b80*/  @P0 LDC.64 R4, c[0x0][0x9e8] ;  /* 0x00027a00ff040b82 */ /* 0x000ee40000000a00 */
[----:B---3--:R-:W-:-:S05]  /*12b90*/  @P0 IMAD.HI.U32 R4, R2, R4, RZ ;  /* 0x0000000402040227 */ /* 0x008fca00078e00ff */
[----:B------:R-:W-:-:S04]  /*12ba0*/  @P0 SHF.R.U32.HI R2, RZ, R5, R4 ;  /* 0x00000005ff020219 */ /* 0x000fc80000011604 */
[----:B------:R-:W-:Y:S01]  /*12bb0*/  LOP3.LUT R2, RZ, R2, RZ, 0x33, !PT ;  /* 0x00000002ff027212 */ /* 0x000fe200078e33ff */
[----:B------:R-:W-:Y:S06]  /*12bc0*/  BRA `(.L_x_2470) ;  /* 0x0000000000107947 */ /* 0x000fec0003800000 */
.L_x_2469:
[----:B------:R-:W-:-:S13]  /*12bd0*/  ISETP.NE.AND P0, PT, R3, 0x1, PT ;  /* 0x000000010300780c */ /* 0x000fda0003f05270 */
[----:B------:R-:W3:Y:S02]  /*12be0*/  @P0 LDC.64 R4, c[0x0][0x9e8] ;  /* 0x00027a00ff040b82 */ /* 0x000ee40000000a00 */
[----:B---3--:R-:W-:-:S05]  /*12bf0*/  @P0 IMAD.HI.U32 R4, R2, R4, RZ ;  /* 0x0000000402040227 */ /* 0x008fca00078e00ff */
[----:B------:R-:W-:-:S07]  /*12c00*/  @P0 SHF.R.U32.HI R2, RZ, R5, R4 ;  /* 0x00000005ff020219 */ /* 0x000fce0000011604 */
.L_x_2470:
[----:B------:R-:W-:Y:S05]  /*12c10*/  BSYNC B0 ;  /* 0x0000000000007941 */ /* 0x000fea0003800000 */
.L_x_2468:
[----:B------:R-:W-:-:S05]  /*12c20*/  IMAD R2, R2, R3, RZ ;  /* 0x0000000302027224 */ /* 0x000fca00078e02ff */
[----:B------:R-:W-:-:S07]  /*12c30*/  VIMNMX R0, R0, R2, !PT ;  /* 0x0000000200007248 */ /* 0x000fce0007fe0100 */
.L_x_2467:
[----:B------:R-:W-:Y:S01]  /*12c40*/  IMAD.HI R0, R0, 0x2aaaaaab, RZ ;  /* 0x2aaaaaab00007827 */ /* 0x000fe200078e02ff */
[----:B------:R-:W-:Y:S04]  /*12c50*/  BSSY B7, `(.L_x_2471) ;  /* 0x00003fa000077945 */ /* 0x000fe80003800000 */
[----:B------:R-:W-:-:S04]  /*12c60*/  SHF.R.U32.HI R2, RZ, 0x1f, R0 ;  /* 0x0000001fff027819 */ /* 0x000fc80000011600 */
[----:B------:R-:W-:-:S04]  /*12c70*/  LEA.HI.SX32 R2, R0, R2, 0x1c ;  /* 0x0000000200027211 */ /* 0x000fc800078fe2ff */
[----:B------:R-:W-:-:S04]  /*12c80*/  VIMNMX R3, RZ, R2, !PT ;  /* 0x00000002ff037248 */ /* 0x000fc80007fe0100 */
[----:B------:R-:W-:Y:S01]  /*12c90*/  ISETP.GT.AND P0, PT, R7, R3, PT ;  /* 0x000000030700720c */ /* 0x000fe20003f04270 */
[----:B------:R3:W-:-:S12]  /*12ca0*/  STL [R1+0x1c], R3 ;  /* 0x00001c0301007387 */ /* 0x0007d80000100800 */
[----:B---3--:R-:W-:Y:S05]  /*12cb0*/  @P0 BRA `(.L_x_2472) ;  /* 0x0000000000440947 */ /* 0x008fea0003800000 */
[----:B------:R-:W3:Y:S02]  /*12cc0*/  S2R R3, SR_TID.X ;  /* 0x0000000000037919 */ /* 0x000ee40000002100 */
[----:B---3--:R-:W-:-:S04]  /*12cd0*/  LOP3.LUT R3, R3, 0x7f, RZ, 0xc0, !PT ;  /* 0x0000007f03037812 */ /* 0x008fc800078ec0ff */
[----:B------:R-:W-:-:S13]  /*12ce0*/  ISETP.NE.AND P0, PT, R3, RZ, PT ;  /* 0x000000ff0300720c */ /* 0x000fda0003f05270 */
[----:B------:R-:W-:Y:S05]  /*12cf0*/  @P0 BRA `(.L_x_2473) ;  /* 0x0000003c00bc0947 */ /* 0x000fea0003800000 */
[----:B------:R-:W3:Y:S01]  /*12d00*/  S2R R5, SR_LANEID ;  /* 0x0000000000057919 */ /* 0x000ee20000000000 */
[----:B------:R-:W-:Y:S01]  /*12d10*/  VOTEU.ANY UR4, UPT, PT ;  /* 0x0000000000047886 */ /* 0x000fe200038e0100 */
[----:B------:R-:W4:Y:S01]  /*12d20*/  LDC.64 R2, c[0x0][0xc60] ;  /* 0x00031800ff027b82 */ /* 0x000f220000000a00 */
[----:B------:R-:W3:Y:S02]  /*12d30*/  FLO.U32 R0, UR4 ;  /* 0x0000000400007d00 */ /* 0x000ee400080e0000 */
[----:B---3--:R-:W-:-:S06]  /*12d40*/  ISETP.EQ.U32.AND P0, PT, R0, R5, PT ;  /* 0x000000050000720c */ /* 0x008fcc0003f02070 */
[----:B------:R-:W4:Y:S07]  /*12d50*/  POPC R5, UR4 ;  /* 0x0000000400057d09 */ /* 0x000f2e0008000000 */
[----:B----4-:R-:W3:Y:S01]  /*12d60*/  @P0 ATOMG.E.ADD.STRONG.GPU PT, R3, desc[UR40][R2.64], R5 ;  /* 0x00000005020309a8 */ /* 0x010ee200081ee1e8 */
[----:B------:R-:W4:Y:S02]  /*12d70*/  S2R R4, SR_LTMASK ;  /* 0x0000000000047919 */ /* 0x000f240000003900 */
[----:B----4-:R-:W-:-:S04]  /*12d80*/  LOP3.LUT R4, R4, UR4, RZ, 0xc0, !PT ;  /* 0x0000000404047c12 */ /* 0x010fc8000f8ec0ff */
[----:B--2---:R-:W2:Y:S01]  /*12d90*/  POPC R7, R4 ;  /* 0x0000000400077309 */ /* 0x004ea20000000000 */
[----:B---3--:R-:W2:Y:S02]  /*12da0*/  SHFL.IDX PT, R0, R3, R0, 0x1f ;  /* 0x00001f0003007589 */ /* 0x008ea400000e0000 */
[----:B--2---:R-:W-:Y:S01]  /*12db0*/  IADD3 R16, R0, UR37, R7 ;  /* 0x0000002500107c10 */ /* 0x004fe2000fffe007 */
[----:B------:R-:W-:Y:S06]  /*12dc0*/  BRA `(.L_x_2473) ;  /* 0x0000003c00887947 */ /* 0x000fec0003800000 */
.L_x_2472:
        /* <DEDUP_REMOVED lines=17> */
[----:B------:R-:W-:Y:S02]  /*12ee0*/  IMAD.MOV.U32 R12, RZ, RZ, 0x1 ;  /* 0x00000001ff0c7424 */ /* 0x000fe400078e00ff */
[----:B------:R-:W-:-:S07]  /*12ef0*/  IMAD.MOV.U32 R13, RZ, RZ, RZ ;  /* 0x000000ffff0d7224 */ /* 0x000fce00078e00ff */
[----:B------:R-:W-:-:S07]  /*12f00*/  LEPC R20, `(.L_x_2475) ;  /* 0x000000001014794e */ /* 0x000fce0000000000 */
[----:B01-3--:R-:W-:Y:S05]  /*12f10*/  CALL.ABS.NOINC R2 ;  /* 0x0000000002007343 */ /* 0x00bfea0003c00000 */
.L_x_2475:
[----:B------:R-:W-:Y:S05]  /*12f20*/  BSYNC B6 ;  /* 0x0000000000067941 */ /* 0x000fea0003800000 */
.L_x_2474:
        /* <DEDUP_REMOVED lines=16> */
[----:B------:R-:W-:Y:S02]  /*13030*/  IMAD.MOV.U32 R12, RZ, RZ, 0x1 ;  /* 0x00000001ff0c7424 */ /* 0x000fe400078e00ff */
[----:B---3--:R-:W-:-:S07]  /*13040*/  IMAD.MOV.U32 R13, RZ, RZ, RZ ;  /* 0x000000ffff0d7224 */ /* 0x008fce00078e00ff */
[----:B------:R-:W-:-:S07]  /*13050*/  LEPC R20, `(.L_x_2478) ;  /* 0x000000001014794e */ /* 0x000fce0000000000 */
[----:B01--4-:R-:W-:Y:S05]  /*13060*/  CALL.ABS.NOINC R2 ;  /* 0x0000000002007343 */ /* 0x013fea0003c00000 */
.L_x_2478:
        /* <DEDUP_REMOVED lines=15> */
.L_x_2477:
[----:B------:R-:W-:Y:S05]  /*13160*/  BSYNC B6 ;  /* 0x0000000000067941 */ /* 0x000fea0003800000 */
.L_x_2476:
[----:B------:R-:W-:Y:S01]  /*13170*/  ULDC.64 UR4, c[0x0][0x9f8] ;  /* 0x00027e0000047ab9 */ /* 0x000fe20000000a00 */
[----:B------:R-:W3:Y:S01]  /*13180*/  LDL R17, [R1+0x20] ;  /* 0x0000200001117983 */ /* 0x000ee20000100800 */
[----:B------:R-:W-:Y:S01]  /*13190*/  ISETP.NE.U32.AND P0, PT, RZ, UR4, PT ;  /* 0x00000004ff007c0c */ /* 0x000fe2000bf05070 */
[----:B--2---:R-:W-:-:S03]  /*131a0*/  IMAD.MOV.U32 R7, RZ, RZ, R19 ;  /* 0x000000ffff077224 */ /* 0x004fc600078e0013 */
[----:B------:R-:W-:Y:S01]  /*131b0*/  ISETP.NE.AND.EX P0, PT, RZ, UR5, PT, P0 ;  /* 0x00000005ff007c0c */ /* 0x000fe2000bf05300 */
[----:B------:R-:W-:-:S12]  /*131c0*/  ULDC.64 UR4, c[0x0][0xa08] ;  /* 0x0002820000047ab9 */ /* 0x000fd80000000a00 */
[----:B------:R-:W2:Y:S02]  /*131d0*/  @P0 LDC.64 R2, c[0x0][0x9f8] ;  /* 0x00027e00ff020b82 */ /* 0x000ea40000000a00 */
[----:B--2---:R-:W-:-:S05]  /*131e0*/  @P0 IMAD.WIDE R2, R19, 0x4, R2 ;  /* 0x0000000413020825 */ /* 0x004fca00078e0202 */
[----:B------:R2:W4:Y:S02]  /*131f0*/  @P0 LDG.E R7, desc[UR40][R2.64] ;  /* 0x0000002802070981 */ /* 0x000524000c1e1900 */
[----:B--2---:R-:W2:Y:S02]  /*13200*/  LDC.64 R2, c[0x0][0x418] ;  /* 0x00010600ff027b82 */ /* 0x004ea40000000a00 */
[----:B--2---:R-:W-:Y:S01]  /*13210*/  LOP3.LUT P0, RZ, R2, UR4, RZ, 0xfc, !PT ;  /* 0x0000000402ff7c12 */ /* 0x004fe2000f80fcff */
[----:B------:R-:W-:-:S03]  /*13220*/  UMOV UR4, 0xffffffff ;  /* 0xffffffff00047882 */ /* 0x000fc60000000000 */
[----:B------:R-:W-:Y:S01]  /*13230*/  LOP3.LUT P0, RZ, R3, UR5, RZ, 0xfc, P0 ;  /* 0x0000000503ff7c12 */ /* 0x000fe2000800fcff */
[----:B---3--:R-:W-:Y:S01]  /*13240*/  VIADD R0, R17, 0xffffffff ;  /* 0xffffffff11007836 */ /* 0x008fe20000000000 */
[----:B----4-:R-:W-:Y:S01]  /*13250*/  SHF.R.S32.HI R8, RZ, 0x1f, R7 ;  /* 0x0000001fff087819 */ /* 0x010fe20000011407 */
[----:B------:R2:W-:Y:S01]  /*13260*/  STL [R1+0xc], R7 ;  /* 0x00000c0701007387 */ /* 0x0005e20000100800 */
[----:B------:R-:W-:-:S03]  /*13270*/  SEL R17, R7, RZ, !P0 ;  /* 0x000000ff07117207 */ /* 0x000fc60004000000 */
[----:B------:R2:W-:Y:S01]  /*13280*/  STL [R1+0x14], R8 ;  /* 0x0000140801007387 */ /* 0x0005e20000100800 */
[----:B------:R-:W-:Y:S05]  /*13290*/  BRA.DIV UR4, `(.L_x_2479) ;  /* 0x0000004e04247947 */ /* 0x000fea000b800000 */
[----:B------:R-:W3:Y:S02]  /*132a0*/  S2R R4, SR_TID.X ;  /* 0x0000000000047919 */ /* 0x000ee40000002100 */
[----:B---3--:R-:W-:-:S04]  /*132b0*/  SHF.R.U32.HI R4, RZ, 0x5, R4 ;  /* 0x00000005ff047819 */ /* 0x008fc80000011604 */
[----:B------:R-:W-:-:S05]  /*132c0*/  LOP3.LUT R4, R4, 0x3, RZ, 0xc0, !PT ;  /* 0x0000000304047812 */ /* 0x000fca00078ec0ff */
[----:B------:R3:W4:Y:S02]  /*132d0*/  SHFL.IDX PT, R14, R4, RZ, 0x1f ;  /* 0x00001fff040e7589 */ /* 0x00072400000e0000 */
.L_x_2585:
[----:B---3--:R-:W3:Y:S01]  /*132e0*/  LDL.LU R4, [R1] ;  /* 0x0000000001047983 */ /* 0x008ee20000300800 */
[----:B------:R-:W-:Y:S02]  /*132f0*/  PLOP3.LUT P1, PT, PT, PT, PT, 0x8, 0x0 ;  /* 0x000000000000781c */ /* 0x000fe40003f2e170 */
[----:B----4-:R-:W-:Y:S01]  /*13300*/  ISETP.NE.AND P0, PT, R14, RZ, PT ;  /* 0x000000ff0e00720c */ /* 0x010fe20003f05270 */
[----:B------:R4:W-:Y:S01]  /*13310*/  STL [R1+0x28], R0 ;  /* 0x0000280001007387 */ /* 0x0009e20000100800 */
[----:B---3--:R-:W-:-:S09]  /*13320*/  LOP3.LUT R4, R4, 0xfffffffe, RZ, 0xc0, !PT ;  /* 0xfffffffe04047812 */ /* 0x008fd200078ec0ff */
[----:B------:R-:W-:-:S05]  /*13330*/  @P1 LOP3.LUT R4, R4, 0x1, RZ, 0xfc, !PT ;  /* 0x0000000104041812 */ /* 0x000fca00078efcff */
[----:B------:R4:W-:Y:S01]  /*13340*/  STL [R1], R4 ;  /* 0x0000000401007387 */ /* 0x0009e20000100800 */
[----:B------:R-:W-:Y:S05]  /*13350*/  @P0 BRA `(.L_x_2480) ;  /* 0x00000004001c0947 */ /* 0x000fea0003800000 */
[----:B------:R-:W-:-:S03]  /*13360*/  UMOV UR4, 0xffffffff ;  /* 0xffffffff00047882 */ /* 0x000fc60000000000 */
[----:B------:R-:W-:Y:S05]  /*13370*/  BRA.DIV UR4, `(.L_x_2481) ;  /* 0x0000004e04207947 */ /* 0x000fea000b800000 */
[----:B------:R-:W-:-:S13]  /*13380*/  ELECT P6, URZ, PT ;  /* 0x00000000003f782f */ /* 0x000fda00038c0000 */
.L_x_2588:
[----:B------:R-:W-:Y:S05]  /*13390*/  @!P6 BRA `(.L_x_2480) ;  /* 0x00000004000ce947 */ /* 0x000fea0003800000 */
[----:B------:R-:W-:-:S04]  /*133a0*/  ISETP.NE.U32.AND P0, PT, R2, RZ, PT ;  /* 0x000000ff0200720c */ /* 0x000fc80003f05070 */
[----:B------:R-:W-:-:S13]  /*133b0*/  ISETP.NE.AND.EX P0, PT, R3, RZ, PT, P0 ;  /* 0x000000ff0300720c */ /* 0x000fda0003f05300 */
[----:B------:R-:W-:Y:S05]  /*133c0*/  @!P0 BRA `(.L_x_2482) ;  /* 0x0000000000508947 */ /* 0x000fea0003800000 */
[----:B------:R-:W3:Y:S01]  /*133d0*/  LDC R6, c[0x0][0x43c] ;  /* 0x00010f00ff067b82 */ /* 0x000ee20000000800 */
[----:B01----:R-:W-:Y:S01]  /*133e0*/  IMAD.MOV.U32 R9, RZ, RZ, R0 ;  /* 0x000000ffff097224 */ /* 0x003fe200078e0000 */
[----:B------:R-:W-:-:S03]  /*133f0*/  ULDC.64 UR4, c[0x0][0x428] ;  /* 0x00010a0000047ab9 */ /* 0x000fc60000000a00 */
[----:B----4-:R-:W-:Y:S01]  /*13400*/  IMAD.MOV.U32 R0, RZ, RZ, R9 ;  /* 0x000000ffff007224 */ /* 0x010fe200078e0009 */
[----:B---3--:R-:W-:-:S13]  /*13410*/  ISETP.NE.AND P0, PT, R6, 0x1, PT ;  /* 0x000000010600780c */ /* 0x008fda0003f05270 */
[----:B------:R-:W0:Y:S02]  /*13420*/  @P0 LDC.64 R4, c[0x0][0x440] ;  /* 0x00011000ff040b82 */ /* 0x000e240000000a00 */
[----:B0-----:R-:W-:-:S05]  /*13430*/  @P0 IMAD.HI.U32 R4, R9, R4, RZ ;  /* 0x0000000409040227 */ /* 0x001fca00078e00ff */
[----:B------:R-:W-:-:S04]  /*13440*/  @P0 SHF.R.U32.HI R0, RZ, R5, R4 ;  /* 0x00000005ff000219 */ /* 0x000fc80000011604 */
[--C-:B------:R-:W-:Y:S01]  /*13450*/  SHF.R.S32.HI R5, RZ, 0x1f, R0.reuse ;  /* 0x0000001fff057819 */ /* 0x100fe20000011400 */
[----:B------:R-:W-:-:S04]  /*13460*/  IMAD.MOV R4, RZ, RZ, -R0 ;  /* 0x000000ffff047224 */ /* 0x000fc800078e0a00 */
[----:B------:R-:W-:Y:S02]  /*13470*/  IMAD R9, R6, R4, R9 ;  /* 0x0000000406097224 */ /* 0x000fe400078e0209 */
[----:B------:R-:W-:Y:S02]  /*13480*/  IMAD R6, R8, UR4, RZ ;  /* 0x0000000408067c24 */ /* 0x000fe4000f8e02ff */
[----:B------:R-:W-:Y:S01]  /*13490*/  IMAD.MOV.U32 R4, RZ, RZ, R0 ;  /* 0x000000ffff047224 */ /* 0x000fe200078e0000 */
[----:B------:R3:W-:Y:S01]  /*134a0*/  STL [R1+0x28], R9 ;  /* 0x0000280901007387 */ /* 0x0007e20000100800 */
[C---:B------:R-:W-:Y:S02]  /*134b0*/  IMAD R0, R7.reuse, UR5, R6 ;  /* 0x0000000507007c24 */ /* 0x040fe4000f8e0206 */
[----:B------:R-:W-:-:S04]  /*134c0*/  IMAD.WIDE.U32 R4, R7, UR4, R4 ;  /* 0x0000000407047c25 */ /* 0x000fc8000f8e0004 */
[----:B------:R-:W-:Y:S01]  /*134d0*/  IMAD.IADD R0, R5, 0x1, R0 ;  /* 0x0000000105007824 */ /* 0x000fe200078e0200 */
[----:B------:R-:W-:-:S04]  /*134e0*/  LEA R2, P0, R4, R2, 0x2 ;  /* 0x0000000204027211 */ /* 0x000fc800078010ff */
[----:B------:R-:W-:-:S05]  /*134f0*/  LEA.HI.X R3, R4, R3, R0, 0x2, P0 ;  /* 0x0000000304037211 */ /* 0x000fca00000f1400 */
[----:B------:R3:W5:Y:S04]  /*13500*/  LDG.E R17, desc[UR40][R2.64] ;  /* 0x0000002802117981 */ /* 0x000768000c1e1900 */
.L_x_2482:
[----:B--2---:R-:W2:Y:S04]  /*13510*/  LDL R7, [R1+0x4] ;  /* 0x0000040001077983 */ /* 0x004ea80000100800 */
[----:B----4-:R-:W2:Y:S04]  /*13520*/  LDL R0, [R1+0x8] ;  /* 0x0000080001007983 */ /* 0x010ea80000100800 */
[----:B---3--:R-:W3:Y:S01]  /*13530*/  LDL R2, [R1+0x10] ;  /* 0x0000100001027983 */ /* 0x008ee20000100800 */
[----:B--2---:R-:W-:Y:S01]  /*13540*/  IMAD R0, R0, 0x8, R7 ;  /* 0x0000000800007824 */ /* 0x004fe200078e0207 */
[----:B---3--:R-:W-:-:S04]  /*13550*/  SHF.L.U32 R2, R2, 0x1f, RZ ;  /* 0x0000001f02027819 */ /* 0x008fc800000006ff */
[----:B------:R-:W2:Y:S02]  /*13560*/  SYNCS.PHASECHK.TRANS64.TRYWAIT P0, [R0+URZ+0x22840], R2 ;  /* 0x02284002000075a7 */ /* 0x000ea4000800017f */
[----:B--2---:R-:W-:Y:S05]  /*13570*/  @!P0 BRA `(.L_x_2483) ;  /* 0x0000004800c08947 */ /* 0x004fea0003800000 */
.L_x_2589:
        /* <DEDUP_REMOVED lines=11> */
.L_x_2484:
[----:B------:R-:W3:Y:S04]  /*13630*/  LDL R6, [R1+0x4] ;  /* 0x0000040001067983 */ /* 0x000ee80000100800 */
[----:B------:R-:W3:Y:S04]  /*13640*/  LDL R5, [R1+0x8] ;  /* 0x0000080001057983 */ /* 0x000ee80000100800 */
[----:B------:R-:W4:Y:S04]  /*13650*/  LDL R4, [R1+0x28] ;  /* 0x0000280001047983 */ /* 0x000f280000100800 */
[----:B------:R-:W4:Y:S04]  /*13660*/  LDL R3, [R1+0x18] ;  /* 0x0000180001037983 */ /* 0x000f280000100800 */
[----:B--2---:R-:W2:Y:S01]  /*13670*/  LDL.LU R2, [R1] ;  /* 0x0000000001027983 */ /* 0x004ea20000300800 */
[----:B------:R-:W-:Y:S01]  /*13680*/  R2UR UR9, R0 ;  /* 0x00000000000972ca */ /* 0x000fe200000e0000 */
[----:B------:R-:W-:Y:S01]  /*13690*/  UIADD3 UR6, UP0, UR38, 0x370, URZ ;  /* 0x0000037026067890 */ /* 0x000fe2000ff1e03f */
[----:B------:R-:W-:Y:S01]  /*136a0*/  PLOP3.LUT P0, PT, PT, PT, PT, 0x80, 0x0 ;  /* 0x000000000000781c */ /* 0x000fe20003f0f070 */
[----:B------:R-:W-:Y:S01]  /*136b0*/  UMOV UR5, 0x14f00000 ;  /* 0x14f0000000057882 */ /* 0x000fe20000000000 */
[----:B------:R-:W-:Y:S01]  /*136c0*/  R2UR UR12, R18 ;  /* 0x00000000120c72ca */ /* 0x000fe200000e0000 */
[----:B------:R-:W-:Y:S01]  /*136d0*/  UIADD3.X UR7, URZ, UR39, URZ, UP0, !UPT ;  /* 0x000000273f077290 */ /* 0x000fe200087fe43f */
[----:B-----5:R-:W-:Y:S01]  /*136e0*/  R2UR UR13, R17 ;  /* 0x00000000110d72ca */ /* 0x020fe200000e0000 */
[----:B------:R-:W-:-:S06]  /*136f0*/  UMOV UR10, URZ ;  /* 0x0000003f000a7c82 */ /* 0x000fcc0008000000 */
[----:B------:R-:W-:Y:S01]  /*13700*/  UIADD3 UR9, UR9, 0x22830, URZ ;  /* 0x0002283009097890 */ /* 0x000fe2000fffe03f */
[----:B---3--:R-:W-:Y:S01]  /*13710*/  IMAD R0, R5, 0x3000, R6 ;  /* 0x0000300005007824 */ /* 0x008fe200078e0206 */
[----:B----4-:R-:W-:-:S04]  /*13720*/  R2UR UR11, R4 ;  /* 0x00000000040b72ca */ /* 0x010fc800000e0000 */
[----:B------:R-:W-:Y:S02]  /*13730*/  R2UR UR8, R0 ;  /* 0x00000000000872ca */ /* 0x000fe400000e0000 */
[----:B------:R-:W-:Y:S02]  /*13740*/  R2UR UR4, R3 ;  /* 0x00000000030472ca */ /* 0x000fe400000e0000 */
[----:B--2---:R-:W-:-:S04]  /*13750*/  LOP3.LUT R2, R2, 0xfffffffe, RZ, 0xc0, !PT ;  /* 0xfffffffe02027812 */ /* 0x004fc800078ec0ff */
[----:B------:R-:W-:-:S05]  /*13760*/  @P0 LOP3.LUT R2, R2, 0x1, RZ, 0xfc, !PT ;  /* 0x0000000102020812 */ /* 0x000fca00078efcff */
[----:B------:R-:W-:Y:S02]  /*13770*/  UIADD3 UR8, UR8, 0x1c400, URZ ;  /* 0x0001c40008087890 */ /* 0x000fe4000fffe03f */
[----:B------:R-:W-:Y:S01]  /*13780*/  UIMAD UR11, UR11, 0x60, UR4 ;  /* 0x000000600b0b78a4 */ /* 0x000fe2000f8e0204 */
[----:B------:R3:W-:Y:S02]  /*13790*/  STL [R1], R2 ;  /* 0x0000000201007387 */ /* 0x0007e40000100800 */
[----:B------:R-:W-:-:S06]  /*137a0*/  UMOV UR4, 0x0 ;  /* 0x0000000000047882 */ /* 0x000fcc0000000000 */
[----:B------:R3:W-:Y:S01]  /*137b0*/  UTMALDG.4D [UR8], [UR6], desc[UR4] ;  /* 0x00000408060075b4 */ /* 0x0007e20008019000 */
[----:B------:R-:W-:Y:S02]  /*137c0*/  NOP ;  /* 0x0000000000007918 */ /* 0x000fe40000000000 */
.L_x_2480:
[----:B----4-:R-:W4:Y:S04]  /*137d0*/  LDL R0, [R1+0x4] ;  /* 0x0000040001007983 */ /* 0x010f280000100800 */
[----:B------:R-:W5:Y:S01]  /*137e0*/  LDL.LU R3, [R1+0x38] ;  /* 0x0000380001037983 */ /* 0x000f620000300800 */
[----:B------:R-:W-:Y:S05]  /*137f0*/  WARPSYNC.ALL ;  /* 0x0000000000007948 */ /* 0x000fea0003800000 */
[----:B---3--:R-:W-:Y:S01]  /*13800*/  ULDC.64 UR4, c[0x0][0x298] ;  /* 0x0000a60000047ab9 */ /* 0x008fe20000000a00 */
[----:B------:R-:W-:Y:S01]  /*13810*/  BSSY B6, `(.L_x_2485) ;  /* 0x000001c000067945 */ /* 0x000fe20003800000 */
[----:B------:R-:W-:Y:S01]  /*13820*/  BAR.SYNC.DEFER_BLOCKING 0x8, 0x180 ;  /* 0x0206000000007b1d */ /* 0x000fe20000010000 */
[----:B----4-:R-:W-:Y:S01]  /*13830*/  VIADD R0, R0, 0x18400 ;  /* 0x0001840000007836 */ /* 0x010fe20000000000 */
[----:B-----5:R-:W-:Y:S01]  /*13840*/  SHF.R.S32.HI R2, RZ, 0x1f, R3 ;  /* 0x0000001fff027819 */ /* 0x020fe20000011403 */
[----:B------:R-:W-:-:S03]  /*13850*/  IMAD.WIDE.U32 R4, R3, UR4, RZ ;  /* 0x0000000403047c25 */ /* 0x000fc6000f8e00ff */
[----:B------:R-:W-:Y:S01]  /*13860*/  LOP3.LUT P0, RZ, R0, 0x3ff, RZ, 0xc0, !PT ;  /* 0x000003ff00ff7812 */ /* 0x000fe2000780c0ff */
[----:B------:R-:W-:Y:S01]  /*13870*/  IMAD R2, R2, UR4, RZ ;  /* 0x0000000402027c24 */ /* 0x000fe2000f8e02ff */
[----:B------:R3:W-:Y:S03]  /*13880*/  STL.64 [R1+0x38], R4 ;  /* 0x0000380401007387 */ /* 0x0007e60000100a00 */
[----:B------:R-:W-:-:S04]  /*13890*/  IMAD R2, R3, UR5, R2 ;  /* 0x0000000503027c24 */ /* 0x000fc8000f8e0202 */
[----:B------:R-:W-:-:S05]  /*138a0*/  IMAD.IADD R0, R5, 0x1, R2 ;  /* 0x0000000105007824 */ /* 0x000fca00078e0202 */
[----:B------:R3:W-:Y:S01]  /*138b0*/  STL [R1+0x44], R0 ;  /* 0x0000440001007387 */ /* 0x0007e20000100800 */
[----:B------:R-:W-:Y:S05]  /*138c0*/  @!P0 BRA `(.L_x_2486) ;  /* 0x0000000000408947 */ /* 0x000fea0003800000 */
[----:B------:R-:W-:Y:S01]  /*138d0*/  MOV R2, 0x0 ;  /* 0x0000000000027802 */ /* 0x000fe20000000f00 */
[----:B------:R-:W-:Y:S01]  /*138e0*/  ULDC.64 UR6, c[0x4][0x98] ;  /* 0x0100260000067ab9 */ /* 0x000fe20000000a00 */
[----:B------:R-:W-:Y:S01]  /*138f0*/  ULDC.64 UR8, c[0x4][0xa0] ;  /* 0x0100280000087ab9 */ /* 0x000fe20000000a00 */
[----:B------:R-:W-:Y:S01]  /*13900*/  ULDC.64 UR4, c[0x4][0x20] ;  /* 0x0100080000047ab9 */ /* 0x000fe20000000a00 */
[----:B---3--:R-:W-:Y:S02]  /*13910*/  IMAD.U32 R4, RZ, RZ, UR6 ;  /* 0x00000006ff047e24 */ /* 0x008fe4000f8e00ff */
        /* <DEDUP_REMOVED lines=11> */
.L_x_2486:
[----:B------:R-:W-:Y:S05]  /*139d0*/  BSYNC B6 ;  /* 0x0000000000067941 */ /* 0x000fea0003800000 */
.L_x_2485:
[----:B---3--:R-:W3:Y:S01]  /*139e0*/  LDL.LU R0, [R1+0x44] ;  /* 0x0000440001007983 */ /* 0x008ee20000300800 */
[----:B--2---:R-:W2:Y:S01]  /*139f0*/  LDC R7, c[0x0][0x448] ;  /* 0x00011200ff077b82 */ /* 0x004ea20000000800 */
[----:B------:R-:W-:Y:S01]  /*13a00*/  ULDC.64 UR4, c[0x0][0x2d8] ;  /* 0x0000b60000047ab9 */ /* 0x000fe20000000a00 */
[----:B------:R-:W-:Y:S01]  /*13a10*/  ULDC UR6, c[0x0][0x2b8] ;  /* 0x0000ae0000067ab9 */ /* 0x000fe20000000800 */
[----:B------:R-:W3:Y:S04]  /*13a20*/  LDL.LU.64 R2, [R1+0x38] ;  /* 0x0000380001027983 */ /* 0x000ee80000300a00 */
[----:B------:R-:W4:Y:S04]  /*13a30*/  LDL R12, [R1+0x2c] ;  /* 0x00002c00010c7983 */ /* 0x000f280000100800 */
[----:B01----:R0:W5:Y:S01]  /*13a40*/  LDL R9, [R1+0x24] ;  /* 0x0000240001097983 */ /* 0x0031620000100800 */
[----:B------:R-:W1:Y:S01]  /*13a50*/  S2R R5, SR_TID.X ;  /* 0x0000000000057919 */ /* 0x000e620000002100 */
[----:B------:R-:W0:Y:S01]  /*13a60*/  S2R R6, SR_TID.X ;  /* 0x0000000000067919 */ /* 0x000e220000002100 */
[----:B-1----:R-:W-:-:S04]  /*13a70*/  LOP3.LUT R5, R5, 0x7f, RZ, 0xc0, !PT ;  /* 0x0000007f05057812 */ /* 0x002fc800078ec0ff */
[----:B------:R-:W-:Y:S01]  /*13a80*/  SHF.R.U32.HI R5, RZ, 0x3, R5 ;  /* 0x00000003ff057819 */ /* 0x000fe20000011605 */
[----:B0-----:R-:W-:-:S05]  /*13a90*/  IMAD.SHL.U32 R8, R6, 0x10, RZ ;  /* 0x0000001006087824 */ /* 0x001fca00078e00ff */
[----:B------:R-:W-:Y:S01]  /*13aa0*/  LOP3.LUT R8, R5, 0x70, R8, 0xf8, !PT ;  /* 0x0000007005087812 */ /* 0x000fe200078ef808 */
[----:B---3--:R-:W-:Y:S01]  /*13ab0*/  IMAD.MOV.U32 R3, RZ, RZ, R0 ;  /* 0x000000ffff037224 */ /* 0x008fe200078e0000 */
[----:B------:R-:W-:-:S05]  /*13ac0*/  SHF.R.S32.HI R0, RZ, 0x1f, R18 ;  /* 0x0000001fff007819 */ /* 0x000fca0000011412 */
[----:B------:R-:W-:Y:S02]  /*13ad0*/  IMAD R0, R0, UR4, RZ ;  /* 0x0000000400007c24 */ /* 0x000fe4000f8e02ff */
[----:B------:R-:W-:-:S04]  /*13ae0*/  IMAD.WIDE.U32 R2, R18, UR4, R2 ;  /* 0x0000000412027c25 */ /* 0x000fc8000f8e0002 */
[----:B------:R-:W-:Y:S01]  /*13af0*/  IMAD R0, R18, UR5, R0 ;  /* 0x0000000512007c24 */ /* 0x000fe2000f8e0200 */
[----:B------:R-:W-:Y:S02]  /*13b00*/  ULDC.64 UR4, c[0x0][0xa00] ;  /* 0x0002800000047ab9 */ /* 0x000fe40000000a00 */
[----:B------:R-:W-:Y:S01]  /*13b10*/  ISETP.NE.U32.AND P0, PT, RZ, UR4, PT ;  /* 0x00000004ff007c0c */ /* 0x000fe2000bf05070 */
[----:B------:R-:W-:Y:S01]  /*13b20*/  IMAD.IADD R3, R3, 0x1, R0 ;  /* 0x0000000103037824 */ /* 0x000fe200078e0200 */
[----:B------:R-:W-:Y:S02]  /*13b30*/  SHF.R.S32.HI R0, RZ, 0x1f, R19 ;  /* 0x0000001fff007819 */ /* 0x000fe40000011413 */
[----:B------:R-:W-:Y:S01]  /*13b40*/  ISETP.NE.AND.EX P0, PT, RZ, UR5, PT, P0 ;  /* 0x00000005ff007c0c */ /* 0x000fe2000bf05300 */
[----:B------:R-:W-:-:S03]  /*13b50*/  ULDC.64 UR4, c[0x0][0x2e0] ;  /* 0x0000b80000047ab9 */ /* 0x000fc60000000a00 */
[----:B------:R-:W-:Y:S02]  /*13b60*/  SEL R4, R0, RZ, !P0 ;  /* 0x000000ff00047207 */ /* 0x000fe40004000000 */
[----:B------:R-:W-:Y:S02]  /*13b70*/  SEL R0, R19, RZ, !P0 ;  /* 0x000000ff13007207 */ /* 0x000fe40004000000 */
[----:B--2---:R-:W-:-:S13]  /*13b80*/  ISETP.NE.AND P0, PT, R7, 0x1, PT ;  /* 0x000000010700780c */ /* 0x004fda0003f05270 */
[----:B------:R-:W0:Y:S08]  /*13b90*/  @P0 LDC R5, c[0x0][0x44c] ;  /* 0x00011300ff050b82 */ /* 0x000e300000000800 */
[----:B------:R-:W1:Y:S01]  /*13ba0*/  @P0 LDC R6, c[0x0][0x450] ;  /* 0x00011400ff060b82 */ /* 0x000e620000000800 */
[----:B------:R-:W-:Y:S02]  /*13bb0*/  IMAD R4, R4, UR4, RZ ;  /* 0x0000000404047c24 */ /* 0x000fe4000f8e02ff */
[----:B------:R-:W-:-:S04]  /*13bc0*/  IMAD.WIDE.U32 R2, R0, UR4, R2 ;  /* 0x0000000400027c25 */ /* 0x000fc8000f8e0002 */
[----:B------:R-:W-:Y:S01]  /*13bd0*/  IMAD R0, R0, UR5, R4 ;  /* 0x0000000500007c24 */ /* 0x000fe2000f8e0204 */
[----:B------:R-:W-:Y:S01]  /*13be0*/  ULDC.64 UR4, c[0x0][0x2d0] ;  /* 0x0000b40000047ab9 */ /* 0x000fe20000000a00 */
[----:B----4-:R-:W-:Y:S02]  /*13bf0*/  IMAD.IADD R4, R8, 0x1, R12 ;  /* 0x0000000108047824 */ /* 0x010fe400078e020c */
[----:B------:R-:W-:Y:S02]  /*13c00*/  IMAD.IADD R3, R3, 0x1, R0 ;  /* 0x0000000103037824 */ /* 0x000fe400078e0200 */
[----:B0-----:R-:W-:Y:S01]  /*13c10*/  @P0 IMAD.HI.U32 R5, R4, R5, RZ ;  /* 0x0000000504050227 */ /* 0x001fe200078e00ff */
[----:B------:R-:W0:Y:S03]  /*13c20*/  S2R R8, SR_TID.X ;  /* 0x0000000000087919 */ /* 0x000e260000002100 */
[----:B------:R-:W-:Y:S01]  /*13c30*/  IMAD.MOV.U32 R0, RZ, RZ, R4 ;  /* 0x000000ffff007224 */ /* 0x000fe200078e0004 */
[----:B-1----:R-:W-:-:S05]  /*13c40*/  @P0 SHF.R.U32.HI R0, RZ, R6, R5 ;  /* 0x00000006ff000219 */ /* 0x002fca0000011605 */
        /* <DEDUP_REMOVED lines=18> */
[----:B------:R-:W-:Y:S02]  /*13d70*/  LOP3.LUT R8, R8, 0x7f, RZ, 0xc0, !PT ;  /* 0x0000007f08087812 */ /* 0x000fe400078ec0ff */
[----:B------:R-:W-:Y:S02]  /*13d80*/  ISETP.GE.AND P0, PT, R10, UR6, PT ;  /* 0x000000060a007c0c */ /* 0x000fe4000bf06270 */
[----:B------:R-:W-:-:S02]  /*13d90*/  LEA.HI.X R2, R2, UR5, R4, 0x1, P1 ;  /* 0x0000000502027c11 */ /* 0x000fc400088f0c04 */
[----:B------:R-:W-:Y:S01]  /*13da0*/  SHF.R.U32.HI R8, RZ, 0x3, R8 ;  /* 0x00000003ff087819 */ /* 0x000fe20000011608 */
[----:B------:R-:W-:Y:S08]  /*13db0*/  BRA.DIV UR4, `(.L_x_2487) ;  /* 0x0000004204c47947 */ /* 0x000ff0000b800000 */
[----:B------:R-:W2:Y:S04]  /*13dc0*/  LDL.LU R6, [R1+0x30] ;  /* 0x0000300001067983 */ /* 0x000ea80000300800 */
[----:B------:R-:W3:Y:S01]  /*13dd0*/  LDL.LU R11, [R1+0x2c] ;  /* 0x00002c00010b7983 */ /* 0x000ee20000300800 */
[----:B--2---:R-:W-:-:S03]  /*13de0*/  IMAD R4, R6, R7, RZ ;  /* 0x0000000706047224 */ /* 0x004fc600078e02ff */
[----:B------:R-:W0:Y:S01]  /*13df0*/  SHFL.IDX PT, R7, R0, RZ, 0x181f ;  /* 0x00181fff00077589 */ /* 0x000e2200000e0000 */
[----:B---3--:R-:W-:-:S03]  /*13e00*/  IMAD.IADD R3, R8, 0x1, R11 ;  /* 0x0000000108037824 */ /* 0x008fc600078e020b */
[----:B------:R-:W1:Y:S01]  /*13e10*/  SHFL.IDX PT, R6, R2, RZ, 0x181f ;  /* 0x00181fff02067589 */ /* 0x000e6200000e0000 */
[C---:B------:R-:W-:Y:S01]  /*13e20*/  VIADD R5, R3.reuse, 0x10 ;  /* 0x0000001003057836 */ /* 0x040fe20000000000 */
        /* <DEDUP_REMOVED lines=63> */
.L_x_2606:
        /* <DEDUP_REMOVED lines=11> */
.L_x_2488:
        /* <DEDUP_REMOVED lines=19> */
.L_x_2607:
[----:B------:R-:W-:Y:S05]  /*14400*/  BSYNC B0 ;  /* 0x0000000000007941 */ /* 0x000fea0003800000 */
.L_x_2489:
[----:B0-----:R-:W2:Y:S01]  /*14410*/  LDL R2, [R1] ;  /* 0x0000000001027983 */ /* 0x001ea20000100800 */
        /* <DEDUP_REMOVED lines=15> */
.L_x_2608:
[----:B------:R-:W-:Y:S05]  /*14510*/  BSYNC B1 ;  /* 0x0000000000017941 */ /* 0x000fea0003800000 */
.L_x_2493:
        /* <DEDUP_REMOVED lines=9> */
.L_x_2496:
[----:B------:R-:W-:Y:S05]  /*145b0*/  BSYNC B1 ;  /* 0x0000000000017941 */ /* 0x000fea0003800000 */
.L_x_2495:
[----:B------:R-:W2:Y:S04]  /*145c0*/  LDL R5, [R1+0x4] ;  /* 0x0000040001057983 */ /* 0x000ea80000100800 */
[----:B0-----:R-:W2:Y:S04]  /*145d0*/  LDL R0, [R1+0x8] ;  /* 0x0000080001007983 */ /* 0x001ea80000100800 */
[----:B------:R-:W3:Y:S04]  /*145e0*/  LDL R4, [R1+0x18] ;  /* 0x0000180001047983 */ /* 0x000ee80000100800 */
[----:B------:R-:W3:Y:S01]  /*145f0*/  LDL.LU R3, [R1+0x28] ;  /* 0x0000280001037983 */ /* 0x000ee20000300800 */
        /* <DEDUP_REMOVED lines=10> */
.L_x_2497:
        /* <DEDUP_REMOVED lines=15> */
.L_x_2498:
        /* <DEDUP_REMOVED lines=15> */
.L_x_2499:
        /* <DEDUP_REMOVED lines=15> */
.L_x_2500:
        /* <DEDUP_REMOVED lines=10> */
.L_x_2492:
[----:B------:R-:W-:Y:S05]  /*14a10*/  BSYNC B0 ;  /* 0x0000000000007941 */ /* 0x000fea0003800000 */
.L_x_2491:
[----:B------:R-:W2:Y:S04]  /*14a20*/  LDL R4, [R1+0x20] ;  /* 0x0000200001047983 */ /* 0x000ea80000100800 */
[----:B------:R-:W3:Y:S01]  /*14a30*/  LDL R5, [R1+0x1c] ;  /* 0x00001c0001057983 */ /* 0x000ee20000100800 */
[----:B------:R-:W-:Y:S01]  /*14a40*/  BSSY B0, `(.L_x_2501) ;  /* 0x00001ff000007945 */ /* 0x000fe20003800000 */
[----:B--2---:R-:W-:-:S05]  /*14a50*/  VIADD R0, R4, 0xfffffffe ;  /* 0xfffffffe04007836 */ /* 0x004fca0000000000 */
[----:B---3--:R-:W-:-:S13]  /*14a60*/  ISETP.GE.AND P0, PT, R0, R5, PT ;  /* 0x000000050000720c */ /* 0x008fda0003f06270 */
[----:B------:R-:W-:Y:S05]  /*14a70*/  @!P0 BRA `(.L_x_2502) ;  /* 0x0000001c00ec8947 */ /* 0x000fea0003800000 */
[----:B------:R-:W-:Y:S01]  /*14a80*/  IMAD.MOV R2, RZ, RZ, -R4 ;  /* 0x000000ffff027224 */ /* 0x000fe200078e0a04 */
[----:B------:R-:W-:Y:S01]  /*14a90*/  LOP3.LUT R6, RZ, R5, RZ, 0x33, !PT ;  /* 0x00000005ff067212 */ /* 0x000fe200078e33ff */
[----:B------:R-:W-:Y:S03]  /*14aa0*/  BSSY B2, `(.L_x_2503) ;  /* 0x00000ab000027945 */ /* 0x000fe60003800000 */
[----:B------:R-:W-:-:S05]  /*14ab0*/  VIADDMNMX R6, R2, 0x1, R6, !PT ;  /* 0x0000000102067846 */ /* 0x000fca0007800106 */
[----:B------:R-:W-:-:S05]  /*14ac0*/  IMAD.IADD R2, R4, 0x1, R6 ;  /* 0x0000000104027824 */ /* 0x000fca00078e0206 */
[----:B------:R-:W-:-:S04]  /*14ad0*/  LOP3.LUT R2, R2, 0x1, RZ, 0xc0, !PT ;  /* 0x0000000102027812 */ /* 0x000fc800078ec0ff */
[----:B------:R-:W-:-:S13]  /*14ae0*/  ISETP.NE.U32.AND P0, PT, R2, 0x1, PT ;  /* 0x000000010200780c */ /* 0x000fda0003f05070 */
[----:B------:R-:W-:Y:S05]  /*14af0*/  @P0 BRA `(.L_x_2504) ;  /* 0x0000000800940947 */ /* 0x000fea0003800000 */
[----:B------:R-:W2:Y:S04]  /*14b00*/  LDL R5, [R1] ;  /* 0x0000000001057983 */ /* 0x000ea80000100800 */
        /* <DEDUP_REMOVED lines=34> */
[----:B------:R1:W5:Y:S04]  /*14d30*/  LDG.E R17, desc[UR40][R4.64] ;  /* 0x0000002804117981 */ /* 0x000368000c1e1900 */
.L_x_2507:
[----:B------:R-:W2:Y:S01]  /*14d40*/  LDL R2, [R1+0x4] ;  /* 0x0000040001027983 */ /* 0x000ea20000100800 */
        /* <DEDUP_REMOVED lines=8> */
.L_x_2609:
[----:B------:R-:W-:Y:S05]  /*14dd0*/  BSYNC B3 ;  /* 0x0000000000037941 */ /* 0x000fea0003800000 */
.L_x_2508:
        /* <DEDUP_REMOVED lines=9> */
.L_x_2511:
[----:B------:R-:W-:Y:S05]  /*14e70*/  BSYNC B3 ;  /* 0x0000000000037941 */ /* 0x000fea0003800000 */
.L_x_2510:
        /* <DEDUP_REMOVED lines=14> */
.L_x_2512:
        /* <DEDUP_REMOVED lines=13> */
.L_x_2610:
[----:B------:R-:W-:Y:S05]  /*15030*/  BSYNC B3 ;  /* 0x0000000000037941 */ /* 0x000fea0003800000 */
.L_x_2513:
        /* <DEDUP_REMOVED lines=11> */
.L_x_2516:
[----:B------:R-:W-:Y:S05]  /*150f0*/  BSYNC B3 ;  /* 0x0000000000037941 */ /* 0x000fea0003800000 */
.L_x_2515:
        /* <DEDUP_REMOVED lines=11> */
.L_x_2517:
        /* <DEDUP_REMOVED lines=15> */
.L_x_2518:
        /* <DEDUP_REMOVED lines=15> */
.L_x_2519:
        /* <DEDUP_REMOVED lines=15> */
.L_x_2520:
        /* <DEDUP_REMOVED lines=10> */
.L_x_2506:
[----:B------:R-:W-:Y:S05]  /*15520*/  BSYNC B1 ;  /* 0x0000000000017941 */ /* 0x000fea0003800000 */
.L_x_2505:
[----:B------:R-:W2:Y:S02]  /*15530*/  LDL R4, [R1+0x20] ;  /* 0x0000200001047983 */ /* 0x000ea40000100800 */
[----:B--2---:R-:W-:-:S07]  /*15540*/  VIADD R0, R4, 0xfffffffd ;  /* 0xfffffffd04007836 */ /* 0x004fce0000000000 */
.L_x_2504:
[----:B------:R-:W-:Y:S05]  /*15550*/  BSYNC B2 ;  /* 0x0000000000027941 */ /* 0x000fea0003800000 */
.L_x_2503:
[----:B------:R-:W2:Y:S01]  /*15560*/  LDL.LU R2, [R1+0x20] ;  /* 0x0000200001027983 */ /* 0x000ea20000300800 */
[----:B------:R-:W-:Y:S01]  /*15570*/  VIADD R6, R6, 0xfffffffe ;  /* 0xfffffffe06067836 */ /* 0x000fe20000000000 */
[----:B--2---:R-:W-:-:S04]  /*15580*/  LOP3.LUT R2, RZ, R2, RZ, 0x33, !PT ;  /* 0x00000002ff027212 */ /* 0x004fc800078e33ff */
[----:B------:R-:W-:-:S13]  /*15590*/  ISETP.NE.AND P0, PT, R6, R2, PT ;  /* 0x000000020600720c */ /* 0x000fda0003f05270 */
[----:B------:R-:W-:Y:S05]  /*155a0*/  @!P0 BRA `(.L_x_2502) ;  /* 0x0000001400208947 */ /* 0x000fea0003800000 */
.L_x_2553:
[----:B------:R-:W2:Y:S04]  /*155b0*/  LDL R4, [R1] ;  /* 0x0000000001047983 */ /* 0x000ea80000100800 */
        /* <DEDUP_REMOVED lines=35> */
.L_x_2523:
[----:B------:R-:W2:Y:S01]  /*157f0*/  LDL R2, [R1+0x4] ;  /* 0x0000040001027983 */ /* 0x000ea20000100800 */
        /* <DEDUP_REMOVED lines=8> */
.L_x_2611:
[----:B------:R-:W-:Y:S05]  /*15880*/  BSYNC B2 ;  /* 0x0000000000027941 */ /* 0x000fea0003800000 */
.L_x_2524:
        /* <DEDUP_REMOVED lines=9> */
.L_x_2527:
[----:B------:R-:W-:Y:S05]  /*15920*/  BSYNC B2 ;  /* 0x0000000000027941 */ /* 0x000fea0003800000 */
.L_x_2526:
        /* <DEDUP_REMOVED lines=13> */
.L_x_2528:
        /* <DEDUP_REMOVED lines=13> */
.L_x_2612:
[----:B------:R-:W-:Y:S05]  /*15ad0*/  BSYNC B2 ;  /* 0x0000000000027941 */ /* 0x000fea0003800000 */
.L_x_2529:
        /* <DEDUP_REMOVED lines=11> */
.L_x_2532:
[----:B------:R-:W-:Y:S05]  /*15b90*/  BSYNC B2 ;  /* 0x0000000000027941 */ /* 0x000fea0003800000 */
.L_x_2531:
        /* <DEDUP_REMOVED lines=10> */
.L_x_2533:
        /* <DEDUP_REMOVED lines=15> */
.L_x_2534:
        /* <DEDUP_REMOVED lines=15> */
.L_x_2535:
        /* <DEDUP_REMOVED lines=15> */
.L_x_2536:
        /* <DEDUP_REMOVED lines=10> */
.L_x_2522:
[----:B------:R-:W-:Y:S05]  /*15fb0*/  BSYNC B1 ;  /* 0x0000000000017941 */ /* 0x000fea0003800000 */
.L_x_2521:
[----:B------:R-:W2:Y:S01]  /*15fc0*/  LDL R5, [R1] ;  /* 0x0000000001057983 */ /* 0x000ea20000100800 */
[----:B------:R-:W-:Y:S01]  /*15fd0*/  VIADD R7, R7, 0x1 ;  /* 0x0000000107077836 */ /* 0x000fe20000000000 */
[----:B------:R-:W-:Y:S04]  /*15fe0*/  BSSY B1, `(.L_x_2537) ;  /* 0x00000a0000017945 */ /* 0x000fe80003800000 */
[----:B------:R-:W-:-:S04]  /*15ff0*/  ISETP.NE.AND P0, PT, R7, 0x2, PT ;  /* 0x000000020700780c */ /* 0x000fc80003f05270 */
[----:B------:R-:W-:Y:S02]  /*16000*/  SEL R2, RZ, 0x1, P0 ;  /* 0x00000001ff027807 */ /* 0x000fe40000000000 */
[----:B------:R-:W-:Y:S02]  /*16010*/  SEL R9, R7, RZ, P0 ;  /* 0x000000ff07097207 */ /* 0x000fe40000000000 */
[----:B-----5:R-:W-:Y:S01]  /*16020*/  LOP3.LUT R8, R6, R2, RZ, 0x3c, !PT ;  /* 0x0000000206087212 */ /* 0x020fe200078e3cff */
[----:B------:R-:W-:-:S04]  /*16030*/  VIADD R6, R0, 0xffffffff ;  /* 0xffffffff00067836 */ /* 0x000fc80000000000 */
[----:B------:R0:W-:Y:S04]  /*16040*/  STL [R1+0x10], R8 ;  /* 0x0000100801007387 */ /* 0x0001e80000100800 */
[----:B------:R0:W-:Y:S01]  /*16050*/  STL [R1+0x8], R9 ;  /* 0x0000080901007387 */ /* 0x0001e20000100800 */
[----:B--2---:R-:W-:-:S13]  /*16060*/  LOP3.LUT P2, RZ, R5, 0x1, RZ, 0xc0, !PT ;  /* 0x0000000105ff7812 */ /* 0x004fda000784c0ff */
[----:B0-----:R-:W-:Y:S05]  /*16070*/  @!P2 BRA `(.L_x_2538) ;  /* 0x000000080058a947 */ /* 0x001fea0003800000 */
        /* <DEDUP_REMOVED lines=24> */
.L_x_2539:
[----:B------:R-:W2:Y:S01]  /*16200*/  LDL R2, [R1+0x4] ;  /* 0x0000040001027983 */ /* 0x000ea20000100800 */
        /* <DEDUP_REMOVED lines=8> */
.L_x_2613:
[----:B------:R-:W-:Y:S05]  /*16290*/  BSYNC B2 ;  /* 0x0000000000027941 */ /* 0x000fea0003800000 */
.L_x_2540:
        /* <DEDUP_REMOVED lines=9> */
.L_x_2543:
[----:B------:R-:W-:Y:S05]  /*16330*/  BSYNC B2 ;  /* 0x0000000000027941 */ /* 0x000fea0003800000 */
.L_x_2542:
        /* <DEDUP_REMOVED lines=14> */
.L_x_2544:
        /* <DEDUP_REMOVED lines=13> */
.L_x_2614:
[----:B------:R-:W-:Y:S05]  /*164f0*/  BSYNC B2 ;  /* 0x0000000000027941 */ /* 0x000fea0003800000 */
.L_x_2545:
        /* <DEDUP_REMOVED lines=11> */
.L_x_2548:
[----:B------:R-:W-:Y:S05]  /*165b0*/  BSYNC B2 ;  /* 0x0000000000027941 */ /* 0x000fea0003800000 */
.L_x_2547:
        /* <DEDUP_REMOVED lines=11> */
.L_x_2549:
        /* <DEDUP_REMOVED lines=15> */
.L_x_2550:
        /* <DEDUP_REMOVED lines=15> */
.L_x_2551:
        /* <DEDUP_REMOVED lines=15> */
.L_x_2552:
        /* <DEDUP_REMOVED lines=10> */
.L_x_2538:
[----:B------:R-:W-:Y:S05]  /*169e0*/  BSYNC B1 ;  /* 0x0000000000017941 */ /* 0x000fea0003800000 */
.L_x_2537:
[----:B------:R-:W2:Y:S01]  /*169f0*/  LDL R5, [R1+0x1c] ;  /* 0x00001c0001057983 */ /* 0x000ea20000100800 */
[----:B------:R-:W-:Y:S01]  /*16a00*/  VIADD R0, R0, 0xfffffffe ;  /* 0xfffffffe00007836 */ /* 0x000fe20000000000 */
[----:B--2---:R-:W-:-:S13]  /*16a10*/  ISETP.GT.AND P0, PT, R6, R5, PT ;  /* 0x000000050600720c */ /* 0x004fda0003f04270 */
[----:B------:R-:W-:Y:S05]  /*16a20*/  @P0 BRA `(.L_x_2553) ;  /* 0xffffffe800e00947 */ /* 0x000fea000383ffff */
.L_x_2502:
[----:B------:R-:W-:Y:S05]  /*16a30*/  BSYNC B0 ;  /* 0x0000000000007941 */ /* 0x000fea0003800000 */
.L_x_2501:
        /* <DEDUP_REMOVED lines=24> */
.L_x_2555:
[----:B------:R-:W-:Y:S05]  /*16bc0*/  BSYNC B0 ;  /* 0x0000000000007941 */ /* 0x000fea0003800000 */
.L_x_2554:
[----:B------:R-:W-:-:S05]  /*16bd0*/  SEL R0, R0, RZ, P0 ;  /* 0x000000ff00007207 */ /* 0x000fca0000000000 */
[----:B------:R3:W-:Y:S02]  /*16be0*/  STL [R1+0x8], R0 ;  /* 0x0000080001007387 */ /* 0x0007e40000100800 */
.L_x_2473:
[----:B------:R-:W-:Y:S05]  /*16bf0*/  BSYNC B7 ;  /* 0x0000000000077941 */ /* 0x000fea0003800000 */
.L_x_2471:
[----:B---3--:R-:W3:Y:S02]  /*16c00*/  LDL R0, [R1] ;  /* 0x0000000001007983 */ /* 0x008ee40000100800 */
        /* <DEDUP_REMOVED lines=12> */
.L_x_2556:
[----:B------:R-:W3:Y:S01]  /*16cd0*/  S2R R0, SR_TID.X ;  /* 0x0000000000007919 */ /* 0x000ee20000002100 */
[----:B------:R-:W-:Y:S01]  /*16ce0*/  UMOV UR4, 0xffffffff ;  /* 0xffffffff00047882 */ /* 0x000fe20000000000 */
[----:B---3--:R-:W-:-:S04]  /*16cf0*/  LOP3.LUT R4, R0, 0x1f, RZ, 0xc0, !PT ;  /* 0x0000001f00047812 */ /* 0x008fc800078ec0ff */
[----:B------:R-:W-:Y:S01]  /*16d00*/  ISETP.NE.AND P0, PT, R4, 0x1f, PT ;  /* 0x0000001f0400780c */ /* 0x000fe20003f05270 */
[----:B------:R-:W-:-:S12]  /*16d10*/  BRA.DIV UR4, `(.L_x_2558) ;  /* 0x0000002204247947 */ /* 0x000fd8000b800000 */
[----:B------:R-:W-:Y:S01]  /*16d20*/  IMAD.IADD R5, R19, 0x1, R4 ;  /* 0x0000000113057824 */ /* 0x000fe200078e0204 */
[----:B------:R-:W-:-:S04]  /*16d30*/  ULDC UR4, c[0x0][0xc3c] ;  /* 0x00030f0000047ab9 */ /* 0x000fc80000000800 */
[----:B------:R-:W-:-:S13]  /*16d40*/  ISETP.GE.OR P1, PT, R5, UR4, !P0 ;  /* 0x0000000405007c0c */ /* 0x000fda000c726670 */
[----:B-1----:R-:W1:Y:S02]  /*16d50*/  @!P1 LDC.64 R2, c[0x0][0xc80] ;  /* 0x00032000ff029b82 */ /* 0x002e640000000a00 */
[----:B-1----:R-:W-:-:S06]  /*16d60*/  @!P1 IMAD.WIDE R2, R5, 0x4, R2 ;  /* 0x0000000405029825 */ /* 0x002fcc00078e0202 */
[----:B------:R1:W3:Y:S01]  /*16d70*/  @!P1 LDG.E R3, desc[UR40][R2.64] ;  /* 0x0000002802039981 */ /* 0x0002e2000c1e1900 */
[C---:B------:R-:W-:Y:S02]  /*16d80*/  ISETP.GE.U32.AND P2, PT, R4.reuse, 0x2, PT ;  /* 0x000000020400780c */ /* 0x040fe40003f46070 */
[C---:B------:R-:W-:Y:S01]  /*16d90*/  ISETP.GE.U32.AND P3, PT, R4.reuse, 0x4, PT ;  /* 0x000000040400780c */ /* 0x040fe20003f66070 */
[----:B------:R-:W-:Y:S01]  /*16da0*/  SHFL.IDX PT, R0, R16, RZ, 0x1f ;  /* 0x00001fff10007589 */ /* 0x000fe200000e0000 */
[C---:B------:R-:W-:Y:S02]  /*16db0*/  ISETP.GE.U32.AND P4, PT, R4.reuse, 0x8, PT ;  /* 0x000000080400780c */ /* 0x040fe40003f86070 */
[C---:B------:R-:W-:Y:S01]  /*16dc0*/  ISETP.GE.U32.AND P5, PT, R4.reuse, 0x10, PT ;  /* 0x000000100400780c */ /* 0x040fe20003fa6070 */
[----:B-1----:R-:W-:Y:S02]  /*16dd0*/  IMAD.MOV.U32 R2, RZ, RZ, RZ ;  /* 0x000000ffff027224 */ /* 0x002fe400078e00ff */
[----:B---3--:R-:W-:Y:S01]  /*16de0*/  @!P1 IMAD.MOV.U32 R2, RZ, RZ, R3 ;  /* 0x000000ffff029224 */ /* 0x008fe200078e0003 */
[----:B------:R-:W-:-:S04]  /*16df0*/  ISETP.NE.AND P1, PT, R4, RZ, PT ;  /* 0x000000ff0400720c */ /* 0x000fc80003f25270 */
[----:B------:R-:W1:Y:S02]  /*16e00*/  SHFL.UP PT, R14, R2, 0x1, RZ ;  /* 0x04200000020e7989 */ /* 0x000e6400000e00ff */
[----:B-1----:R-:W-:-:S05]  /*16e10*/  SEL R5, R14, RZ, P1 ;  /* 0x000000ff0e057207 */ /* 0x002fca0000800000 */
[----:B------:R-:W-:Y:S02]  /*16e20*/  IMAD.IADD R3, R2, 0x1, R5 ;  /* 0x0000000102037824 */ /* 0x000fe400078e0205 */
[----:B------:R-:W-:Y:S04]  /*16e30*/  SHFL.IDX PT, R5, R16, 0x1, 0x1f ;  /* 0x00201f0010057f89 */ /* 0x000fe800000e0000 */
        /* <DEDUP_REMOVED lines=12> */
[----:B------:R1:W3:Y:S02]  /*16f00*/  SHFL.IDX PT, R14, R3, 0x1f, 0x1f ;  /* 0x03e01f00030e7f89 */ /* 0x0002e400000e0000 */
.L_x_2624:
[----:B------:R-:W-:Y:S02]  /*16f10*/  ULDC UR4, c[0x0][0xc38] ;  /* 0x00030e0000047ab9 */ /* 0x000fe40000000800 */
[----:B------:R-:W-:-:S04]  /*16f20*/  IMAD.U32 R4, RZ, RZ, UR4 ;  /* 0x00000004ff047e24 */ /* 0x000fc8000f8e00ff */
[----:B---3--:R-:W-:-:S04]  /*16f30*/  IMAD R14, R14, R4, RZ ;  /* 0x000000040e0e7224 */ /* 0x008fc800078e02ff */
[----:B------:R-:W-:-:S05]  /*16f40*/  IMAD.IADD R5, R5, 0x1, R14 ;  /* 0x0000000105057824 */ /* 0x000fca00078e020e */
[----:B------:R-:W-:-:S13]  /*16f50*/  ISETP.GT.AND P6, PT, R5, R0, PT ;  /* 0x000000000500720c */ /* 0x000fda0003fc4270 */
[----:B------:R-:W-:Y:S05]  /*16f60*/  @P6 BRA `(.L_x_2559) ;  /* 0x00000000009c6947 */ /* 0x000fea0003800000 */
.L_x_2564:
[----:B------:R-:W3:Y:S01]  /*16f70*/  LDC R4, c[0x0][0xc3c] ;  /* 0x00030f00ff047b82 */ /* 0x000ee20000000800 */
[----:B------:R-:W-:-:S05]  /*16f80*/  VIADD R19, R19, 0x1f ;  /* 0x0000001f13137836 */ /* 0x000fca0000000000 */
[----:B---3--:R-:W-:-:S13]  /*16f90*/  ISETP.GE.AND P6, PT, R19, R4, PT ;  /* 0x000000041300720c */ /* 0x008fda0003fc6270 */
[----:B0-----:R-:W-:Y:S05]  /*16fa0*/  @P6 BRA `(.L_x_2560) ;  /* 0x0000000400d06947 */ /* 0x001fea0003800000 */
[----:B------:R-:W3:Y:S01]  /*16fb0*/  S2R R2, SR_TID.X ;  /* 0x0000000000027919 */ /* 0x000ee20000002100 */
[----:B------:R-:W-:Y:S01]  /*16fc0*/  BSSY B0, `(.L_x_2561) ;  /* 0x0000009000007945 */ /* 0x000fe20003800000 */
[----:B---3--:R-:W-:-:S05]  /*16fd0*/  LOP3.LUT R2, R2, 0x1f, RZ, 0xc0, !PT ;  /* 0x0000001f02027812 */ /* 0x008fca00078ec0ff */
[----:B0-2---:R-:W-:Y:S02]  /*16fe0*/  IMAD.IADD R7, R19, 0x1, R2 ;  /* 0x0000000113077824 */ /* 0x005fe400078e0202 */
[----:B------:R-:W-:-:S03]  /*16ff0*/  IMAD.MOV.U32 R2, RZ, RZ, RZ ;  /* 0x000000ffff027224 */ /* 0x000fc600078e00ff */
[----:B------:R-:W-:-:S13]  /*17000*/  ISETP.GE.OR P6, PT, R7, R4, !P0 ;  /* 0x000000040700720c */ /* 0x000fda00047c6670 */
[----:B------:R-:W-:Y:S05]  /*17010*/  @P6 BRA `(.L_x_2562) ;  /* 0x00000000000c6947 */ /* 0x000fea0003800000 */
[----:B-1----:R-:W0:Y:S02]  /*17020*/  LDC.64 R2, c[0x0][0xc80] ;  /* 0x00032000ff027b82 */ /* 0x002e240000000a00 */
[----:B0-----:R-:W-:-:S06]  /*17030*/  IMAD.WIDE R2, R7, 0x4, R2 ;  /* 0x0000000407027825 */ /* 0x001fcc00078e0202 */
[----:B------:R0:W5:Y:S02]  /*17040*/  LDG.E R2, desc[UR40][R2.64] ;  /* 0x0000002802027981 */ /* 0x000164000c1e1900 */
.L_x_2562:
[----:B------:R-:W-:Y:S05]  /*17050*/  BSYNC B0 ;  /* 0x0000000000007941 */ /* 0x000fea0003800000 */
.L_x_2561:
[----:B------:R-:W-:-:S03]  /*17060*/  UMOV UR4, 0xffffffff ;  /* 0xffffffff00047882 */ /* 0x000fc60000000000 */
[----:B------:R-:W-:Y:S05]  /*17070*/  BRA.DIV UR4, `(.L_x_2563) ;  /* 0x0000002204707947 */ /* 0x000fea000b800000 */
[----:B-----5:R-:W2:Y:S02]  /*17080*/  SHFL.UP PT, R14, R2, 0x1, RZ ;  /* 0x04200000020e7989 */ /* 0x020ea400000e00ff */
[----:B--2---:R-:W-:-:S05]  /*17090*/  SEL R13, R14, RZ, P1 ;  /* 0x000000ff0e0d7207 */ /* 0x004fca0000800000 */
[----:B------:R-:W-:-:S05]  /*170a0*/  IMAD.IADD R13, R2, 0x1, R13 ;  /* 0x00000001020d7824 */ /* 0x000fca00078e020d */
[----:B------:R-:W2:Y:S02]  /*170b0*/  SHFL.UP PT, R14, R13, 0x2, RZ ;  /* 0x044000000d0e7989 */ /* 0x000ea400000e00ff */
[----:B--2---:R-:W-:-:S05]  /*170c0*/  SEL R4, R14, RZ, P2 ;  /* 0x000000ff0e047207 */ /* 0x004fca0001000000 */
[----:B------:R-:W-:-:S05]  /*170d0*/  IMAD.IADD R4, R13, 0x1, R4 ;  /* 0x000000010d047824 */ /* 0x000fca00078e0204 */
[----:B------:R-:W0:Y:S02]  /*170e0*/  SHFL.UP PT, R14, R4, 0x4, RZ ;  /* 0x04800000040e7989 */ /* 0x000e2400000e00ff */
[----:B01----:R-:W-:-:S05]  /*170f0*/  SEL R3, R14, RZ, P3 ;  /* 0x000000ff0e037207 */ /* 0x003fca0001800000 */
        /* <DEDUP_REMOVED lines=8> */
.L_x_2632:
[----:B------:R-:W-:Y:S02]  /*17180*/  ULDC UR4, c[0x0][0xc38] ;  /* 0x00030e0000047ab9 */ /* 0x000fe40000000800 */
[----:B------:R-:W-:-:S04]  /*17190*/  IMAD.U32 R4, RZ, RZ, UR4 ;  /* 0x00000004ff047e24 */ /* 0x000fc8000f8e00ff */
[----:B-1----:R-:W-:-:S04]  /*171a0*/  IMAD R14, R14, R4, RZ ;  /* 0x000000040e0e7224 */ /* 0x002fc800078e02ff */
[----:B------:R-:W-:-:S05]  /*171b0*/  IMAD.IADD R5, R14, 0x1, R5 ;  /* 0x000000010e057824 */ /* 0x000fca00078e0205 */
[----:B------:R-:W-:-:S13]  /*171c0*/  ISETP.GT.AND P6, PT, R5, R0, PT ;  /* 0x000000000500720c */ /* 0x000fda0003fc4270 */
[----:B------:R-:W-:Y:S05]  /*171d0*/  @!P6 BRA `(.L_x_2564) ;  /* 0xfffffffc0064e947 */ /* 0x000fea000383ffff */
.L_x_2559:
[----:B------:R-:W-:Y:S01]  /*171e0*/  IMAD.IADD R16, R5, 0x1, -R14 ;  /* 0x0000000105107824 */ /* 0x000fe200078e0a0e */
[----:B------:R-:W-:-:S03]  /*171f0*/  UMOV UR4, 0xffffffff ;  /* 0xffffffff00047882 */ /* 0x000fc60000000000 */
[----:B------:R-:W-:-:S05]  /*17200*/  IMAD R5, R3, R4, R16 ;  /* 0x0000000403057224 */ /* 0x000fca00078e0210 */
[----:B------:R-:W-:Y:S01]  /*17210*/  ISETP.GT.AND P6, PT, R5, R0, PT ;  /* 0x000000000500720c */ /* 0x000fe20003fc4270 */
[----:B------:R-:W-:-:S12]  /*17220*/  BRA.DIV UR4, `(.L_x_2565) ;  /* 0x0000002204c07947 */ /* 0x000fd8000b800000 */
[----:B------:R-:W-:-:S04]  /*17230*/  VOTE.ANY R5, PT, !P6 ;  /* 0x0000000000057806 */ /* 0x000fc800070e0100 */
[----:B------:R-:W3:Y:S02]  /*17240*/  POPC R6, R5 ;  /* 0x0000000500067309 */ /* 0x000ee40000000000 */
[----:B---3--:R3:W4:Y:S02]  /*17250*/  SHFL.IDX PT, R17, R2, R6, 0x1f ;  /* 0x00001f0602117589 */ /* 0x00872400000e0000 */
.L_x_2636:
[----:B------:R-:W-:Y:S01]  /*17260*/  ISETP.NE.AND P0, PT, R5, RZ, PT ;  /* 0x000000ff0500720c */ /* 0x000fe20003f05270 */
[----:B------:R-:W-:-:S12]  /*17270*/  IMAD.MOV.U32 R5, RZ, RZ, RZ ;  /* 0x000000ffff057224 */ /* 0x000fd800078e00ff */
[----:B------:R-:W-:Y:S05]  /*17280*/  @!P0 BRA `(.L_x_2566) ;  /* 0x0000000000108947 */ /* 0x000fea0003800000 */
[----:B------:R-:W-:Y:S01]  /*17290*/  UMOV UR4, 0xffffffff ;  /* 0xffffffff00047882 */ /* 0x000fe20000000000 */
[----:B------:R-:W-:Y:S02]  /*172a0*/  VIADD R12, R6, 0xffffffff ;  /* 0xffffffff060c7836 */ /* 0x000fe40000000000 */
[----:B------:R-:W-:Y:S05]  /*172b0*/  BRA.DIV UR4, `(.L_x_2567) ;  /* 0x0000002204e47947 */ /* 0x000fea000b800000 */
[----:B------:R0:W0:Y:S02]  /*172c0*/  SHFL.IDX PT, R5, R3, R12, 0x1f ;  /* 0x00001f0c03057589 */ /* 0x00002400000e0000 */
.L_x_2566:
[----:B01-3--:R-:W0:Y:S01]  /*172d0*/  LDC.64 R2, c[0x0][0xc90] ;  /* 0x00032400ff027b82 */ /* 0x00be220000000a00 */
[----:B------:R-:W-:-:S04]  /*172e0*/  IMAD.IADD R19, R6, 0x1, R19 ;  /* 0x0000000106137824 */ /* 0x000fc800078e0213 */
[----:B0-----:R-:W-:-:S05]  /*172f0*/  IMAD.WIDE R2, R19, 0x4, R2 ;  /* 0x0000000413027825 */ /* 0x001fca00078e0202 */
[----:B--2---:R-:W4:Y:S01]  /*17300*/  LDG.E R7, desc[UR40][R2.64] ;  /* 0x0000002802077981 */ /* 0x004f22000c1e1900 */
[----:B------:R-:W-:-:S04]  /*17310*/  IMAD R16, R5, R4, R16 ;  /* 0x0000000405107224 */ /* 0x000fc800078e0210 */
[----:B------:R-:W-:Y:S02]  /*17320*/  IMAD.IADD R0, R0, 0x1, -R16 ;  /* 0x0000000100007824 */ /* 0x000fe400078e0a10 */
[----:B----4-:R-:W-:-:S05]  /*17330*/  IMAD R6, R17, R7, RZ ;  /* 0x0000000711067224 */ /* 0x010fca00078e02ff */
[----:B-----5:R-:W-:-:S04]  /*17340*/  IABS R8, R6 ;  /* 0x0000000600087213 */ /* 0x020fc80000000000 */
[----:B------:R-:W0:Y:S08]  /*17350*/  I2F.RP R2, R8 ;  /* 0x0000000800027306 */ /* 0x000e300000209400 */
[----:B0-----:R-:W0:Y:S02]  /*17360*/  MUFU.RCP R2, R2 ;  /* 0x0000000200027308 */ /* 0x001e240000001000 */
[----:B0-----:R-:W-:-:S06]  /*17370*/  VIADD R2, R2, 0xffffffe ;  /* 0x0ffffffe02027836 */ /* 0x001fcc0000000000 */
[----:B------:R-:W0:Y:S02]  /*17380*/  F2I.FTZ.U32.TRUNC.NTZ R3, R2 ;  /* 0x0000000200037305 */ /* 0x000e24000021f000 */
[----:B0-----:R-:W-:-:S04]  /*17390*/  IMAD.MOV R2, RZ, RZ, -R3 ;  /* 0x000000ffff027224 */ /* 0x001fc800078e0a03 */
[----:B------:R-:W-:Y:S02]  /*173a0*/  IMAD R5, R2, R8, RZ ;  /* 0x0000000802057224 */ /* 0x000fe400078e02ff */
[----:B------:R-:W-:-:S04]  /*173b0*/  IMAD.MOV.U32 R2, RZ, RZ, RZ ;  /* 0x000000ffff027224 */ /* 0x000fc800078e00ff */
[----:B------:R-:W-:Y:S01]  /*173c0*/  IMAD.HI.U32 R2, R3, R5, R2 ;  /* 0x0000000503027227 */ /* 0x000fe200078e0002 */
[----:B------:R-:W-:Y:S02]  /*173d0*/  IABS R3, R0 ;  /* 0x0000000000037213 */ /* 0x000fe40000000000 */
[----:B------:R-:W-:-:S03]  /*173e0*/  IABS R5, R6 ;  /* 0x0000000600057213 */ /* 0x000fc60000000000 */
[----:B------:R-:W-:-:S04]  /*173f0*/  IMAD.HI.U32 R2, R2, R3, RZ ;  /* 0x0000000302027227 */ /* 0x000fc800078e00ff */
[----:B------:R-:W-:-:S04]  /*17400*/  IMAD.MOV R5, RZ, RZ, -R5 ;  /* 0x000000ffff057224 */ /* 0x000fc800078e0a05 */
        /* <DEDUP_REMOVED lines=15> */
[----:B------:R-:W-:Y:S01]  /*17500*/  VIADDMNMX R4, R3, R4, R7, PT ;  /* 0x0000000403047246 */ /* 0x000fe20003800107 */
[----:B------:R-:W-:-:S03]  /*17510*/  IMAD.IADD R5, R0, 0x1, R5 ;  /* 0x0000000100057824 */ /* 0x000fc600078e0205 */
[----:B------:R-:W-:-:S04]  /*17520*/  IABS R7, R4 ;  /* 0x0000000400077213 */ /* 0x000fc80000000000 */
        /* <DEDUP_REMOVED lines=22> */
[----:B------:R-:W-:Y:S01]  /*17690*/  @!P1 LOP3.LUT R2, RZ, R4, RZ, 0x33, !PT ;  /* 0x00000004ff029212 */ /* 0x000fe200078e33ff */
[----:B------:R-:W-:-:S04]  /*176a0*/  IMAD.MOV R4, RZ, RZ, -R4 ;  /* 0x000000ffff047224 */ /* 0x000fc800078e0a04 */
[----:B------:R-:W-:Y:S01]  /*176b0*/  IMAD R18, R2, R4, R5 ;  /* 0x0000000402127224 */ /* 0x000fe200078e0205 */
[----:B------:R-:W-:-:S05]  /*176c0*/  LOP3.LUT R2, RZ, R2, RZ, 0x33, !PT ;  /* 0x00000002ff027212 */ /* 0x000fca00078e33ff */
[----:B------:R-:W-:Y:S01]  /*176d0*/  IMAD.IADD R17, R17, 0x1, R2 ;  /* 0x0000000111117824 */ /* 0x000fe200078e0202 */
[----:B------:R-:W-:Y:S06]  /*176e0*/  BRA `(.L_x_2568) ;  /* 0x00000000001c7947 */ /* 0x000fec0003800000 */
.L_x_2560:
[----:B------:R-:W-:Y:S01]  /*176f0*/  UMOV UR4, URZ ;  /* 0x0000003f00047c82 */ /* 0x000fe20008000000 */
[----:B------:R-:W-:Y:S01]  /*17700*/  UMOV UR5, URZ ;  /* 0x0000003f00057c82 */ /* 0x000fe20008000000 */
[----:B------:R-:W-:Y:S01]  /*17710*/  ULDC UR6, c[0x0][0xc3c] ;  /* 0x00030f0000067ab9 */ /* 0x000fe20000000800 */
[----:B------:R-:W-:Y:S02]  /*17720*/  IMAD.MOV.U32 R16, RZ, RZ, R0 ;  /* 0x000000ffff107224 */ /* 0x000fe400078e0000 */
[----:B------:R-:W-:Y:S02]  /*17730*/  IMAD.U32 R17, RZ, RZ, UR4 ;  /* 0x00000004ff117e24 */ /* 0x000fe4000f8e00ff */
[----:B------:R-:W-:Y:S02]  /*17740*/  IMAD.U32 R18, RZ, RZ, UR5 ;  /* 0x00000005ff127e24 */ /* 0x000fe4000f8e00ff */
[----:B------:R-:W-:-:S07]  /*17750*/  IMAD.U32 R19, RZ, RZ, UR6 ;  /* 0x00000006ff137e24 */ /* 0x000fce000f8e00ff */
.L_x_2568:
[----:B------:R3:W4:Y:S01]  /*17760*/  LDL R2, [R1+0x4] ;  /* 0x0000040001027983 */ /* 0x0007220000100800 */
[----:B------:R-:W0:Y:S01]  /*17770*/  S2R R0, SR_TID.X ;  /* 0x0000000000007919 */ /* 0x000e220000002100 */
[----:B------:R-:W-:Y:S05]  /*17780*/  WARPSYNC.ALL ;  /* 0x0000000000007948 */ /* 0x000fea0003800000 */
[----:B0-----:R-:W-:Y:S01]  /*17790*/  LOP3.LUT R0, R0, 0x1f, RZ, 0xc0, !PT ;  /* 0x0000001f00007812 */ /* 0x001fe200078ec0ff */
[----:B------:R-:W-:Y:S03]  /*177a0*/  BAR.SYNC.DEFER_BLOCKING 0x4, 0x180 ;  /* 0x0106000000007b1d */ /* 0x000fe60000010000 */
[----:B------:R-:W-:-:S13]  /*177b0*/  ISETP.NE.AND P0, PT, R0, RZ, PT ;  /* 0x000000ff0000720c */ /* 0x000fda0003f05270 */
[----:B-1----:R-:W4:Y:S01]  /*177c0*/  @!P0 S2R R3, SR_CgaCtaId ;  /* 0x0000000000038919 */ /* 0x002f220000008800 */
[----:B------:R-:W-:-:S04]  /*177d0*/  @!P0 MOV R0, 0x400 ;  /* 0x0000040000008802 */ /* 0x000fc80000000f00 */
[----:B----4-:R-:W-:-:S05]  /*177e0*/  @!P0 LEA R2, R3, R0, 0x18 ;  /* 0x0000000003028211 */ /* 0x010fca00078ec0ff */
[----:B------:R3:W-:Y:S04]  /*177f0*/  @!P0 STS.128 [R2+0x228d0], R16 ;  /* 0x0228d01002008388 */ /* 0x0007e80000000c00 */
[----:B------:R3:W-:Y:S01]  /*17800*/  @!P0 STL [R1+0x4], R2 ;  /* 0x0000040201008387 */ /* 0x0007e20000100800 */
[----:B------:R-:W-:Y:S06]  /*17810*/  BAR.ARV 0x5, 0x180 ;  /* 0x0146000000007b1d */ /* 0x000fec0000002000 */
.L_x_2557:
[----:B------:R-:W-:Y:S02]  /*17820*/  ULDC UR4, c[0x0][0xc3c] ;  /* 0x00030f0000047ab9 */ /* 0x000fe40000000800 */
[----:B----4-:R-:W-:-:S13]  /*17830*/  ISETP.GE.AND P0, PT, R19, UR4, PT ;  /* 0x0000000413007c0c */ /* 0x010fda000bf06270 */
[----:B------:R-:W-:Y:S05]  /*17840*/  @!P0 BRA `(.L_x_2569) ;  /* 0xffffffa800f48947 */ /* 0x000fea000383ffff */
[----:B------:R-:W-:Y:S05]  /*17850*/  BSYNC B8 ;  /* 0x0000000000087941 */ /* 0x000fea0003800000 */
.L_x_2459:
[----:B---3--:R-:W3:Y:S01]  /*17860*/  LDL.LU R0, [R1+0x40] ;  /* 0x0000400001007983 */ /* 0x008ee20000300800 */
[----:B------:R-:W-:Y:S01]  /*17870*/  BSSY B0, `(.L_x_2570) ;  /* 0x000000b000007945 */ /* 0x000fe20003800000 */
[----:B------:R-:W4:Y:S01]  /*17880*/  S2R R5, SR_CgaCtaId ;  /* 0x0000000000057919 */ /* 0x000f220000008800 */
[----:B---3--:R-:W-:-:S05]  /*17890*/  VIADD R0, R0, 0x1 ;  /* 0x0000000100007836 */ /* 0x008fca0000000000 */
[----:B0-----:R-:W-:-:S04]  /*178a0*/  LEA.HI R2, R0, R0, RZ, 0x1 ;  /* 0x0000000000027211 */ /* 0x001fc800078f08ff */
[----:B-1----:R-:W-:-:S05]  /*178b0*/  LOP3.LUT R3, R2, 0xfffffffe, RZ, 0xc0, !PT ;  /* 0xfffffffe02037812 */ /* 0x002fca00078ec0ff */
[----:B------:R-:W-:Y:S01]  /*178c0*/  IMAD.IADD R3, R0, 0x1, -R3 ;  /* 0x0000000100037824 */ /* 0x000fe200078e0a03 */
[----:B------:R-:W-:-:S04]  /*178d0*/  MOV R0, 0x400 ;  /* 0x0000040000007802 */ /* 0x000fc80000000f00 */
[----:B----4-:R-:W-:Y:S02]  /*178e0*/  LEA R0, R5, R0, 0x18 ;  /* 0x0000000005007211 */ /* 0x010fe400078ec0ff */
[----:B------:R-:W-:-:S04]  /*178f0*/  SHF.L.U32 R3, R3, 0x1f, RZ ;  /* 0x0000001f03037819 */ /* 0x000fc800000006ff */
[----:B------:R-:W0:Y:S02]  /*17900*/  SYNCS.PHASECHK.TRANS64.TRYWAIT P0, [R0+URZ+0x22820], R3 ;  /* 0x02282003000075a7 */ /* 0x000e24000800017f */
[----:B0-----:R-:W-:Y:S05]  /*17910*/  @!P0 BRA `(.L_x_2571) ;  /* 0x0000001c00748947 */ /* 0x001fea0003800000 */
.L_x_2639:
[----:B------:R-:W-:Y:S05]  /*17920*/  BSYNC B0 ;  /* 0x0000000000007941 */ /* 0x000fea0003800000 */
.L_x_2570:
[----:B------:R-:W-:-:S03]  /*17930*/  UMOV UR4, 0xffffffff ;  /* 0xffffffff00047882 */ /* 0x000fc60000000000 */
[----:B------:R-:W-:Y:S05]  /*17940*/  BRA.DIV UR4, `(.L_x_2572) ;  /* 0x0000001e047c7947 */ /* 0x000fea000b800000 */
[----:B------:R-:W1:Y:S02]  /*17950*/  S2R R2, SR_TID.X ;  /* 0x0000000000027919 */ /* 0x000e640000002100 */
[----:B-1----:R-:W-:-:S04]  /*17960*/  SHF.R.U32.HI R2, RZ, 0x5, R2 ;  /* 0x00000005ff027819 */ /* 0x002fc80000011602 */
[----:B------:R-:W-:-:S05]  /*17970*/  LOP3.LUT R2, R2, 0x3, RZ, 0xc0, !PT ;  /* 0x0000000302027812 */ /* 0x000fca00078ec0ff */
[----:B------:R1:W3:Y:S02]  /*17980*/  SHFL.IDX PT, R14, R2, RZ, 0x1f ;  /* 0x00001fff020e7589 */ /* 0x0002e400000e0000 */
.L_x_2642:
[----:B---3--:R-:W-:Y:S01]  /*17990*/  ISETP.NE.AND P0, PT, R14, RZ, PT ;  /* 0x000000ff0e00720c */ /* 0x008fe20003f05270 */
[----:B------:R-:W-:-:S12]  /*179a0*/  BSSY B0, `(.L_x_2573) ;  /* 0x0000027000007945 */ /* 0x000fd80003800000 */
[----:B------:R-:W-:Y:S05]  /*179b0*/  @P0 BRA `(.L_x_2574) ;  /* 0x0000000000940947 */ /* 0x000fea0003800000 */
[----:B------:R-:W-:-:S03]  /*179c0*/  UMOV UR4, 0xffffffff ;  /* 0xffffffff00047882 */ /* 0x000fc60000000000 */
[----:B------:R-:W-:Y:S05]  /*179d0*/  BRA.DIV UR4, `(.L_x_2575) ;  /* 0x0000001e048c7947 */ /* 0x000fea000b800000 */
[----:B------:R-:W-:-:S13]  /*179e0*/  ELECT P6, URZ, PT ;  /* 0x00000000003f782f */ /* 0x000fda00038c0000 */
.L_x_2645:
[----:B------:R-:W-:Y:S05]  /*179f0*/  @!P6 BRA `(.L_x_2574) ;  /* 0x000000000084e947 */ /* 0x000fea0003800000 */
[----:B------:R-:W-:-:S06]  /*17a00*/  ULOP3.LUT UR4, UR36, 0x2, URZ, 0xfc, !UPT ;  /* 0x0000000224047892 */ /* 0x000fcc000f8efc3f */
[----:B-1----:R-:W-:-:S05]  /*17a10*/  IMAD.U32 R2, RZ, RZ, UR4 ;  /* 0x00000004ff027e24 */ /* 0x002fca000f8e00ff */
[----:B------:R-:W-:-:S13]  /*17a20*/  ISETP.NE.AND P2, PT, R2, 0x3, PT ;  /* 0x000000030200780c */ /* 0x000fda0003f45270 */
[----:B------:R-:W-:Y:S05]  /*17a30*/  @!P2 BRA `(.L_x_2576) ;  /* 0x000000000004a947 */ /* 0x000fea0003800000 */
[----:B------:R-:W-:Y:S01]  /*17a40*/  BPT.TRAP 0x1 ;  /* 0x000000040000795c */ /* 0x000fe20000300000 */
.L_x_2576:
[----:B0-----:R-:W3:Y:S04]  /*17a50*/  LDL R3, [R1+0x8] ;  /* 0x0000080001037983 */ /* 0x001ee80000100800 */
[----:B--2---:R-:W2:Y:S01]  /*17a60*/  LDL.LU R7, [R1+0x10] ;  /* 0x0000100001077983 */ /* 0x004ea20000300800 */
[----:B------:R-:W-:-:S04]  /*17a70*/  VIADD R2, R0, 0x22840 ;  /* 0x0002284000027836 */ /* 0x000fc80000000000 */
[C---:B---3--:R-:W-:Y:S02]  /*17a80*/  IMAD R6, R3.reuse, 0x8, R2 ;  /* 0x0000000803067824 */ /* 0x048fe400078e0202 */
[----:B------:R-:W-:Y:S01]  /*17a90*/  VIADD R3, R3, 0x1 ;  /* 0x0000000103037836 */ /* 0x000fe20000000000 */
[----:B--2---:R-:W-:-:S04]  /*17aa0*/  SHF.L.U32 R5, R7, 0x1f, RZ ;  /* 0x0000001f07057819 */ /* 0x004fc800000006ff */
        /* <DEDUP_REMOVED lines=8> */
.L_x_2646:
[----:B------:R-:W1:Y:S02]  /*17b30*/  SYNCS.PHASECHK.TRANS64.TRYWAIT P0, [R7+URZ], R2 ;  /* 0x00000002070075a7 */ /* 0x000e64000800017f */
[----:B-1----:R-:W-:Y:S05]  /*17b40*/  @!P0 BRA `(.L_x_2578) ;  /* 0x0000001c00648947 */ /* 0x002fea0003800000 */
.L_x_2647:
[----:B------:R-:W-:Y:S05]  /*17b50*/  @!P2 BRA `(.L_x_2579) ;  /* 0x000000000004a947 */ /* 0x000fea0003800000 */
[----:B------:R-:W-:Y:S01]  /*17b60*/  BPT.TRAP 0x1 ;  /* 0x000000040000795c */ /* 0x000fe20000300000 */
.L_x_2579:
[----:B------:R-:W2:Y:S01]  /*17b70*/  LDL.LU R4, [R1+0x8] ;  /* 0x0000080001047983 */ /* 0x000ea20000300800 */
[----:B------:R-:W-:-:S04]  /*17b80*/  VIADD R0, R0, 0x22860 ;  /* 0x0002286000007836 */ /* 0x000fc80000000000 */
[----:B--2---:R-:W-:-:S04]  /*17b90*/  IMAD R4, R4, 0x8, R0 ;  /* 0x0000000804047824 */ /* 0x004fc800078e0200 */
[----:B------:R-:W2:Y:S02]  /*17ba0*/  SYNCS.PHASECHK.TRANS64.TRYWAIT P0, [R4+URZ], R5 ;  /* 0x00000005040075a7 */ /* 0x000ea4000800017f */
[----:B--2---:R-:W-:Y:S05]  /*17bb0*/  @!P0 BRA `(.L_x_2580) ;  /* 0x0000001c005c8947 */ /* 0x004fea0003800000 */
.L_x_2648:
[----:B------:R-:W-:-:S07]  /*17bc0*/  IMAD R3, R3, 0x8, R0 ;  /* 0x0000000803037824 */ /* 0x000fce00078e0200 */
.L_x_2581:
[----:B---3--:R3:W4:Y:S02]  /*17bd0*/  SYNCS.PHASECHK.TRANS64.TRYWAIT P0, [R3+URZ], R2 ;  /* 0x00000002030075a7 */ /* 0x008724000800017f */
[----:B----4-:R-:W-:Y:S05]  /*17be0*/  @!P0 NANOSLEEP.SYNCS 0x989680 ;  /* 0x009896800000895d */ /* 0x010fea0003900000 */
[----:B------:R-:W4:Y:S02]  /*17bf0*/  @!P0 SYNCS.PHASECHK.TRANS64 P0, [R3+URZ], R2 ;  /* 0x00000002030085a7 */ /* 0x000f24000800007f */
[----:B----4-:R-:W-:Y:S05]  /*17c00*/  @!P0 BRA `(.L_x_2581) ;  /* 0xfffffffc00f08947 */ /* 0x010fea000383ffff */
.L_x_2574:
[----:B------:R-:W-:Y:S05]  /*17c10*/  BSYNC B0 ;  /* 0x0000000000007941 */ /* 0x000fea0003800000 */
.L_x_2573:
[----:B------:R-:W-:Y:S05]  /*17c20*/  EXIT ;  /* 0x000000000000794d */ /* 0x000fea0003800000 */
.L_x_2361:
[----:B0-----:R0:W1:Y:S02]  /*17c30*/  SYNCS.PHASECHK.TRANS64.TRYWAIT P0, [R8+URZ+0x22800], R3 ;  /* 0x02280003080075a7 */ /* 0x001064000800017f */
[----:B-1----:R-:W-:Y:S05]  /*17c40*/  @!P0 NANOSLEEP.SYNCS 0x989680 ;  /* 0x009896800000895d */ /* 0x002fea0003900000 */
[----:B------:R-:W1:Y:S02]  /*17c50*/  @!P0 SYNCS.PHASECHK.TRANS64 P0, [R8+URZ+0x22800], R3 ;  /* 0x02280003080085a7 */ /* 0x000e64000800007f */
[----:B-1----:R-:W-:Y:S05]  /*17c60*/  @!P0 BRA `(.L_x_2361) ;  /* 0xfffffffc00f08947 */ /* 0x002fea000383ffff */
[----:B------:R-:W-:Y:S05]  /*17c70*/  BRA `(.L_x_2582) ;  /* 0xfffffea000647947 */ /* 0x000fea000383ffff */
.L_x_2365:
[----:B-1----:R1:W2:Y:S02]  /*17c80*/  SYNCS.PHASECHK.TRANS64.TRYWAIT P1, [R3+URZ+0x22830], R10 ;  /* 0x0228300a030075a7 */ /* 0x0022a4000802017f */
[----:B--2---:R-:W-:Y:S05]  /*17c90*/  @!P1 NANOSLEEP.SYNCS 0x989680 ;  /* 0x009896800000995d */ /* 0x004fea0003900000 */
[----:B------:R-:W2:Y:S02]  /*17ca0*/  @!P1 SYNCS.PHASECHK.TRANS64 P1, [R3+URZ+0x22830], R10 ;  /* 0x0228300a030095a7 */ /* 0x000ea4000802007f */
[----:B--2---:R-:W-:Y:S05]  /*17cb0*/  @!P1 BRA `(.L_x_2365) ;  /* 0xfffffffc00f09947 */ /* 0x004fea000383ffff */
[----:B------:R-:W-:Y:S05]  /*17cc0*/  BRA `(.L_x_2364) ;  /* 0xfffffea000907947 */ /* 0x000fea000383ffff */
.L_x_2377:
[----:B-1----:R1:W2:Y:S02]  /*17cd0*/  SYNCS.PHASECHK.TRANS64.TRYWAIT P1, [R3+URZ+0x22850], R10 ;  /* 0x0228500a030075a7 */ /* 0x0022a4000802017f */
[----:B--2---:R-:W-:Y:S05]  /*17ce0*/  @!P1 NANOSLEEP.SYNCS 0x989680 ;  /* 0x009896800000995d */ /* 0x004fea0003900000 */
[----:B------:R-:W2:Y:S02]  /*17cf0*/  @!P1 SYNCS.PHASECHK.TRANS64 P1, [R3+URZ+0x22850], R10 ;  /* 0x0228500a030095a7 */ /* 0x000ea4000802007f */
[----:B--2---:R-:W-:Y:S05]  /*17d00*/  @!P1 BRA `(.L_x_2377) ;  /* 0xfffffffc00f09947 */ /* 0x004fea000383ffff */
[----:B------:R-:W-:Y:S05]  /*17d10*/  BRA `(.L_x_2376) ;  /* 0xfffffec800d47947 */ /* 0x000fea000383ffff */
.L_x_2385:
[----:B-1----:R-:W-:-:S04]  /*17d20*/  IMAD.U32 R7, RZ, RZ, UR28 ;  /* 0x0000001cff077e24 */ /* 0x002fc8000f8e00ff */
[----:B------:R1:W2:Y:S03]  /*17d30*/  SYNCS.PHASECHK.TRANS64.TRYWAIT P1, [R7+URZ+0x22830], R8 ;  /* 0x02283008070075a7 */ /* 0x0002a6000802017f */
[----:B--2---:R-:W-:Y:S05]  /*17d40*/  @!P1 NANOSLEEP.SYNCS 0x989680 ;  /* 0x009896800000995d */ /* 0x004fea0003900000 */
[----:B------:R-:W2:Y:S02]  /*17d50*/  @!P1 SYNCS.PHASECHK.TRANS64 P1, [R7+URZ+0x22830], R8 ;  /* 0x02283008070095a7 */ /* 0x000ea4000802007f */
[----:B--2---:R-:W-:Y:S05]  /*17d60*/  @!P1 BRA `(.L_x_2385) ;  /* 0xfffffffc00ec9947 */ /* 0x004fea000383ffff */
[----:B------:R-:W-:Y:S05]  /*17d70*/  BRA `(.L_x_2384) ;  /* 0xfffffed000647947 */ /* 0x000fea000383ffff */
.L_x_2397:
[----:B-1----:R1:W2:Y:S02]  /*17d80*/  SYNCS.PHASECHK.TRANS64.TRYWAIT P1, [R177+URZ+0x22850], R8 ;  /* 0x02285008b10075a7 */ /* 0x0022a4000802017f */
[----:B--2---:R-:W-:Y:S05]  /*17d90*/  @!P1 NANOSLEEP.SYNCS 0x989680 ;  /* 0x009896800000995d */ /* 0x004fea0003900000 */
[----:B------:R-:W2:Y:S02]  /*17da0*/  @!P1 SYNCS.PHASECHK.TRANS64 P1, [R177+URZ+0x22850], R8 ;  /* 0x02285008b10095a7 */ /* 0x000ea4000802007f */
[----:B--2---:R-:W-:Y:S05]  /*17db0*/  @!P1 BRA `(.L_x_2397) ;  /* 0xfffffffc00f09947 */ /* 0x004fea000383ffff */
[----:B------:R-:W-:Y:S05]  /*17dc0*/  BRA `(.L_x_2396) ;  /* 0xffffff0000b47947 */ /* 0x000fea000383ffff */
.L_x_2406:
[----:B-1----:R-:W-:-:S04]  /*17dd0*/  IMAD.U32 R4, RZ, RZ, UR26 ;  /* 0x0000001aff047e24 */ /* 0x002fc8000f8e00ff */
[----:B------:R1:W2:Y:S03]  /*17de0*/  SYNCS.PHASECHK.TRANS64.TRYWAIT P2, [R4+URZ+0x22830], R3 ;  /* 0x02283003040075a7 */ /* 0x0002a6000804017f */
[----:B--2---:R-:W-:Y:S05]  /*17df0*/  @!P2 NANOSLEEP.SYNCS 0x989680 ;  /* 0x009896800000a95d */ /* 0x004fea0003900000 */
[----:B------:R-:W2:Y:S02]  /*17e00*/  @!P2 SYNCS.PHASECHK.TRANS64 P2, [R4+URZ+0x22830], R3 ;  /* 0x022830030400a5a7 */ /* 0x000ea4000804007f */
[----:B--2---:R-:W-:Y:S05]  /*17e10*/  @!P2 BRA `(.L_x_2406) ;  /* 0xfffffffc00eca947 */ /* 0x004fea000383ffff */
[----:B------:R-:W-:Y:S05]  /*17e20*/  BRA `(.L_x_2405) ;  /* 0xffffff0800787947 */ /* 0x000fea000383ffff */
.L_x_2410:
[----:B-1----:R1:W2:Y:S02]  /*17e30*/  SYNCS.PHASECHK.TRANS64.TRYWAIT P2, [R178+URZ+0x22850], R3 ;  /* 0x02285003b20075a7 */ /* 0x0022a4000804017f */
[----:B--2---:R-:W-:Y:S05]  /*17e40*/  @!P2 NANOSLEEP.SYNCS 0x989680 ;  /* 0x009896800000a95d */ /* 0x004fea0003900000 */
[----:B------:R-:W2:Y:S02]  /*17e50*/  @!P2 SYNCS.PHASECHK.TRANS64 P2, [R178+URZ+0x22850], R3 ;  /* 0x02285003b200a5a7 */ /* 0x000ea4000804007f */
[----:B--2---:R-:W-:Y:S05]  /*17e60*/  @!P2 BRA `(.L_x_2410) ;  /* 0xfffffffc00f0a947 */ /* 0x004fea000383ffff */
[----:B------:R-:W-:Y:S05]  /*17e70*/  BRA `(.L_x_2409) ;  /* 0xffffff28001c7947 */ /* 0x000fea000383ffff */
.L_x_2416:
[----:B-1----:R-:W-:-:S04]  /*17e80*/  IMAD.U32 R5, RZ, RZ, UR27 ;  /* 0x0000001bff057e24 */ /* 0x002fc8000f8e00ff */
[----:B------:R1:W2:Y:S03]  /*17e90*/  SYNCS.PHASECHK.TRANS64.TRYWAIT P1, [R5+URZ+0x22830], R6 ;  /* 0x02283006050075a7 */ /* 0x0002a6000802017f */
[----:B--2---:R-:W-:Y:S05]  /*17ea0*/  @!P1 NANOSLEEP.SYNCS 0x989680 ;  /* 0x009896800000995d */ /* 0x004fea0003900000 */
[----:B------:R-:W2:Y:S02]  /*17eb0*/  @!P1 SYNCS.PHASECHK.TRANS64 P1, [R5+URZ+0x22830], R6 ;  /* 0x02283006050095a7 */ /* 0x000ea4000802007f */
[----:B--2---:R-:W-:Y:S05]  /*17ec0*/  @!P1 BRA `(.L_x_2416) ;  /* 0xfffffffc00ec9947 */ /* 0x004fea000383ffff */
[----:B------:R-:W-:Y:S05]  /*17ed0*/  BRA `(.L_x_2415) ;  /* 0xffffff2c00307947 */ /* 0x000fea000383ffff */
.L_x_2428:
[----:B-1----:R1:W2:Y:S02]  /*17ee0*/  SYNCS.PHASECHK.TRANS64.TRYWAIT P1, [R177+URZ+0x22850], R6 ;  /* 0x02285006b10075a7 */ /* 0x0022a4000802017f */
[----:B--2---:R-:W-:Y:S05]  /*17ef0*/  @!P1 NANOSLEEP.SYNCS 0x989680 ;  /* 0x009896800000995d */ /* 0x004fea0003900000 */
[----:B------:R-:W2:Y:S02]  /*17f00*/  @!P1 SYNCS.PHASECHK.TRANS64 P1, [R177+URZ+0x22850], R6 ;  /* 0x02285006b10095a7 */ /* 0x000ea4000802007f */
[----:B--2---:R-:W-:Y:S05]  /*17f10*/  @!P1 BRA `(.L_x_2428) ;  /* 0xfffffffc00f09947 */ /* 0x004fea000383ffff */
[----:B------:R-:W-:Y:S05]  /*17f20*/  BRA `(.L_x_2427) ;  /* 0xffffff5c00307947 */ /* 0x000fea000383ffff */
.L_x_2479:
[----:B------:R-:W3:Y:S01]  /*17f30*/  S2R R4, SR_TID.X ;  /* 0x0000000000047919 */ /* 0x000ee20000002100 */
[----:B------:R-:W-:Y:S01]  /*17f40*/  BSSY B0, `(.L_x_2583) ;  /* 0x000000a000007945 */ /* 0x000fe20003800000 */
[----:B------:R-:W-:Y:S02]  /*17f50*/  IMAD.MOV.U32 R12, RZ, RZ, RZ ;  /* 0x000000ffff0c7224 */ /* 0x000fe400078e00ff */
[----:B------:R-:W-:Y:S02]  /*17f60*/  IMAD.MOV.U32 R11, RZ, RZ, 0x1f ;  /* 0x0000001fff0b7424 */ /* 0x000fe400078e00ff */
[----:B------:R-:W-:Y:S01]  /*17f70*/  IMAD.MOV.U32 R15, RZ, RZ, -0x1 ;  /* 0xffffffffff0f7424 */ /* 0x000fe200078e00ff */
[----:B---3--:R-:W-:-:S04]  /*17f80*/  SHF.R.U32.HI R4, RZ, 0x5, R4 ;  /* 0x00000005ff047819 */ /* 0x008fc80000011604 */
[----:B------:R-:W-:-:S05]  /*17f90*/  LOP3.LUT R4, R4, 0x3, RZ, 0xc0, !PT ;  /* 0x0000000304047812 */ /* 0x000fca00078ec0ff */
[----:B------:R-:W-:-:S07]  /*17fa0*/  IMAD.MOV.U32 R13, RZ, RZ, R4 ;  /* 0x000000ffff0d7224 */ /* 0x000fce00078e0004 */
[----:B012---:R-:W-:Y:S05]  /*17fb0*/  WARPSYNC.COLLECTIVE R15, `(.L_x_2584) ;  /* 0x000000000f087348 */ /* 0x007fea0003c00000 */
[----:B------:R3:W4:Y:S02]  /*17fc0*/  SHFL.IDX P6, R14, R13, R12, R11 ;  /* 0x0000000c0d0e7389 */ /* 0x00072400000c000b */
[----:B01234-:R-:W-:Y:S01]  /*17fd0*/  ENDCOLLECTIVE ;  /* 0x000000000000791b */ /* 0x01ffe20003800000 */
.L_x_2584:
[----:B------:R-:W-:Y:S05]  /*17fe0*/  BSYNC B0 ;  /* 0x0000000000007941 */ /* 0x000fea0003800000 */
.L_x_2583:
[----:B------:R-:W-:Y:S05]  /*17ff0*/  BRA `(.L_x_2585) ;  /* 0xffffffb000b87947 */ /* 0x000fea000383ffff */
.L_x_2481:
[----:B------:R-:W-:Y:S01]  /*18000*/  BSSY B0, `(.L_x_2586) ;  /* 0x0000006000007945 */ /* 0x000fe20003800000 */
[----:B------:R-:W-:-:S07]  /*18010*/  IMAD.MOV.U32 R15, RZ, RZ, -0x1 ;  /* 0xffffffffff0f7424 */ /* 0x000fce00078e00ff */
[----:B012-4-:R-:W-:Y:S05]  /*18020*/  WARPSYNC.COLLECTIVE R15, `(.L_x_2587) ;  /* 0x000000000f0c7348 */ /* 0x017fea0003c00000 */
[----:B------:R-:W-:Y:S02]  /*18030*/  ELECT P6, UR62, PT ;  /* 0x00000000003e782f */ /* 0x000fe400038c0000 */
[----:B------:R-:W-:Y:S01]  /*18040*/  MOV R14, UR62 ;  /* 0x0000003e000e7c02 */ /* 0x000fe20008000f00 */
[----:B012-4-:R-:W-:Y:S10]  /*18050*/  ENDCOLLECTIVE ;  /* 0x000000000000791b */ /* 0x017ff40003800000 */
.L_x_2587:
[----:B------:R-:W-:Y:S05]  /*18060*/  BSYNC B0 ;  /* 0x0000000000007941 */ /* 0x000fea0003800000 */
.L_x_2586:
[----:B------:R-:W-:Y:S05]  /*18070*/  BRA `(.L_x_2588) ;  /* 0xffffffb000c47947 */ /* 0x000fea000383ffff */
.L_x_2483:
[----:B--2---:R2:W3:Y:S02]  /*18080*/  SYNCS.PHASECHK.TRANS64.TRYWAIT P0, [R0+URZ+0x22840], R2 ;  /* 0x02284002000075a7 */ /* 0x0044e4000800017f */
[----:B---3--:R-:W-:Y:S05]  /*18090*/  @!P0 NANOSLEEP.SYNCS 0x989680 ;  /* 0x009896800000895d */ /* 0x008fea0003900000 */
[----:B------:R-:W3:Y:S02]  /*180a0*/  @!P0 SYNCS.PHASECHK.TRANS64 P0, [R0+URZ+0x22840], R2 ;  /* 0x02284002000085a7 */ /* 0x000ee4000800007f */
[----:B---3--:R-:W-:Y:S05]  /*180b0*/  @!P0 BRA `(.L_x_2483) ;  /* 0xfffffffc00f08947 */ /* 0x008fea000383ffff */
[----:B------:R-:W-:Y:S05]  /*180c0*/  BRA `(.L_x_2589) ;  /* 0xffffffb4002c7947 */ /* 0x000fea000383ffff */
.L_x_2487:
[----:B------:R-:W2:Y:S01]  /*180d0*/  LDL.LU R11, [R1+0x30] ;  /* 0x00003000010b7983 */ /* 0x000ea20000300800 */
[----:B------:R-:W-:Y:S02]  /*180e0*/  IMAD.MOV.U32 R5, RZ, RZ, R12 ;  /* 0x000000ffff057224 */ /* 0x000fe400078e000c */
        /* <DEDUP_REMOVED lines=11> */
.L_x_2590:
[----:B------:R-:W-:Y:S02]  /*181a0*/  IMAD.MOV.U32 R13, RZ, RZ, R0 ;  /* 0x000000ffff0d7224 */ /* 0x000fe400078e0000 */
[----:B------:R-:W-:-:S07]  /*181b0*/  IMAD.MOV.U32 R6, RZ, RZ, R14 ;  /* 0x000000ffff067224 */ /* 0x000fce00078e000e */
[----:B------:R-:W-:Y:S05]  /*181c0*/  WARPSYNC.COLLECTIVE R15, `(.L_x_2591) ;  /* 0x000000000f087348 */ /* 0x000fea0003c00000 */
[----:B------:R0:W1:Y:S02]  /*181d0*/  SHFL.IDX P6, R14, R13, R12, R11 ;  /* 0x0000000c0d0e7389 */ /* 0x00006400000c000b */
[----:B01----:R-:W-:Y:S01]  /*181e0*/  ENDCOLLECTIVE ;  /* 0x000000000000791b */ /* 0x003fe20003800000 */
.L_x_2591:
[----:B------:R-:W-:Y:S02]  /*181f0*/  IMAD.MOV.U32 R13, RZ, RZ, R2 ;  /* 0x000000ffff0d7224 */ /* 0x000fe400078e0002 */
[----:B------:R-:W-:Y:S02]  /*18200*/  IMAD.MOV.U32 R12, RZ, RZ, 0x1 ;  /* 0x00000001ff0c7424 */ /* 0x000fe400078e00ff */
[----:B------:R-:W-:-:S07]  /*18210*/  IMAD.MOV.U32 R7, RZ, RZ, R14 ;  /* 0x000000ffff077224 */ /* 0x000fce00078e000e */
[----:B------:R-:W-:Y:S05]  /*18220*/  WARPSYNC.COLLECTIVE R15, `(.L_x_2592) ;  /* 0x000000000f087348 */ /* 0x000fea0003c00000 */
[----:B------:R0:W1:Y:S02]  /*18230*/  SHFL.IDX P6, R14, R13, R12, R11 ;  /* 0x0000000c0d0e7389 */ /* 0x00006400000c000b */
[----:B01----:R-:W-:Y:S01]  /*18240*/  ENDCOLLECTIVE ;  /* 0x000000000000791b */ /* 0x003fe20003800000 */
.L_x_2592:
        /* <DEDUP_REMOVED lines=15> */
.L_x_2593:
[----:B------:R-:W-:Y:S02]  /*18340*/  IMAD.MOV.U32 R13, RZ, RZ, R2 ;  /* 0x000000ffff0d7224 */ /* 0x000fe400078e0002 */
[----:B------:R-:W-:Y:S02]  /*18350*/  IMAD.MOV.U32 R12, RZ, RZ, 0x2 ;  /* 0x00000002ff0c7424 */ /* 0x000fe400078e00ff */
[----:B------:R-:W-:-:S07]  /*18360*/  IMAD.MOV.U32 R5, RZ, RZ, R14 ;  /* 0x000000ffff057224 */ /* 0x000fce00078e000e */
[----:B------:R-:W-:Y:S05]  /*18370*/  WARPSYNC.COLLECTIVE R15, `(.L_x_2594) ;  /* 0x000000000f087348 */ /* 0x000fea0003c00000 */
[----:B------:R0:W1:Y:S02]  /*18380*/  SHFL.IDX P6, R14, R13, R12, R11 ;  /* 0x0000000c0d0e7389 */ /* 0x00006400000c000b */
[----:B01----:R-:W-:Y:S01]  /*18390*/  ENDCOLLECTIVE ;  /* 0x000000000000791b */ /* 0x003fe20003800000 */
.L_x_2594:
        /* <DEDUP_REMOVED lines=15> */
.L_x_2595:
[----:B------:R-:W-:Y:S02]  /*18490*/  IMAD.MOV.U32 R13, RZ, RZ, R2 ;  /* 0x000000ffff0d7224 */ /* 0x000fe400078e0002 */
[----:B------:R-:W-:Y:S02]  /*184a0*/  IMAD.MOV.U32 R12, RZ, RZ, 0x3 ;  /* 0x00000003ff0c7424 */ /* 0x000fe400078e00ff */
[----:B------:R-:W-:-:S07]  /*184b0*/  IMAD.MOV.U32 R5, RZ, RZ, R14 ;  /* 0x000000ffff057224 */ /* 0x000fce00078e000e */
[----:B------:R-:W-:Y:S05]  /*184c0*/  WARPSYNC.COLLECTIVE R15, `(.L_x_2596) ;  /* 0x000000000f087348 */ /* 0x000fea0003c00000 */
[----:B------:R0:W1:Y:S02]  /*184d0*/  SHFL.IDX P6, R14, R13, R12, R11 ;  /* 0x0000000c0d0e7389 */ /* 0x00006400000c000b */
[----:B01----:R-:W-:Y:S01]  /*184e0*/  ENDCOLLECTIVE ;  /* 0x000000000000791b */ /* 0x003fe20003800000 */
.L_x_2596:
        /* <DEDUP_REMOVED lines=15> */
.L_x_2597:
[----:B------:R-:W-:Y:S02]  /*185e0*/  IMAD.MOV.U32 R13, RZ, RZ, R2 ;  /* 0x000000ffff0d7224 */ /* 0x000fe400078e0002 */
[----:B------:R-:W-:Y:S02]  /*185f0*/  IMAD.MOV.U32 R12, RZ, RZ, 0x4 ;  /* 0x00000004ff0c7424 */ /* 0x000fe400078e00ff */
[----:B------:R-:W-:-:S07]  /*18600*/  IMAD.MOV.U32 R5, RZ, RZ, R14 ;  /* 0x000000ffff057224 */ /* 0x000fce00078e000e */
[----:B------:R-:W-:Y:S05]  /*18610*/  WARPSYNC.COLLECTIVE R15, `(.L_x_2598) ;  /* 0x000000000f087348 */ /* 0x000fea0003c00000 */
[----:B------:R0:W1:Y:S02]  /*18620*/  SHFL.IDX P6, R14, R13, R12, R11 ;  /* 0x0000000c0d0e7389 */ /* 0x00006400000c000b */
[----:B01----:R-:W-:Y:S01]  /*18630*/  ENDCOLLECTIVE ;  /* 0x000000000000791b */ /* 0x003fe20003800000 */
.L_x_2598:
        /* <DEDUP_REMOVED lines=15> */
.L_x_2599:
[----:B------:R-:W-:Y:S02]  /*18730*/  IMAD.MOV.U32 R13, RZ, RZ, R2 ;  /* 0x000000ffff0d7224 */ /* 0x000fe400078e0002 */
[----:B------:R-:W-:Y:S02]  /*18740*/  IMAD.MOV.U32 R12, RZ, RZ, 0x5 ;  /* 0x00000005ff0c7424 */ /* 0x000fe400078e00ff */
[----:B------:R-:W-:-:S07]  /*18750*/  IMAD.MOV.U32 R5, RZ, RZ, R14 ;  /* 0x000000ffff057224 */ /* 0x000fce00078e000e */
[----:B------:R-:W-:Y:S05]  /*18760*/  WARPSYNC.COLLECTIVE R15, `(.L_x_2600) ;  /* 0x000000000f087348 */ /* 0x000fea0003c00000 */
[----:B------:R0:W1:Y:S02]  /*18770*/  SHFL.IDX P6, R14, R13, R12, R11 ;  /* 0x0000000c0d0e7389 */ /* 0x00006400000c000b */
[----:B01----:R-:W-:Y:S01]  /*18780*/  ENDCOLLECTIVE ;  /* 0x000000000000791b */ /* 0x003fe20003800000 */
.L_x_2600:
        /* <DEDUP_REMOVED lines=15> */
.L_x_2601:
[----:B------:R-:W-:Y:S02]  /*18880*/  IMAD.MOV.U32 R13, RZ, RZ, R2 ;  /* 0x000000ffff0d7224 */ /* 0x000fe400078e0002 */
[----:B------:R-:W-:Y:S02]  /*18890*/  IMAD.MOV.U32 R12, RZ, RZ, 0x6 ;  /* 0x00000006ff0c7424 */ /* 0x000fe400078e00ff */
[----:B------:R-:W-:-:S07]  /*188a0*/  IMAD.MOV.U32 R5, RZ, RZ, R14 ;  /* 0x000000ffff057224 */ /* 0x000fce00078e000e */
[----:B------:R-:W-:Y:S05]  /*188b0*/  WARPSYNC.COLLECTIVE R15, `(.L_x_2602) ;  /* 0x000000000f087348 */ /* 0x000fea0003c00000 */
[----:B------:R0:W1:Y:S02]  /*188c0*/  SHFL.IDX P6, R14, R13, R12, R11 ;  /* 0x0000000c0d0e7389 */ /* 0x00006400000c000b */
[----:B01----:R-:W-:Y:S01]  /*188d0*/  ENDCOLLECTIVE ;  /* 0x000000000000791b */ /* 0x003fe20003800000 */
.L_x_2602:
        /* <DEDUP_REMOVED lines=13> */
.L_x_2603:
        /* <DEDUP_REMOVED lines=8> */
.L_x_2604:
        /* <DEDUP_REMOVED lines=13> */
.L_x_2605:
[----:B------:R-:W-:Y:S01]  /*18b00*/  IMAD.MOV.U32 R0, RZ, RZ, R14 ;  /* 0x000000ffff007224 */ /* 0x000fe200078e000e */
[----:B------:R-:W-:Y:S06]  /*18b10*/  BRA `(.L_x_2606) ;  /* 0xffffffb400c07947 */ /* 0x000fec000383ffff */
.L_x_2490:
[----:B0-----:R-:W2:Y:S02]  /*18b20*/  LDL R2, [R1+0x4] ;  /* 0x0000040001027983 */ /* 0x001ea40000100800 */
[----:B--2---:R0:W1:Y:S02]  /*18b30*/  SYNCS.PHASECHK.TRANS64.TRYWAIT P0, [R2+URZ+0x22820], R0 ;  /* 0x02282000020075a7 */ /* 0x004064000800017f */
[----:B-1----:R-:W-:Y:S05]  /*18b40*/  @!P0 NANOSLEEP.SYNCS 0x989680 ;  /* 0x009896800000895d */ /* 0x002fea0003900000 */
[----:B------:R-:W1:Y:S02]  /*18b50*/  @!P0 SYNCS.PHASECHK.TRANS64 P0, [R2+URZ+0x22820], R0 ;  /* 0x02282000020085a7 */ /* 0x000e64000800007f */
[----:B-1----:R-:W-:Y:S05]  /*18b60*/  @!P0 BRA `(.L_x_2490) ;  /* 0xfffffffc00ec8947 */ /* 0x002fea000383ffff */
[----:B------:R-:W-:Y:S05]  /*18b70*/  BRA `(.L_x_2607) ;  /* 0xffffffb800207947 */ /* 0x000fea000383ffff */
.L_x_2494:
[----:B0-----:R0:W1:Y:S02]  /*18b80*/  SYNCS.PHASECHK.TRANS64.TRYWAIT P0, [R2+URZ+0x22860], R0 ;  /* 0x02286000020075a7 */ /* 0x001064000800017f */
[----:B-1----:R-:W-:Y:S05]  /*18b90*/  @!P0 NANOSLEEP.SYNCS 0x989680 ;  /* 0x009896800000895d */ /* 0x002fea0003900000 */
[----:B------:R-:W1:Y:S02]  /*18ba0*/  @!P0 SYNCS.PHASECHK.TRANS64 P0, [R2+URZ+0x22860], R0 ;  /* 0x02286000020085a7 */ /* 0x000e64000800007f */
[----:B-1----:R-:W-:Y:S05]  /*18bb0*/  @!P0 BRA `(.L_x_2494) ;  /* 0xfffffffc00f08947 */ /* 0x002fea000383ffff */
[----:B------:R-:W-:Y:S05]  /*18bc0*/  BRA `(.L_x_2608) ;  /* 0xffffffb800507947 */ /* 0x000fea000383ffff */
.L_x_2509:
[----:B-1----:R1:W2:Y:S02]  /*18bd0*/  SYNCS.PHASECHK.TRANS64.TRYWAIT P0, [R3+URZ+0x22840], R2 ;  /* 0x02284002030075a7 */ /* 0x0022a4000800017f */
[----:B--2---:R-:W-:Y:S05]  /*18be0*/  @!P0 NANOSLEEP.SYNCS 0x989680 ;  /* 0x009896800000895d */ /* 0x004fea0003900000 */
[----:B------:R-:W2:Y:S02]  /*18bf0*/  @!P0 SYNCS.PHASECHK.TRANS64 P0, [R3+URZ+0x22840], R2 ;  /* 0x02284002030085a7 */ /* 0x000ea4000800007f */
[----:B--2---:R-:W-:Y:S05]  /*18c00*/  @!P0 BRA `(.L_x_2509) ;  /* 0xfffffffc00f08947 */ /* 0x004fea000383ffff */
[----:B------:R-:W-:Y:S05]  /*18c10*/  BRA `(.L_x_2609) ;  /* 0xffffffc0006c7947 */ /* 0x000fea000383ffff */
.L_x_2514:
[----:B0-----:R0:W2:Y:S02]  /*18c20*/  SYNCS.PHASECHK.TRANS64.TRYWAIT P0, [R3+URZ+0x22860], R2 ;  /* 0x02286002030075a7 */ /* 0x0010a4000800017f */
[----:B--2---:R-:W-:Y:S05]  /*18c30*/  @!P0 NANOSLEEP.SYNCS 0x989680 ;  /* 0x009896800000895d */ /* 0x004fea0003900000 */
[----:B------:R-:W2:Y:S02]  /*18c40*/  @!P0 SYNCS.PHASECHK.TRANS64 P0, [R3+URZ+0x22860], R2 ;  /* 0x02286002030085a7 */ /* 0x000ea4000800007f */
[----:B--2---:R-:W-:Y:S05]  /*18c50*/  @!P0 BRA `(.L_x_2514) ;  /* 0xfffffffc00f08947 */ /* 0x004fea000383ffff */
[----:B------:R-:W-:Y:S05]  /*18c60*/  BRA `(.L_x_2610) ;  /* 0xffffffc000f07947 */ /* 0x000fea000383ffff */
.L_x_2525:
[----:B0-----:R0:W1:Y:S02]  /*18c70*/  SYNCS.PHASECHK.TRANS64.TRYWAIT P0, [R2+URZ+0x22840], R3 ;  /* 0x02284003020075a7 */ /* 0x001064000800017f */
[----:B-1----:R-:W-:Y:S05]  /*18c80*/  @!P0 NANOSLEEP.SYNCS 0x989680 ;  /* 0x009896800000895d */ /* 0x002fea0003900000 */
[----:B------:R-:W1:Y:S02]  /*18c90*/  @!P0 SYNCS.PHASECHK.TRANS64 P0, [R2+URZ+0x22840], R3 ;  /* 0x02284003020085a7 */ /* 0x000e64000800007f */
[----:B-1----:R-:W-:Y:S05]  /*18ca0*/  @!P0 BRA `(.L_x_2525) ;  /* 0xfffffffc00f08947 */ /* 0x002fea000383ffff */
[----:B------:R-:W-:Y:S05]  /*18cb0*/  BRA `(.L_x_2611) ;  /* 0xffffffc800f07947 */ /* 0x000fea000383ffff */
.L_x_2530:
[----:B-1----:R1:W2:Y:S02]  /*18cc0*/  SYNCS.PHASECHK.TRANS64.TRYWAIT P0, [R2+URZ+0x22860], R3 ;  /* 0x02286003020075a7 */ /* 0x0022a4000800017f */
[----:B--2---:R-:W-:Y:S05]  /*18cd0*/  @!P0 NANOSLEEP.SYNCS 0x989680 ;  /* 0x009896800000895d */ /* 0x004fea0003900000 */
[----:B------:R-:W2:Y:S02]  /*18ce0*/  @!P0 SYNCS.PHASECHK.TRANS64 P0, [R2+URZ+0x22860], R3 ;  /* 0x02286003020085a7 */ /* 0x000ea4000800007f */
[----:B--2---:R-:W-:Y:S05]  /*18cf0*/  @!P0 BRA `(.L_x_2530) ;  /* 0xfffffffc00f08947 */ /* 0x004fea000383ffff */
[----:B------:R-:W-:Y:S05]  /*18d00*/  BRA `(.L_x_2612) ;  /* 0xffffffcc00707947 */ /* 0x000fea000383ffff */
.L_x_2541:
[----:B0-----:R0:W1:Y:S02]  /*18d10*/  SYNCS.PHASECHK.TRANS64.TRYWAIT P0, [R3+URZ+0x22840], R2 ;  /* 0x02284002030075a7 */ /* 0x001064000800017f */
[----:B-1----:R-:W-:Y:S05]  /*18d20*/  @!P0 NANOSLEEP.SYNCS 0x989680 ;  /* 0x009896800000895d */ /* 0x002fea0003900000 */
[----:B------:R-:W1:Y:S02]  /*18d30*/  @!P0 SYNCS.PHASECHK.TRANS64 P0, [R3+URZ+0x22840], R2 ;  /* 0x02284002030085a7 */ /* 0x000e64000800007f */
[----:B-1----:R-:W-:Y:S05]  /*18d40*/  @!P0 BRA `(.L_x_2541) ;  /* 0xfffffffc00f08947 */ /* 0x002fea000383ffff */
[----:B------:R-:W-:Y:S05]  /*18d50*/  BRA `(.L_x_2613) ;  /* 0xffffffd4004c7947 */ /* 0x000fea000383ffff */
.L_x_2546:
[----:B-1----:R1:W2:Y:S02]  /*18d60*/  SYNCS.PHASECHK.TRANS64.TRYWAIT P0, [R3+URZ+0x22860], R2 ;  /* 0x02286002030075a7 */ /* 0x0022a4000800017f */
[----:B--2---:R-:W-:Y:S05]  /*18d70*/  @!P0 NANOSLEEP.SYNCS 0x989680 ;  /* 0x009896800000895d */ /* 0x004fea0003900000 */
[----:B------:R-:W2:Y:S02]  /*18d80*/  @!P0 SYNCS.PHASECHK.TRANS64 P0, [R3+URZ+0x22860], R2 ;  /* 0x02286002030085a7 */ /* 0x000ea4000800007f */
[----:B--2---:R-:W-:Y:S05]  /*18d90*/  @!P0 BRA `(.L_x_2546) ;  /* 0xfffffffc00f08947 */ /* 0x004fea000383ffff */
[----:B------:R-:W-:Y:S05]  /*18da0*/  BRA `(.L_x_2614) ;  /* 0xffffffd400d07947 */ /* 0x000fea000383ffff */
.L_x_2558:
[----:B------:R-:W-:Y:S01]  /*18db0*/  BSSY B0, `(.L_x_2615) ;  /* 0x0000008000007945 */ /* 0x000fe20003800000 */
[----:B------:R-:W-:Y:S02]  /*18dc0*/  IMAD.MOV.U32 R13, RZ, RZ, R16 ;  /* 0x000000ffff0d7224 */ /* 0x000fe400078e0010 */
[----:B------:R-:W-:Y:S02]  /*18dd0*/  IMAD.MOV.U32 R12, RZ, RZ, RZ ;  /* 0x000000ffff0c7224 */ /* 0x000fe400078e00ff */
[----:B------:R-:W-:Y:S02]  /*18de0*/  IMAD.MOV.U32 R11, RZ, RZ, 0x1f ;  /* 0x0000001fff0b7424 */ /* 0x000fe400078e00ff */
[----:B------:R-:W-:-:S07]  /*18df0*/  IMAD.MOV.U32 R15, RZ, RZ, -0x1 ;  /* 0xffffffffff0f7424 */ /* 0x000fce00078e00ff */
[----:B012--5:R-:W-:Y:S05]  /*18e00*/  WARPSYNC.COLLECTIVE R15, `(.L_x_2616) ;  /* 0x000000000f087348 */ /* 0x027fea0003c00000 */
[----:B------:R3:W4:Y:S02]  /*18e10*/  SHFL.IDX P6, R14, R13, R12, R11 ;  /* 0x0000000c0d0e7389 */ /* 0x00072400000c000b */
[----:B012345:R-:W-:Y:S01]  /*18e20*/  ENDCOLLECTIVE ;  /* 0x000000000000791b */ /* 0x03ffe20003800000 */
.L_x_2616:
[----:B------:R-:W-:Y:S05]  /*18e30*/  BSYNC B0 ;  /* 0x0000000000007941 */ /* 0x000fea0003800000 */
.L_x_2615:
        /* <DEDUP_REMOVED lines=9> */
.L_x_2617:
        /* <DEDUP_REMOVED lines=18> */
.L_x_2618:
[----:B------:R-:W-:Y:S01]  /*18ff0*/  IMAD.MOV.U32 R12, RZ, RZ, 0x2 ;  /* 0x00000002ff0c7424 */ /* 0x000fe200078e00ff */
[----:B------:R-:W-:-:S05]  /*19000*/  SEL R7, R14, RZ, P1 ;  /* 0x000000ff0e077207 */ /* 0x000fca0000800000 */
[----:B------:R-:W-:-:S04]  /*19010*/  IMAD.IADD R3, R2, 0x1, R7 ;  /* 0x0000000102037824 */ /* 0x000fc800078e0207 */
[----:B------:R-:W-:-:S07]  /*19020*/  IMAD.MOV.U32 R13, RZ, RZ, R3 ;  /* 0x000000ffff0d7224 */ /* 0x000fce00078e0003 */
[----:B------:R-:W-:Y:S05]  /*19030*/  WARPSYNC.COLLECTIVE R15, `(.L_x_2619) ;  /* 0x000000000f087348 */ /* 0x000fea0003c00000 */
[----:B------:R0:W1:Y:S02]  /*19040*/  SHFL.UP P6, R14, R13, R12, R11 ;  /* 0x0400000c0d0e7389 */ /* 0x00006400000c000b */
[----:B01----:R-:W-:Y:S01]  /*19050*/  ENDCOLLECTIVE ;  /* 0x000000000000791b */ /* 0x003fe20003800000 */
.L_x_2619:
[----:B------:R-:W-:Y:S01]  /*19060*/  IMAD.MOV.U32 R12, RZ, RZ, 0x4 ;  /* 0x00000004ff0c7424 */ /* 0x000fe200078e00ff */
[----:B------:R-:W-:-:S05]  /*19070*/  SEL R14, R14, RZ, P2 ;  /* 0x000000ff0e0e7207 */ /* 0x000fca0001000000 */
[----:B------:R-:W-:-:S04]  /*19080*/  IMAD.IADD R3, R3, 0x1, R14 ;  /* 0x0000000103037824 */ /* 0x000fc800078e020e */
[----:B------:R-:W-:-:S07]  /*19090*/  IMAD.MOV.U32 R13, RZ, RZ, R3 ;  /* 0x000000ffff0d7224 */ /* 0x000fce00078e0003 */
[----:B------:R-:W-:Y:S05]  /*190a0*/  WARPSYNC.COLLECTIVE R15, `(.L_x_2620) ;  /* 0x000000000f087348 */ /* 0x000fea0003c00000 */
[----:B------:R0:W1:Y:S02]  /*190b0*/  SHFL.UP P6, R14, R13, R12, R11 ;  /* 0x0400000c0d0e7389 */ /* 0x00006400000c000b */
[----:B01----:R-:W-:Y:S01]  /*190c0*/  ENDCOLLECTIVE ;  /* 0x000000000000791b */ /* 0x003fe20003800000 */
.L_x_2620:
[----:B------:R-:W-:Y:S01]  /*190d0*/  IMAD.MOV.U32 R12, RZ, RZ, 0x8 ;  /* 0x00000008ff0c7424 */ /* 0x000fe200078e00ff */
[----:B------:R-:W-:-:S05]  /*190e0*/  SEL R14, R14, RZ, P3 ;  /* 0x000000ff0e0e7207 */ /* 0x000fca0001800000 */
[----:B------:R-:W-:-:S04]  /*190f0*/  IMAD.IADD R3, R3, 0x1, R14 ;  /* 0x0000000103037824 */ /* 0x000fc800078e020e */
[----:B------:R-:W-:-:S07]  /*19100*/  IMAD.MOV.U32 R13, RZ, RZ, R3 ;  /* 0x000000ffff0d7224 */ /* 0x000fce00078e0003 */
[----:B------:R-:W-:Y:S05]  /*19110*/  WARPSYNC.COLLECTIVE R15, `(.L_x_2621) ;  /* 0x000000000f087348 */ /* 0x000fea0003c00000 */
[----:B------:R0:W1:Y:S02]  /*19120*/  SHFL.UP P6, R14, R13, R12, R11 ;  /* 0x0400000c0d0e7389 */ /* 0x00006400000c000b */
[----:B01----:R-:W-:Y:S01]  /*19130*/  ENDCOLLECTIVE ;  /* 0x000000000000791b */ /* 0x003fe20003800000 */
.L_x_2621:
[----:B------:R-:W-:Y:S01]  /*19140*/  IMAD.MOV.U32 R12, RZ, RZ, 0x10 ;  /* 0x00000010ff0c7424 */ /* 0x000fe200078e00ff */
[----:B------:R-:W-:-:S05]  /*19150*/  SEL R14, R14, RZ, P4 ;  /* 0x000000ff0e0e7207 */ /* 0x000fca0002000000 */
[----:B------:R-:W-:-:S04]  /*19160*/  IMAD.IADD R3, R3, 0x1, R14 ;  /* 0x0000000103037824 */ /* 0x000fc800078e020e */
[----:B------:R-:W-:-:S07]  /*19170*/  IMAD.MOV.U32 R13, RZ, RZ, R3 ;  /* 0x000000ffff0d7224 */ /* 0x000fce00078e0003 */
[----:B------:R-:W-:Y:S05]  /*19180*/  WARPSYNC.COLLECTIVE R15, `(.L_x_2622) ;  /* 0x000000000f087348 */ /* 0x000fea0003c00000 */
[----:B------:R0:W1:Y:S02]  /*19190*/  SHFL.UP P6, R14, R13, R12, R11 ;  /* 0x0400000c0d0e7389 */ /* 0x00006400000c000b */
[----:B01----:R-:W-:Y:S01]  /*191a0*/  ENDCOLLECTIVE ;  /* 0x000000000000791b */ /* 0x003fe20003800000 */
.L_x_2622:
        /* <DEDUP_REMOVED lines=8> */
.L_x_2623:
[----:B------:R-:W-:Y:S05]  /*19230*/  BRA `(.L_x_2624) ;  /* 0xffffffdc00347947 */ /* 0x000fea000383ffff */
.L_x_2563:
[----:B------:R-:W-:Y:S01]  /*19240*/  BSSY B0, `(.L_x_2625) ;  /* 0x0000008000007945 */ /* 0x000fe20003800000 */
[----:B-----5:R-:W-:Y:S02]  /*19250*/  IMAD.MOV.U32 R13, RZ, RZ, R2 ;  /* 0x000000ffff0d7224 */ /* 0x020fe400078e0002 */
[----:B------:R-:W-:Y:S02]  /*19260*/  IMAD.MOV.U32 R12, RZ, RZ, 0x1 ;  /* 0x00000001ff0c7424 */ /* 0x000fe400078e00ff */
[----:B------:R-:W-:Y:S02]  /*19270*/  IMAD.MOV.U32 R11, RZ, RZ, RZ ;  /* 0x000000ffff0b7224 */ /* 0x000fe400078e00ff */
[----:B------:R-:W-:-:S07]  /*19280*/  IMAD.MOV.U32 R15, RZ, RZ, -0x1 ;  /* 0xffffffffff0f7424 */ /* 0x000fce00078e00ff */
[----:B01----:R-:W-:Y:S05]  /*19290*/  WARPSYNC.COLLECTIVE R15, `(.L_x_2626) ;  /* 0x000000000f087348 */ /* 0x003fea0003c00000 */
[----:B------:R2:W3:Y:S02]  /*192a0*/  SHFL.UP P6, R14, R13, R12, R11 ;  /* 0x0400000c0d0e7389 */ /* 0x0004e400000c000b */
[----:B0123--:R-:W-:Y:S01]  /*192b0*/  ENDCOLLECTIVE ;  /* 0x000000000000791b */ /* 0x00ffe20003800000 */
.L_x_2626:
[----:B------:R-:W-:Y:S05]  /*192c0*/  BSYNC B0 ;  /* 0x0000000000007941 */ /* 0x000fea0003800000 */
.L_x_2625:
[----:B------:R-:W-:Y:S01]  /*192d0*/  SEL R13, R14, RZ, P1 ;  /* 0x000000ff0e0d7207 */ /* 0x000fe20000800000 */
[----:B------:R-:W-:Y:S02]  /*192e0*/  IMAD.MOV.U32 R12, RZ, RZ, 0x2 ;  /* 0x00000002ff0c7424 */ /* 0x000fe400078e00ff */
[----:B------:R-:W-:Y:S02]  /*192f0*/  IMAD.MOV.U32 R11, RZ, RZ, RZ ;  /* 0x000000ffff0b7224 */ /* 0x000fe400078e00ff */
[----:B------:R-:W-:Y:S02]  /*19300*/  IMAD.IADD R13, R2, 0x1, R13 ;  /* 0x00000001020d7824 */ /* 0x000fe400078e020d */
[----:B------:R-:W-:-:S07]  /*19310*/  IMAD.MOV.U32 R15, RZ, RZ, -0x1 ;  /* 0xffffffffff0f7424 */ /* 0x000fce00078e00ff */
[----:B------:R-:W-:Y:S05]  /*19320*/  WARPSYNC.COLLECTIVE R15, `(.L_x_2627) ;  /* 0x000000000f087348 */ /* 0x000fea0003c00000 */
[----:B------:R0:W1:Y:S02]  /*19330*/  SHFL.UP P6, R14, R13, R12, R11 ;  /* 0x0400000c0d0e7389 */ /* 0x00006400000c000b */
[----:B01----:R-:W-:Y:S01]  /*19340*/  ENDCOLLECTIVE ;  /* 0x000000000000791b */ /* 0x003fe20003800000 */
.L_x_2627:
[----:B------:R-:W-:Y:S01]  /*19350*/  IMAD.MOV.U32 R12, RZ, RZ, 0x4 ;  /* 0x00000004ff0c7424 */ /* 0x000fe200078e00ff */
[----:B------:R-:W-:-:S05]  /*19360*/  SEL R4, R14, RZ, P2 ;  /* 0x000000ff0e047207 */ /* 0x000fca0001000000 */
[----:B------:R-:W-:-:S04]  /*19370*/  IMAD.IADD R4, R13, 0x1, R4 ;  /* 0x000000010d047824 */ /* 0x000fc800078e0204 */
[----:B------:R-:W-:-:S07]  /*19380*/  IMAD.MOV.U32 R13, RZ, RZ, R4 ;  /* 0x000000ffff0d7224 */ /* 0x000fce00078e0004 */
[----:B------:R-:W-:Y:S05]  /*19390*/  WARPSYNC.COLLECTIVE R15, `(.L_x_2628) ;  /* 0x000000000f087348 */ /* 0x000fea0003c00000 */
[----:B------:R0:W1:Y:S02]  /*193a0*/  SHFL.UP P6, R14, R13, R12, R11 ;  /* 0x0400000c0d0e7389 */ /* 0x00006400000c000b */
[----:B01----:R-:W-:Y:S01]  /*193b0*/  ENDCOLLECTIVE ;  /* 0x000000000000791b */ /* 0x003fe20003800000 */
.L_x_2628:
[----:B------:R-:W-:Y:S01]  /*193c0*/  IMAD.MOV.U32 R12, RZ, RZ, 0x8 ;  /* 0x00000008ff0c7424 */ /* 0x000fe200078e00ff */
[----:B------:R-:W-:-:S05]  /*193d0*/  SEL R3, R14, RZ, P3 ;  /* 0x000000ff0e037207 */ /* 0x000fca0001800000 */
[----:B------:R-:W-:-:S04]  /*193e0*/  IMAD.IADD R6, R4, 0x1, R3 ;  /* 0x0000000104067824 */ /* 0x000fc800078e0203 */
[----:B------:R-:W-:-:S07]  /*193f0*/  IMAD.MOV.U32 R13, RZ, RZ, R6 ;  /* 0x000000ffff0d7224 */ /* 0x000fce00078e0006 */
[----:B------:R-:W-:Y:S05]  /*19400*/  WARPSYNC.COLLECTIVE R15, `(.L_x_2629) ;  /* 0x000000000f087348 */ /* 0x000fea0003c00000 */
[----:B------:R0:W1:Y:S02]  /*19410*/  SHFL.UP P6, R14, R13, R12, R11 ;  /* 0x0400000c0d0e7389 */ /* 0x00006400000c000b */
[----:B01----:R-:W-:Y:S01]  /*19420*/  ENDCOLLECTIVE ;  /* 0x000000000000791b */ /* 0x003fe20003800000 */
.L_x_2629:
[----:B------:R-:W-:Y:S01]  /*19430*/  IMAD.MOV.U32 R12, RZ, RZ, 0x10 ;  /* 0x00000010ff0c7424 */ /* 0x000fe200078e00ff */
[----:B------:R-:W-:-:S05]  /*19440*/  SEL R7, R14, RZ, P4 ;  /* 0x000000ff0e077207 */ /* 0x000fca0002000000 */
[----:B------:R-:W-:-:S04]  /*19450*/  IMAD.IADD R7, R6, 0x1, R7 ;  /* 0x0000000106077824 */ /* 0x000fc800078e0207 */
[----:B------:R-:W-:-:S07]  /*19460*/  IMAD.MOV.U32 R13, RZ, RZ, R7 ;  /* 0x000000ffff0d7224 */ /* 0x000fce00078e0007 */
[----:B------:R-:W-:Y:S05]  /*19470*/  WARPSYNC.COLLECTIVE R15, `(.L_x_2630) ;  /* 0x000000000f087348 */ /* 0x000fea0003c00000 */
[----:B------:R0:W1:Y:S02]  /*19480*/  SHFL.UP P6, R14, R13, R12, R11 ;  /* 0x0400000c0d0e7389 */ /* 0x00006400000c000b */
[----:B01----:R-:W-:Y:S01]  /*19490*/  ENDCOLLECTIVE ;  /* 0x000000000000791b */ /* 0x003fe20003800000 */
.L_x_2630:
        /* <DEDUP_REMOVED lines=8> */
.L_x_2631:
[----:B------:R-:W-:Y:S05]  /*19520*/  BRA `(.L_x_2632) ;  /* 0xffffffdc00147947 */ /* 0x000fea000383ffff */
.L_x_2565:
[----:B------:R-:W-:Y:S01]  /*19530*/  BSSY B0, `(.L_x_2633) ;  /* 0x0000006000007945 */ /* 0x000fe20003800000 */
[----:B------:R-:W-:Y:S01]  /*19540*/  PLOP3.LUT P6, PT, P6, PT, PT, 0x8, 0x0 ;  /* 0x000000000000781c */ /* 0x000fe200037ce170 */
[----:B------:R-:W-:-:S12]  /*19550*/  IMAD.MOV.U32 R15, RZ, RZ, -0x1 ;  /* 0xffffffffff0f7424 */ /* 0x000fd800078e00ff */
[----:B012--5:R-:W-:Y:S05]  /*19560*/  WARPSYNC.COLLECTIVE R15, `(.L_x_2634) ;  /* 0x000000000f087348 */ /* 0x027fea0003c00000 */
[----:B------:R-:W-:Y:S01]  /*19570*/  VOTE.ANY R14, PT, P6 ;  /* 0x00000000000e7806 */ /* 0x000fe200030e0100 */
[----:B012--5:R-:W-:Y:S06]  /*19580*/  ENDCOLLECTIVE ;  /* 0x000000000000791b */ /* 0x027fec0003800000 */
.L_x_2634:
[----:B------:R-:W-:Y:S05]  /*19590*/  BSYNC B0 ;  /* 0x0000000000007941 */ /* 0x000fea0003800000 */
.L_x_2633:
        /* <DEDUP_REMOVED lines=9> */
.L_x_2635:
[----:B------:R-:W-:Y:S01]  /*19630*/  IMAD.MOV.U32 R17, RZ, RZ, R14 ;  /* 0x000000ffff117224 */ /* 0x000fe200078e000e */
[----:B------:R-:W-:Y:S06]  /*19640*/  BRA `(.L_x_2636) ;  /* 0xffffffdc00047947 */ /* 0x000fec000383ffff */
.L_x_2567:
[----:B------:R-:W-:Y:S01]  /*19650*/  BSSY B0, `(.L_x_2637) ;  /* 0x0000007000007945 */ /* 0x000fe20003800000 */
[----:B------:R-:W-:Y:S02]  /*19660*/  IMAD.MOV.U32 R13, RZ, RZ, R3 ;  /* 0x000000ffff0d7224 */ /* 0x000fe400078e0003 */
[----:B------:R-:W-:Y:S02]  /*19670*/  IMAD.MOV.U32 R11, RZ, RZ, 0x1f ;  /* 0x0000001fff0b7424 */ /* 0x000fe400078e00ff */
[----:B------:R-:W-:-:S07]  /*19680*/  IMAD.MOV.U32 R15, RZ, RZ, -0x1 ;  /* 0xffffffffff0f7424 */ /* 0x000fce00078e00ff */
[----:B012345:R-:W-:Y:S05]  /*19690*/  WARPSYNC.COLLECTIVE R15, `(.L_x_2638) ;  /* 0x000000000f087348 */ /* 0x03ffea0003c00000 */
[----:B------:R0:W0:Y:S02]  /*196a0*/  SHFL.IDX P6, R14, R13, R12, R11 ;  /* 0x0000000c0d0e7389 */ /* 0x00002400000c000b */
[----:B012345:R-:W-:Y:S01]  /*196b0*/  ENDCOLLECTIVE ;  /* 0x000000000000791b */ /* 0x03ffe20003800000 */
.L_x_2638:
[----:B------:R-:W-:Y:S05]  /*196c0*/  BSYNC B0 ;  /* 0x0000000000007941 */ /* 0x000fea0003800000 */
.L_x_2637:
[----:B------:R-:W-:Y:S01]  /*196d0*/  IMAD.MOV.U32 R5, RZ, RZ, R14 ;  /* 0x000000ffff057224 */ /* 0x000fe200078e000e */
[----:B------:R-:W-:Y:S06]  /*196e0*/  BRA `(.L_x_2566) ;  /* 0xffffffd800f87947 */ /* 0x000fec000383ffff */
.L_x_2571:
[----:B0-----:R0:W1:Y:S02]  /*196f0*/  SYNCS.PHASECHK.TRANS64.TRYWAIT P0, [R0+URZ+0x22820], R3 ;  /* 0x02282003000075a7 */ /* 0x001064000800017f */
[----:B-1----:R-:W-:Y:S05]  /*19700*/  @!P0 NANOSLEEP.SYNCS 0x989680 ;  /* 0x009896800000895d */ /* 0x002fea0003900000 */
[----:B------:R-:W1:Y:S02]  /*19710*/  @!P0 SYNCS.PHASECHK.TRANS64 P0, [R0+URZ+0x22820], R3 ;  /* 0x02282003000085a7 */ /* 0x000e64000800007f */
[----:B-1----:R-:W-:Y:S05]  /*19720*/  @!P0 BRA `(.L_x_2571) ;  /* 0xfffffffc00f08947 */ /* 0x002fea000383ffff */
[----:B------:R-:W-:Y:S05]  /*19730*/  BRA `(.L_x_2639) ;  /* 0xffffffe000787947 */ /* 0x000fea000383ffff */
.L_x_2572:
        /* <DEDUP_REMOVED lines=8> */
[----:B0-2--5:R-:W-:Y:S05]  /*197c0*/  WARPSYNC.COLLECTIVE R15, `(.L_x_2641) ;  /* 0x000000000f087348 */ /* 0x025fea0003c00000 */
[----:B------:R1:W3:Y:S02]  /*197d0*/  SHFL.IDX P6, R14, R13, R12, R11 ;  /* 0x0000000c0d0e7389 */ /* 0x0002e400000c000b */
[----:B0123-5:R-:W-:Y:S01]  /*197e0*/  ENDCOLLECTIVE ;  /* 0x000000000000791b */ /* 0x02ffe20003800000 */
.L_x_2641:
[----:B------:R-:W-:Y:S05]  /*197f0*/  BSYNC B0 ;  /* 0x0000000000007941 */ /* 0x000fea0003800000 */
.L_x_2640:
[----:B------:R-:W-:Y:S05]  /*19800*/  BRA `(.L_x_2642) ;  /* 0xffffffe000607947 */ /* 0x000fea000383ffff */
.L_x_2575:
[----:B------:R-:W-:Y:S01]  /*19810*/  BSSY B1, `(.L_x_2643) ;  /* 0x0000006000017945 */ /* 0x000fe20003800000 */
[----:B------:R-:W-:-:S07]  /*19820*/  IMAD.MOV.U32 R15, RZ, RZ, -0x1 ;  /* 0xffffffffff0f7424 */ /* 0x000fce00078e00ff */
[----:B012--5:R-:W-:Y:S05]  /*19830*/  WARPSYNC.COLLECTIVE R15, `(.L_x_2644) ;  /* 0x000000000f0c7348 */ /* 0x027fea0003c00000 */
[----:B------:R-:W-:Y:S02]  /*19840*/  ELECT P6, UR62, PT ;  /* 0x00000000003e782f */ /* 0x000fe400038c0000 */
[----:B------:R-:W-:Y:S01]  /*19850*/  MOV R14, UR62 ;  /* 0x0000003e000e7c02 */ /* 0x000fe20008000f00 */
[----:B012--5:R-:W-:Y:S10]  /*19860*/  ENDCOLLECTIVE ;  /* 0x000000000000791b */ /* 0x027ff40003800000 */
.L_x_2644:
[----:B------:R-:W-:Y:S05]  /*19870*/  BSYNC B1 ;  /* 0x0000000000017941 */ /* 0x000fea0003800000 */
.L_x_2643:
[----:B------:R-:W-:Y:S05]  /*19880*/  BRA `(.L_x_2645) ;  /* 0xffffffe000587947 */ /* 0x000fea000383ffff */
.L_x_2577:
[----:B0-----:R0:W1:Y:S02]  /*19890*/  SYNCS.PHASECHK.TRANS64.TRYWAIT P0, [R6+URZ], R5 ;  /* 0x00000005060075a7 */ /* 0x001064000800017f */
[----:B-1----:R-:W-:Y:S05]  /*198a0*/  @!P0 NANOSLEEP.SYNCS 0x989680 ;  /* 0x009896800000895d */ /* 0x002fea0003900000 */
[----:B------:R-:W1:Y:S02]  /*198b0*/  @!P0 SYNCS.PHASECHK.TRANS64 P0, [R6+URZ], R5 ;  /* 0x00000005060085a7 */ /* 0x000e64000800007f */
[----:B-1----:R-:W-:Y:S05]  /*198c0*/  @!P0 BRA `(.L_x_2577) ;  /* 0xfffffffc00f08947 */ /* 0x002fea000383ffff */
[----:B------:R-:W-:Y:S05]  /*198d0*/  BRA `(.L_x_2646) ;  /* 0xffffffe000947947 */ /* 0x000fea000383ffff */
.L_x_2578:
[----:B-1----:R1:W2:Y:S02]  /*198e0*/  SYNCS.PHASECHK.TRANS64.TRYWAIT P0, [R7+URZ], R2 ;  /* 0x00000002070075a7 */ /* 0x0022a4000800017f */
[----:B--2---:R-:W-:Y:S05]  /*198f0*/  @!P0 NANOSLEEP.SYNCS 0x989680 ;  /* 0x009896800000895d */ /* 0x004fea0003900000 */
[----:B------:R-:W2:Y:S02]  /*19900*/  @!P0 SYNCS.PHASECHK.TRANS64 P0, [R7+URZ], R2 ;  /* 0x00000002070085a7 */ /* 0x000ea4000800007f */
[----:B--2---:R-:W-:Y:S05]  /*19910*/  @!P0 BRA `(.L_x_2578) ;  /* 0xfffffffc00f08947 */ /* 0x004fea000383ffff */
[----:B------:R-:W-:Y:S05]  /*19920*/  BRA `(.L_x_2647) ;  /* 0xffffffe000887947 */ /* 0x000fea000383ffff */
.L_x_2580:
[----:B--2---:R2:W3:Y:S02]  /*19930*/  SYNCS.PHASECHK.TRANS64.TRYWAIT P0, [R4+URZ], R5 ;  /* 0x00000005040075a7 */ /* 0x0044e4000800017f */
[----:B---3--:R-:W-:Y:S05]  /*19940*/  @!P0 NANOSLEEP.SYNCS 0x989680 ;  /* 0x009896800000895d */ /* 0x008fea0003900000 */
[----:B------:R-:W3:Y:S02]  /*19950*/  @!P0 SYNCS.PHASECHK.TRANS64 P0, [R4+URZ], R5 ;  /* 0x00000005040085a7 */ /* 0x000ee4000800007f */
[----:B---3--:R-:W-:Y:S05]  /*19960*/  @!P0 BRA `(.L_x_2580) ;  /* 0xfffffffc00f08947 */ /* 0x008fea000383ffff */
[----:B------:R-:W-:Y:S05]  /*19970*/  BRA `(.L_x_2648) ;  /* 0xffffffe000907947 */ /* 0x000fea000383ffff */
.L_x_2649:
        /* <DEDUP_REMOVED lines=16> */
.L_x_6039:


//--------------------- .text._ZN7cutlass13device_kernelIN5flash11enable_sm90INS1_16FlashAttnFwdSm90INS1_25CollectiveMainloopFwdSm90ILi2EN4cute5tupleIJNS5_1CILi1EEES8_S8_EEENS6_IJNS7_ILi128EEENS7_ILi96EEENS7_ILi64EEEEEELi256ENS_6half_tEfNS_4arch4Sm90ELb0ELb1ELb1ELb1ELb0ELb1ELb0ELb1ELb0ELb1ELb0ELb0EEENS1_21CollectiveEpilogueFwdINS6_IJSA_NS7_ILi256EEESB_EEES9_SE_SG_Li256ELb1ELb1ELb0ELb0EEENS1_36VarlenDynamicPersistentTileSchedulerILi128ELi96ELi256ELi128ELb0ELb1ELb1ELb1ELb0ELb1EEEEEEEEEvNT_6ParamsE --------------------------
	.section	.text._ZN7cutlass13device_kernelIN5flash11enable_sm90INS1_16FlashAttnFwdSm90INS1_25CollectiveMainloopFwdSm90ILi2EN4cute5tupleIJNS5_1CILi1EEES8_S8_EEENS6_IJNS7_ILi128EEENS7_ILi96EEENS7_ILi64EEEEEELi256ENS_6half_tEfNS_4arch4Sm90ELb0ELb1ELb1ELb1ELb0ELb1ELb0ELb1ELb0ELb1ELb0ELb0EEENS1_21CollectiveEpilogueFwdINS6_IJSA_NS7_ILi256EEESB_EEES9_SE_SG_Li256ELb1ELb1ELb0ELb0EEENS1_36VarlenDynamicPersistentTileSchedulerILi128ELi96ELi256ELi128ELb0ELb1ELb1ELb1ELb0ELb1EEEEEEEEEvNT_6ParamsE,"ax",@progbits
	.align	128
.text._ZN7cutlass13device_kernelIN5flash11enable_sm90INS1_16FlashAttnFwdSm90INS1_25CollectiveMainloopFwdSm90ILi2EN4cute5tupleIJNS5_1CILi1EEES8_S8_EEENS6_IJNS7_ILi128EEENS7_ILi96EEENS7_ILi64EEEEEELi256ENS_6half_tEfNS_4arch4Sm90ELb0ELb1ELb1ELb1ELb0ELb1ELb0ELb1ELb0ELb1ELb0ELb0EEENS1_21CollectiveEpilogueFwdINS6_IJSA_NS7_ILi256EEESB_EEES9_SE_SG_Li256ELb1ELb1ELb0ELb0EEENS1_36VarlenDynamicPersistentTileSchedulerILi128ELi96ELi256ELi128ELb0ELb1ELb1ELb1ELb0ELb1EEEEEEEEEvNT_6ParamsE:
        .type           _ZN7cutlass13device_kernelIN5flash11enable_sm90INS1_16FlashAttnFwdSm90INS1_25CollectiveMainloopFwdSm90ILi2EN4cute5tupleIJNS5_1CILi1EEES8_S8_EEENS6_IJNS7_ILi128EEENS7_ILi96EEENS7_ILi64EEEEEELi256ENS_6half_tEfNS_4arch4Sm90ELb0ELb1ELb1ELb1ELb0ELb1ELb0ELb1ELb0ELb1ELb0ELb0EEENS1_21CollectiveEpilogueFwdINS6_IJSA_NS7_ILi256EEESB_EEES9_SE_SG_Li256ELb1ELb1ELb0ELb0EEENS1_36VarlenDynamicPersistentTileSchedulerILi128ELi96ELi256ELi128ELb0ELb1ELb1ELb1ELb0ELb1EEEEEEEEEvNT_6ParamsE,@function
        .size           _ZN7cutlass13device_kernelIN5flash11enable_sm90INS1_16FlashAttnFwdSm90INS1_25CollectiveMainloopFwdSm90ILi2EN4cute5tupleIJNS5_1CILi1EEES8_S8_EEENS6_IJNS7_ILi128EEENS7_ILi96EEENS7_ILi64EEEEEELi256ENS_6half_tEfNS_4arch4Sm90ELb0ELb1ELb1ELb1ELb0ELb1ELb0ELb1ELb0ELb1ELb0ELb0EEENS1_21CollectiveEpilogueFwdINS6_IJSA_NS7_ILi256EEESB_EEES9_SE_SG_Li256ELb1ELb1ELb0ELb0EEENS1_36VarlenDynamicPersistentTileSchedulerILi128ELi96ELi256ELi128ELb0ELb1ELb1ELb1ELb0ELb1EEEEEEEEEvNT_6ParamsE,(.L_x_6040 - _ZN7cutlass13device_kernelIN5flash11enable_sm90INS1_16FlashAttnFwdSm90INS1_25CollectiveMainloopFwdSm90ILi2EN4cute5tupleIJNS5_1CILi1EEES8_S8_EEENS6_IJNS7_ILi128EEENS7_ILi96EEENS7_ILi64EEEEEELi256ENS_6half_tEfNS_4arch4Sm90ELb0ELb1ELb1ELb1ELb0ELb1ELb0ELb1ELb0ELb1ELb0ELb0EEENS1_21CollectiveEpilogueFwdINS6_IJSA_NS7_ILi256EEESB_EEES9_SE_SG_Li256ELb1ELb1ELb0ELb0EEENS1_36VarlenDynamicPersistentTileSchedulerILi128ELi96ELi256ELi128ELb0ELb1ELb1ELb1ELb0ELb1EEEEEEEEEvNT_6ParamsE)
        .other          _ZN7cutlass13device_kernelIN5flash11enable_sm90INS1_16FlashAttnFwdSm90INS1_25CollectiveMainloopFwdSm90ILi2EN4cute5tupleIJNS5_1CILi1EEES8_S8_EEENS6_IJNS7_ILi128EEENS7_ILi96EEENS7_ILi64EEEEEELi256ENS_6half_tEfNS_4arch4Sm90ELb0ELb1ELb1ELb1ELb0ELb1ELb0ELb1ELb0ELb1ELb0ELb0EEENS1_21CollectiveEpilogueFwdINS6_IJSA_NS7_ILi256EEESB_EEES9_SE_SG_Li256ELb1ELb1ELb0ELb0EEENS1_36VarlenDynamicPersistentTileSchedulerILi128ELi96ELi256ELi128ELb0ELb1ELb1ELb1ELb0ELb1EEEEEEEEEvNT_6ParamsE,@"STO_CUDA_ENTRY STV_DEFAULT"
_ZN7cutlass13device_kernelIN5flash11enable_sm90INS1_16FlashAttnFwdSm90INS1_25CollectiveMainloopFwdSm90ILi2EN4cute5tupleIJNS5_1CILi1EEES8_S8_EEENS6_IJNS7_ILi128EEENS7_ILi96EEENS7_ILi64EEEEEELi256ENS_6half_tEfNS_4arch4Sm90ELb0ELb1ELb1ELb1ELb0ELb1ELb0ELb1ELb0ELb1ELb0ELb0EEENS1_21CollectiveEpilogueFwdINS6_IJSA_NS7_ILi256EEESB_EEES9_SE_SG_Li256ELb1ELb1ELb0ELb0EEENS1_36VarlenDynamicPersistentTileSchedulerILi128ELi96ELi256ELi128ELb0ELb1ELb1ELb1ELb0ELb1EEEEEEEEEvNT_6ParamsE:
        /* <DEDUP_REMOVED lines=23> */
.L_x_2651:
[----:B------:R-:W-:Y:S05]  /*0170*/  BSYNC B0 ;  /* 0x0000000000007941 */ /* 0x000fea0003800000 */
.L_x_2650:
        /* <DEDUP_REMOVED lines=40> */
.L_x_2652:
        /* <DEDUP_REMOVED lines=22> */
.L_x_2653:
        /* <DEDUP_REMOVED lines=18> */
.L_x_2654:
        /* <DEDUP_REMOVED lines=22> */
.L_x_2655:
        /* <DEDUP_REMOVED lines=22> */
.L_x_2656:
        /* <DEDUP_REMOVED lines=9> */
.L_x_2659:
[----:B------:R-:W-:-:S08]  /*09d0*/  NOP ;  /* 0x0000000000007918 */ /* 0x000fd00000000000 */
[----:B------:R-:W0:Y:S02]  /*09e0*/  USETMAXREG.TRY_ALLOC.CTAPOOL UP0, 0xf0 ;  /* 0x000000f0000079c8 */ /* 0x000e240008000600 */
[----:B0-----:R-:W-:-:S13]  /*09f0*/  PLOP3.LUT P0, PT, PT, PT, UP0, 0x80, 0x0 ;  /* 0x000000000000781c */ /* 0x001fda0003f0f008 */
[----:B------:R-:W-:Y:S05]  /*0a00*/  @!P0 BRA `(.L_x_2659) ;  /* 0xfffffffc00f08947 */ /* 0x000fea000383ffff */
[----:B------:R-:W3:Y:S01]  /*0a10*/  LDL.LU R0, [R1] ;  /* 0x0000000001007983 */ /* 0x000ee20000300800 */
[----:B--2---:R-:W-:Y:S01]  /*0a20*/  SHF.R.U32.HI R2, RZ, 0x7, R4 ;  /* 0x00000007ff027819 */ /* 0x004fe20000011604 */
[----:B------:R-:W0:Y:S01]  /*0a30*/  S2UR UR5, SR_CgaCtaId ;  /* 0x00000000000579c3 */ /* 0x000e220000008800 */
[----:B------:R-:W-:-:S07]  /*0a40*/  UMOV UR4, 0x400 ;  /* 0x0000040000047882 */ /* 0x000fce0000000000 */
[----:B------:R-:W-:Y:S06]  /*0a50*/  BAR.ARV 0x8, 0x180 ;  /* 0x0206000000007b1d */ /* 0x000fec0000002000 */
[----:B------:R-:W-:-:S13]  /*0a60*/  ISETP.NE.AND P0, PT, R2, 0x1, PT ;  /* 0x000000010200780c */ /* 0x000fda0003f05270 */
[----:B------:R-:W-:Y:S06]  /*0a70*/  @!P0 BAR.ARV 0x9, 0x100 ;  /* 0x0244000000008b1d */ /* 0x000fec0000002000 */
[----:B0-----:R-:W-:Y:S02]  /*0a80*/  ULEA UR4, UR5, UR4, 0x18 ;  /* 0x0000000405047291 */ /* 0x001fe4000f8ec03f */
[----:B------:R-:W-:Y:S04]  /*0a90*/  BAR.SYNC.DEFER_BLOCKING 0x5, 0x180 ;  /* 0x0146000000007b1d */ /* 0x000fe80000010000 */
[----:B------:R-:W-:-:S02]  /*0aa0*/  IMAD.U32 R16, RZ, RZ, UR4 ;  /* 0x00000004ff107e24 */ /* 0x000fc4000f8e00ff */
[----:B------:R-:W-:-:S03]  /*0ab0*/  ULDC UR4, c[0x0][0xc3c] ;  /* 0x00030f0000047ab9 */ /* 0x000fc60000000800 */
[----:B------:R-:W0:Y:S01]  /*0ac0*/  LDS.128 R80, [R16+0x228d0] ;  /* 0x0228d00010507984 */ /* 0x000e220000000c00 */
[----:B------:R-:W-:Y:S06]  /*0ad0*/  BAR.ARV 0x4, 0x180 ;  /* 0x0106000000007b1d */ /* 0x000fec0000002000 */
[----:B---3--:R-:W-:-:S04]  /*0ae0*/  LOP3.LUT R0, R0, 0xffbfffff, RZ, 0xc0, !PT ;  /* 0xffbfffff00007812 */ /* 0x008fc800078ec0ff */
[----:B------:R-:W-:Y:S02]  /*0af0*/  @P0 LOP3.LUT R0, R0, 0x400000, RZ, 0xfc, !PT ;  /* 0x0040000000000812 */ /* 0x000fe400078efcff */
[----:B0-----:R-:W-:-:S03]  /*0b00*/  ISETP.GE.AND P0, PT, R83, UR4, PT ;  /* 0x0000000453007c0c */ /* 0x001fc6000bf06270 */
[----:B------:R0:W-:Y:S10]  /*0b10*/  STL [R1], R0 ;  /* 0x0000000001007387 */ /* 0x0001f40000100800 */
[----:B0-----:R-:W-:Y:S05]  /*0b20*/  @P0 BRA `(.L_x_2660) ;  /* 0x0000020400840947 */ /* 0x001fea0003800000 */
[----:B------:R-:W2:Y:S01]  /*0b30*/  LDL.LU R10, [R1+0x50] ;  /* 0x00005000010a7983 */ /* 0x000ea20000300800 */
[----:B------:R-:W-:Y:S02]  /*0b40*/  VIADD R9, R4, 0xffffff80 ;  /* 0xffffff8004097836 */ /* 0x000fe40000000000 */
[----:B------:R-:W-:Y:S02]  /*0b50*/  IMAD.MOV.U32 R234, RZ, RZ, RZ ;  /* 0x000000ffffea7224 */ /* 0x000fe400078e00ff */
[----:B------:R-:W-:Y:S01]  /*0b60*/  IMAD.MOV.U32 R17, RZ, RZ, RZ ;  /* 0x000000ffff117224 */ /* 0x000fe200078e00ff */
[----:B------:R-:W-:Y:S01]  /*0b70*/  SHF.R.S32.HI R0, RZ, 0x1f, R9 ;  /* 0x0000001fff007819 */ /* 0x000fe20000011409 */
[----:B------:R-:W-:Y:S02]  /*0b80*/  IMAD.MOV.U32 R204, RZ, RZ, RZ ;  /* 0x000000ffffcc7224 */ /* 0x000fe400078e00ff */
[----:B------:R-:W-:Y:S01]  /*0b90*/  IMAD.MOV.U32 R19, RZ, RZ, RZ ;  /* 0x000000ffff137224 */ /* 0x000fe200078e00ff */
[----:B------:R-:W-:-:S02]  /*0ba0*/  LEA.HI R2, R0, R9, RZ, 0x7 ;  /* 0x0000000900027211 */ /* 0x000fc400078f38ff */
[----:B------:R-:W-:Y:S02]  /*0bb0*/  LEA.HI R219, R0, R9, RZ, 0x5 ;  /* 0x0000000900db7211 */ /* 0x000fe400078f28ff */
[----:B------:R-:W-:Y:S02]  /*0bc0*/  LOP3.LUT R237, R2, 0xffffff80, RZ, 0xc0, !PT ;  /* 0xffffff8002ed7812 */ /* 0x000fe400078ec0ff */
[----:B------:R-:W-:Y:S02]  /*0bd0*/  SHF.R.S32.HI R219, RZ, 0x5, R219 ;  /* 0x00000005ffdb7819 */ /* 0x000fe400000114db */
[----:B------:R-:W-:Y:S01]  /*0be0*/  SHF.R.S32.HI R11, RZ, 0x7, R2 ;  /* 0x00000007ff0b7819 */ /* 0x000fe20000011402 */
[----:B------:R-:W-:-:S03]  /*0bf0*/  IMAD.IADD R237, R9, 0x1, -R237 ;  /* 0x0000000109ed7824 */ /* 0x000fc600078e0aed */
[----:B------:R-:W-:Y:S02]  /*0c00*/  LEA.HI R2, R2, R11, RZ, 0x1 ;  /* 0x0000000b02027211 */ /* 0x000fe400078f08ff */
[----:B------:R-:W-:Y:S02]  /*0c10*/  SHF.R.S32.HI R8, RZ, 0x1f, R237 ;  /* 0x0000001fff087819 */ /* 0x000fe400000114ed */
[----:B------:R-:W-:Y:S02]  /*0c20*/  LOP3.LUT R2, R2, 0x3fffffe, RZ, 0xc0, !PT ;  /* 0x03fffffe02027812 */ /* 0x000fe400078ec0ff */
[CC--:B------:R-:W-:Y:S02]  /*0c30*/  LEA.HI R7, R8.reuse, R237.reuse, RZ, 0x2 ;  /* 0x000000ed08077211 */ /* 0x0c0fe400078f10ff */
[----:B------:R-:W-:Y:S01]  /*0c40*/  LEA.HI R8, R8, R237, RZ, 0x5 ;  /* 0x000000ed08087211 */ /* 0x000fe200078f28ff */
[----:B------:R-:W-:Y:S01]  /*0c50*/  IMAD.IADD R2, R11, 0x1, -R2 ;  /* 0x000000010b027824 */ /* 0x000fe200078e0a02 */
[----:B------:R-:W-:-:S02]  /*0c60*/  SHF.R.S32.HI R4, RZ, 0x2, R7 ;  /* 0x00000002ff047819 */ /* 0x000fc40000011407 */
[----:B------:R-:W-:Y:S02]  /*0c70*/  SHF.R.S32.HI R3, RZ, 0x1f, R7 ;  /* 0x0000001fff037819 */ /* 0x000fe40000011407 */
[----:B------:R-:W-:Y:S02]  /*0c80*/  SHF.R.S32.HI R8, RZ, 0x5, R8 ;  /* 0x00000005ff087819 */ /* 0x000fe40000011408 */
[----:B------:R-:W-:Y:S02]  /*0c90*/  LEA.HI R5, R3, R4, RZ, 0x3 ;  /* 0x0000000403057211 */ /* 0x000fe400078f18ff */
[----:B------:R-:W-:Y:S02]  /*0ca0*/  LEA.HI R3, R0, R9, RZ, 0x4 ;  /* 0x0000000900037211 */ /* 0x000fe400078f20ff */
[----:B------:R-:W-:Y:S02]  /*0cb0*/  LOP3.LUT R5, R5, 0xfffffff8, RZ, 0xc0, !PT ;  /* 0xfffffff805057812 */ /* 0x000fe400078ec0ff */
[----:B------:R-:W-:-:S02]  /*0cc0*/  SHF.R.S32.HI R6, RZ, 0x4, R3 ;  /* 0x00000004ff067819 */ /* 0x000fc40000011403 */
[----:B------:R-:W-:Y:S01]  /*0cd0*/  LOP3.LUT R202, R7, 0x7ffffffc, RZ, 0xc0, !PT ;  /* 0x7ffffffc07ca7812 */ /* 0x000fe200078ec0ff */
[----:B------:R-:W-:Y:S01]  /*0ce0*/  IMAD.IADD R5, R4, 0x1, -R5 ;  /* 0x0000000104057824 */ /* 0x000fe200078e0a05 */
[C---:B------:R-:W-:Y:S02]  /*0cf0*/  LOP3.LUT R4, R3.reuse, 0x3fffff0, RZ, 0xc0, !PT ;  /* 0x03fffff003047812 */ /* 0x040fe400078ec0ff */
[----:B------:R-:W-:Y:S01]  /*0d00*/  LEA.HI R3, R3, R6, RZ, 0x1 ;  /* 0x0000000603037211 */ /* 0x000fe200078f08ff */
[----:B------:R-:W-:Y:S02]  /*0d10*/  IMAD R5, R8, 0x10, R5 ;  /* 0x0000001008057824 */ /* 0x000fe400078e0205 */
[----:B------:R-:W-:Y:S01]  /*0d20*/  IMAD.IADD R4, R9, 0x1, -R4 ;  /* 0x0000000109047824 */ /* 0x000fe200078e0a04 */
[----:B------:R-:W-:Y:S01]  /*0d30*/  LOP3.LUT R3, R3, 0x1ffffffe, RZ, 0xc0, !PT ;  /* 0x1ffffffe03037812 */ /* 0x000fe200078ec0ff */
[----:B------:R-:W-:Y:S02]  /*0d40*/  IMAD R8, R2, 0x40, R5 ;  /* 0x0000004002087824 */ /* 0x000fe400078e0205 */
[----:B------:R-:W-:-:S02]  /*0d50*/  IMAD R4, R219, 0x10, R4 ;  /* 0x00000010db047824 */ /* 0x000fc400078e0204 */
[----:B------:R-:W-:Y:S01]  /*0d60*/  IMAD.IADD R3, R6, 0x1, -R3 ;  /* 0x0000000106037824 */ /* 0x000fe200078e0a03 */
[----:B------:R0:W-:Y:S01]  /*0d70*/  STL [R1+0x14], R8 ;  /* 0x0000140801007387 */ /* 0x0001e20000100800 */
[----:B------:R-:W-:Y:S02]  /*0d80*/  IMAD.MOV.U32 R2, RZ, RZ, RZ ;  /* 0x000000ffff027224 */ /* 0x000fe400078e00ff */
[----:B------:R-:W-:Y:S01]  /*0d90*/  IMAD R6, R4, 0x8, R3 ;  /* 0x0000000804067824 */ /* 0x000fe200078e0203 */
[CC--:B------:R-:W-:Y:S01]  /*0da0*/  LEA.HI R3, R0.reuse, R9.reuse, RZ, 0x2 ;  /* 0x0000000900037211 */ /* 0x0c0fe200078f10ff */
[----:B------:R-:W-:Y:S01]  /*0db0*/  IMAD.IADD R202, R237, 0x1, -R202 ;  /* 0x00000001edca7824 */ /* 0x000fe200078e0aca */
[----:B------:R-:W-:Y:S02]  /*0dc0*/  LEA.HI R0, R0, R9, RZ, 0x3 ;  /* 0x0000000900007211 */ /* 0x000fe400078f18ff */
[----:B------:R-:W-:Y:S02]  /*0dd0*/  SHF.R.S32.HI R18, RZ, 0x2, R3 ;  /* 0x00000002ff127819 */ /* 0x000fe40000011403 */
[----:B------:R-:W-:-:S02]  /*0de0*/  LOP3.LUT R233, R3, 0xfffffffc, RZ, 0xc0, !PT ;  /* 0xfffffffc03e97812 */ /* 0x000fc400078ec0ff */
[----:B------:R-:W-:Y:S01]  /*0df0*/  LOP3.LUT R224, R0, 0xfffffff8, RZ, 0xc0, !PT ;  /* 0xfffffff800e07812 */ /* 0x000fe200078ec0ff */
[----:B------:R-:W-:Y:S01]  /*0e00*/  VIADD R232, R18, 0x40 ;  /* 0x0000004012e87836 */ /* 0x000fe20000000000 */
[----:B------:R-:W-:Y:S01]  /*0e10*/  SHF.R.S32.HI R5, RZ, 0x1f, R3 ;  /* 0x0000001fff057819 */ /* 0x000fe20000011403 */
[C---:B------:R-:W-:Y:S01]  /*0e20*/  IMAD.IADD R233, R9.reuse, 0x1, -R233 ;  /* 0x0000000109e97824 */ /* 0x040fe200078e0ae9 */
[----:B------:R-:W-:Y:S01]  /*0e30*/  SHF.R.S32.HI R235, RZ, 0x3, R0 ;  /* 0x00000003ffeb7819 */ /* 0x000fe20000011400 */
[----:B------:R-:W-:Y:S01]  /*0e40*/  IMAD.IADD R224, R9, 0x1, -R224 ;  /* 0x0000000109e07824 */ /* 0x000fe200078e0ae0 */
[----:B------:R-:W-:Y:S01]  /*0e50*/  SHF.R.S32.HI R9, RZ, 0x1f, R232 ;  /* 0x0000001fff097819 */ /* 0x000fe200000114e8 */
[----:B------:R-:W-:Y:S01]  /*0e60*/  IMAD.SHL.U32 R217, R232, 0x40, RZ ;  /* 0x00000040e8d97824 */ /* 0x000fe200078e00ff */
[----:B------:R-:W-:Y:S01]  /*0e70*/  LEA.HI R5, R5, R18, RZ, 0x3 ;  /* 0x0000001205057211 */ /* 0x000fe200078f18ff */
[----:B------:R-:W-:Y:S01]  /*0e80*/  IMAD.SHL.U32 R208, R224, 0x8, RZ ;  /* 0x00000008e0d07824 */ /* 0x000fe200078e00ff */
[----:B------:R-:W-:Y:S01]  /*0e90*/  LEA.HI R9, R9, R232, RZ, 0x3 ;  /* 0x000000e809097211 */ /* 0x000fe200078f18ff */
[----:B------:R-:W-:Y:S01]  /*0ea0*/  IMAD.SHL.U32 R0, R233, 0x8, RZ ;  /* 0x00000008e9007824 */ /* 0x000fe200078e00ff */
[----:B------:R-:W-:Y:S01]  /*0eb0*/  LOP3.LUT R5, R5, 0xfffffff8, RZ, 0xc0, !PT ;  /* 0xfffffff805057812 */ /* 0x000fe200078ec0ff */
[----:B------:R-:W-:Y:S01]  /*0ec0*/  VIADD R222, R208, 0x40 ;  /* 0x00000040d0de7836 */ /* 0x000fe20000000000 */
[----:B------:R-:W-:Y:S01]  /*0ed0*/  LEA.HI R3, R233, R233, RZ, 0x1 ;  /* 0x000000e9e9037211 */ /* 0x000fe200078f08ff */
[----:B------:R-:W-:Y:S01]  /*0ee0*/  IMAD.SHL.U32 R9, R9, 0x40, RZ ;  /* 0x0000004009097824 */ /* 0x000fe200078e00ff */
[----:B------:R-:W-:Y:S01]  /*0ef0*/  LOP3.LUT R217, R217, 0x1c0, RZ, 0xc0, !PT ;  /* 0x000001c0d9d97812 */ /* 0x000fe200078ec0ff */
[----:B------:R-:W-:Y:S01]  /*0f00*/  IMAD.IADD R236, R18, 0x1, -R5 ;  /* 0x0000000112ec7824 */ /* 0x000fe200078e0a05 */
[----:B------:R-:W-:Y:S01]  /*0f10*/  LOP3.LUT R4, R3, 0x1ffffffe, RZ, 0xc0, !PT ;  /* 0x1ffffffe03047812 */ /* 0x000fe200078ec0ff */
[C---:B------:R-:W-:Y:S01]  /*0f20*/  VIADD R223, R208.reuse, 0xc0 ;  /* 0x000000c0d0df7836 */ /* 0x040fe20000000000 */
[----:B------:R-:W-:Y:S01]  /*0f30*/  SHF.R.S32.HI R3, RZ, 0x1f, R208 ;  /* 0x0000001fff037819 */ /* 0x000fe200000114d0 */
[----:B------:R-:W-:Y:S01]  /*0f40*/  VIADD R221, R208, 0x80 ;  /* 0x00000080d0dd7836 */ /* 0x000fe20000000000 */
[----:B------:R-:W-:Y:S01]  /*0f50*/  LOP3.LUT R3, R217, 0x38, R0, 0xf8, !PT ;  /* 0x00000038d9037812 */ /* 0x000fe200078ef800 */
[C---:B------:R-:W-:Y:S01]  /*0f60*/  IMAD.SHL.U32 R22, R233.reuse, 0x4, RZ ;  /* 0x00000004e9167824 */ /* 0x040fe200078e00ff */
[----:B------:R-:W-:Y:S01]  /*0f70*/  SHF.R.U32.HI R5, RZ, 0x3, R217 ;  /* 0x00000003ff057819 */ /* 0x000fe200000116d9 */
[----:B------:R-:W-:Y:S01]  /*0f80*/  IMAD.IADD R4, R233, 0x1, -R4 ;  /* 0x00000001e9047824 */ /* 0x000fe200078e0a04 */
[----:B------:R-:W-:Y:S01]  /*0f90*/  LOP3.LUT R220, R9, 0xfffffe00, RZ, 0xc0, !PT ;  /* 0xfffffe0009dc7812 */ /* 0x000fe200078ec0ff */
[----:B------:R-:W-:Y:S01]  /*0fa0*/  VIADD R205, R22, 0x10 ;  /* 0x0000001016cd7836 */ /* 0x000fe20000000000 */
[----:B------:R-:W-:Y:S01]  /*0fb0*/  SHF.R.S32.HI R0, RZ, 0x1f, R222 ;  /* 0x0000001fff007819 */ /* 0x000fe200000114de */
[----:B------:R-:W-:Y:S01]  /*0fc0*/  IMAD R211, R4, 0x8, R8 ;  /* 0x0000000804d37824 */ /* 0x000fe200078e0208 */
[----:B------:R-:W-:Y:S01]  /*0fd0*/  LOP3.LUT R3, R220, R3, R5, 0xf6, !PT ;  /* 0x00000003dc037212 */ /* 0x000fe200078ef605 */
[----:B------:R-:W-:Y:S01]  /*0fe0*/  IMAD.SHL.U32 R5, R6, 0x8, RZ ;  /* 0x0000000806057824 */ /* 0x000fe200078e00ff */
[----:B------:R-:W-:-:S02]  /*0ff0*/  SHF.R.S32.HI R0, RZ, 0x1f, R223 ;  /* 0x0000001fff007819 */ /* 0x000fc400000114df */
[----:B------:R-:W-:Y:S01]  /*1000*/  SHF.R.S32.HI R7, RZ, 0x1f, R221 ;  /* 0x0000001fff077819 */ /* 0x000fe200000114dd */
[----:B------:R-:W-:Y:S01]  /*1010*/  IMAD R0, R3, 0x2, R16 ;  /* 0x0000000203007824 */ /* 0x000fe200078e0210 */
[----:B------:R0:W-:Y:S04]  /*1020*/  STL [R1+0x18], R5 ;  /* 0x0000180501007387 */ /* 0x0001e80000100800 */
[----:B------:R0:W-:Y:S02]  /*1030*/  STL [R1+0x8], R0 ;  /* 0x0000080001007387 */ /* 0x0001e40000100800 */
[----:B0-2---:R-:W-:-:S07]  /*1040*/  LOP3.LUT R203, R10, 0x1, RZ, 0xfc, !PT ;  /* 0x000000010acb7812 */ /* 0x005fce00078efcff */
.L_x_2866:
[----:B------:R-:W-:Y:S05]  /*1050*/  YIELD ;  /* 0x0000000000007946 */ /* 0x000fea0003800000 */
[----:B------:R-:W-:Y:S01]  /*1060*/  ULDC.64 UR4, c[0x0][0xa28] ;  /* 0x00028a0000047ab9 */ /* 0x000fe20000000a00 */
[----:B0-----:R-:W0:Y:S01]  /*1070*/  LDC.64 R6, c[0x0][0xa08] ;  /* 0x00028200ff067b82 */ /* 0x001e220000000a00 */
[----:B------:R-:W-:Y:S01]  /*1080*/  ISETP.NE.U32.AND P1, PT, RZ, UR4, PT ;  /* 0x00000004ff007c0c */ /* 0x000fe2000bf25070 */
[----:B------:R-:W-:Y:S02]  /*1090*/  IMAD.MOV.U32 R0, RZ, RZ, RZ ;  /* 0x000000ffff007224 */ /* 0x000fe400078e00ff */
[----:B------:R-:W-:Y:S01]  /*10a0*/  IMAD.MOV.U32 R32, RZ, RZ, RZ ;  /* 0x000000ffff207224 */ /* 0x000fe200078e00ff */
[----:B------:R-:W-:Y:S01]  /*10b0*/  ISETP.NE.AND.EX P1, PT, RZ, UR5, PT, P1 ;  /* 0x00000005ff007c0c */ /* 0x000fe2000bf25310 */
[----:B------:R-:W-:-:S02]  /*10c0*/  ULDC.64 UR4, c[0x0][0xa18] ;  /* 0x0002860000047ab9 */ /* 0x000fc40000000a00 */
[----:B------:R-:W-:-:S04]  /*10d0*/  ISETP.NE.U32.AND P2, PT, RZ, UR4, PT ;  /* 0x00000004ff007c0c */ /* 0x000fc8000bf45070 */
[----:B------:R-:W-:Y:S01]  /*10e0*/  ISETP.NE.AND.EX P2, PT, RZ, UR5, PT, P2 ;  /* 0x00000005ff007c0c */ /* 0x000fe2000bf45320 */
[----:B------:R-:W-:Y:S02]  /*10f0*/  ULDC.64 UR4, c[0x0][0xa08] ;  /* 0x0002820000047ab9 */ /* 0x000fe40000000a00 */
[----:B------:R-:W-:-:S03]  /*1100*/  ISETP.NE.U32.AND P0, PT, RZ, UR4, PT ;  /* 0x00000004ff007c0c */ /* 0x000fc6000bf05070 */
[----:B-1----:R-:W1:Y:S01]  /*1110*/  @P1 LDC.64 R4, c[0x0][0xa28] ;  /* 0x00028a00ff041b82 */ /* 0x002e620000000a00 */
[----:B------:R-:W-:Y:S01]  /*1120*/  ISETP.NE.AND.EX P0, PT, RZ, UR5, PT, P0 ;  /* 0x00000005ff007c0c */ /* 0x000fe2000bf05300 */
[----:B0-----:R-:W-:-:S06]  /*1130*/  IMAD.WIDE R10, R83, 0x4, R6 ;  /* 0x00000004530a7825 */ /* 0x001fcc00078e0206 */
[----:B------:R-:W0:Y:S01]  /*1140*/  @P2 LDC.64 R8, c[0x0][0xa18] ;  /* 0x00028600ff082b82 */ /* 0x000e220000000a00 */
[----:B------:R-:W-:Y:S02]  /*1150*/  ULDC UR4, c[0x0][0x288] ;  /* 0x0000a20000047ab9 */ /* 0x000fe40000000800 */
[----:B------:R-:W-:Y:S01]  /*1160*/  IMAD.U32 R200, RZ, RZ, UR4 ;  /* 0x00000004ffc87e24 */ /* 0x000fe2000f8e00ff */
[----:B------:R-:W-:Y:S02]  /*1170*/  ULDC.64 UR4, c[0x0][0x418] ;  /* 0x0001060000047ab9 */ /* 0x000fe40000000a00 */
[----:B--2---:R2:W5:Y:S01]  /*1180*/  @P0 LDG.E R32, desc[UR38][R10.64] ;  /* 0x000000260a200981 */ /* 0x004562000c1e1900 */
[----:B-1----:R-:W-:-:S05]  /*1190*/  @P1 IMAD.WIDE R4, R83, 0x4, R4 ;  /* 0x0000000453041825 */ /* 0x002fca00078e0204 */
[----:B------:R2:W5:Y:S01]  /*11a0*/  @P1 LDG.E R0, desc[UR38][R4.64] ;  /* 0x0000002604001981 */ /* 0x000562000c1e1900 */
[----:B0-----:R-:W-:-:S05]  /*11b0*/  @P2 IMAD.WIDE R6, R83, 0x4, R8 ;  /* 0x0000000453062825 */ /* 0x001fca00078e0208 */
        /* <DEDUP_REMOVED lines=9> */
[----:B------:R-:W-:Y:S01]  /*1250*/  IMAD.U32 R31, RZ, RZ, UR4 ;  /* 0x00000004ff1f7e24 */ /* 0x000fe2000f8e00ff */
[----:B--2-4-:R-:W-:Y:S06]  /*1260*/  @P2 BRA `(.L_x_2661) ;  /* 0x0000000000242947 */ /* 0x014fec0003800000 */
        /* <DEDUP_REMOVED lines=9> */
.L_x_2661:
[----:B------:R-:W-:Y:S01]  /*1300*/  ULDC.64 UR4, c[0x0][0xa20] ;  /* 0x0002880000047ab9 */ /* 0x000fe20000000a00 */
[----:B------:R-:W-:Y:S01]  /*1310*/  IMAD.MOV.U32 R225, RZ, RZ, R82 ;  /* 0x000000ffffe17224 */ /* 0x000fe200078e0052 */
[----:B------:R-:W-:Y:S01]  /*1320*/  ISETP.NE.U32.AND P1, PT, RZ, UR4, PT ;  /* 0x00000004ff007c0c */ /* 0x000fe2000bf25070 */
[----:B------:R-:W-:-:S03]  /*1330*/  IMAD.MOV.U32 R231, RZ, RZ, R83 ;  /* 0x000000ffffe77224 */ /* 0x000fc600078e0053 */
[----:B------:R-:W-:-:S13]  /*1340*/  ISETP.NE.AND.EX P1, PT, RZ, UR5, PT, P1 ;  /* 0x00000005ff007c0c */ /* 0x000fda000bf25310 */
[----:B------:R-:W-:Y:S05]  /*1350*/  @!P1 BRA `(.L_x_2662) ;  /* 0x0000000000109947 */ /* 0x000fea0003800000 */
[----:B------:R-:W0:Y:S02]  /*1360*/  LDC.64 R4, c[0x0][0xa20] ;  /* 0x00028800ff047b82 */ /* 0x000e240000000a00 */
[----:B0-----:R-:W-:-:S05]  /*1370*/  IMAD.WIDE R4, R83, 0x4, R4 ;  /* 0x0000000453047825 */ /* 0x001fca00078e0204 */
[----:B------:R0:W5:Y:S01]  /*1380*/  LDG.E R31, desc[UR38][R4.64] ;  /* 0x00000026041f7981 */ /* 0x000162000c1e1900 */
[----:B------:R-:W-:Y:S05]  /*1390*/  BRA `(.L_x_2663) ;  /* 0x0000000000107947 */ /* 0x000fea0003800000 */
.L_x_2662:
[----:B------:R-:W-:Y:S05]  /*13a0*/  @!P0 BRA `(.L_x_2663) ;  /* 0x00000000000c8947 */ /* 0x000fea0003800000 */
[----:B------:R-:W2:Y:S04]  /*13b0*/  LDG.E R4, desc[UR38][R10.64] ;  /* 0x000000260a047981 */ /* 0x000ea8000c1e1900 */
[----:B------:R-:W2:Y:S02]  /*13c0*/  LDG.E R31, desc[UR38][R10.64+0x4] ;  /* 0x000004260a1f7981 */ /* 0x000ea4000c1e1900 */
[----:B--2---:R-:W-:-:S07]  /*13d0*/  IMAD.IADD R31, R31, 0x1, -R4 ;  /* 0x000000011f1f7824 */ /* 0x004fce00078e0a04 */
.L_x_2663:
[----:B------:R-:W-:Y:S01]  /*13e0*/  ULDC.64 UR4, c[0x0][0xa10] ;  /* 0x0002840000047ab9 */ /* 0x000fe20000000a00 */
[----:B------:R-:W1:Y:S01]  /*13f0*/  LDC R9, c[0x0][0x448] ;  /* 0x00011200ff097b82 */ /* 0x000e620000000800 */
[----:B------:R-:W-:-:S04]  /*1400*/  ISETP.NE.U32.AND P0, PT, RZ, UR4, PT ;  /* 0x00000004ff007c0c */ /* 0x000fc8000bf05070 */
[----:B------:R-:W-:Y:S01]  /*1410*/  ISETP.NE.AND.EX P0, PT, RZ, UR5, PT, P0 ;  /* 0x00000005ff007c0c */ /* 0x000fe2000bf05300 */
[----:B------:R-:W-:Y:S02]  /*1420*/  ULDC.64 UR4, c[0x0][0xa30] ;  /* 0x00028c0000047ab9 */ /* 0x000fe40000000a00 */
[----:B------:R-:W-:Y:S01]  /*1430*/  ISETP.NE.U32.AND P1, PT, RZ, UR4, PT ;  /* 0x00000004ff007c0c */ /* 0x000fe2000bf25070 */
[----:B-----5:R-:W-:Y:S01]  /*1440*/  IMAD.MOV.U32 R30, RZ, RZ, R31 ;  /* 0x000000ffff1e7224 */ /* 0x020fe200078e001f */
[----:B------:R-:W2:Y:S02]  /*1450*/  LDC.64 R14, c[0x0][0x9e0] ;  /* 0x00027800ff0e7b82 */ /* 0x000ea40000000a00 */
[----:B------:R-:W-:-:S06]  /*1460*/  ISETP.NE.AND.EX P1, PT, RZ, UR5, PT, P1 ;  /* 0x00000005ff007c0c */ /* 0x000fcc000bf25310 */
[----:B0-----:R-:W0:Y:S08]  /*1470*/  @P0 LDC.64 R4, c[0x0][0xa10] ;  /* 0x00028400ff040b82 */ /* 0x001e300000000a00 */
[----:B------:R-:W3:Y:S01]  /*1480*/  @P1 LDC.64 R6, c[0x0][0xa30] ;  /* 0x00028c00ff061b82 */ /* 0x000ee20000000a00 */
[----:B0-----:R-:W-:-:S05]  /*1490*/  @P0 IMAD.WIDE R4, R83, 0x4, R4 ;  /* 0x0000000453040825 */ /* 0x001fca00078e0204 */
[----:B------:R-:W4:Y:S04]  /*14a0*/  @P0 LDG.E R3, desc[UR38][R4.64] ;  /* 0x0000002604030981 */ /* 0x000f28000c1e1900 */
[----:B------:R-:W4:Y:S01]  /*14b0*/  @P0 LDG.E R8, desc[UR38][R4.64+0x4] ;  /* 0x0000042604080981 */ /* 0x000f22000c1e1900 */
[----:B---3--:R-:W-:-:S05]  /*14c0*/  @P1 IMAD.WIDE R6, R83, 0x4, R6 ;  /* 0x0000000453061825 */ /* 0x008fca00078e0206 */
[----:B------:R0:W5:Y:S01]  /*14d0*/  @P1 LDG.E R30, desc[UR38][R6.64] ;  /* 0x00000026061e1981 */ /* 0x000162000c1e1900 */
[----:B-1----:R-:W-:Y:S01]  /*14e0*/  ISETP.NE.AND P1, PT, R9, 0x1, PT ;  /* 0x000000010900780c */ /* 0x002fe20003f25270 */
[----:B------:R-:W-:Y:S01]  /*14f0*/  IMAD.SHL.U32 R206, R81, 0x80, RZ ;  /* 0x0000008051ce7824 */ /* 0x000fe200078e00ff */
[----:B--2---:R-:W-:-:S11]  /*1500*/  ISETP.GE.AND P2, PT, R15, 0x1, PT ;  /* 0x000000010f00780c */ /* 0x004fd60003f46270 */
[----:B------:R-:W1:Y:S08]  /*1510*/  @P1 LDC R10, c[0x0][0x44c] ;  /* 0x00011300ff0a1b82 */ /* 0x000e700000000800 */
[----:B------:R-:W2:Y:S01]  /*1520*/  @P1 LDC R12, c[0x0][0x450] ;  /* 0x00011400ff0c1b82 */ /* 0x000ea20000000800 */
[----:B----4-:R-:W-:Y:S02]  /*1530*/  @P0 IMAD.IADD R24, R8, 0x1, -R3 ;  /* 0x0000000108180824 */ /* 0x010fe400078e0a03 */
[----:B------:R-:W-:-:S02]  /*1540*/  IMAD.IADD R8, R31, 0x1, -R0 ;  /* 0x000000011f087824 */ /* 0x000fc400078e0a00 */
[----:B------:R-:W-:Y:S02]  /*1550*/  VIADD R3, R206, 0x7f ;  /* 0x0000007fce037836 */ /* 0x000fe40000000000 */
[----:B------:R-:W-:Y:S02]  /*1560*/  IMAD.IADD R201, R8, 0x1, R24 ;  /* 0x0000000108c97824 */ /* 0x000fe400078e0218 */
[----:B-1----:R-:W-:-:S04]  /*1570*/  @P1 IMAD.HI.U32 R5, R3, R10, RZ ;  /* 0x0000000a03051227 */ /* 0x002fc800078e00ff */
[C---:B------:R-:W-:Y:S02]  /*1580*/  VIADD R0, R201.reuse, 0x5f ;  /* 0x0000005fc9007836 */ /* 0x040fe40000000000 */
[----:B------:R-:W-:Y:S01]  /*1590*/  IMAD.MOV.U32 R4, RZ, RZ, R3 ;  /* 0x000000ffff047224 */ /* 0x000fe200078e0003 */
[----:B--2---:R-:W-:Y:S01]  /*15a0*/  @P1 SHF.R.U32.HI R4, RZ, R12, R5 ;  /* 0x0000000cff041219 */ /* 0x004fe20000011605 */
[----:B------:R-:W-:Y:S01]  /*15b0*/  IMAD.HI R0, R0, 0x2aaaaaab, RZ ;  /* 0x2aaaaaab00007827 */ /* 0x000fe200078e02ff */
[----:B------:R-:W-:-:S04]  /*15c0*/  IADD3 R5, R201, 0x1, -R200 ;  /* 0x00000001c9057810 */ /* 0x000fc80007ffe8c8 */
[----:B------:R-:W-:Y:S01]  /*15d0*/  SHF.R.U32.HI R3, RZ, 0x1f, R0 ;  /* 0x0000001fff037819 */ /* 0x000fe20000011600 */
[----:B0-----:R-:W-:-:S03]  /*15e0*/  IMAD.IADD R7, R5, 0x1, R4 ;  /* 0x0000000105077824 */ /* 0x001fc600078e0204 */
[----:B------:R-:W-:Y:S01]  /*15f0*/  LEA.HI.SX32 R178, R0, R3, 0x1c ;  /* 0x0000000300b27211 */ /* 0x000fe200078fe2ff */
[----:B------:R-:W-:Y:S01]  /*1600*/  IMAD.IADD R0, R7, 0x1, R14 ;  /* 0x0000000107007824 */ /* 0x000fe200078e020e */
[----:B------:R-:W-:Y:S06]  /*1610*/  @!P2 BRA `(.L_x_2664) ;  /* 0x000000000048a947 */ /* 0x000fec0003800000 */
[C---:B------:R-:W-:Y:S01]  /*1620*/  ISETP.GT.AND P0, PT, R7.reuse, RZ, PT ;  /* 0x000000ff0700720c */ /* 0x040fe20003f04270 */
[----:B------:R-:W-:Y:S01]  /*1630*/  BSSY B0, `(.L_x_2665) ;  /* 0x000000e000007945 */ /* 0x000fe20003800000 */
[----:B------:R-:W-:-:S11]  /*1640*/  VIADD R3, R7, 0xffffffff ;  /* 0xffffffff07037836 */ /* 0x000fd60000000000 */
        /* <DEDUP_REMOVED lines=8> */
.L_x_2666:
[----:B------:R-:W-:-:S13]  /*16d0*/  ISETP.NE.AND P0, PT, R15, 0x1, PT ;  /* 0x000000010f00780c */ /* 0x000fda0003f05270 */
[----:B------:R-:W0:Y:S02]  /*16e0*/  @P0 LDC.64 R4, c[0x0][0x9e8] ;  /* 0x00027a00ff040b82 */ /* 0x000e240000000a00 */
[----:B0-----:R-:W-:-:S05]  /*16f0*/  @P0 IMAD.HI.U32 R4, R3, R4, RZ ;  /* 0x0000000403040227 */ /* 0x001fca00078e00ff */
[----:B------:R-:W-:-:S07]  /*1700*/  @P0 SHF.R.U32.HI R3, RZ, R5, R4 ;  /* 0x00000005ff030219 */ /* 0x000fce0000011604 */
.L_x_2667:
[----:B------:R-:W-:Y:S05]  /*1710*/  BSYNC B0 ;  /* 0x0000000000007941 */ /* 0x000fea0003800000 */
.L_x_2665:
[----:B------:R-:W-:-:S05]  /*1720*/  IMAD R3, R3, R15, R15 ;  /* 0x0000000f03037224 */ /* 0x000fca00078e020f */
[----:B------:R-:W-:-:S07]  /*1730*/  VIMNMX R0, R0, R3, PT ;  /* 0x0000000300007248 */ /* 0x000fce0003fe0100 */
.L_x_2664:
[----:B------:R-:W0:Y:S01]  /*1740*/  @P1 LDC R3, c[0x0][0x44c] ;  /* 0x00011300ff031b82 */ /* 0x000e220000000800 */
[----:B------:R-:W-:-:S07]  /*1750*/  ULDC UR4, c[0x0][0x9dc] ;  /* 0x0002770000047ab9 */ /* 0x000fce0000000800 */
[----:B------:R-:W1:Y:S01]  /*1760*/  @P1 LDC R5, c[0x0][0x450] ;  /* 0x00011400ff051b82 */ /* 0x000e620000000800 */
[----:B0-----:R-:W-:-:S04]  /*1770*/  @P1 IMAD.HI.U32 R4, R206, R3, RZ ;  /* 0x00000003ce041227 */ /* 0x001fc800078e00ff */
[----:B------:R-:W-:Y:S01]  /*1780*/  IMAD.MOV.U32 R3, RZ, RZ, R206 ;  /* 0x000000ffff037224 */ /* 0x000fe200078e00ce */
[----:B-1----:R-:W-:-:S04]  /*1790*/  @P1 SHF.R.U32.HI R3, RZ, R5, R4 ;  /* 0x00000005ff031219 */ /* 0x002fc80000011604 */
[----:B------:R-:W-:-:S05]  /*17a0*/  IADD3 R3, R3, R201, -R200 ;  /* 0x000000c903037210 */ /* 0x000fca0007ffe8c8 */
[----:B------:R-:W-:Y:S01]  /*17b0*/  VIADD R4, R3, -UR4 ;  /* 0x8000000403047c36 */ /* 0x000fe20008000000 */
[----:B------:R-:W-:Y:S06]  /*17c0*/  @!P2 BRA `(.L_x_2668) ;  /* 0x000000000044a947 */ /* 0x000fec0003800000 */
        /* <DEDUP_REMOVED lines=10> */
.L_x_2670:
[----:B------:R-:W-:-:S13]  /*1870*/  ISETP.NE.AND P0, PT, R15, 0x1, PT ;  /* 0x000000010f00780c */ /* 0x000fda0003f05270 */
[----:B------:R-:W0:Y:S02]  /*1880*/  @P0 LDC.64 R6, c[0x0][0x9e8] ;  /* 0x00027a00ff060b82 */ /* 0x000e240000000a00 */
[----:B0-----:R-:W-:-:S05]  /*1890*/  @P0 IMAD.HI.U32 R6, R3, R6, RZ ;  /* 0x0000000603060227 */ /* 0x001fca00078e00ff */
[----:B------:R-:W-:-:S07]  /*18a0*/  @P0 SHF.R.U32.HI R3, RZ, R7, R6 ;  /* 0x00000007ff030219 */ /* 0x000fce0000011606 */
.L_x_2671:
[----:B------:R-:W-:Y:S05]  /*18b0*/  BSYNC B0 ;  /* 0x0000000000007941 */ /* 0x000fea0003800000 */
.L_x_2669:
[----:B------:R-:W-:-:S05]  /*18c0*/  IMAD R3, R3, R15, RZ ;  /* 0x0000000f03037224 */ /* 0x000fca00078e02ff */
[----:B------:R-:W-:-:S07]  /*18d0*/  VIMNMX R4, R4, R3, !PT ;  /* 0x0000000304047248 */ /* 0x000fce0007fe0100 */
.L_x_2668:
[----:B------:R-:W-:Y:S02]  /*18e0*/  VIADD R0, R0, 0x5f ;  /* 0x0000005f00007836 */ /* 0x000fe40000000000 */
[----:B------:R-:W-:-:S04]  /*18f0*/  IMAD.HI R4, R4, 0x2aaaaaab, RZ ;  /* 0x2aaaaaab04047827 */ /* 0x000fc800078e02ff */
[----:B------:R-:W-:Y:S01]  /*1900*/  IMAD.HI R0, R0, 0x2aaaaaab, RZ ;  /* 0x2aaaaaab00007827 */ /* 0x000fe200078e02ff */
[----:B------:R-:W-:-:S04]  /*1910*/  SHF.R.U32.HI R5, RZ, 0x1f, R4 ;  /* 0x0000001fff057819 */ /* 0x000fc80000011604 */
[----:B------:R-:W-:Y:S02]  /*1920*/  SHF.R.U32.HI R3, RZ, 0x1f, R0 ;  /* 0x0000001fff037819 */ /* 0x000fe40000011600 */
[----:B------:R-:W-:Y:S02]  /*1930*/  LEA.HI.SX32 R5, R4, R5, 0x1c ;  /* 0x0000000504057211 */ /* 0x000fe400078fe2ff */
[----:B------:R-:W-:Y:S02]  /*1940*/  LEA.HI.SX32 R3, R0, R3, 0x1c ;  /* 0x0000000300037211 */ /* 0x000fe400078fe2ff */
[----:B------:R-:W-:Y:S02]  /*1950*/  VIMNMX R5, RZ, R5, !PT ;  /* 0x00000005ff057248 */ /* 0x000fe40007fe0100 */
[----:B------:R-:W-:-:S03]  /*1960*/  VIMNMX R3, R178, R3, PT ;  /* 0x00000003b2037248 */ /* 0x000fc60003fe0100 */
[--C-:B------:R-:W-:Y:S02]  /*1970*/  IMAD R5, R5, 0x60, -R8.reuse ;  /* 0x0000006005057824 */ /* 0x100fe400078e0a08 */
[----:B------:R-:W-:-:S03]  /*1980*/  IMAD R3, R3, 0x60, -R8 ;  /* 0x0000006003037824 */ /* 0x000fc600078e0a08 */
[----:B------:R-:W-:Y:S02]  /*1990*/  VIMNMX R5, RZ, R5, !PT ;  /* 0x00000005ff057248 */ /* 0x000fe40007fe0100 */
[----:B------:R-:W-:-:S03]  /*19a0*/  VIMNMX R0, R3, R24, PT ;  /* 0x0000001803007248 */ /* 0x000fc60003fe0100 */
[----:B------:R-:W-:Y:S01]  /*19b0*/  IMAD.WIDE.U32 R28, R5, -0x55555555, RZ ;  /* 0xaaaaaaab051c7825 */ /* 0x000fe200078e00ff */
[----:B------:R-:W-:-:S04]  /*19c0*/  ISETP.GT.AND P0, PT, R0, R5, PT ;  /* 0x000000050000720c */ /* 0x000fc80003f04270 */
[----:B------:R-:W-:-:S05]  /*19d0*/  SHF.R.U32.HI R28, RZ, 0x6, R29 ;  /* 0x00000006ff1c7819 */ /* 0x000fca000001161d */
[----:B------:R-:W-:-:S04]  /*19e0*/  IMAD.MOV.U32 R27, RZ, RZ, R28 ;  /* 0x000000ffff1b7224 */ /* 0x000fc800078e001c */
[----:B------:R-:W-:-:S04]  /*19f0*/  @P0 VIADD R0, R0, 0x5f ;  /* 0x0000005f00000836 */ /* 0x000fc80000000000 */
[----:B------:R-:W-:-:S05]  /*1a00*/  @P0 IMAD.HI R0, R0, 0x2aaaaaab, RZ ;  /* 0x2aaaaaab00000827 */ /* 0x000fca00078e02ff */
[----:B------:R-:W-:-:S04]  /*1a10*/  @P0 SHF.R.U32.HI R3, RZ, 0x1f, R0 ;  /* 0x0000001fff030819 */ /* 0x000fc80000011600 */
[----:B------:R-:W-:Y:S02]  /*1a20*/  @P0 LEA.HI.SX32 R27, R0, R3, 0x1c ;  /* 0x00000003001b0211 */ /* 0x000fe400078fe2ff */
[----:B------:R-:W-:Y:S02]  /*1a30*/  PLOP3.LUT P0, PT, PT, PT, PT, 0x80, 0x0 ;  /* 0x000000000000781c */ /* 0x000fe40003f0f070 */
[----:B------:R-:W-:-:S13]  /*1a40*/  ISETP.GT.AND P1, PT, R27, R28, PT ;  /* 0x0000001c1b00720c */ /* 0x000fda0003f24270 */
[----:B------:R-:W-:Y:S05]  /*1a50*/  @!P1 BRA `(.L_x_2672) ;  /* 0x0000003c00d09947 */ /* 0x000fea0003800000 */
[----:B------:R-:W-:Y:S01]  /*1a60*/  IADD3 R26, R16, 0x1c400, RZ ;  /* 0x0001c400101a7810 */ /* 0x000fe20007ffe0ff */
[----:B------:R-:W-:Y:S03]  /*1a70*/  BSSY B6, `(.L_x_2673) ;  /* 0x0000013000067945 */ /* 0x000fe60003800000 */
        /* <DEDUP_REMOVED lines=18> */
.L_x_2674:
[----:B------:R-:W-:Y:S05]  /*1ba0*/  BSYNC B6 ;  /* 0x0000000000067941 */ /* 0x000fea0003800000 */
.L_x_2673:
        /* <DEDUP_REMOVED lines=20> */
.L_x_2676:
[----:B------:R-:W-:Y:S05]  /*1cf0*/  BSYNC B6 ;  /* 0x0000000000067941 */ /* 0x000fea0003800000 */
.L_x_2675:
[----:B------:R-:W-:Y:S01]  /*1d00*/  ULDC.64 UR4, c[0x0][0x9f8] ;  /* 0x00027e0000047ab9 */ /* 0x000fe20000000a00 */
[----:B------:R-:W0:Y:S01]  /*1d10*/  S2R R38, SR_TID.X ;  /* 0x0000000000267919 */ /* 0x000e220000002100 */
[----:B------:R-:W-:Y:S01]  /*1d20*/  ISETP.NE.U32.AND P0, PT, RZ, UR4, PT ;  /* 0x00000004ff007c0c */ /* 0x000fe2000bf05070 */
[----:B------:R-:W1:Y:S01]  /*1d30*/  LDC.64 R10, c[0x0][0x300] ;  /* 0x0000c000ff0a7b82 */ /* 0x000e620000000a00 */
[----:B------:R-:W-:Y:S01]  /*1d40*/  IMAD.IADD R63, R32, 0x1, R31 ;  /* 0x00000001203f7824 */ /* 0x000fe200078e021f */
[----:B------:R-:W-:Y:S01]  /*1d50*/  ULDC.64 UR6, c[0x0][0xa08] ;  /* 0x0002820000067ab9 */ /* 0x000fe20000000a00 */
[----:B------:R-:W-:Y:S01]  /*1d60*/  ISETP.NE.AND.EX P0, PT, RZ, UR5, PT, P0 ;  /* 0x00000005ff007c0c */ /* 0x000fe2000bf05300 */
[----:B------:R-:W-:Y:S01]  /*1d70*/  ULDC.64 UR4, c[0x0][0x308] ;  /* 0x0000c20000047ab9 */ /* 0x000fe20000000a00 */
[----:B------:R-:W-:Y:S02]  /*1d80*/  SHF.R.S32.HI R12, RZ, 0x1f, R82 ;  /* 0x0000001fff0c7819 */ /* 0x000fe40000011452 */
[----:B------:R-:W-:Y:S01]  /*1d90*/  SHF.R.S32.HI R64, RZ, 0x1f, R18 ;  /* 0x0000001fff407819 */ /* 0x000fe20000011412 */
[----:B------:R-:W2:Y:S08]  /*1da0*/  LDC.64 R60, c[0x0][0x3f8] ;  /* 0x0000fe00ff3c7b82 */ /* 0x000eb00000000a00 */
[----:B------:R-:W3:Y:S08]  /*1db0*/  @P0 LDC.64 R4, c[0x0][0x9f8] ;  /* 0x00027e00ff040b82 */ /* 0x000ef00000000a00 */
[----:B------:R-:W4:Y:S01]  /*1dc0*/  LDC R41, c[0x0][0x3f4] ;  /* 0x0000fd00ff297b82 */ /* 0x000f220000000800 */
[----:B---3--:R-:W-:-:S05]  /*1dd0*/  @P0 IMAD.WIDE R4, R83, 0x4, R4 ;  /* 0x0000000453040825 */ /* 0x008fca00078e0204 */
[----:B------:R3:W4:Y:S01]  /*1de0*/  @P0 LDG.E R83, desc[UR38][R4.64] ;  /* 0x0000002604530981 */ /* 0x000722000c1e1900 */
[----:B------:R-:W-:Y:S01]  /*1df0*/  SHF.R.S32.HI R43, RZ, 0x1f, R63 ;  /* 0x0000001fff2b7819 */ /* 0x000fe2000001143f */
[-C--:B-1----:R-:W-:Y:S01]  /*1e00*/  IMAD.WIDE.U32 R6, R63, R10.reuse, RZ ;  /* 0x0000000a3f067225 */ /* 0x082fe200078e00ff */
[----:B------:R-:W-:Y:S02]  /*1e10*/  ISETP.NE.U32.AND P0, PT, RZ, UR6, PT ;  /* 0x00000006ff007c0c */ /* 0x000fe4000bf05070 */
[----:B0-----:R-:W-:Y:S01]  /*1e20*/  SHF.R.U32.HI R38, RZ, 0x7, R38 ;  /* 0x00000007ff267819 */ /* 0x001fe20000011626 */
[----:B------:R-:W-:Y:S01]  /*1e30*/  IMAD R0, R43, R10, RZ ;  /* 0x0000000a2b007224 */ /* 0x000fe200078e02ff */
[----:B------:R-:W-:Y:S01]  /*1e40*/  ISETP.NE.AND.EX P0, PT, RZ, UR7, PT, P0 ;  /* 0x00000007ff007c0c */ /* 0x000fe2000bf05300 */
[----:B------:R-:W-:Y:S01]  /*1e50*/  IMAD.SHL.U32 R73, R236, 0x40, RZ ;  /* 0x00000040ec497824 */ /* 0x000fe200078e00ff */
[----:B------:R-:W-:Y:S01]  /*1e60*/  ISETP.NE.AND P6, PT, R38, 0x1, PT ;  /* 0x000000012600780c */ /* 0x000fe20003fc5270 */
[----:B------:R-:W-:Y:S01]  /*1e70*/  IMAD R3, R63, R11, R0 ;  /* 0x0000000b3f037224 */ /* 0x000fe200078e0200 */
[----:B------:R-:W-:Y:S01]  /*1e80*/  SHF.R.S32.HI R23, RZ, 0x1f, R22 ;  /* 0x0000001fff177819 */ /* 0x000fe20000011416 */
[----:B---3--:R-:W-:Y:S01]  /*1e90*/  IMAD.SHL.U32 R4, R233, 0x8, RZ ;  /* 0x00000008e9047824 */ /* 0x008fe200078e00ff */
[----:B------:R-:W-:Y:S01]  /*1ea0*/  LOP3.LUT R73, R73, 0x1c0, RZ, 0xc0, !PT ;  /* 0x000001c049497812 */ /* 0x000fe200078ec0ff */
[----:B------:R-:W-:Y:S01]  /*1eb0*/  IMAD.IADD R7, R7, 0x1, R3 ;  /* 0x0000000107077824 */ /* 0x000fe200078e0203 */
[----:B------:R-:W-:Y:S01]  /*1ec0*/  SHF.L.U64.HI R69, R10, 0x6, R11 ;  /* 0x000000060a457819 */ /* 0x000fe2000001020b */
[----:B------:R-:W-:Y:S01]  /*1ed0*/  IMAD R3, R12, UR4, RZ ;  /* 0x000000040c037c24 */ /* 0x000fe2000f8e02ff */
[----:B------:R-:W-:Y:S01]  /*1ee0*/  SHF.R.S32.HI R5, RZ, 0x1f, R4 ;  /* 0x0000001fff057819 */ /* 0x000fe20000011404 */
[----:B------:R-:W-:Y:S01]  /*1ef0*/  IMAD.WIDE.U32 R6, R82, UR4, R6 ;  /* 0x0000000452067c25 */ /* 0x000fe2000f8e0006 */
[----:B------:R-:W-:-:S02]  /*1f00*/  SHF.R.U32.HI R76, RZ, 0x3, R73 ;  /* 0x00000003ff4c7819 */ /* 0x000fc40000011649 */
[----:B--2---:R-:W-:Y:S01]  /*1f10*/  SHF.L.U64.HI R74, R60, 0x6, R61 ;  /* 0x000000063c4a7819 */ /* 0x004fe2000001023d */
[----:B------:R-:W-:Y:S01]  /*1f20*/  IMAD R3, R82, UR5, R3 ;  /* 0x0000000552037c24 */ /* 0x000fe2000f8e0203 */
[----:B------:R-:W-:Y:S01]  /*1f30*/  ULDC.64 UR4, c[0x0][0x310] ;  /* 0x0000c40000047ab9 */ /* 0x000fe20000000a00 */
[----:B------:R-:W-:Y:S01]  /*1f40*/  IMAD.WIDE.U32 R8, R18, R10, R4 ;  /* 0x0000000a12087225 */ /* 0x000fe200078e0004 */
[----:B------:R-:W-:-:S03]  /*1f50*/  SHF.R.S32.HI R77, RZ, 0x1f, R232 ;  /* 0x0000001fff4d7819 */ /* 0x000fc600000114e8 */
[----:B------:R-:W-:Y:S02]  /*1f60*/  IMAD.IADD R7, R7, 0x1, R3 ;  /* 0x0000000107077824 */ /* 0x000fe400078e0203 */
[C---:B------:R-:W-:Y:S02]  /*1f70*/  VIADD R31, R4.reuse, 0x20 ;  /* 0x00000020041f7836 */ /* 0x040fe40000000000 */
[C---:B------:R-:W-:Y:S02]  /*1f80*/  VIADD R13, R4.reuse, 0xc0 ;  /* 0x000000c0040d7836 */ /* 0x040fe40000000000 */
[C---:B------:R-:W-:Y:S02]  /*1f90*/  VIADD R65, R4.reuse, 0x40 ;  /* 0x0000004004417836 */ /* 0x040fe40000000000 */
[C---:B------:R-:W-:Y:S02]  /*1fa0*/  VIADD R66, R4.reuse, 0x60 ;  /* 0x0000006004427836 */ /* 0x040fe40000000000 */
[----:B------:R-:W-:-:S02]  /*1fb0*/  VIADD R14, R4, 0xe0 ;  /* 0x000000e0040e7836 */ /* 0x000fc40000000000 */
[C---:B------:R-:W-:Y:S02]  /*1fc0*/  VIADD R67, R4.reuse, 0x80 ;  /* 0x0000008004437836 */ /* 0x040fe40000000000 */
[----:B------:R-:W-:Y:S02]  /*1fd0*/  VIADD R68, R4, 0xa0 ;  /* 0x000000a004447836 */ /* 0x000fe40000000000 */
[----:B------:R-:W-:Y:S02]  /*1fe0*/  IMAD.MOV.U32 R79, RZ, RZ, 0x20 ;  /* 0x00000020ff4f7424 */ /* 0x000fe400078e00ff */
[----:B------:R-:W-:Y:S01]  /*1ff0*/  VIADD R78, R38, 0x8 ;  /* 0x00000008264e7836 */ /* 0x000fe20000000000 */
[----:B------:R-:W-:Y:S01]  /*2000*/  SHF.R.U32.HI R38, RZ, 0x3, R217 ;  /* 0x00000003ff267819 */ /* 0x000fe200000116d9 */
[----:B------:R-:W-:Y:S02]  /*2010*/  IMAD.SHL.U32 R70, R10, 0x40, RZ ;  /* 0x000000400a467824 */ /* 0x000fe400078e00ff */
[----:B------:R-:W-:-:S02]  /*2020*/  IMAD R39, R61, 0x60, RZ ;  /* 0x000000603d277824 */ /* 0x000fc400078e02ff */
[----:B------:R-:W-:Y:S02]  /*2030*/  IMAD.SHL.U32 R75, R60, 0x40, RZ ;  /* 0x000000403c4b7824 */ /* 0x000fe400078e00ff */
[----:B----4-:R-:W-:Y:S01]  /*2040*/  IMAD.SHL.U32 R80, R41, 0x2, RZ ;  /* 0x0000000229507824 */ /* 0x010fe200078e00ff */
[----:B------:R-:W-:Y:S02]  /*2050*/  SHF.R.S32.HI R0, RZ, 0x1f, R83 ;  /* 0x0000001fff007819 */ /* 0x000fe40000011453 */
[----:B------:R-:W-:Y:S02]  /*2060*/  SEL R21, R83, RZ, !P0 ;  /* 0x000000ff53157207 */ /* 0x000fe40004000000 */
[----:B------:R-:W-:-:S03]  /*2070*/  SEL R20, R0, RZ, !P0 ;  /* 0x000000ff00147207 */ /* 0x000fc60004000000 */
[----:B------:R-:W-:-:S04]  /*2080*/  IMAD.WIDE.U32 R6, R21, UR4, R6 ;  /* 0x0000000415067c25 */ /* 0x000fc8000f8e0006 */
[----:B------:R-:W-:Y:S01]  /*2090*/  IMAD R0, R20, UR4, RZ ;  /* 0x0000000414007c24 */ /* 0x000fe2000f8e02ff */
[----:B------:R-:W-:-:S03]  /*20a0*/  IADD3 R3, P0, R6, R8, RZ ;  /* 0x0000000806037210 */ /* 0x000fc60007f1e0ff */
[----:B------:R-:W-:Y:S01]  /*20b0*/  IMAD R29, R21, UR5, R0 ;  /* 0x00000005151d7c24 */ /* 0x000fe2000f8e0200 */
[----:B------:R-:W-:Y:S05]  /*20c0*/  @!P6 WARPSYNC.ALL ;  /* 0x000000000000e948 */ /* 0x000fea0003800000 */
[----:B------:R-:W-:Y:S01]  /*20d0*/  IMAD R0, R64, R10, RZ ;  /* 0x0000000a40007224 */ /* 0x000fe200078e02ff */
[----:B------:R-:W-:Y:S01]  /*20e0*/  ULDC UR4, c[0x0][0x320] ;  /* 0x0000c80000047ab9 */ /* 0x000fe20000000800 */
[----:B------:R-:W-:Y:S01]  /*20f0*/  IMAD.IADD R29, R7, 0x1, R29 ;  /* 0x00000001071d7824 */ /* 0x000fe200078e021d */
[----:B------:R-:W-:Y:S01]  /*2100*/  @!P6 BAR.SYNC.DEFER_BLOCKING 0x9, 0x100 ;  /* 0x024400000000eb1d */ /* 0x000fe20000010000 */
[----:B------:R-:W-:Y:S01]  /*2110*/  IMAD R0, R18, R11, R0 ;  /* 0x0000000b12007224 */ /* 0x000fe200078e0200 */
[----:B------:R-:W-:-:S02]  /*2120*/  ISETP.GE.AND P2, PT, R31, UR4, PT ;  /* 0x000000041f007c0c */ /* 0x000fc4000bf46270 */
[----:B------:R-:W-:Y:S02]  /*2130*/  ISETP.GE.AND P1, PT, R4, UR4, PT ;  /* 0x0000000404007c0c */ /* 0x000fe4000bf26270 */
[----:B------:R-:W-:Y:S01]  /*2140*/  ULDC.64 UR6, c[0x0][0x330] ;  /* 0x0000cc0000067ab9 */ /* 0x000fe20000000a00 */
[----:B------:R-:W-:Y:S01]  /*2150*/  IADD3.X R0, R29, R9, R0, P0, !PT ;  /* 0x000000091d007210 */ /* 0x000fe200007fe400 */
[----:B------:R-:W-:Y:S01]  /*2160*/  IMAD R9, R12, UR6, RZ ;  /* 0x000000060c097c24 */ /* 0x000fe2000f8e02ff */
[----:B------:R-:W-:Y:S02]  /*2170*/  SEL R8, RZ, 0xffffffff, P2 ;  /* 0xffffffffff087807 */ /* 0x000fe40001000000 */
[----:B------:R-:W-:Y:S01]  /*2180*/  ISETP.GE.AND P0, PT, R13, UR4, PT ;  /* 0x000000040d007c0c */ /* 0x000fe2000bf06270 */
[----:B------:R-:W-:Y:S01]  /*2190*/  IMAD R15, R82, UR7, R9 ;  /* 0x00000007520f7c24 */ /* 0x000fe2000f8e0209 */
[----:B------:R-:W-:Y:S01]  /*21a0*/  SEL R12, RZ, 0x1, P1 ;  /* 0x00000001ff0c7807 */ /* 0x000fe20000800000 */
[----:B------:R-:W-:Y:S01]  /*21b0*/  IMAD.SHL.U32 R13, R8, 0x2, RZ ;  /* 0x00000002080d7824 */ /* 0x000fe200078e00ff */
[----:B------:R-:W-:Y:S01]  /*21c0*/  ISETP.GE.AND P1, PT, R65, UR4, PT ;  /* 0x0000000441007c0c */ /* 0x000fe2000bf26270 */
[----:B------:R-:W-:Y:S01]  /*21d0*/  IMAD.WIDE.U32 R8, R82, UR6, R4 ;  /* 0x0000000652087c25 */ /* 0x000fe2000f8e0004 */
[----:B------:R-:W-:Y:S01]  /*21e0*/  ISETP.GE.AND P2, PT, R66, UR4, PT ;  /* 0x0000000442007c0c */ /* 0x000fe2000bf46270 */
[----:B------:R-:W0:Y:S01]  /*21f0*/  LDC.64 R82, c[0x0][0x408] ;  /* 0x00010200ff527b82 */ /* 0x000e220000000a00 */
[----:B------:R-:W-:Y:S01]  /*2200*/  ISETP.GE.AND P3, PT, R14, UR4, PT ;  /* 0x000000040e007c0c */ /* 0x000fe2000bf66270 */
[----:B------:R-:W-:Y:S01]  /*2210*/  IMAD.IADD R9, R9, 0x1, R15 ;  /* 0x0000000109097824 */ /* 0x000fe200078e020f */
[----:B------:R-:W-:-:S02]  /*2220*/  LOP3.LUT R12, R13, 0x2, R12, 0xe2, !PT ;  /* 0x000000020d0c7812 */ /* 0x000fc400078ee20c */
[----:B------:R-:W-:Y:S02]  /*2230*/  SEL R13, RZ, 0x4, P1 ;  /* 0x00000004ff0d7807 */ /* 0x000fe40000800000 */
[----:B------:R-:W-:Y:S02]  /*2240*/  SEL R14, RZ, 0x8, P2 ;  /* 0x00000008ff0e7807 */ /* 0x000fe40001000000 */
[----:B------:R-:W-:Y:S02]  /*2250*/  ISETP.GE.AND P1, PT, R67, UR4, PT ;  /* 0x0000000443007c0c */ /* 0x000fe4000bf26270 */
[----:B------:R-:W-:Y:S01]  /*2260*/  ISETP.GE.AND P2, PT, R68, UR4, PT ;  /* 0x0000000444007c0c */ /* 0x000fe2000bf46270 */
[----:B------:R-:W-:Y:S01]  /*2270*/  ULDC.64 UR4, c[0x0][0x338] ;  /* 0x0000ce0000047ab9 */ /* 0x000fe20000000a00 */
[----:B------:R-:W-:Y:S01]  /*2280*/  LOP3.LUT R12, R14, R12, R13, 0xfe, !PT ;  /* 0x0000000c0e0c7212 */ /* 0x000fe200078efe0d */
[----:B------:R-:W-:Y:S01]  /*2290*/  IMAD R15, R20, UR4, RZ ;  /* 0x00000004140f7c24 */ /* 0x000fe2000f8e02ff */
[----:B------:R-:W-:Y:S01]  /*22a0*/  SEL R13, RZ, 0x10, P1 ;  /* 0x00000010ff0d7807 */ /* 0x000fe20000800000 */
[----:B------:R-:W-:Y:S01]  /*22b0*/  IMAD R20, R64, R60, RZ ;  /* 0x0000003c40147224 */ /* 0x000fe200078e02ff */
[----:B------:R-:W-:Y:S01]  /*22c0*/  SEL R14, RZ, 0x20, P2 ;  /* 0x00000020ff0e7807 */ /* 0x000fe20001000000 */
[C---:B------:R-:W-:Y:S01]  /*22d0*/  IMAD R95, R21.reuse, UR5, R15 ;  /* 0x00000005155f7c24 */ /* 0x040fe2000f8e020f */
[----:B------:R-:W-:Y:S01]  /*22e0*/  LOP3.LUT P1, RZ, R236, 0x4, RZ, 0xc0, !PT ;  /* 0x00000004ecff7812 */ /* 0x000fe2000782c0ff */
[----:B------:R-:W-:Y:S01]  /*22f0*/  IMAD R59, R18, R61, R20 ;  /* 0x0000003d123b7224 */ /* 0x000fe200078e0214 */
[----:B------:R-:W-:Y:S01]  /*2300*/  LOP3.LUT R13, R14, R12, R13, 0xfe, !PT ;  /* 0x0000000c0e0d7212 */ /* 0x000fe200078efe0d */
[----:B------:R-:W-:Y:S01]  /*2310*/  IMAD.WIDE.U32 R8, R21, UR4, R8 ;  /* 0x0000000415087c25 */ /* 0x000fe2000f8e0008 */
[----:B------:R-:W-:Y:S01]  /*2320*/  SEL R12, RZ, 0x40, P0 ;  /* 0x00000040ff0c7807 */ /* 0x000fe20000000000 */
[----:B------:R-:W-:Y:S01]  /*2330*/  ULDC UR4, c[0x0][0x2f4] ;  /* 0x0000bd0000047ab9 */ /* 0x000fe20000000800 */
[----:B------:R-:W-:Y:S01]  /*2340*/  ISETP.GE.AND P0, PT, R4, R41, PT ;  /* 0x000000290400720c */ /* 0x000fe20003f06270 */
[----:B0-----:R-:W-:Y:S01]  /*2350*/  IMAD.WIDE.U32 R14, R18, R82, R22 ;  /* 0x00000052120e7225 */ /* 0x001fe200078e0016 */
[----:B------:R-:W-:-:S02]  /*2360*/  LOP3.LUT R97, R13, R12, RZ, 0xfc, !PT ;  /* 0x0000000c0d617212 */ /* 0x000fc400078efcff */
[----:B------:R-:W-:Y:S01]  /*2370*/  SEL R35, R41, RZ, P0 ;  /* 0x000000ff29237207 */ /* 0x000fe20000000000 */
[-C--:B------:R-:W-:Y:S01]  /*2380*/  IMAD R12, R64, R82.reuse, RZ ;  /* 0x00000052400c7224 */ /* 0x080fe200078e02ff */
[C---:B------:R-:W-:Y:S01]  /*2390*/  IADD3 R62, P2, R18.reuse, R63, RZ ;  /* 0x0000003f123e7210 */ /* 0x040fe20007f5e0ff */
[----:B------:R-:W-:Y:S01]  /*23a0*/  IMAD.WIDE.U32 R32, R18, R82, R4 ;  /* 0x0000005212207225 */ /* 0x000fe200078e0004 */
[----:B------:R-:W-:Y:S02]  /*23b0*/  SHF.L.U64.HI R71, R82, 0x6, R83 ;  /* 0x0000000652477819 */ /* 0x000fe40000010253 */
[----:B------:R-:W-:Y:S01]  /*23c0*/  SEL R79, R79, 0xffffffe0, !P1 ;  /* 0xffffffe04f4f7807 */ /* 0x000fe20004800000 */
[C---:B------:R-:W-:Y:S01]  /*23d0*/  IMAD R37, R18.reuse, R83, R12 ;  /* 0x0000005312257224 */ /* 0x040fe200078e020c */
[----:B------:R-:W-:Y:S01]  /*23e0*/  SEL R96, RZ, 0xffffff80, P3 ;  /* 0xffffff80ff607807 */ /* 0x000fe20001800000 */
[----:B------:R-:W-:Y:S01]  /*23f0*/  IMAD.WIDE.U32 R12, R18, R60, R22 ;  /* 0x0000003c120c7225 */ /* 0x000fe200078e0016 */
[----:B------:R-:W-:-:S02]  /*2400*/  ISETP.GE.AND P1, PT, R4, UR4, PT ;  /* 0x0000000404007c0c */ /* 0x000fc4000bf26270 */
[----:B------:R-:W-:Y:S01]  /*2410*/  LOP3.LUT R96, R97, 0x80, R96, 0xc8, !PT ;  /* 0x0000008061607812 */ /* 0x000fe200078ec860 */
[----:B------:R-:W-:Y:S01]  /*2420*/  IMAD.IADD R57, R13, 0x1, R59 ;  /* 0x000000010d397824 */ /* 0x000fe200078e023b */
[----:B-----5:R-:W-:Y:S01]  /*2430*/  SHF.R.S32.HI R13, RZ, 0x1f, R30 ;  /* 0x0000001fff0d7819 */ /* 0x020fe2000001141e */
[----:B------:R-:W-:Y:S01]  /*2440*/  IMAD.MOV.U32 R56, RZ, RZ, R12 ;  /* 0x000000ffff387224 */ /* 0x000fe200078e000c */
[----:B------:R-:W-:Y:S01]  /*2450*/  IADD3 R95, R9, R95, RZ ;  /* 0x0000005f095f7210 */ /* 0x000fe20007ffe0ff */
[----:B------:R-:W-:Y:S01]  /*2460*/  IMAD.IADD R35, R4, 0x1, R35 ;  /* 0x0000000104237824 */ /* 0x000fe200078e0223 */
[----:B------:R-:W-:Y:S01]  /*2470*/  LOP3.LUT R97, R97, 0x40, RZ, 0xc0, !PT ;  /* 0x0000004061617812 */ /* 0x000fe200078ec0ff */
[----:B------:R-:W-:Y:S02]  /*2480*/  IMAD R12, R13, R82, RZ ;  /* 0x000000520d0c7224 */ /* 0x000fe400078e02ff */
[----:B------:R-:W-:Y:S01]  /*2490*/  IMAD.IADD R15, R15, 0x1, R37 ;  /* 0x000000010f0f7824 */ /* 0x000fe200078e0225 */
[----:B------:R-:W-:Y:S01]  /*24a0*/  SHF.R.S32.HI R34, RZ, 0x1f, R35 ;  /* 0x0000001fff227819 */ /* 0x000fe20000011423 */
[----:B------:R-:W-:-:S02]  /*24b0*/  IMAD.IADD R33, R37, 0x1, R33 ;  /* 0x0000000125217824 */ /* 0x000fc400078e0221 */
[----:B------:R-:W-:Y:S01]  /*24c0*/  IMAD R37, R30, R83, R12 ;  /* 0x000000531e257224 */ /* 0x000fe200078e020c */
[----:B------:R-:W-:Y:S01]  /*24d0*/  LEA.HI R34, R34, R35, RZ, 0x3 ;  /* 0x0000002322227211 */ /* 0x000fe200078f18ff */
[----:B------:R-:W-:Y:S02]  /*24e0*/  IMAD R36, R13, R60, RZ ;  /* 0x0000003c0d247224 */ /* 0x000fe400078e02ff */
[-C--:B------:R-:W-:Y:S01]  /*24f0*/  IMAD.WIDE.U32 R12, R30, R82.reuse, R14 ;  /* 0x000000521e0c7225 */ /* 0x080fe200078e000e */
[----:B------:R-:W-:Y:S02]  /*2500*/  SHF.R.S32.HI R88, RZ, 0x3, R34 ;  /* 0x00000003ff587819 */ /* 0x000fe40000011422 */
[----:B------:R-:W-:Y:S01]  /*2510*/  LOP3.LUT R89, R34, 0xfffffff8, RZ, 0xc0, !PT ;  /* 0xfffffff822597812 */ /* 0x000fe200078ec0ff */
[----:B------:R-:W-:Y:S01]  /*2520*/  IMAD.WIDE.U32 R14, R30, R82, R32 ;  /* 0x000000521e0e7225 */ /* 0x000fe200078e0020 */
[--C-:B------:R-:W-:Y:S02]  /*2530*/  LOP3.LUT R33, R73, 0x18, R4.reuse, 0xf8, !PT ;  /* 0x0000001849217812 */ /* 0x100fe400078ef804 */
[----:B------:R-:W-:Y:S01]  /*2540*/  SHF.R.S32.HI R92, RZ, 0x1f, R89 ;  /* 0x0000001fff5c7819 */ /* 0x000fe20000011459 */
[----:B------:R-:W-:Y:S01]  /*2550*/  IMAD.WIDE.U32 R20, R18, R60, R4 ;  /* 0x0000003c12147225 */ /* 0x000fe200078e0004 */
[----:B------:R-:W-:-:S02]  /*2560*/  LOP3.LUT R32, R33, R76, RZ, 0x3c, !PT ;  /* 0x0000004c21207212 */ /* 0x000fc400078e3cff */
[--C-:B------:R-:W-:Y:S01]  /*2570*/  LOP3.LUT R33, R73, 0x38, R34.reuse, 0xf8, !PT ;  /* 0x0000003849217812 */ /* 0x100fe200078ef822 */
[----:B------:R-:W-:Y:S01]  /*2580*/  IMAD.IADD R59, R59, 0x1, R21 ;  /* 0x000000013b3b7824 */ /* 0x000fe200078e0215 */
[----:B------:R-:W-:Y:S01]  /*2590*/  LOP3.LUT R34, R217, 0x38, R34, 0xf8, !PT ;  /* 0x00000038d9227812 */ /* 0x000fe200078ef822 */
[----:B------:R-:W-:Y:S02]  /*25a0*/  IMAD.MOV.U32 R58, RZ, RZ, R20 ;  /* 0x000000ffff3a7224 */ /* 0x000fe400078e0014 */
[----:B------:R-:W-:Y:S01]  /*25b0*/  IMAD R81, R219, 0x200, R32 ;  /* 0x00000200db517824 */ /* 0x000fe200078e0220 */
[----:B------:R-:W-:Y:S01]  /*25c0*/  LOP3.LUT R32, R33, R76, RZ, 0x3c, !PT ;  /* 0x0000004c21207212 */ /* 0x000fe200078e3cff */
[----:B------:R-:W-:Y:S01]  /*25d0*/  IMAD R35, R11, 0x60, RZ ;  /* 0x000000600b237824 */ /* 0x000fe200078e02ff */
[----:B------:R-:W-:Y:S01]  /*25e0*/  LOP3.LUT R33, R34, R38, RZ, 0x3c, !PT ;  /* 0x0000002622217212 */ /* 0x000fe200078e3cff */
[C---:B------:R-:W-:Y:S02]  /*25f0*/  IMAD R91, R30.reuse, R61, R36 ;  /* 0x0000003d1e5b7224 */ /* 0x040fe400078e0224 */
[----:B------:R-:W-:-:S04]  /*2600*/  IMAD.WIDE.U32 R56, R30, R60, R56 ;  /* 0x0000003c1e387225 */ /* 0x000fc800078e0038 */
[----:B------:R-:W-:-:S04]  /*2610*/  IMAD.WIDE.U32 R58, R30, R60, R58 ;  /* 0x0000003c1e3a7225 */ /* 0x000fc800078e003a */
[----:B------:R-:W-:-:S04]  /*2620*/  IMAD.WIDE.U32 R10, R10, 0x60, RZ ;  /* 0x000000600a0a7825 */ /* 0x000fc800078e00ff */
[----:B------:R-:W-:Y:S02]  /*2630*/  IMAD R83, R83, 0x60, RZ ;  /* 0x0000006053537824 */ /* 0x000fe400078e02ff */
[----:B------:R-:W-:-:S04]  /*2640*/  IMAD.WIDE.U32 R20, R82, 0x60, RZ ;  /* 0x0000006052147825 */ /* 0x000fc800078e00ff */
[----:B------:R-:W-:-:S04]  /*2650*/  IMAD.WIDE.U32 R60, R60, 0x60, RZ ;  /* 0x000000603c3c7825 */ /* 0x000fc800078e00ff */
[----:B------:R-:W-:Y:S02]  /*2660*/  IMAD.SHL.U32 R72, R82, 0x40, RZ ;  /* 0x0000004052487824 */ /* 0x000fe400078e00ff */
[----:B------:R-:W-:Y:S01]  /*2670*/  IMAD.X R63, R64, 0x1, R43, P2 ;  /* 0x00000001403f7824 */ /* 0x000fe200010e062b */
[----:B------:R-:W-:Y:S01]  /*2680*/  ISETP.GE.AND P2, PT, R31, UR4, PT ;  /* 0x000000041f007c0c */ /* 0x000fe2000bf46270 */
[----:B------:R-:W-:Y:S02]  /*2690*/  IMAD.IADD R87, R57, 0x1, R91 ;  /* 0x0000000139577824 */ /* 0x000fe400078e025b */
[----:B------:R-:W-:Y:S02]  /*26a0*/  IMAD.IADD R82, R11, 0x1, R35 ;  /* 0x000000010b527824 */ /* 0x000fe400078e0223 */
[----:B------:R-:W-:Y:S02]  /*26b0*/  IMAD.IADD R83, R21, 0x1, R83 ;  /* 0x0000000115537824 */ /* 0x000fe400078e0253 */
[----:B------:R-:W-:-:S02]  /*26c0*/  IMAD.IADD R84, R61, 0x1, R39 ;  /* 0x000000013d547824 */ /* 0x000fc400078e0227 */
[----:B------:R-:W-:Y:S02]  /*26d0*/  IMAD.IADD R85, R79, 0x1, R81 ;  /* 0x000000014f557824 */ /* 0x000fe400078e0251 */
[----:B------:R-:W-:Y:S02]  /*26e0*/  IMAD.IADD R86, R13, 0x1, R37 ;  /* 0x000000010d567824 */ /* 0x000fe400078e0225 */
[----:B------:R-:W-:Y:S02]  /*26f0*/  IMAD.IADD R90, R37, 0x1, R15 ;  /* 0x00000001255a7824 */ /* 0x000fe400078e020f */
[----:B------:R-:W-:Y:S02]  /*2700*/  IMAD.IADD R91, R91, 0x1, R59 ;  /* 0x000000015b5b7824 */ /* 0x000fe400078e023b */
[----:B------:R-:W-:Y:S02]  /*2710*/  IMAD R93, R219, 0x200, R32 ;  /* 0x00000200db5d7824 */ /* 0x000fe400078e0220 */
[----:B------:R-:W-:-:S07]  /*2720*/  IMAD.IADD R94, R220, 0x1, R33 ;  /* 0x00000001dc5e7824 */ /* 0x000fce00078e0221 */
.L_x_2724:
        /* <DEDUP_REMOVED lines=9> */
[----:B------:R-:W-:-:S03]  /*27c0*/  IADD3 R33, P5, R3, R104, RZ ;  /* 0x0000006803217210 */ /* 0x000fc60007fbe0ff */
[----:B------:R-:W-:Y:S01]  /*27d0*/  IMAD.IADD R109, R105, 0x1, R27 ;  /* 0x00000001696d7824 */ /* 0x000fe200078e021b */
[----:B------:R-:W-:-:S03]  /*27e0*/  IADD3 R27, P3, P4, R3, R104, R70 ;  /* 0x00000068031b7210 */ /* 0x000fc60007c7e046 */
[----:B------:R-:W-:Y:S01]  /*27f0*/  IMAD.X R34, R109, 0x1, R0, P5 ;  /* 0x000000016d227824 */ /* 0x000fe200028e0600 */
[----:B------:R-:W-:Y:S02]  /*2800*/  IADD3.X R32, R0, R109, R69, P3, P4 ;  /* 0x0000006d00207210 */ /* 0x000fe40001fe8445 */
[-C--:B0-----:R-:W-:Y:S02]  /*2810*/  LEA R40, P3, R27, R100.reuse, 0x1 ;  /* 0x000000641b287211 */ /* 0x081fe400078608ff */
[----:B------:R-:W-:Y:S02]  /*2820*/  LEA R42, P5, R33, R100, 0x1 ;  /* 0x00000064212a7211 */ /* 0x000fe400078a08ff */
[-C--:B------:R-:W-:Y:S01]  /*2830*/  LEA.HI.X R41, R27, R101.reuse, R32, 0x1, P3 ;  /* 0x000000651b297211 */ /* 0x080fe200018f0c20 */
[----:B------:R-:W-:Y:S01]  /*2840*/  IMAD R27, R17, 0x1800, R81 ;  /* 0x00001800111b7824 */ /* 0x000fe200078e0251 */
[----:B-1----:R-:W-:Y:S02]  /*2850*/  ISETP.GE.AND P3, PT, R107, 0x1, PT ;  /* 0x000000016b00780c */ /* 0x002fe40003f66270 */
[----:B------:R-:W-:Y:S01]  /*2860*/  LEA.HI.X R43, R33, R101, R34, 0x1, P5 ;  /* 0x00000065212b7211 */ /* 0x000fe200028f0c22 */
[----:B------:R-:W-:Y:S01]  /*2870*/  IMAD R33, R17, 0x1800, R85 ;  /* 0x0000180011217824 */ /* 0x000fe200078e0255 */
[----:B------:R-:W-:Y:S01]  /*2880*/  ISETP.GT.AND P4, PT, R45, R28, PT ;  /* 0x0000001c2d00720c */ /* 0x000fe20003f84270 */
[----:B------:R-:W-:-:S02]  /*2890*/  IMAD R106, R27, 0x2, R26 ;  /* 0x000000021b6a7824 */ /* 0x000fc400078e021a */
[----:B------:R-:W-:Y:S01]  /*28a0*/  IMAD R102, R33, 0x2, R26 ;  /* 0x0000000221667824 */ /* 0x000fe200078e021a */
[----:B------:R-:W-:Y:S01]  /*28b0*/  P2R R99, PR, RZ, 0x10 ;  /* 0x00000010ff637803 */ /* 0x000fe20000000000 */
[----:B------:R-:W-:-:S04]  /*28c0*/  IMAD.MOV.U32 R27, RZ, RZ, R45 ;  /* 0x000000ffff1b7224 */ /* 0x000fc800078e002d */
        /* <DEDUP_REMOVED lines=42> */
.L_x_2681:
[----:B------:R-:W-:Y:S05]  /*2b70*/  BSYNC B1 ;  /* 0x0000000000017941 */ /* 0x000fea0003800000 */
.L_x_2680:
[----:B------:R-:W-:Y:S01]  /*2b80*/  ISETP.GE.AND P5, PT, R232, R103, PT ;  /* 0x00000067e800720c */ /* 0x000fe20003fa6270 */
[----:B------:R-:W-:Y:S01]  /*2b90*/  BSSY B1, `(.L_x_2682) ;  /* 0x000001b000017945 */ /* 0x000fe20003800000 */
[----:B------:R-:W-:Y:S02]  /*2ba0*/  CS2R R46, SRZ ;  /* 0x00000000002e7805 */ /* 0x000fe4000001ff00 */
[----:B0-----:R-:W-:Y:S01]  /*2bb0*/  CS2R R38, SRZ ;  /* 0x0000000000267805 */ /* 0x001fe2000001ff00 */
        /* <DEDUP_REMOVED lines=24> */
.L_x_2683:
[----:B------:R-:W-:Y:S05]  /*2d40*/  BSYNC B1 ;  /* 0x0000000000017941 */ /* 0x000fea0003800000 */
.L_x_2682:
        /* <DEDUP_REMOVED lines=10> */
[----:B-----5:R-:W-:-:S02]  /*2df0*/  IMAD.MOV.U32 R34, RZ, RZ, R46 ;  /* 0x000000ffff227224 */ /* 0x020fc400078e002e */
[----:B------:R-:W-:Y:S01]  /*2e00*/  IMAD.MOV.U32 R35, RZ, RZ, R47 ;  /* 0x000000ffff237224 */ /* 0x000fe200078e002f */
        /* <DEDUP_REMOVED lines=15> */
.L_x_2684:
[----:B------:R-:W-:Y:S01]  /*2f00*/  IMAD R98, R17, 0x8, R16 ;  /* 0x0000000811627824 */ /* 0x000fe200078e0210 */
[----:B------:R-:W-:Y:S01]  /*2f10*/  SHF.L.U32 R111, R204, 0x1f, RZ ;  /* 0x0000001fcc6f7819 */ /* 0x000fe200000006ff */
[----:B------:R-:W-:Y:S03]  /*2f20*/  BSSY B1, `(.L_x_2685) ;  /* 0x0000003000017945 */ /* 0x000fe60003800000 */
[----:B------:R-:W0:Y:S02]  /*2f30*/  SYNCS.PHASECHK.TRANS64.TRYWAIT P6, [R98+URZ+0x22890], R111 ;  /* 0x0228906f620075a7 */ /* 0x000e2400080c017f */
[----:B0-----:R-:W-:Y:S05]  /*2f40*/  @!P6 BRA `(.L_x_2686) ;  /* 0x000001e00084e947 */ /* 0x001fea0003800000 */
.L_x_3043:
[----:B------:R-:W-:Y:S05]  /*2f50*/  BSYNC B1 ;  /* 0x0000000000017941 */ /* 0x000fea0003800000 */
.L_x_2685:
        /* <DEDUP_REMOVED lines=49> */
.L_x_2692:
[----:B------:R-:W-:Y:S05]  /*3270*/  BSYNC B3 ;  /* 0x0000000000037941 */ /* 0x000fea0003800000 */
.L_x_2691:
[----:B--2---:R1:W-:Y:S02]  /*3280*/  STG.E.128 desc[UR38][R42.64], R32 ;  /* 0x000000202a007986 */ /* 0x0043e4000c101d26 */
.L_x_2690:
[----:B------:R-:W-:Y:S05]  /*3290*/  BSYNC B2 ;  /* 0x0000000000027941 */ /* 0x000fea0003800000 */
.L_x_2689:
[----:B------:R-:W-:Y:S05]  /*32a0*/  @P2 BRA `(.L_x_2688) ;  /* 0x0000000000bc2947 */ /* 0x000fea0003800000 */
[----:B-1----:R1:W2:Y:S01]  /*32b0*/  LDS.128 R32, [R102] ;  /* 0x0000000066207984 */ /* 0x0022a20000000c00 */
        /* <DEDUP_REMOVED lines=19> */
[-C--:B------:R-:W-:Y:S01]  /*33f0*/  FFMA.FTZ R108, R33, R50.reuse, -R108 ;  /* 0x00000032216c7223 */ /* 0x080fe2000001086c */
[----:B------:R-:W-:Y:S01]  /*3400*/  FFMA.FTZ R55, R34, R50, R51 ;  /* 0x0000003222377223 */ /* 0x000fe20000010033 */
[----:B------:R-:W-:Y:S01]  /*3410*/  FMUL.FTZ R54, R35, R54 ;  /* 0x0000003623367220 */ /* 0x000fe20000410000 */
        /* <DEDUP_REMOVED lines=22> */
.L_x_2694:
[----:B------:R-:W-:Y:S05]  /*3580*/  BSYNC B2 ;  /* 0x0000000000027941 */ /* 0x000fea0003800000 */
.L_x_2693:
[----:B--2---:R2:W-:Y:S02]  /*3590*/  STG.E.128 desc[UR38][R42.64+0x40], R32 ;  /* 0x000040202a007986 */ /* 0x0045e4000c101d26 */
.L_x_2688:
[----:B------:R-:W-:Y:S05]  /*35a0*/  BSYNC B1 ;  /* 0x0000000000017941 */ /* 0x000fea0003800000 */
.L_x_2687:
        /* <DEDUP_REMOVED lines=10> */
[----:B------:R-:W-:Y:S01]  /*3650*/  HADD2.F32 R34, -RZ, R33.H1_H1 ;  /* 0x30000021ff227230 */ /* 0x000fe20000004100 */
[--C-:B------:R-:W-:Y:S01]  /*3660*/  SHF.R.U64 R49, R46, 0x10, R47.reuse ;  /* 0x000000102e317819 */ /* 0x100fe2000000122f */
[----:B------:R-:W-:Y:S01]  /*3670*/  HADD2.F32 R45, -RZ, R43.H0_H0 ;  /* 0x2000002bff2d7230 */ /* 0x000fe20000004100 */
[----:B------:R-:W-:Y:S01]  /*3680*/  SHF.R.U32.HI R46, RZ, 0x10, R47 ;  /* 0x00000010ff2e7819 */ /* 0x000fe2000001162f */
[----:B------:R-:W-:Y:S02]  /*3690*/  HADD2.F32 R48, -RZ, R48.H0_H0 ;  /* 0x20000030ff307230 */ /* 0x000fe40000004100 */
[----:B------:R-:W-:Y:S02]  /*36a0*/  HADD2.F32 R33, -RZ, R33.H0_H0 ;  /* 0x20000021ff217230 */ /* 0x000fe40000004100 */
[----:B------:R-:W-:Y:S01]  /*36b0*/  FMUL.FTZ R50, R34, R45 ;  /* 0x0000002d22327220 */ /* 0x000fe20000410000 */
[----:B------:R-:W-:-:S02]  /*36c0*/  HADD2.F32 R43, -RZ, R35.H1_H1 ;  /* 0x30000023ff2b7230 */ /* 0x000fc40000004100 */
[----:B------:R-:W-:Y:S02]  /*36d0*/  HADD2.F32 R44, -RZ, R49.H0_H0 ;  /* 0x20000031ff2c7230 */ /* 0x000fe40000004100 */
[----:B------:R-:W-:Y:S01]  /*36e0*/  FMUL.FTZ R45, R33, R45 ;  /* 0x0000002d212d7220 */ /* 0x000fe20000410000 */
[----:B------:R-:W-:Y:S02]  /*36f0*/  HADD2.F32 R35, -RZ, R35.H0_H0 ;  /* 0x20000023ff237230 */ /* 0x000fe40000004100 */
[----:B------:R-:W-:Y:S01]  /*3700*/  FMUL.FTZ R52, R43, R48 ;  /* 0x000000302b347220 */ /* 0x000fe20000410000 */
[----:B------:R-:W-:Y:S02]  /*3710*/  HADD2.F32 R46, -RZ, R46.H0_H0 ;  /* 0x2000002eff2e7230 */ /* 0x000fe40000004100 */
[-C--:B------:R-:W-:Y:S01]  /*3720*/  FFMA.FTZ R50, R33, R44.reuse, -R50 ;  /* 0x0000002c21327223 */ /* 0x080fe20000010832 */
[----:B------:R-:W-:Y:S01]  /*3730*/  FFMA.FTZ R49, R34, R44, R45 ;  /* 0x0000002c22317223 */ /* 0x000fe2000001002d */
[----:B------:R-:W-:Y:S01]  /*3740*/  FMUL.FTZ R48, R35, R48 ;  /* 0x0000003023307220 */ /* 0x000fe20000410000 */
[----:B------:R-:W-:-:S02]  /*3750*/  HADD2.F32 R45, -RZ, R104.H1_H1 ;  /* 0x30000068ff2d7230 */ /* 0x000fc40000004100 */
[-C--:B------:R-:W-:Y:S01]  /*3760*/  FFMA.FTZ R52, R35, R46.reuse, -R52 ;  /* 0x0000002e23347223 */ /* 0x080fe20000010834 */
[--C-:B------:R-:W-:Y:S02]  /*3770*/  HADD2.F32 R35, -RZ, R105.reuse.H1_H1 ;  /* 0x30000069ff237230 */ /* 0x100fe40000004100 */
        /* <DEDUP_REMOVED lines=19> */
.L_x_2699:
[----:B------:R-:W-:Y:S05]  /*38b0*/  BSYNC B2 ;  /* 0x0000000000027941 */ /* 0x000fea0003800000 */
.L_x_2698:
[----:B--2---:R3:W-:Y:S02]  /*38c0*/  STG.E.128 desc[UR38][R40.64], R32 ;  /* 0x0000002028007986 */ /* 0x0047e4000c101d26 */
.L_x_2697:
[----:B------:R-:W-:Y:S05]  /*38d0*/  BSYNC B1 ;  /* 0x0000000000017941 */ /* 0x000fea0003800000 */
.L_x_2696:
[----:B------:R-:W-:Y:S05]  /*38e0*/  @P2 BRA `(.L_x_2695) ;  /* 0x0000001800302947 */ /* 0x000fea0003800000 */
[----:B-123--:R1:W2:Y:S01]  /*38f0*/  LDS.128 R32, [R102+0x2000] ;  /* 0x0020000066207984 */ /* 0x00e2a20000000c00 */
        /* <DEDUP_REMOVED lines=44> */
.L_x_2701:
[----:B------:R-:W-:Y:S05]  /*3bc0*/  BSYNC B1 ;  /* 0x0000000000017941 */ /* 0x000fea0003800000 */
.L_x_2700:
[----:B--2---:R4:W-:Y:S01]  /*3bd0*/  STG.E.128 desc[UR38][R40.64+0x40], R32 ;  /* 0x0000402028007986 */ /* 0x0049e2000c101d26 */
[----:B------:R-:W-:Y:S05]  /*3be0*/  BRA `(.L_x_2695) ;  /* 0x0000001400707947 */ /* 0x000fea0003800000 */
.L_x_2679:
        /* <DEDUP_REMOVED lines=18> */
[----:B------:R-:W-:Y:S02]  /*3d10*/  CS2R R34, SRZ ;  /* 0x0000000000227805 */ /* 0x000fe4000001ff00 */
[----:B------:R-:W-:-:S05]  /*3d20*/  @!P4 IADD3 R32, P5, R14, R32, RZ ;  /* 0x000000200e20c210 */ /* 0x000fca0007fbe0ff */
[----:B------:R-:W-:Y:S01]  /*3d30*/  @!P4 IMAD.X R33, R111, 0x1, R90, P5 ;  /* 0x000000016f21c824 */ /* 0x000fe200028e065a */
[----:B---3--:R-:W-:-:S04]  /*3d40*/  @!P4 LEA R50, P5, R32, R50, 0x1 ;  /* 0x000000322032c211 */ /* 0x008fc800078a08ff */
[----:B------:R-:W-:Y:S02]  /*3d50*/  @!P4 LEA.HI.X R51, R32, R51, R33, 0x1, P5 ;  /* 0x000000332033c211 */ /* 0x000fe400028f0c21 */
[----:B------:R-:W-:-:S03]  /*3d60*/  CS2R R32, SRZ ;  /* 0x0000000000207805 */ /* 0x000fc6000001ff00 */
[----:B------:R2:W3:Y:S04]  /*3d70*/  @!P4 LDG.E.128 R36, desc[UR38][R50.64] ;  /* 0x000000263224c981 */ /* 0x0004e8000c1e1d00 */
[----:B------:R-:W4:Y:S01]  /*3d80*/  @!P4 LDG.E.128 R32, desc[UR38][R48.64] ;  /* 0x000000263020c981 */ /* 0x000f22000c1e1d00 */
[C---:B0-----:R-:W-:Y:S02]  /*3d90*/  @!P3 LEA R52, P4, R40.reuse, R52, 0x1 ;  /* 0x000000342834b211 */ /* 0x041fe400078808ff */
[----:B------:R-:W-:Y:S02]  /*3da0*/  CS2R R42, SRZ ;  /* 0x00000000002a7805 */ /* 0x000fe4000001ff00 */
[----:B------:R-:W-:Y:S02]  /*3db0*/  @!P3 LEA.HI.X R53, R40, R53, R41, 0x1, P4 ;  /* 0x000000352835b211 */ /* 0x000fe400020f0c29 */
[----:B------:R-:W-:-:S02]  /*3dc0*/  CS2R R40, SRZ ;  /* 0x0000000000287805 */ /* 0x000fc4000001ff00 */
[----:B-1----:R-:W-:-:S04]  /*3dd0*/  @!P3 LEA R54, P4, R46, R44, 0x1 ;  /* 0x0000002c2e36b211 */ /* 0x002fc800078808ff */
[----:B------:R-:W-:Y:S01]  /*3de0*/  @!P3 LEA.HI.X R55, R46, R45, R47, 0x1, P4 ;  /* 0x0000002d2e37b211 */ /* 0x000fe200020f0c2f */
[----:B------:R-:W5:Y:S01]  /*3df0*/  @!P3 LDG.E.128 R40, desc[UR38][R52.64] ;  /* 0x000000263428b981 */ /* 0x000f62000c1e1d00 */
[----:B------:R-:W-:Y:S02]  /*3e00*/  CS2R R46, SRZ ;  /* 0x00000000002e7805 */ /* 0x000fe4000001ff00 */
[----:B------:R-:W-:-:S06]  /*3e10*/  CS2R R44, SRZ ;  /* 0x00000000002c7805 */ /* 0x000fcc000001ff00 */
[----:B------:R-:W5:Y:S01]  /*3e20*/  @!P3 LDG.E.128 R44, desc[UR38][R54.64] ;  /* 0x00000026362cb981 */ /* 0x000f62000c1e1d00 */
[----:B------:R-:W-:Y:S02]  /*3e30*/  ISETP.NE.AND P3, PT, R203, 0x3, PT ;  /* 0x00000003cb00780c */ /* 0x000fe40003f65270 */
[----:B------:R-:W-:Y:S01]  /*3e40*/  ISETP.GE.AND P4, PT, R4, R107, PT ;  /* 0x0000006b0400720c */ /* 0x000fe20003f86270 */
[----:B----4-:R-:W-:Y:S02]  /*3e50*/  IMAD.MOV.U32 R48, RZ, RZ, R34 ;  /* 0x000000ffff307224 */ /* 0x010fe400078e0022 */
[----:B------:R-:W-:Y:S02]  /*3e60*/  IMAD.MOV.U32 R49, RZ, RZ, R35 ;  /* 0x000000ffff317224 */ /* 0x000fe400078e0023 */
[----:B--2---:R-:W-:Y:S02]  /*3e70*/  IMAD.MOV.U32 R50, RZ, RZ, R32 ;  /* 0x000000ffff327224 */ /* 0x004fe400078e0020 */
[----:B------:R-:W-:Y:S01]  /*3e80*/  IMAD.MOV.U32 R51, RZ, RZ, R33 ;  /* 0x000000ffff337224 */ /* 0x000fe200078e0021 */
[----:B------:R-:W-:Y:S01]  /*3e90*/  PRMT R120, R48, 0x7610, R120 ;  /* 0x0000761030787816 */ /* 0x000fe20000000078 */
[----:B---3--:R-:W-:Y:S01]  /*3ea0*/  IMAD.MOV.U32 R48, RZ, RZ, R38 ;  /* 0x000000ffff307224 */ /* 0x008fe200078e0026 */
[----:B------:R-:W-:Y:S01]  /*3eb0*/  PRMT R125, R49, 0x7610, R125 ;  /* 0x00007610317d7816 */ /* 0x000fe2000000007d */
[----:B------:R-:W-:Y:S01]  /*3ec0*/  IMAD.MOV.U32 R49, RZ, RZ, R39 ;  /* 0x000000ffff317224 */ /* 0x000fe200078e0027 */
[----:B------:R-:W-:Y:S01]  /*3ed0*/  PRMT R133, R50, 0x7610, R133 ;  /* 0x0000761032857816 */ /* 0x000fe20000000085 */
[----:B------:R-:W-:Y:S01]  /*3ee0*/  IMAD.MOV.U32 R50, RZ, RZ, R36 ;  /* 0x000000ffff327224 */ /* 0x000fe200078e0024 */
[----:B------:R-:W-:Y:S01]  /*3ef0*/  PRMT R122, R51, 0x7610, R122 ;  /* 0x00007610337a7816 */ /* 0x000fe2000000007a */
[----:B------:R-:W-:Y:S01]  /*3f00*/  IMAD.MOV.U32 R51, RZ, RZ, R37 ;  /* 0x000000ffff337224 */ /* 0x000fe200078e0025 */
[----:B------:R-:W-:Y:S01]  /*3f10*/  PRMT R120, R120, 0x5410, R48 ;  /* 0x0000541078787816 */ /* 0x000fe20000000030 */
[----:B-----5:R-:W-:Y:S01]  /*3f20*/  IMAD.MOV.U32 R48, RZ, RZ, R42 ;  /* 0x000000ffff307224 */ /* 0x020fe200078e002a */
[----:B------:R-:W-:Y:S01]  /*3f30*/  PRMT R125, R125, 0x5410, R49 ;  /* 0x000054107d7d7816 */ /* 0x000fe20000000031 */
[----:B------:R-:W-:Y:S01]  /*3f40*/  IMAD.MOV.U32 R49, RZ, RZ, R43 ;  /* 0x000000ffff317224 */ /* 0x000fe200078e002b */
[----:B------:R-:W-:Y:S01]  /*3f50*/  PRMT R133, R133, 0x5410, R50 ;  /* 0x0000541085857816 */ /* 0x000fe20000000032 */
[----:B------:R-:W-:Y:S01]  /*3f60*/  IMAD.MOV.U32 R50, RZ, RZ, R40 ;  /* 0x000000ffff327224 */ /* 0x000fe200078e0028 */
[----:B------:R-:W-:Y:S01]  /*3f70*/  PRMT R122, R122, 0x5410, R51 ;  /* 0x000054107a7a7816 */ /* 0x000fe20000000033 */
[----:B------:R-:W-:Y:S01]  /*3f80*/  IMAD.MOV.U32 R51, RZ, RZ, R41 ;  /* 0x000000ffff337224 */ /* 0x000fe200078e0029 */
[----:B------:R-:W-:Y:S01]  /*3f90*/  PRMT R114, R48, 0x5410, R49 ;  /* 0x0000541030727816 */ /* 0x000fe20000000031 */
[----:B------:R-:W-:-:S02]  /*3fa0*/  IMAD.MOV.U32 R48, RZ, RZ, R46 ;  /* 0x000000ffff307224 */ /* 0x000fc400078e002e */
        /* <DEDUP_REMOVED lines=8> */
.L_x_2702:
        /* <DEDUP_REMOVED lines=9> */
.L_x_3044:
[----:B------:R-:W-:Y:S05]  /*40c0*/  BSYNC B1 ;  /* 0x0000000000017941 */ /* 0x000fea0003800000 */
.L_x_2703:
        /* <DEDUP_REMOVED lines=34> */
[----:B------:R-:W-:Y:S01]  /*42f0*/  HADD2.F32 R35, -RZ, R122.H1_H1 ;  /* 0x3000007aff237230 */ /* 0x000fe20000004100 */
[--C-:B------:R-:W-:Y:S01]  /*4300*/  SHF.R.U64 R127, R38, 0x10, R39.reuse ;  /* 0x00000010267f7819 */ /* 0x100fe20000001227 */
[----:B------:R-:W-:Y:S01]  /*4310*/  HADD2.F32 R38, -RZ, R36.H0_H0 ;  /* 0x20000024ff267230 */ /* 0x000fe20000004100 */
[----:B------:R-:W-:Y:S01]  /*4320*/  SHF.R.U32.HI R39, RZ, 0x10, R39 ;  /* 0x00000010ff277819 */ /* 0x000fe20000011627 */
[----:B------:R-:W-:-:S02]  /*4330*/  HADD2.F32 R49, -RZ, R49.H1_H1 ;  /* 0x30000031ff317230 */ /* 0x000fc40000004100 */
[-C--:B------:R-:W-:Y:S01]  /*4340*/  FMUL.FTZ R37, R33, R35.reuse ;  /* 0x0000002321257220 */ /* 0x080fe20000410000 */
[----:B------:R-:W-:Y:S02]  /*4350*/  HADD2.F32 R34, -RZ, R122.H0_H0 ;  /* 0x2000007aff227230 */ /* 0x000fe40000004100 */
[C---:B------:R-:W-:Y:S01]  /*4360*/  FMUL.FTZ R122, R32.reuse, R35 ;  /* 0x00000023207a7220 */ /* 0x040fe20000410000 */
[----:B------:R-:W-:Y:S02]  /*4370*/  HADD2.F32 R36, -RZ, R121.H0_H0 ;  /* 0x20000079ff247230 */ /* 0x000fe40000004100 */
[-C--:B------:R-:W-:Y:S01]  /*4380*/  FMUL.FTZ R124, R53, R38.reuse ;  /* 0x00000026357c7220 */ /* 0x080fe20000410000 */
[----:B------:R-:W-:Y:S01]  /*4390*/  FMUL.FTZ R38, R49, R38 ;  /* 0x0000002631267220 */ /* 0x000fe20000410000 */
[-C--:B------:R-:W-:Y:S01]  /*43a0*/  FFMA.FTZ R121, R32, R34.reuse, -R37 ;  /* 0x0000002220797223 */ /* 0x080fe20000010825 */
[----:B------:R-:W-:Y:S01]  /*43b0*/  FFMA.FTZ R122, R33, R34, R122 ;  /* 0x00000022217a7223 */ /* 0x000fe2000001007a */
[----:B------:R-:W-:-:S02]  /*43c0*/  HADD2.F32 R33, -RZ, R55.H0_H0 ;  /* 0x20000037ff217230 */ /* 0x000fc40000004100 */
[-C--:B------:R-:W-:Y:S01]  /*43d0*/  FFMA.FTZ R53, R53, R36.reuse, R38 ;  /* 0x0000002435357223 */ /* 0x080fe20000010026 */
[----:B------:R-:W-:Y:S02]  /*43e0*/  HADD2.F32 R32, -RZ, R51.H0_H0 ;  /* 0x20000033ff207230 */ /* 0x000fe40000004100 */
[----:B------:R-:W-:Y:S01]  /*43f0*/  FFMA.FTZ R124, R49, R36, -R124 ;  /* 0x00000024317c7223 */ /* 0x000fe2000001087c */
[----:B------:R-:W-:Y:S02]  /*4400*/  HADD2.F32 R35, -RZ, R125.H1_H1 ;  /* 0x3000007dff237230 */ /* 0x000fe40000004100 */
[----:B------:R-:W-:Y:S01]  /*4410*/  HADD2.F32 R55, -RZ, R55.H1_H1 ;  /* 0x30000037ff377230 */ /* 0x000fe20000004100 */
[----:B------:R-:W-:Y:S01]  /*4420*/  F2FP.F16.F32.PACK_AB R53, R53, R122 ;  /* 0x0000007a3535723e */ /* 0x000fe200000000ff */
[----:B------:R-:W-:Y:S02]  /*4430*/  HADD2.F32 R38, -RZ, R39.H0_H0 ;  /* 0x20000027ff267230 */ /* 0x000fe40000004100 */
[----:B------:R-:W-:Y:S01]  /*4440*/  FMUL.FTZ R126, R32, R35 ;  /* 0x00000023207e7220 */ /* 0x000fe20000410000 */
[----:B------:R-:W-:-:S02]  /*4450*/  HADD2.F32 R51, -RZ, R51.H1_H1 ;  /* 0x30000033ff337230 */ /* 0x000fc40000004100 */
[----:B------:R-:W-:Y:S01]  /*4460*/  FMUL.FTZ R37, R33, R35 ;  /* 0x0000002321257220 */ /* 0x000fe20000410000 */
[----:B------:R-:W-:Y:S02]  /*4470*/  HADD2.F32 R34, -RZ, R125.H0_H0 ;  /* 0x2000007dff227230 */ /* 0x000fe40000004100 */
[-C--:B------:R-:W-:Y:S01]  /*4480*/  FMUL.FTZ R128, R55, R38.reuse ;  /* 0x0000002637807220 */ /* 0x080fe20000410000 */
[----:B------:R-:W-:Y:S02]  /*4490*/  HADD2.F32 R36, -RZ, R123.H0_H0 ;  /* 0x2000007bff247230 */ /* 0x000fe40000004100 */
[----:B------:R-:W-:Y:S01]  /*44a0*/  FMUL.FTZ R130, R51, R38 ;  /* 0x0000002633827220 */ /* 0x000fe20000410000 */
[----:B------:R-:W-:Y:S02]  /*44b0*/  HADD2.F32 R35, -RZ, R132.H0_H0 ;  /* 0x20000084ff237230 */ /* 0x000fe40000004100 */
[-C--:B------:R-:W-:Y:S01]  /*44c0*/  FFMA.FTZ R126, R33, R34.reuse, R126 ;  /* 0x00000022217e7223 */ /* 0x080fe2000001007e */
[----:B------:R-:W-:Y:S01]  /*44d0*/  FFMA.FTZ R38, R32, R34, -R37 ;  /* 0x0000002220267223 */ /* 0x000fe20000010825 */
[-C--:B------:R-:W-:Y:S01]  /*44e0*/  FFMA.FTZ R123, R51, R36.reuse, -R128 ;  /* 0x00000024337b7223 */ /* 0x080fe20000010880 */
[----:B------:R-:W-:Y:S01]  /*44f0*/  FFMA.FTZ R125, R55, R36, R130 ;  /* 0x00000024377d7223 */ /* 0x000fe20000010082 */
[----:B------:R-:W-:Y:S01]  /*4500*/  HADD2.F32 R36, -RZ, R133.H1_H1 ;  /* 0x30000085ff247230 */ /* 0x000fe20000004100 */
[----:B------:R-:W-:Y:S01]  /*4510*/  F2FP.F16.F32.PACK_AB R121, R124, R121 ;  /* 0x000000797c79723e */ /* 0x000fe200000000ff */
[----:B------:R-:W-:Y:S01]  /*4520*/  HADD2.F32 R33, -RZ, R52.H0_H0 ;  /* 0x20000034ff217230 */ /* 0x000fe20000004100 */
[----:B------:R-:W-:Y:S01]  /*4530*/  F2FP.F16.F32.PACK_AB R38, R123, R38 ;  /* 0x000000267b26723e */ /* 0x000fe200000000ff */
[----:B------:R-:W-:-:S02]  /*4540*/  HADD2.F32 R37, -RZ, R129.H0_H0 ;  /* 0x20000081ff257230 */ /* 0x000fc40000004100 */
[----:B------:R-:W-:Y:S02]  /*4550*/  HADD2.F32 R32, -RZ, R48.H0_H0 ;  /* 0x20000030ff207230 */ /* 0x000fe40000004100 */
[-C--:B------:R-:W-:Y:S01]  /*4560*/  FMUL.FTZ R39, R33, R36.reuse ;  /* 0x0000002421277220 */ /* 0x080fe20000410000 */
[----:B------:R-:W-:Y:S02]  /*4570*/  HADD2.F32 R52, -RZ, R52.H1_H1 ;  /* 0x30000034ff347230 */ /* 0x000fe40000004100 */
[----:B------:R-:W-:Y:S02]  /*4580*/  HADD2.F32 R48, -RZ, R48.H1_H1 ;  /* 0x30000030ff307230 */ /* 0x000fe40000004100 */
[----:B------:R-:W-:Y:S01]  /*4590*/  FMUL.FTZ R36, R32, R36 ;  /* 0x0000002420247220 */ /* 0x000fe20000410000 */
[----:B------:R-:W-:Y:S02]  /*45a0*/  HADD2.F32 R34, -RZ, R133.H0_H0 ;  /* 0x20000085ff227230 */ /* 0x000fe40000004100 */
[-C--:B------:R-:W-:Y:S01]  /*45b0*/  FMUL.FTZ R49, R52, R37.reuse ;  /* 0x0000002534317220 */ /* 0x080fe20000410000 */
[----:B------:R-:W-:-:S02]  /*45c0*/  FMUL.FTZ R37, R48, R37 ;  /* 0x0000002530257220 */ /* 0x000fc40000410000 */
[-C--:B------:R-:W-:Y:S01]  /*45d0*/  FFMA.FTZ R39, R32, R34.reuse, -R39 ;  /* 0x0000002220277223 */ /* 0x080fe20000010827 */
[----:B------:R-:W-:Y:S01]  /*45e0*/  FFMA.FTZ R36, R33, R34, R36 ;  /* 0x0000002221247223 */ /* 0x000fe20000010024 */
[-C--:B------:R-:W-:Y:S01]  /*45f0*/  FFMA.FTZ R48, R48, R35.reuse, -R49 ;  /* 0x0000002330307223 */ /* 0x080fe20000010831 */
[----:B------:R-:W-:Y:S01]  /*4600*/  FFMA.FTZ R49, R52, R35, R37 ;  /* 0x0000002334317223 */ /* 0x000fe20000010025 */
[----:B------:R-:W-:Y:S02]  /*4610*/  HADD2.F32 R34, -RZ, R120.H0_H0 ;  /* 0x20000078ff227230 */ /* 0x000fe40000004100 */
[----:B------:R-:W-:Y:S01]  /*4620*/  HADD2.F32 R33, -RZ, R54.H0_H0 ;  /* 0x20000036ff217230 */ /* 0x000fe20000004100 */
[----:B------:R-:W-:Y:S01]  /*4630*/  F2FP.F16.F32.PACK_AB R48, R48, R39 ;  /* 0x000000273030723e */ /* 0x000fe200000000ff */
[----:B------:R-:W-:Y:S01]  /*4640*/  HADD2.F32 R120, -RZ, R120.H1_H1 ;  /* 0x30000078ff787230 */ /* 0x000fe20000004100 */
[----:B------:R-:W-:Y:S01]  /*4650*/  F2FP.F16.F32.PACK_AB R52, R49, R36 ;  /* 0x000000243134723e */ /* 0x000fe200000000ff */
[----:B------:R-:W-:-:S02]  /*4660*/  HADD2.F32 R37, -RZ, R127.H0_H0 ;  /* 0x2000007fff257230 */ /* 0x000fc40000004100 */
[----:B------:R-:W-:Y:S02]  /*4670*/  HADD2.F32 R32, -RZ, R50.H0_H0 ;  /* 0x20000032ff207230 */ /* 0x000fe40000004100 */
[CC--:B------:R-:W-:Y:S01]  /*4680*/  FMUL.FTZ R51, R33.reuse, R120.reuse ;  /* 0x0000007821337220 */ /* 0x0c0fe20000410000 */
[----:B------:R-:W-:Y:S02]  /*4690*/  HADD2.F32 R54, -RZ, R54.H1_H1 ;  /* 0x30000036ff367230 */ /* 0x000fe40000004100 */
[----:B------:R-:W-:Y:S02]  /*46a0*/  HADD2.F32 R50, -RZ, R50.H1_H1 ;  /* 0x30000032ff327230 */ /* 0x000fe40000004100 */
[----:B------:R-:W-:Y:S01]  /*46b0*/  FMUL.FTZ R120, R32, R120 ;  /* 0x0000007820787220 */ /* 0x000fe20000410000 */
[----:B------:R-:W-:Y:S02]  /*46c0*/  HADD2.F32 R35, -RZ, R131.H0_H0 ;  /* 0x20000083ff237230 */ /* 0x000fe40000004100 */
[-C--:B------:R-:W-:Y:S01]  /*46d0*/  FMUL.FTZ R55, R54, R37.reuse ;  /* 0x0000002536377220 */ /* 0x080fe20000410000 */
[-C--:B------:R-:W-:Y:S01]  /*46e0*/  FFMA.FTZ R51, R32, R34.reuse, -R51 ;  /* 0x0000002220337223 */ /* 0x080fe20000010833 */
[C---:B------:R-:W-:Y:S01]  /*46f0*/  FMUL.FTZ R37, R50.reuse, R37 ;  /* 0x0000002532257220 */ /* 0x040fe20000410000 */
[----:B------:R-:W-:Y:S01]  /*4700*/  FFMA.FTZ R120, R33, R34, R120 ;  /* 0x0000002221787223 */ /* 0x000fe20000010078 */
[-C--:B------:R-:W-:Y:S01]  /*4710*/  FFMA.FTZ R50, R50, R35.reuse, -R55 ;  /* 0x0000002332327223 */ /* 0x080fe20000010837 */
[----:B------:R-:W-:Y:S01]  /*4720*/  F2FP.F16.F32.PACK_AB R55, R125, R126 ;  /* 0x0000007e7d37723e */ /* 0x000fe200000000ff */
[----:B------:R-:W-:Y:S01]  /*4730*/  FFMA.FTZ R37, R54, R35, R37 ;  /* 0x0000002336257223 */ /* 0x000fe20000010025 */
[----:B------:R-:W-:-:S02]  /*4740*/  IMAD.MOV.U32 R49, RZ, RZ, R121 ;  /* 0x000000ffff317224 */ /* 0x000fc400078e0079 */
[----:B------:R-:W-:Y:S01]  /*4750*/  F2FP.F16.F32.PACK_AB R50, R50, R51 ;  /* 0x000000333232723e */ /* 0x000fe200000000ff */
[----:B------:R-:W-:Y:S01]  /*4760*/  IMAD.MOV.U32 R51, RZ, RZ, R38 ;  /* 0x000000ffff337224 */ /* 0x000fe200078e0026 */
[----:B------:R-:W-:-:S07]  /*4770*/  F2FP.F16.F32.PACK_AB R54, R37, R120 ;  /* 0x000000782536723e */ /* 0x000fce00000000ff */
.L_x_2708:
[----:B------:R-:W-:Y:S05]  /*4780*/  BSYNC B2 ;  /* 0x0000000000027941 */ /* 0x000fea0003800000 */
.L_x_2707:
        /* <DEDUP_REMOVED lines=12> */
.L_x_2706:
[----:B------:R-:W-:Y:S05]  /*4850*/  BSYNC B1 ;  /* 0x0000000000017941 */ /* 0x000fea0003800000 */
.L_x_2705:
[C---:B------:R-:W-:Y:S01]  /*4860*/  ISETP.GE.OR P5, PT, R232.reuse, R103, P1 ;  /* 0x00000067e800720c */ /* 0x040fe20000fa6670 */
[-C--:B-12---:R-:W-:Y:S02]  /*4870*/  IMAD R32, R77, R106.reuse, RZ ;  /* 0x0000006a4d207224 */ /* 0x086fe400078e02ff */
[----:B------:R-:W-:-:S04]  /*4880*/  IMAD.WIDE.U32 R104, R232, R106, R104 ;  /* 0x0000006ae8687225 */ /* 0x000fc800078e0068 */
[----:B------:R-:W-:-:S06]  /*4890*/  IMAD R107, R232, R107, R32 ;  /* 0x0000006be86b7224 */ /* 0x000fcc00078e0220 */
[----:B------:R-:W-:Y:S05]  /*48a0*/  @P5 BRA `(.L_x_2695) ;  /* 0x0000000800405947 */ /* 0x000fea0003800000 */
[----:B------:R-:W-:Y:S01]  /*48b0*/  IADD3 R50, R105, R107, RZ ;  /* 0x0000006b69327210 */ /* 0x000fe20007ffe0ff */
[----:B------:R-:W-:Y:S01]  /*48c0*/  BSSY B1, `(.L_x_2709) ;  /* 0x000006b000017945 */ /* 0x000fe20003800000 */
[----:B------:R-:W-:Y:S02]  /*48d0*/  IADD3 R32, P5, P6, R6, R104, R89 ;  /* 0x0000006806207210 */ /* 0x000fe40007ebe059 */
[----:B------:R-:W-:Y:S02]  /*48e0*/  SEL R115, R80, R115, !P0 ;  /* 0x0000007350737207 */ /* 0x000fe40004000000 */
[----:B------:R-:W-:Y:S02]  /*48f0*/  IADD3.X R33, R29, R50, R92, P5, P6 ;  /* 0x000000321d217210 */ /* 0x000fe40002fec45c */
[----:B------:R-:W-:Y:S02]  /*4900*/  LEA R48, P5, R32, R100, 0x1 ;  /* 0x0000006420307211 */ /* 0x000fe400078a08ff */
[----:B------:R-:W-:-:S02]  /*4910*/  SHF.R.U32.HI R34, RZ, 0x3, R217 ;  /* 0x00000003ff227819 */ /* 0x000fc400000116d9 */
[----:B------:R-:W-:Y:S02]  /*4920*/  LEA.HI.X R49, R32, R101, R33, 0x1, P5 ;  /* 0x0000006520317211 */ /* 0x000fe400028f0c21 */
        /* <DEDUP_REMOVED lines=16> */
[----:B------:R-:W-:Y:S01]  /*4a30*/  HADD2.F32 R45, -RZ, R118.H1_H1 ;  /* 0x30000076ff2d7230 */ /* 0x000fe20000004100 */
[--C-:B------:R-:W-:Y:S01]  /*4a40*/  SHF.R.U64 R110, R40, 0x10, R41.reuse ;  /* 0x00000010286e7819 */ /* 0x100fe20000001229 */
[----:B--2---:R-:W-:Y:S01]  /*4a50*/  IMAD.MOV.U32 R40, RZ, RZ, R36 ;  /* 0x000000ffff287224 */ /* 0x004fe200078e0024 */
[----:B------:R-:W-:Y:S01]  /*4a60*/  SHF.R.U32.HI R52, RZ, 0x10, R41 ;  /* 0x00000010ff347819 */ /* 0x000fe20000011629 */
[----:B------:R-:W-:Y:S01]  /*4a70*/  IMAD.MOV.U32 R41, RZ, RZ, R38 ;  /* 0x000000ffff297224 */ /* 0x000fe200078e0026 */
[----:B------:R-:W-:Y:S01]  /*4a80*/  SHF.R.U64 R109, R42, 0x10, R43 ;  /* 0x000000102a6d7819 */ /* 0x000fe2000000122b */
[----:B-1----:R-:W-:Y:S01]  /*4a90*/  IMAD.MOV.U32 R36, RZ, RZ, R34 ;  /* 0x000000ffff247224 */ /* 0x002fe200078e0022 */
[----:B------:R-:W-:Y:S01]  /*4aa0*/  SHF.R.U64 R106, R46, 0x10, R47 ;  /* 0x000000102e6a7819 */ /* 0x000fe2000000122f */
[--C-:B------:R-:W-:Y:S01]  /*4ab0*/  HADD2.F32 R38, -RZ, R37.reuse.H0_H0 ;  /* 0x20000025ff267230 */ /* 0x100fe20000004100 */
[----:B------:R-:W-:Y:S01]  /*4ac0*/  SHF.R.U32.HI R54, RZ, 0x10, R43 ;  /* 0x00000010ff367819 */ /* 0x000fe2000001162b */
[----:B------:R-:W-:Y:S01]  /*4ad0*/  HADD2.F32 R37, -RZ, R37.H1_H1 ;  /* 0x30000025ff257230 */ /* 0x000fe20000004100 */
[----:B------:R-:W-:Y:S01]  /*4ae0*/  SHF.R.U32.HI R53, RZ, 0x10, R47 ;  /* 0x00000010ff357819 */ /* 0x000fe2000001162f */
[----:B------:R-:W-:-:S02]  /*4af0*/  HADD2.F32 R34, -RZ, R33.H0_H0 ;  /* 0x20000021ff227230 */ /* 0x000fc40000004100 */
[-C--:B------:R-:W-:Y:S01]  /*4b00*/  FMUL.FTZ R47, R38, R45.reuse ;  /* 0x0000002d262f7220 */ /* 0x080fe20000410000 */
[----:B------:R-:W-:Y:S02]  /*4b10*/  HADD2.F32 R44, -RZ, R44.H0_H0 ;  /* 0x2000002cff2c7230 */ /* 0x000fe40000004100 */
[----:B------:R-:W-:Y:S02]  /*4b20*/  HADD2.F32 R33, -RZ, R33.H1_H1 ;  /* 0x30000021ff217230 */ /* 0x000fe40000004100 */
[----:B------:R-:W-:Y:S01]  /*4b30*/  FMUL.FTZ R45, R34, R45 ;  /* 0x0000002d222d7220 */ /* 0x000fe20000410000 */
[----:B------:R-:W-:Y:S02]  /*4b40*/  HADD2.F32 R42, -RZ, R52.H0_H0 ;  /* 0x20000034ff2a7230 */ /* 0x000fe40000004100 */
[-C--:B------:R-:W-:Y:S01]  /*4b50*/  FMUL.FTZ R46, R37, R44.reuse ;  /* 0x0000002c252e7220 */ /* 0x080fe20000410000 */
[----:B------:R-:W-:Y:S02]  /*4b60*/  HADD2.F32 R43, -RZ, R116.H1_H1 ;  /* 0x30000074ff2b7230 */ /* 0x000fe40000004100 */
        /* <DEDUP_REMOVED lines=31> */
[----:B------:R-:W-:Y:S02]  /*4d60*/  HADD2.F32 R35, -RZ, R110.H0_H0 ;  /* 0x2000006eff237230 */ /* 0x000fe40000004100 */
[C---:B------:R-:W-:Y:S01]  /*4d70*/  FMUL.FTZ R37, R32.reuse, R37 ;  /* 0x0000002520257220 */ /* 0x040fe20000410000 */
[C---:B------:R-:W-:Y:S01]  /*4d80*/  FMUL.FTZ R39, R33.reuse, R118 ;  /* 0x0000007621277220 */ /* 0x040fe20000410000 */
[----:B------:R-:W-:Y:S01]  /*4d90*/  FFMA.FTZ R38, R33, R116, -R38 ;  /* 0x0000007421267223 */ /* 0x000fe20000010826 */
[----:B------:R-:W-:Y:S02]  /*4da0*/  HADD2.F32 R33, -RZ, R41.H0_H0 ;  /* 0x20000029ff217230 */ /* 0x000fe40000004100 */
[-C--:B------:R-:W-:Y:S01]  /*4db0*/  FFMA.FTZ R43, R32, R35.reuse, -R43 ;  /* 0x00000023202b7223 */ /* 0x080fe2000001082b */
        /* <DEDUP_REMOVED lines=27> */
.L_x_2710:
[----:B------:R-:W-:Y:S05]  /*4f70*/  BSYNC B1 ;  /* 0x0000000000017941 */ /* 0x000fea0003800000 */
.L_x_2709:
[----:B-1----:R1:W-:Y:S01]  /*4f80*/  STG.E.128 desc[UR38][R48.64], R32 ;  /* 0x0000002030007986 */ /* 0x0023e2000c101d26 */
[----:B------:R-:W-:-:S13]  /*4f90*/  ISETP.GE.AND P4, PT, R51, R113, PT ;  /* 0x000000713300720c */ /* 0x000fda0003f86270 */
[----:B------:R-:W-:Y:S05]  /*4fa0*/  @P4 BRA `(.L_x_2695) ;  /* 0x0000000000804947 */ /* 0x000fea0003800000 */
[--C-:B-1----:R-:W-:Y:S02]  /*4fb0*/  SHF.R.S32.HI R32, RZ, 0x1f, R51.reuse ;  /* 0x0000001fff207819 */ /* 0x102fe40000011433 */
[----:B------:R-:W-:-:S04]  /*4fc0*/  IADD3 R51, P4, P5, R6, R104, R51 ;  /* 0x0000006806337210 */ /* 0x000fc80007d9e033 */
[----:B------:R-:W-:Y:S02]  /*4fd0*/  IADD3.X R50, R29, R50, R32, P4, P5 ;  /* 0x000000321d327210 */ /* 0x000fe400027ea420 */
[----:B------:R-:W-:-:S04]  /*4fe0*/  LEA R100, P4, R51, R100, 0x1 ;  /* 0x0000006433647211 */ /* 0x000fc800078808ff */
[----:B------:R-:W-:-:S05]  /*4ff0*/  LEA.HI.X R101, R51, R101, R50, 0x1, P4 ;  /* 0x0000006533657211 */ /* 0x000fca00020f0c32 */
[----:B--2---:R1:W-:Y:S01]  /*5000*/  STG.E.128 desc[UR38][R100.64], R36 ;  /* 0x0000002464007986 */ /* 0x0043e2000c101d26 */
[----:B------:R-:W-:Y:S05]  /*5010*/  BRA `(.L_x_2695) ;  /* 0x0000000000647947 */ /* 0x000fea0003800000 */
.L_x_2678:
[----:B------:R-:W-:-:S13]  /*5020*/  ISETP.NE.AND P3, PT, R203, 0x3, PT ;  /* 0x00000003cb00780c */ /* 0x000fda0003f65270 */
[----:B------:R-:W-:Y:S05]  /*5030*/  @!P3 BRA `(.L_x_2711) ;  /* 0x000000000004b947 */ /* 0x000fea0003800000 */
[----:B------:R-:W-:Y:S01]  /*5040*/  BPT.TRAP 0x1 ;  /* 0x000000040000795c */ /* 0x000fe20000300000 */
.L_x_2711:
[----:B------:R-:W-:Y:S01]  /*5050*/  IMAD R98, R17, 0x8, R16 ;  /* 0x0000000811627824 */ /* 0x000fe200078e0210 */
[----:B------:R-:W-:Y:S01]  /*5060*/  SHF.L.U32 R111, R204, 0x1f, RZ ;  /* 0x0000001fcc6f7819 */ /* 0x000fe200000006ff */
[----:B------:R-:W-:Y:S01]  /*5070*/  IMAD R103, R27, -0x60, R24 ;  /* 0xffffffa01b677824 */ /* 0x000fe200078e0218 */
[----:B------:R-:W-:Y:S02]  /*5080*/  BSSY B1, `(.L_x_2712) ;  /* 0x0000004000017945 */ /* 0x000fe40003800000 */
[----:B------:R-:W0:Y:S02]  /*5090*/  SYNCS.PHASECHK.TRANS64.TRYWAIT P4, [R98+URZ+0x22890], R111 ;  /* 0x0228906f620075a7 */ /* 0x000e24000808017f */
[----:B------:R-:W-:Y:S01]  /*50a0*/  VIMNMX R103, R103, 0x60, PT ;  /* 0x0000006067677848 */ /* 0x000fe20003fe0100 */
[----:B0-----:R-:W-:Y:S06]  /*50b0*/  @!P4 BRA `(.L_x_2713) ;  /* 0x000001c00050c947 */ /* 0x001fec0003800000 */
.L_x_3045:
[----:B------:R-:W-:Y:S05]  /*50c0*/  BSYNC B1 ;  /* 0x0000000000017941 */ /* 0x000fea0003800000 */
.L_x_2712:
        /* <DEDUP_REMOVED lines=8> */
.L_x_2715:
[----:B------:R-:W-:Y:S05]  /*5150*/  BSYNC B1 ;  /* 0x0000000000017941 */ /* 0x000fea0003800000 */
.L_x_2714:
[----:B------:R-:W-:Y:S05]  /*5160*/  @P4 BRA `(.L_x_2695) ;  /* 0x0000000000104947 */ /* 0x000fea0003800000 */
[----:B-1----:R-:W1:Y:S04]  /*5170*/  @!P1 LDS.128 R32, [R106+0x2000] ;  /* 0x002000006a209984 */ /* 0x002e680000000c00 */
[----:B------:R-:W2:Y:S04]  /*5180*/  @!P2 LDS.128 R36, [R102+0x2000] ;  /* 0x002000006624a984 */ /* 0x000ea80000000c00 */
[----:B-1----:R1:W-:Y:S04]  /*5190*/  @!P1 STG.E.128 desc[UR38][R40.64], R32 ;  /* 0x0000002028009986 */ /* 0x0023e8000c101d26 */
[----:B--2---:R1:W-:Y:S02]  /*51a0*/  @!P2 STG.E.128 desc[UR38][R40.64+0x40], R36 ;  /* 0x000040242800a986 */ /* 0x0043e4000c101d26 */
.L_x_2695:
[----:B------:R-:W-:Y:S05]  /*51b0*/  BSYNC B0 ;  /* 0x0000000000007941 */ /* 0x000fea0003800000 */
.L_x_2677:
        /* <DEDUP_REMOVED lines=17> */
.L_x_2717:
[----:B------:R-:W-:Y:S05]  /*52d0*/  BSYNC B0 ;  /* 0x0000000000007941 */ /* 0x000fea0003800000 */
.L_x_2716:
[----:B------:R-:W2:Y:S01]  /*52e0*/  SYNCS.PHASECHK.TRANS64.TRYWAIT P3, [R98+URZ+0x228b0], R111 ;  /* 0x0228b06f620075a7 */ /* 0x000ea2000806017f */
[----:B------:R-:W-:Y:S01]  /*52f0*/  ULDC UR52, c[0x0][0x320] ;  /* 0x0000c80000347ab9 */ /* 0x000fe20000000800 */
[----:B------:R-:W-:Y:S01]  /*5300*/  ULDC.64 UR48, c[0x0][0x328] ;  /* 0x0000ca0000307ab9 */ /* 0x000fe20000000a00 */
[----:B------:R-:W-:Y:S01]  /*5310*/  ULDC.64 UR46, c[0x0][0x318] ;  /* 0x0000c600002e7ab9 */ /* 0x000fe20000000a00 */
[----:B------:R-:W-:Y:S01]  /*5320*/  BSSY B0, `(.L_x_2718) ;  /* 0x0000003000007945 */ /* 0x000fe20003800000 */
[----:B-1----:R-:W-:-:S03]  /*5330*/  IMAD R32, R17, 0x6000, R81 ;  /* 0x0000600011207824 */ /* 0x002fc600078e0251 */
[----:B--2---:R-:W-:Y:S05]  /*5340*/  @!P3 BRA `(.L_x_2719) ;  /* 0x000001bc00c0b947 */ /* 0x004fea0003800000 */
.L_x_3046:
[----:B------:R-:W-:Y:S05]  /*5350*/  BSYNC B0 ;  /* 0x0000000000007941 */ /* 0x000fea0003800000 */
.L_x_2718:
[----:B------:R-:W-:Y:S01]  /*5360*/  ISETP.GE.AND P3, PT, R18, R103, PT ;  /* 0x000000671200720c */ /* 0x000fe20003f66270 */
[----:B------:R-:W-:Y:S01]  /*5370*/  IMAD.IADD R34, R79, 0x1, R32 ;  /* 0x000000014f227824 */ /* 0x000fe200078e0220 */
[----:B------:R-:W-:Y:S01]  /*5380*/  BSSY B0, `(.L_x_2720) ;  /* 0x0000025000007945 */ /* 0x000fe20003800000 */
[----:B------:R-:W-:Y:S02]  /*5390*/  IMAD R40, R32, 0x2, R25 ;  /* 0x0000000220287824 */ /* 0x000fe400078e0219 */
[----:B------:R-:W-:-:S04]  /*53a0*/  IMAD.WIDE R36, R27, 0x60, R62 ;  /* 0x000000601b247825 */ /* 0x000fc800078e023e */
[----:B------:R-:W-:-:S04]  /*53b0*/  IMAD R41, R34, 0x2, R25 ;  /* 0x0000000222297824 */ /* 0x000fc800078e0219 */
        /* <DEDUP_REMOVED lines=33> */
.L_x_2721:
[----:B------:R-:W-:Y:S05]  /*55d0*/  BSYNC B0 ;  /* 0x0000000000007941 */ /* 0x000fea0003800000 */
.L_x_2720:
        /* <DEDUP_REMOVED lines=37> */
.L_x_2723:
[----:B------:R-:W-:Y:S05]  /*5830*/  BSYNC B0 ;  /* 0x0000000000007941 */ /* 0x000fea0003800000 */
.L_x_2722:
        /* <DEDUP_REMOVED lines=22> */
.L_x_2672:
[----:B------:R-:W0:Y:S01]  /*59a0*/  LDC R0, c[0x0][0x448] ;  /* 0x00011200ff007b82 */ /* 0x000e220000000800 */
[----:B------:R-:W-:-:S07]  /*59b0*/  IADD3 R5, R201, 0x1, -R200 ;  /* 0x00000001c9057810 */ /* 0x000fce0007ffe8c8 */
[----:B------:R-:W1:Y:S01]  /*59c0*/  LDC.64 R6, c[0x0][0x9e0] ;  /* 0x00027800ff067b82 */ /* 0x000e620000000a00 */
[----:B0-----:R-:W-:Y:S01]  /*59d0*/  ISETP.NE.AND P1, PT, R0, 0x1, PT ;  /* 0x000000010000780c */ /* 0x001fe20003f25270 */
[----:B------:R-:W-:Y:S01]  /*59e0*/  VIADD R0, R206, 0x7f ;  /* 0x0000007fce007836 */ /* 0x000fe20000000000 */
[----:B-1----:R-:W-:-:S11]  /*59f0*/  ISETP.GE.AND P2, PT, R7, 0x1, PT ;  /* 0x000000010700780c */ /* 0x002fd60003f46270 */
[----:B------:R-:W0:Y:S08]  /*5a00*/  @P1 LDC R3, c[0x0][0x44c] ;  /* 0x00011300ff031b82 */ /* 0x000e300000000800 */
[----:B------:R-:W1:Y:S01]  /*5a10*/  @P1 LDC R4, c[0x0][0x450] ;  /* 0x00011400ff041b82 */ /* 0x000e620000000800 */
[----:B0-----:R-:W-:-:S05]  /*5a20*/  @P1 IMAD.HI.U32 R3, R0, R3, RZ ;  /* 0x0000000300031227 */ /* 0x001fca00078e00ff */
[----:B-1----:R-:W-:-:S05]  /*5a30*/  @P1 SHF.R.U32.HI R0, RZ, R4, R3 ;  /* 0x00000004ff001219 */ /* 0x002fca0000011603 */
[----:B------:R-:W-:Y:S01]  /*5a40*/  IMAD.IADD R5, R5, 0x1, R0 ;  /* 0x0000000105057824 */ /* 0x000fe200078e0200 */
[----:B------:R-:W-:Y:S06]  /*5a50*/  @P0 BRA `(.L_x_2725) ;  /* 0x00000000000c0947 */ /* 0x000fec0003800000 */
[----:B------:R-:W0:Y:S01]  /*5a60*/  FENCE.VIEW.ASYNC.G ;  /* 0x00000000000073c6 */ /* 0x000e220000000100 */
[----:B------:R-:W-:Y:S05]  /*5a70*/  WARPSYNC.ALL ;  /* 0x0000000000007948 */ /* 0x000fea0003800000 */
[----:B0-----:R-:W-:Y:S06]  /*5a80*/  BAR.ARV 0xc, 0x180 ;  /* 0x0306000000007b1d */ /* 0x001fec0000002000 */
.L_x_2725:
        /* <DEDUP_REMOVED lines=13> */
.L_x_2728:
[----:B------:R-:W-:-:S13]  /*5b60*/  ISETP.NE.AND P0, PT, R7, 0x1, PT ;  /* 0x000000010700780c */ /* 0x000fda0003f05270 */
[----:B------:R-:W0:Y:S02]  /*5b70*/  @P0 LDC.64 R4, c[0x0][0x9e8] ;  /* 0x00027a00ff040b82 */ /* 0x000e240000000a00 */
[----:B0-----:R-:W-:-:S05]  /*5b80*/  @P0 IMAD.HI.U32 R4, R3, R4, RZ ;  /* 0x0000000403040227 */ /* 0x001fca00078e00ff */
[----:B------:R-:W-:-:S07]  /*5b90*/  @P0 SHF.R.U32.HI R3, RZ, R5, R4 ;  /* 0x00000005ff030219 */ /* 0x000fce0000011604 */
.L_x_2729:
[----:B------:R-:W-:Y:S05]  /*5ba0*/  BSYNC B0 ;  /* 0x0000000000007941 */ /* 0x000fea0003800000 */
.L_x_2727:
[----:B------:R-:W-:-:S05]  /*5bb0*/  IMAD R3, R3, R7, R7 ;  /* 0x0000000703037224 */ /* 0x000fca00078e0207 */
[----:B------:R-:W-:-:S07]  /*5bc0*/  VIMNMX R0, R0, R3, PT ;  /* 0x0000000300007248 */ /* 0x000fce0003fe0100 */
.L_x_2726:
[----:B------:R-:W0:Y:S01]  /*5bd0*/  @P1 LDC R3, c[0x0][0x44c] ;  /* 0x00011300ff031b82 */ /* 0x000e220000000800 */
[----:B------:R-:W-:Y:S01]  /*5be0*/  VIADD R0, R0, 0x5f ;  /* 0x0000005f00007836 */ /* 0x000fe20000000000 */
[----:B------:R-:W-:Y:S01]  /*5bf0*/  ULDC UR4, c[0x0][0x9dc] ;  /* 0x0002770000047ab9 */ /* 0x000fe20000000800 */
[----:B------:R-:W-:Y:S02]  /*5c00*/  IMAD.MOV.U32 R4, RZ, RZ, R206 ;  /* 0x000000ffff047224 */ /* 0x000fe400078e00ce */
[----:B------:R-:W-:-:S03]  /*5c10*/  IMAD.HI R0, R0, 0x2aaaaaab, RZ ;  /* 0x2aaaaaab00007827 */ /* 0x000fc600078e02ff */
[----:B------:R-:W1:Y:S01]  /*5c20*/  @P1 LDC R6, c[0x0][0x450] ;  /* 0x00011400ff061b82 */ /* 0x000e620000000800 */
[----:B0-----:R-:W-:Y:S01]  /*5c30*/  @P1 IMAD.HI.U32 R5, R206, R3, RZ ;  /* 0x00000003ce051227 */ /* 0x001fe200078e00ff */
[----:B------:R-:W-:-:S04]  /*5c40*/  SHF.R.U32.HI R3, RZ, 0x1f, R0 ;  /* 0x0000001fff037819 */ /* 0x000fc80000011600 */
[----:B------:R-:W-:Y:S02]  /*5c50*/  LEA.HI.SX32 R3, R0, R3, 0x1c ;  /* 0x0000000300037211 */ /* 0x000fe400078fe2ff */
[----:B-1----:R-:W-:Y:S02]  /*5c60*/  @P1 SHF.R.U32.HI R4, RZ, R6, R5 ;  /* 0x00000006ff041219 */ /* 0x002fe40000011605 */
[----:B------:R-:W-:Y:S02]  /*5c70*/  VIMNMX R178, R178, R3, PT ;  /* 0x00000003b2b27248 */ /* 0x000fe40003fe0100 */
        /* <DEDUP_REMOVED lines=13> */
.L_x_2732:
[----:B------:R-:W-:-:S13]  /*5d50*/  ISETP.NE.AND P0, PT, R7, 0x1, PT ;  /* 0x000000010700780c */ /* 0x000fda0003f05270 */
[----:B------:R-:W0:Y:S02]  /*5d60*/  @P0 LDC.64 R4, c[0x0][0x9e8] ;  /* 0x00027a00ff040b82 */ /* 0x000e240000000a00 */
[----:B0-----:R-:W-:-:S05]  /*5d70*/  @P0 IMAD.HI.U32 R4, R0, R4, RZ ;  /* 0x0000000400040227 */ /* 0x001fca00078e00ff */
[----:B------:R-:W-:-:S07]  /*5d80*/  @P0 SHF.R.U32.HI R0, RZ, R5, R4 ;  /* 0x00000005ff000219 */ /* 0x000fce0000011604 */
.L_x_2733:
[----:B------:R-:W-:Y:S05]  /*5d90*/  BSYNC B0 ;  /* 0x0000000000007941 */ /* 0x000fea0003800000 */
.L_x_2731:
[----:B------:R-:W-:-:S05]  /*5da0*/  IMAD R0, R0, R7, RZ ;  /* 0x0000000700007224 */ /* 0x000fca00078e02ff */
[----:B------:R-:W-:-:S07]  /*5db0*/  VIMNMX R3, R3, R0, !PT ;  /* 0x0000000003037248 */ /* 0x000fce0007fe0100 */
.L_x_2730:
[----:B------:R-:W-:Y:S01]  /*5dc0*/  IMAD.HI R3, R3, 0x2aaaaaab, RZ ;  /* 0x2aaaaaab03037827 */ /* 0x000fe200078e02ff */
[----:B------:R-:W-:Y:S02]  /*5dd0*/  PLOP3.LUT P0, PT, PT, PT, PT, 0x80, 0x0 ;  /* 0x000000000000781c */ /* 0x000fe40003f0f070 */
[----:B------:R-:W-:Y:S02]  /*5de0*/  CS2R R4, SRZ ;  /* 0x0000000000047805 */ /* 0x000fe4000001ff00 */
[----:B------:R-:W-:Y:S01]  /*5df0*/  CS2R R148, SRZ ;  /* 0x0000000000947805 */ /* 0x000fe2000001ff00 */
[----:B------:R-:W-:Y:S01]  /*5e00*/  IMAD.MOV.U32 R6, RZ, RZ, RZ ;  /* 0x000000ffff067224 */ /* 0x000fe200078e00ff */
[----:B------:R-:W-:Y:S01]  /*5e10*/  SHF.R.U32.HI R0, RZ, 0x1f, R3 ;  /* 0x0000001fff007819 */ /* 0x000fe20000011603 */
[----:B------:R-:W-:Y:S01]  /*5e20*/  IMAD.MOV.U32 R150, RZ, RZ, RZ ;  /* 0x000000ffff967224 */ /* 0x000fe200078e00ff */
[----:B------:R-:W-:Y:S02]  /*5e30*/  CS2R R146, SRZ ;  /* 0x0000000000927805 */ /* 0x000fe4000001ff00 */
[----:B------:R-:W-:-:S02]  /*5e40*/  CS2R R144, SRZ ;  /* 0x0000000000907805 */ /* 0x000fc4000001ff00 */
[----:B------:R-:W-:Y:S01]  /*5e50*/  LEA.HI.SX32 R218, R3, R0, 0x1c ;  /* 0x0000000003da7211 */ /* 0x000fe200078fe2ff */
[----:B------:R-:W-:Y:S01]  /*5e60*/  IMAD.MOV.U32 R0, RZ, RZ, RZ ;  /* 0x000000ffff007224 */ /* 0x000fe200078e00ff */
[----:B------:R-:W-:Y:S02]  /*5e70*/  CS2R R142, SRZ ;  /* 0x00000000008e7805 */ /* 0x000fe4000001ff00 */
[----:B------:R-:W-:Y:S02]  /*5e80*/  CS2R R140, SRZ ;  /* 0x00000000008c7805 */ /* 0x000fe4000001ff00 */
[----:B------:R-:W-:Y:S02]  /*5e90*/  VIMNMX R218, RZ, R218, !PT ;  /* 0x000000daffda7248 */ /* 0x000fe40007fe0100 */
[----:B------:R-:W-:Y:S02]  /*5ea0*/  CS2R R138, SRZ ;  /* 0x00000000008a7805 */ /* 0x000fe4000001ff00 */
[----:B------:R-:W-:-:S02]  /*5eb0*/  CS2R R136, SRZ ;  /* 0x0000000000887805 */ /* 0x000fc4000001ff00 */
[----:B------:R-:W-:Y:S02]  /*5ec0*/  CS2R R134, SRZ ;  /* 0x0000000000867805 */ /* 0x000fe4000001ff00 */
[----:B------:R-:W-:Y:S02]  /*5ed0*/  ISETP.GT.AND P1, PT, R178, R218, PT ;  /* 0x000000dab200720c */ /* 0x000fe40003f24270 */
        /* <DEDUP_REMOVED lines=32> */
[----:B----4-:R-:W-:Y:S02]  /*60e0*/  CS2R R78, SRZ ;  /* 0x00000000004e7805 */ /* 0x010fe4000001ff00 */
        /* <DEDUP_REMOVED lines=22> */
[----:B------:R-:W-:Y:S06]  /*6250*/  @!P1 BRA `(.L_x_2734) ;  /* 0x0000010000709947 */ /* 0x000fec0003800000 */
[----:B------:R-:W-:-:S03]  /*6260*/  UMOV UR4, 0xffffffff ;  /* 0xffffffff00047882 */ /* 0x000fc60000000000 */
[----:B------:R-:W-:Y:S05]  /*6270*/  BRA.DIV UR4, `(.L_x_2735) ;  /* 0x000001b204087947 */ /* 0x000fea000b800000 */
[----:B------:R-:W0:Y:S02]  /*6280*/  S2R R3, SR_TID.X ;  /* 0x0000000000037919 */ /* 0x000e240000002100 */
[----:B0-----:R-:W-:-:S05]  /*6290*/  VIADD R3, R3, 0xffffff80 ;  /* 0xffffff8003037836 */ /* 0x001fca0000000000 */
[----:B------:R-:W-:-:S04]  /*62a0*/  SHF.R.S32.HI R0, RZ, 0x1f, R3 ;  /* 0x0000001fff007819 */ /* 0x000fc80000011403 */
[----:B------:R-:W-:-:S04]  /*62b0*/  LEA.HI R0, R0, R3, RZ, 0x7 ;  /* 0x0000000300007211 */ /* 0x000fc800078f38ff */
[----:B------:R-:W-:-:S05]  /*62c0*/  SHF.R.S32.HI R0, RZ, 0x7, R0 ;  /* 0x00000007ff007819 */ /* 0x000fca0000011400 */
[----:B------:R0:W1:Y:S02]  /*62d0*/  SHFL.IDX PT, R14, R0, RZ, 0x1f ;  /* 0x00001fff000e7589 */ /* 0x00006400000e0000 */
.L_x_3049:
[----:B01----:R-:W-:Y:S01]  /*62e0*/  LEA.HI R0, R14, R14, RZ, 0x1 ;  /* 0x0000000e0e007211 */ /* 0x003fe200078f08ff */
        /* <DEDUP_REMOVED lines=25> */
.L_x_2737:
[----:B------:R-:W-:Y:S05]  /*6480*/  BSYNC B6 ;  /* 0x0000000000067941 */ /* 0x000fea0003800000 */
.L_x_2736:
        /* <DEDUP_REMOVED lines=12> */
.L_x_2741:
[----:B-1----:R1:W2:Y:S02]  /*6550*/  SYNCS.PHASECHK.TRANS64.TRYWAIT P0, [R16+URZ+0x22800], R3 ;  /* 0x02280003100075a7 */ /* 0x0022a4000800017f */
[----:B--2---:R-:W-:Y:S05]  /*6560*/  @!P0 NANOSLEEP.SYNCS 0x989680 ;  /* 0x009896800000895d */ /* 0x004fea0003900000 */
[----:B------:R-:W2:Y:S02]  /*6570*/  @!P0 SYNCS.PHASECHK.TRANS64 P0, [R16+URZ+0x22800], R3 ;  /* 0x02280003100085a7 */ /* 0x000ea4000800007f */
[----:B--2---:R-:W-:Y:S05]  /*6580*/  @!P0 BRA `(.L_x_2741) ;  /* 0xfffffffc00f08947 */ /* 0x004fea000383ffff */
.L_x_2740:
[----:B------:R-:W-:Y:S05]  /*6590*/  BSYNC B0 ;  /* 0x0000000000007941 */ /* 0x000fea0003800000 */
.L_x_2739:
[----:B------:R-:W-:Y:S05]  /*65a0*/  BRA `(.L_x_2742) ;  /* 0x0000002800d87947 */ /* 0x000fea0003800000 */
.L_x_2738:
[----:B------:R-:W-:Y:S01]  /*65b0*/  LOP3.LUT P0, RZ, R24, 0x3ff, RZ, 0xc0, !PT ;  /* 0x000003ff18ff7812 */ /* 0x000fe2000780c0ff */
[----:B------:R-:W-:Y:S01]  /*65c0*/  ULDC.64 UR4, c[0x0][0x3f8] ;  /* 0x0000fe0000047ab9 */ /* 0x000fe20000000a00 */
[----:B-----5:R-:W-:Y:S01]  /*65d0*/  SHF.R.S32.HI R0, RZ, 0x1f, R30 ;  /* 0x0000001fff007819 */ /* 0x020fe2000001141e */
[----:B------:R-:W-:Y:S01]  /*65e0*/  ULDC.64 UR6, c[0x0][0x408] ;  /* 0x0001020000067ab9 */ /* 0x000fe20000000a00 */
[----:B------:R-:W-:Y:S01]  /*65f0*/  IMAD.WIDE.U32 R24, R30, UR4, RZ ;  /* 0x000000041e187c25 */ /* 0x000fe2000f8e00ff */
[----:B------:R-:W-:Y:S03]  /*6600*/  BSSY B6, `(.L_x_2743) ;  /* 0x0000019000067945 */ /* 0x000fe60003800000 */
[C---:B------:R-:W-:Y:S02]  /*6610*/  IMAD R3, R0.reuse, UR4, RZ ;  /* 0x0000000400037c24 */ /* 0x040fe4000f8e02ff */
[----:B------:R-:W-:-:S02]  /*6620*/  IMAD R5, R0, UR6, RZ ;  /* 0x0000000600057c24 */ /* 0x000fc4000f8e02ff */
[C---:B------:R-:W-:Y:S02]  /*6630*/  IMAD R3, R30.reuse, UR5, R3 ;  /* 0x000000051e037c24 */ /* 0x040fe4000f8e0203 */
[C---:B------:R-:W-:Y:S02]  /*6640*/  IMAD R5, R30.reuse, UR7, R5 ;  /* 0x000000071e057c24 */ /* 0x040fe4000f8e0205 */
[----:B------:R-:W-:-:S04]  /*6650*/  IMAD.WIDE.U32 R26, R30, UR6, RZ ;  /* 0x000000061e1a7c25 */ /* 0x000fc8000f8e00ff */
[----:B------:R-:W-:Y:S02]  /*6660*/  IMAD.IADD R29, R3, 0x1, R25 ;  /* 0x00000001031d7824 */ /* 0x000fe400078e0219 */
[----:B------:R-:W-:Y:S01]  /*6670*/  IMAD.IADD R31, R5, 0x1, R27 ;  /* 0x00000001051f7824 */ /* 0x000fe200078e021b */
        /* <DEDUP_REMOVED lines=16> */
[----:B-1----:R-:W-:Y:S05]  /*6780*/  CALL.ABS.NOINC R14 ;  /* 0x000000000e007343 */ /* 0x002fea0003c00000 */
.L_x_2744:
[----:B------:R-:W-:Y:S05]  /*6790*/  BSYNC B6 ;  /* 0x0000000000067941 */ /* 0x000fea0003800000 */
.L_x_2743:
[----:B------:R-:W-:Y:S01]  /*67a0*/  ULDC.U8 UR4, c[0x0][0x410] ;  /* 0x0001040000047ab9 */ /* 0x000fe20000000000 */
[----:B------:R-:W-:Y:S01]  /*67b0*/  BSSY B0, `(.L_x_2745) ;  /* 0x000028d000007945 */ /* 0x000fe20003800000 */
[----:B------:R-:W-:Y:S01]  /*67c0*/  ISETP.NE.AND P0, PT, RZ, UR4, PT ;  /* 0x00000004ff007c0c */ /* 0x000fe2000bf05270 */
[----:B------:R-:W-:Y:S02]  /*67d0*/  IMAD.SHL.U32 R30, R233, 0x8, RZ ;  /* 0x00000008e91e7824 */ /* 0x000fe400078e00ff */
[----:B------:R-:W-:-:S10]  /*67e0*/  IMAD.IADD R42, R18, 0x1, R206 ;  /* 0x00000001122a7824 */ /* 0x000fd400078e02ce */
[----:B------:R-:W-:Y:S05]  /*67f0*/  @!P0 BRA `(.L_x_2746) ;  /* 0x00000014004c8947 */ /* 0x000fea0003800000 */
[----:B------:R-:W0:Y:S01]  /*6800*/  LDC R37, c[0x0][0x448] ;  /* 0x00011200ff257b82 */ /* 0x000e220000000800 */
[----:B------:R-:W-:Y:S01]  /*6810*/  IMAD R3, R233, 0x40, R42 ;  /* 0x00000040e9037824 */ /* 0x000fe200078e022a */
[----:B------:R-:W-:Y:S01]  /*6820*/  ULDC.64 UR4, c[0x0][0x3f8] ;  /* 0x0000fe0000047ab9 */ /* 0x000fe20000000a00 */
[----:B------:R-:W-:Y:S01]  /*6830*/  ULDC.64 UR6, c[0x0][0x408] ;  /* 0x0001020000067ab9 */ /* 0x000fe20000000a00 */
[----:B------:R-:W-:Y:S01]  /*6840*/  IMAD.MOV.U32 R6, RZ, RZ, R24 ;  /* 0x000000ffff067224 */ /* 0x000fe200078e0018 */
[----:B------:R-:W-:Y:S01]  /*6850*/  SHF.R.S32.HI R40, RZ, 0x1f, R205 ;  /* 0x0000001fff287819 */ /* 0x000fe200000114cd */
[----:B------:R-:W-:Y:S02]  /*6860*/  IMAD.MOV.U32 R7, RZ, RZ, R29 ;  /* 0x000000ffff077224 */ /* 0x000fe400078e001d */
[----:B------:R-:W-:Y:S02]  /*6870*/  IMAD.MOV.U32 R8, RZ, RZ, R26 ;  /* 0x000000ffff087224 */ /* 0x000fe400078e001a */
[----:B------:R-:W-:Y:S01]  /*6880*/  IMAD.MOV.U32 R9, RZ, RZ, R31 ;  /* 0x000000ffff097224 */ /* 0x000fe200078e001f */
[----:B0-----:R-:W-:-:S13]  /*6890*/  ISETP.NE.AND P0, PT, R37, 0x1, PT ;  /* 0x000000012500780c */ /* 0x001fda0003f05270 */
[----:B------:R-:W0:Y:S08]  /*68a0*/  @P0 LDC R0, c[0x0][0x44c] ;  /* 0x00011300ff000b82 */ /* 0x000e300000000800 */
[----:B------:R-:W1:Y:S01]  /*68b0*/  @P0 LDC R5, c[0x0][0x450] ;  /* 0x00011400ff050b82 */ /* 0x000e620000000800 */
[----:B0-----:R-:W-:-:S05]  /*68c0*/  @P0 IMAD.HI.U32 R0, R3, R0, RZ ;  /* 0x0000000003000227 */ /* 0x001fca00078e00ff */
[----:B-1----:R-:W-:-:S04]  /*68d0*/  @P0 SHF.R.U32.HI R3, RZ, R5, R0 ;  /* 0x00000005ff030219 */ /* 0x002fc80000011600 */
[----:B------:R-:W-:Y:S01]  /*68e0*/  SHF.R.S32.HI R0, RZ, 0x1f, R3 ;  /* 0x0000001fff007819 */ /* 0x000fe20000011403 */
[----:B------:R-:W-:-:S04]  /*68f0*/  IMAD.WIDE.U32 R6, R3, UR4, R6 ;  /* 0x0000000403067c25 */ /* 0x000fc8000f8e0006 */
[C---:B------:R-:W-:Y:S02]  /*6900*/  IMAD R4, R0.reuse, UR4, RZ ;  /* 0x0000000400047c24 */ /* 0x040fe4000f8e02ff */
[----:B------:R-:W-:Y:S02]  /*6910*/  IMAD R0, R0, UR6, RZ ;  /* 0x0000000600007c24 */ /* 0x000fe4000f8e02ff */
[C---:B------:R-:W-:Y:S01]  /*6920*/  IMAD R5, R3.reuse, UR5, R4 ;  /* 0x0000000503057c24 */ /* 0x040fe2000f8e0204 */
[----:B------:R-:W-:Y:S01]  /*6930*/  ULDC.64 UR4, c[0x0][0x3e8] ;  /* 0x0000fa0000047ab9 */ /* 0x000fe20000000a00 */
[C---:B------:R-:W-:Y:S01]  /*6940*/  IMAD.WIDE.U32 R8, R3.reuse, UR6, R8 ;  /* 0x0000000603087c25 */ /* 0x040fe2000f8e0008 */
[----:B------:R-:W-:Y:S01]  /*6950*/  LEA R4, P0, R6, UR4, 0x1 ;  /* 0x0000000406047c11 */ /* 0x000fe2000f8008ff */
[----:B------:R-:W-:Y:S02]  /*6960*/  UMOV UR4, 0xffffffff ;  /* 0xffffffff00047882 */ /* 0x000fe40000000000 */
[----:B------:R-:W-:Y:S01]  /*6970*/  IMAD R3, R3, UR7, R0 ;  /* 0x0000000703037c24 */ /* 0x000fe2000f8e0200 */
[----:B------:R-:W-:Y:S01]  /*6980*/  ULDC.64 UR6, c[0x0][0x400] ;  /* 0x0001000000067ab9 */ /* 0x000fe20000000a00 */
[----:B------:R-:W-:Y:S01]  /*6990*/  IMAD.IADD R5, R7, 0x1, R5 ;  /* 0x0000000107057824 */ /* 0x000fe200078e0205 */
[----:B------:R-:W-:Y:S01]  /*69a0*/  LEA R7, P1, R8, UR6, 0x1 ;  /* 0x0000000608077c11 */ /* 0x000fe2000f8208ff */
[----:B------:R-:W-:-:S03]  /*69b0*/  IMAD.IADD R3, R9, 0x1, R3 ;  /* 0x0000000109037824 */ /* 0x000fc600078e0203 */
[----:B------:R-:W-:Y:S02]  /*69c0*/  LEA.HI.X R6, R6, UR5, R5, 0x1, P0 ;  /* 0x0000000506067c11 */ /* 0x000fe400080f0c05 */
[----:B------:R-:W-:Y:S01]  /*69d0*/  LEA.HI.X R8, R8, UR7, R3, 0x1, P1 ;  /* 0x0000000708087c11 */ /* 0x000fe200088f0c03 */
[----:B------:R-:W-:Y:S06]  /*69e0*/  BRA.DIV UR4, `(.L_x_2747) ;  /* 0x000001aa04687947 */ /* 0x000fec000b800000 */
[----:B------:R0:W1:Y:S04]  /*69f0*/  SHFL.IDX PT, R3, R6, RZ, 0x1c1f ;  /* 0x001c1fff06037589 */ /* 0x00006800000e0000 */
[----:B------:R0:W2:Y:S04]  /*6a00*/  SHFL.IDX PT, R0, R4, RZ, 0x1c1f ;  /* 0x001c1fff04007589 */ /* 0x0000a800000e0000 */
[----:B------:R0:W3:Y:S04]  /*6a10*/  SHFL.IDX PT, R5, R8, RZ, 0x1c1f ;  /* 0x001c1fff08057589 */ /* 0x0000e800000e0000 */
[----:B------:R0:W4:Y:S02]  /*6a20*/  SHFL.IDX PT, R14, R7, RZ, 0x1c1f ;  /* 0x001c1fff070e7589 */ /* 0x00012400000e0000 */
.L_x_3055:
[----:B------:R-:W-:Y:S01]  /*6a30*/  IMAD R37, R200, R37, RZ ;  /* 0x00000025c8257224 */ /* 0x000fe200078e02ff */
[----:B------:R-:W-:Y:S01]  /*6a40*/  BSSY B1, `(.L_x_2748) ;  /* 0x000001d000017945 */ /* 0x000fe20003800000 */
[----:B------:R-:W-:Y:S02]  /*6a50*/  CS2R R32, SRZ ;  /* 0x0000000000207805 */ /* 0x000fe4000001ff00 */
[----:B------:R-:W-:Y:S02]  /*6a60*/  CS2R R20, SRZ ;  /* 0x0000000000147805 */ /* 0x000fe4000001ff00 */
[----:B------:R-:W-:Y:S02]  /*6a70*/  CS2R R28, SRZ ;  /* 0x00000000001c7805 */ /* 0x000fe4000001ff00 */
[----:B------:R-:W-:Y:S02]  /*6a80*/  ISETP.GE.AND P0, PT, R42, R37, PT ;  /* 0x000000252a00720c */ /* 0x000fe40003f06270 */
[----:B------:R-:W-:-:S11]  /*6a90*/  CS2R R24, SRZ ;  /* 0x0000000000187805 */ /* 0x000fd6000001ff00 */
[----:B------:R-:W-:Y:S05]  /*6aa0*/  @P0 BRA `(.L_x_2749) ;  /* 0x0000000000580947 */ /* 0x000fea0003800000 */
[----:B------:R-:W-:Y:S01]  /*6ab0*/  ULDC UR4, c[0x0][0x3f4] ;  /* 0x0000fd0000047ab9 */ /* 0x000fe20000000800 */
[----:B--2---:R-:W-:Y:S01]  /*6ac0*/  IMAD.MOV.U32 R10, RZ, RZ, R0 ;  /* 0x000000ffff0a7224 */ /* 0x004fe200078e0000 */
[----:B------:R-:W-:Y:S01]  /*6ad0*/  ISETP.GE.AND P3, PT, R205, UR4, PT ;  /* 0x00000004cd007c0c */ /* 0x000fe2000bf66270 */
[----:B-1----:R-:W-:Y:S01]  /*6ae0*/  IMAD.MOV.U32 R11, RZ, RZ, R3 ;  /* 0x000000ffff0b7224 */ /* 0x002fe200078e0003 */
[----:B------:R-:W-:Y:S01]  /*6af0*/  ISETP.GE.AND P2, PT, R22, UR4, PT ;  /* 0x0000000416007c0c */ /* 0x000fe2000bf46270 */
[----:B---3--:R-:W-:Y:S01]  /*6b00*/  IMAD.MOV.U32 R15, RZ, RZ, R5 ;  /* 0x000000ffff0f7224 */ /* 0x008fe200078e0005 */
[----:B------:R-:W-:-:S09]  /*6b10*/  CS2R R28, SRZ ;  /* 0x00000000001c7805 */ /* 0x000fd2000001ff00 */
[C---:B------:R-:W-:Y:S01]  /*6b20*/  @!P3 IMAD.SHL.U32 R35, R205.reuse, 0x2, RZ ;  /* 0x00000002cd23b824 */ /* 0x040fe200078e00ff */
[----:B------:R-:W-:Y:S02]  /*6b30*/  @!P3 SHF.L.U64.HI R20, R205, 0x1, R40 ;  /* 0x00000001cd14b819 */ /* 0x000fe40000010228 */
[----:B------:R-:W-:Y:S02]  /*6b40*/  CS2R R32, SRZ ;  /* 0x0000000000207805 */ /* 0x000fe4000001ff00 */
[----:B------:R-:W-:Y:S01]  /*6b50*/  CS2R R24, SRZ ;  /* 0x0000000000187805 */ /* 0x000fe2000001ff00 */
[----:B------:R-:W-:Y:S01]  /*6b60*/  @!P2 IMAD.WIDE R10, R22, 0x2, R10 ;  /* 0x00000002160aa825 */ /* 0x000fe200078e020a */
[-C--:B------:R-:W-:Y:S02]  /*6b70*/  @!P3 IADD3 R26, P0, R0, R35.reuse, RZ ;  /* 0x00000023001ab210 */ /* 0x080fe40007f1e0ff */
[----:B----4-:R-:W-:Y:S01]  /*6b80*/  @!P3 IADD3 R34, P1, R14, R35, RZ ;  /* 0x000000230e22b210 */ /* 0x010fe20007f3e0ff */
[----:B------:R-:W-:Y:S01]  /*6b90*/  @!P2 IMAD.WIDE R12, R22, 0x2, R14 ;  /* 0x00000002160ca825 */ /* 0x000fe200078e020e */
[----:B------:R1:W5:Y:S03]  /*6ba0*/  @!P2 LD.E.64 R28, desc[UR38][R10.64] ;  /* 0x000000260a1ca980 */ /* 0x000366000c101b00 */
[--C-:B------:R-:W-:Y:S01]  /*6bb0*/  @!P3 IMAD.X R27, R3, 0x1, R20.reuse, P0 ;  /* 0x00000001031bb824 */ /* 0x100fe200000e0614 */
[----:B------:R1:W5:Y:S01]  /*6bc0*/  @!P2 LD.E.64 R32, desc[UR38][R12.64] ;  /* 0x000000260c20a980 */ /* 0x000362000c101b00 */
[----:B------:R-:W-:Y:S01]  /*6bd0*/  @!P3 IMAD.X R35, R5, 0x1, R20, P1 ;  /* 0x000000010523b824 */ /* 0x000fe200008e0614 */
[----:B------:R-:W-:-:S02]  /*6be0*/  CS2R R20, SRZ ;  /* 0x0000000000147805 */ /* 0x000fc4000001ff00 */
[----:B------:R1:W5:Y:S04]  /*6bf0*/  @!P3 LD.E.64 R24, desc[UR38][R26.64] ;  /* 0x000000261a18b980 */ /* 0x000368000c101b00 */
[----:B------:R1:W5:Y:S02]  /*6c00*/  @!P3 LD.E.64 R20, desc[UR38][R34.64] ;  /* 0x000000262214b980 */ /* 0x000364000c101b00 */
.L_x_2749:
[----:B------:R-:W-:Y:S05]  /*6c10*/  BSYNC B1 ;  /* 0x0000000000017941 */ /* 0x000fea0003800000 */
.L_x_2748:
[----:B--2--5:R-:W-:Y:S01]  /*6c20*/  IMAD.MOV.U32 R0, RZ, RZ, R32 ;  /* 0x000000ffff007224 */ /* 0x024fe200078e0020 */
[----:B------:R-:W-:Y:S01]  /*6c30*/  UMOV UR4, 0xffffffff ;  /* 0xffffffff00047882 */ /* 0x000fe20000000000 */
[----:B-1----:R-:W-:Y:S01]  /*6c40*/  IMAD.MOV.U32 R3, RZ, RZ, R33 ;  /* 0x000000ffff037224 */ /* 0x002fe200078e0021 */
[----:B------:R-:W-:Y:S01]  /*6c50*/  CS2R R26, SRZ ;  /* 0x00000000001a7805 */ /* 0x000fe2000001ff00 */
[----:B---3--:R-:W-:Y:S02]  /*6c60*/  IMAD.MOV.U32 R5, RZ, RZ, R20 ;  /* 0x000000ffff057224 */ /* 0x008fe400078e0014 */
[----:B------:R-:W-:Y:S01]  /*6c70*/  IMAD.MOV.U32 R9, RZ, RZ, R21 ;  /* 0x000000ffff097224 */ /* 0x000fe200078e0015 */
[----:B------:R-:W-:Y:S01]  /*6c80*/  PRMT R43, R0, 0x5410, R3 ;  /* 0x00005410002b7816 */ /* 0x000fe20000000003 */
[----:B------:R-:W-:Y:S02]  /*6c90*/  IMAD.MOV.U32 R0, RZ, RZ, R28 ;  /* 0x000000ffff007224 */ /* 0x000fe400078e001c */
[----:B------:R-:W-:Y:S01]  /*6ca0*/  IMAD.MOV.U32 R3, RZ, RZ, R29 ;  /* 0x000000ffff037224 */ /* 0x000fe200078e001d */
[----:B------:R-:W-:Y:S01]  /*6cb0*/  PRMT R44, R5, 0x5410, R9 ;  /* 0x00005410052c7816 */ /* 0x000fe20000000009 */
[----:B------:R-:W-:-:S02]  /*6cc0*/  IMAD.MOV.U32 R5, RZ, RZ, R24 ;  /* 0x000000ffff057224 */ /* 0x000fc400078e0018 */
[----:B------:R-:W-:Y:S01]  /*6cd0*/  IMAD.MOV.U32 R9, RZ, RZ, R25 ;  /* 0x000000ffff097224 */ /* 0x000fe200078e0019 */
[----:B------:R-:W-:-:S04]  /*6ce0*/  PRMT R45, R0, 0x5410, R3 ;  /* 0x00005410002d7816 */ /* 0x000fc80000000003 */
[----:B------:R-:W-:Y:S01]  /*6cf0*/  PRMT R46, R5, 0x5410, R9 ;  /* 0x00005410052e7816 */ /* 0x000fe20000000009 */
[----:B------:R-:W-:Y:S06]  /*6d00*/  BRA.DIV UR4, `(.L_x_2750) ;  /* 0x000001aa04107947 */ /* 0x000fec000b800000 */
[----:B------:R1:W2:Y:S04]  /*6d10*/  SHFL.IDX PT, R3, R6, 0x1, 0x1c1f ;  /* 0x003c1f0006037f89 */ /* 0x0002a800000e0000 */
[----:B------:R1:W3:Y:S04]  /*6d20*/  SHFL.IDX PT, R0, R4, 0x1, 0x1c1f ;  /* 0x003c1f0004007f89 */ /* 0x0002e800000e0000 */
[----:B------:R1:W0:Y:S04]  /*6d30*/  SHFL.IDX PT, R5, R8, 0x1, 0x1c1f ;  /* 0x003c1f0008057f89 */ /* 0x00022800000e0000 */
[----:B----4-:R1:W4:Y:S02]  /*6d40*/  SHFL.IDX PT, R14, R7, 0x1, 0x1c1f ;  /* 0x003c1f00070e7f89 */ /* 0x01032400000e0000 */
.L_x_3061:
[----:B01----:R-:W-:Y:S01]  /*6d50*/  VIADD R4, R42, 0x40 ;  /* 0x000000402a047836 */ /* 0x003fe20000000000 */
[----:B------:R-:W-:Y:S01]  /*6d60*/  LEA.HI R6, R234, R234, RZ, 0x1 ;  /* 0x000000eaea067211 */ /* 0x000fe200078f08ff */
[----:B------:R-:W-:Y:S01]  /*6d70*/  BSSY B1, `(.L_x_2751) ;  /* 0x0000020000017945 */ /* 0x000fe20003800000 */
[----:B------:R-:W-:Y:S01]  /*6d80*/  IMAD.SHL.U32 R38, R236, 0x40, RZ ;  /* 0x00000040ec267824 */ /* 0x000fe200078e00ff */
[----:B------:R-:W-:Y:S02]  /*6d90*/  CS2R R8, SRZ ;  /* 0x0000000000087805 */ /* 0x000fe4000001ff00 */
[----:B------:R-:W-:Y:S02]  /*6da0*/  ISETP.GE.AND P0, PT, R4, R37, PT ;  /* 0x000000250400720c */ /* 0x000fe40003f06270 */
[----:B------:R-:W-:Y:S02]  /*6db0*/  CS2R R12, SRZ ;  /* 0x00000000000c7805 */ /* 0x000fe4000001ff00 */
[----:B------:R-:W-:-:S02]  /*6dc0*/  LOP3.LUT R7, R6, 0xfffffffe, RZ, 0xc0, !PT ;  /* 0xfffffffe06077812 */ /* 0x000fc400078ec0ff */
[----:B------:R-:W-:-:S03]  /*6dd0*/  CS2R R10, SRZ ;  /* 0x00000000000a7805 */ /* 0x000fc6000001ff00 */
[----:B------:R-:W-:-:S05]  /*6de0*/  IMAD.IADD R7, R234, 0x1, -R7 ;  /* 0x00000001ea077824 */ /* 0x000fca00078e0a07 */
[----:B------:R-:W-:Y:S01]  /*6df0*/  SHF.L.U32 R31, R7, 0x1f, RZ ;  /* 0x0000001f071f7819 */ /* 0x000fe200000006ff */
[----:B------:R-:W-:Y:S06]  /*6e00*/  @P0 BRA `(.L_x_2752) ;  /* 0x0000000000580947 */ /* 0x000fec0003800000 */
[----:B------:R-:W-:Y:S01]  /*6e10*/  ULDC UR4, c[0x0][0x3f4] ;  /* 0x0000fd0000047ab9 */ /* 0x000fe20000000800 */
[----:B---3--:R-:W-:Y:S01]  /*6e20*/  IMAD.MOV.U32 R6, RZ, RZ, R0 ;  /* 0x000000ffff067224 */ /* 0x008fe200078e0000 */
[----:B------:R-:W-:Y:S01]  /*6e30*/  ISETP.GE.AND P3, PT, R205, UR4, PT ;  /* 0x00000004cd007c0c */ /* 0x000fe2000bf66270 */
[----:B--2---:R-:W-:Y:S01]  /*6e40*/  IMAD.MOV.U32 R7, RZ, RZ, R3 ;  /* 0x000000ffff077224 */ /* 0x004fe200078e0003 */
[----:B------:R-:W-:Y:S01]  /*6e50*/  ISETP.GE.AND P2, PT, R22, UR4, PT ;  /* 0x0000000416007c0c */ /* 0x000fe2000bf46270 */
[----:B------:R-:W-:Y:S01]  /*6e60*/  IMAD.MOV.U32 R15, RZ, RZ, R5 ;  /* 0x000000ffff0f7224 */ /* 0x000fe200078e0005 */
        /* <DEDUP_REMOVED lines=16> */
.L_x_2752:
[----:B------:R-:W-:Y:S05]  /*6f70*/  BSYNC B1 ;  /* 0x0000000000017941 */ /* 0x000fea0003800000 */
.L_x_2751:
[----:B------:R-:W1:Y:S01]  /*6f80*/  SYNCS.PHASECHK.TRANS64.TRYWAIT P0, [R16+URZ+0x22800], R31 ;  /* 0x0228001f100075a7 */ /* 0x000e62000800017f */
[----:B--2---:R-:W-:Y:S01]  /*6f90*/  LOP3.LUT R3, R38, 0x1c0, RZ, 0xc0, !PT ;  /* 0x000001c026037812 */ /* 0x004fe200078ec0ff */
[----:B---3-5:R-:W-:Y:S01]  /*6fa0*/  IMAD.MOV.U32 R0, RZ, RZ, R26 ;  /* 0x000000ffff007224 */ /* 0x028fe200078e001a */
[----:B------:R-:W-:Y:S01]  /*6fb0*/  VIADDMNMX R41, R37, -R206, 0x80, PT ;  /* 0x0000008025297446 */ /* 0x000fe200038009ce */
[----:B0-----:R-:W-:Y:S01]  /*6fc0*/  IMAD.MOV.U32 R4, RZ, RZ, R9 ;  /* 0x000000ffff047224 */ /* 0x001fe200078e0009 */
[----:B------:R-:W-:Y:S01]  /*6fd0*/  LOP3.LUT R30, R3, 0x18, R30, 0xf8, !PT ;  /* 0x00000018031e7812 */ /* 0x000fe200078ef81e */
[----:B------:R-:W-:Y:S01]  /*6fe0*/  IMAD.MOV.U32 R5, RZ, RZ, R12 ;  /* 0x000000ffff057224 */ /* 0x000fe200078e000c */
[----:B------:R-:W-:Y:S01]  /*6ff0*/  SHF.R.U32.HI R3, RZ, 0x3, R3 ;  /* 0x00000003ff037819 */ /* 0x000fe20000011603 */
[----:B------:R-:W-:Y:S01]  /*7000*/  BSSY B1, `(.L_x_2753) ;  /* 0x0000014000017945 */ /* 0x000fe20003800000 */
[----:B------:R-:W-:Y:S01]  /*7010*/  PRMT R42, R0, 0x7610, R42 ;  /* 0x00007610002a7816 */ /* 0x000fe2000000002a */
[----:B------:R-:W-:Y:S01]  /*7020*/  IMAD.MOV.U32 R0, RZ, RZ, R27 ;  /* 0x000000ffff007224 */ /* 0x000fe200078e001b */
[----:B------:R-:W-:Y:S01]  /*7030*/  LOP3.LUT R30, R30, R3, RZ, 0x3c, !PT ;  /* 0x000000031e1e7212 */ /* 0x000fe200078e3cff */
[----:B------:R-:W-:Y:S01]  /*7040*/  IMAD.MOV.U32 R3, RZ, RZ, R8 ;  /* 0x000000ffff037224 */ /* 0x000fe200078e0008 */
[----:B------:R-:W-:Y:S01]  /*7050*/  PRMT R48, R5, 0x7610, R48 ;  /* 0x0000761005307816 */ /* 0x000fe20000000030 */
[----:B------:R-:W-:Y:S01]  /*7060*/  IMAD.MOV.U32 R5, RZ, RZ, R11 ;  /* 0x000000ffff057224 */ /* 0x000fe200078e000b */
[----:B------:R-:W-:Y:S01]  /*7070*/  PRMT R42, R42, 0x5410, R0 ;  /* 0x000054102a2a7816 */ /* 0x000fe20000000000 */
[----:B------:R-:W-:Y:S01]  /*7080*/  IMAD.MOV.U32 R0, RZ, RZ, R13 ;  /* 0x000000ffff007224 */ /* 0x000fe200078e000d */
[----:B------:R-:W-:Y:S01]  /*7090*/  PRMT R47, R3, 0x5410, R4 ;  /* 0x00005410032f7816 */ /* 0x000fe20000000004 */
[----:B------:R-:W-:Y:S01]  /*70a0*/  IMAD R3, R219, 0x200, R30 ;  /* 0x00000200db037824 */ /* 0x000fe200078e021e */
[----:B------:R-:W-:Y:S01]  /*70b0*/  LOP3.LUT P2, RZ, R236, 0x4, RZ, 0xc0, !PT ;  /* 0x00000004ecff7812 */ /* 0x000fe2000784c0ff */
[----:B------:R-:W-:Y:S01]  /*70c0*/  IMAD.MOV.U32 R4, RZ, RZ, R10 ;  /* 0x000000ffff047224 */ /* 0x000fe200078e000a */
[----:B------:R-:W-:Y:S01]  /*70d0*/  PRMT R48, R48, 0x5410, R0 ;  /* 0x0000541030307816 */ /* 0x000fe20000000000 */
[----:B------:R-:W-:Y:S01]  /*70e0*/  IMAD R3, R3, 0x2, R16 ;  /* 0x0000000203037824 */ /* 0x000fe200078e0210 */
[----:B------:R-:W-:-:S02]  /*70f0*/  ISETP.GE.AND P1, PT, R18, R41, PT ;  /* 0x000000291200720c */ /* 0x000fc40003f26270 */
[----:B------:R-:W-:Y:S01]  /*7100*/  PRMT R49, R4, 0x7610, R49 ;  /* 0x0000761004317816 */ /* 0x000fe20000000031 */
[C---:B------:R-:W-:Y:S02]  /*7110*/  VIADD R4, R3.reuse, 0x18400 ;  /* 0x0001840003047836 */ /* 0x040fe40000000000 */
[----:B------:R-:W-:Y:S01]  /*7120*/  VIADD R0, R3, 0x18440 ;  /* 0x0001844003007836 */ /* 0x000fe20000000000 */
[----:B-1----:R-:W-:Y:S07]  /*7130*/  @!P0 BRA `(.L_x_2754) ;  /* 0x000001a400748947 */ /* 0x002fee0003800000 */
.L_x_3062:
[----:B------:R-:W-:Y:S05]  /*7140*/  BSYNC B1 ;  /* 0x0000000000017941 */ /* 0x000fea0003800000 */
.L_x_2753:
[----:B------:R-:W-:Y:S01]  /*7150*/  BSSY B1, `(.L_x_2755) ;  /* 0x000005f000017945 */ /* 0x000fe20003800000 */
[----:B------:R-:W-:Y:S01]  /*7160*/  PRMT R49, R49, 0x5410, R5 ;  /* 0x0000541031317816 */ /* 0x000fe20000000005 */
[----:B------:R-:W-:Y:S02]  /*7170*/  @P2 VIADD R0, R4, 0xffffffc0 ;  /* 0xffffffc004002836 */ /* 0x000fe40000000000 */
[----:B------:R-:W-:Y:S05]  /*7180*/  @P1 BRA `(.L_x_2756) ;  /* 0x00000004006c1947 */ /* 0x000fea0003800000 */
[----:B------:R-:W1:Y:S01]  /*7190*/  LDC R4, c[0x0][0x3f4] ;  /* 0x0000fd00ff047b82 */ /* 0x000e620000000800 */
[----:B------:R-:W-:Y:S01]  /*71a0*/  BSSY B2, `(.L_x_2757) ;  /* 0x000002e000027945 */ /* 0x000fe20003800000 */
[-C--:B-1----:R-:W-:Y:S02]  /*71b0*/  ISETP.GE.AND P0, PT, R22, R4.reuse, PT ;  /* 0x000000041600720c */ /* 0x082fe40003f06270 */
[----:B------:R-:W-:-:S11]  /*71c0*/  ISETP.GE.AND P1, PT, R205, R4, PT ;  /* 0x00000004cd00720c */ /* 0x000fd60003f26270 */
[----:B------:R-:W-:Y:S05]  /*71d0*/  @P0 BRA `(.L_x_2758) ;  /* 0x0000000000a80947 */ /* 0x000fea0003800000 */
[----:B------:R-:W1:Y:S01]  /*71e0*/  LDS.128 R4, [R3+0x18400] ;  /* 0x0184000003047984 */ /* 0x000e620000000c00 */
[----:B0-----:R-:W-:Y:S01]  /*71f0*/  SHF.R.U32.HI R31, RZ, 0x10, R29 ;  /* 0x00000010ff1f7819 */ /* 0x001fe2000001161d */
[----:B------:R-:W-:Y:S01]  /*7200*/  HADD2.F32 R30, -RZ, R45.H0_H0 ;  /* 0x2000002dff1e7230 */ /* 0x000fe20000004100 */
[--C-:B------:R-:W-:Y:S01]  /*7210*/  SHF.R.U64 R37, R32, 0x10, R33.reuse ;  /* 0x0000001020257819 */ /* 0x100fe20000001221 */
[----:B------:R-:W-:Y:S01]  /*7220*/  HADD2.F32 R32, -RZ, R43.H0_H0 ;  /* 0x2000002bff207230 */ /* 0x000fe20000004100 */
[----:B------:R-:W-:Y:S01]  /*7230*/  SHF.R.U32.HI R33, RZ, 0x10, R33 ;  /* 0x00000010ff217819 */ /* 0x000fe20000011621 */
[----:B------:R-:W-:Y:S01]  /*7240*/  HADD2.F32 R31, -RZ, R31.H0_H0 ;  /* 0x2000001fff1f7230 */ /* 0x000fe20000004100 */
[----:B------:R-:W-:-:S03]  /*7250*/  SHF.R.U64 R39, R28, 0x10, R29 ;  /* 0x000000101c277819 */ /* 0x000fc6000000121d */
[----:B------:R-:W-:Y:S02]  /*7260*/  HADD2.F32 R33, -RZ, R33.H0_H0 ;  /* 0x20000021ff217230 */ /* 0x000fe40000004100 */
[--C-:B-1----:R-:W-:Y:S02]  /*7270*/  HADD2.F32 R28, -RZ, R7.reuse.H0_H0 ;  /* 0x20000007ff1c7230 */ /* 0x102fe40000004100 */
[----:B------:R-:W-:Y:S02]  /*7280*/  HADD2.F32 R29, -RZ, R7.H1_H1 ;  /* 0x30000007ff1d7230 */ /* 0x000fe40000004100 */
[--C-:B------:R-:W-:Y:S02]  /*7290*/  HADD2.F32 R7, -RZ, R4.reuse.H0_H0 ;  /* 0x20000004ff077230 */ /* 0x100fe40000004100 */
[----:B------:R-:W-:Y:S02]  /*72a0*/  HADD2.F32 R4, -RZ, R4.H1_H1 ;  /* 0x30000004ff047230 */ /* 0x000fe40000004100 */
[C---:B------:R-:W-:Y:S01]  /*72b0*/  FMUL.FTZ R38, R29.reuse, R31 ;  /* 0x0000001f1d267220 */ /* 0x040fe20000410000 */
[----:B------:R-:W-:Y:S01]  /*72c0*/  FMUL.FTZ R35, R29, R33 ;  /* 0x000000211d237220 */ /* 0x000fe20000410000 */
[----:B----4-:R-:W-:-:S02]  /*72d0*/  HADD2.F32 R14, -RZ, R6.H0_H0 ;  /* 0x20000006ff0e7230 */ /* 0x010fc40000004100 */
[----:B------:R-:W-:Y:S01]  /*72e0*/  FMUL.FTZ R34, R4, R32 ;  /* 0x0000002004227220 */ /* 0x000fe20000410000 */
[----:B------:R-:W-:Y:S01]  /*72f0*/  FFMA.FTZ R40, R28, R33, R38 ;  /* 0x000000211c287223 */ /* 0x000fe20000010026 */
[----:B------:R-:W-:Y:S02]  /*7300*/  HADD2.F32 R15, -RZ, R6.H1_H1 ;  /* 0x30000006ff0f7230 */ /* 0x000fe40000004100 */
[-C--:B------:R-:W-:Y:S01]  /*7310*/  FMUL.FTZ R38, R4, R30.reuse ;  /* 0x0000001e04267220 */ /* 0x080fe20000410000 */
[C---:B------:R-:W-:Y:S01]  /*7320*/  FFMA.FTZ R34, R7.reuse, R30, -R34 ;  /* 0x0000001e07227223 */ /* 0x040fe20000010822 */
[----:B------:R-:W-:Y:S02]  /*7330*/  HADD2.F32 R6, -RZ, R5.H0_H0 ;  /* 0x20000005ff067230 */ /* 0x000fe40000004100 */
[----:B------:R-:W-:Y:S01]  /*7340*/  FFMA.FTZ R35, R28, R31, -R35 ;  /* 0x0000001f1c237223 */ /* 0x000fe20000010823 */
[----:B------:R-:W-:Y:S02]  /*7350*/  HADD2.F32 R30, -RZ, R43.H1_H1 ;  /* 0x3000002bff1e7230 */ /* 0x000fe40000004100 */
[----:B------:R-:W-:Y:S01]  /*7360*/  FFMA.FTZ R31, R7, R32, R38 ;  /* 0x00000020071f7223 */ /* 0x000fe20000010026 */
[----:B------:R-:W-:-:S02]  /*7370*/  HADD2.F32 R5, -RZ, R5.H1_H1 ;  /* 0x30000005ff057230 */ /* 0x000fc40000004100 */
[----:B------:R-:W-:Y:S02]  /*7380*/  HADD2.F32 R28, -RZ, R45.H1_H1 ;  /* 0x3000002dff1c7230 */ /* 0x000fe40000004100 */
[C---:B------:R-:W-:Y:S01]  /*7390*/  FMUL.FTZ R33, R15.reuse, R30 ;  /* 0x0000001e0f217220 */ /* 0x040fe20000410000 */
[----:B------:R-:W-:Y:S02]  /*73a0*/  HADD2.F32 R29, -RZ, R37.H0_H0 ;  /* 0x20000025ff1d7230 */ /* 0x000fe40000004100 */
[----:B------:R-:W-:Y:S02]  /*73b0*/  HADD2.F32 R4, -RZ, R39.H0_H0 ;  /* 0x20000027ff047230 */ /* 0x000fe40000004100 */
[-C--:B------:R-:W-:Y:S01]  /*73c0*/  FMUL.FTZ R15, R15, R28.reuse ;  /* 0x0000001c0f0f7220 */ /* 0x080fe20000410000 */
[C---:B------:R-:W-:Y:S01]  /*73d0*/  FFMA.FTZ R33, R14.reuse, R28, -R33 ;  /* 0x0000001c0e217223 */ /* 0x040fe20000010821 */
[C---:B------:R-:W-:Y:S01]  /*73e0*/  FMUL.FTZ R7, R5.reuse, R29 ;  /* 0x0000001d05077220 */ /* 0x040fe20000410000 */
[----:B------:R-:W-:Y:S01]  /*73f0*/  FMUL.FTZ R32, R5, R4 ;  /* 0x0000000405207220 */ /* 0x000fe20000410000 */
[----:B------:R-:W-:-:S02]  /*7400*/  FFMA.FTZ R14, R14, R30, R15 ;  /* 0x0000001e0e0e7223 */ /* 0x000fc4000001000f */
[----:B------:R-:W-:Y:S01]  /*7410*/  FFMA.FTZ R5, R6, R4, -R7 ;  /* 0x0000000406057223 */ /* 0x000fe20000010807 */
[----:B------:R-:W-:Y:S01]  /*7420*/  F2FP.F16.F32.PACK_AB R7, R40, R35 ;  /* 0x000000232807723e */ /* 0x000fe200000000ff */
[----:B------:R-:W-:Y:S01]  /*7430*/  FFMA.FTZ R32, R6, R29, R32 ;  /* 0x0000001d06207223 */ /* 0x000fe20000010020 */
[----:B------:R-:W-:Y:S02]  /*7440*/  F2FP.F16.F32.PACK_AB R4, R31, R34 ;  /* 0x000000221f04723e */ /* 0x000fe400000000ff */
[----:B------:R-:W-:Y:S02]  /*7450*/  F2FP.F16.F32.PACK_AB R6, R14, R33 ;  /* 0x000000210e06723e */ /* 0x000fe400000000ff */
[----:B------:R-:W-:-:S05]  /*7460*/  F2FP.F16.F32.PACK_AB R5, R32, R5 ;  /* 0x000000052005723e */ /* 0x000fca00000000ff */
[----:B------:R1:W-:Y:S02]  /*7470*/  STS.128 [R3+0x18400], R4 ;  /* 0x0184000403007388 */ /* 0x0003e40000000c00 */
.L_x_2758:
[----:B------:R-:W-:Y:S05]  /*7480*/  BSYNC B2 ;  /* 0x0000000000027941 */ /* 0x000fea0003800000 */
.L_x_2757:
[----:B------:R-:W-:Y:S05]  /*7490*/  @P1 BRA `(.L_x_2756) ;  /* 0x0000000000a81947 */ /* 0x000fea0003800000 */
[----:B-1----:R-:W1:Y:S01]  /*74a0*/  LDS.128 R4, [R0] ;  /* 0x0000000000047984 */ /* 0x002e620000000c00 */
[--C-:B------:R-:W-:Y:S01]  /*74b0*/  SHF.R.U64 R35, R24, 0x10, R25.reuse ;  /* 0x0000001018237819 */ /* 0x100fe20000001219 */
[----:B------:R-:W-:Y:S01]  /*74c0*/  HADD2.F32 R28, -RZ, R44.H0_H0 ;  /* 0x2000002cff1c7230 */ /* 0x000fe20000004100 */
[----:B------:R-:W-:Y:S01]  /*74d0*/  SHF.R.U32.HI R25, RZ, 0x10, R25 ;  /* 0x00000010ff197819 */ /* 0x000fe20000011619 */
[----:B------:R-:W-:Y:S01]  /*74e0*/  HADD2.F32 R24, -RZ, R46.H0_H0 ;  /* 0x2000002eff187230 */ /* 0x000fe20000004100 */
[--C-:B------:R-:W-:Y:S02]  /*74f0*/  SHF.R.U32.HI R29, RZ, 0x10, R21.reuse ;  /* 0x00000010ff1d7819 */ /* 0x100fe40000011615 */
[----:B------:R-:W-:Y:S01]  /*7500*/  SHF.R.U64 R33, R20, 0x10, R21 ;  /* 0x0000001014217819 */ /* 0x000fe20000001215 */
[----:B------:R-:W-:Y:S02]  /*7510*/  HADD2.F32 R25, -RZ, R25.H0_H0 ;  /* 0x20000019ff197230 */ /* 0x000fe40000004100 */
[----:B------:R-:W-:-:S02]  /*7520*/  HADD2.F32 R29, -RZ, R29.H0_H0 ;  /* 0x2000001dff1d7230 */ /* 0x000fc40000004100 */
[--C-:B-1----:R-:W-:Y:S02]  /*7530*/  HADD2.F32 R20, -RZ, R7.reuse.H0_H0 ;  /* 0x20000007ff147230 */ /* 0x102fe40000004100 */
[----:B------:R-:W-:Y:S02]  /*7540*/  HADD2.F32 R21, -RZ, R7.H1_H1 ;  /* 0x30000007ff157230 */ /* 0x000fe40000004100 */
[--C-:B------:R-:W-:Y:S02]  /*7550*/  HADD2.F32 R7, -RZ, R4.reuse.H0_H0 ;  /* 0x20000004ff077230 */ /* 0x100fe40000004100 */
[----:B------:R-:W-:Y:S02]  /*7560*/  HADD2.F32 R4, -RZ, R4.H1_H1 ;  /* 0x30000004ff047230 */ /* 0x000fe40000004100 */
[C---:B------:R-:W-:Y:S01]  /*7570*/  FMUL.FTZ R32, R21.reuse, R25 ;  /* 0x0000001915207220 */ /* 0x040fe20000410000 */
[----:B0-----:R-:W-:Y:S01]  /*7580*/  FMUL.FTZ R31, R21, R29 ;  /* 0x0000001d151f7220 */ /* 0x001fe20000410000 */
[----:B----4-:R-:W-:-:S02]  /*7590*/  HADD2.F32 R14, -RZ, R6.H0_H0 ;  /* 0x20000006ff0e7230 */ /* 0x010fc40000004100 */
[----:B------:R-:W-:Y:S01]  /*75a0*/  FMUL.FTZ R30, R4, R28 ;  /* 0x0000001c041e7220 */ /* 0x000fe20000410000 */
[----:B------:R-:W-:Y:S01]  /*75b0*/  FFMA.FTZ R34, R20, R29, R32 ;  /* 0x0000001d14227223 */ /* 0x000fe20000010020 */
[----:B------:R-:W-:Y:S02]  /*75c0*/  HADD2.F32 R15, -RZ, R6.H1_H1 ;  /* 0x30000006ff0f7230 */ /* 0x000fe40000004100 */
[-C--:B------:R-:W-:Y:S01]  /*75d0*/  FMUL.FTZ R32, R4, R24.reuse ;  /* 0x0000001804207220 */ /* 0x080fe20000410000 */
[C---:B------:R-:W-:Y:S01]  /*75e0*/  FFMA.FTZ R30, R7.reuse, R24, -R30 ;  /* 0x00000018071e7223 */ /* 0x040fe2000001081e */
[--C-:B------:R-:W-:Y:S02]  /*75f0*/  HADD2.F32 R6, -RZ, R5.reuse.H0_H0 ;  /* 0x20000005ff067230 */ /* 0x100fe40000004100 */
        /* <DEDUP_REMOVED lines=19> */
[----:B------:R2:W-:Y:S02]  /*7730*/  STS.128 [R0], R4 ;  /* 0x0000000400007388 */ /* 0x0005e40000000c00 */
.L_x_2756:
[----:B------:R-:W-:Y:S05]  /*7740*/  BSYNC B1 ;  /* 0x0000000000017941 */ /* 0x000fea0003800000 */
.L_x_2755:
[----:B------:R-:W-:-:S13]  /*7750*/  ISETP.GE.AND P0, PT, R232, R41, PT ;  /* 0x00000029e800720c */ /* 0x000fda0003f06270 */
[----:B------:R-:W-:Y:S05]  /*7760*/  @P0 BRA `(.L_x_2759) ;  /* 0x0000001800440947 */ /* 0x000fea0003800000 */
[----:B-12---:R-:W1:Y:S01]  /*7770*/  LDC R4, c[0x0][0x3f4] ;  /* 0x0000fd00ff047b82 */ /* 0x006e620000000800 */
[----:B------:R-:W-:Y:S01]  /*7780*/  BSSY B1, `(.L_x_2760) ;  /* 0x000002e000017945 */ /* 0x000fe20003800000 */
[-C--:B-1----:R-:W-:Y:S02]  /*7790*/  ISETP.GE.AND P0, PT, R22, R4.reuse, PT ;  /* 0x000000041600720c */ /* 0x082fe40003f06270 */
[----:B------:R-:W-:-:S11]  /*77a0*/  ISETP.GE.AND P1, PT, R205, R4, PT ;  /* 0x00000004cd00720c */ /* 0x000fd60003f26270 */
[----:B------:R-:W-:Y:S05]  /*77b0*/  @P0 BRA `(.L_x_2761) ;  /* 0x0000000000a80947 */ /* 0x000fea0003800000 */
[----:B------:R-:W4:Y:S01]  /*77c0*/  LDS.128 R4, [R3+0x1a400] ;  /* 0x01a4000003047984 */ /* 0x000f220000000c00 */
[----:B------:R-:W-:Y:S01]  /*77d0*/  SHF.R.U32.HI R21, RZ, 0x10, R13 ;  /* 0x00000010ff157819 */ /* 0x000fe2000001160d */
[----:B------:R-:W-:Y:S01]  /*77e0*/  HADD2.F32 R24, -RZ, R42.H0_H0 ;  /* 0x2000002aff187230 */ /* 0x000fe20000004100 */
[--C-:B------:R-:W-:Y:S01]  /*77f0*/  SHF.R.U32.HI R25, RZ, 0x10, R27.reuse ;  /* 0x00000010ff197819 */ /* 0x100fe2000001161b */
[----:B------:R-:W-:Y:S01]  /*7800*/  HADD2.F32 R20, -RZ, R48.H0_H0 ;  /* 0x20000030ff147230 */ /* 0x000fe20000004100 */
[----:B------:R-:W-:Y:S01]  /*7810*/  SHF.R.U64 R29, R26, 0x10, R27 ;  /* 0x000000101a1d7819 */ /* 0x000fe2000000121b */
[----:B------:R-:W-:Y:S01]  /*7820*/  HADD2.F32 R21, -RZ, R21.H0_H0 ;  /* 0x20000015ff157230 */ /* 0x000fe20000004100 */
[----:B0-----:R-:W-:Y:S01]  /*7830*/  SHF.R.U64 R31, R12, 0x10, R13 ;  /* 0x000000100c1f7819 */ /* 0x001fe2000000120d */
[----:B------:R-:W-:Y:S02]  /*7840*/  HADD2.F32 R25, -RZ, R25.H0_H0 ;  /* 0x20000019ff197230 */ /* 0x000fe40000004100 */
[----:B----4-:R-:W-:-:S02]  /*7850*/  HADD2.F32 R14, -RZ, R7.H0_H0 ;  /* 0x20000007ff0e7230 */ /* 0x010fc40000004100 */
[----:B------:R-:W-:Y:S02]  /*7860*/  HADD2.F32 R15, -RZ, R7.H1_H1 ;  /* 0x30000007ff0f7230 */ /* 0x000fe40000004100 */
[--C-:B------:R-:W-:Y:S02]  /*7870*/  HADD2.F32 R7, -RZ, R4.reuse.H0_H0 ;  /* 0x20000004ff077230 */ /* 0x100fe40000004100 */
[----:B------:R-:W-:Y:S02]  /*7880*/  HADD2.F32 R4, -RZ, R4.H1_H1 ;  /* 0x30000004ff047230 */ /* 0x000fe40000004100 */
[C---:B------:R-:W-:Y:S01]  /*7890*/  FMUL.FTZ R28, R15.reuse, R21 ;  /* 0x000000150f1c7220 */ /* 0x040fe20000410000 */
[-C--:B------:R-:W-:Y:S01]  /*78a0*/  FMUL.FTZ R27, R15, R25.reuse ;  /* 0x000000190f1b7220 */ /* 0x080fe20000410000 */
[--C-:B------:R-:W-:Y:S02]  /*78b0*/  HADD2.F32 R12, -RZ, R6.reuse.H0_H0 ;  /* 0x20000006ff0c7230 */ /* 0x100fe40000004100 */
[----:B------:R-:W-:Y:S01]  /*78c0*/  FMUL.FTZ R26, R4, R24 ;  /* 0x00000018041a7220 */ /* 0x000fe20000410000 */
[----:B------:R-:W-:Y:S01]  /*78d0*/  FFMA.FTZ R30, R14, R25, R28 ;  /* 0x000000190e1e7223 */ /* 0x000fe2000001001c */
[----:B------:R-:W-:-:S02]  /*78e0*/  HADD2.F32 R13, -RZ, R6.H1_H1 ;  /* 0x30000006ff0d7230 */ /* 0x000fc40000004100 */
[-C--:B------:R-:W-:Y:S01]  /*78f0*/  FMUL.FTZ R28, R4, R20.reuse ;  /* 0x00000014041c7220 */ /* 0x080fe20000410000 */
[C---:B------:R-:W-:Y:S01]  /*7900*/  FFMA.FTZ R26, R7.reuse, R20, -R26 ;  /* 0x00000014071a7223 */ /* 0x040fe2000001081a */
[--C-:B------:R-:W-:Y:S02]  /*7910*/  HADD2.F32 R6, -RZ, R5.reuse.H0_H0 ;  /* 0x20000005ff067230 */ /* 0x100fe40000004100 */
[----:B------:R-:W-:Y:S01]  /*7920*/  FFMA.FTZ R27, R14, R21, -R27 ;  /* 0x000000150e1b7223 */ /* 0x000fe2000001081b */
[----:B------:R-:W-:Y:S02]  /*7930*/  HADD2.F32 R20, -RZ, R42.H1_H1 ;  /* 0x3000002aff147230 */ /* 0x000fe40000004100 */
[----:B------:R-:W-:Y:S01]  /*7940*/  FFMA.FTZ R21, R7, R24, R28 ;  /* 0x0000001807157223 */ /* 0x000fe2000001001c */
[----:B------:R-:W-:Y:S02]  /*7950*/  HADD2.F32 R5, -RZ, R5.H1_H1 ;  /* 0x30000005ff057230 */ /* 0x000fe40000004100 */
[----:B------:R-:W-:-:S02]  /*7960*/  HADD2.F32 R14, -RZ, R48.H1_H1 ;  /* 0x30000030ff0e7230 */ /* 0x000fc40000004100 */
[C---:B------:R-:W-:Y:S01]  /*7970*/  FMUL.FTZ R25, R13.reuse, R20 ;  /* 0x000000140d197220 */ /* 0x040fe20000410000 */
[----:B------:R-:W-:Y:S02]  /*7980*/  HADD2.F32 R15, -RZ, R29.H0_H0 ;  /* 0x2000001dff0f7230 */ /* 0x000fe40000004100 */
[----:B------:R-:W-:Y:S02]  /*7990*/  HADD2.F32 R4, -RZ, R31.H0_H0 ;  /* 0x2000001fff047230 */ /* 0x000fe40000004100 */
[-C--:B------:R-:W-:Y:S01]  /*79a0*/  FMUL.FTZ R13, R13, R14.reuse ;  /* 0x0000000e0d0d7220 */ /* 0x080fe20000410000 */
[C---:B------:R-:W-:Y:S01]  /*79b0*/  FFMA.FTZ R25, R12.reuse, R14, -R25 ;  /* 0x0000000e0c197223 */ /* 0x040fe20000010819 */
[C---:B------:R-:W-:Y:S01]  /*79c0*/  FMUL.FTZ R7, R5.reuse, R15 ;  /* 0x0000000f05077220 */ /* 0x040fe20000410000 */
[----:B------:R-:W-:Y:S01]  /*79d0*/  FMUL.FTZ R24, R5, R4 ;  /* 0x0000000405187220 */ /* 0x000fe20000410000 */
[----:B------:R-:W-:Y:S02]  /*79e0*/  FFMA.FTZ R12, R12, R20, R13 ;  /* 0x000000140c0c7223 */ /* 0x000fe4000001000d */
[----:B------:R-:W-:Y:S01]  /*79f0*/  FFMA.FTZ R5, R6, R4, -R7 ;  /* 0x0000000406057223 */ /* 0x000fe20000010807 */
[----:B------:R-:W-:Y:S01]  /*7a00*/  F2FP.F16.F32.PACK_AB R7, R30, R27 ;  /* 0x0000001b1e07723e */ /* 0x000fe200000000ff */
[----:B------:R-:W-:Y:S01]  /*7a10*/  FFMA.FTZ R24, R6, R15, R24 ;  /* 0x0000000f06187223 */ /* 0x000fe20000010018 */
[----:B------:R-:W-:-:S02]  /*7a20*/  F2FP.F16.F32.PACK_AB R4, R21, R26 ;  /* 0x0000001a1504723e */ /* 0x000fc400000000ff */
[----:B------:R-:W-:Y:S02]  /*7a30*/  F2FP.F16.F32.PACK_AB R6, R12, R25 ;  /* 0x000000190c06723e */ /* 0x000fe400000000ff */
[----:B------:R-:W-:-:S05]  /*7a40*/  F2FP.F16.F32.PACK_AB R5, R24, R5 ;  /* 0x000000051805723e */ /* 0x000fca00000000ff */
[----:B------:R1:W-:Y:S02]  /*7a50*/  STS.128 [R3+0x1a400], R4 ;  /* 0x01a4000403007388 */ /* 0x0003e40000000c00 */
.L_x_2761:
[----:B------:R-:W-:Y:S05]  /*7a60*/  BSYNC B1 ;  /* 0x0000000000017941 */ /* 0x000fea0003800000 */
.L_x_2760:
[----:B------:R-:W-:Y:S05]  /*7a70*/  @P1 BRA `(.L_x_2759) ;  /* 0x0000001400801947 */ /* 0x000fea0003800000 */
[----:B-1----:R-:W1:Y:S01]  /*7a80*/  LDS.128 R4, [R0+0x2000] ;  /* 0x0020000000047984 */ /* 0x002e620000000c00 */
[----:B------:R-:W-:Y:S01]  /*7a90*/  SHF.R.U32.HI R12, RZ, 0x10, R11 ;  /* 0x00000010ff0c7819 */ /* 0x000fe2000001160b */
[----:B------:R-:W-:Y:S01]  /*7aa0*/  HADD2.F32 R13, -RZ, R47.H0_H0 ;  /* 0x2000002fff0d7230 */ /* 0x000fe20000004100 */
[----:B----4-:R-:W-:Y:S02]  /*7ab0*/  SHF.R.U32.HI R14, RZ, 0x10, R9 ;  /* 0x00000010ff0e7819 */ /* 0x010fe40000011609 */
[----:B------:R-:W-:Y:S01]  /*7ac0*/  SHF.R.U64 R24, R10, 0x10, R11 ;  /* 0x000000100a187819 */ /* 0x000fe2000000120b */
[----:B------:R-:W-:Y:S01]  /*7ad0*/  HADD2.F32 R12, -RZ, R12.H0_H0 ;  /* 0x2000000cff0c7230 */ /* 0x000fe20000004100 */
[----:B------:R-:W-:Y:S01]  /*7ae0*/  SHF.R.U64 R21, R8, 0x10, R9 ;  /* 0x0000001008157819 */ /* 0x000fe20000001209 */
[----:B------:R-:W-:Y:S02]  /*7af0*/  HADD2.F32 R14, -RZ, R14.H0_H0 ;  /* 0x2000000eff0e7230 */ /* 0x000fe40000004100 */
[----:B------:R-:W-:-:S02]  /*7b00*/  HADD2.F32 R11, -RZ, R49.H0_H0 ;  /* 0x20000031ff0b7230 */ /* 0x000fc40000004100 */
[--C-:B-1----:R-:W-:Y:S02]  /*7b10*/  HADD2.F32 R10, -RZ, R7.reuse.H1_H1 ;  /* 0x30000007ff0a7230 */ /* 0x102fe40000004100 */
[--C-:B------:R-:W-:Y:S02]  /*7b20*/  HADD2.F32 R3, -RZ, R4.reuse.H0_H0 ;  /* 0x20000004ff037230 */ /* 0x100fe40000004100 */
[----:B------:R-:W-:Y:S02]  /*7b30*/  HADD2.F32 R4, -RZ, R4.H1_H1 ;  /* 0x30000004ff047230 */ /* 0x000fe40000004100 */
[C---:B------:R-:W-:Y:S01]  /*7b40*/  FMUL.FTZ R20, R10.reuse, R14 ;  /* 0x0000000e0a147220 */ /* 0x040fe20000410000 */
[----:B------:R-:W-:Y:S02]  /*7b50*/  HADD2.F32 R9, -RZ, R7.H0_H0 ;  /* 0x20000007ff097230 */ /* 0x000fe40000004100 */
[----:B------:R-:W-:Y:S01]  /*7b60*/  FMUL.FTZ R15, R10, R12 ;  /* 0x0000000c0a0f7220 */ /* 0x000fe20000410000 */
[----:B------:R-:W-:-:S02]  /*7b70*/  HADD2.F32 R7, -RZ, R6.H0_H0 ;  /* 0x20000006ff077230 */ /* 0x000fc40000004100 */
[C---:B------:R-:W-:Y:S01]  /*7b80*/  FMUL.FTZ R10, R4.reuse, R13 ;  /* 0x0000000d040a7220 */ /* 0x040fe20000410000 */
[----:B------:R-:W-:Y:S02]  /*7b90*/  HADD2.F32 R8, -RZ, R6.H1_H1 ;  /* 0x30000006ff087230 */ /* 0x000fe40000004100 */
[C---:B------:R-:W-:Y:S01]  /*7ba0*/  FFMA.FTZ R20, R9.reuse, R12, -R20 ;  /* 0x0000000c09147223 */ /* 0x040fe20000010814 */
[----:B------:R-:W-:Y:S01]  /*7bb0*/  FFMA.FTZ R15, R9, R14, R15 ;  /* 0x0000000e090f7223 */ /* 0x000fe2000001000f */
[--C-:B------:R-:W-:Y:S02]  /*7bc0*/  HADD2.F32 R6, -RZ, R5.reuse.H0_H0 ;  /* 0x20000005ff067230 */ /* 0x100fe40000004100 */
[-C--:B------:R-:W-:Y:S01]  /*7bd0*/  FMUL.FTZ R14, R4, R11.reuse ;  /* 0x0000000b040e7220 */ /* 0x080fe20000410000 */
[----:B------:R-:W-:Y:S01]  /*7be0*/  FFMA.FTZ R12, R3, R11, -R10 ;  /* 0x0000000b030c7223 */ /* 0x000fe2000001080a */
[----:B------:R-:W-:Y:S01]  /*7bf0*/  HADD2.F32 R5, -RZ, R5.H1_H1 ;  /* 0x30000005ff057230 */ /* 0x000fe20000004100 */
[----:B------:R-:W-:Y:S01]  /*7c00*/  F2FP.F16.F32.PACK_AB R15, R15, R20 ;  /* 0x000000140f0f723e */ /* 0x000fe200000000ff */
[----:B------:R-:W-:-:S02]  /*7c10*/  HADD2.F32 R11, -RZ, R47.H1_H1 ;  /* 0x3000002fff0b7230 */ /* 0x000fc40000004100 */
[----:B------:R-:W-:Y:S01]  /*7c20*/  FFMA.FTZ R3, R3, R13, R14 ;  /* 0x0000000d03037223 */ /* 0x000fe2000001000e */
[----:B------:R-:W-:Y:S02]  /*7c30*/  HADD2.F32 R10, -RZ, R21.H0_H0 ;  /* 0x20000015ff0a7230 */ /* 0x000fe40000004100 */
[----:B------:R-:W-:Y:S02]  /*7c40*/  HADD2.F32 R9, -RZ, R49.H1_H1 ;  /* 0x30000031ff097230 */ /* 0x000fe40000004100 */
[C---:B------:R-:W-:Y:S01]  /*7c50*/  FMUL.FTZ R14, R8.reuse, R11 ;  /* 0x0000000b080e7220 */ /* 0x040fe20000410000 */
[----:B------:R-:W-:Y:S02]  /*7c60*/  HADD2.F32 R4, -RZ, R24.H0_H0 ;  /* 0x20000018ff047230 */ /* 0x000fe40000004100 */
[----:B------:R-:W-:Y:S01]  /*7c70*/  FMUL.FTZ R13, R5, R10 ;  /* 0x0000000a050d7220 */ /* 0x000fe20000410000 */
[----:B------:R-:W-:Y:S01]  /*7c80*/  F2FP.F16.F32.PACK_AB R12, R3, R12 ;  /* 0x0000000c030c723e */ /* 0x000fe200000000ff */
[-C--:B------:R-:W-:Y:S01]  /*7c90*/  FMUL.FTZ R8, R8, R9.reuse ;  /* 0x0000000908087220 */ /* 0x080fe20000410000 */
[----:B------:R-:W-:Y:S01]  /*7ca0*/  FFMA.FTZ R14, R7, R9, -R14 ;  /* 0x00000009070e7223 */ /* 0x000fe2000001080e */
[-C--:B------:R-:W-:Y:S01]  /*7cb0*/  FMUL.FTZ R5, R5, R4.reuse ;  /* 0x0000000405057220 */ /* 0x080fe20000410000 */
[----:B------:R-:W-:Y:S01]  /*7cc0*/  FFMA.FTZ R13, R6, R4, -R13 ;  /* 0x00000004060d7223 */ /* 0x000fe2000001080d */
[----:B------:R-:W-:-:S02]  /*7cd0*/  FFMA.FTZ R7, R7, R11, R8 ;  /* 0x0000000b07077223 */ /* 0x000fc40000010008 */
[----:B------:R-:W-:-:S03]  /*7ce0*/  FFMA.FTZ R6, R6, R10, R5 ;  /* 0x0000000a06067223 */ /* 0x000fc60000010005 */
[----:B------:R-:W-:Y:S02]  /*7cf0*/  F2FP.F16.F32.PACK_AB R14, R7, R14 ;  /* 0x0000000e070e723e */ /* 0x000fe400000000ff */
[----:B------:R-:W-:-:S05]  /*7d00*/  F2FP.F16.F32.PACK_AB R13, R6, R13 ;  /* 0x0000000d060d723e */ /* 0x000fca00000000ff */
[----:B------:R1:W-:Y:S01]  /*7d10*/  STS.128 [R0+0x2000], R12 ;  /* 0x0020000c00007388 */ /* 0x0003e20000000c00 */
[----:B------:R-:W-:Y:S05]  /*7d20*/  BRA `(.L_x_2759) ;  /* 0x0000001000d47947 */ /* 0x000fea0003800000 */
.L_x_2746:
[----:B------:R-:W0:Y:S01]  /*7d30*/  LDC R9, c[0x0][0x448] ;  /* 0x00011200ff097b82 */ /* 0x000e220000000800 */
[----:B------:R-:W-:Y:S01]  /*7d40*/  IMAD R3, R233, 0x40, R42 ;  /* 0x00000040e9037824 */ /* 0x000fe200078e022a */
[----:B------:R-:W-:Y:S01]  /*7d50*/  ULDC.64 UR4, c[0x0][0x3f8] ;  /* 0x0000fe0000047ab9 */ /* 0x000fe20000000a00 */
[----:B------:R-:W-:Y:S01]  /*7d60*/  ULDC.64 UR6, c[0x0][0x408] ;  /* 0x0001020000067ab9 */ /* 0x000fe20000000a00 */
[----:B------:R-:W-:Y:S01]  /*7d70*/  IMAD.MOV.U32 R20, RZ, RZ, R24 ;  /* 0x000000ffff147224 */ /* 0x000fe200078e0018 */
[----:B------:R-:W-:Y:S01]  /*7d80*/  SHF.R.S32.HI R43, RZ, 0x1f, R30 ;  /* 0x0000001fff2b7819 */ /* 0x000fe2000001141e */
[----:B------:R-:W-:Y:S02]  /*7d90*/  IMAD.MOV.U32 R21, RZ, RZ, R29 ;  /* 0x000000ffff157224 */ /* 0x000fe400078e001d */
[----:B------:R-:W-:Y:S01]  /*7da0*/  IMAD.MOV.U32 R4, RZ, RZ, R26 ;  /* 0x000000ffff047224 */ /* 0x000fe200078e001a */
[----:B0-----:R-:W-:-:S13]  /*7db0*/  ISETP.NE.AND P0, PT, R9, 0x1, PT ;  /* 0x000000010900780c */ /* 0x001fda0003f05270 */
[----:B------:R-:W0:Y:S08]  /*7dc0*/  @P0 LDC R0, c[0x0][0x44c] ;  /* 0x00011300ff000b82 */ /* 0x000e300000000800 */
[----:B------:R-:W1:Y:S01]  /*7dd0*/  @P0 LDC R5, c[0x0][0x450] ;  /* 0x00011400ff050b82 */ /* 0x000e620000000800 */
[----:B0-----:R-:W-:-:S05]  /*7de0*/  @P0 IMAD.HI.U32 R0, R3, R0, RZ ;  /* 0x0000000003000227 */ /* 0x001fca00078e00ff */
[----:B-1----:R-:W-:Y:S01]  /*7df0*/  @P0 SHF.R.U32.HI R3, RZ, R5, R0 ;  /* 0x00000005ff030219 */ /* 0x002fe20000011600 */
[----:B------:R-:W-:-:S03]  /*7e00*/  IMAD.MOV.U32 R5, RZ, RZ, R31 ;  /* 0x000000ffff057224 */ /* 0x000fc600078e001f */
        /* <DEDUP_REMOVED lines=17> */
[----:B------:R-:W0:Y:S01]  /*7f20*/  LDC R37, c[0x0][0x3f4] ;  /* 0x0000fd00ff257b82 */ /* 0x000e220000000800 */
[----:B------:R-:W1:Y:S01]  /*7f30*/  SHFL.IDX PT, R3, R10, RZ, 0x1c1f ;  /* 0x001c1fff0a037589 */ /* 0x000e6200000e0000 */
[----:B------:R-:W-:-:S03]  /*7f40*/  IMAD R31, R200, R9, RZ ;  /* 0x00000009c81f7224 */ /* 0x000fc600078e02ff */
[----:B------:R-:W2:Y:S04]  /*7f50*/  SHFL.IDX PT, R0, R20, RZ, 0x1c1f ;  /* 0x001c1fff14007589 */ /* 0x000ea800000e0000 */
[----:B------:R-:W3:Y:S04]  /*7f60*/  SHFL.IDX PT, R14, R28, RZ, 0x1c1f ;  /* 0x001c1fff1c0e7589 */ /* 0x000ee800000e0000 */
[----:B------:R-:W4:Y:S01]  /*7f70*/  SHFL.IDX PT, R8, R29, RZ, 0x1c1f ;  /* 0x001c1fff1d087589 */ /* 0x000f2200000e0000 */
[----:B0-----:R-:W-:-:S04]  /*7f80*/  ISETP.GE.AND P0, PT, R30, R37, PT ;  /* 0x000000251e00720c */ /* 0x001fc80003f06270 */
[----:B------:R-:W-:-:S13]  /*7f90*/  ISETP.GE.OR P1, PT, R42, R31, P0 ;  /* 0x0000001f2a00720c */ /* 0x000fda0000726670 */
[C---:B------:R-:W-:Y:S01]  /*7fa0*/  @!P1 IMAD.SHL.U32 R9, R30.reuse, 0x2, RZ ;  /* 0x000000021e099824 */ /* 0x040fe200078e00ff */
[----:B------:R-:W-:-:S04]  /*7fb0*/  @!P1 SHF.L.U64.HI R21, R30, 0x1, R43 ;  /* 0x000000011e159819 */ /* 0x000fc8000001022b */
[----:B-1----:R-:W-:-:S05]  /*7fc0*/  @!P1 IADD3 R4, P2, R3, R9, RZ ;  /* 0x0000000903049210 */ /* 0x002fca0007f5e0ff */
[----:B--2---:R-:W-:-:S06]  /*7fd0*/  @!P1 IMAD.X R5, R0, 0x1, R21, P2 ;  /* 0x0000000100059824 */ /* 0x004fcc00010e0615 */
[----:B------:R-:W2:Y:S01]  /*7fe0*/  @!P1 LD.E.128 R4, desc[UR38][R4.64] ;  /* 0x0000002604049980 */ /* 0x000ea2000c101d00 */
[----:B---3--:R-:W-:-:S05]  /*7ff0*/  @!P1 IADD3 R14, P2, R14, R9, RZ ;  /* 0x000000090e0e9210 */ /* 0x008fca0007f5e0ff */
[----:B----4-:R-:W-:-:S04]  /*8000*/  @!P1 IMAD.X R3, R8, 0x1, R21, P2 ;  /* 0x0000000108039824 */ /* 0x010fc800010e0615 */
[----:B------:R-:W-:-:S05]  /*8010*/  @!P1 IMAD.MOV.U32 R15, RZ, RZ, R3 ;  /* 0x000000ffff0f9224 */ /* 0x000fca00078e0003 */
[----:B------:R0:W3:Y:S01]  /*8020*/  @!P1 LD.E.128 R24, desc[UR38][R14.64] ;  /* 0x000000260e189980 */ /* 0x0000e2000c101d00 */
[----:B------:R-:W-:Y:S02]  /*8030*/  CS2R R40, SRZ ;  /* 0x0000000000287805 */ /* 0x000fe4000001ff00 */
[----:B------:R-:W-:Y:S01]  /*8040*/  CS2R R38, SRZ ;  /* 0x0000000000267805 */ /* 0x000fe2000001ff00 */
[----:B------:R-:W1:Y:S04]  /*8050*/  SHFL.IDX PT, R8, R29, 0x1, 0x1c1f ;  /* 0x003c1f001d087f89 */ /* 0x000e6800000e0000 */
[----:B0-----:R-:W0:Y:S01]  /*8060*/  SHFL.IDX PT, R14, R28, 0x1, 0x1c1f ;  /* 0x003c1f001c0e7f89 */ /* 0x001e2200000e0000 */
[----:B--2---:R-:W-:Y:S02]  /*8070*/  @!P1 IMAD.MOV.U32 R40, RZ, RZ, R4 ;  /* 0x000000ffff289224 */ /* 0x004fe400078e0004 */
[----:B------:R-:W-:Y:S01]  /*8080*/  @!P1 IMAD.MOV.U32 R41, RZ, RZ, R5 ;  /* 0x000000ffff299224 */ /* 0x000fe200078e0005 */
[----:B------:R-:W-:Y:S01]  /*8090*/  CS2R R4, SRZ ;  /* 0x0000000000047805 */ /* 0x000fe2000001ff00 */
[----:B------:R-:W-:Y:S01]  /*80a0*/  @!P1 IMAD.MOV.U32 R38, RZ, RZ, R6 ;  /* 0x000000ffff269224 */ /* 0x000fe200078e0006 */
[----:B------:R-:W-:Y:S01]  /*80b0*/  MOV R0, R40 ;  /* 0x0000002800007202 */ /* 0x000fe20000000f00 */
[----:B------:R-:W-:-:S02]  /*80c0*/  IMAD.MOV.U32 R3, RZ, RZ, R41 ;  /* 0x000000ffff037224 */ /* 0x000fc400078e0029 */
[----:B------:R-:W-:Y:S01]  /*80d0*/  @!P1 IMAD.MOV.U32 R39, RZ, RZ, R7 ;  /* 0x000000ffff279224 */ /* 0x000fe200078e0007 */
[----:B------:R-:W-:Y:S01]  /*80e0*/  CS2R R6, SRZ ;  /* 0x0000000000067805 */ /* 0x000fe2000001ff00 */
[----:B------:R-:W-:Y:S01]  /*80f0*/  IMAD.MOV.U32 R9, RZ, RZ, R38 ;  /* 0x000000ffff097224 */ /* 0x000fe200078e0026 */
[----:B------:R-:W-:Y:S01]  /*8100*/  PRMT R53, R0, 0x5410, R3 ;  /* 0x0000541000357816 */ /* 0x000fe20000000003 */
[----:B------:R-:W-:Y:S01]  /*8110*/  IMAD.MOV.U32 R11, RZ, RZ, R39 ;  /* 0x000000ffff0b7224 */ /* 0x000fe200078e0027 */
[----:B------:R-:W2:Y:S01]  /*8120*/  SHFL.IDX PT, R0, R20, 0x1, 0x1c1f ;  /* 0x003c1f0014007f89 */ /* 0x000ea200000e0000 */
[----:B---3--:R-:W-:Y:S02]  /*8130*/  @!P1 IMAD.MOV.U32 R6, RZ, RZ, R24 ;  /* 0x000000ffff069224 */ /* 0x008fe400078e0018 */
[----:B------:R-:W-:Y:S01]  /*8140*/  @!P1 IMAD.MOV.U32 R7, RZ, RZ, R25 ;  /* 0x000000ffff079224 */ /* 0x000fe200078e0019 */
[----:B------:R3:W4:Y:S01]  /*8150*/  SHFL.IDX PT, R3, R10, 0x1, 0x1c1f ;  /* 0x003c1f000a037f89 */ /* 0x00072200000e0000 */
[----:B------:R-:W-:Y:S01]  /*8160*/  @!P1 IMAD.MOV.U32 R4, RZ, RZ, R26 ;  /* 0x000000ffff049224 */ /* 0x000fe200078e001a */
[----:B------:R-:W-:Y:S01]  /*8170*/  PRMT R9, R9, 0x5410, R11 ;  /* 0x0000541009097816 */ /* 0x000fe2000000000b */
[----:B------:R-:W-:Y:S01]  /*8180*/  @!P1 IMAD.MOV.U32 R5, RZ, RZ, R27 ;  /* 0x000000ffff059224 */ /* 0x000fe200078e001b */
[----:B------:R-:W-:Y:S01]  /*8190*/  CS2R R24, SRZ ;  /* 0x0000000000187805 */ /* 0x000fe2000001ff00 */
[----:B------:R-:W-:-:S02]  /*81a0*/  IMAD.MOV.U32 R11, RZ, RZ, R7 ;  /* 0x000000ffff0b7224 */ /* 0x000fc400078e0007 */
[----:B------:R-:W-:Y:S02]  /*81b0*/  IMAD.MOV.U32 R12, RZ, RZ, R4 ;  /* 0x000000ffff0c7224 */ /* 0x000fe400078e0004 */
[----:B---3--:R-:W-:Y:S02]  /*81c0*/  IMAD.MOV.U32 R10, RZ, RZ, R6 ;  /* 0x000000ffff0a7224 */ /* 0x008fe400078e0006 */
[----:B------:R-:W-:-:S03]  /*81d0*/  IMAD.MOV.U32 R13, RZ, RZ, R5 ;  /* 0x000000ffff0d7224 */ /* 0x000fc600078e0005 */
[----:B------:R-:W-:Y:S02]  /*81e0*/  PRMT R48, R10, 0x5410, R11 ;  /* 0x000054100a307816 */ /* 0x000fe4000000000b */
[----:B01----:R-:W-:-:S07]  /*81f0*/  PRMT R52, R12, 0x5410, R13 ;  /* 0x000054100c347816 */ /* 0x003fce000000000d */
.L_x_3072:
[----:B------:R-:W-:Y:S01]  /*8200*/  VIADD R42, R42, 0x40 ;  /* 0x000000402a2a7836 */ /* 0x000fe20000000000 */
[----:B------:R-:W-:Y:S01]  /*8210*/  LEA.HI R10, R234, R234, RZ, 0x1 ;  /* 0x000000eaea0a7211 */ /* 0x000fe200078f08ff */
[----:B------:R-:W-:Y:S01]  /*8220*/  BSSY B1, `(.L_x_2763) ;  /* 0x0000015000017945 */ /* 0x000fe20003800000 */
[----:B------:R-:W-:Y:S02]  /*8230*/  CS2R R26, SRZ ;  /* 0x00000000001a7805 */ /* 0x000fe4000001ff00 */
[----:B------:R-:W-:Y:S02]  /*8240*/  CS2R R32, SRZ ;  /* 0x0000000000207805 */ /* 0x000fe4000001ff00 */
[----:B------:R-:W-:Y:S02]  /*8250*/  ISETP.GE.AND P1, PT, R42, R31, PT ;  /* 0x0000001f2a00720c */ /* 0x000fe40003f26270 */
[----:B------:R-:W-:Y:S02]  /*8260*/  CS2R R34, SRZ ;  /* 0x0000000000227805 */ /* 0x000fe4000001ff00 */
[----:B------:R-:W-:-:S05]  /*8270*/  LOP3.LUT R11, R10, 0xfffffffe, RZ, 0xc0, !PT ;  /* 0xfffffffe0a0b7812 */ /* 0x000fca00078ec0ff */
[----:B------:R-:W-:-:S05]  /*8280*/  IMAD.IADD R11, R234, 0x1, -R11 ;  /* 0x00000001ea0b7824 */ /* 0x000fca00078e0a0b */
[----:B------:R-:W-:Y:S01]  /*8290*/  SHF.L.U32 R11, R11, 0x1f, RZ ;  /* 0x0000001f0b0b7819 */ /* 0x000fe200000006ff */
[----:B------:R-:W-:Y:S06]  /*82a0*/  @P1 BRA `(.L_x_2764) ;  /* 0x0000000000301947 */ /* 0x000fec0003800000 */
[----:B------:R-:W-:Y:S02]  /*82b0*/  CS2R R26, SRZ ;  /* 0x00000000001a7805 */ /* 0x000fe4000001ff00 */
[----:B------:R-:W-:Y:S02]  /*82c0*/  CS2R R32, SRZ ;  /* 0x0000000000207805 */ /* 0x000fe4000001ff00 */
[----:B------:R-:W-:Y:S01]  /*82d0*/  CS2R R34, SRZ ;  /* 0x0000000000227805 */ /* 0x000fe2000001ff00 */
[----:B------:R-:W-:Y:S06]  /*82e0*/  @P0 BRA `(.L_x_2764) ;  /* 0x0000000000200947 */ /* 0x000fec0003800000 */
[C---:B------:R-:W-:Y:S01]  /*82f0*/  IMAD.SHL.U32 R15, R30.reuse, 0x2, RZ ;  /* 0x000000021e0f7824 */ /* 0x040fe200078e00ff */
[----:B------:R-:W-:-:S04]  /*8300*/  SHF.L.U64.HI R13, R30, 0x1, R43 ;  /* 0x000000011e0d7819 */ /* 0x000fc8000001022b */
[-C--:B----4-:R-:W-:Y:S02]  /*8310*/  IADD3 R32, P1, R3, R15.reuse, RZ ;  /* 0x0000000f03207210 */ /* 0x090fe40007f3e0ff */
[----:B------:R-:W-:-:S03]  /*8320*/  IADD3 R14, P2, R14, R15, RZ ;  /* 0x0000000f0e0e7210 */ /* 0x000fc60007f5e0ff */
[--C-:B--2---:R-:W-:Y:S02]  /*8330*/  IMAD.X R33, R0, 0x1, R13.reuse, P1 ;  /* 0x0000000100217824 */ /* 0x104fe400008e060d */
[----:B------:R-:W-:-:S04]  /*8340*/  IMAD.X R15, R8, 0x1, R13, P2 ;  /* 0x00000001080f7824 */ /* 0x000fc800010e060d */
[----:B------:R-:W5:Y:S04]  /*8350*/  LD.E.128 R32, desc[UR38][R32.64] ;  /* 0x0000002620207980 */ /* 0x000f68000c101d00 */
[----:B------:R0:W5:Y:S02]  /*8360*/  LD.E.128 R24, desc[UR38][R14.64] ;  /* 0x000000260e187980 */ /* 0x000164000c101d00 */
.L_x_2764:
[----:B------:R-:W-:Y:S05]  /*8370*/  BSYNC B1 ;  /* 0x0000000000017941 */ /* 0x000fea0003800000 */
.L_x_2763:
[----:B------:R-:W1:Y:S01]  /*8380*/  SYNCS.PHASECHK.TRANS64.TRYWAIT P1, [R16+URZ+0x22800], R11 ;  /* 0x0228000b100075a7 */ /* 0x000e62000802017f */
[----:B--2--5:R-:W-:Y:S01]  /*8390*/  IMAD.MOV.U32 R0, RZ, RZ, R24 ;  /* 0x000000ffff007224 */ /* 0x024fe200078e0018 */
[----:B------:R-:W-:Y:S01]  /*83a0*/  VIADDMNMX R31, R31, -R206, 0x80, PT ;  /* 0x000000801f1f7446 */ /* 0x000fe200038009ce */
[----:B----4-:R-:W-:Y:S01]  /*83b0*/  IMAD.MOV.U32 R3, RZ, RZ, R25 ;  /* 0x000000ffff037224 */ /* 0x010fe200078e0019 */
[----:B------:R-:W-:Y:S01]  /*83c0*/  BSSY B1, `(.L_x_2765) ;  /* 0x000000c000017945 */ /* 0x000fe20003800000 */
[----:B------:R-:W-:Y:S01]  /*83d0*/  IMAD.MOV.U32 R8, RZ, RZ, R32 ;  /* 0x000000ffff087224 */ /* 0x000fe200078e0020 */
[-C--:B------:R-:W-:Y:S01]  /*83e0*/  ISETP.GE.OR P2, PT, R18, R31.reuse, P0 ;  /* 0x0000001f1200720c */ /* 0x080fe20000746670 */
[----:B------:R-:W-:Y:S01]  /*83f0*/  IMAD.MOV.U32 R10, RZ, RZ, R33 ;  /* 0x000000ffff0a7224 */ /* 0x000fe200078e0021 */
[----:B------:R-:W-:Y:S01]  /*8400*/  PRMT R54, R0, 0x5410, R3 ;  /* 0x0000541000367816 */ /* 0x000fe20000000003 */
[----:B------:R-:W-:Y:S01]  /*8410*/  IMAD.MOV.U32 R0, RZ, RZ, R26 ;  /* 0x000000ffff007224 */ /* 0x000fe200078e001a */
[----:B------:R-:W-:Y:S01]  /*8420*/  ISETP.GE.OR P0, PT, R232, R31, P0 ;  /* 0x0000001fe800720c */ /* 0x000fe20000706670 */
[----:B------:R-:W-:Y:S01]  /*8430*/  IMAD.MOV.U32 R3, RZ, RZ, R27 ;  /* 0x000000ffff037224 */ /* 0x000fe200078e001b */
[----:B------:R-:W-:-:S04]  /*8440*/  PRMT R56, R8, 0x5410, R10 ;  /* 0x0000541008387816 */ /* 0x000fc8000000000a */
[----:B------:R-:W-:Y:S01]  /*8450*/  PRMT R55, R0, 0x5410, R3 ;  /* 0x0000541000377816 */ /* 0x000fe20000000003 */
[----:B------:R-:W-:Y:S01]  /*8460*/  IMAD.IADD R0, R30, 0x1, R37 ;  /* 0x000000011e007824 */ /* 0x000fe200078e0225 */
[----:B-1----:R-:W-:Y:S06]  /*8470*/  @!P1 BRA `(.L_x_2766) ;  /* 0x0000019800149947 */ /* 0x002fec0003800000 */
.L_x_3073:
[----:B------:R-:W-:Y:S05]  /*8480*/  BSYNC B1 ;  /* 0x0000000000017941 */ /* 0x000fea0003800000 */
.L_x_2765:
[----:B------:R-:W-:Y:S01]  /*8490*/  BSSY B1, `(.L_x_2767) ;  /* 0x0000063000017945 */ /* 0x000fe20003800000 */
[----:B------:R-:W-:Y:S01]  /*84a0*/  IMAD.MOV.U32 R57, RZ, RZ, R34 ;  /* 0x000000ffff397224 */ /* 0x000fe200078e0022 */
[----:B------:R-:W-:Y:S01]  /*84b0*/  LOP3.LUT R0, R0, 0x38, RZ, 0xc0, !PT ;  /* 0x0000003800007812 */ /* 0x000fe200078ec0ff */
[----:B------:R-:W-:Y:S01]  /*84c0*/  IMAD.MOV.U32 R58, RZ, RZ, R35 ;  /* 0x000000ffff3a7224 */ /* 0x000fe200078e0023 */
[----:B------:R-:W-:Y:S06]  /*84d0*/  @P2 BRA `(.L_x_2768) ;  /* 0x0000000400782947 */ /* 0x000fec0003800000 */
[----:B------:R-:W-:Y:S01]  /*84e0*/  IMAD.SHL.U32 R3, R236, 0x40, RZ ;  /* 0x00000040ec037824 */ /* 0x000fe200078e00ff */
[----:B------:R-:W-:Y:S01]  /*84f0*/  SHF.R.U32.HI R20, RZ, 0x10, R7 ;  /* 0x00000010ff147819 */ /* 0x000fe20000011607 */
[----:B------:R-:W-:Y:S01]  /*8500*/  HADD2.F32 R21, -RZ, R53.H1_H1 ;  /* 0x30000035ff157230 */ /* 0x000fe20000004100 */
[--C-:B------:R-:W-:Y:S01]  /*8510*/  SHF.R.U64 R51, R40, 0x10, R41.reuse ;  /* 0x0000001028337819 */ /* 0x100fe20000001229 */
[----:B------:R-:W-:Y:S01]  /*8520*/  HADD2.F32 R37, -RZ, R48.H1_H1 ;  /* 0x30000030ff257230 */ /* 0x000fe20000004100 */
[----:B-1----:R-:W-:Y:S01]  /*8530*/  LOP3.LUT R11, R3, 0x1c0, RZ, 0xc0, !PT ;  /* 0x000001c0030b7812 */ /* 0x002fe200078ec0ff */
[----:B------:R-:W-:Y:S01]  /*8540*/  HADD2.F32 R20, -RZ, R20.H0_H0 ;  /* 0x20000014ff147230 */ /* 0x000fe20000004100 */
[----:B------:R-:W-:Y:S02]  /*8550*/  SHF.R.U32.HI R40, RZ, 0x10, R41 ;  /* 0x00000010ff287819 */ /* 0x000fe40000011629 */
[----:B------:R-:W-:Y:S02]  /*8560*/  LOP3.LUT R30, R11, 0x38, R30, 0xf8, !PT ;  /* 0x000000380b1e7812 */ /* 0x000fe400078ef81e */
[----:B------:R-:W-:-:S02]  /*8570*/  SHF.R.U32.HI R13, RZ, 0x3, R11 ;  /* 0x00000003ff0d7819 */ /* 0x000fc4000001160b */
[----:B------:R-:W-:Y:S02]  /*8580*/  SHF.R.U64 R47, R4, 0x10, R5 ;  /* 0x00000010042f7819 */ /* 0x000fe40000001205 */
[----:B------:R-:W-:Y:S02]  /*8590*/  LOP3.LUT R30, R30, R13, RZ, 0x3c, !PT ;  /* 0x0000000d1e1e7212 */ /* 0x000fe400078e3cff */
[----:B------:R-:W-:Y:S02]  /*85a0*/  LOP3.LUT R8, R13, R0, R11, 0x1e, !PT ;  /* 0x000000000d087212 */ /* 0x000fe400078e1e0b */
[--C-:B------:R-:W-:Y:S01]  /*85b0*/  SHF.R.U64 R50, R38, 0x10, R39.reuse ;  /* 0x0000001026327819 */ /* 0x100fe20000001227 */
[----:B------:R-:W-:Y:S01]  /*85c0*/  IMAD R3, R219, 0x200, R30 ;  /* 0x00000200db037824 */ /* 0x000fe200078e021e */
[----:B------:R-:W-:Y:S02]  /*85d0*/  SHF.R.U32.HI R46, RZ, 0x10, R39 ;  /* 0x00000010ff2e7819 */ /* 0x000fe40000011627 */
[----:B------:R-:W-:Y:S01]  /*85e0*/  SHF.R.U32.HI R44, RZ, 0x10, R5 ;  /* 0x00000010ff2c7819 */ /* 0x000fe20000011605 */
[----:B------:R-:W-:Y:S01]  /*85f0*/  IMAD R43, R3, 0x2, R16 ;  /* 0x00000002032b7824 */ /* 0x000fe200078e0210 */
[----:B------:R-:W-:Y:S01]  /*8600*/  SHF.R.U64 R49, R6, 0x10, R7 ;  /* 0x0000001006317819 */ /* 0x000fe20000001207 */
[----:B------:R-:W-:-:S03]  /*8610*/  IMAD R3, R219, 0x200, R8 ;  /* 0x00000200db037824 */ /* 0x000fc600078e0208 */
[----:B0-----:R-:W0:Y:S01]  /*8620*/  LDS.128 R12, [R43+0x18400] ;  /* 0x018400002b0c7984 */ /* 0x001e220000000c00 */
[----:B------:R-:W-:-:S05]  /*8630*/  IMAD R45, R3, 0x2, R16 ;  /* 0x00000002032d7824 */ /* 0x000fca00078e0210 */
[----:B------:R-:W1:Y:S01]  /*8640*/  LDS.128 R28, [R45+0x18400] ;  /* 0x018400002d1c7984 */ /* 0x000e620000000c00 */
[--C-:B0-----:R-:W-:Y:S02]  /*8650*/  HADD2.F32 R4, -RZ, R13.reuse.H0_H0 ;  /* 0x2000000dff047230 */ /* 0x101fe40000004100 */
[----:B------:R-:W-:Y:S02]  /*8660*/  HADD2.F32 R13, -RZ, R13.H1_H1 ;  /* 0x3000000dff0d7230 */ /* 0x000fe40000004100 */
[----:B------:R-:W-:Y:S02]  /*8670*/  HADD2.F32 R6, -RZ, R15.H0_H0 ;  /* 0x2000000fff067230 */ /* 0x000fe40000004100 */
[--C-:B-1----:R-:W-:Y:S02]  /*8680*/  HADD2.F32 R8, -RZ, R29.reuse.H0_H0 ;  /* 0x2000001dff087230 */ /* 0x102fe40000004100 */
[----:B------:R-:W-:Y:S02]  /*8690*/  HADD2.F32 R29, -RZ, R29.H1_H1 ;  /* 0x3000001dff1d7230 */ /* 0x000fe40000004100 */
[----:B------:R-:W-:-:S02]  /*86a0*/  HADD2.F32 R11, -RZ, R31.H0_H0 ;  /* 0x2000001fff0b7230 */ /* 0x000fc40000004100 */
[C---:B------:R-:W-:Y:S01]  /*86b0*/  FMUL.FTZ R39, R8.reuse, R37 ;  /* 0x0000002508277220 */ /* 0x040fe20000410000 */
[-C--:B------:R-:W-:Y:S01]  /*86c0*/  FMUL.FTZ R41, R8, R21.reuse ;  /* 0x0000001508297220 */ /* 0x080fe20000410000 */
[----:B------:R-:W-:Y:S02]  /*86d0*/  HADD2.F32 R8, -RZ, R40.H0_H0 ;  /* 0x20000028ff087230 */ /* 0x000fe40000004100 */
[----:B------:R-:W-:Y:S01]  /*86e0*/  FMUL.FTZ R38, R29, R20 ;  /* 0x000000141d267220 */ /* 0x000fe20000410000 */
[C---:B------:R-:W-:Y:S01]  /*86f0*/  FFMA.FTZ R39, R4.reuse, R21, -R39 ;  /* 0x0000001504277223 */ /* 0x040fe20000010827 */
[----:B------:R-:W-:Y:S01]  /*8700*/  FFMA.FTZ R41, R4, R37, R41 ;  /* 0x0000002504297223 */ /* 0x000fe20000010029 */
[----:B------:R-:W-:Y:S02]  /*8710*/  HADD2.F32 R21, -RZ, R52.H1_H1 ;  /* 0x30000034ff157230 */ /* 0x000fe40000004100 */
[----:B------:R-:W-:Y:S01]  /*8720*/  FFMA.FTZ R40, R13, R8, -R38 ;  /* 0x000000080d287223 */ /* 0x000fe20000010826 */
[----:B------:R-:W-:-:S02]  /*8730*/  HADD2.F32 R4, -RZ, R9.H1_H1 ;  /* 0x30000009ff047230 */ /* 0x000fc40000004100 */
[----:B------:R-:W-:Y:S01]  /*8740*/  FMUL.FTZ R42, R29, R8 ;  /* 0x000000081d2a7220 */ /* 0x000fe20000410000 */
[----:B------:R-:W-:Y:S02]  /*8750*/  HADD2.F32 R31, -RZ, R31.H1_H1 ;  /* 0x3000001fff1f7230 */ /* 0x000fe40000004100 */
[C---:B------:R-:W-:Y:S01]  /*8760*/  FMUL.FTZ R29, R11.reuse, R21 ;  /* 0x000000150b1d7220 */ /* 0x040fe20000410000 */
[----:B------:R-:W-:Y:S02]  /*8770*/  HADD2.F32 R38, -RZ, R44.H0_H0 ;  /* 0x2000002cff267230 */ /* 0x000fe40000004100 */
[----:B------:R-:W-:Y:S01]  /*8780*/  FMUL.FTZ R44, R11, R4 ;  /* 0x000000040b2c7220 */ /* 0x000fe20000410000 */
[----:B------:R-:W-:Y:S02]  /*8790*/  HADD2.F32 R15, -RZ, R15.H1_H1 ;  /* 0x3000000fff0f7230 */ /* 0x000fe40000004100 */
[----:B------:R-:W-:Y:S01]  /*87a0*/  FFMA.FTZ R42, R13, R20, R42 ;  /* 0x000000140d2a7223 */ /* 0x000fe2000001002a */
[----:B------:R-:W-:-:S02]  /*87b0*/  HADD2.F32 R8, -RZ, R46.H0_H0 ;  /* 0x2000002eff087230 */ /* 0x000fc40000004100 */
[C---:B------:R-:W-:Y:S01]  /*87c0*/  FMUL.FTZ R20, R31.reuse, R38 ;  /* 0x000000261f147220 */ /* 0x040fe20000410000 */
[C---:B------:R-:W-:Y:S01]  /*87d0*/  FFMA.FTZ R29, R6.reuse, R4, -R29 ;  /* 0x00000004061d7223 */ /* 0x040fe2000001081d */
[----:B------:R-:W-:Y:S01]  /*87e0*/  FFMA.FTZ R44, R6, R21, R44 ;  /* 0x00000015062c7223 */ /* 0x000fe2000001002c */
[----:B------:R-:W-:Y:S02]  /*87f0*/  HADD2.F32 R6, -RZ, R48.H0_H0 ;  /* 0x20000030ff067230 */ /* 0x000fe40000004100 */
[-C--:B------:R-:W-:Y:S01]  /*8800*/  FMUL.FTZ R48, R31, R8.reuse ;  /* 0x000000081f307220 */ /* 0x080fe20000410000 */
[C---:B------:R-:W-:Y:S01]  /*8810*/  FFMA.FTZ R46, R15.reuse, R8, -R20 ;  /* 0x000000080f2e7223 */ /* 0x040fe20000010814 */
[----:B------:R-:W-:Y:S02]  /*8820*/  HADD2.F32 R7, -RZ, R28.H0_H0 ;  /* 0x2000001cff077230 */ /* 0x000fe40000004100 */
[----:B------:R-:W-:Y:S02]  /*8830*/  HADD2.F32 R10, -RZ, R30.H0_H0 ;  /* 0x2000001eff0a7230 */ /* 0x000fe40000004100 */
[----:B------:R-:W-:Y:S01]  /*8840*/  FFMA.FTZ R31, R15, R38, R48 ;  /* 0x000000260f1f7223 */ /* 0x000fe20000010030 */
[----:B------:R-:W-:-:S02]  /*8850*/  HADD2.F32 R8, -RZ, R52.H0_H0 ;  /* 0x20000034ff087230 */ /* 0x000fc40000004100 */
[C---:B------:R-:W-:Y:S01]  /*8860*/  FMUL.FTZ R20, R7.reuse, R6 ;  /* 0x0000000607147220 */ /* 0x040fe20000410000 */
[----:B------:R-:W-:Y:S02]  /*8870*/  HADD2.F32 R4, -RZ, R53.H0_H0 ;  /* 0x20000035ff047230 */ /* 0x000fe40000004100 */
[----:B------:R-:W-:Y:S02]  /*8880*/  HADD2.F32 R5, -RZ, R14.H0_H0 ;  /* 0x2000000eff057230 */ /* 0x000fe40000004100 */
[----:B------:R-:W-:Y:S01]  /*8890*/  FMUL.FTZ R38, R10, R8 ;  /* 0x000000080a267220 */ /* 0x000fe20000410000 */
[----:B------:R-:W-:Y:S02]  /*88a0*/  HADD2.F32 R9, -RZ, R9.H0_H0 ;  /* 0x20000009ff097230 */ /* 0x000fe40000004100 */
[----:B------:R-:W-:Y:S01]  /*88b0*/  FMUL.FTZ R7, R7, R4 ;  /* 0x0000000407077220 */ /* 0x000fe20000410000 */
[----:B------:R-:W-:Y:S02]  /*88c0*/  HADD2.F32 R3, -RZ, R12.H0_H0 ;  /* 0x2000000cff037230 */ /* 0x000fe40000004100 */
[----:B------:R-:W-:-:S02]  /*88d0*/  HADD2.F32 R28, -RZ, R28.H1_H1 ;  /* 0x3000001cff1c7230 */ /* 0x000fc40000004100 */
[-C--:B------:R-:W-:Y:S01]  /*88e0*/  FMUL.FTZ R10, R10, R9.reuse ;  /* 0x000000090a0a7220 */ /* 0x080fe20000410000 */
[----:B------:R-:W-:Y:S01]  /*88f0*/  FFMA.FTZ R38, R5, R9, -R38 ;  /* 0x0000000905267223 */ /* 0x000fe20000010826 */
[C---:B------:R-:W-:Y:S01]  /*8900*/  FFMA.FTZ R4, R3.reuse, R4, -R20 ;  /* 0x0000000403047223 */ /* 0x040fe20000010814 */
[----:B------:R-:W-:Y:S01]  /*8910*/  FFMA.FTZ R6, R3, R6, R7 ;  /* 0x0000000603067223 */ /* 0x000fe20000010007 */
[----:B------:R-:W-:Y:S02]  /*8920*/  HADD2.F32 R9, -RZ, R49.H0_H0 ;  /* 0x20000031ff097230 */ /* 0x000fe40000004100 */
[----:B------:R-:W-:Y:S01]  /*8930*/  FFMA.FTZ R10, R5, R8, R10 ;  /* 0x00000008050a7223 */ /* 0x000fe2000001000a */
[----:B------:R-:W-:Y:S02]  /*8940*/  HADD2.F32 R3, -RZ, R51.H0_H0 ;  /* 0x20000033ff037230 */ /* 0x000fe40000004100 */
[----:B------:R-:W-:Y:S02]  /*8950*/  HADD2.F32 R30, -RZ, R30.H1_H1 ;  /* 0x3000001eff1e7230 */ /* 0x000fe40000004100 */
[----:B------:R-:W-:Y:S01]  /*8960*/  FMUL.FTZ R5, R28, R9 ;  /* 0x000000091c057220 */ /* 0x000fe20000410000 */
[----:B------:R-:W-:-:S02]  /*8970*/  HADD2.F32 R11, -RZ, R47.H0_H0 ;  /* 0x2000002fff0b7230 */ /* 0x000fc40000004100 */
[----:B------:R-:W-:Y:S01]  /*8980*/  FMUL.FTZ R28, R28, R3 ;  /* 0x000000031c1c7220 */ /* 0x000fe20000410000 */
[----:B------:R-:W-:Y:S02]  /*8990*/  HADD2.F32 R7, -RZ, R50.H0_H0 ;  /* 0x20000032ff077230 */ /* 0x000fe40000004100 */
[----:B------:R-:W-:Y:S02]  /*89a0*/  HADD2.F32 R12, -RZ, R12.H1_H1 ;  /* 0x3000000cff0c7230 */ /* 0x000fe40000004100 */
[C---:B------:R-:W-:Y:S01]  /*89b0*/  FMUL.FTZ R15, R30.reuse, R11 ;  /* 0x0000000b1e0f7220 */ /* 0x040fe20000410000 */
[----:B------:R-:W-:Y:S02]  /*89c0*/  HADD2.F32 R14, -RZ, R14.H1_H1 ;  /* 0x3000000eff0e7230 */ /* 0x000fe40000004100 */
[----:B------:R-:W-:Y:S01]  /*89d0*/  FMUL.FTZ R30, R30, R7 ;  /* 0x000000071e1e7220 */ /* 0x000fe20000410000 */
[C---:B------:R-:W-:Y:S01]  /*89e0*/  FFMA.FTZ R13, R12.reuse, R9, R28 ;  /* 0x000000090c0d7223 */ /* 0x040fe2000001001c */
[----:B------:R-:W-:Y:S01]  /*89f0*/  FFMA.FTZ R3, R12, R3, -R5 ;  /* 0x000000030c037223 */ /* 0x000fe20000010805 */
[C---:B------:R-:W-:Y:S01]  /*8a00*/  FFMA.FTZ R15, R14.reuse, R7, -R15 ;  /* 0x000000070e0f7223 */ /* 0x040fe2000001080f */
[----:B------:R-:W-:Y:S01]  /*8a10*/  FFMA.FTZ R21, R14, R11, R30 ;  /* 0x0000000b0e157223 */ /* 0x000fe2000001001e */
[----:B------:R-:W-:-:S02]  /*8a20*/  F2FP.F16.F32.PACK_AB R5, R40, R39 ;  /* 0x000000272805723e */ /* 0x000fc400000000ff */
[----:B------:R-:W-:Y:S02]  /*8a30*/  F2FP.F16.F32.PACK_AB R8, R13, R6 ;  /* 0x000000060d08723e */ /* 0x000fe400000000ff */
        /* <DEDUP_REMOVED lines=8> */
.L_x_2768:
[----:B------:R-:W-:Y:S05]  /*8ac0*/  BSYNC B1 ;  /* 0x0000000000017941 */ /* 0x000fea0003800000 */
.L_x_2767:
[----:B------:R-:W-:Y:S01]  /*8ad0*/  PRMT R40, R57, 0x5410, R58 ;  /* 0x0000541039287816 */ /* 0x000fe2000000003a */
[----:B------:R-:W-:Y:S06]  /*8ae0*/  @P0 BRA `(.L_x_2759) ;  /* 0x0000000400640947 */ /* 0x000fec0003800000 */
[----:B------:R-:W3:Y:S01]  /*8af0*/  LDL R41, [R1+0x8] ;  /* 0x0000080001297983 */ /* 0x000ee20000100800 */
[----:B------:R-:W-:-:S04]  /*8b00*/  SHF.R.U32.HI R3, RZ, 0x3, R217 ;  /* 0x00000003ff037819 */ /* 0x000fc800000116d9 */
[----:B------:R-:W-:-:S05]  /*8b10*/  LOP3.LUT R3, R3, R0, R217, 0x1e, !PT ;  /* 0x0000000003037212 */ /* 0x000fca00078e1ed9 */
[----:B------:R-:W-:-:S04]  /*8b20*/  IMAD.IADD R3, R220, 0x1, R3 ;  /* 0x00000001dc037824 */ /* 0x000fc800078e0203 */
[----:B------:R-:W-:-:S05]  /*8b30*/  IMAD R3, R3, 0x2, R16 ;  /* 0x0000000203037824 */ /* 0x000fca00078e0210 */
[----:B-12---:R-:W0:Y:S01]  /*8b40*/  LDS.128 R8, [R3+0x18400] ;  /* 0x0184000003087984 */ /* 0x006e220000000c00 */
[--C-:B------:R-:W-:Y:S02]  /*8b50*/  SHF.R.U64 R38, R34, 0x10, R35.reuse ;  /* 0x0000001022267819 */ /* 0x100fe40000001223 */
[----:B------:R-:W-:Y:S02]  /*8b60*/  SHF.R.U32.HI R34, RZ, 0x10, R35 ;  /* 0x00000010ff227819 */ /* 0x000fe40000011623 */
[----:B------:R-:W-:Y:S01]  /*8b70*/  SHF.R.U64 R35, R26, 0x10, R27 ;  /* 0x000000101a237819 */ /* 0x000fe2000000121b */
[----:B------:R-:W-:Y:S01]  /*8b80*/  HADD2.F32 R26, -RZ, R54.H1_H1 ;  /* 0x30000036ff1a7230 */ /* 0x000fe20000004100 */
[--C-:B------:R-:W-:Y:S02]  /*8b90*/  SHF.R.U32.HI R28, RZ, 0x10, R25.reuse ;  /* 0x00000010ff1c7819 */ /* 0x100fe40000011619 */
[----:B------:R-:W-:Y:S01]  /*8ba0*/  SHF.R.U64 R37, R24, 0x10, R25 ;  /* 0x0000001018257819 */ /* 0x000fe20000001219 */
[----:B------:R-:W-:Y:S01]  /*8bb0*/  HADD2.F32 R25, -RZ, R56.H1_H1 ;  /* 0x30000038ff197230 */ /* 0x000fe20000004100 */
[----:B------:R-:W-:-:S02]  /*8bc0*/  SHF.R.U64 R39, R32, 0x10, R33 ;  /* 0x0000001020277819 */ /* 0x000fc40000001221 */
[----:B------:R-:W-:Y:S02]  /*8bd0*/  SHF.R.U32.HI R32, RZ, 0x10, R33 ;  /* 0x00000010ff207819 */ /* 0x000fe40000011621 */
[----:B------:R-:W-:Y:S01]  /*8be0*/  SHF.R.U32.HI R33, RZ, 0x10, R27 ;  /* 0x00000010ff217819 */ /* 0x000fe2000001161b */
[----:B------:R-:W-:Y:S02]  /*8bf0*/  HADD2.F32 R27, -RZ, R28.H0_H0 ;  /* 0x2000001cff1b7230 */ /* 0x000fe40000004100 */
[--C-:B0-----:R-:W-:Y:S02]  /*8c00*/  HADD2.F32 R15, -RZ, R9.reuse.H0_H0 ;  /* 0x20000009ff0f7230 */ /* 0x101fe40000004100 */
[----:B------:R-:W-:-:S03]  /*8c10*/  HADD2.F32 R20, -RZ, R9.H1_H1 ;  /* 0x30000009ff147230 */ /* 0x000fc60000004100 */
[C---:B------:R-:W-:Y:S01]  /*8c20*/  FMUL.FTZ R29, R15.reuse, R26 ;  /* 0x0000001a0f1d7220 */ /* 0x040fe20000410000 */
[----:B------:R-:W-:Y:S01]  /*8c30*/  FMUL.FTZ R31, R15, R25 ;  /* 0x000000190f1f7220 */ /* 0x000fe20000410000 */
[----:B------:R-:W-:Y:S02]  /*8c40*/  HADD2.F32 R15, -RZ, R32.H0_H0 ;  /* 0x20000020ff0f7230 */ /* 0x000fe40000004100 */
[C---:B------:R-:W-:Y:S01]  /*8c50*/  FMUL.FTZ R28, R20.reuse, R27 ;  /* 0x0000001b141c7220 */ /* 0x040fe20000410000 */
[----:B------:R-:W-:Y:S02]  /*8c60*/  HADD2.F32 R9, -RZ, R8.H0_H0 ;  /* 0x20000008ff097230 */ /* 0x000fe40000004100 */
[----:B------:R-:W-:Y:S01]  /*8c70*/  FMUL.FTZ R30, R20, R15 ;  /* 0x0000000f141e7220 */ /* 0x000fe20000410000 */
[----:B------:R-:W-:Y:S02]  /*8c80*/  HADD2.F32 R21, -RZ, R10.H0_H0 ;  /* 0x2000000aff157230 */ /* 0x000fe40000004100 */
[----:B------:R-:W-:-:S02]  /*8c90*/  HADD2.F32 R20, -RZ, R55.H0_H0 ;  /* 0x20000037ff147230 */ /* 0x000fc40000004100 */
[--C-:B------:R-:W-:Y:S02]  /*8ca0*/  HADD2.F32 R24, -RZ, R11.reuse.H0_H0 ;  /* 0x2000000bff187230 */ /* 0x100fe40000004100 */
[----:B------:R-:W-:Y:S02]  /*8cb0*/  HADD2.F32 R11, -RZ, R11.H1_H1 ;  /* 0x3000000bff0b7230 */ /* 0x000fe40000004100 */
[----:B------:R-:W-:Y:S02]  /*8cc0*/  HADD2.F32 R8, -RZ, R8.H1_H1 ;  /* 0x30000008ff087230 */ /* 0x000fe40000004100 */
[----:B------:R-:W-:Y:S01]  /*8cd0*/  HADD2.F32 R10, -RZ, R10.H1_H1 ;  /* 0x3000000aff0a7230 */ /* 0x000fe20000004100 */
[----:B---3--:R-:W0:Y:S02]  /*8ce0*/  LDS.128 R4, [R41+0x18400] ;  /* 0x0184000029047984 */ /* 0x008e240000000c00 */
[--C-:B0-----:R-:W-:Y:S02]  /*8cf0*/  HADD2.F32 R12, -RZ, R5.reuse.H0_H0 ;  /* 0x20000005ff0c7230 */ /* 0x101fe40000004100 */
[----:B------:R-:W-:-:S03]  /*8d00*/  HADD2.F32 R5, -RZ, R5.H1_H1 ;  /* 0x30000005ff057230 */ /* 0x000fc60000004100 */
[C---:B------:R-:W-:Y:S01]  /*8d10*/  FFMA.FTZ R29, R12.reuse, R25, -R29 ;  /* 0x000000190c1d7223 */ /* 0x040fe2000001081d */
[----:B------:R-:W-:Y:S02]  /*8d20*/  HADD2.F32 R25, -RZ, R54.H0_H0 ;  /* 0x20000036ff197230 */ /* 0x000fe40000004100 */
[----:B------:R-:W-:Y:S01]  /*8d30*/  FFMA.FTZ R31, R12, R26, R31 ;  /* 0x0000001a0c1f7223 */ /* 0x000fe2000001001f */
[----:B------:R-:W-:Y:S02]  /*8d40*/  HADD2.F32 R12, -RZ, R56.H0_H0 ;  /* 0x20000038ff0c7230 */ /* 0x000fe40000004100 */
[----:B------:R-:W-:Y:S01]  /*8d50*/  FFMA.FTZ R28, R5, R15, -R28 ;  /* 0x0000000f051c7223 */ /* 0x000fe2000001081c */
[----:B------:R-:W-:Y:S02]  /*8d60*/  HADD2.F32 R0, -RZ, R4.H0_H0 ;  /* 0x20000004ff007230 */ /* 0x000fe40000004100 */
[C---:B------:R-:W-:Y:S01]  /*8d70*/  FMUL.FTZ R15, R9.reuse, R25 ;  /* 0x00000019090f7220 */ /* 0x040fe20000410000 */
[----:B------:R-:W-:-:S03]  /*8d80*/  FMUL.FTZ R26, R9, R12 ;  /* 0x0000000c091a7220 */ /* 0x000fc60000410000 */
[C---:B------:R-:W-:Y:S01]  /*8d90*/  FFMA.FTZ R15, R0.reuse, R12, -R15 ;  /* 0x0000000c000f7223 */ /* 0x040fe2000001080f */
[----:B------:R-:W-:Y:S02]  /*8da0*/  HADD2.F32 R12, -RZ, R40.H0_H0 ;  /* 0x20000028ff0c7230 */ /* 0x000fe40000004100 */
[----:B------:R-:W-:Y:S01]  /*8db0*/  FFMA.FTZ R30, R5, R27, R30 ;  /* 0x0000001b051e7223 */ /* 0x000fe2000001001e */
[----:B------:R-:W-:Y:S02]  /*8dc0*/  HADD2.F32 R13, -RZ, R6.H0_H0 ;  /* 0x20000006ff0d7230 */ /* 0x000fe40000004100 */
[----:B------:R-:W-:Y:S01]  /*8dd0*/  FFMA.FTZ R26, R0, R25, R26 ;  /* 0x00000019001a7223 */ /* 0x000fe2000001001a */
[----:B------:R-:W-:Y:S02]  /*8de0*/  HADD2.F32 R9, -RZ, R55.H1_H1 ;  /* 0x30000037ff097230 */ /* 0x000fe40000004100 */
[----:B------:R-:W-:Y:S01]  /*8df0*/  FMUL.FTZ R0, R21, R20 ;  /* 0x0000001415007220 */ /* 0x000fe20000410000 */
[----:B------:R-:W-:-:S02]  /*8e00*/  HADD2.F32 R5, -RZ, R40.H1_H1 ;  /* 0x30000028ff057230 */ /* 0x000fc40000004100 */
[-C--:B------:R-:W-:Y:S01]  /*8e10*/  FMUL.FTZ R32, R21, R12.reuse ;  /* 0x0000000c15207220 */ /* 0x080fe20000410000 */
[----:B------:R-:W-:Y:S02]  /*8e20*/  HADD2.F32 R14, -RZ, R7.H0_H0 ;  /* 0x20000007ff0e7230 */ /* 0x000fe40000004100 */
[C---:B------:R-:W-:Y:S01]  /*8e30*/  FFMA.FTZ R25, R13.reuse, R12, -R0 ;  /* 0x0000000c0d197223 */ /* 0x040fe20000010800 */
[C---:B------:R-:W-:Y:S01]  /*8e40*/  FMUL.FTZ R21, R24.reuse, R9 ;  /* 0x0000000918157220 */ /* 0x040fe20000410000 */
[----:B------:R-:W-:Y:S02]  /*8e50*/  HADD2.F32 R12, -RZ, R33.H0_H0 ;  /* 0x20000021ff0c7230 */ /* 0x000fe40000004100 */
[-C--:B------:R-:W-:Y:S01]  /*8e60*/  FMUL.FTZ R24, R24, R5.reuse ;  /* 0x0000000518187220 */ /* 0x080fe20000410000 */
[----:B------:R-:W-:Y:S02]  /*8e70*/  HADD2.F32 R0, -RZ, R34.H0_H0 ;  /* 0x20000022ff007230 */ /* 0x000fe40000004100 */
[----:B------:R-:W-:Y:S01]  /*8e80*/  FFMA.FTZ R32, R13, R20, R32 ;  /* 0x000000140d207223 */ /* 0x000fe20000010020 */
[C---:B------:R-:W-:Y:S01]  /*8e90*/  FFMA.FTZ R20, R14.reuse, R5, -R21 ;  /* 0x000000050e147223 */ /* 0x040fe20000010815 */
[----:B------:R-:W-:Y:S01]  /*8ea0*/  FFMA.FTZ R24, R14, R9, R24 ;  /* 0x000000090e187223 */ /* 0x000fe20000010018 */
[----:B------:R-:W-:-:S02]  /*8eb0*/  HADD2.F32 R7, -RZ, R7.H1_H1 ;  /* 0x30000007ff077230 */ /* 0x000fc40000004100 */
[C---:B------:R-:W-:Y:S01]  /*8ec0*/  FMUL.FTZ R34, R11.reuse, R12 ;  /* 0x0000000c0b227220 */ /* 0x040fe20000410000 */
[-C--:B------:R-:W-:Y:S01]  /*8ed0*/  FMUL.FTZ R14, R11, R0.reuse ;  /* 0x000000000b0e7220 */ /* 0x080fe20000410000 */
[----:B------:R-:W-:Y:S02]  /*8ee0*/  HADD2.F32 R11, -RZ, R37.H0_H0 ;  /* 0x20000025ff0b7230 */ /* 0x000fe40000004100 */
[----:B------:R-:W-:Y:S02]  /*8ef0*/  HADD2.F32 R13, -RZ, R35.H0_H0 ;  /* 0x20000023ff0d7230 */ /* 0x000fe40000004100 */
[----:B------:R-:W-:Y:S02]  /*8f00*/  HADD2.F32 R5, -RZ, R39.H0_H0 ;  /* 0x20000027ff057230 */ /* 0x000fe40000004100 */
[----:B------:R-:W-:Y:S02]  /*8f10*/  HADD2.F32 R9, -RZ, R38.H0_H0 ;  /* 0x20000026ff097230 */ /* 0x000fe40000004100 */
[----:B------:R-:W-:Y:S01]  /*8f20*/  FFMA.FTZ R33, R7, R0, -R34 ;  /* 0x0000000007217223 */ /* 0x000fe20000010822 */
[----:B------:R-:W-:-:S02]  /*8f30*/  HADD2.F32 R4, -RZ, R4.H1_H1 ;  /* 0x30000004ff047230 */ /* 0x000fc40000004100 */
[----:B------:R-:W-:Y:S01]  /*8f40*/  FFMA.FTZ R35, R7, R12, R14 ;  /* 0x0000000c07237223 */ /* 0x000fe2000001000e */
[----:B------:R-:W-:Y:S02]  /*8f50*/  HADD2.F32 R6, -RZ, R6.H1_H1 ;  /* 0x30000006ff067230 */ /* 0x000fe40000004100 */
        /* <DEDUP_REMOVED lines=18> */
.L_x_2759:
[----:B------:R-:W-:Y:S05]  /*9080*/  BSYNC B0 ;  /* 0x0000000000007941 */ /* 0x000fea0003800000 */
.L_x_2745:
[----:B------:R-:W-:Y:S01]  /*9090*/  @!PT LDS RZ, [RZ] ;  /* 0x00000000fffff984 */ /* 0x000fe20000000800 */
[----:B------:R-:W-:Y:S01]  /*90a0*/  @!PT LDS RZ, [RZ] ;  /* 0x00000000fffff984 */ /* 0x000fe20000000800 */
[----:B------:R-:W-:Y:S01]  /*90b0*/  @!PT LDS RZ, [RZ] ;  /* 0x00000000fffff984 */ /* 0x000fe20000000800 */
[----:B------:R-:W-:Y:S01]  /*90c0*/  @!PT LDS RZ, [RZ] ;  /* 0x00000000fffff984 */ /* 0x000fe20000000800 */
[----:B------:R5:W-:Y:S06]  /*90d0*/  MEMBAR.ALL.CTA ;  /* 0x0000000000007992 */ /* 0x000bec0000008000 */
[----:B-----5:R-:W5:Y:S01]  /*90e0*/  FENCE.VIEW.ASYNC.S ;  /* 0x00000000000073c6 */ /* 0x020f620000000000 */
[----:B------:R-:W-:Y:S05]  /*90f0*/  WARPSYNC.ALL ;  /* 0x0000000000007948 */ /* 0x000fea0003800000 */
[----:B-----5:R-:W-:Y:S06]  /*9100*/  BAR.SYNC.DEFER_BLOCKING 0xd, 0x100 ;  /* 0x0344000000007b1d */ /* 0x020fec0000010000 */
.L_x_2742:
[----:B-12---:R-:W1:Y:S01]  /*9110*/  S2R R0, SR_TID.X ;  /* 0x0000000000007919 */ /* 0x006e620000002100 */
[----:B------:R-:W-:Y:S01]  /*9120*/  ISETP.NE.AND P0, PT, R203, 0x3, PT ;  /* 0x00000003cb00780c */ /* 0x000fe20003f05270 */
[----:B------:R-:W-:Y:S05]  /*9130*/  WARPSYNC.ALL ;  /* 0x0000000000007948 */ /* 0x000fea0003800000 */
[----:B-1----:R-:W-:-:S05]  /*9140*/  SHF.R.U32.HI R0, RZ, 0x7, R0 ;  /* 0x00000007ff007819 */ /* 0x002fca0000011600 */
[----:B------:R-:W-:-:S05]  /*9150*/  VIADD R179, R0, 0x8 ;  /* 0x0000000800b37836 */ /* 0x000fca0000000000 */
[----:B------:R1:W-:Y:S06]  /*9160*/  BAR.SYNC.DEFER_BLOCKING R179, 0x100 ;  /* 0x000400b30000751d */ /* 0x0003ec0000010000 */
[----:B------:R-:W-:Y:S05]  /*9170*/  @!P0 BRA `(.L_x_2769) ;  /* 0x0000000000048947 */ /* 0x000fea0003800000 */
[----:B------:R-:W-:Y:S01]  /*9180*/  BPT.TRAP 0x1 ;  /* 0x000000040000795c */ /* 0x000fe20000300000 */
.L_x_2769:
[----:B---3--:R-:W-:Y:S01]  /*9190*/  IMAD R6, R2, 0x8, R16 ;  /* 0x0000000802067824 */ /* 0x008fe200078e0210 */
[----:B------:R-:W-:-:S04]  /*91a0*/  SHF.L.U32 R21, R19, 0x1f, RZ ;  /* 0x0000001f13157819 */ /* 0x000fc800000006ff */
[----:B------:R2:W3:Y:S01]  /*91b0*/  SYNCS.PHASECHK.TRANS64.TRYWAIT P2, [R6+URZ+0x22830], R21 ;  /* 0x02283015060075a7 */ /* 0x0004e2000804017f */
[----:B------:R-:W-:Y:S05]  /*91c0*/  @!P0 BRA `(.L_x_2770) ;  /* 0x0000000000048947 */ /* 0x000fea0003800000 */
[----:B------:R-:W-:Y:S01]  /*91d0*/  BPT.TRAP 0x1 ;  /* 0x000000040000795c */ /* 0x000fe20000300000 */
.L_x_2770:
[----:B0-----:R-:W0:Y:S01]  /*91e0*/  S2R R3, SR_TID.X ;  /* 0x0000000000037919 */ /* 0x001e220000002100 */
[----:B------:R-:W-:-:S05]  /*91f0*/  VIADD R0, R16, 0x1c400 ;  /* 0x0001c40010007836 */ /* 0x000fca0000000000 */
[----:B------:R-:W-:-:S04]  /*9200*/  SHF.R.U32.HI R0, RZ, 0x4, R0 ;  /* 0x00000004ff007819 */ /* 0x000fc80000011600 */
[----:B------:R-:W-:Y:S02]  /*9210*/  LOP3.LUT R0, R0, 0x3fff, RZ, 0xc0, !PT ;  /* 0x00003fff00007812 */ /* 0x000fe400078ec0ff */
[----:B0-----:R-:W-:-:S04]  /*9220*/  LOP3.LUT R3, R3, 0x7f, RZ, 0xc0, !PT ;  /* 0x0000007f03037812 */ /* 0x001fc800078ec0ff */
[----:B------:R-:W-:Y:S01]  /*9230*/  ISETP.NE.AND P1, PT, R3, RZ, PT ;  /* 0x000000ff0300720c */ /* 0x000fe20003f25270 */
[----:B---3--:R-:W-:-:S12]  /*9240*/  @P2 BRA `(.L_x_2771) ;  /* 0x0000000000082947 */ /* 0x008fd80003800000 */
[----:B------:R-:W0:Y:S02]  /*9250*/  SYNCS.PHASECHK.TRANS64.TRYWAIT P2, [R6+URZ+0x22830], R21 ;  /* 0x02283015060075a7 */ /* 0x000e24000804017f */
[----:B0-----:R-:W-:Y:S05]  /*9260*/  @!P2 BRA `(.L_x_2772) ;  /* 0x0000018800aca947 */ /* 0x001fea0003800000 */
.L_x_2771:
[----:B------:R-:W-:Y:S05]  /*9270*/  WARPSYNC.ALL ;  /* 0x0000000000007948 */ /* 0x000fea0003800000 */
[----:B------:R-:W-:-:S05]  /*9280*/  LOP3.LUT R207, R0, 0x10000, RZ, 0xfc, !PT ;  /* 0x0001000000cf7812 */ /* 0x000fca00078efcff */
[----:B------:R-:W-:Y:S01]  /*9290*/  IMAD R8, R2, 0x300, R207 ;  /* 0x0000030002087824 */ /* 0x000fe200078e02cf */
[----:B------:R-:W-:Y:S01]  /*92a0*/  LOP3.LUT R4, R36, 0x10000, RZ, 0xfc, !PT ;  /* 0x0001000024047812 */ /* 0x000fe200078efcff */
[----:B------:R-:W-:Y:S01]  /*92b0*/  IMAD.MOV.U32 R9, RZ, RZ, 0x40000040 ;  /* 0x40000040ff097424 */ /* 0x000fe200078e00ff */
[----:B------:R-:W3:Y:S01]  /*92c0*/  LDL.LU R76, [R1] ;  /* 0x00000000014c7983 */ /* 0x000ee20000300800 */
[----:B------:R-:W-:Y:S01]  /*92d0*/  IMAD.MOV.U32 R5, RZ, RZ, 0x40000040 ;  /* 0x40000040ff057424 */ /* 0x000fe200078e00ff */
[C---:B------:R-:W-:Y:S01]  /*92e0*/  R2UR UR6, R8.reuse ;  /* 0x00000000080672ca */ /* 0x040fe200000e0000 */
[----:B-----5:R-:W-:Y:S01]  /*92f0*/  WARPGROUP.ARRIVE ;  /* 0x00000000000079c5 */ /* 0x020fe20000000000 */
[----:B------:R-:W-:Y:S01]  /*9300*/  R2UR UR7, R9 ;  /* 0x00000000090772ca */ /* 0x000fe200000e0000 */
[----:B------:R-:W-:Y:S01]  /*9310*/  VIADD R10, R8, 0x2 ;  /* 0x00000002080a7836 */ /* 0x000fe20000000000 */
[C---:B------:R-:W-:Y:S01]  /*9320*/  R2UR UR4, R4.reuse ;  /* 0x00000000040472ca */ /* 0x040fe200000e0000 */
[----:B----4-:R-:W-:Y:S01]  /*9330*/  VIADD R14, R4, 0x2 ;  /* 0x00000002040e7836 */ /* 0x010fe20000000000 */
[----:B------:R-:W-:Y:S01]  /*9340*/  R2UR UR5, R5 ;  /* 0x00000000050572ca */ /* 0x000fe200000e0000 */
[----:B------:R-:W-:Y:S01]  /*9350*/  IMAD.MOV.U32 R11, RZ, RZ, 0x40000040 ;  /* 0x40000040ff0b7424 */ /* 0x000fe200078e00ff */
[----:B------:R-:W4:Y:S01]  /*9360*/  LDC R20, c[0x0][0x448] ;  /* 0x00011200ff147b82 */ /* 0x000f220000000800 */
[----:B------:R-:W-:Y:S01]  /*9370*/  IMAD.MOV.U32 R15, RZ, RZ, 0x40000040 ;  /* 0x40000040ff0f7424 */ /* 0x000fe200078e00ff */
[----:B------:R-:W0:Y:S01]  /*9380*/  S2R R77, SR_TID.X ;  /* 0x00000000004d7919 */ /* 0x000e220000002100 */
[----:B------:R-:W-:Y:S01]  /*9390*/  VIADD R12, R8, 0x4 ;  /* 0x00000004080c7836 */ /* 0x000fe20000000000 */
[----:B------:R-:W-:Y:S01]  /*93a0*/  ULDC UR53, c[0x0][0x9dc] ;  /* 0x0002770000357ab9 */ /* 0x000fe20000000800 */
[----:B------:R-:W-:Y:S01]  /*93b0*/  IMAD.MOV.U32 R13, RZ, RZ, 0x40000040 ;  /* 0x40000040ff0d7424 */ /* 0x000fe200078e00ff */
[----:B------:R-:W-:Y:S01]  /*93c0*/  ULOP3.LUT UR53, URZ, UR53, URZ, 0x33, !UPT ;  /* 0x000000353f357292 */ /* 0x000fe2000f8e333f */
[----:B------:R-:W-:Y:S01]  /*93d0*/  IMAD.MOV.U32 R9, RZ, RZ, 0x40000040 ;  /* 0x40000040ff097424 */ /* 0x000fe200078e00ff */
[----:B------:R-:W1:Y:S03]  /*93e0*/  LDC.64 R176, c[0x0][0x9e0] ;  /* 0x00027800ffb07b82 */ /* 0x000e660000000a00 */
[----:B------:R-:W-:Y:S01]  /*93f0*/  HGMMA.64x96x16.F32 R24, gdesc[UR4], RZ, !UPT, gsb0 ;  /* 0x01600000041879f0 */ /* 0x000fe2000c0008ff */
[----:B------:R-:W-:Y:S01]  /*9400*/  R2UR UR6, R10 ;  /* 0x000000000a0672ca */ /* 0x000fe200000e0000 */
[----:B------:R-:W-:Y:S01]  /*9410*/  VIADD R10, R4, 0x4 ;  /* 0x00000004040a7836 */ /* 0x000fe20000000000 */
[----:B------:R-:W-:Y:S01]  /*9420*/  R2UR UR7, R11 ;  /* 0x000000000b0772ca */ /* 0x000fe200000e0000 */
[----:B------:R-:W-:Y:S01]  /*9430*/  IMAD.MOV.U32 R11, RZ, RZ, 0x40000040 ;  /* 0x40000040ff0b7424 */ /* 0x000fe200078e00ff */
[----:B------:R-:W-:-:S02]  /*9440*/  R2UR UR4, R14 ;  /* 0x000000000e0472ca */ /* 0x000fc400000e0000 */
[----:B------:R-:W-:Y:S02]  /*9450*/  R2UR UR5, R15 ;  /* 0x000000000f0572ca */ /* 0x000fe400000e0000 */
[----:B----4-:R-:W-:Y:S02]  /*9460*/  ISETP.NE.AND P2, PT, R20, 0x1, PT ;  /* 0x000000011400780c */ /* 0x010fe40003f45270 */
[----:B0-----:R-:W-:Y:S01]  /*9470*/  SHF.R.U32.HI R77, RZ, 0x7, R77 ;  /* 0x00000007ff4d7819 */ /* 0x001fe2000001164d */
[----:B------:R-:W-:Y:S02]  /*9480*/  WARPGROUP.DEPBAR.LE gsb0, 0x0 ;  /* 0x00008000000079c5 */ /* 0x000fe40000010000 */
[----:B------:R-:W-:-:S06]  /*9490*/  WARPGROUP.ARRIVE ;  /* 0x00000000000079c5 */ /* 0x000fcc0000000000 */
[----:B------:R-:W-:Y:S01]  /*94a0*/  HGMMA.64x96x16.F32 R24, gdesc[UR4], R24, gsb0 ;  /* 0x01600000041879f0 */ /* 0x000fe20008000818 */
[----:B------:R-:W-:Y:S01]  /*94b0*/  R2UR UR6, R12 ;  /* 0x000000000c0672ca */ /* 0x000fe200000e0000 */
[----:B------:R-:W-:Y:S01]  /*94c0*/  VIADD R12, R8, 0x6 ;  /* 0x00000006080c7836 */ /* 0x000fe20000000000 */
[----:B------:R-:W-:Y:S01]  /*94d0*/  R2UR UR7, R13 ;  /* 0x000000000d0772ca */ /* 0x000fe200000e0000 */
[----:B------:R-:W-:Y:S01]  /*94e0*/  VIADD R8, R4, 0x6 ;  /* 0x0000000604087836 */ /* 0x000fe20000000000 */
[----:B------:R-:W-:Y:S01]  /*94f0*/  R2UR UR4, R10 ;  /* 0x000000000a0472ca */ /* 0x000fe200000e0000 */
[----:B------:R-:W-:Y:S01]  /*9500*/  IMAD.MOV.U32 R13, RZ, RZ, 0x40000040 ;  /* 0x40000040ff0d7424 */ /* 0x000fe200078e00ff */
        /* <DEDUP_REMOVED lines=8> */
[----:B---3--:R-:W-:-:S04]  /*9590*/  LOP3.LUT R76, R76, 0xffdfffff, RZ, 0xc0, !PT ;  /* 0xffdfffff4c4c7812 */ /* 0x008fc800078ec0ff */
[----:B------:R-:W-:-:S04]  /*95a0*/  @P2 LOP3.LUT R76, R76, 0x200000, RZ, 0xfc, !PT ;  /* 0x002000004c4c2812 */ /* 0x000fc800078efcff */
[----:B------:R-:W-:Y:S01]  /*95b0*/  LOP3.LUT R76, R76, 0xffefffff, RZ, 0xc0, !PT ;  /* 0xffefffff4c4c7812 */ /* 0x000fe200078ec0ff */
        /* <DEDUP_REMOVED lines=8> */
[----:B------:R-:W0:Y:S01]  /*9640*/  @P2 LDC R31, c[0x0][0x450] ;  /* 0x00011400ff1f2b82 */ /* 0x000e220000000800 */
[----:B------:R3:W4:Y:S01]  /*9650*/  MUFU.TANH R75, R29 ;  /* 0x0000001d004b7308 */ /* 0x0007220000002400 */
[----:B------:R-:W-:Y:S01]  /*9660*/  FMUL.FTZ R7, R30, UR4 ;  /* 0x000000041e077c20 */ /* 0x000fe20008410000 */
[----:B------:R-:W-:Y:S01]  /*9670*/  FMUL.FTZ R30, R35, UR4 ;  /* 0x00000004231e7c20 */ /* 0x000fe20008410000 */
[----:B------:R-:W-:Y:S01]  /*9680*/  FMUL.FTZ R48, R48, UR4 ;  /* 0x0000000430307c20 */ /* 0x000fe20008410000 */
[----:B------:R-:W-:Y:S01]  /*9690*/  FMUL.FTZ R66, R66, UR4 ;  /* 0x0000000442427c20 */ /* 0x000fe20008410000 */
[----:B------:R-:W-:Y:S01]  /*96a0*/  FMUL.FTZ R28, R28, UR4 ;  /* 0x000000041c1c7c20 */ /* 0x000fe20008410000 */
[----:B------:R-:W-:Y:S01]  /*96b0*/  FMUL.FTZ R32, R32, UR4 ;  /* 0x0000000420207c20 */ /* 0x000fe20008410000 */
[----:B------:R-:W-:Y:S01]  /*96c0*/  FMUL.FTZ R36, R36, UR4 ;  /* 0x0000000424247c20 */ /* 0x000fe20008410000 */
[----:B------:R2:W0:Y:S01]  /*96d0*/  MUFU.TANH R80, R12 ;  /* 0x0000000c00507308 */ /* 0x0004220000002400 */
[----:B---3--:R-:W3:Y:S01]  /*96e0*/  @P2 LDC R29, c[0x0][0x44c] ;  /* 0x00011300ff1d2b82 */ /* 0x008ee20000000800 */
[----:B------:R-:W-:Y:S01]  /*96f0*/  FMUL.FTZ R40, R40, UR4 ;  /* 0x0000000428287c20 */ /* 0x000fe20008410000 */
[----:B------:R-:W-:Y:S01]  /*9700*/  FMUL.FTZ R25, R25, UR4 ;  /* 0x0000000419197c20 */ /* 0x000fe20008410000 */
[----:B------:R-:W-:Y:S01]  /*9710*/  FMUL.FTZ R33, R33, UR4 ;  /* 0x0000000421217c20 */ /* 0x000fe20008410000 */
[----:B------:R-:W-:Y:S01]  /*9720*/  FMUL.FTZ R73, R24, UR4 ;  /* 0x0000000418497c20 */ /* 0x000fe20008410000 */
[----:B------:R-:W-:-:S02]  /*9730*/  IMAD R24, R178, -0x60, R201 ;  /* 0xffffffa0b2187824 */ /* 0x000fc400078e02c9 */
[----:B------:R-:W-:Y:S01]  /*9740*/  FMUL.FTZ R3, R27, UR4 ;  /* 0x000000041b037c20 */ /* 0x000fe20008410000 */
[----:B------:R1:W0:Y:S01]  /*9750*/  MUFU.TANH R84, R48 ;  /* 0x0000003000547308 */ /* 0x0002220000002400 */
[----:B--2---:R-:W-:Y:S02]  /*9760*/  IMAD.IADD R12, R211, 0x1, R206 ;  /* 0x00000001d30c7824 */ /* 0x004fe400078e02ce */
[----:B------:R-:W-:Y:S01]  /*9770*/  FMUL.FTZ R0, R26, UR4 ;  /* 0x000000041a007c20 */ /* 0x000fe20008410000 */
[----:B------:R-:W-:Y:S01]  /*9780*/  FMUL.FTZ R37, R37, UR4 ;  /* 0x0000000425257c20 */ /* 0x000fe20008410000 */
[----:B------:R-:W-:Y:S01]  /*9790*/  FMUL.FTZ R41, R41, UR4 ;  /* 0x0000000429297c20 */ /* 0x000fe20008410000 */
[----:B------:R-:W-:Y:S02]  /*97a0*/  IMAD.MOV.U32 R35, RZ, RZ, R12 ;  /* 0x000000ffff237224 */ /* 0x000fe400078e000c */
[----:B------:R-:W-:Y:S01]  /*97b0*/  FMUL.FTZ R44, R44, UR4 ;  /* 0x000000042c2c7c20 */ /* 0x000fe20008410000 */
[----:B------:R-:W-:Y:S01]  /*97c0*/  FMUL.FTZ R45, R45, UR4 ;  /* 0x000000042d2d7c20 */ /* 0x000fe20008410000 */
[----:B------:R2:W0:Y:S01]  /*97d0*/  MUFU.TANH R74, R28 ;  /* 0x0000001c004a7308 */ /* 0x0004220000002400 */
[----:B-1----:R-:W-:Y:S01]  /*97e0*/  FMUL.FTZ R48, R54, UR4 ;  /* 0x0000000436307c20 */ /* 0x002fe20008410000 */
[----:B------:R-:W-:Y:S01]  /*97f0*/  FMUL.FTZ R49, R49, UR4 ;  /* 0x0000000431317c20 */ /* 0x000fe20008410000 */
[----:B------:R-:W-:Y:S01]  /*9800*/  FMUL.FTZ R27, R50, UR4 ;  /* 0x00000004321b7c20 */ /* 0x000fe20008410000 */
[----:B------:R-:W-:Y:S01]  /*9810*/  FMUL.FTZ R53, R53, UR4 ;  /* 0x0000000435357c20 */ /* 0x000fe20008410000 */
[----:B------:R-:W-:Y:S01]  /*9820*/  FMUL.FTZ R52, R55, UR4 ;  /* 0x0000000437347c20 */ /* 0x000fe20008410000 */
[----:B------:R-:W-:Y:S01]  /*9830*/  FMUL.FTZ R56, R56, UR4 ;  /* 0x0000000438387c20 */ /* 0x000fe20008410000 */
[----:B------:R-:W-:Y:S01]  /*9840*/  FMUL.FTZ R57, R57, UR4 ;  /* 0x0000000439397c20 */ /* 0x000fe20008410000 */
[----:B------:R1:W0:Y:S01]  /*9850*/  MUFU.TANH R54, R66 ;  /* 0x0000004200367308 */ /* 0x0002220000002400 */
[----:B---3--:R-:W-:-:S04]  /*9860*/  @P2 IMAD.HI.U32 R20, R12, R29, RZ ;  /* 0x0000001d0c142227 */ /* 0x008fc800078e00ff */
[----:B--2---:R-:W-:Y:S01]  /*9870*/  FMUL.FTZ R28, R34, UR4 ;  /* 0x00000004221c7c20 */ /* 0x004fe20008410000 */
[----:B------:R-:W-:Y:S01]  /*9880*/  FMUL.FTZ R34, R39, UR4 ;  /* 0x0000000427227c20 */ /* 0x000fe20008410000 */
[----:B------:R-:W-:Y:S01]  /*9890*/  FMUL.FTZ R58, R58, UR4 ;  /* 0x000000043a3a7c20 */ /* 0x000fe20008410000 */
[----:B------:R-:W-:Y:S01]  /*98a0*/  FMUL.FTZ R59, R59, UR4 ;  /* 0x000000043b3b7c20 */ /* 0x000fe20008410000 */
[----:B0-----:R-:W-:Y:S01]  /*98b0*/  @P2 SHF.R.U32.HI R35, RZ, R31, R20 ;  /* 0x0000001fff232219 */ /* 0x001fe20000011614 */
[----:B------:R-:W-:Y:S01]  /*98c0*/  FMUL.FTZ R60, R60, UR4 ;  /* 0x000000043c3c7c20 */ /* 0x000fe20008410000 */
[----:B------:R-:W-:Y:S01]  /*98d0*/  ISETP.GE.AND P2, PT, R177, 0x1, PT ;  /* 0x00000001b100780c */ /* 0x000fe20003f46270 */
[----:B------:R0:W2:Y:S01]  /*98e0*/  MUFU.TANH R100, R32 ;  /* 0x0000002000647308 */ /* 0x0000a20000002400 */
[----:B------:R-:W-:Y:S01]  /*98f0*/  FMUL.FTZ R61, R61, UR4 ;  /* 0x000000043d3d7c20 */ /* 0x000fe20008410000 */
[----:B-1----:R-:W1:Y:S01]  /*9900*/  SHFL.IDX PT, R66, R35, RZ, 0x1c1f ;  /* 0x001c1fff23427589 */ /* 0x002e6200000e0000 */
[----:B------:R-:W-:Y:S01]  /*9910*/  FMUL.FTZ R64, R64, UR4 ;  /* 0x0000000440407c20 */ /* 0x000fe20008410000 */
[----:B------:R-:W-:Y:S01]  /*9920*/  FMUL.FTZ R65, R65, UR4 ;  /* 0x0000000441417c20 */ /* 0x000fe20008410000 */
[----:B------:R-:W-:Y:S01]  /*9930*/  FMUL.FTZ R68, R68, UR4 ;  /* 0x0000000444447c20 */ /* 0x000fe20008410000 */
[----:B------:R-:W-:Y:S01]  /*9940*/  FMUL.FTZ R69, R69, UR4 ;  /* 0x0000000445457c20 */ /* 0x000fe20008410000 */
[----:B------:R-:W-:Y:S01]  /*9950*/  FMUL.FTZ R31, R70, UR4 ;  /* 0x00000004461f7c20 */ /* 0x000fe20008410000 */
[----:B------:R3:W1:Y:S01]  /*9960*/  MUFU.TANH R96, R36 ;  /* 0x0000002400607308 */ /* 0x0006620000002400 */
[----:B0-----:R-:W-:Y:S01]  /*9970*/  FMUL.FTZ R32, R38, UR4 ;  /* 0x0000000426207c20 */ /* 0x001fe20008410000 */
[----:B------:R-:W-:Y:S01]  /*9980*/  FMUL.FTZ R38, R43, UR4 ;  /* 0x000000042b267c20 */ /* 0x000fe20008410000 */
[----:B------:R-:W-:Y:S01]  /*9990*/  VIADD R29, R24, 0x61 ;  /* 0x00000061181d7836 */ /* 0x000fe20000000000 */
[----:B------:R-:W-:Y:S01]  /*99a0*/  @P2 LOP3.LUT R76, R76, 0x100000, RZ, 0xfc, !PT ;  /* 0x001000004c4c2812 */ /* 0x000fe200078efcff */
[----:B------:R-:W-:Y:S01]  /*99b0*/  FMUL.FTZ R63, R63, UR4 ;  /* 0x000000043f3f7c20 */ /* 0x000fe20008410000 */
[----:B------:R-:W-:Y:S01]  /*99c0*/  @!P1 VIADD R12, R6, 0x22840 ;  /* 0x00022840060c9836 */ /* 0x000fe20000000000 */
[----:B------:R-:W-:Y:S01]  /*99d0*/  IADD3 R20, -R77, 0xb, RZ ;  /* 0x0000000b4d147810 */ /* 0x000fe20007ffe1ff */
[----:B------:R0:W1:Y:S01]  /*99e0*/  MUFU.TANH R92, R40 ;  /* 0x00000028005c7308 */ /* 0x0000620000002400 */
[----:B------:R1:W-:Y:S01]  /*99f0*/  STL [R1], R76 ;  /* 0x0000004c01007387 */ /* 0x0003e20000100800 */
[----:B---3--:R-:W-:Y:S01]  /*9a00*/  FMUL.FTZ R36, R42, UR4 ;  /* 0x000000042a247c20 */ /* 0x008fe20008410000 */
[----:B------:R-:W-:Y:S01]  /*9a10*/  FMUL.FTZ R42, R47, UR4 ;  /* 0x000000042f2a7c20 */ /* 0x000fe20008410000 */
[----:B------:R-:W-:Y:S01]  /*9a20*/  IMAD.MOV.U32 R39, RZ, RZ, -0x60 ;  /* 0xffffffa0ff277424 */ /* 0x000fe200078e00ff */
[----:B------:R-:W-:Y:S01]  /*9a30*/  @!P1 PRMT R12, RZ, 0x654, R12 ;  /* 0x00000654ff0c9816 */ /* 0x000fe2000000000c */
[----:B------:R-:W-:Y:S01]  /*9a40*/  FMUL.FTZ R62, R62, UR4 ;  /* 0x000000043e3e7c20 */ /* 0x000fe20008410000 */
[----:B------:R3:W-:Y:S06]  /*9a50*/  BAR.ARV R20, 0x100 ;  /* 0x000400140000751d */ /* 0x0007ec0000002000 */
[----:B------:R4:W1:Y:S01]  /*9a60*/  MUFU.TANH R72, R25 ;  /* 0x0000001900487308 */ /* 0x0008620000002400 */
[----:B0-----:R-:W-:Y:S01]  /*9a70*/  FMUL.FTZ R40, R46, UR4 ;  /* 0x000000042e287c20 */ /* 0x001fe20008410000 */
[----:B------:R-:W-:Y:S01]  /*9a80*/  FMUL.FTZ R46, R51, UR4 ;  /* 0x00000004332e7c20 */ /* 0x000fe20008410000 */
[----:B------:R-:W-:Y:S01]  /*9a90*/  IMAD R51, R178, R39, 0x60 ;  /* 0x00000060b2337424 */ /* 0x000fe200078e0227 */
[----:B------:R3:W-:Y:S04]  /*9aa0*/  @!P1 SYNCS.ARRIVE.TRANS64.RED.A1T0 RZ, [R12+URZ], RZ ;  /* 0x000000ff0cff99a7 */ /* 0x0007e8000810043f */
[----:B------:R0:W1:Y:S01]  /*9ab0*/  MUFU.TANH R98, R33 ;  /* 0x0000002100627308 */ /* 0x0000620000002400 */
[----:B----4-:R-:W-:-:S07]  /*9ac0*/  FMUL.FTZ R25, R67, UR4 ;  /* 0x0000000443197c20 */ /* 0x010fce0008410000 */
[----:B------:R4:W1:Y:S01]  /*9ad0*/  MUFU.TANH R94, R37 ;  /* 0x00000025005e7308 */ /* 0x0008620000002400 */
[----:B0-----:R-:W-:-:S07]  /*9ae0*/  FMUL.FTZ R33, R71, UR4 ;  /* 0x0000000447217c20 */ /* 0x001fce0008410000 */
[----:B------:R-:W0:Y:S01]  /*9af0*/  MUFU.TANH R73, R73 ;  /* 0x0000004900497308 */ /* 0x000e220000002400 */
[----:B----4-:R-:W-:Y:S02]  /*9b00*/  IMAD R37, R202, -0x2, R29 ;  /* 0xfffffffeca257824 */ /* 0x010fe400078e021d */
[----:B------:R-:W-:Y:S02]  /*9b10*/  VIADD R29, R24, 0x60 ;  /* 0x00000060181d7836 */ /* 0x000fe40000000000 */
[----:B------:R-:W-:Y:S02]  /*9b20*/  IMAD.IADD R37, R37, 0x1, -R200 ;  /* 0x0000000125257824 */ /* 0x000fe400078e0ac8 */
[----:B------:R-:W-:Y:S01]  /*9b30*/  IMAD R102, R202, -0x2, R29 ;  /* 0xfffffffeca667824 */ /* 0x000fe200078e021d */
[----:B------:R-:W4:Y:S01]  /*9b40*/  MUFU.TANH R0, R0 ;  /* 0x0000000000007308 */ /* 0x000f220000002400 */
[C---:B------:R-:W-:Y:S01]  /*9b50*/  VIADD R47, R37.reuse, UR53 ;  /* 0x00000035252f7c36 */ /* 0x040fe20008000000 */
[----:B------:R-:W-:-:S03]  /*9b60*/  IADD3 R39, R37, R176, RZ ;  /* 0x000000b025277210 */ /* 0x000fc60007ffe0ff */
[----:B-1----:R-:W-:Y:S01]  /*9b70*/  IMAD.IADD R29, R47, 0x1, R66 ;  /* 0x000000012f1d7824 */ /* 0x002fe200078e0242 */
[----:B------:R-:W-:Y:S02]  /*9b80*/  VIADDMNMX R26, R66, R39, R102, PT ;  /* 0x00000027421a7246 */ /* 0x000fe40003800166 */
        /* <DEDUP_REMOVED lines=34> */
[----:B------:R2:W0:Y:S02]  /*9db0*/  MUFU.TANH R43, R62 ;  /* 0x0000003e002b7308 */ /* 0x0004240000002400 */
[----:B--2---:R-:W-:Y:S01]  /*9dc0*/  IMAD R62, R202, -0x2, R51 ;  /* 0xfffffffeca3e7824 */ /* 0x004fe200078e0233 */
[----:B-1-34-:R-:W-:Y:S06]  /*9dd0*/  @!P2 BRA `(.L_x_2773) ;  /* 0x00000000004ca947 */ /* 0x01afec0003800000 */
[----:B------:R-:W-:Y:S01]  /*9de0*/  IADD3 R12, -R200, R201, R66 ;  /* 0x000000c9c80c7210 */ /* 0x000fe20007ffe142 */
[----:B------:R-:W-:Y:S03]  /*9df0*/  BSSY B0, `(.L_x_2774) ;  /* 0x000000e000007945 */ /* 0x000fe60003800000 */
[----:B------:R-:W-:-:S13]  /*9e00*/  ISETP.GT.AND P2, PT, R12, -0x1, PT ;  /* 0xffffffff0c00780c */ /* 0x000fda0003f44270 */
[----:B------:R-:W-:Y:S05]  /*9e10*/  @P2 BRA `(.L_x_2775) ;  /* 0x00000000001c2947 */ /* 0x000fea0003800000 */
[----:B------:R-:W-:Y:S02]  /*9e20*/  ISETP.NE.AND P2, PT, R177, 0x1, PT ;  /* 0x00000001b100780c */ /* 0x000fe40003f45270 */
[----:B------:R-:W-:-:S11]  /*9e30*/  LOP3.LUT R37, RZ, R12, RZ, 0x33, !PT ;  /* 0x0000000cff257212 */ /* 0x000fd600078e33ff */
[----:B------:R-:W1:Y:S02]  /*9e40*/  @P2 LDC.64 R66, c[0x0][0x9e8] ;  /* 0x00027a00ff422b82 */ /* 0x000e640000000a00 */
[----:B-1----:R-:W-:-:S05]  /*9e50*/  @P2 IMAD.HI.U32 R12, R37, R66, RZ ;  /* 0x00000042250c2227 */ /* 0x002fca00078e00ff */
[----:B------:R-:W-:-:S04]  /*9e60*/  @P2 SHF.R.U32.HI R37, RZ, R67, R12 ;  /* 0x00000043ff252219 */ /* 0x000fc8000001160c */
[----:B------:R-:W-:Y:S01]  /*9e70*/  LOP3.LUT R12, RZ, R37, RZ, 0x33, !PT ;  /* 0x00000025ff0c7212 */ /* 0x000fe200078e33ff */
[----:B------:R-:W-:Y:S06]  /*9e80*/  BRA `(.L_x_2776) ;  /* 0x0000000000107947 */ /* 0x000fec0003800000 */
.L_x_2775:
[----:B------:R-:W-:-:S13]  /*9e90*/  ISETP.NE.AND P2, PT, R177, 0x1, PT ;  /* 0x00000001b100780c */ /* 0x000fda0003f45270 */
[----:B------:R-:W1:Y:S02]  /*9ea0*/  @P2 LDC.64 R66, c[0x0][0x9e8] ;  /* 0x00027a00ff422b82 */ /* 0x000e640000000a00 */
[----:B-1----:R-:W-:-:S05]  /*9eb0*/  @P2 IMAD.HI.U32 R24, R12, R66, RZ ;  /* 0x000000420c182227 */ /* 0x002fca00078e00ff */
[----:B------:R-:W-:-:S07]  /*9ec0*/  @P2 SHF.R.U32.HI R12, RZ, R67, R24 ;  /* 0x00000043ff0c2219 */ /* 0x000fce0000011618 */
.L_x_2776:
[----:B------:R-:W-:Y:S05]  /*9ed0*/  BSYNC B0 ;  /* 0x0000000000007941 */ /* 0x000fea0003800000 */
.L_x_2774:
[----:B------:R-:W-:-:S05]  /*9ee0*/  IMAD R12, R12, R177, R62 ;  /* 0x000000b10c0c7224 */ /* 0x000fca00078e023e */
[----:B------:R-:W-:Y:S02]  /*9ef0*/  VIMNMX R29, R29, R12, !PT ;  /* 0x0000000c1d1d7248 */ /* 0x000fe40007fe0100 */
[----:B------:R-:W-:-:S07]  /*9f00*/  VIADDMNMX R26, R12, R177, R26, PT ;  /* 0x000000b10c1a7246 */ /* 0x000fce000380011a */
.L_x_2773:
[C---:B------:R-:W-:Y:S02]  /*9f10*/  ISETP.GE.AND P2, PT, R51.reuse, 0x2, PT ;  /* 0x000000023300780c */ /* 0x040fe40003f46270 */
[----:B------:R-:W-:Y:S02]  /*9f20*/  ISETP.GE.AND P6, PT, R51, 0x9, PT ;  /* 0x000000093300780c */ /* 0x000fe40003fc6270 */
[----:B------:R-:W-:Y:S02]  /*9f30*/  ISETP.GT.AND P3, PT, R29, 0x1, !P2 ;  /* 0x000000011d00780c */ /* 0x000fe40005764270 */
[----:B------:R-:W-:Y:S02]  /*9f40*/  ISETP.GE.AND P4, PT, R51, 0xa, PT ;  /* 0x0000000a3300780c */ /* 0x000fe40003f86270 */
[----:B------:R-:W-:Y:S02]  /*9f50*/  ISETP.LT.OR P3, PT, R26, 0x2, P3 ;  /* 0x000000021a00780c */ /* 0x000fe40001f61670 */
[----:B------:R-:W-:-:S02]  /*9f60*/  P2R R55, PR, RZ, 0x10 ;  /* 0x00000010ff377803 */ /* 0x000fc40000000000 */
[----:B------:R-:W-:Y:S02]  /*9f70*/  FSEL R104, R72, -INF , !P3 ;  /* 0xff80000048687808 */ /* 0x000fe40005800000 */
[----:B------:R-:W-:-:S04]  /*9f80*/  ISETP.GT.AND P3, PT, R29, 0x8, !P6 ;  /* 0x000000081d00780c */ /* 0x000fc80007764270 */
[----:B------:R-:W-:-:S04]  /*9f90*/  ISETP.LT.OR P3, PT, R26, 0x9, P3 ;  /* 0x000000091a00780c */ /* 0x000fc80001f61670 */
[----:B------:R-:W-:Y:S02]  /*9fa0*/  FSEL R154, R74, -INF , !P3 ;  /* 0xff8000004a9a7808 */ /* 0x000fe40005800000 */
[----:B------:R-:W-:Y:S02]  /*9fb0*/  ISETP.GT.AND P3, PT, R29, 0x9, !P4 ;  /* 0x000000091d00780c */ /* 0x000fe40006764270 */
[----:B------:R-:W-:Y:S02]  /*9fc0*/  ISETP.GE.AND P4, PT, R51, 0x11, PT ;  /* 0x000000113300780c */ /* 0x000fe40003f86270 */
[----:B------:R-:W-:Y:S02]  /*9fd0*/  ISETP.LT.OR P3, PT, R26, 0xa, P3 ;  /* 0x0000000a1a00780c */ /* 0x000fe40001f61670 */
[----:B------:R-:W-:Y:S02]  /*9fe0*/  P2R R63, PR, RZ, 0x10 ;  /* 0x00000010ff3f7803 */ /* 0x000fe40000000000 */
[----:B------:R-:W-:-:S02]  /*9ff0*/  FSEL R106, R75, -INF , !P3 ;  /* 0xff8000004b6a7808 */ /* 0x000fc40005800000 */
[----:B------:R-:W-:Y:S02]  /*a000*/  ISETP.GT.AND P3, PT, R29, 0x10, !P4 ;  /* 0x000000101d00780c */ /* 0x000fe40006764270 */
[----:B------:R-:W-:Y:S02]  /*a010*/  ISETP.GE.AND P4, PT, R51, 0x12, PT ;  /* 0x000000123300780c */ /* 0x000fe40003f86270 */
[----:B------:R-:W-:Y:S02]  /*a020*/  ISETP.LT.OR P3, PT, R26, 0x11, P3 ;  /* 0x000000111a00780c */ /* 0x000fe40001f61670 */
[----:B------:R-:W-:Y:S02]  /*a030*/  P2R R67, PR, RZ, 0x10 ;  /* 0x00000010ff437803 */ /* 0x000fe40000000000 */
[----:B------:R-:W-:Y:S02]  /*a040*/  FSEL R100, R100, -INF , !P3 ;  /* 0xff80000064647808 */ /* 0x000fe40005800000 */
[----:B------:R-:W-:-:S02]  /*a050*/  ISETP.GT.AND P3, PT, R29, 0x11, !P4 ;  /* 0x000000111d00780c */ /* 0x000fc40006764270 */
[----:B------:R-:W-:Y:S02]  /*a060*/  ISETP.GE.AND P4, PT, R51, 0x19, PT ;  /* 0x000000193300780c */ /* 0x000fe40003f86270 */
[----:B------:R-:W-:Y:S02]  /*a070*/  ISETP.LT.OR P3, PT, R26, 0x12, P3 ;  /* 0x000000121a00780c */ /* 0x000fe40001f61670 */
[----:B------:R-:W-:Y:S02]  /*a080*/  P2R R71, PR, RZ, 0x10 ;  /* 0x00000010ff477803 */ /* 0x000fe40000000000 */
[----:B------:R-:W-:Y:S02]  /*a090*/  FSEL R98, R98, -INF , !P3 ;  /* 0xff80000062627808 */ /* 0x000fe40005800000 */
[----:B------:R-:W-:Y:S02]  /*a0a0*/  ISETP.GT.AND P3, PT, R29, 0x18, !P4 ;  /* 0x000000181d00780c */ /* 0x000fe40006764270 */
[----:B------:R-:W-:-:S02]  /*a0b0*/  ISETP.GE.AND P4, PT, R51, 0x1a, PT ;  /* 0x0000001a3300780c */ /* 0x000fc40003f86270 */
[----:B------:R-:W-:Y:S02]  /*a0c0*/  ISETP.LT.OR P3, PT, R26, 0x19, P3 ;  /* 0x000000191a00780c */ /* 0x000fe40001f61670 */
[----:B------:R-:W-:Y:S02]  /*a0d0*/  P2R R75, PR, RZ, 0x10 ;  /* 0x00000010ff4b7803 */ /* 0x000fe40000000000 */
[----:B------:R-:W-:Y:S02]  /*a0e0*/  FSEL R96, R96, -INF , !P3 ;  /* 0xff80000060607808 */ /* 0x000fe40005800000 */
[----:B------:R-:W-:Y:S02]  /*a0f0*/  ISETP.GT.AND P3, PT, R29, 0x19, !P4 ;  /* 0x000000191d00780c */ /* 0x000fe40006764270 */
[----:B------:R-:W-:Y:S02]  /*a100*/  ISETP.GE.AND P4, PT, R51, 0x21, PT ;  /* 0x000000213300780c */ /* 0x000fe40003f86270 */
[----:B------:R-:W-:-:S02]  /*a110*/  ISETP.LT.OR P3, PT, R26, 0x1a, P3 ;  /* 0x0000001a1a00780c */ /* 0x000fc40001f61670 */
[----:B------:R-:W-:Y:S02]  /*a120*/  P2R R77, PR, RZ, 0x10 ;  /* 0x00000010ff4d7803 */ /* 0x000fe40000000000 */
[----:B------:R-:W-:Y:S02]  /*a130*/  FSEL R94, R94, -INF , !P3 ;  /* 0xff8000005e5e7808 */ /* 0x000fe40005800000 */
[----:B------:R-:W-:Y:S02]  /*a140*/  ISETP.GT.AND P3, PT, R29, 0x20, !P4 ;  /* 0x000000201d00780c */ /* 0x000fe40006764270 */
[----:B------:R-:W-:Y:S02]  /*a150*/  ISETP.GE.AND P4, PT, R51, 0x22, PT ;  /* 0x000000223300780c */ /* 0x000fe40003f86270 */
[----:B------:R-:W-:Y:S02]  /*a160*/  ISETP.LT.OR P3, PT, R26, 0x21, P3 ;  /* 0x000000211a00780c */ /* 0x000fe40001f61670 */
[----:B------:R-:W-:-:S02]  /*a170*/  P2R R66, PR, RZ, 0x10 ;  /* 0x00000010ff427803 */ /* 0x000fc40000000000 */
[----:B------:R-:W-:Y:S02]  /*a180*/  FSEL R92, R92, -INF , !P3 ;  /* 0xff8000005c5c7808 */ /* 0x000fe40005800000 */
[----:B------:R-:W-:Y:S02]  /*a190*/  ISETP.GT.AND P3, PT, R29, 0x21, !P4 ;  /* 0x000000211d00780c */ /* 0x000fe40006764270 */
[----:B------:R-:W-:Y:S02]  /*a1a0*/  ISETP.GE.AND P4, PT, R51, 0x29, PT ;  /* 0x000000293300780c */ /* 0x000fe40003f86270 */
[----:B------:R-:W-:-:S04]  /*a1b0*/  ISETP.LT.OR P3, PT, R26, 0x22, P3 ;  /* 0x000000221a00780c */ /* 0x000fc80001f61670 */
[----:B0-----:R-:W-:Y:S02]  /*a1c0*/  FSEL R90, R41, -INF , !P3 ;  /* 0xff800000295a7808 */ /* 0x001fe40005800000 */
[----:B------:R-:W-:Y:S02]  /*a1d0*/  ISETP.GT.AND P3, PT, R29, 0x28, !P4 ;  /* 0x000000281d00780c */ /* 0x000fe40006764270 */
[----:B------:R-:W-:Y:S02]  /*a1e0*/  P2R R41, PR, RZ, 0x10 ;  /* 0x00000010ff297803 */ /* 0x000fe40000000000 */
[----:B------:R-:W-:Y:S02]  /*a1f0*/  ISETP.LT.OR P3, PT, R26, 0x29, P3 ;  /* 0x000000291a00780c */ /* 0x000fe40001f61670 */
[----:B------:R-:W-:Y:S02]  /*a200*/  ISETP.GE.AND P4, PT, R51, 0x2a, PT ;  /* 0x0000002a3300780c */ /* 0x000fe40003f86270 */
[----:B------:R-:W-:-:S02]  /*a210*/  FSEL R88, R44, -INF , !P3 ;  /* 0xff8000002c587808 */ /* 0x000fc40005800000 */
[----:B------:R-:W-:Y:S01]  /*a220*/  ISETP.GT.AND P3, PT, R29, 0x29, !P4 ;  /* 0x000000291d00780c */ /* 0x000fe20006764270 */
[----:B------:R-:W0:Y:S01]  /*a230*/  SHFL.IDX PT, R44, R35, 0x1, 0x1c1f ;  /* 0x003c1f00232c7f89 */ /* 0x000e2200000e0000 */
        /* <DEDUP_REMOVED lines=11> */
[C---:B------:R-:W-:Y:S01]  /*a2f0*/  ISETP.LT.OR P3, PT, R26.reuse, 0x32, P3 ;  /* 0x000000321a00780c */ /* 0x040fe20001f61670 */
[----:B0-----:R-:W-:Y:S01]  /*a300*/  IMAD.IADD R37, R47, 0x1, R44 ;  /* 0x000000012f257824 */ /* 0x001fe200078e022c */
        /* <DEDUP_REMOVED lines=40> */
[----:B------:R-:W-:-:S02]  /*a590*/  VIADDMNMX R102, R44, R39, R102, PT ;  /* 0x000000272c667246 */ /* 0x000fc40003800166 */
[----:B------:R-:W-:Y:S02]  /*a5a0*/  FSEL R12, R65, -INF , !P3 ;  /* 0xff800000410c7808 */ /* 0x000fe40005800000 */
[----:B------:R-:W-:-:S04]  /*a5b0*/  ISETP.GE.AND P3, PT, R51, 0x59, PT ;  /* 0x000000593300780c */ /* 0x000fc80003f66270 */
[----:B------:R-:W-:-:S04]  /*a5c0*/  ISETP.GT.AND P4, PT, R29, 0x58, !P3 ;  /* 0x000000581d00780c */ /* 0x000fc80005f84270 */
[----:B------:R-:W-:-:S04]  /*a5d0*/  ISETP.LT.OR P4, PT, R26, 0x59, P4 ;  /* 0x000000591a00780c */ /* 0x000fc80002781670 */
[----:B------:R-:W-:Y:S02]  /*a5e0*/  FSEL R24, R68, -INF , !P4 ;  /* 0xff80000044187808 */ /* 0x000fe40006000000 */
[----:B------:R-:W-:-:S04]  /*a5f0*/  ISETP.GE.AND P4, PT, R51, 0x1, PT ;  /* 0x000000013300780c */ /* 0x000fc80003f86270 */
[----:B------:R-:W-:-:S04]  /*a600*/  ISETP.GT.AND P5, PT, R29, RZ, !P4 ;  /* 0x000000ff1d00720c */ /* 0x000fc800067a4270 */
[----:B------:R-:W-:-:S04]  /*a610*/  ISETP.LT.OR P5, PT, R26, 0x1, P5 ;  /* 0x000000011a00780c */ /* 0x000fc80002fa1670 */
[----:B------:R-:W-:Y:S02]  /*a620*/  FSEL R152, R73, -INF , !P5 ;  /* 0xff80000049987808 */ /* 0x000fe40006800000 */
[----:B------:R-:W-:-:S04]  /*a630*/  ISETP.GE.AND P5, PT, R51, 0x5a, PT ;  /* 0x0000005a3300780c */ /* 0x000fc80003fa6270 */
[----:B------:R-:W-:Y:S02]  /*a640*/  P2R R51, PR, RZ, 0x20 ;  /* 0x00000020ff337803 */ /* 0x000fe40000000000 */
[----:B------:R-:W-:-:S04]  /*a650*/  ISETP.GT.AND P5, PT, R29, 0x59, !P5 ;  /* 0x000000591d00780c */ /* 0x000fc80006fa4270 */
        /* <DEDUP_REMOVED lines=15> */
.L_x_2779:
[----:B------:R-:W-:-:S13]  /*a750*/  ISETP.NE.AND P5, PT, R177, 0x1, PT ;  /* 0x00000001b100780c */ /* 0x000fda0003fa5270 */
[----:B------:R-:W0:Y:S02]  /*a760*/  @P5 LDC.64 R44, c[0x0][0x9e8] ;  /* 0x00027a00ff2c5b82 */ /* 0x000e240000000a00 */
[----:B0-----:R-:W-:-:S05]  /*a770*/  @P5 IMAD.HI.U32 R44, R29, R44, RZ ;  /* 0x0000002c1d2c5227 */ /* 0x001fca00078e00ff */
[----:B------:R-:W-:-:S07]  /*a780*/  @P5 SHF.R.U32.HI R29, RZ, R45, R44 ;  /* 0x0000002dff1d5219 */ /* 0x000fce000001162c */
.L_x_2780:
[----:B------:R-:W-:Y:S05]  /*a790*/  BSYNC B0 ;  /* 0x0000000000007941 */ /* 0x000fea0003800000 */
.L_x_2778:
[----:B------:R-:W-:-:S05]  /*a7a0*/  IMAD R44, R29, R177, R62 ;  /* 0x000000b11d2c7224 */ /* 0x000fca00078e023e */
[----:B------:R-:W-:Y:S02]  /*a7b0*/  VIMNMX R37, R37, R44, !PT ;  /* 0x0000002c25257248 */ /* 0x000fe40007fe0100 */
[----:B------:R-:W-:-:S07]  /*a7c0*/  VIADDMNMX R102, R44, R177, R102, PT ;  /* 0x000000b12c667246 */ /* 0x000fce0003800166 */
.L_x_2777:
[C---:B------:R-:W-:Y:S01]  /*a7d0*/  ISETP.GT.AND P2, PT, R37.reuse, 0x1, !P2 ;  /* 0x000000012500780c */ /* 0x040fe20005744270 */
[----:B------:R-:W-:Y:S01]  /*a7e0*/  ULDC UR4, c[0x0][0x988] ;  /* 0x0002620000047ab9 */ /* 0x000fe20000000800 */
[----:B------:R-:W-:Y:S02]  /*a7f0*/  ISETP.GT.AND P6, PT, R37, 0x8, !P6 ;  /* 0x000000082500780c */ /* 0x000fe400077c4270 */
[C---:B------:R-:W-:Y:S02]  /*a800*/  ISETP.LT.OR P2, PT, R102.reuse, 0x2, P2 ;  /* 0x000000026600780c */ /* 0x040fe40001741670 */
[----:B------:R-:W-:Y:S02]  /*a810*/  ISETP.LT.OR P6, PT, R102, 0x9, P6 ;  /* 0x000000096600780c */ /* 0x000fe400037c1670 */
[----:B------:R-:W-:Y:S02]  /*a820*/  FSEL R68, R3, -INF , !P2 ;  /* 0xff80000003447808 */ /* 0x000fe40005000000 */
[----:B------:R-:W-:-:S02]  /*a830*/  ISETP.NE.AND P2, PT, R55, RZ, PT ;  /* 0x000000ff3700720c */ /* 0x000fc40003f45270 */
[C---:B------:R-:W-:Y:S02]  /*a840*/  ISETP.GT.AND P4, PT, R37.reuse, RZ, !P4 ;  /* 0x000000ff2500720c */ /* 0x040fe40006784270 */
[----:B------:R-:W-:Y:S02]  /*a850*/  ISETP.GT.AND P2, PT, R37, 0x9, !P2 ;  /* 0x000000092500780c */ /* 0x000fe40005744270 */
[----:B------:R-:W-:Y:S02]  /*a860*/  ISETP.NE.AND P5, PT, R66, RZ, PT ;  /* 0x000000ff4200720c */ /* 0x000fe40003fa5270 */
[----:B------:R-:W-:Y:S02]  /*a870*/  ISETP.LT.OR P2, PT, R102, 0xa, P2 ;  /* 0x0000000a6600780c */ /* 0x000fe40001741670 */
[----:B------:R-:W-:Y:S02]  /*a880*/  FSEL R66, R7, -INF , !P6 ;  /* 0xff80000007427808 */ /* 0x000fe40007000000 */
[----:B------:R-:W-:Y:S01]  /*a890*/  FSEL R62, R13, -INF , !P2 ;  /* 0xff8000000d3e7808 */ /* 0x000fe20005000000 */
[----:B------:R-:W-:Y:S01]  /*a8a0*/  IMAD.U32 R13, RZ, RZ, UR4 ;  /* 0x00000004ff0d7e24 */ /* 0x000fe2000f8e00ff */
[----:B------:R-:W-:-:S02]  /*a8b0*/  ISETP.NE.AND P2, PT, R63, RZ, PT ;  /* 0x000000ff3f00720c */ /* 0x000fc40003f45270 */
[----:B------:R-:W-:Y:S02]  /*a8c0*/  ISETP.NE.AND P6, PT, R77, RZ, PT ;  /* 0x000000ff4d00720c */ /* 0x000fe40003fc5270 */
[----:B------:R-:W-:Y:S02]  /*a8d0*/  ISETP.GT.AND P2, PT, R37, 0x10, !P2 ;  /* 0x000000102500780c */ /* 0x000fe40005744270 */
[C---:B------:R-:W-:Y:S02]  /*a8e0*/  ISETP.LT.OR P4, PT, R102.reuse, 0x1, P4 ;  /* 0x000000016600780c */ /* 0x040fe40002781670 */
[----:B------:R-:W-:Y:S02]  /*a8f0*/  ISETP.LT.OR P2, PT, R102, 0x11, P2 ;  /* 0x000000116600780c */ /* 0x000fe40001741670 */
[----:B------:R-:W-:Y:S02]  /*a900*/  FSEL R35, R0, -INF , !P4 ;  /* 0xff80000000237808 */ /* 0x000fe40006000000 */
        /* <DEDUP_REMOVED lines=22> */
[----:B------:R-:W-:Y:S02]  /*aa70*/  ISETP.GT.AND P2, PT, R37, 0x20, !P6 ;  /* 0x000000202500780c */ /* 0x000fe40007744270 */
[----:B------:R-:W-:Y:S02]  /*aa80*/  FMNMX.FTZ R3, R88, R3, !PT ;  /* 0x0000000358037209 */ /* 0x000fe40007810000 */
[----:B------:R-:W-:-:S02]  /*aa90*/  ISETP.LT.OR P2, PT, R102, 0x21, P2 ;  /* 0x000000216600780c */ /* 0x000fc40001741670 */
[----:B------:R-:W-:Y:S02]  /*aaa0*/  FMNMX.FTZ R3, R86, R3, !PT ;  /* 0x0000000356037209 */ /* 0x000fe40007810000 */
[----:B------:R-:W-:Y:S02]  /*aab0*/  FSEL R36, R36, -INF , !P2 ;  /* 0xff80000024247808 */ /* 0x000fe40005000000 */
        /* <DEDUP_REMOVED lines=29> */
[----:B------:R-:W-:Y:S01]  /*ac90*/  ISETP.NE.AND P6, PT, R60, RZ, PT ;  /* 0x000000ff3c00720c */ /* 0x000fe20003fc5270 */
[----:B------:R-:W0:Y:S01]  /*aca0*/  SHFL.BFLY PT, R0, R3, 0x2, 0x1f ;  /* 0x0c401f0003007f89 */ /* 0x000e2200000e0000 */
[----:B------:R-:W-:Y:S02]  /*acb0*/  ISETP.LT.OR P2, PT, R102, 0x32, P2 ;  /* 0x000000326600780c */ /* 0x000fe40001741670 */
[----:B------:R-:W-:Y:S02]  /*acc0*/  ISETP.NE.AND P5, PT, R61, RZ, PT ;  /* 0x000000ff3d00720c */ /* 0x000fe40003fa5270 */
[----:B------:R-:W-:Y:S02]  /*acd0*/  FSEL R46, R46, -INF , !P2 ;  /* 0xff8000002e2e7808 */ /* 0x000fe40005000000 */
[----:B------:R-:W-:-:S02]  /*ace0*/  ISETP.NE.AND P2, PT, R49, RZ, PT ;  /* 0x000000ff3100720c */ /* 0x000fc40003f45270 */
[C---:B------:R-:W-:Y:S02]  /*acf0*/  ISETP.GT.AND P3, PT, R37.reuse, 0x58, !P3 ;  /* 0x000000582500780c */ /* 0x040fe40005f64270 */
[----:B------:R-:W-:Y:S02]  /*ad00*/  ISETP.GT.AND P2, PT, R37, 0x38, !P2 ;  /* 0x000000382500780c */ /* 0x000fe40005744270 */
[C---:B------:R-:W-:Y:S02]  /*ad10*/  ISETP.LT.OR P3, PT, R102.reuse, 0x59, P3 ;  /* 0x000000596600780c */ /* 0x040fe40001f61670 */
[----:B------:R-:W-:-:S04]  /*ad20*/  ISETP.LT.OR P2, PT, R102, 0x39, P2 ;  /* 0x000000396600780c */ /* 0x000fc80001741670 */
[----:B------:R-:W-:Y:S02]  /*ad30*/  FSEL R48, R48, -INF , !P2 ;  /* 0xff80000030307808 */ /* 0x000fe40005000000 */
[----:B------:R-:W-:Y:S02]  /*ad40*/  ISETP.NE.AND P2, PT, R85, RZ, PT ;  /* 0x000000ff5500720c */ /* 0x000fe40003f45270 */
[----:B0-----:R-:W-:Y:S02]  /*ad50*/  FMNMX.FTZ R27, R3, R0, !PT ;  /* 0x00000000031b7209 */ /* 0x001fe40007810000 */
[----:B------:R-:W-:Y:S02]  /*ad60*/  ISETP.GT.AND P2, PT, R37, 0x39, !P2 ;  /* 0x000000392500780c */ /* 0x000fe40005744270 */
[----:B------:R-:W-:Y:S01]  /*ad70*/  FMNMX.FTZ R3, R35, R68, !PT ;  /* 0x0000004423037209 */ /* 0x000fe20007810000 */
[----:B------:R-:W0:Y:S01]  /*ad80*/  SHFL.BFLY PT, R0, R27, 0x1, 0x1f ;  /* 0x0c201f001b007f89 */ /* 0x000e2200000e0000 */
[----:B------:R-:W-:-:S02]  /*ad90*/  ISETP.LT.OR P2, PT, R102, 0x3a, P2 ;  /* 0x0000003a6600780c */ /* 0x000fc40001741670 */
[----:B------:R-:W-:Y:S02]  /*ada0*/  FMNMX.FTZ R3, R66, R3, !PT ;  /* 0x0000000342037209 */ /* 0x000fe40007810000 */
[----:B------:R-:W-:Y:S02]  /*adb0*/  FSEL R52, R52, -INF , !P2 ;  /* 0xff80000034347808 */ /* 0x000fe40005000000 */
[----:B------:R-:W-:Y:S02]  /*adc0*/  ISETP.NE.AND P2, PT, R53, RZ, PT ;  /* 0x000000ff3500720c */ /* 0x000fe40003f45270 */
[----:B------:R-:W-:Y:S02]  /*add0*/  FMNMX.FTZ R3, R62, R3, !PT ;  /* 0x000000033e037209 */ /* 0x000fe40007810000 */
[----:B------:R-:W-:-:S04]  /*ade0*/  ISETP.GT.AND P2, PT, R37, 0x40, !P2 ;  /* 0x000000402500780c */ /* 0x000fc80005744270 */
[----:B------:R-:W-:-:S04]  /*adf0*/  ISETP.LT.OR P2, PT, R102, 0x41, P2 ;  /* 0x000000416600780c */ /* 0x000fc80001741670 */
[----:B------:R-:W-:Y:S02]  /*ae00*/  FSEL R60, R58, -INF , !P2 ;  /* 0xff8000003a3c7808 */ /* 0x000fe40005000000 */
[----:B------:R-:W-:Y:S02]  /*ae10*/  ISETP.NE.AND P2, PT, R56, RZ, PT ;  /* 0x000000ff3800720c */ /* 0x000fe40003f45270 */
[----:B0-----:R-:W-:Y:S02]  /*ae20*/  FMNMX.FTZ R7, R27, R0, !PT ;  /* 0x000000001b077209 */ /* 0x001fe40007810000 */
[----:B------:R-:W-:-:S03]  /*ae30*/  ISETP.GT.AND P2, PT, R37, 0x41, !P2 ;  /* 0x000000412500780c */ /* 0x000fc60005744270 */
[----:B------:R-:W-:Y:S01]  /*ae40*/  FMUL.FTZ R0, R7, R13 ;  /* 0x0000000d07007220 */ /* 0x000fe20000410000 */
[----:B------:R-:W-:-:S04]  /*ae50*/  ISETP.LT.OR P2, PT, R102, 0x42, P2 ;  /* 0x000000426600780c */ /* 0x000fc80001741670 */
[----:B------:R-:W-:Y:S02]  /*ae60*/  FSEL R56, R59, -INF , !P2 ;  /* 0xff8000003b387808 */ /* 0x000fe40005000000 */
[----:B------:R-:W-:-:S04]  /*ae70*/  ISETP.NE.AND P2, PT, R57, RZ, PT ;  /* 0x000000ff3900720c */ /* 0x000fc80003f45270 */
[----:B------:R-:W-:-:S04]  /*ae80*/  ISETP.GT.AND P2, PT, R37, 0x48, !P2 ;  /* 0x000000482500780c */ /* 0x000fc80005744270 */
[----:B------:R-:W-:-:S04]  /*ae90*/  ISETP.LT.OR P2, PT, R102, 0x49, P2 ;  /* 0x000000496600780c */ /* 0x000fc80001741670 */
[----:B------:R-:W-:Y:S02]  /*aea0*/  FSEL R58, R43, -INF , !P2 ;  /* 0xff8000002b3a7808 */ /* 0x000fe40005000000 */
[----:B------:R-:W-:-:S04]  /*aeb0*/  ISETP.GT.AND P2, PT, R37, 0x49, !P6 ;  /* 0x000000492500780c */ /* 0x000fc80007744270 */
[----:B------:R-:W-:-:S04]  /*aec0*/  ISETP.LT.OR P2, PT, R102, 0x4a, P2 ;  /* 0x0000004a6600780c */ /* 0x000fc80001741670 */
[----:B------:R-:W-:Y:S02]  /*aed0*/  FSEL R50, R50, -INF , !P2 ;  /* 0xff80000032327808 */ /* 0x000fe40005000000 */
[----:B------:R-:W-:Y:S02]  /*aee0*/  ISETP.GT.AND P2, PT, R37, 0x50, !P5 ;  /* 0x000000502500780c */ /* 0x000fe40006f44270 */
[----:B------:R-:W-:Y:S02]  /*aef0*/  ISETP.NE.AND P5, PT, R87, RZ, PT ;  /* 0x000000ff5700720c */ /* 0x000fe40003fa5270 */
[----:B------:R-:W-:-:S04]  /*af00*/  ISETP.LT.OR P2, PT, R102, 0x51, P2 ;  /* 0x000000516600780c */ /* 0x000fc80001741670 */
[----:B------:R-:W-:Y:S02]  /*af10*/  FSEL R54, R54, -INF , !P2 ;  /* 0xff80000036367808 */ /* 0x000fe40005000000 */
[----:B------:R-:W-:-:S04]  /*af20*/  FSETP.NEU.FTZ.AND P2, PT, R7, -INF , PT ;  /* 0xff8000000700780b */ /* 0x000fc80003f5d000 */
[----:B------:R-:W-:Y:S02]  /*af30*/  FSEL R41, R0, RZ, P2 ;  /* 0x000000ff00297208 */ /* 0x000fe40001000000 */
[----:B------:R-:W-:Y:S02]  /*af40*/  ISETP.GT.AND P2, PT, R37, 0x51, !P5 ;  /* 0x000000512500780c */ /* 0x000fe40006f44270 */
[----:B------:R-:W-:Y:S01]  /*af50*/  ISETP.NE.AND P5, PT, R51, RZ, PT ;  /* 0x000000ff3300720c */ /* 0x000fe20003fa5270 */
[-CC-:B------:R-:W-:Y:S01]  /*af60*/  FFMA.FTZ R29, R104, R13.reuse, -R41.reuse ;  /* 0x0000000d681d7223 */ /* 0x180fe20000010829 */
[----:B------:R-:W-:Y:S01]  /*af70*/  ISETP.LT.OR P2, PT, R102, 0x52, P2 ;  /* 0x000000526600780c */ /* 0x000fe20001741670 */
[-CC-:B------:R-:W-:Y:S01]  /*af80*/  FFMA.FTZ R39, R106, R13.reuse, -R41.reuse ;  /* 0x0000000d6a277223 */ /* 0x180fe20000010829 */
[-CC-:B------:R-:W-:Y:S01]  /*af90*/  FFMA.FTZ R160, R92, R13.reuse, -R41.reuse ;  /* 0x0000000d5ca07223 */ /* 0x180fe20000010829 */
[-CC-:B------:R-:W-:Y:S01]  /*afa0*/  FFMA.FTZ R49, R12, R13.reuse, -R41.reuse ;  /* 0x0000000d0c317223 */ /* 0x180fe20000010829 */
[----:B------:R-:W-:Y:S01]  /*afb0*/  FSEL R0, R25, -INF , !P2 ;  /* 0xff80000019007808 */ /* 0x000fe20005000000 */
[--C-:B------:R-:W-:Y:S01]  /*afc0*/  FFMA.FTZ R152, R152, R13, -R41.reuse ;  /* 0x0000000d98987223 */ /* 0x100fe20000010829 */
[----:B------:R-:W-:Y:S01]  /*afd0*/  FMNMX.FTZ R25, R28, R3, !PT ;  /* 0x000000031c197209 */ /* 0x000fe20007810000 */
[-CC-:B------:R-:W-:Y:S01]  /*afe0*/  FFMA.FTZ R154, R154, R13.reuse, -R41.reuse ;  /* 0x0000000d9a9a7223 */ /* 0x180fe20000010829 */
[----:B------:R0:W-:Y:S01]  /*aff0*/  MUFU.EX2 R3, R29 ;  /* 0x0000001d00037308 */ /* 0x0001e20000000800 */
[----:B------:R-:W-:Y:S01]  /*b000*/  ISETP.GT.AND P2, PT, R37, 0x59, !P5 ;  /* 0x000000592500780c */ /* 0x000fe20006f44270 */
[--C-:B------:R-:W-:Y:S01]  /*b010*/  FFMA.FTZ R37, R90, R13, -R41.reuse ;  /* 0x0000000d5a257223 */ /* 0x100fe20000010829 */
[----:B------:R-:W-:Y:S01]  /*b020*/  FMNMX.FTZ R25, R30, R25, !PT ;  /* 0x000000191e197209 */ /* 0x000fe20007810000 */
[-CC-:B------:R-:W-:Y:S01]  /*b030*/  FFMA.FTZ R156, R100, R13.reuse, -R41.reuse ;  /* 0x0000000d649c7223 */ /* 0x180fe20000010829 */
[----:B------:R-:W-:Y:S01]  /*b040*/  ISETP.LT.OR P2, PT, R102, 0x5a, P2 ;  /* 0x0000005a6600780c */ /* 0x000fe20001741670 */
[--C-:B------:R-:W-:Y:S01]  /*b050*/  FFMA.FTZ R98, R98, R13, -R41.reuse ;  /* 0x0000000d62627223 */ /* 0x100fe20000010829 */
[----:B------:R-:W-:Y:S01]  /*b060*/  FMNMX.FTZ R25, R32, R25, !PT ;  /* 0x0000001920197209 */ /* 0x000fe20007810000 */
[----:B------:R-:W1:Y:S01]  /*b070*/  MUFU.EX2 R152, R152 ;  /* 0x0000009800987308 */ /* 0x000e620000000800 */
[----:B------:R-:W-:Y:S01]  /*b080*/  FSEL R90, R31, -INF , !P3 ;  /* 0xff8000001f5a7808 */ /* 0x000fe20005800000 */
[--C-:B------:R-:W-:Y:S01]  /*b090*/  FFMA.FTZ R31, R86, R13, -R41.reuse ;  /* 0x0000000d561f7223 */ /* 0x100fe20000010829 */
[----:B------:R-:W-:Y:S01]  /*b0a0*/  FMNMX.FTZ R25, R34, R25, !PT ;  /* 0x0000001922197209 */ /* 0x000fe20007810000 */
[-CC-:B------:R-:W-:Y:S01]  /*b0b0*/  FFMA.FTZ R158, R96, R13.reuse, -R41.reuse ;  /* 0x0000000d609e7223 */ /* 0x180fe20000010829 */
[----:B------:R-:W-:Y:S01]  /*b0c0*/  FSEL R92, R33, -INF , !P2 ;  /* 0xff800000215c7808 */ /* 0x000fe20005000000 */
[--C-:B------:R-:W-:Y:S01]  /*b0d0*/  FFMA.FTZ R94, R94, R13, -R41.reuse ;  /* 0x0000000d5e5e7223 */ /* 0x100fe20000010829 */
[----:B------:R-:W-:Y:S01]  /*b0e0*/  FMNMX.FTZ R27, R36, R25, !PT ;  /* 0x00000019241b7209 */ /* 0x000fe20007810000 */
[----:B------:R-:W-:Y:S01]  /*b0f0*/  MUFU.EX2 R33, R31 ;  /* 0x0000001f00217308 */ /* 0x000fe20000000800 */
[-CC-:B------:R-:W-:Y:S01]  /*b100*/  FFMA.FTZ R88, R88, R13.reuse, -R41.reuse ;  /* 0x0000000d58587223 */ /* 0x180fe20000010829 */
[--C-:B------:R-:W-:Y:S01]  /*b110*/  FFMA.FTZ R84, R84, R13, -R41.reuse ;  /* 0x0000000d54547223 */ /* 0x100fe20000010829 */
[----:B------:R-:W-:Y:S01]  /*b120*/  FMNMX.FTZ R27, R38, R27, !PT ;  /* 0x0000001b261b7209 */ /* 0x000fe20007810000 */
[-CC-:B------:R-:W-:Y:S01]  /*b130*/  FFMA.FTZ R82, R82, R13.reuse, -R41.reuse ;  /* 0x0000000d52527223 */ /* 0x180fe20000010829 */
[-CC-:B------:R-:W-:Y:S01]  /*b140*/  FFMA.FTZ R80, R80, R13.reuse, -R41.reuse ;  /* 0x0000000d50507223 */ /* 0x180fe20000010829 */
[--C-:B------:R-:W-:Y:S01]  /*b150*/  FFMA.FTZ R78, R78, R13, -R41.reuse ;  /* 0x0000000d4e4e7223 */ /* 0x100fe20000010829 */
[----:B------:R-:W-:Y:S01]  /*b160*/  FMNMX.FTZ R27, R40, R27, !PT ;  /* 0x0000001b281b7209 */ /* 0x000fe20007810000 */
[----:B------:R2:W-:Y:S01]  /*b170*/  MUFU.EX2 R25, R39 ;  /* 0x0000002700197308 */ /* 0x0005e20000000800 */
[-CC-:B------:R-:W-:Y:S01]  /*b180*/  FFMA.FTZ R76, R76, R13.reuse, -R41.reuse ;  /* 0x0000000d4c4c7223 */ /* 0x180fe20000010829 */
[--C-:B------:R-:W-:Y:S01]  /*b190*/  FFMA.FTZ R74, R74, R13, -R41.reuse ;  /* 0x0000000d4a4a7223 */ /* 0x100fe20000010829 */
[----:B------:R-:W-:Y:S01]  /*b1a0*/  FMNMX.FTZ R27, R42, R27, !PT ;  /* 0x0000001b2a1b7209 */ /* 0x000fe20007810000 */
[-CC-:B------:R-:W-:Y:S01]  /*b1b0*/  FFMA.FTZ R72, R72, R13.reuse, -R41.reuse ;  /* 0x0000000d48487223 */ /* 0x180fe20000010829 */
[-CC-:B------:R-:W-:Y:S01]  /*b1c0*/  FFMA.FTZ R70, R70, R13.reuse, -R41.reuse ;  /* 0x0000000d46467223 */ /* 0x180fe20000010829 */
[--C-:B------:R-:W-:Y:S01]  /*b1d0*/  FFMA.FTZ R64, R64, R13, -R41.reuse ;  /* 0x0000000d40407223 */ /* 0x100fe20000010829 */
[----:B0-----:R-:W-:Y:S01]  /*b1e0*/  FMNMX.FTZ R29, R44, R27, !PT ;  /* 0x0000001b2c1d7209 */ /* 0x001fe20007810000 */
[-CC-:B------:R-:W-:Y:S01]  /*b1f0*/  FFMA.FTZ R24, R24, R13.reuse, -R41.reuse ;  /* 0x0000000d18187223 */ /* 0x180fe20000010829 */
[----:B------:R-:W-:Y:S01]  /*b200*/  FFMA.FTZ R26, R26, R13, -R41 ;  /* 0x0000000d1a1a7223 */ /* 0x000fe20000010829 */
[----:B------:R-:W-:Y:S01]  /*b210*/  MUFU.EX2 R154, R154 ;  /* 0x0000009a009a7308 */ /* 0x000fe20000000800 */
[----:B------:R-:W-:Y:S01]  /*b220*/  FMNMX.FTZ R29, R46, R29, !PT ;  /* 0x0000001d2e1d7209 */ /* 0x000fe20007810000 */
[----:B-1----:R-:W-:Y:S01]  /*b230*/  FADD.FTZ R51, R152, R3 ;  /* 0x0000000398337221 */ /* 0x002fe20000010000 */
[----:B------:R-:W-:-:S02]  /*b240*/  F2FP.F16.F32.PACK_AB R152, R3, R152 ;  /* 0x000000980398723e */ /* 0x000fc400000000ff */
[----:B------:R-:W-:-:S03]  /*b250*/  FMNMX.FTZ R29, R48, R29, !PT ;  /* 0x0000001d301d7209 */ /* 0x000fc60007810000 */
[----:B------:R-:W-:Y:S01]  /*b260*/  MUFU.EX2 R156, R156 ;  /* 0x0000009c009c7308 */ /* 0x000fe20000000800 */
[----:B------:R-:W-:-:S04]  /*b270*/  FMNMX.FTZ R29, R52, R29, !PT ;  /* 0x0000001d341d7209 */ /* 0x000fc80007810000 */
[----:B--2---:R-:W-:-:S03]  /*b280*/  FMNMX.FTZ R39, R60, R29, !PT ;  /* 0x0000001d3c277209 */ /* 0x004fc60007810000 */
[----:B------:R-:W-:Y:S01]  /*b290*/  MUFU.EX2 R27, R98 ;  /* 0x00000062001b7308 */ /* 0x000fe20000000800 */
[----:B------:R-:W-:-:S04]  /*b2a0*/  FMNMX.FTZ R39, R56, R39, !PT ;  /* 0x0000002738277209 */ /* 0x000fc80007810000 */
[----:B------:R-:W-:-:S03]  /*b2b0*/  FMNMX.FTZ R39, R58, R39, !PT ;  /* 0x000000273a277209 */ /* 0x000fc60007810000 */
[----:B------:R-:W-:Y:S01]  /*b2c0*/  MUFU.EX2 R158, R158 ;  /* 0x0000009e009e7308 */ /* 0x000fe20000000800 */
[----:B------:R-:W-:-:S04]  /*b2d0*/  FMNMX.FTZ R39, R50, R39, !PT ;  /* 0x0000002732277209 */ /* 0x000fc80007810000 */
[----:B------:R-:W-:-:S03]  /*b2e0*/  FMNMX.FTZ R39, R54, R39, !PT ;  /* 0x0000002736277209 */ /* 0x000fc60007810000 */
[----:B------:R-:W-:Y:S01]  /*b2f0*/  MUFU.EX2 R29, R94 ;  /* 0x0000005e001d7308 */ /* 0x000fe20000000800 */
[----:B------:R-:W-:-:S04]  /*b300*/  FMNMX.FTZ R39, R0, R39, !PT ;  /* 0x0000002700277209 */ /* 0x000fc80007810000 */
[----:B------:R-:W-:-:S03]  /*b310*/  FMNMX.FTZ R39, R90, R39, !PT ;  /* 0x000000275a277209 */ /* 0x000fc60007810000 */
[----:B------:R-:W-:Y:S01]  /*b320*/  MUFU.EX2 R160, R160 ;  /* 0x000000a000a07308 */ /* 0x000fe20000000800 */
[----:B------:R-:W-:-:S05]  /*b330*/  FMNMX.FTZ R39, R92, R39, !PT ;  /* 0x000000275c277209 */ /* 0x000fca0007810000 */
[----:B------:R-:W0:Y:S02]  /*b340*/  SHFL.BFLY PT, R86, R39, 0x2, 0x1f ;  /* 0x0c401f0027567f89 */ /* 0x000e2400000e0000 */
[----:B------:R-:W-:Y:S08]  /*b350*/  MUFU.EX2 R37, R37 ;  /* 0x0000002500257308 */ /* 0x000ff00000000800 */
[----:B------:R-:W1:Y:S08]  /*b360*/  MUFU.EX2 R88, R88 ;  /* 0x0000005800587308 */ /* 0x000e700000000800 */
[----:B------:R-:W-:Y:S01]  /*b370*/  MUFU.EX2 R84, R84 ;  /* 0x0000005400547308 */ /* 0x000fe20000000800 */
[----:B0-----:R-:W-:-:S07]  /*b380*/  FMNMX.FTZ R86, R39, R86, !PT ;  /* 0x0000005627567209 */ /* 0x001fce0007810000 */
[----:B------:R-:W0:Y:S01]  /*b390*/  MUFU.EX2 R43, R82 ;  /* 0x00000052002b7308 */ /* 0x000e220000000800 */
[----:B-1----:R-:W-:Y:S01]  /*b3a0*/  F2FP.F16.F32.PACK_AB R162, R33, R88 ;  /* 0x0000005821a2723e */ /* 0x002fe200000000ff */
[----:B------:R-:W1:Y:S06]  /*b3b0*/  SHFL.BFLY PT, R31, R86, 0x1, 0x1f ;  /* 0x0c201f00561f7f89 */ /* 0x000e6c00000e0000 */
[----:B------:R-:W-:Y:S08]  /*b3c0*/  MUFU.EX2 R80, R80 ;  /* 0x0000005000507308 */ /* 0x000ff00000000800 */
[----:B------:R-:W2:Y:S01]  /*b3d0*/  MUFU.EX2 R45, R78 ;  /* 0x0000004e002d7308 */ /* 0x000ea20000000800 */
[----:B0-----:R-:W-:-:S07]  /*b3e0*/  F2FP.F16.F32.PACK_AB R164, R43, R84 ;  /* 0x000000542ba4723e */ /* 0x001fce00000000ff */
[----:B------:R-:W-:Y:S01]  /*b3f0*/  MUFU.EX2 R76, R76 ;  /* 0x0000004c004c7308 */ /* 0x000fe20000000800 */
[----:B-1----:R-:W-:-:S04]  /*b400*/  FMNMX.FTZ R12, R86, R31, !PT ;  /* 0x0000001f560c7209 */ /* 0x002fc80007810000 */
[C---:B------:R-:W-:Y:S01]  /*b410*/  FSETP.NEU.FTZ.AND P2, PT, R12.reuse, -INF , PT ;  /* 0xff8000000c00780b */ /* 0x040fe20003f5d000 */
[----:B------:R-:W-:Y:S02]  /*b420*/  FMUL.FTZ R31, R12, R13 ;  /* 0x0000000d0c1f7220 */ /* 0x000fe40000410000 */
[----:B------:R-:W-:Y:S01]  /*b430*/  MUFU.EX2 R39, R74 ;  /* 0x0000004a00277308 */ /* 0x000fe20000000800 */
[----:B--2---:R-:W-:Y:S02]  /*b440*/  F2FP.F16.F32.PACK_AB R166, R45, R80 ;  /* 0x000000502da6723e */ /* 0x004fe400000000ff */
[----:B------:R-:W-:-:S05]  /*b450*/  FSEL R41, R31, RZ, P2 ;  /* 0x000000ff1f297208 */ /* 0x000fca0001000000 */
[----:B------:R0:W-:Y:S01]  /*b460*/  MUFU.EX2 R31, R26 ;  /* 0x0000001a001f7308 */ /* 0x0001e20000000800 */
        /* <DEDUP_REMOVED lines=8> */
[----:B0-----:R-:W-:Y:S01]  /*b4f0*/  FADD.FTZ R26, R154, R51 ;  /* 0x000000339a1a7221 */ /* 0x001fe20000010000 */
[-CC-:B------:R-:W-:Y:S01]  /*b500*/  FFMA.FTZ R34, R34, R13.reuse, -R41.reuse ;  /* 0x0000000d22227223 */ /* 0x180fe20000010829 */
[-CC-:B------:R-:W-:Y:S01]  /*b510*/  FFMA.FTZ R36, R36, R13.reuse, -R41.reuse ;  /* 0x0000000d24247223 */ /* 0x180fe20000010829 */
[-CC-:B------:R-:W-:Y:S01]  /*b520*/  FFMA.FTZ R38, R38, R13.reuse, -R41.reuse ;  /* 0x0000000d26267223 */ /* 0x180fe20000010829 */
[----:B------:R-:W-:Y:S01]  /*b530*/  FADD.FTZ R51, R25, R26 ;  /* 0x0000001a19337221 */ /* 0x000fe20000010000 */
[-CC-:B------:R-:W-:Y:S01]  /*b540*/  FFMA.FTZ R40, R40, R13.reuse, -R41.reuse ;  /* 0x0000000d28287223 */ /* 0x180fe20000010829 */
[-C--:B------:R-:W-:Y:S01]  /*b550*/  FFMA.FTZ R42, R42, R13.reuse, -R41 ;  /* 0x0000000d2a2a7223 */ /* 0x080fe20000010829 */
[----:B------:R-:W0:Y:S01]  /*b560*/  MUFU.EX2 R68, R68 ;  /* 0x0000004400447308 */ /* 0x000e220000000800 */
[----:B------:R-:W-:Y:S01]  /*b570*/  FADD.FTZ R26, R156, R51 ;  /* 0x000000339c1a7221 */ /* 0x000fe20000010000 */
[-CC-:B------:R-:W-:Y:S01]  /*b580*/  FFMA.FTZ R44, R44, R13.reuse, -R41.reuse ;  /* 0x0000000d2c2c7223 */ /* 0x180fe20000010829 */
[-CC-:B------:R-:W-:Y:S01]  /*b590*/  FFMA.FTZ R46, R46, R13.reuse, -R41.reuse ;  /* 0x0000000d2e2e7223 */ /* 0x180fe20000010829 */
[-CC-:B------:R-:W-:Y:S01]  /*b5a0*/  FFMA.FTZ R48, R48, R13.reuse, -R41.reuse ;  /* 0x0000000d30307223 */ /* 0x180fe20000010829 */
[----:B------:R-:W-:Y:S01]  /*b5b0*/  FADD.FTZ R53, R27, R26 ;  /* 0x0000001a1b357221 */ /* 0x000fe20000010000 */
[-CC-:B------:R-:W-:Y:S01]  /*b5c0*/  FFMA.FTZ R52, R52, R13.reuse, -R41.reuse ;  /* 0x0000000d34347223 */ /* 0x180fe20000010829 */
[-CC-:B------:R-:W-:Y:S01]  /*b5d0*/  FFMA.FTZ R60, R60, R13.reuse, -R41.reuse ;  /* 0x0000000d3c3c7223 */ /* 0x180fe20000010829 */
[----:B------:R-:W1:Y:S01]  /*b5e0*/  MUFU.EX2 R66, R66 ;  /* 0x0000004200427308 */ /* 0x000e620000000800 */
[-CC-:B------:R-:W-:Y:S01]  /*b5f0*/  FFMA.FTZ R56, R56, R13.reuse, -R41.reuse ;  /* 0x0000000d38387223 */ /* 0x180fe20000010829 */
[-CC-:B------:R-:W-:Y:S01]  /*b600*/  FFMA.FTZ R58, R58, R13.reuse, -R41.reuse ;  /* 0x0000000d3a3a7223 */ /* 0x180fe20000010829 */
[----:B------:R-:W-:Y:S01]  /*b610*/  F2FP.F16.F32.PACK_AB R154, R25, R154 ;  /* 0x0000009a199a723e */ /* 0x000fe200000000ff */
[-CC-:B------:R-:W-:Y:S01]  /*b620*/  FFMA.FTZ R50, R50, R13.reuse, -R41.reuse ;  /* 0x0000000d32327223 */ /* 0x180fe20000010829 */
[-CC-:B------:R-:W-:Y:S01]  /*b630*/  FFMA.FTZ R54, R54, R13.reuse, -R41.reuse ;  /* 0x0000000d36367223 */ /* 0x180fe20000010829 */
[-CC-:B------:R-:W-:Y:S01]  /*b640*/  FFMA.FTZ R0, R0, R13.reuse, -R41.reuse ;  /* 0x0000000d00007223 */ /* 0x180fe20000010829 */
[-CC-:B------:R-:W-:Y:S01]  /*b650*/  FFMA.FTZ R90, R90, R13.reuse, -R41.reuse ;  /* 0x0000000d5a5a7223 */ /* 0x180fe20000010829 */
[----:B------:R-:W2:Y:S01]  /*b660*/  MUFU.EX2 R155, R62 ;  /* 0x0000003e009b7308 */ /* 0x000ea20000000800 */
[----:B0-----:R-:W-:Y:S01]  /*b670*/  FADD.FTZ R51, R35, R68 ;  /* 0x0000004423337221 */ /* 0x001fe20000010000 */
[----:B------:R-:W-:Y:S01]  /*b680*/  FFMA.FTZ R41, R92, R13, -R41 ;  /* 0x0000000d5c297223 */ /* 0x000fe20000010829 */
[----:B------:R-:W-:-:S02]  /*b690*/  F2FP.F16.F32.PACK_AB R156, R27, R156 ;  /* 0x0000009c1b9c723e */ /* 0x000fc400000000ff */
[----:B------:R-:W-:Y:S02]  /*b6a0*/  F2FP.F16.F32.PACK_AB R168, R39, R76 ;  /* 0x0000004c27a8723e */ /* 0x000fe400000000ff */
[----:B------:R-:W-:Y:S01]  /*b6b0*/  F2FP.F16.F32.PACK_AB R153, R68, R35 ;  /* 0x000000234499723e */ /* 0x000fe200000000ff */
[----:B------:R-:W0:Y:S01]  /*b6c0*/  MUFU.EX2 R28, R28 ;  /* 0x0000001c001c7308 */ /* 0x000e220000000800 */
[----:B-1----:R-:W-:-:S07]  /*b6d0*/  FADD.FTZ R26, R66, R51 ;  /* 0x00000033421a7221 */ /* 0x002fce0000010000 */
[----:B------:R1:W3:Y:S01]  /*b6e0*/  MUFU.EX2 R157, R30 ;  /* 0x0000001e009d7308 */ /* 0x0002e20000000800 */
[C---:B--2---:R-:W-:Y:S01]  /*b6f0*/  FADD.FTZ R51, R155.reuse, R26 ;  /* 0x0000001a9b337221 */ /* 0x044fe20000010000 */
[----:B------:R-:W-:-:S06]  /*b700*/  F2FP.F16.F32.PACK_AB R155, R155, R66 ;  /* 0x000000429b9b723e */ /* 0x000fcc00000000ff */
[----:B------:R-:W2:Y:S01]  /*b710*/  MUFU.EX2 R32, R32 ;  /* 0x0000002000207308 */ /* 0x000ea20000000800 */
[----:B-1----:R-:W-:Y:S01]  /*b720*/  FADD.FTZ R30, R158, R53 ;  /* 0x000000359e1e7221 */ /* 0x002fe20000010000 */
[----:B0-----:R-:W-:Y:S01]  /*b730*/  FADD.FTZ R26, R28, R51 ;  /* 0x000000331c1a7221 */ /* 0x001fe20000010000 */
[C---:B------:R-:W-:Y:S02]  /*b740*/  F2FP.F16.F32.PACK_AB R158, R29.reuse, R158 ;  /* 0x0000009e1d9e723e */ /* 0x040fe400000000ff */
[----:B------:R-:W-:-:S03]  /*b750*/  FADD.FTZ R53, R29, R30 ;  /* 0x0000001e1d357221 */ /* 0x000fc60000010000 */
[----:B------:R-:W0:Y:S01]  /*b760*/  MUFU.EX2 R159, R34 ;  /* 0x00000022009f7308 */ /* 0x000e220000000800 */
[----:B------:R-:W-:Y:S01]  /*b770*/  FADD.FTZ R30, R160, R53 ;  /* 0x00000035a01e7221 */ /* 0x000fe20000010000 */
[----:B---3--:R-:W-:Y:S01]  /*b780*/  FADD.FTZ R51, R157, R26 ;  /* 0x0000001a9d337221 */ /* 0x008fe20000010000 */
[C---:B------:R-:W-:Y:S02]  /*b790*/  F2FP.F16.F32.PACK_AB R160, R37.reuse, R160 ;  /* 0x000000a025a0723e */ /* 0x040fe400000000ff */
[----:B------:R-:W-:Y:S01]  /*b7a0*/  FADD.FTZ R53, R37, R30 ;  /* 0x0000001e25357221 */ /* 0x000fe20000010000 */
[----:B------:R-:W-:Y:S02]  /*b7b0*/  F2FP.F16.F32.PACK_AB R157, R157, R28 ;  /* 0x0000001c9d9d723e */ /* 0x000fe400000000ff */
[----:B------:R-:W1:Y:S01]  /*b7c0*/  MUFU.EX2 R36, R36 ;  /* 0x0000002400247308 */ /* 0x000e620000000800 */
[----:B--2---:R-:W-:Y:S01]  /*b7d0*/  FADD.FTZ R26, R32, R51 ;  /* 0x00000033201a7221 */ /* 0x004fe20000010000 */
[----:B------:R-:W-:-:S04]  /*b7e0*/  FADD.FTZ R30, R88, R53 ;  /* 0x00000035581e7221 */ /* 0x000fc80000010000 */
[----:B------:R-:W-:Y:S02]  /*b7f0*/  FADD.FTZ R53, R33, R30 ;  /* 0x0000001e21357221 */ /* 0x000fe40000010000 */
[----:B------:R-:W2:Y:S01]  /*b800*/  MUFU.EX2 R161, R38 ;  /* 0x0000002600a17308 */ /* 0x000ea20000000800 */
[C---:B0-----:R-:W-:Y:S01]  /*b810*/  FADD.FTZ R51, R159.reuse, R26 ;  /* 0x0000001a9f337221 */ /* 0x041fe20000010000 */
[----:B------:R-:W-:Y:S01]  /*b820*/  FADD.FTZ R30, R84, R53 ;  /* 0x00000035541e7221 */ /* 0x000fe20000010000 */
[----:B------:R-:W-:-:S03]  /*b830*/  F2FP.F16.F32.PACK_AB R159, R159, R32 ;  /* 0x000000209f9f723e */ /* 0x000fc600000000ff */
[----:B------:R-:W-:Y:S02]  /*b840*/  FADD.FTZ R53, R43, R30 ;  /* 0x0000001e2b357221 */ /* 0x000fe40000010000 */
[----:B------:R-:W0:Y:S01]  /*b850*/  MUFU.EX2 R40, R40 ;  /* 0x0000002800287308 */ /* 0x000e220000000800 */
[----:B-1----:R-:W-:Y:S01]  /*b860*/  FADD.FTZ R26, R36, R51 ;  /* 0x00000033241a7221 */ /* 0x002fe20000010000 */
[----:B------:R-:W-:-:S04]  /*b870*/  FADD.FTZ R30, R80, R53 ;  /* 0x00000035501e7221 */ /* 0x000fc80000010000 */
[----:B------:R-:W-:Y:S02]  /*b880*/  FADD.FTZ R53, R45, R30 ;  /* 0x0000001e2d357221 */ /* 0x000fe40000010000 */
[----:B------:R-:W1:Y:S01]  /*b890*/  MUFU.EX2 R163, R42 ;  /* 0x0000002a00a37308 */ /* 0x000e620000000800 */
[C---:B--2---:R-:W-:Y:S01]  /*b8a0*/  FADD.FTZ R51, R161.reuse, R26 ;  /* 0x0000001aa1337221 */ /* 0x044fe20000010000 */
[----:B------:R-:W-:Y:S01]  /*b8b0*/  FADD.FTZ R30, R76, R53 ;  /* 0x000000354c1e7221 */ /* 0x000fe20000010000 */
[----:B------:R-:W-:-:S03]  /*b8c0*/  F2FP.F16.F32.PACK_AB R161, R161, R36 ;  /* 0x00000024a1a1723e */ /* 0x000fc600000000ff */
[----:B------:R-:W-:Y:S02]  /*b8d0*/  FADD.FTZ R25, R39, R30 ;  /* 0x0000001e27197221 */ /* 0x000fe40000010000 */
        /* <DEDUP_REMOVED lines=13> */
[----:B--2---:R-:W-:-:S07]  /*b9b0*/  FADD.FTZ R30, R72, R25 ;  /* 0x00000019481e7221 */ /* 0x004fce0000010000 */
[----:B------:R-:W2:Y:S01]  /*b9c0*/  MUFU.EX2 R60, R60 ;  /* 0x0000003c003c7308 */ /* 0x000ea20000000800 */
[C---:B0-----:R-:W-:Y:S01]  /*b9d0*/  FADD.FTZ R3, R167.reuse, R26 ;  /* 0x0000001aa7037221 */ /* 0x041fe20000010000 */
[----:B------:R-:W-:-:S06]  /*b9e0*/  F2FP.F16.F32.PACK_AB R167, R167, R48 ;  /* 0x00000030a7a7723e */ /* 0x000fcc00000000ff */
[----:B------:R-:W0:Y:S01]  /*b9f0*/  MUFU.EX2 R64, R64 ;  /* 0x0000004000407308 */ /* 0x000e220000000800 */
[C---:B-1----:R-:W-:Y:S01]  /*ba00*/  FADD.FTZ R25, R47.reuse, R30 ;  /* 0x0000001e2f197221 */ /* 0x042fe20000010000 */
[----:B------:R-:W-:-:S06]  /*ba10*/  F2FP.F16.F32.PACK_AB R170, R47, R72 ;  /* 0x000000482faa723e */ /* 0x000fcc00000000ff */
[----:B------:R-:W1:Y:S01]  /*ba20*/  MUFU.EX2 R169, R56 ;  /* 0x0000003800a97308 */ /* 0x000e620000000800 */
[----:B--2---:R-:W-:-:S07]  /*ba30*/  FADD.FTZ R26, R60, R3 ;  /* 0x000000033c1a7221 */ /* 0x004fce0000010000 */
[----:B------:R-:W2:Y:S01]  /*ba40*/  MUFU.EX2 R49, R49 ;  /* 0x0000003100317308 */ /* 0x000ea20000000800 */
[----:B0-----:R-:W-:-:S07]  /*ba50*/  FADD.FTZ R30, R64, R25 ;  /* 0x00000019401e7221 */ /* 0x001fce0000010000 */
[----:B------:R-:W-:Y:S01]  /*ba60*/  MUFU.EX2 R58, R58 ;  /* 0x0000003a003a7308 */ /* 0x000fe20000000800 */
[C---:B-1----:R-:W-:Y:S01]  /*ba70*/  FADD.FTZ R3, R169.reuse, R26 ;  /* 0x0000001aa9037221 */ /* 0x042fe20000010000 */
[----:B------:R-:W-:-:S06]  /*ba80*/  F2FP.F16.F32.PACK_AB R169, R169, R60 ;  /* 0x0000003ca9a9723e */ /* 0x000fcc00000000ff */
[----:B------:R-:W0:Y:S01]  /*ba90*/  MUFU.EX2 R24, R24 ;  /* 0x0000001800187308 */ /* 0x000e220000000800 */
[C---:B--2---:R-:W-:Y:S01]  /*baa0*/  FADD.FTZ R25, R49.reuse, R30 ;  /* 0x0000001e31197221 */ /* 0x044fe20000010000 */
[----:B------:R-:W-:-:S06]  /*bab0*/  F2FP.F16.F32.PACK_AB R172, R49, R64 ;  /* 0x0000004031ac723e */ /* 0x000fcc00000000ff */
[----:B------:R-:W1:Y:S08]  /*bac0*/  MUFU.EX2 R171, R50 ;  /* 0x0000003200ab7308 */ /* 0x000e700000000800 */
[----:B------:R-:W2:Y:S01]  /*bad0*/  MUFU.EX2 R54, R54 ;  /* 0x0000003600367308 */ /* 0x000ea20000000800 */
[----:B0-----:R-:W-:Y:S01]  /*bae0*/  FADD.FTZ R26, R24, R25 ;  /* 0x00000019181a7221 */ /* 0x001fe20000010000 */
[----:B------:R-:W-:-:S06]  /*baf0*/  F2FP.F16.F32.PACK_AB R174, R31, R24 ;  /* 0x000000181fae723e */ /* 0x000fcc00000000ff */
[----:B------:R0:W3:Y:S08]  /*bb00*/  MUFU.EX2 R173, R0 ;  /* 0x0000000000ad7308 */ /* 0x0000f00000000800 */
[----:B------:R-:W4:Y:S01]  /*bb10*/  MUFU.EX2 R90, R90 ;  /* 0x0000005a005a7308 */ /* 0x000f220000000800 */
[----:B0-----:R-:W-:Y:S01]  /*bb20*/  FADD.FTZ R0, R58, R3 ;  /* 0x000000033a007221 */ /* 0x001fe20000010000 */
[----:B------:R-:W-:-:S03]  /*bb30*/  FADD.FTZ R3, R31, R26 ;  /* 0x0000001a1f037221 */ /* 0x000fc60000010000 */
[C---:B-1----:R-:W-:Y:S01]  /*bb40*/  FADD.FTZ R25, R171.reuse, R0 ;  /* 0x00000000ab197221 */ /* 0x042fe20000010000 */
[----:B------:R-:W-:Y:S02]  /*bb50*/  F2FP.F16.F32.PACK_AB R171, R171, R58 ;  /* 0x0000003aabab723e */ /* 0x000fe400000000ff */
[----:B------:R-:W0:Y:S01]  /*bb60*/  MUFU.EX2 R41, R41 ;  /* 0x0000002900297308 */ /* 0x000e220000000800 */
[----:B--2---:R-:W-:-:S04]  /*bb70*/  FADD.FTZ R0, R54, R25 ;  /* 0x0000001936007221 */ /* 0x004fc80000010000 */
[C---:B---3--:R-:W-:Y:S01]  /*bb80*/  FADD.FTZ R25, R173.reuse, R0 ;  /* 0x00000000ad197221 */ /* 0x048fe20000010000 */
[----:B------:R-:W-:-:S03]  /*bb90*/  F2FP.F16.F32.PACK_AB R173, R173, R54 ;  /* 0x00000036adad723e */ /* 0x000fc600000000ff */
[----:B----4-:R-:W-:-:S04]  /*bba0*/  FADD.FTZ R0, R90, R25 ;  /* 0x000000195a007221 */ /* 0x010fc80000010000 */
[C---:B0-----:R-:W-:Y:S01]  /*bbb0*/  FADD.FTZ R0, R41.reuse, R0 ;  /* 0x0000000029007221 */ /* 0x041fe20000010000 */
[----:B------:R-:W-:Y:S01]  /*bbc0*/  F2FP.F16.F32.PACK_AB R175, R41, R90 ;  /* 0x0000005a29af723e */ /* 0x000fe200000000ff */
[----:B------:R-:W-:Y:S06]  /*bbd0*/  @!P0 BRA `(.L_x_2781) ;  /* 0x0000000000048947 */ /* 0x000fec0003800000 */
[----:B------:R-:W-:Y:S01]  /*bbe0*/  BPT.TRAP 0x1 ;  /* 0x000000040000795c */ /* 0x000fe20000300000 */
.L_x_2781:
[----:B------:R0:W1:Y:S01]  /*bbf0*/  SYNCS.PHASECHK.TRANS64.TRYWAIT P2, [R6+URZ+0x22850], R21 ;  /* 0x02285015060075a7 */ /* 0x000062000804017f */
[----:B------:R-:W-:Y:S05]  /*bc00*/  @!P0 BRA `(.L_x_2782) ;  /* 0x0000000000048947 */ /* 0x000fea0003800000 */
[----:B------:R-:W-:Y:S01]  /*bc10*/  BPT.TRAP 0x1 ;  /* 0x000000040000795c */ /* 0x000fe20000300000 */
.L_x_2782:
[----:B------:R-:W-:Y:S04]  /*bc20*/  BSSY B0, `(.L_x_2783) ;  /* 0x0000004000007945 */ /* 0x000fe80003800000 */
[----:B-1----:R-:W-:Y:S05]  /*bc30*/  @P2 BRA `(.L_x_2784) ;  /* 0x0000000000082947 */ /* 0x002fea0003800000 */
[----:B------:R-:W1:Y:S02]  /*bc40*/  SYNCS.PHASECHK.TRANS64.TRYWAIT P2, [R6+URZ+0x22850], R21 ;  /* 0x02285015060075a7 */ /* 0x000e64000804017f */
[----:B-1----:R-:W-:Y:S05]  /*bc50*/  @!P2 BRA `(.L_x_2785) ;  /* 0x000001600044a947 */ /* 0x002fea0003800000 */
.L_x_2784:
[----:B------:R-:W-:Y:S05]  /*bc60*/  BSYNC B0 ;  /* 0x0000000000007941 */ /* 0x000fea0003800000 */
.L_x_2783:
[----:B------:R-:W-:Y:S05]  /*bc70*/  WARPSYNC.ALL ;  /* 0x0000000000007948 */ /* 0x000fea0003800000 */
[----:B01----:R-:W-:Y:S01]  /*bc80*/  VIADD R21, R16, 0x400 ;  /* 0x0000040010157836 */ /* 0x003fe20000000000 */
[----:B------:R0:W-:Y:S01]  /*bc90*/  BAR.SYNC.DEFER_BLOCKING R179, 0x100 ;  /* 0x000400b30000751d */ /* 0x0001e20000010000 */
[----:B------:R-:W-:Y:S02]  /*bca0*/  IMAD.MOV.U32 R181, RZ, RZ, 0x40000040 ;  /* 0x40000040ffb57424 */ /* 0x000fe400078e00ff */
[----:B------:R-:W-:Y:S01]  /*bcb0*/  @!P1 VIADD R6, R6, 0x22860 ;  /* 0x0002286006069836 */ /* 0x000fe20000000000 */
[----:B------:R-:W-:-:S02]  /*bcc0*/  SHF.R.U32.HI R21, RZ, 0x4, R21 ;  /* 0x00000004ff157819 */ /* 0x000fc40000011615 */
[----:B------:R-:W-:Y:S01]  /*bcd0*/  R2UR UR7, R181 ;  /* 0x00000000b50772ca */ /* 0x000fe200000e0000 */
[----:B------:R-:W-:Y:S01]  /*bce0*/  IMAD.MOV.U32 R181, RZ, RZ, 0x40000040 ;  /* 0x40000040ffb57424 */ /* 0x000fe200078e00ff */
[----:B------:R-:W-:Y:S01]  /*bcf0*/  LOP3.LUT R21, R21, 0x3fff, RZ, 0xc0, !PT ;  /* 0x00003fff15157812 */ /* 0x000fe200078ec0ff */
[----:B------:R-:W1:Y:S01]  /*bd00*/  LDC R182, c[0x0][0x448] ;  /* 0x00011200ffb67b82 */ /* 0x000e620000000800 */
[----:B------:R-:W-:Y:S02]  /*bd10*/  @!P1 PRMT R6, RZ, 0x654, R6 ;  /* 0x00000654ff069816 */ /* 0x000fe40000000006 */
[----:B------:R-:W-:-:S05]  /*bd20*/  LOP3.LUT R21, R21, 0x3000000, RZ, 0xfc, !PT ;  /* 0x0300000015157812 */ /* 0x000fca00078efcff */
[----:B------:R-:W-:-:S05]  /*bd30*/  IMAD R180, R2, 0xc00, R21 ;  /* 0x00000c0002b47824 */ /* 0x000fca00078e0215 */
[----:B------:R-:W-:Y:S01]  /*bd40*/  R2UR UR6, R180 ;  /* 0x00000000b40672ca */ /* 0x000fe200000e0000 */
[----:B------:R-:W-:Y:S01]  /*bd50*/  WARPGROUP.ARRIVE ;  /* 0x00000000000079c5 */ /* 0x000fe20000000000 */
[----:B-1----:R-:W-:-:S11]  /*bd60*/  ISETP.NE.AND P2, PT, R182, 0x1, PT ;  /* 0x00000001b600780c */ /* 0x002fd60003f45270 */
        /* <DEDUP_REMOVED lines=29> */
[----:B------:R-:W1:Y:S08]  /*bf40*/  @P2 LDC R152, c[0x0][0x450] ;  /* 0x00011400ff982b82 */ /* 0x000e700000000800 */
[----:B------:R-:W2:Y:S02]  /*bf50*/  @P2 LDC R153, c[0x0][0x44c] ;  /* 0x00011300ff992b82 */ /* 0x000ea40000000800 */
[----:B--2---:R-:W-:Y:S01]  /*bf60*/  @P2 IMAD.HI.U32 R153, R206, R153, RZ ;  /* 0x00000099ce992227 */ /* 0x004fe200078e00ff */
[----:B------:R-:W-:-:S02]  /*bf70*/  WARPGROUP.DEPBAR.LE gsb0, 0x0 ;  /* 0x00008000000079c5 */ /* 0x000fc40000010000 */
[----:B------:R-:W-:-:S11]  /*bf80*/  WARPGROUP.ARRIVE ;  /* 0x00000000000079c5 */ /* 0x000fd60000000000 */
        /* <DEDUP_REMOVED lines=8> */
[----:B------:R2:W-:Y:S02]  /*c010*/  @!P1 SYNCS.ARRIVE.TRANS64.RED.A1T0 RZ, [R6+URZ], RZ ;  /* 0x000000ff06ff99a7 */ /* 0x0005e4000810043f */
[----:B--2---:R-:W-:Y:S01]  /*c020*/  IMAD.MOV.U32 R6, RZ, RZ, R206 ;  /* 0x000000ffff067224 */ /* 0x004fe200078e00ce */
[----:B-1----:R-:W-:Y:S02]  /*c030*/  @P2 SHF.R.U32.HI R6, RZ, R152, R153 ;  /* 0x00000098ff062219 */ /* 0x002fe40000011699 */
[----:B------:R-:W-:-:S02]  /*c040*/  ISETP.GE.AND P2, PT, R177, 0x1, PT ;  /* 0x00000001b100780c */ /* 0x000fc40003f46270 */
[----:B------:R-:W-:Y:S01]  /*c050*/  IADD3 R155, R6, R201, -R200 ;  /* 0x000000c9069b7210 */ /* 0x000fe20007ffe8c8 */
[----:B------:R-:W-:-:S04]  /*c060*/  VIADD R6, R178, 0xfffffffe ;  /* 0xfffffffeb2067836 */ /* 0x000fc80000000000 */
[----:B------:R-:W-:-:S06]  /*c070*/  IMAD.IADD R176, R155, 0x1, R176 ;  /* 0x000000019bb07824 */ /* 0x000fcc00078e02b0 */
[----:B0-----:R-:W-:Y:S05]  /*c080*/  @!P2 BRA `(.L_x_2786) ;  /* 0x000000000048a947 */ /* 0x001fea0003800000 */
        /* <DEDUP_REMOVED lines=11> */
.L_x_2788:
[----:B------:R-:W-:-:S13]  /*c140*/  ISETP.NE.AND P2, PT, R177, 0x1, PT ;  /* 0x00000001b100780c */ /* 0x000fda0003f45270 */
[----:B------:R-:W0:Y:S02]  /*c150*/  @P2 LDC.64 R152, c[0x0][0x9e8] ;  /* 0x00027a00ff982b82 */ /* 0x000e240000000a00 */
[----:B0-----:R-:W-:-:S05]  /*c160*/  @P2 IMAD.HI.U32 R152, R154, R152, RZ ;  /* 0x000000989a982227 */ /* 0x001fca00078e00ff */
[----:B------:R-:W-:-:S07]  /*c170*/  @P2 SHF.R.U32.HI R154, RZ, R153, R152 ;  /* 0x00000099ff9a2219 */ /* 0x000fce0000011698 */
.L_x_2789:
[----:B------:R-:W-:Y:S05]  /*c180*/  BSYNC B0 ;  /* 0x0000000000007941 */ /* 0x000fea0003800000 */
.L_x_2787:
[----:B------:R-:W-:-:S05]  /*c190*/  IMAD R177, R154, R177, R177 ;  /* 0x000000b19ab17224 */ /* 0x000fca00078e02b1 */
[----:B------:R-:W-:-:S07]  /*c1a0*/  VIMNMX R176, R176, R177, PT ;  /* 0x000000b1b0b07248 */ /* 0x000fce0003fe0100 */
.L_x_2786:
[----:B------:R-:W-:Y:S01]  /*c1b0*/  IMAD.HI R176, R176, 0x2aaaaaab, RZ ;  /* 0x2aaaaaabb0b07827 */ /* 0x000fe200078e02ff */
[----:B------:R-:W-:Y:S01]  /*c1c0*/  ULDC UR42, c[0x0][0x9e4] ;  /* 0x00027900002a7ab9 */ /* 0x000fe20000000800 */
[----:B------:R-:W-:Y:S01]  /*c1d0*/  ULDC UR37, c[0x0][0x9e4] ;  /* 0x0002790000257ab9 */ /* 0x000fe20000000800 */
[----:B------:R-:W-:Y:S01]  /*c1e0*/  ULDC UR44, c[0x0][0x9d8] ;  /* 0x00027600002c7ab9 */ /* 0x000fe20000000800 */
[----:B------:R-:W-:Y:S01]  /*c1f0*/  ULDC UR51, c[0x0][0x9d8] ;  /* 0x0002760000337ab9 */ /* 0x000fe20000000800 */
[----:B------:R-:W-:Y:S01]  /*c200*/  SHF.R.U32.HI R153, RZ, 0x1f, R176 ;  /* 0x0000001fff997819 */ /* 0x000fe200000116b0 */
[----:B------:R-:W-:Y:S01]  /*c210*/  ULDC UR45, c[0x0][0x9d8] ;  /* 0x00027600002d7ab9 */ /* 0x000fe20000000800 */
[----:B------:R-:W-:Y:S01]  /*c220*/  ULDC UR36, c[0x0][0x988] ;  /* 0x0002620000247ab9 */ /* 0x000fe20000000800 */
[----:B------:R-:W-:Y:S01]  /*c230*/  ULDC UR41, c[0x0][0x988] ;  /* 0x0002620000297ab9 */ /* 0x000fe20000000800 */
[----:B------:R-:W-:Y:S01]  /*c240*/  LEA.HI.SX32 R153, R176, R153, 0x1c ;  /* 0x00000099b0997211 */ /* 0x000fe200078fe2ff */
[----:B------:R-:W-:Y:S01]  /*c250*/  ULDC UR40, c[0x0][0x988] ;  /* 0x0002620000287ab9 */ /* 0x000fe20000000800 */
[----:B------:R-:W-:Y:S01]  /*c260*/  ULDC UR50, c[0x0][0x9e0] ;  /* 0x0002780000327ab9 */ /* 0x000fe20000000800 */
[----:B------:R-:W-:Y:S01]  /*c270*/  ULDC UR43, c[0x0][0x9e0] ;  /* 0x00027800002b7ab9 */ /* 0x000fe20000000800 */
[----:B------:R-:W-:-:S04]  /*c280*/  VIMNMX R216, R218, R153, !PT ;  /* 0x00000099dad87248 */ /* 0x000fc80007fe0100 */
[----:B------:R-:W-:-:S13]  /*c290*/  ISETP.GE.AND P2, PT, R6, R216, PT ;  /* 0x000000d80600720c */ /* 0x000fda0003f46270 */
[----:B------:R-:W-:Y:S05]  /*c2a0*/  @!P2 BRA `(.L_x_2790) ;  /* 0x0000003400f0a947 */ /* 0x000fea0003800000 */
.L_x_2808:
[----:B------:R-:W-:Y:S01]  /*c2b0*/  VIADD R2, R2, 0x1 ;  /* 0x0000000102027836 */ /* 0x000fe20000000000 */
[----:B------:R-:W-:Y:S05]  /*c2c0*/  YIELD ;  /* 0x0000000000007946 */ /* 0x000fea0003800000 */
[----:B------:R-:W-:-:S04]  /*c2d0*/  ISETP.NE.AND P2, PT, R2, 0x2, PT ;  /* 0x000000020200780c */ /* 0x000fc80003f45270 */
[----:B------:R-:W-:Y:S02]  /*c2e0*/  SEL R20, RZ, 0x1, P2 ;  /* 0x00000001ff147807 */ /* 0x000fe40001000000 */
[----:B------:R-:W-:Y:S02]  /*c2f0*/  SEL R2, R2, RZ, P2 ;  /* 0x000000ff02027207 */ /* 0x000fe40001000000 */
[----:B------:R-:W-:Y:S01]  /*c300*/  LOP3.LUT R19, R19, R20, RZ, 0x3c, !PT ;  /* 0x0000001413137212 */ /* 0x000fe200078e3cff */
[----:B0-----:R-:W-:Y:S06]  /*c310*/  @!P0 BRA `(.L_x_2791) ;  /* 0x0000000000048947 */ /* 0x001fec0003800000 */
[----:B------:R-:W-:Y:S01]  /*c320*/  BPT.TRAP 0x1 ;  /* 0x000000040000795c */ /* 0x000fe20000300000 */
.L_x_2791:
[----:B------:R-:W-:Y:S01]  /*c330*/  IMAD R210, R2, 0x8, R16 ;  /* 0x0000000802d27824 */ /* 0x000fe200078e0210 */
[----:B------:R-:W-:-:S04]  /*c340*/  SHF.L.U32 R209, R19, 0x1f, RZ ;  /* 0x0000001f13d17819 */ /* 0x000fc800000006ff */
[----:B------:R0:W1:Y:S01]  /*c350*/  SYNCS.PHASECHK.TRANS64.TRYWAIT P2, [R210+URZ+0x22830], R209 ;  /* 0x022830d1d20075a7 */ /* 0x000062000804017f */
[----:B------:R-:W-:Y:S05]  /*c360*/  @!P0 BRA `(.L_x_2792) ;  /* 0x0000000000048947 */ /* 0x000fea0003800000 */
[----:B------:R-:W-:Y:S01]  /*c370*/  BPT.TRAP 0x1 ;  /* 0x000000040000795c */ /* 0x000fe20000300000 */
.L_x_2792:
[----:B------:R-:W-:Y:S02]  /*c380*/  IMAD R212, R2, 0x300, R207 ;  /* 0x0000030002d47824 */ /* 0x000fe400078e02cf */
[----:B------:R-:W-:Y:S01]  /*c390*/  IMAD.MOV.U32 R213, RZ, RZ, 0x40000040 ;  /* 0x40000040ffd57424 */ /* 0x000fe200078e00ff */
[----:B-1----:R-:W-:Y:S06]  /*c3a0*/  @P2 BRA `(.L_x_2793) ;  /* 0x0000000000082947 */ /* 0x002fec0003800000 */
[----:B------:R-:W1:Y:S02]  /*c3b0*/  SYNCS.PHASECHK.TRANS64.TRYWAIT P2, [R210+URZ+0x22830], R209 ;  /* 0x022830d1d20075a7 */ /* 0x000e64000804017f */
[----:B-1----:R-:W-:Y:S05]  /*c3c0*/  @!P2 BRA `(.L_x_2794) ;  /* 0x00000158007ca947 */ /* 0x002fea0003800000 */
.L_x_2793:
[----:B------:R-:W-:Y:S05]  /*c3d0*/  WARPSYNC.ALL ;  /* 0x0000000000007948 */ /* 0x000fea0003800000 */
[C---:B------:R-:W-:Y:S01]  /*c3e0*/  R2UR UR6, R212.reuse ;  /* 0x00000000d40672ca */ /* 0x040fe200000e0000 */
[----:B------:R-:W-:Y:S01]  /*c3f0*/  VIADD R214, R212, 0x2 ;  /* 0x00000002d4d67836 */ /* 0x000fe20000000000 */
[----:B------:R-:W-:Y:S01]  /*c400*/  R2UR UR7, R213 ;  /* 0x00000000d50772ca */ /* 0x000fe200000e0000 */
[----:B------:R-:W-:Y:S01]  /*c410*/  IMAD.MOV.U32 R215, RZ, RZ, 0x40000040 ;  /* 0x40000040ffd77424 */ /* 0x000fe200078e00ff */
[----:B------:R-:W-:Y:S01]  /*c420*/  R2UR UR4, R4 ;  /* 0x00000000040472ca */ /* 0x000fe200000e0000 */
[----:B------:R-:W2:Y:S01]  /*c430*/  LDL R226, [R1] ;  /* 0x0000000001e27983 */ /* 0x000ea20000100800 */
[----:B------:R-:W-:Y:S01]  /*c440*/  R2UR UR5, R5 ;  /* 0x00000000050572ca */ /* 0x000fe200000e0000 */
[----:B------:R-:W-:Y:S01]  /*c450*/  WARPGROUP.ARRIVE ;  /* 0x00000000000079c5 */ /* 0x000fe20000000000 */
[----:B------:R-:W-:Y:S01]  /*c460*/  IMAD.MOV.U32 R213, RZ, RZ, 0x40000040 ;  /* 0x40000040ffd57424 */ /* 0x000fe200078e00ff */
[----:B------:R-:W3:Y:S10]  /*c470*/  LDC R13, c[0x0][0x448] ;  /* 0x00011200ff0d7b82 */ /* 0x000ef40000000800 */
[----:B------:R-:W-:Y:S01]  /*c480*/  HGMMA.64x96x16.F32 R152, gdesc[UR4], RZ, !UPT, gsb0 ;  /* 0x01600000049879f0 */ /* 0x000fe2000c0008ff */
[----:B------:R-:W-:Y:S01]  /*c490*/  R2UR UR6, R214 ;  /* 0x00000000d60672ca */ /* 0x000fe200000e0000 */
[----:B------:R-:W-:Y:S01]  /*c4a0*/  VIADD R214, R212, 0x4 ;  /* 0x00000004d4d67836 */ /* 0x000fe20000000000 */
[----:B------:R-:W-:Y:S01]  /*c4b0*/  R2UR UR7, R215 ;  /* 0x00000000d70772ca */ /* 0x000fe200000e0000 */
[----:B------:R-:W-:Y:S01]  /*c4c0*/  IMAD.MOV.U32 R215, RZ, RZ, 0x40000040 ;  /* 0x40000040ffd77424 */ /* 0x000fe200078e00ff */
[----:B------:R-:W-:Y:S01]  /*c4d0*/  R2UR UR4, R14 ;  /* 0x000000000e0472ca */ /* 0x000fe200000e0000 */
[----:B------:R-:W-:Y:S01]  /*c4e0*/  VIADD R212, R212, 0x6 ;  /* 0x00000006d4d47836 */ /* 0x000fe20000000000 */
[----:B------:R-:W-:-:S02]  /*c4f0*/  R2UR UR5, R15 ;  /* 0x000000000f0572ca */ /* 0x000fc400000e0000 */
[----:B---3--:R-:W-:Y:S01]  /*c500*/  ISETP.NE.AND P2, PT, R13, 0x1, PT ;  /* 0x000000010d00780c */ /* 0x008fe20003f45270 */
[----:B------:R-:W-:-:S12]  /*c510*/  IMAD.IADD R13, R211, 0x1, R206 ;  /* 0x00000001d30d7824 */ /* 0x000fd800078e02ce */
[----:B------:R-:W3:Y:S01]  /*c520*/  @P2 LDC R20, c[0x0][0x450] ;  /* 0x00011400ff142b82 */ /* 0x000ee20000000800 */
        /* <DEDUP_REMOVED lines=11> */
[----:B------:R-:W-:Y:S01]  /*c5e0*/  R2UR UR7, R213 ;  /* 0x00000000d50772ca */ /* 0x000fe200000e0000 */
[----:B------:R-:W4:Y:S01]  /*c5f0*/  @P2 LDC R212, c[0x0][0x44c] ;  /* 0x00011300ffd42b82 */ /* 0x000f220000000800 */
[----:B------:R-:W-:Y:S02]  /*c600*/  R2UR UR4, R8 ;  /* 0x00000000080472ca */ /* 0x000fe400000e0000 */
[----:B------:R-:W-:Y:S01]  /*c610*/  R2UR UR5, R9 ;  /* 0x00000000090572ca */ /* 0x000fe200000e0000 */
[----:B----4-:R-:W-:-:S05]  /*c620*/  @P2 IMAD.HI.U32 R212, R13, R212, RZ ;  /* 0x000000d40dd42227 */ /* 0x010fca00078e00ff */
[----:B---3--:R-:W-:Y:S02]  /*c630*/  @P2 SHF.R.U32.HI R13, RZ, R20, R212 ;  /* 0x00000014ff0d2219 */ /* 0x008fe400000116d4 */
[----:B------:R-:W3:Y:S03]  /*c640*/  S2R R20, SR_TID.X ;  /* 0x0000000000147919 */ /* 0x000ee60000002100 */
[----:B------:R-:W4:Y:S01]  /*c650*/  SHFL.IDX PT, R229, R13, RZ, 0x1c1f ;  /* 0x001c1fff0de57589 */ /* 0x000f2200000e0000 */
[----:B--2---:R-:W-:Y:S02]  /*c660*/  LOP3.LUT P2, RZ, R226, 0x100000, RZ, 0xc0, !PT ;  /* 0x00100000e2ff7812 */ /* 0x004fe4000784c0ff */
[----:B---3--:R-:W-:-:S04]  /*c670*/  SHF.R.U32.HI R20, RZ, 0x7, R20 ;  /* 0x00000007ff147819 */ /* 0x008fc80000011614 */
[----:B------:R-:W-:Y:S01]  /*c680*/  IADD3 R20, -R20, 0xb, RZ ;  /* 0x0000000b14147810 */ /* 0x000fe20007ffe1ff */
        /* <DEDUP_REMOVED lines=27> */
[----:B------:R-:W-:Y:S02]  /*c840*/  IMAD R194, R6, -0x60, RZ ;  /* 0xffffffa006c27824 */ /* 0x000fe400078e02ff */
[----:B------:R-:W-:Y:S01]  /*c850*/  FMUL.FTZ R182, R186, UR51 ;  /* 0x00000033bab67c20 */ /* 0x000fe20008410000 */
[----:B------:R-:W-:Y:S01]  /*c860*/  FMUL.FTZ R186, R190, UR51 ;  /* 0x00000033beba7c20 */ /* 0x000fe20008410000 */
[----:B------:R2:W-:Y:S06]  /*c870*/  BAR.ARV R20, 0x100 ;  /* 0x000400140000751d */ /* 0x0005ec0000002000 */
[----:B------:R-:W-:Y:S01]  /*c880*/  FMUL.FTZ R226, R192, UR51 ;  /* 0x00000033c0e27c20 */ /* 0x000fe20008410000 */
[----:B------:R-:W-:Y:S01]  /*c890*/  FMUL.FTZ R227, R193, UR51 ;  /* 0x00000033c1e37c20 */ /* 0x000fe20008410000 */
[----:B------:R-:W-:Y:S01]  /*c8a0*/  FMUL.FTZ R190, R195, UR51 ;  /* 0x00000033c3be7c20 */ /* 0x000fe20008410000 */
[----:B------:R3:W-:Y:S01]  /*c8b0*/  @!P1 SYNCS.ARRIVE.TRANS64.RED.A1T0 RZ, [R164+URZ], RZ ;  /* 0x000000ffa4ff99a7 */ /* 0x0007e2000810043f */
        /* <DEDUP_REMOVED lines=21> */
[----:B---3--:R-:W-:-:S02]  /*ca10*/  VIADD R164, R194, 0x1 ;  /* 0x00000001c2a47836 */ /* 0x008fc40000000000 */
[----:B------:R-:W-:Y:S01]  /*ca20*/  FMUL.FTZ R193, R199, UR51 ;  /* 0x00000033c7c17c20 */ /* 0x000fe20008410000 */
[----:B------:R-:W3:Y:S01]  /*ca30*/  MUFU.TANH R152, R152 ;  /* 0x0000009800987308 */ /* 0x000ee20000002400 */
[----:B------:R-:W-:-:S05]  /*ca40*/  IMAD R164, R202, -0x2, R164 ;  /* 0xfffffffecaa47824 */ /* 0x000fca00078e02a4 */
[----:B------:R-:W-:Y:S02]  /*ca50*/  IADD3 R164, -R200, R164, R201 ;  /* 0x000000a4c8a47210 */ /* 0x000fe40007ffe1c9 */
[----:B------:R-:W0:Y:S03]  /*ca60*/  MUFU.TANH R212, R212 ;  /* 0x000000d400d47308 */ /* 0x000e260000002400 */
[C---:B------:R-:W-:Y:S02]  /*ca70*/  VIADD R228, R164.reuse, UR50 ;  /* 0x00000032a4e47c36 */ /* 0x040fe40008000000 */
[----:B------:R-:W-:-:S03]  /*ca80*/  VIADD R199, R164, UR53 ;  /* 0x00000035a4c77c36 */ /* 0x000fc60008000000 */
[----:B------:R-:W0:Y:S01]  /*ca90*/  MUFU.TANH R153, R153 ;  /* 0x0000009900997308 */ /* 0x000e220000002400 */
[C---:B----4-:R-:W-:Y:S02]  /*caa0*/  IMAD.IADD R198, R229.reuse, 0x1, R228 ;  /* 0x00000001e5c67824 */ /* 0x050fe400078e02e4 */
[----:B------:R-:W-:-:S05]  /*cab0*/  IMAD.IADD R197, R229, 0x1, R199 ;  /* 0x00000001e5c57824 */ /* 0x000fca00078e02c7 */
        /* <DEDUP_REMOVED lines=45> */
[----:B--234-:R-:W-:Y:S05]  /*cd90*/  @!P2 BRA `(.L_x_2795) ;  /* 0x000000000058a947 */ /* 0x01cfea0003800000 */
[----:B------:R-:W-:Y:S01]  /*cda0*/  IADD3 R229, -R200, R201, R229 ;  /* 0x000000c9c8e57210 */ /* 0x000fe20007ffe1e5 */
[----:B------:R-:W-:Y:S03]  /*cdb0*/  BSSY B0, `(.L_x_2796) ;  /* 0x0000010000007945 */ /* 0x000fe60003800000 */
[----:B------:R-:W-:-:S13]  /*cdc0*/  ISETP.GT.AND P2, PT, R229, -0x1, PT ;  /* 0xffffffffe500780c */ /* 0x000fda0003f44270 */
[----:B------:R-:W-:Y:S05]  /*cdd0*/  @P2 BRA `(.L_x_2797) ;  /* 0x0000000000202947 */ /* 0x000fea0003800000 */
[----:B------:R-:W-:Y:S01]  /*cde0*/  IMAD.U32 R230, RZ, RZ, UR42 ;  /* 0x0000002affe67e24 */ /* 0x000fe2000f8e00ff */
[----:B------:R-:W-:-:S04]  /*cdf0*/  LOP3.LUT R229, RZ, R229, RZ, 0x33, !PT ;  /* 0x000000e5ffe57212 */ /* 0x000fc800078e33ff */
[----:B------:R-:W-:-:S13]  /*ce00*/  ISETP.NE.AND P2, PT, R230, 0x1, PT ;  /* 0x00000001e600780c */ /* 0x000fda0003f45270 */
[----:B------:R-:W2:Y:S02]  /*ce10*/  @P2 LDC.64 R164, c[0x0][0x9e8] ;  /* 0x00027a00ffa42b82 */ /* 0x000ea40000000a00 */
[----:B--2---:R-:W-:-:S05]  /*ce20*/  @P2 IMAD.HI.U32 R164, R229, R164, RZ ;  /* 0x000000a4e5a42227 */ /* 0x004fca00078e00ff */
[----:B------:R-:W-:-:S04]  /*ce30*/  @P2 SHF.R.U32.HI R229, RZ, R165, R164 ;  /* 0x000000a5ffe52219 */ /* 0x000fc800000116a4 */
[----:B------:R-:W-:Y:S01]  /*ce40*/  LOP3.LUT R229, RZ, R229, RZ, 0x33, !PT ;  /* 0x000000e5ffe57212 */ /* 0x000fe200078e33ff */
[----:B------:R-:W-:Y:S06]  /*ce50*/  BRA `(.L_x_2798) ;  /* 0x0000000000147947 */ /* 0x000fec0003800000 */
.L_x_2797:
[----:B------:R-:W-:-:S05]  /*ce60*/  IMAD.U32 R230, RZ, RZ, UR42 ;  /* 0x0000002affe67e24 */ /* 0x000fca000f8e00ff */
[----:B------:R-:W-:-:S13]  /*ce70*/  ISETP.NE.AND P2, PT, R230, 0x1, PT ;  /* 0x00000001e600780c */ /* 0x000fda0003f45270 */
[----:B------:R-:W2:Y:S02]  /*ce80*/  @P2 LDC.64 R164, c[0x0][0x9e8] ;  /* 0x00027a00ffa42b82 */ /* 0x000ea40000000a00 */
[----:B--2---:R-:W-:-:S05]  /*ce90*/  @P2 IMAD.HI.U32 R164, R229, R164, RZ ;  /* 0x000000a4e5a42227 */ /* 0x004fca00078e00ff */
[----:B------:R-:W-:-:S07]  /*cea0*/  @P2 SHF.R.U32.HI R229, RZ, R165, R164 ;  /* 0x000000a5ffe52219 */ /* 0x000fce00000116a4 */
.L_x_2798:
[----:B------:R-:W-:Y:S05]  /*ceb0*/  BSYNC B0 ;  /* 0x0000000000007941 */ /* 0x000fea0003800000 */
.L_x_2796:
[----:B------:R-:W-:-:S04]  /*cec0*/  IMAD R164, R202, -0x2, R194 ;  /* 0xfffffffecaa47824 */ /* 0x000fc800078e02c2 */
[----:B------:R-:W-:-:S05]  /*ced0*/  IMAD R164, R229, R230, R164 ;  /* 0x000000e6e5a47224 */ /* 0x000fca00078e02a4 */
[----:B------:R-:W-:Y:S02]  /*cee0*/  VIMNMX R197, R197, R164, !PT ;  /* 0x000000a4c5c57248 */ /* 0x000fe40007fe0100 */
[----:B------:R-:W-:-:S07]  /*cef0*/  VIADDMNMX R198, R164, R230, R198, PT ;  /* 0x000000e6a4c67246 */ /* 0x000fce00038001c6 */
.L_x_2795:
[----:B------:R-:W2:Y:S01]  /*cf00*/  LDL.LU R229, [R1] ;  /* 0x0000000001e57983 */ /* 0x000ea20000300800 */
[C---:B------:R-:W-:Y:S02]  /*cf10*/  ISETP.GE.AND P2, PT, R194.reuse, 0x1, PT ;  /* 0x00000001c200780c */ /* 0x040fe40003f46270 */
[----:B------:R-:W-:Y:S01]  /*cf20*/  ISETP.GE.AND P4, PT, R194, 0x9, PT ;  /* 0x00000009c200780c */ /* 0x000fe20003f86270 */
[----:B------:R-:W3:Y:S02]  /*cf30*/  SHFL.IDX PT, R13, R13, 0x1, 0x1c1f ;  /* 0x003c1f000d0d7f89 */ /* 0x000ee400000e0000 */
[--C-:B---3--:R-:W-:Y:S02]  /*cf40*/  IMAD.IADD R228, R228, 0x1, R13.reuse ;  /* 0x00000001e4e47824 */ /* 0x108fe400078e020d */
[----:B------:R-:W-:Y:S01]  /*cf50*/  IMAD.IADD R199, R199, 0x1, R13 ;  /* 0x00000001c7c77824 */ /* 0x000fe200078e020d */
[----:B--2---:R-:W-:-:S05]  /*cf60*/  LOP3.LUT R229, R229, 0xfff7ffff, RZ, 0xc0, !PT ;  /* 0xfff7ffffe5e57812 */ /* 0x004fca00078ec0ff */
[----:B------:R-:W-:Y:S02]  /*cf70*/  @P2 LOP3.LUT R229, R229, 0x80000, RZ, 0xfc, !PT ;  /* 0x00080000e5e52812 */ /* 0x000fe400078efcff */
[----:B------:R-:W-:Y:S02]  /*cf80*/  ISETP.GT.AND P2, PT, R197, RZ, !P2 ;  /* 0x000000ffc500720c */ /* 0x000fe40005744270 */
[----:B------:R-:W-:Y:S02]  /*cf90*/  LOP3.LUT R229, R229, 0xfffffffd, RZ, 0xc0, !PT ;  /* 0xfffffffde5e57812 */ /* 0x000fe400078ec0ff */
[----:B------:R-:W-:Y:S02]  /*cfa0*/  ISETP.LT.OR P2, PT, R198, 0x1, P2 ;  /* 0x00000001c600780c */ /* 0x000fe40001741670 */
[----:B------:R-:W-:Y:S02]  /*cfb0*/  @P4 LOP3.LUT R229, R229, 0x2, RZ, 0xfc, !PT ;  /* 0x00000002e5e54812 */ /* 0x000fe400078efcff */
[----:B------:R-:W-:-:S02]  /*cfc0*/  FSEL R152, R152, -INF , !P2 ;  /* 0xff80000098987808 */ /* 0x000fc40005000000 */
[----:B------:R-:W-:Y:S02]  /*cfd0*/  ISETP.GE.AND P2, PT, R194, 0x2, PT ;  /* 0x00000002c200780c */ /* 0x000fe40003f46270 */
[----:B------:R-:W-:Y:S02]  /*cfe0*/  LOP3.LUT R229, R229, 0xfffffffb, RZ, 0xc0, !PT ;  /* 0xfffffffbe5e57812 */ /* 0x000fe400078ec0ff */
[----:B------:R-:W-:-:S04]  /*cff0*/  ISETP.GT.AND P3, PT, R197, 0x1, !P2 ;  /* 0x00000001c500780c */ /* 0x000fc80005764270 */
[----:B------:R-:W-:-:S04]  /*d000*/  ISETP.LT.OR P3, PT, R198, 0x2, P3 ;  /* 0x00000002c600780c */ /* 0x000fc80001f61670 */
[----:B0-----:R-:W-:Y:S02]  /*d010*/  FSEL R212, R212, -INF , !P3 ;  /* 0xff800000d4d47808 */ /* 0x001fe40005800000 */
[----:B------:R-:W-:Y:S02]  /*d020*/  ISETP.GT.AND P3, PT, R197, 0x8, !P4 ;  /* 0x00000008c500780c */ /* 0x000fe40006764270 */
[----:B------:R-:W-:Y:S02]  /*d030*/  ISETP.GE.AND P4, PT, R194, 0xa, PT ;  /* 0x0000000ac200780c */ /* 0x000fe40003f86270 */
[----:B------:R-:W-:-:S04]  /*d040*/  ISETP.LT.OR P3, PT, R198, 0x9, P3 ;  /* 0x00000009c600780c */ /* 0x000fc80001f61670 */
        /* <DEDUP_REMOVED lines=120> */
[----:B------:R-:W-:-:S13]  /*d7d0*/  LOP3.LUT P6, RZ, R229, 0x100000, RZ, 0xc0, !PT ;  /* 0x00100000e5ff7812 */ /* 0x000fda00078cc0ff */
[----:B0-----:R-:W-:Y:S05]  /*d7e0*/  @!P6 BRA `(.L_x_2799) ;  /* 0x000000000058e947 */ /* 0x001fea0003800000 */
        /* <DEDUP_REMOVED lines=12> */
.L_x_2801:
[----:B------:R-:W-:-:S05]  /*d8b0*/  IMAD.U32 R197, RZ, RZ, UR42 ;  /* 0x0000002affc57e24 */ /* 0x000fca000f8e00ff */
[----:B------:R-:W-:-:S13]  /*d8c0*/  ISETP.NE.AND P6, PT, R197, 0x1, PT ;  /* 0x00000001c500780c */ /* 0x000fda0003fc5270 */
[----:B------:R-:W0:Y:S02]  /*d8d0*/  @P6 LDC.64 R164, c[0x0][0x9e8] ;  /* 0x00027a00ffa46b82 */ /* 0x000e240000000a00 */
[----:B0-----:R-:W-:-:S05]  /*d8e0*/  @P6 IMAD.HI.U32 R164, R13, R164, RZ ;  /* 0x000000a40da46227 */ /* 0x001fca00078e00ff */
[----:B------:R-:W-:-:S07]  /*d8f0*/  @P6 SHF.R.U32.HI R13, RZ, R165, R164 ;  /* 0x000000a5ff0d6219 */ /* 0x000fce00000116a4 */
.L_x_2802:
[----:B------:R-:W-:Y:S05]  /*d900*/  BSYNC B0 ;  /* 0x0000000000007941 */ /* 0x000fea0003800000 */
.L_x_2800:
[----:B------:R-:W-:-:S04]  /*d910*/  IMAD R194, R202, -0x2, R194 ;  /* 0xfffffffecac27824 */ /* 0x000fc800078e02c2 */
[----:B------:R-:W-:-:S05]  /*d920*/  IMAD R194, R13, R197, R194 ;  /* 0x000000c50dc27224 */ /* 0x000fca00078e02c2 */
[----:B------:R-:W-:Y:S02]  /*d930*/  VIMNMX R199, R199, R194, !PT ;  /* 0x000000c2c7c77248 */ /* 0x000fe40007fe0100 */
[----:B------:R-:W-:-:S07]  /*d940*/  VIADDMNMX R228, R194, R197, R228, PT ;  /* 0x000000c5c2e47246 */ /* 0x000fce00038001e4 */
.L_x_2799:
[----:B------:R-:W-:Y:S02]  /*d950*/  ISETP.GT.AND P2, PT, R199, 0x1, !P2 ;  /* 0x00000001c700780c */ /* 0x000fe40005744270 */
[----:B------:R-:W-:Y:S02]  /*d960*/  FMNMX.FTZ R13, R152, R7, !PT ;  /* 0x00000007980d7209 */ /* 0x000fe40007810000 */
[----:B------:R-:W-:Y:S02]  /*d970*/  ISETP.LT.OR P2, PT, R228, 0x2, P2 ;  /* 0x00000002e400780c */ /* 0x000fe40001741670 */
[C---:B------:R-:W-:Y:S02]  /*d980*/  LOP3.LUT P6, RZ, R229.reuse, 0x8000, RZ, 0xc0, !PT ;  /* 0x00008000e5ff7812 */ /* 0x040fe400078cc0ff */
        /* <DEDUP_REMOVED lines=64> */
[----:B------:R-:W-:Y:S02]  /*dd90*/  FSEL R191, R191, -INF , !P3 ;  /* 0xff800000bfbf7808 */ /* 0x000fe40005800000 */
[----:B------:R-:W-:Y:S02]  /*dda0*/  ISETP.GT.AND P2, PT, R199, 0x29, !P2 ;  /* 0x00000029c700780c */ /* 0x000fe40005744270 */
[----:B------:R-:W-:Y:S02]  /*ddb0*/  LOP3.LUT P3, RZ, R229, 0x80000, RZ, 0xc0, !PT ;  /* 0x00080000e5ff7812 */ /* 0x000fe4000786c0ff */
[----:B------:R-:W-:Y:S02]  /*ddc0*/  ISETP.LT.OR P2, PT, R228, 0x2a, P2 ;  /* 0x0000002ae400780c */ /* 0x000fe40001741670 */
[----:B------:R-:W-:Y:S02]  /*ddd0*/  ISETP.GT.AND P4, PT, R199, 0x51, !P4 ;  /* 0x00000051c700780c */ /* 0x000fe40006784270 */
[----:B------:R-:W-:-:S02]  /*dde0*/  FSEL R175, R175, -INF , !P2 ;  /* 0xff800000afaf7808 */ /* 0x000fc40005000000 */
[----:B------:R-:W-:Y:S02]  /*ddf0*/  LOP3.LUT P2, RZ, R229, 0x800, RZ, 0xc0, !PT ;  /* 0x00000800e5ff7812 */ /* 0x000fe4000784c0ff */
[----:B0-----:R-:W-:Y:S02]  /*de00*/  FMNMX.FTZ R165, R13, R165, !PT ;  /* 0x000000a50da57209 */ /* 0x001fe40007810000 */
[C---:B------:R-:W-:Y:S02]  /*de10*/  ISETP.GT.AND P2, PT, R199.reuse, 0x30, !P2 ;  /* 0x00000030c700780c */ /* 0x040fe40005744270 */
[C---:B------:R-:W-:Y:S02]  /*de20*/  ISETP.LT.OR P4, PT, R228.reuse, 0x52, P4 ;  /* 0x00000052e400780c */ /* 0x040fe40002781670 */
[----:B------:R-:W-:Y:S02]  /*de30*/  ISETP.LT.OR P2, PT, R228, 0x31, P2 ;  /* 0x00000031e400780c */ /* 0x000fe40001741670 */
[----:B------:R-:W-:-:S02]  /*de40*/  ISETP.GT.AND P5, PT, R199, 0x58, !P5 ;  /* 0x00000058c700780c */ /* 0x000fc40006fa4270 */
[----:B------:R-:W-:Y:S02]  /*de50*/  FSEL R164, R176, -INF , !P2 ;  /* 0xff800000b0a47808 */ /* 0x000fe40005000000 */
[----:B------:R-:W-:Y:S01]  /*de60*/  LOP3.LUT P2, RZ, R229, 0x400, RZ, 0xc0, !PT ;  /* 0x00000400e5ff7812 */ /* 0x000fe2000784c0ff */
[----:B------:R-:W0:Y:S01]  /*de70*/  SHFL.BFLY PT, R176, R165, 0x1, 0x1f ;  /* 0x0c201f00a5b07f89 */ /* 0x000e2200000e0000 */
[----:B------:R-:W-:Y:S02]  /*de80*/  FSEL R190, R190, -INF , !P4 ;  /* 0xff800000bebe7808 */ /* 0x000fe40006000000 */
[----:B------:R-:W-:Y:S02]  /*de90*/  ISETP.GT.AND P2, PT, R199, 0x31, !P2 ;  /* 0x00000031c700780c */ /* 0x000fe40005744270 */
[C---:B------:R-:W-:Y:S02]  /*dea0*/  ISETP.LT.OR P5, PT, R228.reuse, 0x59, P5 ;  /* 0x00000059e400780c */ /* 0x040fe40002fa1670 */
[----:B------:R-:W-:-:S02]  /*deb0*/  ISETP.LT.OR P2, PT, R228, 0x32, P2 ;  /* 0x00000032e400780c */ /* 0x000fc40001741670 */
[----:B------:R-:W-:Y:S02]  /*dec0*/  FSEL R192, R192, -INF , !P5 ;  /* 0xff800000c0c07808 */ /* 0x000fe40006800000 */
[----:B------:R-:W-:Y:S02]  /*ded0*/  FSEL R177, R177, -INF , !P2 ;  /* 0xff800000b1b17808 */ /* 0x000fe40005000000 */
[----:B------:R-:W-:-:S04]  /*dee0*/  LOP3.LUT P2, RZ, R229, 0x200, RZ, 0xc0, !PT ;  /* 0x00000200e5ff7812 */ /* 0x000fc8000784c0ff */
[----:B------:R-:W-:-:S04]  /*def0*/  ISETP.GT.AND P2, PT, R199, 0x38, !P2 ;  /* 0x00000038c700780c */ /* 0x000fc80005744270 */
[----:B------:R-:W-:Y:S02]  /*df00*/  ISETP.LT.OR P2, PT, R228, 0x39, P2 ;  /* 0x00000039e400780c */ /* 0x000fe40001741670 */
[----:B0-----:R-:W-:Y:S02]  /*df10*/  FMNMX.FTZ R176, R165, R176, !PT ;  /* 0x000000b0a5b07209 */ /* 0x001fe40007810000 */
        /* <DEDUP_REMOVED lines=21> */
[----:B------:R-:W-:-:S04]  /*e070*/  FSETP.NEU.FTZ.AND P2, PT, R176, -INF , PT ;  /* 0xff800000b000780b */ /* 0x000fc80003f5d000 */
[----:B------:R-:W-:-:S05]  /*e080*/  FSEL R13, R176, RZ, P2 ;  /* 0x000000ffb00d7208 */ /* 0x000fca0001000000 */
[----:B------:R-:W-:Y:S01]  /*e090*/  FADD.FTZ R7, -R13, R7 ;  /* 0x000000070d077221 */ /* 0x000fe20000010100 */
[----:B------:R-:W-:-:S04]  /*e0a0*/  IMAD.U32 R13, RZ, RZ, UR41 ;  /* 0x00000029ff0d7e24 */ /* 0x000fc8000f8e00ff */
[-C--:B------:R-:W-:Y:S01]  /*e0b0*/  FMUL.FTZ R194, R176, R13.reuse ;  /* 0x0000000db0c27220 */ /* 0x080fe20000410000 */
[----:B------:R-:W-:-:S04]  /*e0c0*/  FMUL.FTZ R7, R7, R13 ;  /* 0x0000000d07077220 */ /* 0x000fc80000410000 */
[----:B------:R-:W-:Y:S02]  /*e0d0*/  FSEL R194, R194, RZ, P2 ;  /* 0x000000ffc2c27208 */ /* 0x000fe40001000000 */
[----:B------:R-:W-:Y:S01]  /*e0e0*/  ISETP.GT.AND P2, PT, R199, RZ, !P3 ;  /* 0x000000ffc700720c */ /* 0x000fe20005f44270 */
[----:B------:R-:W0:Y:S02]  /*e0f0*/  MUFU.EX2 R7, R7 ;  /* 0x0000000700077308 */ /* 0x000e240000000800 */
[-CC-:B------:R-:W-:Y:S01]  /*e100*/  FFMA.FTZ R152, R152, R13.reuse, -R194.reuse ;  /* 0x0000000d98987223 */ /* 0x180fe200000108c2 */
[----:B------:R-:W-:Y:S01]  /*e110*/  ISETP.LT.OR P2, PT, R228, 0x1, P2 ;  /* 0x00000001e400780c */ /* 0x000fe20001741670 */
[-CC-:B------:R-:W-:Y:S01]  /*e120*/  FFMA.FTZ R212, R212, R13.reuse, -R194.reuse ;  /* 0x0000000dd4d47223 */ /* 0x180fe200000108c2 */
[-CC-:B------:R-:W-:Y:S01]  /*e130*/  FFMA.FTZ R155, R155, R13.reuse, -R194.reuse ;  /* 0x0000000d9b9b7223 */ /* 0x180fe200000108c2 */
[-CC-:B------:R-:W-:Y:S01]  /*e140*/  FFMA.FTZ R156, R156, R13.reuse, -R194.reuse ;  /* 0x0000000d9c9c7223 */ /* 0x180fe200000108c2 */
[----:B------:R-:W-:Y:S01]  /*e150*/  FSEL R153, R153, -INF , !P2 ;  /* 0xff80000099997808 */ /* 0x000fe20005000000 */
[-CC-:B------:R-:W-:Y:S01]  /*e160*/  FFMA.FTZ R159, R159, R13.reuse, -R194.reuse ;  /* 0x0000000d9f9f7223 */ /* 0x180fe200000108c2 */
[----:B------:R-:W-:Y:S01]  /*e170*/  ISETP.GT.AND P2, PT, R199, 0x59, !P6 ;  /* 0x00000059c700780c */ /* 0x000fe20007744270 */
[-CC-:B------:R-:W-:Y:S01]  /*e180*/  FFMA.FTZ R160, R160, R13.reuse, -R194.reuse ;  /* 0x0000000da0a07223 */ /* 0x180fe200000108c2 */
[----:B------:R-:W-:Y:S01]  /*e190*/  FMNMX.FTZ R165, R153, R12, !PT ;  /* 0x0000000c99a57209 */ /* 0x000fe20007810000 */
[-CC-:B------:R-:W-:Y:S01]  /*e1a0*/  FFMA.FTZ R163, R163, R13.reuse, -R194.reuse ;  /* 0x0000000da3a37223 */ /* 0x180fe200000108c2 */
[----:B------:R-:W-:Y:S01]  /*e1b0*/  ISETP.LT.OR P2, PT, R228, 0x5a, P2 ;  /* 0x0000005ae400780c */ /* 0x000fe20001741670 */
[--C-:B------:R-:W-:Y:S01]  /*e1c0*/  FFMA.FTZ R213, R213, R13, -R194.reuse ;  /* 0x0000000dd5d57223 */ /* 0x100fe200000108c2 */
[----:B------:R-:W-:Y:S01]  /*e1d0*/  FMNMX.FTZ R165, R154, R165, !PT ;  /* 0x000000a59aa57209 */ /* 0x000fe20007810000 */
[-CC-:B------:R-:W-:Y:S01]  /*e1e0*/  FFMA.FTZ R168, R168, R13.reuse, -R194.reuse ;  /* 0x0000000da8a87223 */ /* 0x180fe200000108c2 */
[----:B------:R-:W-:Y:S01]  /*e1f0*/  FSEL R193, R193, -INF , !P2 ;  /* 0xff800000c1c17808 */ /* 0x000fe20005000000 */
[--C-:B------:R-:W-:Y:S01]  /*e200*/  FFMA.FTZ R169, R169, R13, -R194.reuse ;  /* 0x0000000da9a97223 */ /* 0x100fe200000108c2 */
[----:B------:R-:W-:Y:S01]  /*e210*/  FMNMX.FTZ R165, R157, R165, !PT ;  /* 0x000000a59da57209 */ /* 0x000fe20007810000 */
[-CC-:B------:R-:W-:Y:S01]  /*e220*/  FFMA.FTZ R172, R172, R13.reuse, -R194.reuse ;  /* 0x0000000dacac7223 */ /* 0x180fe200000108c2 */
[-CC-:B------:R-:W-:Y:S01]  /*e230*/  FFMA.FTZ R173, R173, R13.reuse, -R194.reuse ;  /* 0x0000000dadad7223 */ /* 0x180fe200000108c2 */
        /* <DEDUP_REMOVED lines=15> */
[----:B------:R-:W-:Y:S01]  /*e330*/  FFMA.FTZ R194, R195, R13, -R194 ;  /* 0x0000000dc3c27223 */ /* 0x000fe200000108c2 */
[----:B------:R-:W2:Y:S01]  /*e340*/  MUFU.EX2 R152, R152 ;  /* 0x0000009800987308 */ /* 0x000ea20000000800 */
[----:B------:R-:W-:Y:S01]  /*e350*/  FMNMX.FTZ R165, R167, R165, !PT ;  /* 0x000000a5a7a57209 */ /* 0x000fe20007810000 */
[-C--:B0-----:R-:W-:Y:S01]  /*e360*/  FMUL.FTZ R24, R24, R7.reuse ;  /* 0x0000000718187220 */ /* 0x081fe20000410000 */
[-C--:B------:R-:W-:Y:S01]  /*e370*/  FMUL.FTZ R25, R25, R7.reuse ;  /* 0x0000000719197220 */ /* 0x080fe20000410000 */
[----:B------:R-:W-:Y:S01]  /*e380*/  FMUL.FTZ R28, R28, R7 ;  /* 0x000000071c1c7220 */ /* 0x000fe20000410000 */
[----:B------:R-:W-:Y:S01]  /*e390*/  FMNMX.FTZ R165, R170, R165, !PT ;  /* 0x000000a5aaa57209 */ /* 0x000fe20007810000 */
[-C--:B------:R-:W-:Y:S01]  /*e3a0*/  FMUL.FTZ R29, R29, R7.reuse ;  /* 0x000000071d1d7220 */ /* 0x080fe20000410000 */
[----:B------:R-:W-:Y:S01]  /*e3b0*/  FMUL.FTZ R32, R32, R7 ;  /* 0x0000000720207220 */ /* 0x000fe20000410000 */
[----:B------:R-:W0:Y:S01]  /*e3c0*/  MUFU.EX2 R212, R212 ;  /* 0x000000d400d47308 */ /* 0x000e220000000800 */
[----:B------:R-:W-:Y:S01]  /*e3d0*/  FMNMX.FTZ R165, R171, R165, !PT ;  /* 0x000000a5aba57209 */ /* 0x000fe20007810000 */
[-C--:B------:R-:W-:Y:S01]  /*e3e0*/  FMUL.FTZ R33, R33, R7.reuse ;  /* 0x0000000721217220 */ /* 0x080fe20000410000 */
[-C--:B------:R-:W-:Y:S01]  /*e3f0*/  FMUL.FTZ R36, R36, R7.reuse ;  /* 0x0000000724247220 */ /* 0x080fe20000410000 */
[----:B------:R-:W-:Y:S01]  /*e400*/  FMUL.FTZ R37, R37, R7 ;  /* 0x0000000725257220 */ /* 0x000fe20000410000 */
[----:B------:R-:W-:Y:S01]  /*e410*/  FMNMX.FTZ R165, R174, R165, !PT ;  /* 0x000000a5aea57209 */ /* 0x000fe20007810000 */
[-C--:B------:R-:W-:Y:S01]  /*e420*/  FMUL.FTZ R40, R40, R7.reuse ;  /* 0x0000000728287220 */ /* 0x080fe20000410000 */
[----:B------:R-:W-:Y:S01]  /*e430*/  FMUL.FTZ R41, R41, R7 ;  /* 0x0000000729297220 */ /* 0x000fe20000410000 */
[----:B------:R-:W3:Y:S01]  /*e440*/  MUFU.EX2 R155, R155 ;  /* 0x0000009b009b7308 */ /* 0x000ee20000000800 */
[----:B------:R-:W-:Y:S01]  /*e450*/  FMNMX.FTZ R165, R175, R165, !PT ;  /* 0x000000a5afa57209 */ /* 0x000fe20007810000 */
[----:B--2---:R-:W-:Y:S01]  /*e460*/  FFMA.FTZ R3, R7, R3, R152 ;  /* 0x0000000307037223 */ /* 0x004fe20000010098 */
[-C--:B------:R-:W-:Y:S01]  /*e470*/  FMUL.FTZ R44, R44, R7.reuse ;  /* 0x000000072c2c7220 */ /* 0x080fe20000410000 */
[----:B------:R-:W-:Y:S01]  /*e480*/  FMUL.FTZ R45, R45, R7 ;  /* 0x000000072d2d7220 */ /* 0x000fe20000410000 */
[----:B------:R-:W-:Y:S01]  /*e490*/  FMNMX.FTZ R165, R164, R165, !PT ;  /* 0x000000a5a4a57209 */ /* 0x000fe20007810000 */
[-C--:B------:R-:W-:Y:S01]  /*e4a0*/  FMUL.FTZ R48, R48, R7.reuse ;  /* 0x0000000730307220 */ /* 0x080fe20000410000 */
[----:B------:R-:W-:Y:S01]  /*e4b0*/  FMUL.FTZ R49, R49, R7 ;  /* 0x0000000731317220 */ /* 0x000fe20000410000 */
[----:B------:R-:W2:Y:S01]  /*e4c0*/  MUFU.EX2 R156, R156 ;  /* 0x0000009c009c7308 */ /* 0x000ea20000000800 */
[----:B------:R-:W-:Y:S01]  /*e4d0*/  FMNMX.FTZ R165, R177, R165, !PT ;  /* 0x000000a5b1a57209 */ /* 0x000fe20007810000 */
[C---:B0-----:R-:W-:Y:S01]  /*e4e0*/  FADD.FTZ R3, R212.reuse, R3 ;  /* 0x00000003d4037221 */ /* 0x041fe20000010000 */
[----:B------:R-:W-:Y:S01]  /*e4f0*/  F2FP.F16.F32.PACK_AB R152, R212, R152 ;  /* 0x00000098d498723e */ /* 0x000fe200000000ff */
[----:B------:R-:W-:Y:S01]  /*e500*/  FMUL.FTZ R52, R52, R7 ;  /* 0x0000000734347220 */ /* 0x000fe20000410000 */
[----:B------:R-:W-:Y:S01]  /*e510*/  FMNMX.FTZ R165, R178, R165, !PT ;  /* 0x000000a5b2a57209 */ /* 0x000fe20007810000 */
[-C--:B------:R-:W-:Y:S01]  /*e520*/  FMUL.FTZ R53, R53, R7.reuse ;  /* 0x0000000735357220 */ /* 0x080fe20000410000 */
[----:B------:R-:W-:Y:S01]  /*e530*/  FMUL.FTZ R56, R56, R7 ;  /* 0x0000000738387220 */ /* 0x000fe20000410000 */
[----:B------:R-:W0:Y:S01]  /*e540*/  MUFU.EX2 R159, R159 ;  /* 0x0000009f009f7308 */ /* 0x000e220000000800 */
[----:B------:R-:W-:Y:S01]  /*e550*/  FMNMX.FTZ R165, R179, R165, !PT ;  /* 0x000000a5b3a57209 */ /* 0x000fe20007810000 */
[----:B---3--:R-:W-:Y:S01]  /*e560*/  FADD.FTZ R3, R155, R3 ;  /* 0x000000039b037221 */ /* 0x008fe20000010000 */
[-C--:B------:R-:W-:Y:S01]  /*e570*/  FMUL.FTZ R57, R57, R7.reuse ;  /* 0x0000000739397220 */ /* 0x080fe20000410000 */
[----:B------:R-:W-:Y:S01]  /*e580*/  FMUL.FTZ R60, R60, R7 ;  /* 0x000000073c3c7220 */ /* 0x000fe20000410000 */
[----:B------:R-:W-:Y:S01]  /*e590*/  FMNMX.FTZ R165, R182, R165, !PT ;  /* 0x000000a5b6a57209 */ /* 0x000fe20007810000 */
[-C--:B------:R-:W-:Y:S01]  /*e5a0*/  FMUL.FTZ R61, R61, R7.reuse ;  /* 0x000000073d3d7220 */ /* 0x080fe20000410000 */
[----:B------:R-:W-:Y:S01]  /*e5b0*/  FMUL.FTZ R64, R64, R7 ;  /* 0x0000000740407220 */ /* 0x000fe20000410000 */
[----:B------:R-:W3:Y:S01]  /*e5c0*/  MUFU.EX2 R160, R160 ;  /* 0x000000a000a07308 */ /* 0x000ee20000000800 */
[----:B------:R-:W-:Y:S01]  /*e5d0*/  FMNMX.FTZ R165, R183, R165, !PT ;  /* 0x000000a5b7a57209 */ /* 0x000fe20007810000 */
[----:B--2---:R-:W-:Y:S01]  /*e5e0*/  FADD.FTZ R3, R156, R3 ;  /* 0x000000039c037221 */ /* 0x004fe20000010000 */
[-C--:B------:R-:W-:Y:S01]  /*e5f0*/  FMUL.FTZ R65, R65, R7.reuse ;  /* 0x0000000741417220 */ /* 0x080fe20000410000 */
[----:B------:R-:W-:Y:S01]  /*e600*/  FMUL.FTZ R68, R68, R7 ;  /* 0x0000000744447220 */ /* 0x000fe20000410000 */
[----:B------:R-:W-:Y:S01]  /*e610*/  FMNMX.FTZ R165, R186, R165, !PT ;  /* 0x000000a5baa57209 */ /* 0x000fe20007810000 */
[-C--:B------:R-:W-:Y:S01]  /*e620*/  FMUL.FTZ R69, R69, R7.reuse ;  /* 0x0000000745457220 */ /* 0x080fe20000410000 */
[----:B------:R-:W-:Y:S01]  /*e630*/  FMUL.FTZ R72, R72, R7 ;  /* 0x0000000748487220 */ /* 0x000fe20000410000 */
[----:B------:R-:W2:Y:S01]  /*e640*/  MUFU.EX2 R163, R163 ;  /* 0x000000a300a37308 */ /* 0x000ea20000000800 */
[----:B------:R-:W-:Y:S01]  /*e650*/  FMNMX.FTZ R165, R187, R165, !PT ;  /* 0x000000a5bba57209 */ /* 0x000fe20007810000 */
[----:B0-----:R-:W-:Y:S01]  /*e660*/  FADD.FTZ R3, R159, R3 ;  /* 0x000000039f037221 */ /* 0x001fe20000010000 */
[-C--:B------:R-:W-:Y:S01]  /*e670*/  FMUL.FTZ R73, R73, R7.reuse ;  /* 0x0000000749497220 */ /* 0x080fe20000410000 */
        /* <DEDUP_REMOVED lines=16> */
[-C--:B------:R-:W-:Y:S01]  /*e780*/  FMUL.FTZ R92, R92, R7.reuse ;  /* 0x000000075c5c7220 */ /* 0x080fe20000410000 */
[-C--:B------:R-:W-:Y:S01]  /*e790*/  FMUL.FTZ R93, R93, R7.reuse ;  /* 0x000000075d5d7220 */ /* 0x080fe20000410000 */
[----:B------:R-:W2:Y:S01]  /*e7a0*/  SHFL.BFLY PT, R195, R165, 0x2, 0x1f ;  /* 0x0c401f00a5c37f89 */ /* 0x000ea200000e0000 */
[-C--:B------:R-:W-:Y:S01]  /*e7b0*/  FMUL.FTZ R96, R96, R7.reuse ;  /* 0x0000000760607220 */ /* 0x080fe20000410000 */
[----:B------:R-:W-:Y:S01]  /*e7c0*/  MUFU.EX2 R197, R180 ;  /* 0x000000b400c57308 */ /* 0x000fe20000000800 */
        /* <DEDUP_REMOVED lines=21> */
[----:B--2---:R-:W-:Y:S01]  /*e920*/  FMNMX.FTZ R165, R165, R195, !PT ;  /* 0x000000c3a5a57209 */ /* 0x004fe20007810000 */
[-C--:B------:R-:W-:Y:S01]  /*e930*/  FMUL.FTZ R132, R132, R7.reuse ;  /* 0x0000000784847220 */ /* 0x080fe20000410000 */
[----:B------:R-:W2:Y:S01]  /*e940*/  MUFU.EX2 R173, R173 ;  /* 0x000000ad00ad7308 */ /* 0x000ea20000000800 */
[----:B0-----:R-:W-:Y:S01]  /*e950*/  FADD.FTZ R3, R169, R3 ;  /* 0x00000003a9037221 */ /* 0x001fe20000010000 */
[-C--:B------:R-:W-:Y:S01]  /*e960*/  FMUL.FTZ R133, R133, R7.reuse ;  /* 0x0000000785857220 */ /* 0x080fe20000410000 */
[----:B------:R-:W0:Y:S01]  /*e970*/  SHFL.BFLY PT, R195, R165, 0x1, 0x1f ;  /* 0x0c201f00a5c37f89 */ /* 0x000e2200000e0000 */
[-C--:B------:R-:W-:Y:S01]  /*e980*/  FMUL.FTZ R136, R136, R7.reuse ;  /* 0x0000000788887220 */ /* 0x080fe20000410000 */
[-C--:B------:R-:W-:Y:S01]  /*e990*/  FMUL.FTZ R137, R137, R7.reuse ;  /* 0x0000000789897220 */ /* 0x080fe20000410000 */
[-C--:B------:R-:W-:Y:S01]  /*e9a0*/  FMUL.FTZ R140, R140, R7.reuse ;  /* 0x000000078c8c7220 */ /* 0x080fe20000410000 */
[-C--:B------:R-:W-:Y:S01]  /*e9b0*/  FMUL.FTZ R141, R141, R7.reuse ;  /* 0x000000078d8d7220 */ /* 0x080fe20000410000 */
[----:B------:R-:W4:Y:S01]  /*e9c0*/  MUFU.EX2 R214, R214 ;  /* 0x000000d600d67308 */ /* 0x000f220000000800 */
[----:B---3--:R-:W-:Y:S01]  /*e9d0*/  FADD.FTZ R3, R172, R3 ;  /* 0x00000003ac037221 */ /* 0x008fe20000010000 */
[-C--:B------:R-:W-:Y:S01]  /*e9e0*/  FMUL.FTZ R144, R144, R7.reuse ;  /* 0x0000000790907220 */ /* 0x080fe20000410000 */
[-C--:B------:R-:W-:Y:S01]  /*e9f0*/  FMUL.FTZ R145, R145, R7.reuse ;  /* 0x0000000791917220 */ /* 0x080fe20000410000 */
[-C--:B------:R-:W-:Y:S01]  /*ea00*/  FMUL.FTZ R148, R148, R7.reuse ;  /* 0x0000000794947220 */ /* 0x080fe20000410000 */
[----:B------:R-:W-:-:S03]  /*ea10*/  FMUL.FTZ R149, R149, R7 ;  /* 0x0000000795957220 */ /* 0x000fc60000410000 */
[----:B------:R-:W3:Y:S01]  /*ea20*/  MUFU.EX2 R215, R215 ;  /* 0x000000d700d77308 */ /* 0x000ee20000000800 */
[----:B--2---:R-:W-:-:S07]  /*ea30*/  FADD.FTZ R3, R173, R3 ;  /* 0x00000003ad037221 */ /* 0x004fce0000010000 */
[----:B------:R-:W2:Y:S01]  /*ea40*/  MUFU.EX2 R181, R181 ;  /* 0x000000b500b57308 */ /* 0x000ea20000000800 */
[----:B----4-:R-:W-:Y:S01]  /*ea50*/  FADD.FTZ R3, R214, R3 ;  /* 0x00000003d6037221 */ /* 0x010fe20000010000 */
[----:B0-----:R-:W-:-:S04]  /*ea60*/  FMNMX.FTZ R180, R165, R195, !PT ;  /* 0x000000c3a5b47209 */ /* 0x001fc80007810000 */
[C---:B------:R-:W-:Y:S01]  /*ea70*/  FSETP.NEU.FTZ.AND P2, PT, R180.reuse, -INF , PT ;  /* 0xff800000b400780b */ /* 0x040fe20003f5d000 */
[----:B------:R-:W-:Y:S01]  /*ea80*/  FMUL.FTZ R198, R180, R13 ;  /* 0x0000000db4c67220 */ /* 0x000fe20000410000 */
[----:B------:R-:W0:Y:S01]  /*ea90*/  MUFU.EX2 R184, R184 ;  /* 0x000000b800b87308 */ /* 0x000e220000000800 */
[----:B---3--:R-:W-:-:S03]  /*eaa0*/  FADD.FTZ R3, R215, R3 ;  /* 0x00000003d7037221 */ /* 0x008fc60000010000 */
[----:B------:R-:W-:Y:S01]  /*eab0*/  FSEL R198, R198, RZ, P2 ;  /* 0x000000ffc6c67208 */ /* 0x000fe20001000000 */
[----:B------:R-:W-:-:S03]  /*eac0*/  FADD.FTZ R3, R197, R3 ;  /* 0x00000003c5037221 */ /* 0x000fc60000010000 */
[----:B------:R-:W3:Y:S01]  /*ead0*/  MUFU.EX2 R185, R185 ;  /* 0x000000b900b97308 */ /* 0x000ee20000000800 */
[--C-:B------:R-:W-:Y:S01]  /*eae0*/  FFMA.FTZ R165, R154, R13, -R198.reuse ;  /* 0x0000000d9aa57223 */ /* 0x100fe200000108c6 */
[----:B------:R-:W-:Y:S01]  /*eaf0*/  F2FP.F16.F32.PACK_AB R154, R156, R155 ;  /* 0x0000009b9c9a723e */ /* 0x000fe200000000ff */
[--C-:B------:R-:W-:Y:S01]  /*eb00*/  FFMA.FTZ R229, R153, R13, -R198.reuse ;  /* 0x0000000d99e57223 */ /* 0x100fe200000108c6 */
[----:B------:R-:W-:Y:S01]  /*eb10*/  F2FP.F16.F32.PACK_AB R156, R160, R159 ;  /* 0x0000009fa09c723e */ /* 0x000fe200000000ff */
[-CC-:B------:R-:W-:Y:S01]  /*eb20*/  FFMA.FTZ R228, R157, R13.reuse, -R198.reuse ;  /* 0x0000000d9de47223 */ /* 0x180fe200000108c6 */
[----:B------:R-:W-:Y:S01]  /*eb30*/  F2FP.F16.F32.PACK_AB R160, R169, R168 ;  /* 0x000000a8a9a0723e */ /* 0x000fe200000000ff */
[-CC-:B------:R-:W-:Y:S01]  /*eb40*/  FFMA.FTZ R157, R158, R13.reuse, -R198.reuse ;  /* 0x0000000d9e9d7223 */ /* 0x180fe200000108c6 */
[----:B------:R-:W-:Y:S01]  /*eb50*/  FSEL R169, R180, RZ, P2 ;  /* 0x000000ffb4a97208 */ /* 0x000fe20001000000 */
[----:B------:R-:W-:Y:S01]  /*eb60*/  MUFU.EX2 R229, R229 ;  /* 0x000000e500e57308 */ /* 0x000fe20000000800 */
[-CC-:B------:R-:W-:Y:S01]  /*eb70*/  FFMA.FTZ R212, R161, R13.reuse, -R198.reuse ;  /* 0x0000000da1d47223 */ /* 0x180fe200000108c6 */
[-CC-:B------:R-:W-:Y:S01]  /*eb80*/  FFMA.FTZ R161, R162, R13.reuse, -R198.reuse ;  /* 0x0000000da2a17223 */ /* 0x180fe200000108c6 */
[-C--:B------:R-:W-:Y:S01]  /*eb90*/  FFMA.FTZ R199, R166, R13.reuse, -R198 ;  /* 0x0000000da6c77223 */ /* 0x080fe200000108c6 */
[----:B------:R-:W-:Y:S01]  /*eba0*/  FADD.FTZ R12, -R169, R12 ;  /* 0x0000000ca90c7221 */ /* 0x000fe20000010100 */
[-CC-:B------:R-:W-:Y:S01]  /*ebb0*/  FFMA.FTZ R167, R167, R13.reuse, -R198.reuse ;  /* 0x0000000da7a77223 */ /* 0x180fe200000108c6 */
[-CC-:B------:R-:W-:Y:S01]  /*ebc0*/  FFMA.FTZ R153, R174, R13.reuse, -R198.reuse ;  /* 0x0000000dae997223 */ /* 0x180fe200000108c6 */
[-CC-:B------:R-:W-:Y:S01]  /*ebd0*/  FFMA.FTZ R195, R170, R13.reuse, -R198.reuse ;  /* 0x0000000daac37223 */ /* 0x180fe200000108c6 */
[----:B------:R-:W-:Y:S01]  /*ebe0*/  FMUL.FTZ R12, R12, R13 ;  /* 0x0000000d0c0c7220 */ /* 0x000fe20000410000 */
[----:B------:R-:W-:Y:S01]  /*ebf0*/  MUFU.EX2 R165, R165 ;  /* 0x000000a500a57308 */ /* 0x000fe20000000800 */
[----:B------:R-:W-:Y:S01]  /*ec00*/  F2FP.F16.F32.PACK_AB R158, R213, R163 ;  /* 0x000000a3d59e723e */ /* 0x000fe200000000ff */
[-CC-:B------:R-:W-:Y:S01]  /*ec10*/  FFMA.FTZ R171, R171, R13.reuse, -R198.reuse ;  /* 0x0000000dabab7223 */ /* 0x180fe200000108c6 */
[-CC-:B------:R-:W-:Y:S01]  /*ec20*/  FFMA.FTZ R175, R175, R13.reuse, -R198.reuse ;  /* 0x0000000dafaf7223 */ /* 0x180fe200000108c6 */
[-CC-:B------:R-:W-:Y:S01]  /*ec30*/  FFMA.FTZ R230, R164, R13.reuse, -R198.reuse ;  /* 0x0000000da4e67223 */ /* 0x180fe200000108c6 */
[-CC-:B------:R-:W-:Y:S01]  /*ec40*/  FFMA.FTZ R177, R177, R13.reuse, -R198.reuse ;  /* 0x0000000db1b17223 */ /* 0x180fe200000108c6 */
[-CC-:B------:R-:W-:Y:S01]  /*ec50*/  FFMA.FTZ R178, R178, R13.reuse, -R198.reuse ;  /* 0x0000000db2b27223 */ /* 0x180fe200000108c6 */
[-CC-:B------:R-:W-:Y:S01]  /*ec60*/  FFMA.FTZ R179, R179, R13.reuse, -R198.reuse ;  /* 0x0000000db3b37223 */ /* 0x180fe200000108c6 */
[----:B------:R-:W4:Y:S01]  /*ec70*/  MUFU.EX2 R12, R12 ;  /* 0x0000000c000c7308 */ /* 0x000f220000000800 */
[-CC-:B------:R-:W-:Y:S01]  /*ec80*/  FFMA.FTZ R182, R182, R13.reuse, -R198.reuse ;  /* 0x0000000db6b67223 */ /* 0x180fe200000108c6 */
[-CC-:B------:R-:W-:Y:S01]  /*ec90*/  FFMA.FTZ R183, R183, R13.reuse, -R198.reuse ;  /* 0x0000000db7b77223 */ /* 0x180fe200000108c6 */
[-CC-:B------:R-:W-:Y:S01]  /*eca0*/  FFMA.FTZ R186, R186, R13.reuse, -R198.reuse ;  /* 0x0000000dbaba7223 */ /* 0x180fe200000108c6 */
[-CC-:B------:R-:W-:Y:S01]  /*ecb0*/  FFMA.FTZ R187, R187, R13.reuse, -R198.reuse ;  /* 0x0000000dbbbb7223 */ /* 0x180fe200000108c6 */
[-CC-:B------:R-:W-:Y:S01]  /*ecc0*/  FFMA.FTZ R191, R191, R13.reuse, -R198.reuse ;  /* 0x0000000dbfbf7223 */ /* 0x180fe200000108c6 */
[----:B--2---:R-:W-:Y:S01]  /*ecd0*/  FADD.FTZ R3, R181, R3 ;  /* 0x00000003b5037221 */ /* 0x004fe20000010000 */
[-CC-:B------:R-:W-:Y:S01]  /*ece0*/  FFMA.FTZ R190, R190, R13.reuse, -R198.reuse ;  /* 0x0000000dbebe7223 */ /* 0x180fe200000108c6 */
[----:B------:R-:W2:Y:S01]  /*ecf0*/  MUFU.EX2 R155, R228 ;  /* 0x000000e4009b7308 */ /* 0x000ea20000000800 */
[----:B------:R-:W-:Y:S01]  /*ed00*/  F2FP.F16.F32.PACK_AB R162, R173, R172 ;  /* 0x000000acada2723e */ /* 0x000fe200000000ff */
[----:B0-----:R-:W-:Y:S01]  /*ed10*/  FADD.FTZ R168, R184, R3 ;  /* 0x00000003b8a87221 */ /* 0x001fe20000010000 */
[-CC-:B------:R-:W-:Y:S01]  /*ed20*/  FFMA.FTZ R192, R192, R13.reuse, -R198.reuse ;  /* 0x0000000dc0c07223 */ /* 0x180fe200000108c6 */
[----:B------:R-:W-:Y:S01]  /*ed30*/  FFMA.FTZ R193, R193, R13, -R198 ;  /* 0x0000000dc1c17223 */ /* 0x000fe200000108c6 */
[----:B------:R-:W-:Y:S01]  /*ed40*/  F2FP.F16.F32.PACK_AB R164, R215, R214 ;  /* 0x000000d6d7a4723e */ /* 0x000fe200000000ff */
[----:B---3--:R-:W-:Y:S01]  /*ed50*/  FADD.FTZ R3, R185, R168 ;  /* 0x000000a8b9037221 */ /* 0x008fe20000010000 */
[----:B------:R-:W-:Y:S01]  /*ed60*/  F2FP.F16.F32.PACK_AB R166, R181, R197 ;  /* 0x000000c5b5a6723e */ /* 0x000fe200000000ff */
[----:B------:R-:W0:Y:S01]  /*ed70*/  MUFU.EX2 R157, R157 ;  /* 0x0000009d009d7308 */ /* 0x000e220000000800 */
[----:B----4-:R-:W-:Y:S01]  /*ed80*/  FFMA.FTZ R0, R12, R0, R229 ;  /* 0x000000000c007223 */ /* 0x010fe200000100e5 */
[----:B------:R-:W-:Y:S01]  /*ed90*/  F2FP.F16.F32.PACK_AB R168, R185, R184 ;  /* 0x000000b8b9a8723e */ /* 0x000fe200000000ff */
[-C--:B------:R-:W-:Y:S01]  /*eda0*/  FMUL.FTZ R26, R26, R12.reuse ;  /* 0x0000000c1a1a7220 */ /* 0x080fe20000410000 */
[-C--:B------:R-:W-:Y:S01]  /*edb0*/  FMUL.FTZ R27, R27, R12.reuse ;  /* 0x0000000c1b1b7220 */ /* 0x080fe20000410000 */
[----:B------:R-:W-:Y:S01]  /*edc0*/  FADD.FTZ R0, R165, R0 ;  /* 0x00000000a5007221 */ /* 0x000fe20000010000 */
[-C--:B------:R-:W-:Y:S01]  /*edd0*/  FMUL.FTZ R30, R30, R12.reuse ;  /* 0x0000000c1e1e7220 */ /* 0x080fe20000410000 */
        /* <DEDUP_REMOVED lines=10> */
[----:B0-----:R-:W-:Y:S01]  /*ee80*/  F2FP.F16.F32.PACK_AB R155, R157, R155 ;  /* 0x0000009b9d9b723e */ /* 0x001fe200000000ff */
        /* <DEDUP_REMOVED lines=29> */
[----:B------:R-:W-:Y:S01]  /*f060*/  FMUL.FTZ R98, R98, R12 ;  /* 0x0000000c62627220 */ /* 0x000fe20000410000 */
[----:B------:R-:W5:Y:S01]  /*f070*/  MUFU.EX2 R195, R195 ;  /* 0x000000c300c37308 */ /* 0x000f620000000800 */
[----:B----4-:R-:W-:Y:S01]  /*f080*/  FADD.FTZ R153, R157, R0 ;  /* 0x000000009d997221 */ /* 0x010fe20000010000 */
[----:B--2---:R-:W-:Y:S01]  /*f090*/  F2FP.F16.F32.PACK_AB R157, R161, R212 ;  /* 0x000000d4a19d723e */ /* 0x004fe200000000ff */
        /* <DEDUP_REMOVED lines=10> */
[----:B0-----:R-:W-:Y:S01]  /*f140*/  FADD.FTZ R0, R159, R0 ;  /* 0x000000009f007221 */ /* 0x001fe20000010000 */
[C---:B---3--:R-:W-:Y:S01]  /*f150*/  F2FP.F16.F32.PACK_AB R159, R167.reuse, R159 ;  /* 0x0000009fa79f723e */ /* 0x048fe200000000ff */
[-C--:B------:R-:W-:Y:S01]  /*f160*/  FMUL.FTZ R114, R114, R12.reuse ;  /* 0x0000000c72727220 */ /* 0x080fe20000410000 */
[----:B------:R-:W0:Y:S01]  /*f170*/  MUFU.EX2 R175, R175 ;  /* 0x000000af00af7308 */ /* 0x000e220000000800 */
[----:B------:R-:W-:Y:S01]  /*f180*/  FADD.FTZ R0, R167, R0 ;  /* 0x00000000a7007221 */ /* 0x000fe20000010000 */
[-C--:B------:R-:W-:Y:S01]  /*f190*/  FMUL.FTZ R115, R115, R12.reuse ;  /* 0x0000000c73737220 */ /* 0x080fe20000410000 */
[-C--:B------:R-:W-:Y:S01]  /*f1a0*/  FMUL.FTZ R118, R118, R12.reuse ;  /* 0x0000000c76767220 */ /* 0x080fe20000410000 */
[-C--:B------:R-:W-:Y:S01]  /*f1b0*/  FMUL.FTZ R119, R119, R12.reuse ;  /* 0x0000000c77777220 */ /* 0x080fe20000410000 */
[----:B-----5:R-:W-:Y:S01]  /*f1c0*/  FADD.FTZ R0, R195, R0 ;  /* 0x00000000c3007221 */ /* 0x020fe20000010000 */
[-C--:B------:R-:W-:Y:S01]  /*f1d0*/  FMUL.FTZ R122, R122, R12.reuse ;  /* 0x0000000c7a7a7220 */ /* 0x080fe20000410000 */
[-C--:B------:R-:W-:Y:S01]  /*f1e0*/  FMUL.FTZ R123, R123, R12.reuse ;  /* 0x0000000c7b7b7220 */ /* 0x080fe20000410000 */
[----:B------:R-:W3:Y:S01]  /*f1f0*/  MUFU.EX2 R230, R230 ;  /* 0x000000e600e67308 */ /* 0x000ee20000000800 */
[C---:B--2---:R-:W-:Y:S01]  /*f200*/  FADD.FTZ R0, R171.reuse, R0 ;  /* 0x00000000ab007221 */ /* 0x044fe20000010000 */
[----:B------:R-:W-:Y:S01]  /*f210*/  F2FP.F16.F32.PACK_AB R161, R171, R195 ;  /* 0x000000c3aba1723e */ /* 0x000fe200000000ff */
[-C--:B------:R-:W-:Y:S01]  /*f220*/  FMUL.FTZ R126, R126, R12.reuse ;  /* 0x0000000c7e7e7220 */ /* 0x080fe20000410000 */
[-C--:B------:R-:W-:Y:S01]  /*f230*/  FMUL.FTZ R127, R127, R12.reuse ;  /* 0x0000000c7f7f7220 */ /* 0x080fe20000410000 */
[----:B------:R-:W-:Y:S01]  /*f240*/  FADD.FTZ R0, R163, R0 ;  /* 0x00000000a3007221 */ /* 0x000fe20000010000 */
        /* <DEDUP_REMOVED lines=16> */
[----:B------:R-:W-:-:S02]  /*f350*/  FMUL.FTZ R151, R151, R12 ;  /* 0x0000000c97977220 */ /* 0x000fc40000410000 */
[----:B------:R-:W3:Y:S01]  /*f360*/  MUFU.EX2 R179, R179 ;  /* 0x000000b300b37308 */ /* 0x000ee20000000800 */
[----:B--2---:R-:W-:-:S07]  /*f370*/  FADD.FTZ R153, R177, R0 ;  /* 0x00000000b1997221 */ /* 0x004fce0000010000 */
[----:B------:R-:W2:Y:S01]  /*f380*/  MUFU.EX2 R169, R182 ;  /* 0x000000b600a97308 */ /* 0x000ea20000000800 */
[----:B0-----:R-:W-:Y:S01]  /*f390*/  FADD.FTZ R0, R178, R153 ;  /* 0x00000099b2007221 */ /* 0x001fe20000010000 */
[----:B------:R-:W-:Y:S02]  /*f3a0*/  F2FP.F16.F32.PACK_AB R153, R165, R229 ;  /* 0x000000e5a599723e */ /* 0x000fe400000000ff */
[----:B------:R-:W-:-:S04]  /*f3b0*/  F2FP.F16.F32.PACK_AB R165, R177, R230 ;  /* 0x000000e6b1a5723e */ /* 0x000fc800000000ff */
[----:B------:R-:W0:Y:S01]  /*f3c0*/  MUFU.EX2 R183, R183 ;  /* 0x000000b700b77308 */ /* 0x000e220000000800 */
[C---:B---3--:R-:W-:Y:S01]  /*f3d0*/  FADD.FTZ R0, R179.reuse, R0 ;  /* 0x00000000b3007221 */ /* 0x048fe20000010000 */
[----:B------:R-:W-:-:S06]  /*f3e0*/  F2FP.F16.F32.PACK_AB R167, R179, R178 ;  /* 0x000000b2b3a7723e */ /* 0x000fcc00000000ff */
[----:B------:R-:W3:Y:S01]  /*f3f0*/  MUFU.EX2 R188, R188 ;  /* 0x000000bc00bc7308 */ /* 0x000ee20000000800 */
[----:B--2---:R-:W-:-:S07]  /*f400*/  FADD.FTZ R0, R169, R0 ;  /* 0x00000000a9007221 */ /* 0x004fce0000010000 */
[----:B------:R-:W2:Y:S01]  /*f410*/  MUFU.EX2 R186, R186 ;  /* 0x000000ba00ba7308 */ /* 0x000ea20000000800 */
[C---:B0-----:R-:W-:Y:S01]  /*f420*/  FADD.FTZ R7, R183.reuse, R0 ;  /* 0x00000000b7077221 */ /* 0x041fe20000010000 */
[----:B------:R-:W-:-:S06]  /*f430*/  F2FP.F16.F32.PACK_AB R169, R183, R169 ;  /* 0x000000a9b7a9723e */ /* 0x000fcc00000000ff */
[----:B------:R-:W0:Y:S01]  /*f440*/  MUFU.EX2 R189, R189 ;  /* 0x000000bd00bd7308 */ /* 0x000e220000000800 */
[----:B---3--:R-:W-:-:S07]  /*f450*/  FADD.FTZ R170, R188, R3 ;  /* 0x00000003bcaa7221 */ /* 0x008fce0000010000 */
[----:B------:R-:W3:Y:S01]  /*f460*/  MUFU.EX2 R187, R187 ;  /* 0x000000bb00bb7308 */ /* 0x000ee20000000800 */
[----:B--2---:R-:W-:-:S07]  /*f470*/  FADD.FTZ R0, R186, R7 ;  /* 0x00000007ba007221 */ /* 0x004fce0000010000 */
[----:B------:R-:W2:Y:S01]  /*f480*/  MUFU.EX2 R226, R226 ;  /* 0x000000e200e27308 */ /* 0x000ea20000000800 */
[C---:B0-----:R-:W-:Y:S01]  /*f490*/  FADD.FTZ R3, R189.reuse, R170 ;  /* 0x000000aabd037221 */ /* 0x041fe20000010000 */
[----:B------:R-:W-:-:S06]  /*f4a0*/  F2FP.F16.F32.PACK_AB R170, R189, R188 ;  /* 0x000000bcbdaa723e */ /* 0x000fcc00000000ff */
[----:B------:R-:W0:Y:S01]  /*f4b0*/  MUFU.EX2 R173, R191 ;  /* 0x000000bf00ad7308 */ /* 0x000e220000000800 */
[C---:B---3--:R-:W-:Y:S01]  /*f4c0*/  FADD.FTZ R0, R187.reuse, R0 ;  /* 0x00000000bb007221 */ /* 0x048fe20000010000 */
[----:B------:R-:W-:-:S06]  /*f4d0*/  F2FP.F16.F32.PACK_AB R171, R187, R186 ;  /* 0x000000babbab723e */ /* 0x000fcc00000000ff */
[----:B------:R-:W3:Y:S01]  /*f4e0*/  MUFU.EX2 R227, R227 ;  /* 0x000000e300e37308 */ /* 0x000ee20000000800 */
[----:B--2---:R-:W-:-:S07]  /*f4f0*/  FADD.FTZ R172, R226, R3 ;  /* 0x00000003e2ac7221 */ /* 0x004fce0000010000 */
[----:B------:R-:W2:Y:S01]  /*f500*/  MUFU.EX2 R190, R190 ;  /* 0x000000be00be7308 */ /* 0x000ea20000000800 */
[----:B0-----:R-:W-:-:S07]  /*f510*/  FADD.FTZ R7, R173, R0 ;  /* 0x00000000ad077221 */ /* 0x001fce0000010000 */
[----:B------:R-:W0:Y:S01]  /*f520*/  MUFU.EX2 R196, R196 ;  /* 0x000000c400c47308 */ /* 0x000e220000000800 */
[C---:B---3--:R-:W-:Y:S01]  /*f530*/  FADD.FTZ R3, R227.reuse, R172 ;  /* 0x000000ace3037221 */ /* 0x048fe20000010000 */
[----:B------:R-:W-:-:S06]  /*f540*/  F2FP.F16.F32.PACK_AB R172, R227, R226 ;  /* 0x000000e2e3ac723e */ /* 0x000fcc00000000ff */
[----:B------:R-:W3:Y:S01]  /*f550*/  MUFU.EX2 R192, R192 ;  /* 0x000000c000c07308 */ /* 0x000ee20000000800 */
[C---:B--2---:R-:W-:Y:S01]  /*f560*/  FADD.FTZ R7, R190.reuse, R7 ;  /* 0x00000007be077221 */ /* 0x044fe20000010000 */
[----:B------:R-:W-:-:S06]  /*f570*/  F2FP.F16.F32.PACK_AB R173, R190, R173 ;  /* 0x000000adbead723e */ /* 0x000fcc00000000ff */
[----:B------:R-:W2:Y:S01]  /*f580*/  MUFU.EX2 R174, R194 ;  /* 0x000000c200ae7308 */ /* 0x000ea20000000800 */
[----:B0-----:R-:W-:-:S07]  /*f590*/  FADD.FTZ R3, R196, R3 ;  /* 0x00000003c4037221 */ /* 0x001fce0000010000 */
[----:B------:R-:W0:Y:S01]  /*f5a0*/  MUFU.EX2 R193, R193 ;  /* 0x000000c100c17308 */ /* 0x000e220000000800 */
[----:B---3--:R-:W-:Y:S01]  /*f5b0*/  FADD.FTZ R0, R192, R7 ;  /* 0x00000007c0007221 */ /* 0x008fe20000010000 */
[C---:B--2---:R-:W-:Y:S01]  /*f5c0*/  FADD.FTZ R3, R174.reuse, R3 ;  /* 0x00000003ae037221 */ /* 0x044fe20000010000 */
[----:B------:R-:W-:Y:S02]  /*f5d0*/  F2FP.F16.F32.PACK_AB R174, R174, R196 ;  /* 0x000000c4aeae723e */ /* 0x000fe400000000ff */
[C---:B0-----:R-:W-:Y:S01]  /*f5e0*/  FADD.FTZ R0, R193.reuse, R0 ;  /* 0x00000000c1007221 */ /* 0x041fe20000010000 */
[----:B------:R-:W-:Y:S01]  /*f5f0*/  F2FP.F16.F32.PACK_AB R175, R193, R192 ;  /* 0x000000c0c1af723e */ /* 0x000fe200000000ff */
[----:B------:R-:W-:Y:S06]  /*f600*/  @!P0 BRA `(.L_x_2803) ;  /* 0x0000000000048947 */ /* 0x000fec0003800000 */
[----:B------:R-:W-:Y:S01]  /*f610*/  BPT.TRAP 0x1 ;  /* 0x000000040000795c */ /* 0x000fe20000300000 */
.L_x_2803:
[----:B------:R0:W2:Y:S01]  /*f620*/  SYNCS.PHASECHK.TRANS64.TRYWAIT P2, [R210+URZ+0x22850], R209 ;  /* 0x022850d1d20075a7 */ /* 0x0000a2000804017f */
[----:B------:R-:W-:Y:S05]  /*f630*/  @!P0 BRA `(.L_x_2804) ;  /* 0x0000000000048947 */ /* 0x000fea0003800000 */
[----:B------:R-:W-:Y:S01]  /*f640*/  BPT.TRAP 0x1 ;  /* 0x000000040000795c */ /* 0x000fe20000300000 */
.L_x_2804:
[----:B------:R-:W-:Y:S04]  /*f650*/  BSSY B0, `(.L_x_2805) ;  /* 0x0000004000007945 */ /* 0x000fe80003800000 */
[----:B--2---:R-:W-:Y:S05]  /*f660*/  @P2 BRA `(.L_x_2806) ;  /* 0x0000000000082947 */ /* 0x004fea0003800000 */
[----:B------:R-:W2:Y:S02]  /*f670*/  SYNCS.PHASECHK.TRANS64.TRYWAIT P2, [R210+URZ+0x22850], R209 ;  /* 0x022850d1d20075a7 */ /* 0x000ea4000804017f */
[----:B--2---:R-:W-:Y:S05]  /*f680*/  @!P2 BRA `(.L_x_2807) ;  /* 0x0000012400e0a947 */ /* 0x004fea0003800000 */
.L_x_2806:
[----:B------:R-:W-:Y:S05]  /*f690*/  BSYNC B0 ;  /* 0x0000000000007941 */ /* 0x000fea0003800000 */
.L_x_2805:
[----:B------:R-:W3:Y:S01]  /*f6a0*/  S2R R7, SR_TID.X ;  /* 0x0000000000077919 */ /* 0x000ee20000002100 */
[----:B------:R-:W-:Y:S05]  /*f6b0*/  WARPSYNC.ALL ;  /* 0x0000000000007948 */ /* 0x000fea0003800000 */
[----:B------:R-:W-:Y:S01]  /*f6c0*/  IMAD R178, R2, 0xc00, R21 ;  /* 0x00000c0002b27824 */ /* 0x000fe200078e0215 */
[----:B------:R-:W-:Y:S01]  /*f6d0*/  ISETP.GT.AND P2, PT, R6, R216, PT ;  /* 0x000000d80600720c */ /* 0x000fe20003f44270 */
[----:B------:R-:W-:Y:S02]  /*f6e0*/  IMAD.MOV.U32 R179, RZ, RZ, 0x40000040 ;  /* 0x40000040ffb37424 */ /* 0x000fe400078e00ff */
[----:B012---:R-:W-:Y:S01]  /*f6f0*/  @!P1 VIADD R210, R210, 0x22860 ;  /* 0x00022860d2d29836 */ /* 0x007fe20000000000 */
[----:B------:R-:W-:Y:S01]  /*f700*/  R2UR UR6, R178 ;  /* 0x00000000b20672ca */ /* 0x000fe200000e0000 */
[----:B------:R-:W-:Y:S01]  /*f710*/  VIADD R6, R6, 0xffffffff ;  /* 0xffffffff06067836 */ /* 0x000fe20000000000 */
[----:B------:R-:W-:Y:S01]  /*f720*/  R2UR UR7, R179 ;  /* 0x00000000b30772ca */ /* 0x000fe200000e0000 */
[----:B------:R-:W-:Y:S01]  /*f730*/  IMAD.MOV.U32 R179, RZ, RZ, 0x40000040 ;  /* 0x40000040ffb37424 */ /* 0x000fe200078e00ff */
[----:B------:R-:W-:Y:S01]  /*f740*/  @!P1 PRMT R210, RZ, 0x654, R210 ;  /* 0x00000654ffd29816 */ /* 0x000fe200000000d2 */
[----:B------:R-:W-:Y:S01]  /*f750*/  IMAD.MOV.U32 R12, RZ, RZ, R180 ;  /* 0x000000ffff0c7224 */ /* 0x000fe200078e00b4 */
[----:B---3--:R-:W-:-:S05]  /*f760*/  SHF.R.U32.HI R7, RZ, 0x7, R7 ;  /* 0x00000007ff077819 */ /* 0x008fca0000011607 */
[----:B------:R-:W-:-:S05]  /*f770*/  VIADD R7, R7, 0x8 ;  /* 0x0000000807077836 */ /* 0x000fca0000000000 */
[----:B------:R0:W-:Y:S02]  /*f780*/  BAR.SYNC.DEFER_BLOCKING R7, 0x100 ;  /* 0x000400070000751d */ /* 0x0001e40000010000 */
[----:B0-----:R-:W-:-:S04]  /*f790*/  MOV R7, R176 ;  /* 0x000000b000077202 */ /* 0x001fc80000000f00 */
        /* <DEDUP_REMOVED lines=43> */
[----:B------:R-:W-:Y:S02]  /*fa50*/  IMAD.MOV.U32 R12, RZ, RZ, R180 ;  /* 0x000000ffff0c7224 */ /* 0x000fe400078e00b4 */
[----:B------:R-:W-:-:S07]  /*fa60*/  IMAD.MOV.U32 R7, RZ, RZ, R176 ;  /* 0x000000ffff077224 */ /* 0x000fce00078e00b0 */
.L_x_2790:
[----:B------:R-:W2:Y:S01]  /*fa70*/  LDL.LU R156, [R1] ;  /* 0x00000000019c7983 */ /* 0x000ea20000300800 */
[----:B------:R-:W1:Y:S01]  /*fa80*/  LDC R152, c[0x0][0x448] ;  /* 0x00011200ff987b82 */ /* 0x000e620000000800 */
[----:B------:R-:W-:Y:S01]  /*fa90*/  IADD3 R155, R201, 0x1, -R200 ;  /* 0x00000001c99b7810 */ /* 0x000fe20007ffe8c8 */
[----:B------:R-:W-:-:S06]  /*faa0*/  ULDC UR4, c[0x0][0x9dc] ;  /* 0x0002770000047ab9 */ /* 0x000fcc0000000800 */
[----:B------:R-:W3:Y:S01]  /*fab0*/  LDC R230, c[0x0][0x9e4] ;  /* 0x00027900ffe67b82 */ /* 0x000ee20000000800 */
[----:B-1----:R-:W-:Y:S01]  /*fac0*/  ISETP.NE.AND P2, PT, R152, 0x1, PT ;  /* 0x000000019800780c */ /* 0x002fe20003f45270 */
[----:B------:R-:W-:-:S12]  /*fad0*/  VIADD R152, R206, 0x7f ;  /* 0x0000007fce987836 */ /* 0x000fd80000000000 */
[----:B------:R-:W1:Y:S08]  /*fae0*/  @P2 LDC R153, c[0x0][0x44c] ;  /* 0x00011300ff992b82 */ /* 0x000e700000000800 */
[----:B------:R-:W4:Y:S01]  /*faf0*/  @P2 LDC R154, c[0x0][0x450] ;  /* 0x00011400ff9a2b82 */ /* 0x000f220000000800 */
[----:B-1----:R-:W-:-:S05]  /*fb00*/  @P2 IMAD.HI.U32 R153, R152, R153, RZ ;  /* 0x0000009998992227 */ /* 0x002fca00078e00ff */
[----:B----4-:R-:W-:-:S05]  /*fb10*/  @P2 SHF.R.U32.HI R152, RZ, R154, R153 ;  /* 0x0000009aff982219 */ /* 0x010fca0000011699 */
[----:B------:R-:W-:-:S04]  /*fb20*/  IMAD.IADD R152, R155, 0x1, R152 ;  /* 0x000000019b987824 */ /* 0x000fc800078e0298 */
[----:B------:R-:W-:Y:S01]  /*fb30*/  VIADD R154, R152, -UR4 ;  /* 0x80000004989a7c36 */ /* 0x000fe20008000000 */
[----:B--2---:R-:W-:-:S04]  /*fb40*/  LOP3.LUT R156, R156, 0xffefffff, RZ, 0xc0, !PT ;  /* 0xffefffff9c9c7812 */ /* 0x004fc800078ec0ff */
[----:B------:R-:W-:Y:S02]  /*fb50*/  @P2 LOP3.LUT R156, R156, 0x100000, RZ, 0xfc, !PT ;  /* 0x001000009c9c2812 */ /* 0x000fe400078efcff */
[----:B---3--:R-:W-:Y:S02]  /*fb60*/  ISETP.GE.AND P2, PT, R230, 0x1, PT ;  /* 0x00000001e600780c */ /* 0x008fe40003f46270 */
[----:B------:R-:W-:-:S11]  /*fb70*/  LOP3.LUT R156, R156, 0xffdfffff, RZ, 0xc0, !PT ;  /* 0xffdfffff9c9c7812 */ /* 0x000fd600078ec0ff */
[----:B------:R-:W-:-:S05]  /*fb80*/  @P2 LOP3.LUT R156, R156, 0x200000, RZ, 0xfc, !PT ;  /* 0x002000009c9c2812 */ /* 0x000fca00078efcff */
[----:B------:R1:W-:Y:S01]  /*fb90*/  STL [R1], R156 ;  /* 0x0000009c01007387 */ /* 0x0003e20000100800 */
[----:B------:R-:W-:Y:S05]  /*fba0*/  @!P2 BRA `(.L_x_2809) ;  /* 0x000000000048a947 */ /* 0x000fea0003800000 */
[----:B------:R-:W-:Y:S01]  /*fbb0*/  IMAD.MOV.U32 R155, RZ, RZ, R152 ;  /* 0x000000ffff9b7224 */ /* 0x000fe200078e0098 */
[----:B------:R-:W-:Y:S04]  /*fbc0*/  BSSY B0, `(.L_x_2810) ;  /* 0x000000e000007945 */ /* 0x000fe80003800000 */
[----:B------:R-:W-:-:S13]  /*fbd0*/  ISETP.GT.AND P2, PT, R155, -0x1, PT ;  /* 0xffffffff9b00780c */ /* 0x000fda0003f44270 */
[----:B------:R-:W-:Y:S05]  /*fbe0*/  @P2 BRA `(.L_x_2811) ;  /* 0x00000000001c2947 */ /* 0x000fea0003800000 */
[----:B------:R-:W-:Y:S02]  /*fbf0*/  ISETP.NE.AND P2, PT, R230, 0x1, PT ;  /* 0x00000001e600780c */ /* 0x000fe40003f45270 */
[----:B------:R-:W-:-:S11]  /*fc00*/  LOP3.LUT R155, RZ, R155, RZ, 0x33, !PT ;  /* 0x0000009bff9b7212 */ /* 0x000fd600078e33ff */
[----:B------:R-:W2:Y:S02]  /*fc10*/  @P2 LDC.64 R152, c[0x0][0x9e8] ;  /* 0x00027a00ff982b82 */ /* 0x000ea40000000a00 */
[----:B--2---:R-:W-:-:S05]  /*fc20*/  @P2 IMAD.HI.U32 R152, R155, R152, RZ ;  /* 0x000000989b982227 */ /* 0x004fca00078e00ff */
[----:B------:R-:W-:-:S04]  /*fc30*/  @P2 SHF.R.U32.HI R155, RZ, R153, R152 ;  /* 0x00000099ff9b2219 */ /* 0x000fc80000011698 */
[----:B------:R-:W-:Y:S01]  /*fc40*/  LOP3.LUT R155, RZ, R155, RZ, 0x33, !PT ;  /* 0x0000009bff9b7212 */ /* 0x000fe200078e33ff */
[----:B------:R-:W-:Y:S06]  /*fc50*/  BRA `(.L_x_2812) ;  /* 0x0000000000107947 */ /* 0x000fec0003800000 */
.L_x_2811:
[----:B------:R-:W-:-:S13]  /*fc60*/  ISETP.NE.AND P2, PT, R230, 0x1, PT ;  /* 0x00000001e600780c */ /* 0x000fda0003f45270 */
[----:B------:R-:W2:Y:S02]  /*fc70*/  @P2 LDC.64 R152, c[0x0][0x9e8] ;  /* 0x00027a00ff982b82 */ /* 0x000ea40000000a00 */
[----:B--2---:R-:W-:-:S05]  /*fc80*/  @P2 IMAD.HI.U32 R152, R155, R152, RZ ;  /* 0x000000989b982227 */ /* 0x004fca00078e00ff */
[----:B------:R-:W-:-:S07]  /*fc90*/  @P2 SHF.R.U32.HI R155, RZ, R153, R152 ;  /* 0x00000099ff9b2219 */ /* 0x000fce0000011698 */
.L_x_2812:
[----:B------:R-:W-:Y:S05]  /*fca0*/  BSYNC B0 ;  /* 0x0000000000007941 */ /* 0x000fea0003800000 */
.L_x_2810:
[----:B------:R-:W-:-:S05]  /*fcb0*/  IMAD R155, R155, R230, RZ ;  /* 0x000000e69b9b7224 */ /* 0x000fca00078e02ff */
[----:B------:R-:W-:-:S07]  /*fcc0*/  VIMNMX R154, R154, R155, !PT ;  /* 0x0000009b9a9a7248 */ /* 0x000fce0007fe0100 */
.L_x_2809:
[----:B------:R-:W-:-:S04]  /*fcd0*/  VIADD R154, R154, 0x5f ;  /* 0x0000005f9a9a7836 */ /* 0x000fc80000000000 */
[----:B------:R-:W-:-:S05]  /*fce0*/  IMAD.HI R154, R154, 0x2aaaaaab, RZ ;  /* 0x2aaaaaab9a9a7827 */ /* 0x000fca00078e02ff */
[----:B------:R-:W-:-:S04]  /*fcf0*/  SHF.R.U32.HI R153, RZ, 0x1f, R154 ;  /* 0x0000001fff997819 */ /* 0x000fc8000001169a */
[----:B------:R-:W-:-:S04]  /*fd00*/  LEA.HI.SX32 R153, R154, R153, 0x1c ;  /* 0x000000999a997211 */ /* 0x000fc800078fe2ff */
[----:B------:R-:W-:-:S04]  /*fd10*/  VIMNMX R209, R218, R153, !PT ;  /* 0x00000099dad17248 */ /* 0x000fc80007fe0100 */
[----:B------:R-:W-:-:S13]  /*fd20*/  ISETP.GE.AND P2, PT, R6, R209, PT ;  /* 0x000000d10600720c */ /* 0x000fda0003f46270 */
[----:B------:R-:W-:Y:S05]  /*fd30*/  @!P2 BRA `(.L_x_2813) ;  /* 0x00000024003ca947 */ /* 0x000fea0003800000 */
[----:B------:R-:W-:Y:S02]  /*fd40*/  IMAD.MOV.U32 R213, RZ, RZ, R12 ;  /* 0x000000ffffd57224 */ /* 0x000fe400078e000c */
[----:B------:R-:W-:Y:S02]  /*fd50*/  IMAD.MOV.U32 R214, RZ, RZ, R7 ;  /* 0x000000ffffd67224 */ /* 0x000fe400078e0007 */
[----:B------:R-:W-:-:S07]  /*fd60*/  IMAD.MOV.U32 R212, RZ, RZ, R6 ;  /* 0x000000ffffd47224 */ /* 0x000fce00078e0006 */
.L_x_2823:
[----:B--2---:R-:W-:Y:S01]  /*fd70*/  VIADD R6, R2, 0x1 ;  /* 0x0000000102067836 */ /* 0x004fe20000000000 */
[----:B------:R-:W-:Y:S05]  /*fd80*/  YIELD ;  /* 0x0000000000007946 */ /* 0x000fea0003800000 */
[----:B------:R-:W-:Y:S01]  /*fd90*/  ISETP.NE.AND P3, PT, R6, 0x2, PT ;  /* 0x000000020600780c */ /* 0x000fe20003f65270 */
[----:B------:R-:W-:Y:S02]  /*fda0*/  IMAD.MOV.U32 R2, RZ, RZ, R212 ;  /* 0x000000ffff027224 */ /* 0x000fe400078e00d4 */
[----:B------:R-:W-:Y:S01]  /*fdb0*/  VIADD R212, R212, 0xffffffff ;  /* 0xffffffffd4d47836 */ /* 0x000fe20000000000 */
[----:B------:R-:W-:-:S02]  /*fdc0*/  SEL R12, RZ, 0x1, P3 ;  /* 0x00000001ff0c7807 */ /* 0x000fc40001800000 */
[----:B------:R-:W-:Y:S02]  /*fdd0*/  ISETP.GT.AND P2, PT, R2, R209, PT ;  /* 0x000000d10200720c */ /* 0x000fe40003f44270 */
[----:B------:R-:W-:Y:S02]  /*fde0*/  LOP3.LUT R19, R19, R12, RZ, 0x3c, !PT ;  /* 0x0000000c13137212 */ /* 0x000fe400078e3cff */
[----:B------:R-:W-:Y:S01]  /*fdf0*/  SEL R2, R6, RZ, P3 ;  /* 0x000000ff06027207 */ /* 0x000fe20001800000 */
[----:B------:R-:W-:Y:S08]  /*fe00*/  @!P0 BRA `(.L_x_2814) ;  /* 0x0000000000048947 */ /* 0x000ff00003800000 */
[----:B------:R-:W-:Y:S01]  /*fe10*/  BPT.TRAP 0x1 ;  /* 0x000000040000795c */ /* 0x000fe20000300000 */
.L_x_2814:
[----:B------:R-:W-:Y:S01]  /*fe20*/  IMAD R6, R2, 0x8, R16 ;  /* 0x0000000802067824 */ /* 0x000fe200078e0210 */
[----:B0-----:R-:W-:-:S04]  /*fe30*/  SHF.L.U32 R210, R19, 0x1f, RZ ;  /* 0x0000001f13d27819 */ /* 0x001fc800000006ff */
[----:B------:R0:W2:Y:S01]  /*fe40*/  SYNCS.PHASECHK.TRANS64.TRYWAIT P3, [R6+URZ+0x22830], R210 ;  /* 0x022830d2060075a7 */ /* 0x0000a2000806017f */
[----:B------:R-:W-:Y:S05]  /*fe50*/  @!P0 BRA `(.L_x_2815) ;  /* 0x0000000000048947 */ /* 0x000fea0003800000 */
[----:B------:R-:W-:Y:S01]  /*fe60*/  BPT.TRAP 0x1 ;  /* 0x000000040000795c */ /* 0x000fe20000300000 */
.L_x_2815:
[----:B------:R-:W-:Y:S02]  /*fe70*/  IMAD R154, R2, 0x300, R207 ;  /* 0x00000300029a7824 */ /* 0x000fe400078e02cf */
[----:B------:R-:W-:Y:S01]  /*fe80*/  IMAD.MOV.U32 R155, RZ, RZ, 0x40000040 ;  /* 0x40000040ff9b7424 */ /* 0x000fe200078e00ff */
[----:B--2---:R-:W-:Y:S06]  /*fe90*/  @P3 BRA `(.L_x_2816) ;  /* 0x0000000000083947 */ /* 0x004fec0003800000 */
[----:B------:R-:W2:Y:S02]  /*fea0*/  SYNCS.PHASECHK.TRANS64.TRYWAIT P3, [R6+URZ+0x22830], R210 ;  /* 0x022830d2060075a7 */ /* 0x000ea4000806017f */
[----:B--2---:R-:W-:Y:S05]  /*feb0*/  @!P3 BRA `(.L_x_2817) ;  /* 0x0000011c00e8b947 */ /* 0x004fea0003800000 */
.L_x_2816:
        /* <DEDUP_REMOVED lines=13> */
[----:B------:R-:W-:Y:S01]  /*ff90*/  R2UR UR11, R153 ;  /* 0x00000000990b72ca */ /* 0x000fe200000e0000 */
[----:B------:R-:W3:Y:S01]  /*ffa0*/  S2R R216, SR_TID.X ;  /* 0x0000000000d87919 */ /* 0x000ee20000002100 */
[----:B------:R-:W-:-:S02]  /*ffb0*/  R2UR UR19, R155 ;  /* 0x000000009b1372ca */ /* 0x000fc400000e0000 */
[----:B-1----:R-:W-:Y:S01]  /*ffc0*/  WARPGROUP.ARRIVE ;  /* 0x00000000000079c5 */ /* 0x002fe20000000000 */
[----:B------:R-:W-:Y:S02]  /*ffd0*/  R2UR UR8, R14 ;  /* 0x000000000e0872ca */ /* 0x000fe400000e0000 */
[----:B------:R-:W-:Y:S02]  /*ffe0*/  R2UR UR9, R15 ;  /* 0x000000000f0972ca */ /* 0x000fe400000e0000 */
[----:B------:R-:W-:Y:S01]  /*fff0*/  R2UR UR14, R12 ;  /* 0x000000000c0e72ca */ /* 0x000fe200000e0000 */
[----:B------:R-:W-:Y:S01]  /*10000*/  HGMMA.64x96x16.F32 R152, gdesc[UR4], RZ, !UPT, gsb0 ;  /* 0x01600000049879f0 */ /* 0x000fe2000c0008ff */
[----:B------:R-:W-:Y:S02]  /*10010*/  R2UR UR15, R13 ;  /* 0x000000000d0f72ca */ /* 0x000fe400000e0000 */
[----:B------:R-:W-:Y:S02]  /*10020*/  R2UR UR12, R10 ;  /* 0x000000000a0c72ca */ /* 0x000fe400000e0000 */
[----:B------:R-:W-:-:S02]  /*10030*/  R2UR UR13, R11 ;  /* 0x000000000b0d72ca */ /* 0x000fc400000e0000 */
[----:B------:R-:W-:Y:S02]  /*10040*/  R2UR UR16, R8 ;  /* 0x00000000081072ca */ /* 0x000fe400000e0000 */
[----:B------:R-:W-:Y:S02]  /*10050*/  R2UR UR17, R9 ;  /* 0x00000000091172ca */ /* 0x000fe400000e0000 */
[----:B---3--:R-:W-:Y:S01]  /*10060*/  SHF.R.U32.HI R216, RZ, 0x7, R216 ;  /* 0x00000007ffd87819 */ /* 0x008fe200000116d8 */
        /* <DEDUP_REMOVED lines=51> */
[----:B-1----:R-:W-:-:S07]  /*103a0*/  FMNMX.FTZ R7, R153, R7, !PT ;  /* 0x0000000799077209 */ /* 0x002fce0007810000 */
[----:B------:R-:W1:Y:S01]  /*103b0*/  MUFU.TANH R160, R160 ;  /* 0x000000a000a07308 */ /* 0x000e620000002400 */
[----:B---3--:R-:W-:-:S07]  /*103c0*/  FMNMX.FTZ R7, R156, R7, !PT ;  /* 0x000000079c077209 */ /* 0x008fce0007810000 */
        /* <DEDUP_REMOVED lines=34> */
[----:B------:R-:W-:Y:S01]  /*105f0*/  MUFU.TANH R192, R192 ;  /* 0x000000c000c07308 */ /* 0x000fe20000002400 */
[----:B---3--:R-:W-:-:S07]  /*10600*/  FMNMX.FTZ R7, R193, R7, !PT ;  /* 0x00000007c1077209 */ /* 0x008fce0007810000 */
[----:B------:R-:W-:Y:S01]  /*10610*/  MUFU.TANH R155, R155 ;  /* 0x0000009b009b7308 */ /* 0x000fe20000002400 */
[----:B----4-:R-:W-:-:S05]  /*10620*/  FMNMX.FTZ R7, R196, R7, !PT ;  /* 0x00000007c4077209 */ /* 0x010fca0007810000 */
[----:B------:R-:W1:Y:S02]  /*10630*/  SHFL.BFLY PT, R13, R7, 0x2, 0x1f ;  /* 0x0c401f00070d7f89 */ /* 0x000e6400000e0000 */
[----:B------:R-:W-:Y:S08]  /*10640*/  MUFU.TANH R158, R158 ;  /* 0x0000009e009e7308 */ /* 0x000ff00000002400 */
[----:B------:R-:W-:Y:S08]  /*10650*/  MUFU.TANH R159, R159 ;  /* 0x0000009f009f7308 */ /* 0x000ff00000002400 */
[----:B------:R-:W-:Y:S01]  /*10660*/  MUFU.TANH R162, R162 ;  /* 0x000000a200a27308 */ /* 0x000fe20000002400 */
[----:B-1----:R-:W-:-:S07]  /*10670*/  FMNMX.FTZ R7, R7, R13, !PT ;  /* 0x0000000d07077209 */ /* 0x002fce0007810000 */
[----:B------:R-:W-:Y:S01]  /*10680*/  MUFU.TANH R163, R163 ;  /* 0x000000a300a37308 */ /* 0x000fe20000002400 */
[----:B------:R-:W1:Y:S07]  /*10690*/  SHFL.BFLY PT, R13, R7, 0x1, 0x1f ;  /* 0x0c201f00070d7f89 */ /* 0x000e6e00000e0000 */
[----:B------:R-:W-:Y:S08]  /*106a0*/  MUFU.TANH R166, R166 ;  /* 0x000000a600a67308 */ /* 0x000ff00000002400 */
[----:B------:R-:W-:Y:S01]  /*106b0*/  MUFU.TANH R167, R167 ;  /* 0x000000a700a77308 */ /* 0x000fe20000002400 */
[----:B-1----:R-:W-:Y:S01]  /*106c0*/  FMNMX.FTZ R7, R7, R13, !PT ;  /* 0x0000000d07077209 */ /* 0x002fe20007810000 */
[----:B------:R-:W-:-:S04]  /*106d0*/  IMAD.U32 R13, RZ, RZ, UR40 ;  /* 0x00000028ff0d7e24 */ /* 0x000fc8000f8e00ff */
[C---:B------:R-:W-:Y:S01]  /*106e0*/  FMUL.FTZ R154, R7.reuse, R13 ;  /* 0x0000000d079a7220 */ /* 0x040fe20000410000 */
[----:B------:R-:W-:-:S03]  /*106f0*/  FADD.FTZ R214, -R7, R214 ;  /* 0x000000d607d67221 */ /* 0x000fc60000010100 */
[-CC-:B------:R-:W-:Y:S01]  /*10700*/  FFMA.FTZ R12, R12, R13.reuse, -R154.reuse ;  /* 0x0000000d0c0c7223 */ /* 0x180fe2000001089a */
[-C--:B------:R-:W-:Y:S01]  /*10710*/  FMUL.FTZ R214, R214, R13.reuse ;  /* 0x0000000dd6d67220 */ /* 0x080fe20000410000 */
        /* <DEDUP_REMOVED lines=25> */
[-C--:B-1----:R-:W-:Y:S01]  /*108b0*/  FMUL.FTZ R24, R24, R152.reuse ;  /* 0x0000009818187220 */ /* 0x082fe20000410000 */
[----:B------:R1:W4:Y:S01]  /*108c0*/  MUFU.EX2 R154, R20 ;  /* 0x00000014009a7308 */ /* 0x0003220000000800 */
        /* <DEDUP_REMOVED lines=64> */
[----:B------:R-:W-:Y:S01]  /*10cd0*/  FMUL.FTZ R3, R170, UR45 ;  /* 0x0000002daa037c20 */ /* 0x000fe20008410000 */
[----:B------:R-:W-:Y:S01]  /*10ce0*/  FMUL.FTZ R170, R174, UR45 ;  /* 0x0000002daeaa7c20 */ /* 0x000fe20008410000 */
[----:B-1----:R-:W-:Y:S01]  /*10cf0*/  FMUL.FTZ R20, R171, UR45 ;  /* 0x0000002dab147c20 */ /* 0x002fe20008410000 */
[C---:B----4-:R-:W-:Y:S01]  /*10d00*/  FADD.FTZ R174, R154.reuse, R152 ;  /* 0x000000989aae7221 */ /* 0x050fe20000010000 */
[----:B------:R-:W-:Y:S01]  /*10d10*/  F2FP.F16.F32.PACK_AB R152, R154, R12 ;  /* 0x0000000c9a98723e */ /* 0x000fe200000000ff */
[----:B------:R-:W-:Y:S01]  /*10d20*/  FMUL.FTZ R171, R178, UR45 ;  /* 0x0000002db2ab7c20 */ /* 0x000fe20008410000 */
[----:B------:R-:W1:Y:S01]  /*10d30*/  MUFU.EX2 R154, R197 ;  /* 0x000000c5009a7308 */ /* 0x000e620000000800 */
[----:B------:R-:W-:Y:S01]  /*10d40*/  FMUL.FTZ R178, R182, UR45 ;  /* 0x0000002db6b27c20 */ /* 0x000fe20008410000 */
[----:B------:R-:W-:Y:S01]  /*10d50*/  FMUL.FTZ R182, R186, UR45 ;  /* 0x0000002dbab67c20 */ /* 0x000fe20008410000 */
[----:B------:R-:W-:Y:S01]  /*10d60*/  FMUL.FTZ R186, R190, UR45 ;  /* 0x0000002dbeba7c20 */ /* 0x000fe20008410000 */
[----:B------:R-:W-:Y:S01]  /*10d70*/  FMUL.FTZ R190, R194, UR45 ;  /* 0x0000002dc2be7c20 */ /* 0x000fe20008410000 */
[----:B------:R-:W-:-:S03]  /*10d80*/  FMUL.FTZ R194, R198, UR45 ;  /* 0x0000002dc6c27c20 */ /* 0x000fc60008410000 */
[----:B------:R3:W4:Y:S08]  /*10d90*/  MUFU.EX2 R12, R153 ;  /* 0x00000099000c7308 */ /* 0x0007300000000800 */
[----:B------:R-:W5:Y:S01]  /*10da0*/  MUFU.TANH R3, R3 ;  /* 0x0000000300037308 */ /* 0x000f620000002400 */
[----:B-1----:R-:W-:Y:S01]  /*10db0*/  FADD.FTZ R174, R154, R174 ;  /* 0x000000ae9aae7221 */ /* 0x002fe20000010000 */
[----:B---3--:R-:W-:Y:S01]  /*10dc0*/  FMUL.FTZ R153, R175, UR45 ;  /* 0x0000002daf997c20 */ /* 0x008fe20008410000 */
[----:B------:R-:W-:Y:S01]  /*10dd0*/  FMUL.FTZ R175, R179, UR45 ;  /* 0x0000002db3af7c20 */ /* 0x000fe20008410000 */
[----:B------:R-:W-:Y:S01]  /*10de0*/  FMUL.FTZ R179, R183, UR45 ;  /* 0x0000002db7b37c20 */ /* 0x000fe20008410000 */
[----:B------:R-:W-:Y:S01]  /*10df0*/  FMUL.FTZ R183, R187, UR45 ;  /* 0x0000002dbbb77c20 */ /* 0x000fe20008410000 */
[----:B------:R-:W-:Y:S01]  /*10e00*/  FMUL.FTZ R187, R191, UR45 ;  /* 0x0000002dbfbb7c20 */ /* 0x000fe20008410000 */
[----:B------:R-:W-:Y:S01]  /*10e10*/  FMUL.FTZ R191, R195, UR45 ;  /* 0x0000002dc3bf7c20 */ /* 0x000fe20008410000 */
[----:B------:R-:W1:Y:S01]  /*10e20*/  MUFU.TANH R20, R20 ;  /* 0x0000001400147308 */ /* 0x000e620000002400 */
[C---:B----4-:R-:W-:Y:S01]  /*10e30*/  FADD.FTZ R174, R12.reuse, R174 ;  /* 0x000000ae0cae7221 */ /* 0x050fe20000010000 */
[----:B------:R-:W-:Y:S01]  /*10e40*/  F2FP.F16.F32.PACK_AB R154, R12, R154 ;  /* 0x0000009a0c9a723e */ /* 0x000fe200000000ff */
[----:B------:R-:W-:Y:S01]  /*10e50*/  FMUL.FTZ R195, R199, UR45 ;  /* 0x0000002dc7c37c20 */ /* 0x000fe20008410000 */
[----:B------:R-:W-:-:S04]  /*10e60*/  FMNMX.FTZ R12, R192, R213, !PT ;  /* 0x000000d5c00c7209 */ /* 0x000fc80007810000 */
[----:B------:R-:W-:Y:S01]  /*10e70*/  FMNMX.FTZ R12, R155, R12, !PT ;  /* 0x0000000c9b0c7209 */ /* 0x000fe20007810000 */
[----:B------:R-:W3:Y:S03]  /*10e80*/  MUFU.TANH R170, R170 ;  /* 0x000000aa00aa7308 */ /* 0x000ee60000002400 */
[----:B------:R-:W-:-:S04]  /*10e90*/  FMNMX.FTZ R12, R158, R12, !PT ;  /* 0x0000000c9e0c7209 */ /* 0x000fc80007810000 */
[----:B------:R-:W-:Y:S01]  /*10ea0*/  FMNMX.FTZ R12, R159, R12, !PT ;  /* 0x0000000c9f0c7209 */ /* 0x000fe20007810000 */
[----:B------:R-:W4:Y:S03]  /*10eb0*/  MUFU.TANH R153, R153 ;  /* 0x0000009900997308 */ /* 0x000f260000002400 */
[----:B------:R-:W-:-:S04]  /*10ec0*/  FMNMX.FTZ R12, R162, R12, !PT ;  /* 0x0000000ca20c7209 */ /* 0x000fc80007810000 */
[----:B------:R-:W-:Y:S01]  /*10ed0*/  FMNMX.FTZ R12, R163, R12, !PT ;  /* 0x0000000ca30c7209 */ /* 0x000fe20007810000 */
[----:B------:R-:W0:Y:S03]  /*10ee0*/  MUFU.TANH R171, R171 ;  /* 0x000000ab00ab7308 */ /* 0x000e260000002400 */
[----:B------:R-:W-:-:S04]  /*10ef0*/  FMNMX.FTZ R12, R166, R12, !PT ;  /* 0x0000000ca60c7209 */ /* 0x000fc80007810000 */
[----:B------:R-:W-:Y:S01]  /*10f00*/  FMNMX.FTZ R12, R167, R12, !PT ;  /* 0x0000000ca70c7209 */ /* 0x000fe20007810000 */
[----:B------:R-:W2:Y:S03]  /*10f10*/  MUFU.TANH R175, R175 ;  /* 0x000000af00af7308 */ /* 0x000ea60000002400 */
[----:B-----5:R-:W-:-:S04]  /*10f20*/  FMNMX.FTZ R12, R3, R12, !PT ;  /* 0x0000000c030c7209 */ /* 0x020fc80007810000 */
[----:B-1----:R-:W-:Y:S01]  /*10f30*/  FMNMX.FTZ R12, R20, R12, !PT ;  /* 0x0000000c140c7209 */ /* 0x002fe20007810000 */
[----:B------:R-:W1:Y:S03]  /*10f40*/  MUFU.TANH R178, R178 ;  /* 0x000000b200b27308 */ /* 0x000e660000002400 */
[----:B---3--:R-:W-:-:S04]  /*10f50*/  FMNMX.FTZ R12, R170, R12, !PT ;  /* 0x0000000caa0c7209 */ /* 0x008fc80007810000 */
[----:B----4-:R-:W-:Y:S01]  /*10f60*/  FMNMX.FTZ R12, R153, R12, !PT ;  /* 0x0000000c990c7209 */ /* 0x010fe20007810000 */
[----:B------:R-:W3:Y:S03]  /*10f70*/  MUFU.TANH R179, R179 ;  /* 0x000000b300b37308 */ /* 0x000ee60000002400 */
[----:B0-----:R-:W-:-:S04]  /*10f80*/  FMNMX.FTZ R12, R171, R12, !PT ;  /* 0x0000000cab0c7209 */ /* 0x001fc80007810000 */
[----:B--2---:R-:W-:Y:S01]  /*10f90*/  FMNMX.FTZ R12, R175, R12, !PT ;  /* 0x0000000caf0c7209 */ /* 0x004fe20007810000 */
[----:B------:R-:W0:Y:S03]  /*10fa0*/  MUFU.TANH R182, R182 ;  /* 0x000000b600b67308 */ /* 0x000e260000002400 */
[----:B-1----:R-:W-:-:S05]  /*10fb0*/  FMNMX.FTZ R12, R178, R12, !PT ;  /* 0x0000000cb20c7209 */ /* 0x002fca0007810000 */
[----:B------:R-:W1:Y:S01]  /*10fc0*/  MUFU.TANH R183, R183 ;  /* 0x000000b700b77308 */ /* 0x000e620000002400 */
[----:B---3--:R-:W-:-:S07]  /*10fd0*/  FMNMX.FTZ R12, R179, R12, !PT ;  /* 0x0000000cb30c7209 */ /* 0x008fce0007810000 */
        /* <DEDUP_REMOVED lines=12> */
[----:B------:R-:W-:Y:S01]  /*110a0*/  MUFU.EX2 R156, R156 ;  /* 0x0000009c009c7308 */ /* 0x000fe20000000800 */
[----:B0-----:R-:W-:-:S07]  /*110b0*/  FMNMX.FTZ R12, R194, R12, !PT ;  /* 0x0000000cc20c7209 */ /* 0x001fce0007810000 */
[----:B------:R-:W-:Y:S01]  /*110c0*/  MUFU.EX2 R157, R157 ;  /* 0x0000009d009d7308 */ /* 0x000fe20000000800 */
[----:B-1----:R-:W-:-:S05]  /*110d0*/  FMNMX.FTZ R12, R195, R12, !PT ;  /* 0x0000000cc30c7209 */ /* 0x002fca0007810000 */
[----:B------:R-:W0:Y:S02]  /*110e0*/  SHFL.BFLY PT, R197, R12, 0x2, 0x1f ;  /* 0x0c401f000cc57f89 */ /* 0x000e2400000e0000 */
[----:B------:R-:W-:Y:S08]  /*110f0*/  MUFU.EX2 R160, R160 ;  /* 0x000000a000a07308 */ /* 0x000ff00000000800 */
[----:B------:R-:W-:Y:S08]  /*11100*/  MUFU.EX2 R161, R161 ;  /* 0x000000a100a17308 */ /* 0x000ff00000000800 */
[----:B------:R-:W-:Y:S01]  /*11110*/  MUFU.EX2 R164, R164 ;  /* 0x000000a400a47308 */ /* 0x000fe20000000800 */
[----:B0-----:R-:W-:-:S07]  /*11120*/  FMNMX.FTZ R12, R12, R197, !PT ;  /* 0x000000c50c0c7209 */ /* 0x001fce0007810000 */
[----:B------:R-:W-:Y:S01]  /*11130*/  MUFU.EX2 R165, R165 ;  /* 0x000000a500a57308 */ /* 0x000fe20000000800 */
[----:B------:R-:W0:Y:S07]  /*11140*/  SHFL.BFLY PT, R197, R12, 0x1, 0x1f ;  /* 0x0c201f000cc57f89 */ /* 0x000e2e00000e0000 */
[----:B------:R-:W-:Y:S08]  /*11150*/  MUFU.EX2 R168, R168 ;  /* 0x000000a800a87308 */ /* 0x000ff00000000800 */
[----:B------:R-:W-:Y:S08]  /*11160*/  MUFU.EX2 R169, R169 ;  /* 0x000000a900a97308 */ /* 0x000ff00000000800 */
[----:B------:R-:W-:Y:S01]  /*11170*/  MUFU.EX2 R172, R172 ;  /* 0x000000ac00ac7308 */ /* 0x000fe20000000800 */
[----:B0-----:R-:W-:-:S05]  /*11180*/  FMNMX.FTZ R12, R12, R197, !PT ;  /* 0x000000c50c0c7209 */ /* 0x001fca0007810000 */
        /* <DEDUP_REMOVED lines=30> */
[----:B------:R-:W-:Y:S01]  /*11370*/  FFMA.FTZ R195, R195, R13, -R198 ;  /* 0x0000000dc3c37223 */ /* 0x000fe200000108c6 */
[-C--:B0-----:R-:W-:Y:S01]  /*11380*/  FMUL.FTZ R26, R26, R197.reuse ;  /* 0x000000c51a1a7220 */ /* 0x081fe20000410000 */
[-C--:B------:R-:W-:Y:S01]  /*11390*/  FMUL.FTZ R27, R27, R197.reuse ;  /* 0x000000c51b1b7220 */ /* 0x080fe20000410000 */
[----:B------:R0:W3:Y:S01]  /*113a0*/  MUFU.EX2 R198, R158 ;  /* 0x0000009e00c67308 */ /* 0x0000e20000000800 */
[----:B-1----:R-:W-:Y:S01]  /*113b0*/  FFMA.FTZ R0, R197, R0, R192 ;  /* 0x00000000c5007223 */ /* 0x002fe200000100c0 */
        /* <DEDUP_REMOVED lines=8> */
[----:B------:R-:W-:Y:S01]  /*11440*/  F2FP.F16.F32.PACK_AB R156, R157, R156 ;  /* 0x0000009c9d9c723e */ /* 0x000fe200000000ff */
[-C--:B------:R-:W-:Y:S01]  /*11450*/  FMUL.FTZ R42, R42, R197.reuse ;  /* 0x000000c52a2a7220 */ /* 0x080fe20000410000 */
[-C--:B------:R-:W-:Y:S01]  /*11460*/  FMUL.FTZ R43, R43, R197.reuse ;  /* 0x000000c52b2b7220 */ /* 0x080fe20000410000 */
[----:B------:R-:W-:Y:S01]  /*11470*/  FADD.FTZ R158, R157, R158 ;  /* 0x0000009e9d9e7221 */ /* 0x000fe20000010000 */
[-C--:B------:R-:W-:Y:S01]  /*11480*/  FMUL.FTZ R46, R46, R197.reuse ;  /* 0x000000c52e2e7220 */ /* 0x080fe20000410000 */
[-C--:B------:R-:W-:Y:S01]  /*11490*/  FMUL.FTZ R47, R47, R197.reuse ;  /* 0x000000c52f2f7220 */ /* 0x080fe20000410000 */
[----:B------:R0:W4:Y:S01]  /*114a0*/  MUFU.EX2 R199, R162 ;  /* 0x000000a200c77308 */ /* 0x0001220000000800 */
[----:B------:R-:W-:Y:S01]  /*114b0*/  FADD.FTZ R158, R160, R158 ;  /* 0x0000009ea09e7221 */ /* 0x000fe20000010000 */
[-C--:B------:R-:W-:Y:S01]  /*114c0*/  FMUL.FTZ R50, R50, R197.reuse ;  /* 0x000000c532327220 */ /* 0x080fe20000410000 */
[-C--:B------:R-:W-:Y:S01]  /*114d0*/  FMUL.FTZ R51, R51, R197.reuse ;  /* 0x000000c533337220 */ /* 0x080fe20000410000 */
[-C--:B------:R-:W-:Y:S01]  /*114e0*/  FMUL.FTZ R54, R54, R197.reuse ;  /* 0x000000c536367220 */ /* 0x080fe20000410000 */
[----:B------:R-:W-:Y:S01]  /*114f0*/  FADD.FTZ R158, R161, R158 ;  /* 0x0000009ea19e7221 */ /* 0x000fe20000010000 */
[-C--:B------:R-:W-:Y:S01]  /*11500*/  FMUL.FTZ R55, R55, R197.reuse ;  /* 0x000000c537377220 */ /* 0x080fe20000410000 */
[-C--:B------:R-:W-:Y:S01]  /*11510*/  FMUL.FTZ R58, R58, R197.reuse ;  /* 0x000000c53a3a7220 */ /* 0x080fe20000410000 */
[----:B------:R-:W5:Y:S01]  /*11520*/  MUFU.EX2 R163, R163 ;  /* 0x000000a300a37308 */ /* 0x000f620000000800 */
[----:B0-----:R-:W-:Y:S01]  /*11530*/  F2FP.F16.F32.PACK_AB R162, R169, R168 ;  /* 0x000000a8a9a2723e */ /* 0x001fe200000000ff */
        /* <DEDUP_REMOVED lines=19> */
[----:B---3--:R-:W-:Y:S01]  /*11670*/  FADD.FTZ R0, R198, R153 ;  /* 0x00000099c6007221 */ /* 0x008fe20000010000 */
[-C--:B------:R-:W-:Y:S01]  /*11680*/  FMUL.FTZ R91, R91, R197.reuse ;  /* 0x000000c55b5b7220 */ /* 0x080fe20000410000 */
[-C--:B------:R-:W-:Y:S01]  /*11690*/  FMUL.FTZ R94, R94, R197.reuse ;  /* 0x000000c55e5e7220 */ /* 0x080fe20000410000 */
[----:B------:R-:W2:Y:S01]  /*116a0*/  MUFU.EX2 R167, R167 ;  /* 0x000000a700a77308 */ /* 0x000ea20000000800 */
[----:B-1----:R-:W-:Y:S01]  /*116b0*/  FADD.FTZ R0, R159, R0 ;  /* 0x000000009f007221 */ /* 0x002fe20000010000 */
[-C--:B------:R-:W-:Y:S01]  /*116c0*/  FMUL.FTZ R95, R95, R197.reuse ;  /* 0x000000c55f5f7220 */ /* 0x080fe20000410000 */
[-C--:B------:R-:W-:Y:S01]  /*116d0*/  FMUL.FTZ R98, R98, R197.reuse ;  /* 0x000000c562627220 */ /* 0x080fe20000410000 */
[-C--:B------:R-:W-:Y:S01]  /*116e0*/  FMUL.FTZ R99, R99, R197.reuse ;  /* 0x000000c563637220 */ /* 0x080fe20000410000 */
[----:B----4-:R-:W-:Y:S01]  /*116f0*/  FADD.FTZ R0, R199, R0 ;  /* 0x00000000c7007221 */ /* 0x010fe20000010000 */
[-C--:B------:R-:W-:Y:S01]  /*11700*/  FMUL.FTZ R102, R102, R197.reuse ;  /* 0x000000c566667220 */ /* 0x080fe20000410000 */
[-C--:B------:R-:W-:Y:S01]  /*11710*/  FMUL.FTZ R103, R103, R197.reuse ;  /* 0x000000c567677220 */ /* 0x080fe20000410000 */
[----:B------:R1:W3:Y:S01]  /*11720*/  MUFU.EX2 R214, R3 ;  /* 0x0000000300d67308 */ /* 0x0002e20000000800 */
[----:B-----5:R-:W-:Y:S01]  /*11730*/  FADD.FTZ R0, R163, R0 ;  /* 0x00000000a3007221 */ /* 0x020fe20000010000 */
[-C--:B------:R-:W-:Y:S01]  /*11740*/  FMUL.FTZ R106, R106, R197.reuse ;  /* 0x000000c56a6a7220 */ /* 0x080fe20000410000 */
[-C--:B------:R-:W-:Y:S01]  /*11750*/  FMUL.FTZ R107, R107, R197.reuse ;  /* 0x000000c56b6b7220 */ /* 0x080fe20000410000 */
[-C--:B------:R-:W-:Y:S01]  /*11760*/  FMUL.FTZ R110, R110, R197.reuse ;  /* 0x000000c56e6e7220 */ /* 0x080fe20000410000 */
[----:B0-----:R-:W-:Y:S01]  /*11770*/  FADD.FTZ R0, R213, R0 ;  /* 0x00000000d5007221 */ /* 0x001fe20000010000 */
[-C--:B------:R-:W-:Y:S01]  /*11780*/  FMUL.FTZ R111, R111, R197.reuse ;  /* 0x000000c56f6f7220 */ /* 0x080fe20000410000 */
[----:B------:R-:W-:Y:S01]  /*11790*/  FMUL.FTZ R114, R114, R197 ;  /* 0x000000c572727220 */ /* 0x000fe20000410000 */
[----:B------:R0:W4:Y:S01]  /*117a0*/  MUFU.EX2 R215, R20 ;  /* 0x0000001400d77308 */ /* 0x0001220000000800 */
[----:B-1----:R-:W-:-:S02]  /*117b0*/  @!P1 VIADD R3, R6, 0x22840 ;  /* 0x0002284006039836 */ /* 0x002fc40000000000 */
[----:B--2---:R-:W-:Y:S01]  /*117c0*/  FADD.FTZ R153, R167, R0 ;  /* 0x00000000a7997221 */ /* 0x004fe20000010000 */
[-C--:B------:R-:W-:Y:S01]  /*117d0*/  FMUL.FTZ R115, R115, R197.reuse ;  /* 0x000000c573737220 */ /* 0x080fe20000410000 */
[-C--:B------:R-:W-:Y:S01]  /*117e0*/  FMUL.FTZ R118, R118, R197.reuse ;  /* 0x000000c576767220 */ /* 0x080fe20000410000 */
[-C--:B------:R-:W-:Y:S01]  /*117f0*/  FMUL.FTZ R119, R119, R197.reuse ;  /* 0x000000c577777220 */ /* 0x080fe20000410000 */
[----:B------:R-:W-:Y:S01]  /*11800*/  @!P1 PRMT R3, RZ, 0x654, R3 ;  /* 0x00000654ff039816 */ /* 0x000fe20000000003 */
[-C--:B------:R-:W-:Y:S01]  /*11810*/  FMUL.FTZ R122, R122, R197.reuse ;  /* 0x000000c57a7a7220 */ /* 0x080fe20000410000 */
[----:B------:R-:W-:Y:S01]  /*11820*/  MUFU.EX2 R175, R175 ;  /* 0x000000af00af7308 */ /* 0x000fe20000000800 */
[----:B0-----:R-:W-:Y:S01]  /*11830*/  IADD3 R20, -R216, 0xb, RZ ;  /* 0x0000000bd8147810 */ /* 0x001fe20007ffe1ff */
[----:B---3--:R-:W-:Y:S01]  /*11840*/  FADD.FTZ R0, R214, R153 ;  /* 0x00000099d6007221 */ /* 0x008fe20000010000 */
[-C--:B------:R-:W-:Y:S01]  /*11850*/  FMUL.FTZ R123, R123, R197.reuse ;  /* 0x000000c57b7b7220 */ /* 0x080fe20000410000 */
[-C--:B------:R-:W-:Y:S01]  /*11860*/  FMUL.FTZ R126, R126, R197.reuse ;  /* 0x000000c57e7e7220 */ /* 0x080fe20000410000 */
[-C--:B------:R-:W-:Y:S01]  /*11870*/  FMUL.FTZ R127, R127, R197.reuse ;  /* 0x000000c57f7f7220 */ /* 0x080fe20000410000 */
[----:B------:R0:W-:Y:S06]  /*11880*/  BAR.ARV R20, 0x100 ;  /* 0x000400140000751d */ /* 0x0001ec0000002000 */
[----:B------:R-:W1:Y:S01]  /*11890*/  MUFU.EX2 R216, R170 ;  /* 0x000000aa00d87308 */ /* 0x000e620000000800 */
[----:B------:R2:W-:Y:S01]  /*118a0*/  @!P1 SYNCS.ARRIVE.TRANS64.RED.A1T0 RZ, [R3+URZ], RZ ;  /* 0x000000ff03ff99a7 */ /* 0x0005e2000810043f */
[----:B----4-:R-:W-:Y:S01]  /*118b0*/  FADD.FTZ R153, R215, R0 ;  /* 0x00000000d7997221 */ /* 0x010fe20000010000 */
[-C--:B------:R-:W-:Y:S01]  /*118c0*/  FMUL.FTZ R130, R130, R197.reuse ;  /* 0x000000c582827220 */ /* 0x080fe20000410000 */
[-C--:B------:R-:W-:Y:S01]  /*118d0*/  FMUL.FTZ R131, R131, R197.reuse ;  /* 0x000000c583837220 */ /* 0x080fe20000410000 */
[-C--:B------:R-:W-:Y:S01]  /*118e0*/  FMUL.FTZ R134, R134, R197.reuse ;  /* 0x000000c586867220 */ /* 0x080fe20000410000 */
[-C--:B------:R-:W-:Y:S01]  /*118f0*/  FMUL.FTZ R135, R135, R197.reuse ;  /* 0x000000c587877220 */ /* 0x080fe20000410000 */
[-C--:B------:R-:W-:Y:S01]  /*11900*/  FMUL.FTZ R138, R138, R197.reuse ;  /* 0x000000c58a8a7220 */ /* 0x080fe20000410000 */
[----:B------:R-:W-:Y:S01]  /*11910*/  MUFU.EX2 R176, R176 ;  /* 0x000000b000b07308 */ /* 0x000fe20000000800 */
[----:B--2---:R-:W-:Y:S01]  /*11920*/  FADD.FTZ R3, R164, R158 ;  /* 0x0000009ea4037221 */ /* 0x004fe20000010000 */
[----:B------:R-:W-:Y:S01]  /*11930*/  F2FP.F16.F32.PACK_AB R158, R161, R160 ;  /* 0x000000a0a19e723e */ /* 0x000fe200000000ff */
[-C--:B------:R-:W-:Y:S01]  /*11940*/  FMUL.FTZ R139, R139, R197.reuse ;  /* 0x000000c58b8b7220 */ /* 0x080fe20000410000 */
[C---:B------:R-:W-:Y:S01]  /*11950*/  F2FP.F16.F32.PACK_AB R160, R165.reuse, R164 ;  /* 0x000000a4a5a0723e */ /* 0x040fe200000000ff */
[----:B------:R-:W-:Y:S01]  /*11960*/  FADD.FTZ R3, R165, R3 ;  /* 0x00000003a5037221 */ /* 0x000fe20000010000 */
[----:B------:R-:W-:Y:S01]  /*11970*/  F2FP.F16.F32.PACK_AB R164, R173, R172 ;  /* 0x000000acada4723e */ /* 0x000fe200000000ff */
[-C--:B------:R-:W-:Y:S01]  /*11980*/  FMUL.FTZ R142, R142, R197.reuse ;  /* 0x000000c58e8e7220 */ /* 0x080fe20000410000 */
[----:B------:R-:W2:Y:S01]  /*11990*/  MUFU.EX2 R165, R171 ;  /* 0x000000ab00a57308 */ /* 0x000ea20000000800 */
[----:B------:R-:W-:Y:S01]  /*119a0*/  FADD.FTZ R3, R168, R3 ;  /* 0x00000003a8037221 */ /* 0x000fe20000010000 */
[----:B-1----:R-:W-:Y:S01]  /*119b0*/  FADD.FTZ R153, R216, R153 ;  /* 0x00000099d8997221 */ /* 0x002fe20000010000 */
[-C--:B------:R-:W-:Y:S01]  /*119c0*/  FMUL.FTZ R143, R143, R197.reuse ;  /* 0x000000c58f8f7220 */ /* 0x080fe20000410000 */
[-C--:B------:R-:W-:Y:S01]  /*119d0*/  FMUL.FTZ R146, R146, R197.reuse ;  /* 0x000000c592927220 */ /* 0x080fe20000410000 */
[----:B------:R-:W-:Y:S01]  /*119e0*/  FADD.FTZ R3, R169, R3 ;  /* 0x00000003a9037221 */ /* 0x000fe20000010000 */
[----:B------:R-:W-:Y:S01]  /*119f0*/  FADD.FTZ R0, R226, R153 ;  /* 0x00000099e2007221 */ /* 0x000fe20000010000 */
[----:B------:R-:W-:Y:S01]  /*11a00*/  F2FP.F16.F32.PACK_AB R153, R155, R192 ;  /* 0x000000c09b99723e */ /* 0x000fe200000000ff */
[----:B------:R-:W1:Y:S01]  /*11a10*/  MUFU.EX2 R177, R177 ;  /* 0x000000b100b17308 */ /* 0x000e620000000800 */
[----:B------:R-:W-:Y:S01]  /*11a20*/  FADD.FTZ R3, R172, R3 ;  /* 0x00000003ac037221 */ /* 0x000fe20000010000 */
[----:B------:R-:W-:Y:S01]  /*11a30*/  F2FP.F16.F32.PACK_AB R155, R159, R198 ;  /* 0x000000c69f9b723e */ /* 0x000fe200000000ff */
[----:B------:R-:W-:Y:S01]  /*11a40*/  FMUL.FTZ R147, R147, R197 ;  /* 0x000000c593937220 */ /* 0x000fe20000410000 */
[----:B------:R-:W-:Y:S01]  /*11a50*/  F2FP.F16.F32.PACK_AB R159, R167, R213 ;  /* 0x000000d5a79f723e */ /* 0x000fe200000000ff */
[----:B------:R-:W-:Y:S01]  /*11a60*/  FADD.FTZ R3, R173, R3 ;  /* 0x00000003ad037221 */ /* 0x000fe20000010000 */
[-C--:B------:R-:W-:Y:S01]  /*11a70*/  FMUL.FTZ R150, R150, R197.reuse ;  /* 0x000000c596967220 */ /* 0x080fe20000410000 */
[----:B------:R-:W-:Y:S01]  /*11a80*/  FMUL.FTZ R151, R151, R197 ;  /* 0x000000c597977220 */ /* 0x000fe20000410000 */
[----:B------:R-:W3:Y:S01]  /*11a90*/  MUFU.EX2 R178, R178 ;  /* 0x000000b200b27308 */ /* 0x000ee20000000800 */
[----:B--2---:R-:W-:Y:S01]  /*11aa0*/  FADD.FTZ R0, R165, R0 ;  /* 0x00000000a5007221 */ /* 0x004fe20000010000 */
[----:B------:R-:W-:Y:S01]  /*11ab0*/  FADD.FTZ R3, R176, R3 ;  /* 0x00000003b0037221 */ /* 0x000fe20000010000 */
[----:B------:R-:W-:-:S02]  /*11ac0*/  F2FP.F16.F32.PACK_AB R165, R175, R165 ;  /* 0x000000a5afa5723e */ /* 0x000fc400000000ff */
[----:B------:R-:W-:Y:S01]  /*11ad0*/  FADD.FTZ R157, R175, R0 ;  /* 0x00000000af9d7221 */ /* 0x000fe20000010000 */
[----:B------:R-:W-:Y:S02]  /*11ae0*/  F2FP.F16.F32.PACK_AB R161, R215, R214 ;  /* 0x000000d6d7a1723e */ /* 0x000fe400000000ff */
[----:B------:R-:W2:Y:S01]  /*11af0*/  MUFU.EX2 R179, R179 ;  /* 0x000000b300b37308 */ /* 0x000ea20000000800 */
[C---:B-1----:R-:W-:Y:S01]  /*11b00*/  F2FP.F16.F32.PACK_AB R166, R177.reuse, R176 ;  /* 0x000000b0b1a6723e */ /* 0x042fe200000000ff */
[----:B------:R-:W-:-:S06]  /*11b10*/  FADD.FTZ R3, R177, R3 ;  /* 0x00000003b1037221 */ /* 0x000fcc0000010000 */
[----:B------:R-:W1:Y:S01]  /*11b20*/  MUFU.EX2 R180, R180 ;  /* 0x000000b400b47308 */ /* 0x000e620000000800 */
[----:B---3--:R-:W-:Y:S01]  /*11b30*/  FADD.FTZ R176, R178, R157 ;  /* 0x0000009db2b07221 */ /* 0x008fe20000010000 */
[----:B------:R-:W-:Y:S02]  /*11b40*/  F2FP.F16.F32.PACK_AB R157, R163, R199 ;  /* 0x000000c7a39d723e */ /* 0x000fe400000000ff */
[----:B------:R-:W-:-:S04]  /*11b50*/  F2FP.F16.F32.PACK_AB R163, R226, R216 ;  /* 0x000000d8e2a3723e */ /* 0x000fc800000000ff */
[----:B------:R-:W3:Y:S01]  /*11b60*/  MUFU.EX2 R169, R182 ;  /* 0x000000b600a97308 */ /* 0x000ee20000000800 */
[----:B--2---:R-:W-:-:S07]  /*11b70*/  FADD.FTZ R176, R179, R176 ;  /* 0x000000b0b3b07221 */ /* 0x004fce0000010000 */
[----:B------:R-:W2:Y:S01]  /*11b80*/  MUFU.EX2 R181, R181 ;  /* 0x000000b500b57308 */ /* 0x000ea20000000800 */
[----:B-1----:R-:W-:-:S07]  /*11b90*/  FADD.FTZ R3, R180, R3 ;  /* 0x00000003b4037221 */ /* 0x002fce0000010000 */
[----:B------:R-:W1:Y:S01]  /*11ba0*/  MUFU.EX2 R183, R183 ;  /* 0x000000b700b77308 */ /* 0x000e620000000800 */
[----:B---3--:R-:W-:-:S07]  /*11bb0*/  FADD.FTZ R176, R169, R176 ;  /* 0x000000b0a9b07221 */ /* 0x008fce0000010000 */
[----:B------:R-:W3:Y:S01]  /*11bc0*/  MUFU.EX2 R184, R184 ;  /* 0x000000b800b87308 */ /* 0x000ee20000000800 */
[C---:B--2---:R-:W-:Y:S01]  /*11bd0*/  FADD.FTZ R3, R181.reuse, R3 ;  /* 0x00000003b5037221 */ /* 0x044fe20000010000 */
[----:B------:R-:W-:-:S06]  /*11be0*/  F2FP.F16.F32.PACK_AB R168, R181, R180 ;  /* 0x000000b4b5a8723e */ /* 0x000fcc00000000ff */
[----:B------:R-:W2:Y:S01]  /*11bf0*/  MUFU.EX2 R171, R186 ;  /* 0x000000ba00ab7308 */ /* 0x000ea20000000800 */
[C---:B-1----:R-:W-:Y:S01]  /*11c00*/  FADD.FTZ R176, R183.reuse, R176 ;  /* 0x000000b0b7b07221 */ /* 0x042fe20000010000 */
[----:B------:R-:W-:-:S06]  /*11c10*/  F2FP.F16.F32.PACK_AB R169, R183, R169 ;  /* 0x000000a9b7a9723e */ /* 0x000fcc00000000ff */
[----:B------:R-:W1:Y:S01]  /*11c20*/  MUFU.EX2 R185, R185 ;  /* 0x000000b900b97308 */ /* 0x000e620000000800 */
[----:B---3--:R-:W-:-:S07]  /*11c30*/  FADD.FTZ R3, R184, R3 ;  /* 0x00000003b8037221 */ /* 0x008fce0000010000 */
[----:B------:R-:W3:Y:S01]  /*11c40*/  MUFU.EX2 R187, R187 ;  /* 0x000000bb00bb7308 */ /* 0x000ee20000000800 */
[----:B--2---:R-:W-:-:S07]  /*11c50*/  FADD.FTZ R176, R171, R176 ;  /* 0x000000b0abb07221 */ /* 0x004fce0000010000 */
[----:B------:R-:W2:Y:S01]  /*11c60*/  MUFU.EX2 R188, R188 ;  /* 0x000000bc00bc7308 */ /* 0x000ea20000000800 */
[C---:B-1----:R-:W-:Y:S01]  /*11c70*/  FADD.FTZ R3, R185.reuse, R3 ;  /* 0x00000003b9037221 */ /* 0x042fe20000010000 */
[----:B------:R-:W-:-:S06]  /*11c80*/  F2FP.F16.F32.PACK_AB R170, R185, R184 ;  /* 0x000000b8b9aa723e */ /* 0x000fcc00000000ff */
[----:B------:R-:W1:Y:S01]  /*11c90*/  MUFU.EX2 R173, R190 ;  /* 0x000000be00ad7308 */ /* 0x000e620000000800 */
[C---:B---3--:R-:W-:Y:S01]  /*11ca0*/  FADD.FTZ R176, R187.reuse, R176 ;  /* 0x000000b0bbb07221 */ /* 0x048fe20000010000 */
[----:B------:R-:W-:-:S06]  /*11cb0*/  F2FP.F16.F32.PACK_AB R171, R187, R171 ;  /* 0x000000abbbab723e */ /* 0x000fcc00000000ff */
        /* <DEDUP_REMOVED lines=8> */
[----:B------:R-:W-:Y:S02]  /*11d40*/  F2FP.F16.F32.PACK_AB R173, R0, R173 ;  /* 0x000000ad00ad723e */ /* 0x000fe400000000ff */
[----:B------:R-:W-:-:S04]  /*11d50*/  F2FP.F16.F32.PACK_AB R167, R179, R178 ;  /* 0x000000b2b3a7723e */ /* 0x000fc800000000ff */
[----:B------:R-:W2:Y:S01]  /*11d60*/  MUFU.EX2 R196, R196 ;  /* 0x000000c400c47308 */ /* 0x000ea20000000800 */
[----:B-1----:R-:W-:Y:S01]  /*11d70*/  FADD.FTZ R3, R193, R172 ;  /* 0x000000acc1037221 */ /* 0x002fe20000010000 */
[----:B------:R-:W-:-:S06]  /*11d80*/  F2FP.F16.F32.PACK_AB R172, R189, R188 ;  /* 0x000000bcbdac723e */ /* 0x000fcc00000000ff */
[----:B------:R-:W1:Y:S01]  /*11d90*/  MUFU.EX2 R195, R195 ;  /* 0x000000c300c37308 */ /* 0x000e620000000800 */
[----:B---3--:R-:W-:Y:S01]  /*11da0*/  FADD.FTZ R176, R194, R177 ;  /* 0x000000b1c2b07221 */ /* 0x008fe20000010000 */
[C---:B--2---:R-:W-:Y:S01]  /*11db0*/  FADD.FTZ R3, R196.reuse, R3 ;  /* 0x00000003c4037221 */ /* 0x044fe20000010000 */
[----:B------:R-:W-:Y:S02]  /*11dc0*/  F2FP.F16.F32.PACK_AB R174, R196, R193 ;  /* 0x000000c1c4ae723e */ /* 0x000fe400000000ff */
[C---:B-1----:R-:W-:Y:S01]  /*11dd0*/  FADD.FTZ R0, R195.reuse, R176 ;  /* 0x000000b0c3007221 */ /* 0x042fe20000010000 */
[----:B------:R-:W-:Y:S01]  /*11de0*/  F2FP.F16.F32.PACK_AB R175, R195, R194 ;  /* 0x000000c2c3af723e */ /* 0x000fe200000000ff */
[----:B0-----:R-:W-:Y:S06]  /*11df0*/  @!P0 BRA `(.L_x_2818) ;  /* 0x0000000000048947 */ /* 0x001fec0003800000 */
[----:B------:R-:W-:Y:S01]  /*11e00*/  BPT.TRAP 0x1 ;  /* 0x000000040000795c */ /* 0x000fe20000300000 */
.L_x_2818:
[----:B------:R0:W1:Y:S01]  /*11e10*/  SYNCS.PHASECHK.TRANS64.TRYWAIT P3, [R6+URZ+0x22850], R210 ;  /* 0x022850d2060075a7 */ /* 0x000062000806017f */
[----:B------:R-:W-:Y:S05]  /*11e20*/  @!P0 BRA `(.L_x_2819) ;  /* 0x0000000000048947 */ /* 0x000fea0003800000 */
[----:B------:R-:W-:Y:S01]  /*11e30*/  BPT.TRAP 0x1 ;  /* 0x000000040000795c */ /* 0x000fe20000300000 */
.L_x_2819:
[----:B------:R-:W-:Y:S04]  /*11e40*/  BSSY B0, `(.L_x_2820) ;  /* 0x0000004000007945 */ /* 0x000fe80003800000 */
[----:B-1----:R-:W-:Y:S05]  /*11e50*/  @P3 BRA `(.L_x_2821) ;  /* 0x0000000000083947 */ /* 0x002fea0003800000 */
[----:B------:R-:W1:Y:S02]  /*11e60*/  SYNCS.PHASECHK.TRANS64.TRYWAIT P3, [R6+URZ+0x22850], R210 ;  /* 0x022850d2060075a7 */ /* 0x000e64000806017f */
[----:B-1----:R-:W-:Y:S05]  /*11e70*/  @!P3 BRA `(.L_x_2822) ;  /* 0x00000100000cb947 */ /* 0x002fea0003800000 */
.L_x_2821:
[----:B------:R-:W-:Y:S05]  /*11e80*/  BSYNC B0 ;  /* 0x0000000000007941 */ /* 0x000fea0003800000 */
.L_x_2820:
[----:B------:R-:W2:Y:S01]  /*11e90*/  S2R R178, SR_TID.X ;  /* 0x0000000000b27919 */ /* 0x000ea20000002100 */
[----:B------:R-:W-:Y:S01]  /*11ea0*/  IMAD.MOV.U32 R177, RZ, RZ, 0x40000040 ;  /* 0x40000040ffb17424 */ /* 0x000fe200078e00ff */
[----:B------:R-:W-:Y:S05]  /*11eb0*/  WARPSYNC.ALL ;  /* 0x0000000000007948 */ /* 0x000fea0003800000 */
[----:B------:R-:W-:Y:S01]  /*11ec0*/  R2UR UR7, R177 ;  /* 0x00000000b10772ca */ /* 0x000fe200000e0000 */
[----:B------:R-:W-:Y:S02]  /*11ed0*/  IMAD R176, R2, 0xc00, R21 ;  /* 0x00000c0002b07824 */ /* 0x000fe400078e0215 */
[----:B01----:R-:W-:-:S02]  /*11ee0*/  @!P1 VIADD R6, R6, 0x22860 ;  /* 0x0002286006069836 */ /* 0x003fc40000000000 */
[----:B------:R-:W-:Y:S01]  /*11ef0*/  IMAD.MOV.U32 R213, RZ, RZ, R12 ;  /* 0x000000ffffd57224 */ /* 0x000fe200078e000c */
[----:B------:R-:W-:Y:S01]  /*11f00*/  R2UR UR6, R176 ;  /* 0x00000000b00672ca */ /* 0x000fe200000e0000 */
[----:B------:R-:W-:Y:S01]  /*11f10*/  IMAD.MOV.U32 R214, RZ, RZ, R7 ;  /* 0x000000ffffd67224 */ /* 0x000fe200078e0007 */
[----:B------:R-:W-:Y:S02]  /*11f20*/  @!P1 PRMT R6, RZ, 0x654, R6 ;  /* 0x00000654ff069816 */ /* 0x000fe40000000006 */
[----:B--2---:R-:W-:-:S05]  /*11f30*/  SHF.R.U32.HI R178, RZ, 0x7, R178 ;  /* 0x00000007ffb27819 */ /* 0x004fca00000116b2 */
[----:B------:R-:W-:-:S05]  /*11f40*/  VIADD R177, R178, 0x8 ;  /* 0x00000008b2b17836 */ /* 0x000fca0000000000 */
[----:B------:R0:W-:Y:S02]  /*11f50*/  BAR.SYNC.DEFER_BLOCKING R177, 0x100 ;  /* 0x000400b10000751d */ /* 0x0001e40000010000 */
[----:B0-----:R-:W-:-:S04]  /*11f60*/  IMAD.MOV.U32 R177, RZ, RZ, 0x40000040 ;  /* 0x40000040ffb17424 */ /* 0x001fc800078e00ff */
        /* <DEDUP_REMOVED lines=43> */
[----:B--2---:R-:W-:-:S07]  /*12220*/  IMAD.MOV.U32 R6, RZ, RZ, R212 ;  /* 0x000000ffff067224 */ /* 0x004fce00078e00d4 */
.L_x_2813:
[----:B------:R-:W-:-:S13]  /*12230*/  ISETP.GE.AND P2, PT, R6, R218, PT ;  /* 0x000000da0600720c */ /* 0x000fda0003f46270 */
[----:B------:R-:W-:Y:S05]  /*12240*/  @!P2 BRA `(.L_x_2824) ;  /* 0x0000003400eca947 */ /* 0x000fea0003800000 */
[----:B------:R-:W-:Y:S02]  /*12250*/  IMAD.MOV.U32 R214, RZ, RZ, R12 ;  /* 0x000000ffffd67224 */ /* 0x000fe400078e000c */
[----:B------:R-:W-:-:S07]  /*12260*/  IMAD.MOV.U32 R215, RZ, RZ, R7 ;  /* 0x000000ffffd77224 */ /* 0x000fce00078e0007 */
.L_x_2842:
[----:B------:R-:W-:Y:S01]  /*12270*/  VIADD R2, R2, 0x1 ;  /* 0x0000000102027836 */ /* 0x000fe20000000000 */
[----:B------:R-:W-:Y:S05]  /*12280*/  YIELD ;  /* 0x0000000000007946 */ /* 0x000fea0003800000 */
[----:B------:R-:W-:-:S04]  /*12290*/  ISETP.NE.AND P2, PT, R2, 0x2, PT ;  /* 0x000000020200780c */ /* 0x000fc80003f45270 */
[----:B------:R-:W-:Y:S02]  /*122a0*/  SEL R12, RZ, 0x1, P2 ;  /* 0x00000001ff0c7807 */ /* 0x000fe40001000000 */
[----:B------:R-:W-:Y:S02]  /*122b0*/  SEL R2, R2, RZ, P2 ;  /* 0x000000ff02027207 */ /* 0x000fe40001000000 */
[----:B------:R-:W-:Y:S01]  /*122c0*/  LOP3.LUT R19, R19, R12, RZ, 0x3c, !PT ;  /* 0x0000000c13137212 */ /* 0x000fe200078e3cff */
[----:B--2---:R-:W-:Y:S06]  /*122d0*/  @!P0 BRA `(.L_x_2825) ;  /* 0x0000000000048947 */ /* 0x004fec0003800000 */
[----:B------:R-:W-:Y:S01]  /*122e0*/  BPT.TRAP 0x1 ;  /* 0x000000040000795c */ /* 0x000fe20000300000 */
.L_x_2825:
[----:B0-----:R-:W-:Y:S01]  /*122f0*/  IMAD R210, R2, 0x8, R16 ;  /* 0x0000000802d27824 */ /* 0x001fe200078e0210 */
[----:B------:R-:W-:-:S04]  /*12300*/  SHF.L.U32 R209, R19, 0x1f, RZ ;  /* 0x0000001f13d17819 */ /* 0x000fc800000006ff */
[----:B------:R0:W2:Y:S01]  /*12310*/  SYNCS.PHASECHK.TRANS64.TRYWAIT P2, [R210+URZ+0x22830], R209 ;  /* 0x022830d1d20075a7 */ /* 0x0000a2000804017f */
[----:B------:R-:W-:Y:S05]  /*12320*/  @!P0 BRA `(.L_x_2826) ;  /* 0x0000000000048947 */ /* 0x000fea0003800000 */
[----:B------:R-:W-:Y:S01]  /*12330*/  BPT.TRAP 0x1 ;  /* 0x000000040000795c */ /* 0x000fe20000300000 */
.L_x_2826:
[----:B------:R-:W-:Y:S02]  /*12340*/  IMAD R12, R2, 0x300, R207 ;  /* 0x00000300020c7824 */ /* 0x000fe400078e02cf */
[----:B------:R-:W-:Y:S01]  /*12350*/  IMAD.MOV.U32 R13, RZ, RZ, 0x40000040 ;  /* 0x40000040ff0d7424 */ /* 0x000fe200078e00ff */
[----:B--2---:R-:W-:Y:S06]  /*12360*/  @P2 BRA `(.L_x_2827) ;  /* 0x0000000000082947 */ /* 0x004fec0003800000 */
[----:B------:R-:W2:Y:S02]  /*12370*/  SYNCS.PHASECHK.TRANS64.TRYWAIT P2, [R210+URZ+0x22830], R209 ;  /* 0x022830d1d20075a7 */ /* 0x000ea4000804017f */
[----:B--2---:R-:W-:Y:S05]  /*12380*/  @!P2 BRA `(.L_x_2828) ;  /* 0x000000f800dca947 */ /* 0x004fea0003800000 */
.L_x_2827:
[----:B------:R-:W-:Y:S05]  /*12390*/  WARPSYNC.ALL ;  /* 0x0000000000007948 */ /* 0x000fea0003800000 */
[C---:B------:R-:W-:Y:S01]  /*123a0*/  R2UR UR6, R12.reuse ;  /* 0x000000000c0672ca */ /* 0x040fe200000e0000 */
[----:B-1----:R-:W-:Y:S01]  /*123b0*/  WARPGROUP.ARRIVE ;  /* 0x00000000000079c5 */ /* 0x002fe20000000000 */
[----:B------:R-:W-:Y:S01]  /*123c0*/  R2UR UR7, R13 ;  /* 0x000000000d0772ca */ /* 0x000fe200000e0000 */
[----:B------:R-:W-:Y:S01]  /*123d0*/  VIADD R212, R12, 0x2 ;  /* 0x000000020cd47836 */ /* 0x000fe20000000000 */
[----:B------:R-:W-:Y:S01]  /*123e0*/  R2UR UR4, R4 ;  /* 0x00000000040472ca */ /* 0x000fe200000e0000 */
[----:B------:R-:W-:Y:S01]  /*123f0*/  IMAD.MOV.U32 R213, RZ, RZ, 0x40000040 ;  /* 0x40000040ffd57424 */ /* 0x000fe200078e00ff */
[----:B------:R-:W-:Y:S01]  /*12400*/  R2UR UR5, R5 ;  /* 0x00000000050572ca */ /* 0x000fe200000e0000 */
[----:B------:R-:W-:Y:S01]  /*12410*/  IMAD.MOV.U32 R13, RZ, RZ, 0x40000040 ;  /* 0x40000040ff0d7424 */ /* 0x000fe200078e00ff */
[----:B------:R-:W1:Y:S01]  /*12420*/  LDC R7, c[0x0][0x448] ;  /* 0x00011200ff077b82 */ /* 0x000e620000000800 */
[----:B------:R-:W3:Y:S10]  /*12430*/  S2R R20, SR_TID.X ;  /* 0x0000000000147919 */ /* 0x000ef40000002100 */
        /* <DEDUP_REMOVED lines=8> */
[----:B-1----:R-:W-:Y:S01]  /*124c0*/  ISETP.NE.AND P2, PT, R7, 0x1, PT ;  /* 0x000000010700780c */ /* 0x002fe20003f45270 */
[----:B------:R-:W-:Y:S01]  /*124d0*/  IMAD.IADD R7, R211, 0x1, R206 ;  /* 0x00000001d3077824 */ /* 0x000fe200078e02ce */
[----:B---3--:R-:W-:-:S04]  /*124e0*/  SHF.R.U32.HI R20, RZ, 0x7, R20 ;  /* 0x00000007ff147819 */ /* 0x008fc80000011614 */
[----:B------:R-:W-:Y:S01]  /*124f0*/  IADD3 R20, -R20, 0xb, RZ ;  /* 0x0000000b14147810 */ /* 0x000fe20007ffe1ff */
        /* <DEDUP_REMOVED lines=12> */
[----:B------:R-:W1:Y:S01]  /*125c0*/  @P2 LDC R12, c[0x0][0x450] ;  /* 0x00011400ff0c2b82 */ /* 0x000e620000000800 */
[----:B------:R-:W-:Y:S02]  /*125d0*/  R2UR UR4, R8 ;  /* 0x00000000080472ca */ /* 0x000fe400000e0000 */
[----:B------:R-:W-:-:S05]  /*125e0*/  R2UR UR5, R9 ;  /* 0x00000000090572ca */ /* 0x000fca00000e0000 */
[----:B------:R-:W3:Y:S02]  /*125f0*/  @P2 LDC R13, c[0x0][0x44c] ;  /* 0x00011300ff0d2b82 */ /* 0x000ee40000000800 */
[----:B---3--:R-:W-:-:S05]  /*12600*/  @P2 IMAD.HI.U32 R13, R7, R13, RZ ;  /* 0x0000000d070d2227 */ /* 0x008fca00078e00ff */
[----:B-1----:R-:W-:Y:S02]  /*12610*/  @P2 SHF.R.U32.HI R7, RZ, R12, R13 ;  /* 0x0000000cff072219 */ /* 0x002fe4000001160d */
[----:B------:R-:W-:-:S03]  /*12620*/  ISETP.GE.AND P2, PT, R230, 0x1, PT ;  /* 0x00000001e600780c */ /* 0x000fc60003f46270 */
[----:B------:R-:W1:Y:S01]  /*12630*/  SHFL.IDX PT, R228, R7, RZ, 0x1c1f ;  /* 0x001c1fff07e47589 */ /* 0x000e6200000e0000 */
        /* <DEDUP_REMOVED lines=24> */
[----:B------:R-:W-:-:S02]  /*127c0*/  IMAD R194, R6, -0x60, RZ ;  /* 0xffffffa006c27824 */ /* 0x000fc400078e02ff */
[----:B------:R-:W-:Y:S01]  /*127d0*/  FMUL.FTZ R155, R157, UR44 ;  /* 0x0000002c9d9b7c20 */ /* 0x000fe20008410000 */
[----:B------:R-:W-:Y:S01]  /*127e0*/  FMUL.FTZ R186, R190, UR44 ;  /* 0x0000002cbeba7c20 */ /* 0x000fe20008410000 */
[----:B------:R-:W-:Y:S01]  /*127f0*/  FMUL.FTZ R157, R159, UR44 ;  /* 0x0000002c9f9d7c20 */ /* 0x000fe20008410000 */
[----:B------:R-:W-:Y:S01]  /*12800*/  FMUL.FTZ R190, R195, UR44 ;  /* 0x0000002cc3be7c20 */ /* 0x000fe20008410000 */
[----:B------:R3:W-:Y:S06]  /*12810*/  BAR.ARV R20, 0x100 ;  /* 0x000400140000751d */ /* 0x0007ec0000002000 */
[----:B------:R-:W-:Y:S01]  /*12820*/  FMUL.FTZ R159, R161, UR44 ;  /* 0x0000002ca19f7c20 */ /* 0x000fe20008410000 */
        /* <DEDUP_REMOVED lines=24> */
[----:B----4-:R-:W-:-:S02]  /*129b0*/  VIADD R162, R194, 0x1 ;  /* 0x00000001c2a27836 */ /* 0x010fc40000000000 */
[----:B------:R-:W-:Y:S01]  /*129c0*/  FMUL.FTZ R192, R198, UR44 ;  /* 0x0000002cc6c07c20 */ /* 0x000fe20008410000 */
[----:B------:R-:W-:Y:S01]  /*129d0*/  FMUL.FTZ R193, R199, UR44 ;  /* 0x0000002cc7c17c20 */ /* 0x000fe20008410000 */
[----:B------:R-:W4:Y:S01]  /*129e0*/  MUFU.TANH R13, R13 ;  /* 0x0000000d000d7308 */ /* 0x000f220000002400 */
[----:B------:R-:W-:-:S05]  /*129f0*/  IMAD R162, R202, -0x2, R162 ;  /* 0xfffffffecaa27824 */ /* 0x000fca00078e02a2 */
[----:B------:R-:W-:Y:S02]  /*12a00*/  IADD3 R162, -R200, R162, R201 ;  /* 0x000000a2c8a27210 */ /* 0x000fe40007ffe1c9 */
[----:B------:R-:W0:Y:S03]  /*12a10*/  MUFU.TANH R152, R152 ;  /* 0x0000009800987308 */ /* 0x000e260000002400 */
[C---:B------:R-:W-:Y:S02]  /*12a20*/  VIADD R227, R162.reuse, UR43 ;  /* 0x0000002ba2e37c36 */ /* 0x040fe40008000000 */
[----:B------:R-:W-:Y:S02]  /*12a30*/  VIADD R199, R162, UR53 ;  /* 0x00000035a2c77c36 */ /* 0x000fe40008000000 */
[C---:B-1----:R-:W-:Y:S01]  /*12a40*/  IMAD.IADD R198, R228.reuse, 0x1, R227 ;  /* 0x00000001e4c67824 */ /* 0x042fe200078e02e3 */
[----:B------:R-:W1:Y:S01]  /*12a50*/  MUFU.TANH R12, R12 ;  /* 0x0000000c000c7308 */ /* 0x000e620000002400 */
        /* <DEDUP_REMOVED lines=46> */
[----:B-1-34-:R-:W-:Y:S05]  /*12d40*/  @!P2 BRA `(.L_x_2829) ;  /* 0x000000000058a947 */ /* 0x01afea0003800000 */
        /* <DEDUP_REMOVED lines=12> */
.L_x_2831:
[----:B------:R-:W-:-:S05]  /*12e10*/  IMAD.U32 R229, RZ, RZ, UR37 ;  /* 0x00000025ffe57e24 */ /* 0x000fca000f8e00ff */
[----:B------:R-:W-:-:S13]  /*12e20*/  ISETP.NE.AND P2, PT, R229, 0x1, PT ;  /* 0x00000001e500780c */ /* 0x000fda0003f45270 */
[----:B------:R-:W1:Y:S02]  /*12e30*/  @P2 LDC.64 R162, c[0x0][0x9e8] ;  /* 0x00027a00ffa22b82 */ /* 0x000e640000000a00 */
[----:B-1----:R-:W-:-:S05]  /*12e40*/  @P2 IMAD.HI.U32 R162, R228, R162, RZ ;  /* 0x000000a2e4a22227 */ /* 0x002fca00078e00ff */
[----:B------:R-:W-:-:S07]  /*12e50*/  @P2 SHF.R.U32.HI R228, RZ, R163, R162 ;  /* 0x000000a3ffe42219 */ /* 0x000fce00000116a2 */
.L_x_2832:
[----:B------:R-:W-:Y:S05]  /*12e60*/  BSYNC B0 ;  /* 0x0000000000007941 */ /* 0x000fea0003800000 */
.L_x_2830:
[----:B------:R-:W-:-:S04]  /*12e70*/  IMAD R162, R202, -0x2, R194 ;  /* 0xfffffffecaa27824 */ /* 0x000fc800078e02c2 */
[----:B------:R-:W-:-:S05]  /*12e80*/  IMAD R162, R228, R229, R162 ;  /* 0x000000e5e4a27224 */ /* 0x000fca00078e02a2 */
[----:B------:R-:W-:Y:S02]  /*12e90*/  VIMNMX R197, R197, R162, !PT ;  /* 0x000000a2c5c57248 */ /* 0x000fe40007fe0100 */
[----:B------:R-:W-:-:S07]  /*12ea0*/  VIADDMNMX R198, R162, R229, R198, PT ;  /* 0x000000e5a2c67246 */ /* 0x000fce00038001c6 */
.L_x_2829:
[----:B------:R-:W3:Y:S01]  /*12eb0*/  LDL.LU R229, [R1] ;  /* 0x0000000001e57983 */ /* 0x000ee20000300800 */
[C---:B------:R-:W-:Y:S02]  /*12ec0*/  ISETP.GE.AND P2, PT, R194.reuse, 0x1, PT ;  /* 0x00000001c200780c */ /* 0x040fe40003f46270 */
[----:B------:R-:W-:Y:S01]  /*12ed0*/  ISETP.GE.AND P4, PT, R194, 0x9, PT ;  /* 0x00000009c200780c */ /* 0x000fe20003f86270 */
[----:B------:R-:W1:Y:S02]  /*12ee0*/  SHFL.IDX PT, R7, R7, 0x1, 0x1c1f ;  /* 0x003c1f0007077f89 */ /* 0x000e6400000e0000 */
[----:B-1----:R-:W-:Y:S01]  /*12ef0*/  IADD3 R227, R227, R7, RZ ;  /* 0x00000007e3e37210 */ /* 0x002fe20007ffe0ff */
[----:B------:R-:W-:Y:S01]  /*12f00*/  IMAD.IADD R199, R199, 0x1, R7 ;  /* 0x00000001c7c77824 */ /* 0x000fe200078e0207 */
[----:B---3--:R-:W-:-:S06]  /*12f10*/  LOP3.LUT R229, R229, 0xfff7ffff, RZ, 0xc0, !PT ;  /* 0xfff7ffffe5e57812 */ /* 0x008fcc00078ec0ff */
        /* <DEDUP_REMOVED lines=134> */
[----:B------:R-:W-:-:S13]  /*13780*/  ISETP.GE.AND P6, PT, R230, 0x1, PT ;  /* 0x00000001e600780c */ /* 0x000fda0003fc6270 */
        /* <DEDUP_REMOVED lines=13> */
.L_x_2835:
[----:B------:R-:W-:-:S05]  /*13860*/  IMAD.U32 R13, RZ, RZ, UR37 ;  /* 0x00000025ff0d7e24 */ /* 0x000fca000f8e00ff */
[----:B------:R-:W-:-:S13]  /*13870*/  ISETP.NE.AND P6, PT, R13, 0x1, PT ;  /* 0x000000010d00780c */ /* 0x000fda0003fc5270 */
[----:B------:R-:W0:Y:S02]  /*13880*/  @P6 LDC.64 R154, c[0x0][0x9e8] ;  /* 0x00027a00ff9a6b82 */ /* 0x000e240000000a00 */
[----:B0-----:R-:W-:-:S05]  /*13890*/  @P6 IMAD.HI.U32 R154, R7, R154, RZ ;  /* 0x0000009a079a6227 */ /* 0x001fca00078e00ff */
[----:B------:R-:W-:-:S07]  /*138a0*/  @P6 SHF.R.U32.HI R7, RZ, R155, R154 ;  /* 0x0000009bff076219 */ /* 0x000fce000001169a */
.L_x_2836:
[----:B------:R-:W-:Y:S05]  /*138b0*/  BSYNC B0 ;  /* 0x0000000000007941 */ /* 0x000fea0003800000 */
.L_x_2834:
[----:B------:R-:W-:-:S04]  /*138c0*/  IMAD R194, R202, -0x2, R194 ;  /* 0xfffffffecac27824 */ /* 0x000fc800078e02c2 */
[----:B------:R-:W-:-:S05]  /*138d0*/  IMAD R194, R7, R13, R194 ;  /* 0x0000000d07c27224 */ /* 0x000fca00078e02c2 */
[----:B------:R-:W-:Y:S02]  /*138e0*/  VIMNMX R199, R199, R194, !PT ;  /* 0x000000c2c7c77248 */ /* 0x000fe40007fe0100 */
[----:B------:R-:W-:-:S07]  /*138f0*/  VIADDMNMX R227, R194, R13, R227, PT ;  /* 0x0000000dc2e37246 */ /* 0x000fce00038001e3 */
.L_x_2833:
[----:B------:R-:W-:Y:S02]  /*13900*/  ISETP.GT.AND P2, PT, R199, 0x1, !P2 ;  /* 0x00000001c700780c */ /* 0x000fe40005744270 */
[----:B------:R-:W-:Y:S02]  /*13910*/  FMNMX.FTZ R7, R162, R215, !PT ;  /* 0x000000d7a2077209 */ /* 0x000fe40007810000 */
[----:B------:R-:W-:Y:S02]  /*13920*/  ISETP.LT.OR P2, PT, R227, 0x2, P2 ;  /* 0x00000002e300780c */ /* 0x000fe40001741670 */
[----:B------:R-:W-:Y:S02]  /*13930*/  LOP3.LUT P6, RZ, R229, 0x8000, RZ, 0xc0, !PT ;  /* 0x00008000e5ff7812 */ /* 0x000fe400078cc0ff */
        /* <DEDUP_REMOVED lines=72> */
[----:B------:R-:W-:Y:S02]  /*13dc0*/  ISETP.GT.AND P2, PT, R199, 0x30, !P2 ;  /* 0x00000030c700780c */ /* 0x000fe40005744270 */
[C---:B------:R-:W-:Y:S01]  /*13dd0*/  ISETP.LT.OR P4, PT, R227.reuse, 0x52, P4 ;  /* 0x00000052e300780c */ /* 0x040fe20002781670 */
[----:B------:R-:W0:Y:S01]  /*13de0*/  SHFL.BFLY PT, R13, R7, 0x1, 0x1f ;  /* 0x0c201f00070d7f89 */ /* 0x000e2200000e0000 */
[----:B------:R-:W-:Y:S02]  /*13df0*/  ISETP.LT.OR P2, PT, R227, 0x31, P2 ;  /* 0x00000031e300780c */ /* 0x000fe40001741670 */
[----:B------:R-:W-:-:S02]  /*13e00*/  ISETP.GT.AND P5, PT, R199, 0x58, !P5 ;  /* 0x00000058c700780c */ /* 0x000fc40006fa4270 */
[----:B------:R-:W-:Y:S02]  /*13e10*/  FSEL R176, R176, -INF , !P2 ;  /* 0xff800000b0b07808 */ /* 0x000fe40005000000 */
[----:B------:R-:W-:Y:S02]  /*13e20*/  LOP3.LUT P2, RZ, R229, 0x400, RZ, 0xc0, !PT ;  /* 0x00000400e5ff7812 */ /* 0x000fe4000784c0ff */
[----:B------:R-:W-:Y:S02]  /*13e30*/  FSEL R190, R190, -INF , !P4 ;  /* 0xff800000bebe7808 */ /* 0x000fe40006000000 */
[----:B------:R-:W-:Y:S02]  /*13e40*/  ISETP.GT.AND P2, PT, R199, 0x31, !P2 ;  /* 0x00000031c700780c */ /* 0x000fe40005744270 */
[C---:B------:R-:W-:Y:S02]  /*13e50*/  ISETP.LT.OR P5, PT, R227.reuse, 0x59, P5 ;  /* 0x00000059e300780c */ /* 0x040fe40002fa1670 */
[----:B------:R-:W-:-:S02]  /*13e60*/  ISETP.LT.OR P2, PT, R227, 0x32, P2 ;  /* 0x00000032e300780c */ /* 0x000fc40001741670 */
[----:B------:R-:W-:Y:S02]  /*13e70*/  FSEL R192, R192, -INF , !P5 ;  /* 0xff800000c0c07808 */ /* 0x000fe40006800000 */
[----:B------:R-:W-:Y:S02]  /*13e80*/  FSEL R177, R177, -INF , !P2 ;  /* 0xff800000b1b17808 */ /* 0x000fe40005000000 */
[----:B------:R-:W-:Y:S02]  /*13e90*/  LOP3.LUT P2, RZ, R229, 0x200, RZ, 0xc0, !PT ;  /* 0x00000200e5ff7812 */ /* 0x000fe4000784c0ff */
[----:B0-----:R-:W-:Y:S01]  /*13ea0*/  FMNMX.FTZ R7, R7, R13, !PT ;  /* 0x0000000d07077209 */ /* 0x001fe20007810000 */
[----:B------:R-:W-:Y:S01]  /*13eb0*/  IMAD.U32 R13, RZ, RZ, UR36 ;  /* 0x00000024ff0d7e24 */ /* 0x000fe2000f8e00ff */
[----:B------:R-:W-:-:S03]  /*13ec0*/  ISETP.GT.AND P2, PT, R199, 0x38, !P2 ;  /* 0x00000038c700780c */ /* 0x000fc60005744270 */
[----:B------:R-:W-:Y:S01]  /*13ed0*/  FMUL.FTZ R154, R7, R13 ;  /* 0x0000000d079a7220 */ /* 0x000fe20000410000 */
        /* <DEDUP_REMOVED lines=23> */
[----:B------:R-:W-:Y:S02]  /*14050*/  FSEL R155, R7, RZ, P2 ;  /* 0x000000ff079b7208 */ /* 0x000fe40001000000 */
[----:B------:R-:W-:Y:S02]  /*14060*/  FSEL R154, R154, RZ, P2 ;  /* 0x000000ff9a9a7208 */ /* 0x000fe40001000000 */
[----:B------:R-:W-:Y:S01]  /*14070*/  ISETP.GT.AND P2, PT, R199, RZ, !P3 ;  /* 0x000000ffc700720c */ /* 0x000fe20005f44270 */
[----:B------:R-:W-:Y:S02]  /*14080*/  FADD.FTZ R155, -R155, R215 ;  /* 0x000000d79b9b7221 */ /* 0x000fe40000010100 */
[-CC-:B------:R-:W-:Y:S01]  /*14090*/  FFMA.FTZ R162, R162, R13.reuse, -R154.reuse ;  /* 0x0000000da2a27223 */ /* 0x180fe2000001089a */
[----:B------:R-:W-:Y:S01]  /*140a0*/  ISETP.LT.OR P2, PT, R227, 0x1, P2 ;  /* 0x00000001e300780c */ /* 0x000fe20001741670 */
[-C--:B------:R-:W-:Y:S01]  /*140b0*/  FMUL.FTZ R155, R155, R13.reuse ;  /* 0x0000000d9b9b7220 */ /* 0x080fe20000410000 */
[-CC-:B------:R-:W-:Y:S01]  /*140c0*/  FFMA.FTZ R152, R152, R13.reuse, -R154.reuse ;  /* 0x0000000d98987223 */ /* 0x180fe2000001089a */
[-CC-:B------:R-:W-:Y:S01]  /*140d0*/  FFMA.FTZ R163, R163, R13.reuse, -R154.reuse ;  /* 0x0000000da3a37223 */ /* 0x180fe2000001089a */
[----:B------:R-:W-:Y:S01]  /*140e0*/  FSEL R194, R12, -INF , !P2 ;  /* 0xff8000000cc27808 */ /* 0x000fe20005000000 */
[----:B------:R-:W-:Y:S01]  /*140f0*/  MUFU.EX2 R162, R162 ;  /* 0x000000a200a27308 */ /* 0x000fe20000000800 */
[----:B------:R-:W-:Y:S01]  /*14100*/  ISETP.GT.AND P2, PT, R199, 0x59, !P6 ;  /* 0x00000059c700780c */ /* 0x000fe20007744270 */
[-CC-:B------:R-:W-:Y:S01]  /*14110*/  FFMA.FTZ R228, R228, R13.reuse, -R154.reuse ;  /* 0x0000000de4e47223 */ /* 0x180fe2000001089a */
[----:B------:R-:W-:Y:S01]  /*14120*/  FMNMX.FTZ R12, R194, R214, !PT ;  /* 0x000000d6c20c7209 */ /* 0x000fe20007810000 */
[-CC-:B------:R-:W-:Y:S01]  /*14130*/  FFMA.FTZ R158, R158, R13.reuse, -R154.reuse ;  /* 0x0000000d9e9e7223 */ /* 0x180fe2000001089a */
[----:B------:R-:W-:Y:S01]  /*14140*/  ISETP.LT.OR P2, PT, R227, 0x5a, P2 ;  /* 0x0000005ae300780c */ /* 0x000fe20001741670 */
[-CC-:B------:R-:W-:Y:S01]  /*14150*/  FFMA.FTZ R159, R159, R13.reuse, -R154.reuse ;  /* 0x0000000d9f9f7223 */ /* 0x180fe2000001089a */
[----:B------:R-:W-:Y:S01]  /*14160*/  FMNMX.FTZ R12, R153, R12, !PT ;  /* 0x0000000c990c7209 */ /* 0x000fe20007810000 */
[----:B------:R-:W0:Y:S01]  /*14170*/  MUFU.EX2 R155, R155 ;  /* 0x0000009b009b7308 */ /* 0x000e220000000800 */
[----:B------:R-:W-:Y:S01]  /*14180*/  FSEL R193, R193, -INF , !P2 ;  /* 0xff800000c1c17808 */ /* 0x000fe20005000000 */
[-CC-:B------:R-:W-:Y:S01]  /*14190*/  FFMA.FTZ R164, R164, R13.reuse, -R154.reuse ;  /* 0x0000000da4a47223 */ /* 0x180fe2000001089a */
[----:B------:R-:W-:Y:S01]  /*141a0*/  FMNMX.FTZ R12, R156, R12, !PT ;  /* 0x0000000c9c0c7209 */ /* 0x000fe20007810000 */
[-CC-:B------:R-:W-:Y:S01]  /*141b0*/  FFMA.FTZ R165, R165, R13.reuse, -R154.reuse ;  /* 0x0000000da5a57223 */ /* 0x180fe2000001089a */
[-CC-:B------:R-:W-:Y:S01]  /*141c0*/  FFMA.FTZ R168, R168, R13.reuse, -R154.reuse ;  /* 0x0000000da8a87223 */ /* 0x180fe2000001089a */
[-CC-:B------:R-:W-:Y:S01]  /*141d0*/  FFMA.FTZ R169, R169, R13.reuse, -R154.reuse ;  /* 0x0000000da9a97223 */ /* 0x180fe2000001089a */
[----:B------:R-:W-:Y:S01]  /*141e0*/  FMNMX.FTZ R12, R157, R12, !PT ;  /* 0x0000000c9d0c7209 */ /* 0x000fe20007810000 */
[----:B------:R-:W1:Y:S01]  /*141f0*/  MUFU.EX2 R152, R152 ;  /* 0x0000009800987308 */ /* 0x000e620000000800 */
[-CC-:B------:R-:W-:Y:S01]  /*14200*/  FFMA.FTZ R172, R172, R13.reuse, -R154.reuse ;  /* 0x0000000dacac7223 */ /* 0x180fe2000001089a */
[-CC-:B------:R-:W-:Y:S01]  /*14210*/  FFMA.FTZ R173, R173, R13.reuse, -R154.reuse ;  /* 0x0000000dadad7223 */ /* 0x180fe2000001089a */
[----:B------:R-:W-:Y:S01]  /*14220*/  FMNMX.FTZ R12, R160, R12, !PT ;  /* 0x0000000ca00c7209 */ /* 0x000fe20007810000 */
[-CC-:B------:R-:W-:Y:S01]  /*14230*/  FFMA.FTZ R212, R212, R13.reuse, -R154.reuse ;  /* 0x0000000dd4d47223 */ /* 0x180fe2000001089a */
[-CC-:B------:R-:W-:Y:S01]  /*14240*/  FFMA.FTZ R213, R213, R13.reuse, -R154.reuse ;  /* 0x0000000dd5d57223 */ /* 0x180fe2000001089a */
[----:B------:R-:W-:Y:S01]  /*14250*/  FFMA.FTZ R180, R180, R13, -R154 ;  /* 0x0000000db4b47223 */ /* 0x000fe2000001089a */
[----:B------:R-:W-:Y:S01]  /*14260*/  FMNMX.FTZ R12, R161, R12, !PT ;  /* 0x0000000ca10c7209 */ /* 0x000fe20007810000 */
[----:B------:R-:W3:Y:S01]  /*14270*/  MUFU.EX2 R163, R163 ;  /* 0x000000a300a37308 */ /* 0x000ee20000000800 */
[----:B0-----:R-:W-:Y:S01]  /*14280*/  FFMA.FTZ R3, R155, R3, R162 ;  /* 0x000000039b037223 */ /* 0x001fe200000100a2 */
[-CC-:B------:R-:W-:Y:S01]  /*14290*/  FFMA.FTZ R181, R181, R13.reuse, -R154.reuse ;  /* 0x0000000db5b57223 */ /* 0x180fe2000001089a */
[----:B------:R-:W-:Y:S01]  /*142a0*/  FMNMX.FTZ R12, R166, R12, !PT ;  /* 0x0000000ca60c7209 */ /* 0x000fe20007810000 */
[-CC-:B------:R-:W-:Y:S01]  /*142b0*/  FFMA.FTZ R184, R184, R13.reuse, -R154.reuse ;  /* 0x0000000db8b87223 */ /* 0x180fe2000001089a */
[-CC-:B------:R-:W-:Y:S01]  /*142c0*/  FFMA.FTZ R185, R185, R13.reuse, -R154.reuse ;  /* 0x0000000db9b97223 */ /* 0x180fe2000001089a */
[-CC-:B------:R-:W-:Y:S01]  /*142d0*/  FFMA.FTZ R188, R188, R13.reuse, -R154.reuse ;  /* 0x0000000dbcbc7223 */ /* 0x180fe2000001089a */
[----:B------:R-:W-:Y:S01]  /*142e0*/  FMNMX.FTZ R12, R167, R12, !PT ;  /* 0x0000000ca70c7209 */ /* 0x000fe20007810000 */
[----:B------:R-:W0:Y:S01]  /*142f0*/  MUFU.EX2 R228, R228 ;  /* 0x000000e400e47308 */ /* 0x000e220000000800 */
[C---:B-1----:R-:W-:Y:S01]  /*14300*/  FADD.FTZ R3, R152.reuse, R3 ;  /* 0x0000000398037221 */ /* 0x042fe20000010000 */
[----:B------:R-:W-:Y:S01]  /*14310*/  F2FP.F16.F32.PACK_AB R152, R152, R162 ;  /* 0x000000a29898723e */ /* 0x000fe200000000ff */
[-CC-:B------:R-:W-:Y:S01]  /*14320*/  FFMA.FTZ R189, R189, R13.reuse, -R154.reuse ;  /* 0x0000000dbdbd7223 */ /* 0x180fe2000001089a */
[----:B------:R-:W-:Y:S01]  /*14330*/  FMNMX.FTZ R12, R170, R12, !PT ;  /* 0x0000000caa0c7209 */ /* 0x000fe20007810000 */
[-CC-:B------:R-:W-:Y:S01]  /*14340*/  FFMA.FTZ R216, R216, R13.reuse, -R154.reuse ;  /* 0x0000000dd8d87223 */ /* 0x180fe2000001089a */
[-CC-:B------:R-:W-:Y:S01]  /*14350*/  FFMA.FTZ R226, R226, R13.reuse, -R154.reuse ;  /* 0x0000000de2e27223 */ /* 0x180fe2000001089a */
[-CC-:B------:R-:W-:Y:S01]  /*14360*/  FFMA.FTZ R195, R195, R13.reuse, -R154.reuse ;  /* 0x0000000dc3c37223 */ /* 0x180fe2000001089a */
[----:B------:R-:W-:Y:S01]  /*14370*/  FMNMX.FTZ R12, R171, R12, !PT ;  /* 0x0000000cab0c7209 */ /* 0x000fe20007810000 */
[----:B------:R-:W1:Y:S01]  /*14380*/  MUFU.EX2 R158, R158 ;  /* 0x0000009e009e7308 */ /* 0x000e620000000800 */
[----:B---3--:R-:W-:Y:S01]  /*14390*/  FADD.FTZ R3, R163, R3 ;  /* 0x00000003a3037221 */ /* 0x008fe20000010000 */
[----:B------:R-:W-:Y:S01]  /*143a0*/  FFMA.FTZ R154, R196, R13, -R154 ;  /* 0x0000000dc49a7223 */ /* 0x000fe2000001089a */
[----:B------:R-:W-:Y:S01]  /*143b0*/  FMNMX.FTZ R12, R174, R12, !PT ;  /* 0x0000000cae0c7209 */ /* 0x000fe20007810000 */
[-C--:B------:R-:W-:Y:S01]  /*143c0*/  FMUL.FTZ R24, R24, R155.reuse ;  /* 0x0000009b18187220 */ /* 0x080fe20000410000 */
[-C--:B------:R-:W-:Y:S01]  /*143d0*/  FMUL.FTZ R25, R25, R155.reuse ;  /* 0x0000009b19197220 */ /* 0x080fe20000410000 */
[-C--:B------:R-:W-:Y:S01]  /*143e0*/  FMUL.FTZ R28, R28, R155.reuse ;  /* 0x0000009b1c1c7220 */ /* 0x080fe20000410000 */
[----:B------:R-:W-:Y:S01]  /*143f0*/  FMNMX.FTZ R12, R175, R12, !PT ;  /* 0x0000000caf0c7209 */ /* 0x000fe20007810000 */
[----:B------:R-:W3:Y:S01]  /*14400*/  MUFU.EX2 R159, R159 ;  /* 0x0000009f009f7308 */ /* 0x000ee20000000800 */
[----:B0-----:R-:W-:Y:S01]  /*14410*/  FADD.FTZ R3, R228, R3 ;  /* 0x00000003e4037221 */ /* 0x001fe20000010000 */
[-C--:B------:R-:W-:Y:S01]  /*14420*/  FMUL.FTZ R29, R29, R155.reuse ;  /* 0x0000009b1d1d7220 */ /* 0x080fe20000410000 */
[----:B------:R-:W-:Y:S01]  /*14430*/  FMNMX.FTZ R12, R176, R12, !PT ;  /* 0x0000000cb00c7209 */ /* 0x000fe20007810000 */
[-C--:B------:R-:W-:Y:S01]  /*14440*/  FMUL.FTZ R32, R32, R155.reuse ;  /* 0x0000009b20207220 */ /* 0x080fe20000410000 */
[-C--:B------:R-:W-:Y:S01]  /*14450*/  FMUL.FTZ R33, R33, R155.reuse ;  /* 0x0000009b21217220 */ /* 0x080fe20000410000 */
[-C--:B------:R-:W-:Y:S01]  /*14460*/  FMUL.FTZ R36, R36, R155.reuse ;  /* 0x0000009b24247220 */ /* 0x080fe20000410000 */
[----:B------:R-:W-:Y:S01]  /*14470*/  FMNMX.FTZ R12, R177, R12, !PT ;  /* 0x0000000cb10c7209 */ /* 0x000fe20007810000 */
[----:B------:R-:W0:Y:S01]  /*14480*/  MUFU.EX2 R164, R164 ;  /* 0x000000a400a47308 */ /* 0x000e220000000800 */
[----:B-1----:R-:W-:Y:S01]  /*14490*/  FADD.FTZ R3, R158, R3 ;  /* 0x000000039e037221 */ /* 0x002fe20000010000 */
[-C--:B------:R-:W-:Y:S01]  /*144a0*/  FMUL.FTZ R37, R37, R155.reuse ;  /* 0x0000009b25257220 */ /* 0x080fe20000410000 */
[----:B------:R-:W-:Y:S01]  /*144b0*/  FMNMX.FTZ R12, R178, R12, !PT ;  /* 0x0000000cb20c7209 */ /* 0x000fe20007810000 */
[-C--:B------:R-:W-:Y:S01]  /*144c0*/  FMUL.FTZ R40, R40, R155.reuse ;  /* 0x0000009b28287220 */ /* 0x080fe20000410000 */
[-C--:B------:R-:W-:Y:S01]  /*144d0*/  FMUL.FTZ R41, R41, R155.reuse ;  /* 0x0000009b29297220 */ /* 0x080fe20000410000 */
[-C--:B------:R-:W-:Y:S01]  /*144e0*/  FMUL.FTZ R44, R44, R155.reuse ;  /* 0x0000009b2c2c7220 */ /* 0x080fe20000410000 */
[----:B------:R-:W-:Y:S01]  /*144f0*/  FMNMX.FTZ R12, R179, R12, !PT ;  /* 0x0000000cb30c7209 */ /* 0x000fe20007810000 */
[----:B------:R-:W1:Y:S01]  /*14500*/  MUFU.EX2 R165, R165 ;  /* 0x000000a500a57308 */ /* 0x000e620000000800 */
[----:B---3--:R-:W-:Y:S01]  /*14510*/  FADD.FTZ R3, R159, R3 ;  /* 0x000000039f037221 */ /* 0x008fe20000010000 */
[-C--:B------:R-:W-:Y:S01]  /*14520*/  FMUL.FTZ R45, R45, R155.reuse ;  /* 0x0000009b2d2d7220 */ /* 0x080fe20000410000 */
        /* <DEDUP_REMOVED lines=32> */
[-C--:B------:R-:W-:Y:S01]  /*14730*/  FMUL.FTZ R80, R80, R155.reuse ;  /* 0x0000009b50507220 */ /* 0x080fe20000410000 */
[----:B------:R-:W0:Y:S01]  /*14740*/  SHFL.BFLY PT, R162, R12, 0x2, 0x1f ;  /* 0x0c401f000ca27f89 */ /* 0x000e2200000e0000 */
[-C--:B------:R-:W-:Y:S01]  /*14750*/  FMUL.FTZ R81, R81, R155.reuse ;  /* 0x0000009b51517220 */ /* 0x080fe20000410000 */
[-C--:B------:R-:W-:Y:S01]  /*14760*/  FMUL.FTZ R84, R84, R155.reuse ;  /* 0x0000009b54547220 */ /* 0x080fe20000410000 */
[-C--:B------:R-:W-:Y:S01]  /*14770*/  FMUL.FTZ R85, R85, R155.reuse ;  /* 0x0000009b55557220 */ /* 0x080fe20000410000 */
[----:B------:R-:W4:Y:S01]  /*14780*/  MUFU.EX2 R212, R212 ;  /* 0x000000d400d47308 */ /* 0x000f220000000800 */
        /* <DEDUP_REMOVED lines=18> */
[-C--:B------:R-:W-:Y:S01]  /*148b0*/  FMUL.FTZ R113, R113, R155.reuse ;  /* 0x0000009b71717220 */ /* 0x080fe20000410000 */
[----:B0-----:R-:W-:Y:S01]  /*148c0*/  FMNMX.FTZ R12, R12, R162, !PT ;  /* 0x000000a20c0c7209 */ /* 0x001fe20007810000 */
[-C--:B------:R-:W-:Y:S01]  /*148d0*/  FMUL.FTZ R116, R116, R155.reuse ;  /* 0x0000009b74747220 */ /* 0x080fe20000410000 */
[-C--:B------:R-:W-:Y:S01]  /*148e0*/  FMUL.FTZ R117, R117, R155.reuse ;  /* 0x0000009b75757220 */ /* 0x080fe20000410000 */
[-C--:B------:R-:W-:Y:S01]  /*148f0*/  FMUL.FTZ R120, R120, R155.reuse ;  /* 0x0000009b78787220 */ /* 0x080fe20000410000 */
[----:B------:R-:W0:Y:S01]  /*14900*/  MUFU.EX2 R181, R181 ;  /* 0x000000b500b57308 */ /* 0x000e220000000800 */
[----:B------:R-:W4:Y:S01]  /*14910*/  SHFL.BFLY PT, R162, R12, 0x1, 0x1f ;  /* 0x0c201f000ca27f89 */ /* 0x000f2200000e0000 */
[----:B-1----:R-:W-:Y:S01]  /*14920*/  FADD.FTZ R3, R213, R3 ;  /* 0x00000003d5037221 */ /* 0x002fe20000010000 */
        /* <DEDUP_REMOVED lines=14> */
[----:B0-----:R-:W-:Y:S01]  /*14a10*/  FADD.FTZ R3, R181, R3 ;  /* 0x00000003b5037221 */ /* 0x001fe20000010000 */
[-C--:B------:R-:W-:Y:S01]  /*14a20*/  FMUL.FTZ R144, R144, R155.reuse ;  /* 0x0000009b90907220 */ /* 0x080fe20000410000 */
[-C--:B------:R-:W-:Y:S01]  /*14a30*/  FMUL.FTZ R145, R145, R155.reuse ;  /* 0x0000009b91917220 */ /* 0x080fe20000410000 */
[-C--:B------:R-:W-:Y:S01]  /*14a40*/  FMUL.FTZ R148, R148, R155.reuse ;  /* 0x0000009b94947220 */ /* 0x080fe20000410000 */
[----:B------:R-:W-:-:S03]  /*14a50*/  FMUL.FTZ R149, R149, R155 ;  /* 0x0000009b95957220 */ /* 0x000fc60000410000 */
[----:B------:R-:W0:Y:S01]  /*14a60*/  MUFU.EX2 R188, R188 ;  /* 0x000000bc00bc7308 */ /* 0x000e220000000800 */
[----:B----4-:R-:W-:-:S04]  /*14a70*/  FMNMX.FTZ R12, R12, R162, !PT ;  /* 0x000000a20c0c7209 */ /* 0x010fc80007810000 */
[C---:B------:R-:W-:Y:S01]  /*14a80*/  FSETP.NEU.FTZ.AND P2, PT, R12.reuse, -INF , PT ;  /* 0xff8000000c00780b */ /* 0x040fe20003f5d000 */
[----:B------:R-:W-:Y:S02]  /*14a90*/  FMUL.FTZ R162, R12, R13 ;  /* 0x0000000d0ca27220 */ /* 0x000fe40000410000 */
[----:B------:R-:W4:Y:S03]  /*14aa0*/  MUFU.EX2 R189, R189 ;  /* 0x000000bd00bd7308 */ /* 0x000f260000000800 */
[----:B------:R-:W-:-:S05]  /*14ab0*/  FSEL R162, R162, RZ, P2 ;  /* 0x000000ffa2a27208 */ /* 0x000fca0001000000 */
[-CC-:B------:R-:W-:Y:S01]  /*14ac0*/  FFMA.FTZ R198, R160, R13.reuse, -R162.reuse ;  /* 0x0000000da0c67223 */ /* 0x180fe200000108a2 */
[----:B------:R-:W5:Y:S01]  /*14ad0*/  MUFU.EX2 R216, R216 ;  /* 0x000000d800d87308 */ /* 0x000f620000000800 */
[----:B------:R-:W-:Y:S01]  /*14ae0*/  F2FP.F16.F32.PACK_AB R160, R169, R168 ;  /* 0x000000a8a9a0723e */ /* 0x000fe200000000ff */
[----:B-1----:R-:W-:Y:S01]  /*14af0*/  FADD.FTZ R168, R184, R3 ;  /* 0x00000003b8a87221 */ /* 0x002fe20000010000 */
[-CC-:B------:R-:W-:Y:S01]  /*14b00*/  FFMA.FTZ R196, R170, R13.reuse, -R162.reuse ;  /* 0x0000000daac47223 */ /* 0x180fe200000108a2 */
[-CC-:B------:R-:W-:Y:S01]  /*14b10*/  FFMA.FTZ R199, R156, R13.reuse, -R162.reuse ;  /* 0x0000000d9cc77223 */ /* 0x180fe200000108a2 */
[-C--:B------:R-:W-:Y:S01]  /*14b20*/  FFMA.FTZ R197, R166, R13.reuse, -R162 ;  /* 0x0000000da6c57223 */ /* 0x080fe200000108a2 */
[----:B---3--:R-:W-:Y:S01]  /*14b30*/  FADD.FTZ R3, R185, R168 ;  /* 0x000000a8b9037221 */ /* 0x008fe20000010000 */
[----:B------:R-:W-:Y:S01]  /*14b40*/  F2FP.F16.F32.PACK_AB R156, R159, R158 ;  /* 0x0000009e9f9c723e */ /* 0x000fe200000000ff */
[----:B------:R-:W1:Y:S01]  /*14b50*/  MUFU.EX2 R226, R226 ;  /* 0x000000e200e27308 */ /* 0x000e620000000800 */
[----:B------:R-:W-:Y:S01]  /*14b60*/  F2FP.F16.F32.PACK_AB R158, R165, R164 ;  /* 0x000000a4a59e723e */ /* 0x000fe200000000ff */
[----:B0-----:R-:W-:Y:S01]  /*14b70*/  FADD.FTZ R170, R188, R3 ;  /* 0x00000003bcaa7221 */ /* 0x001fe20000010000 */
[----:B------:R-:W-:Y:S01]  /*14b80*/  F2FP.F16.F32.PACK_AB R166, R181, R180 ;  /* 0x000000b4b5a6723e */ /* 0x000fe200000000ff */
[-C--:B------:R-:W-:Y:S01]  /*14b90*/  FFMA.FTZ R215, R194, R13.reuse, -R162 ;  /* 0x0000000dc2d77223 */ /* 0x080fe200000108a2 */
[----:B------:R-:W-:Y:S01]  /*14ba0*/  FSEL R165, R12, RZ, P2 ;  /* 0x000000ff0ca57208 */ /* 0x000fe20001000000 */
[----:B----4-:R-:W-:Y:S01]  /*14bb0*/  FADD.FTZ R3, R189, R170 ;  /* 0x000000aabd037221 */ /* 0x010fe20000010000 */
[-CC-:B------:R-:W-:Y:S01]  /*14bc0*/  FFMA.FTZ R194, R153, R13.reuse, -R162.reuse ;  /* 0x0000000d99c27223 */ /* 0x180fe200000108a2 */
[----:B------:R-:W0:Y:S01]  /*14bd0*/  MUFU.EX2 R195, R195 ;  /* 0x000000c300c37308 */ /* 0x000e220000000800 */
[-CC-:B------:R-:W-:Y:S01]  /*14be0*/  FFMA.FTZ R157, R157, R13.reuse, -R162.reuse ;  /* 0x0000000d9d9d7223 */ /* 0x180fe200000108a2 */
[----:B-----5:R-:W-:Y:S01]  /*14bf0*/  FADD.FTZ R3, R216, R3 ;  /* 0x00000003d8037221 */ /* 0x020fe20000010000 */
[-CC-:B------:R-:W-:Y:S01]  /*14c00*/  FFMA.FTZ R153, R174, R13.reuse, -R162.reuse ;  /* 0x0000000dae997223 */ /* 0x180fe200000108a2 */
[-CC-:B------:R-:W-:Y:S01]  /*14c10*/  FFMA.FTZ R161, R161, R13.reuse, -R162.reuse ;  /* 0x0000000da1a17223 */ /* 0x180fe200000108a2 */
[-CC-:B------:R-:W-:Y:S01]  /*14c20*/  FFMA.FTZ R167, R167, R13.reuse, -R162.reuse ;  /* 0x0000000da7a77223 */ /* 0x180fe200000108a2 */
[-CC-:B------:R-:W-:Y:S01]  /*14c30*/  FFMA.FTZ R171, R171, R13.reuse, -R162.reuse ;  /* 0x0000000dabab7223 */ /* 0x180fe200000108a2 */
[-CC-:B------:R-:W-:Y:S01]  /*14c40*/  FFMA.FTZ R175, R175, R13.reuse, -R162.reuse ;  /* 0x0000000dafaf7223 */ /* 0x180fe200000108a2 */
[----:B------:R-:W-:Y:S01]  /*14c50*/  MUFU.EX2 R215, R215 ;  /* 0x000000d700d77308 */ /* 0x000fe20000000800 */
[----:B-1----:R-:W-:Y:S01]  /*14c60*/  FADD.FTZ R180, R226, R3 ;  /* 0x00000003e2b47221 */ /* 0x002fe20000010000 */
        /* <DEDUP_REMOVED lines=8> */
[----:B------:R-:W-:Y:S01]  /*14cf0*/  FADD.FTZ R180, -R165, R214 ;  /* 0x000000d6a5b47221 */ /* 0x000fe20000010100 */
[-CC-:B------:R-:W-:Y:S01]  /*14d00*/  FFMA.FTZ R186, R186, R13.reuse, -R162.reuse ;  /* 0x0000000dbaba7223 */ /* 0x180fe200000108a2 */
[-CC-:B------:R-:W-:Y:S01]  /*14d10*/  FFMA.FTZ R187, R187, R13.reuse, -R162.reuse ;  /* 0x0000000dbbbb7223 */ /* 0x180fe200000108a2 */
[-CC-:B------:R-:W-:Y:S01]  /*14d20*/  FFMA.FTZ R191, R191, R13.reuse, -R162.reuse ;  /* 0x0000000dbfbf7223 */ /* 0x180fe200000108a2 */
[-C--:B------:R-:W-:Y:S01]  /*14d30*/  FMUL.FTZ R180, R180, R13.reuse ;  /* 0x0000000db4b47220 */ /* 0x080fe20000410000 */
[-CC-:B------:R-:W-:Y:S01]  /*14d40*/  FFMA.FTZ R190, R190, R13.reuse, -R162.reuse ;  /* 0x0000000dbebe7223 */ /* 0x180fe200000108a2 */
[----:B------:R-:W-:Y:S01]  /*14d50*/  MUFU.EX2 R199, R199 ;  /* 0x000000c700c77308 */ /* 0x000fe20000000800 */
[-CC-:B------:R-:W-:Y:S01]  /*14d60*/  FFMA.FTZ R192, R192, R13.reuse, -R162.reuse ;  /* 0x0000000dc0c07223 */ /* 0x180fe200000108a2 */
[----:B------:R-:W-:Y:S01]  /*14d70*/  FFMA.FTZ R193, R193, R13, -R162 ;  /* 0x0000000dc1c17223 */ /* 0x000fe200000108a2 */
[----:B------:R-:W-:-:S02]  /*14d80*/  F2FP.F16.F32.PACK_AB R162, R173, R172 ;  /* 0x000000acada2723e */ /* 0x000fc400000000ff */
[----:B------:R-:W-:Y:S02]  /*14d90*/  F2FP.F16.F32.PACK_AB R164, R213, R212 ;  /* 0x000000d4d5a4723e */ /* 0x000fe400000000ff */
[----:B------:R-:W-:Y:S01]  /*14da0*/  F2FP.F16.F32.PACK_AB R168, R185, R184 ;  /* 0x000000b8b9a8723e */ /* 0x000fe200000000ff */
[----:B------:R-:W0:Y:S01]  /*14db0*/  MUFU.EX2 R180, R180 ;  /* 0x000000b400b47308 */ /* 0x000e220000000800 */
[----:B------:R-:W-:Y:S02]  /*14dc0*/  F2FP.F16.F32.PACK_AB R170, R189, R188 ;  /* 0x000000bcbdaa723e */ /* 0x000fe400000000ff */
[----:B------:R-:W-:-:S05]  /*14dd0*/  F2FP.F16.F32.PACK_AB R172, R226, R216 ;  /* 0x000000d8e2ac723e */ /* 0x000fca00000000ff */
[----:B------:R-:W1:Y:S08]  /*14de0*/  MUFU.EX2 R157, R157 ;  /* 0x0000009d009d7308 */ /* 0x000e700000000800 */
[----:B------:R3:W4:Y:S01]  /*14df0*/  MUFU.EX2 R174, R154 ;  /* 0x0000009a00ae7308 */ /* 0x0007220000000800 */
        /* <DEDUP_REMOVED lines=8> */
[----:B---3--:R-:W-:Y:S01]  /*14e80*/  F2FP.F16.F32.PACK_AB R154, R228, R163 ;  /* 0x000000a3e49a723e */ /* 0x008fe200000000ff */
[-C--:B------:R-:W-:Y:S01]  /*14e90*/  FMUL.FTZ R39, R39, R180.reuse ;  /* 0x000000b427277220 */ /* 0x080fe20000410000 */
[----:B-1----:R-:W-:Y:S01]  /*14ea0*/  F2FP.F16.F32.PACK_AB R155, R157, R199 ;  /* 0x000000c79d9b723e */ /* 0x002fe200000000ff */
[-C--:B------:R-:W-:Y:S01]  /*14eb0*/  FMUL.FTZ R42, R42, R180.reuse ;  /* 0x000000b42a2a7220 */ /* 0x080fe20000410000 */
[-C--:B------:R-:W-:Y:S01]  /*14ec0*/  FMUL.FTZ R43, R43, R180.reuse ;  /* 0x000000b42b2b7220 */ /* 0x080fe20000410000 */
[-C--:B------:R-:W-:Y:S01]  /*14ed0*/  FMUL.FTZ R46, R46, R180.reuse ;  /* 0x000000b42e2e7220 */ /* 0x080fe20000410000 */
[-C--:B------:R-:W-:Y:S01]  /*14ee0*/  FMUL.FTZ R47, R47, R180.reuse ;  /* 0x000000b42f2f7220 */ /* 0x080fe20000410000 */
[----:B------:R1:W-:Y:S01]  /*14ef0*/  MUFU.EX2 R163, R153 ;  /* 0x0000009900a37308 */ /* 0x0003e20000000800 */
[C---:B----4-:R-:W-:Y:S01]  /*14f00*/  FADD.FTZ R3, R174.reuse, R3 ;  /* 0x00000003ae037221 */ /* 0x050fe20000010000 */
[----:B------:R-:W-:Y:S01]  /*14f10*/  F2FP.F16.F32.PACK_AB R174, R174, R195 ;  /* 0x000000c3aeae723e */ /* 0x000fe200000000ff */
[-C--:B------:R-:W-:Y:S01]  /*14f20*/  FMUL.FTZ R50, R50, R180.reuse ;  /* 0x000000b432327220 */ /* 0x080fe20000410000 */
[-C--:B------:R-:W-:Y:S01]  /*14f30*/  FMUL.FTZ R51, R51, R180.reuse ;  /* 0x000000b433337220 */ /* 0x080fe20000410000 */
[-C--:B------:R-:W-:Y:S01]  /*14f40*/  FMUL.FTZ R54, R54, R180.reuse ;  /* 0x000000b436367220 */ /* 0x080fe20000410000 */
[-C--:B------:R-:W-:Y:S01]  /*14f50*/  FMUL.FTZ R55, R55, R180.reuse ;  /* 0x000000b437377220 */ /* 0x080fe20000410000 */
[----:B------:R-:W-:Y:S01]  /*14f60*/  FMUL.FTZ R58, R58, R180 ;  /* 0x000000b43a3a7220 */ /* 0x000fe20000410000 */
[----:B------:R-:W3:Y:S01]  /*14f70*/  MUFU.EX2 R161, R161 ;  /* 0x000000a100a17308 */ /* 0x000ee20000000800 */
[----:B-1----:R-:W-:Y:S01]  /*14f80*/  FFMA.FTZ R153, R180, R0, R215 ;  /* 0x00000000b4997223 */ /* 0x002fe200000100d7 */
[-C--:B------:R-:W-:Y:S01]  /*14f90*/  FMUL.FTZ R59, R59, R180.reuse ;  /* 0x000000b43b3b7220 */ /* 0x080fe20000410000 */
[-C--:B------:R-:W-:Y:S01]  /*14fa0*/  FMUL.FTZ R62, R62, R180.reuse ;  /* 0x000000b43e3e7220 */ /* 0x080fe20000410000 */
[-C--:B------:R-:W-:Y:S01]  /*14fb0*/  FMUL.FTZ R63, R63, R180.reuse ;  /* 0x000000b43f3f7220 */ /* 0x080fe20000410000 */
[----:B------:R-:W-:Y:S01]  /*14fc0*/  FADD.FTZ R0, R194, R153 ;  /* 0x00000099c2007221 */ /* 0x000fe20000010000 */
[-C--:B------:R-:W-:Y:S01]  /*14fd0*/  FMUL.FTZ R66, R66, R180.reuse ;  /* 0x000000b442427220 */ /* 0x080fe20000410000 */
[-C--:B------:R-:W-:Y:S01]  /*14fe0*/  FMUL.FTZ R67, R67, R180.reuse ;  /* 0x000000b443437220 */ /* 0x080fe20000410000 */
[----:B------:R-:W1:Y:S01]  /*14ff0*/  MUFU.EX2 R159, R197 ;  /* 0x000000c5009f7308 */ /* 0x000e620000000800 */
[----:B------:R-:W-:Y:S01]  /*15000*/  FADD.FTZ R0, R199, R0 ;  /* 0x00000000c7007221 */ /* 0x000fe20000010000 */
[-C--:B------:R-:W-:Y:S01]  /*15010*/  FMUL.FTZ R70, R70, R180.reuse ;  /* 0x000000b446467220 */ /* 0x080fe20000410000 */
[-C--:B------:R-:W-:Y:S01]  /*15020*/  FMUL.FTZ R71, R71, R180.reuse ;  /* 0x000000b447477220 */ /* 0x080fe20000410000 */
[-C--:B------:R-:W-:Y:S01]  /*15030*/  FMUL.FTZ R74, R74, R180.reuse ;  /* 0x000000b44a4a7220 */ /* 0x080fe20000410000 */
[----:B------:R-:W-:Y:S01]  /*15040*/  FADD.FTZ R153, R157, R0 ;  /* 0x000000009d997221 */ /* 0x000fe20000010000 */
[-C--:B------:R-:W-:Y:S01]  /*15050*/  FMUL.FTZ R75, R75, R180.reuse ;  /* 0x000000b44b4b7220 */ /* 0x080fe20000410000 */
[----:B------:R-:W-:Y:S01]  /*15060*/  FMUL.FTZ R78, R78, R180 ;  /* 0x000000b44e4e7220 */ /* 0x000fe20000410000 */
[----:B------:R-:W4:Y:S01]  /*15070*/  MUFU.EX2 R167, R167 ;  /* 0x000000a700a77308 */ /* 0x000f220000000800 */
[----:B0-----:R-:W-:Y:S01]  /*15080*/  FADD.FTZ R0, R198, R153 ;  /* 0x00000099c6007221 */ /* 0x001fe20000010000 */
[----:B---3--:R-:W-:Y:S01]  /*15090*/  F2FP.F16.F32.PACK_AB R157, R161, R198 ;  /* 0x000000c6a19d723e */ /* 0x008fe200000000ff */
        /* <DEDUP_REMOVED lines=14> */
[C---:B----4-:R-:W-:Y:S01]  /*15180*/  FADD.FTZ R153, R167.reuse, R0 ;  /* 0x00000000a7997221 */ /* 0x050fe20000010000 */
[----:B------:R-:W-:Y:S01]  /*15190*/  F2FP.F16.F32.PACK_AB R159, R167, R159 ;  /* 0x0000009fa79f723e */ /* 0x000fe200000000ff */
        /* <DEDUP_REMOVED lines=14> */
[C---:B-1----:R-:W-:Y:S01]  /*15280*/  FADD.FTZ R0, R171.reuse, R0 ;  /* 0x00000000ab007221 */ /* 0x042fe20000010000 */
[----:B------:R-:W-:Y:S01]  /*15290*/  F2FP.F16.F32.PACK_AB R161, R171, R196 ;  /* 0x000000c4aba1723e */ /* 0x000fe200000000ff */
[-C--:B------:R-:W-:Y:S01]  /*152a0*/  FMUL.FTZ R122, R122, R180.reuse ;  /* 0x000000b47a7a7220 */ /* 0x080fe20000410000 */
[-C--:B------:R-:W-:Y:S01]  /*152b0*/  FMUL.FTZ R123, R123, R180.reuse ;  /* 0x000000b47b7b7220 */ /* 0x080fe20000410000 */
[----:B------:R-:W-:Y:S01]  /*152c0*/  FADD.FTZ R0, R163, R0 ;  /* 0x00000000a3007221 */ /* 0x000fe20000010000 */
[-C--:B------:R-:W-:Y:S01]  /*152d0*/  FMUL.FTZ R126, R126, R180.reuse ;  /* 0x000000b47e7e7220 */ /* 0x080fe20000410000 */
[-C--:B------:R-:W-:Y:S01]  /*152e0*/  FMUL.FTZ R127, R127, R180.reuse ;  /* 0x000000b47f7f7220 */ /* 0x080fe20000410000 */
[----:B------:R-:W1:Y:S01]  /*152f0*/  MUFU.EX2 R177, R177 ;  /* 0x000000b100b17308 */ /* 0x000e620000000800 */
[C---:B---3--:R-:W-:Y:S01]  /*15300*/  FADD.FTZ R0, R175.reuse, R0 ;  /* 0x00000000af007221 */ /* 0x048fe20000010000 */
        /* <DEDUP_REMOVED lines=17> */
[----:B------:R-:W-:-:S05]  /*15420*/  FMUL.FTZ R151, R151, R180 ;  /* 0x000000b497977220 */ /* 0x000fca0000410000 */
[----:B------:R-:W1:Y:S01]  /*15430*/  MUFU.EX2 R169, R182 ;  /* 0x000000b600a97308 */ /* 0x000e620000000800 */
[----:B---3--:R-:W-:Y:S01]  /*15440*/  FADD.FTZ R0, R178, R153 ;  /* 0x00000099b2007221 */ /* 0x008fe20000010000 */
[----:B------:R-:W-:-:S06]  /*15450*/  F2FP.F16.F32.PACK_AB R153, R194, R215 ;  /* 0x000000d7c299723e */ /* 0x000fcc00000000ff */
[----:B------:R-:W3:Y:S01]  /*15460*/  MUFU.EX2 R183, R183 ;  /* 0x000000b700b77308 */ /* 0x000ee20000000800 */
[C---:B0-----:R-:W-:Y:S01]  /*15470*/  FADD.FTZ R0, R179.reuse, R0 ;  /* 0x00000000b3007221 */ /* 0x041fe20000010000 */
[----:B------:R-:W-:-:S06]  /*15480*/  F2FP.F16.F32.PACK_AB R167, R179, R178 ;  /* 0x000000b2b3a7723e */ /* 0x000fcc00000000ff */
        /* <DEDUP_REMOVED lines=14> */
[----:B------:R-:W-:-:S03]  /*15570*/  F2FP.F16.F32.PACK_AB R173, R190, R173 ;  /* 0x000000adbead723e */ /* 0x000fc600000000ff */
[----:B-1----:R-:W-:-:S04]  /*15580*/  FADD.FTZ R0, R192, R181 ;  /* 0x000000b5c0007221 */ /* 0x002fc80000010000 */
[C---:B---3--:R-:W-:Y:S01]  /*15590*/  FADD.FTZ R0, R193.reuse, R0 ;  /* 0x00000000c1007221 */ /* 0x048fe20000010000 */
[----:B------:R-:W-:Y:S01]  /*155a0*/  F2FP.F16.F32.PACK_AB R175, R193, R192 ;  /* 0x000000c0c1af723e */ /* 0x000fe200000000ff */
[----:B------:R-:W-:Y:S06]  /*155b0*/  @!P0 BRA `(.L_x_2837) ;  /* 0x0000000000048947 */ /* 0x000fec0003800000 */
[----:B------:R-:W-:Y:S01]  /*155c0*/  BPT.TRAP 0x1 ;  /* 0x000000040000795c */ /* 0x000fe20000300000 */
.L_x_2837:
[----:B------:R0:W1:Y:S01]  /*155d0*/  SYNCS.PHASECHK.TRANS64.TRYWAIT P2, [R210+URZ+0x22850], R209 ;  /* 0x022850d1d20075a7 */ /* 0x000062000804017f */
[----:B------:R-:W-:Y:S05]  /*155e0*/  @!P0 BRA `(.L_x_2838) ;  /* 0x0000000000048947 */ /* 0x000fea0003800000 */
[----:B------:R-:W-:Y:S01]  /*155f0*/  BPT.TRAP 0x1 ;  /* 0x000000040000795c */ /* 0x000fe20000300000 */
.L_x_2838:
[----:B------:R-:W-:Y:S04]  /*15600*/  BSSY B0, `(.L_x_2839) ;  /* 0x0000004000007945 */ /* 0x000fe80003800000 */
[----:B-1----:R-:W-:Y:S05]  /*15610*/  @P2 BRA `(.L_x_2840) ;  /* 0x0000000000082947 */ /* 0x002fea0003800000 */
[----:B------:R-:W1:Y:S02]  /*15620*/  SYNCS.PHASECHK.TRANS64.TRYWAIT P2, [R210+URZ+0x22850], R209 ;  /* 0x022850d1d20075a7 */ /* 0x000e64000804017f */
[----:B-1----:R-:W-:Y:S05]  /*15630*/  @!P2 BRA `(.L_x_2841) ;  /* 0x000000c80044a947 */ /* 0x002fea0003800000 */
.L_x_2840:
[----:B------:R-:W-:Y:S05]  /*15640*/  BSYNC B0 ;  /* 0x0000000000007941 */ /* 0x000fea0003800000 */
.L_x_2839:
[----:B------:R-:W3:Y:S01]  /*15650*/  S2R R178, SR_TID.X ;  /* 0x0000000000b27919 */ /* 0x000ee20000002100 */
[----:B------:R-:W-:Y:S01]  /*15660*/  IMAD.MOV.U32 R177, RZ, RZ, 0x40000040 ;  /* 0x40000040ffb17424 */ /* 0x000fe200078e00ff */
[----:B------:R-:W-:Y:S05]  /*15670*/  WARPSYNC.ALL ;  /* 0x0000000000007948 */ /* 0x000fea0003800000 */
[----:B------:R-:W-:Y:S01]  /*15680*/  R2UR UR7, R177 ;  /* 0x00000000b10772ca */ /* 0x000fe200000e0000 */
[----:B------:R-:W-:Y:S01]  /*15690*/  IMAD R176, R2, 0xc00, R21 ;  /* 0x00000c0002b07824 */ /* 0x000fe200078e0215 */
[----:B------:R-:W-:Y:S01]  /*156a0*/  ISETP.GT.AND P2, PT, R6, R218, PT ;  /* 0x000000da0600720c */ /* 0x000fe20003f44270 */
[----:B012---:R-:W-:-:S02]  /*156b0*/  @!P1 VIADD R210, R210, 0x22860 ;  /* 0x00022860d2d29836 */ /* 0x007fc40000000000 */
[----:B------:R-:W-:Y:S01]  /*156c0*/  VIADD R6, R6, 0xffffffff ;  /* 0xffffffff06067836 */ /* 0x000fe20000000000 */
[----:B------:R-:W-:Y:S01]  /*156d0*/  R2UR UR6, R176 ;  /* 0x00000000b00672ca */ /* 0x000fe200000e0000 */
[----:B------:R-:W-:Y:S01]  /*156e0*/  IMAD.MOV.U32 R214, RZ, RZ, R12 ;  /* 0x000000ffffd67224 */ /* 0x000fe200078e000c */
[----:B------:R-:W-:Y:S01]  /*156f0*/  @!P1 PRMT R210, RZ, 0x654, R210 ;  /* 0x00000654ffd29816 */ /* 0x000fe200000000d2 */
[----:B------:R-:W-:Y:S01]  /*15700*/  IMAD.MOV.U32 R215, RZ, RZ, R7 ;  /* 0x000000ffffd77224 */ /* 0x000fe200078e0007 */
[----:B---3--:R-:W-:-:S05]  /*15710*/  SHF.R.U32.HI R178, RZ, 0x7, R178 ;  /* 0x00000007ffb27819 */ /* 0x008fca00000116b2 */
        /* <DEDUP_REMOVED lines=46> */
.L_x_2824:
[----:B------:R-:W-:Y:S05]  /*15a00*/  WARPSYNC.ALL ;  /* 0x0000000000007948 */ /* 0x000fea0003800000 */
[----:B------:R-:W3:Y:S01]  /*15a10*/  SHFL.BFLY PT, R4, R3, 0x2, 0x1f ;  /* 0x0c401f0003047f89 */ /* 0x000ee200000e0000 */
[----:B------:R-:W-:Y:S01]  /*15a20*/  VIADD R2, R2, 0x1 ;  /* 0x0000000102027836 */ /* 0x000fe20000000000 */
[----:B------:R4:W-:Y:S08]  /*15a30*/  BAR.ARV R20, 0x100 ;  /* 0x000400140000751d */ /* 0x0009f00000002000 */
[----:B------:R-:W-:Y:S06]  /*15a40*/  BAR.ARV 0x8, 0x180 ;  /* 0x0206000000007b1d */ /* 0x000fec0000002000 */
[----:B------:R-:W-:Y:S01]  /*15a50*/  ISETP.NE.AND P1, PT, R2, 0x2, PT ;  /* 0x000000020200780c */ /* 0x000fe20003f25270 */
[----:B------:R-:W-:Y:S01]  /*15a60*/  VIADD R234, R234, 0x1 ;  /* 0x00000001eaea7836 */ /* 0x000fe20000000000 */
[----:B------:R-:W5:Y:S01]  /*15a70*/  SHFL.BFLY PT, R9, R0, 0x2, 0x1f ;  /* 0x0c401f0000097f89 */ /* 0x000f6200000e0000 */
[----:B------:R-:W-:-:S02]  /*15a80*/  PLOP3.LUT P0, PT, PT, PT, PT, 0x8, 0x0 ;  /* 0x000000000000781c */ /* 0x000fc40003f0e170 */
[----:B------:R-:W-:Y:S01]  /*15a90*/  SEL R2, R2, RZ, P1 ;  /* 0x000000ff02027207 */ /* 0x000fe20000800000 */
[----:B---3--:R-:W-:-:S05]  /*15aa0*/  FADD.FTZ R4, R4, R3 ;  /* 0x0000000304047221 */ /* 0x008fca0000010000 */
[----:B------:R-:W3:Y:S01]  /*15ab0*/  SHFL.BFLY PT, R5, R4, 0x1, 0x1f ;  /* 0x0c201f0004057f89 */ /* 0x000ee200000e0000 */
[----:B-----5:R-:W-:Y:S01]  /*15ac0*/  FADD.FTZ R6, R9, R0 ;  /* 0x0000000009067221 */ /* 0x020fe20000010000 */
[----:B------:R-:W-:-:S04]  /*15ad0*/  IMAD.MOV.U32 R0, RZ, RZ, RZ ;  /* 0x000000ffff007224 */ /* 0x000fc800078e00ff */
[----:B------:R-:W5:Y:S01]  /*15ae0*/  SHFL.BFLY PT, R9, R6, 0x1, 0x1f ;  /* 0x0c201f0006097f89 */ /* 0x000f6200000e0000 */
[----:B---3--:R-:W-:Y:S01]  /*15af0*/  FADD.FTZ R8, R4, R5 ;  /* 0x0000000504087221 */ /* 0x008fe20000010000 */
[----:B------:R-:W-:Y:S01]  /*15b00*/  IMAD.MOV.U32 R5, RZ, RZ, RZ ;  /* 0x000000ffff057224 */ /* 0x000fe200078e00ff */
[----:B------:R-:W-:-:S03]  /*15b10*/  SEL R4, RZ, 0x1, P1 ;  /* 0x00000001ff047807 */ /* 0x000fc60000800000 */
[----:B------:R-:W-:Y:S02]  /*15b20*/  FSETP.NE.FTZ.AND P2, PT, R8, RZ, PT ;  /* 0x000000ff0800720b */ /* 0x000fe40003f55000 */
[----:B------:R-:W-:-:S11]  /*15b30*/  LOP3.LUT R19, R19, R4, RZ, 0x3c, !PT ;  /* 0x0000000413137212 */ /* 0x000fd600078e3cff */
[----:B------:R-:W3:Y:S01]  /*15b40*/  @P2 MUFU.LG2 R15, R8 ;  /* 0x00000008000f2308 */ /* 0x000ee20000000c00 */
[----:B------:R-:W-:Y:S01]  /*15b50*/  @P2 FMUL.FTZ R14, R13, 0.69314718246459960938 ;  /* 0x3f3172180d0e2820 */ /* 0x000fe20000410000 */
[----:B-----5:R-:W-:Y:S01]  /*15b60*/  FADD.FTZ R9, R6, R9 ;  /* 0x0000000906097221 */ /* 0x020fe20000010000 */
[----:B------:R-:W-:-:S04]  /*15b70*/  IMAD.MOV.U32 R6, RZ, RZ, -0x800000 ;  /* 0xff800000ff067424 */ /* 0x000fc800078e00ff */
[----:B------:R-:W-:Y:S01]  /*15b80*/  FSETP.NE.FTZ.AND P3, PT, R9, RZ, PT ;  /* 0x000000ff0900720b */ /* 0x000fe20003f75000 */
[----:B------:R-:W5:Y:S01]  /*15b90*/  @P2 MUFU.RCP R5, R8 ;  /* 0x0000000800052308 */ /* 0x000f620000001000 */
[----:B---3--:R-:W-:-:S11]  /*15ba0*/  @P2 FMUL.FTZ R15, R15, 0.69314718246459960938 ;  /* 0x3f3172180f0f2820 */ /* 0x008fd60000410000 */
[----:B------:R-:W3:Y:S01]  /*15bb0*/  @P3 MUFU.LG2 R16, R9 ;  /* 0x0000000900103308 */ /* 0x000ee20000000c00 */
[----:B------:R-:W-:Y:S01]  /*15bc0*/  @P3 FMUL.FTZ R13, R13, 0.69314718246459960938 ;  /* 0x3f3172180d0d3820 */ /* 0x000fe20000410000 */
[----:B------:R-:W-:Y:S01]  /*15bd0*/  @P2 FFMA.FTZ R6, R14, R7, R15 ;  /* 0x000000070e062223 */ /* 0x000fe2000001000f */
[-C--:B-----5:R-:W-:Y:S01]  /*15be0*/  FMUL.FTZ R167, R88, R5.reuse ;  /* 0x0000000558a77220 */ /* 0x0a0fe20000410000 */
[-C--:B------:R-:W-:Y:S01]  /*15bf0*/  FMUL.FTZ R169, R96, R5.reuse ;  /* 0x0000000560a97220 */ /* 0x080fe20000410000 */
[----:B------:R-:W-:-:S03]  /*15c00*/  FMUL.FTZ R171, R104, R5 ;  /* 0x0000000568ab7220 */ /* 0x000fc60000410000 */
[----:B------:R-:W5:Y:S01]  /*15c10*/  @P3 MUFU.RCP R0, R9 ;  /* 0x0000000900003308 */ /* 0x000f620000001000 */
        /* <DEDUP_REMOVED lines=8> */
[----:B---3--:R-:W-:Y:S01]  /*15ca0*/  @P3 FMUL.FTZ R16, R16, 0.69314718246459960938 ;  /* 0x3f31721810103820 */ /* 0x008fe20000410000 */
[-C--:B------:R-:W-:Y:S01]  /*15cb0*/  FMUL.FTZ R40, R40, R5.reuse ;  /* 0x0000000528287220 */ /* 0x080fe20000410000 */
[-C--:B------:R-:W-:Y:S01]  /*15cc0*/  FMUL.FTZ R41, R41, R5.reuse ;  /* 0x0000000529297220 */ /* 0x080fe20000410000 */
[-C--:B------:R-:W-:Y:S01]  /*15cd0*/  FMUL.FTZ R44, R44, R5.reuse ;  /* 0x000000052c2c7220 */ /* 0x080fe20000410000 */
[-C--:B------:R-:W-:Y:S01]  /*15ce0*/  FMUL.FTZ R45, R45, R5.reuse ;  /* 0x000000052d2d7220 */ /* 0x080fe20000410000 */
[-C--:B------:R-:W-:Y:S01]  /*15cf0*/  FMUL.FTZ R48, R48, R5.reuse ;  /* 0x0000000530307220 */ /* 0x080fe20000410000 */
[-C--:B------:R-:W-:Y:S01]  /*15d00*/  FMUL.FTZ R49, R49, R5.reuse ;  /* 0x0000000531317220 */ /* 0x080fe20000410000 */
[-C--:B------:R-:W-:Y:S01]  /*15d10*/  FMUL.FTZ R52, R52, R5.reuse ;  /* 0x0000000534347220 */ /* 0x080fe20000410000 */
[-C--:B-----5:R-:W-:Y:S01]  /*15d20*/  FMUL.FTZ R11, R51, R0.reuse ;  /* 0x00000000330b7220 */ /* 0x0a0fe20000410000 */
        /* <DEDUP_REMOVED lines=110> */
[----:B----4-:R-:W-:-:S07]  /*16410*/  @P3 FFMA.FTZ R5, R13, R12, R16 ;  /* 0x0000000c0d053223 */ /* 0x010fce0000010010 */
.L_x_2734:
[----:B------:R-:W-:Y:S05]  /*16420*/  WARPSYNC.ALL ;  /* 0x0000000000007948 */ /* 0x000fea0003800000 */
[----:B------:R-:W1:Y:S08]  /*16430*/  S2UR UR5, SR_CgaCtaId ;  /* 0x00000000000579c3 */ /* 0x000e700000008800 */
[----:B------:R-:W-:Y:S06]  /*16440*/  BAR.SYNC.DEFER_BLOCKING 0x5, 0x180 ;  /* 0x0146000000007b1d */ /* 0x000fec0000010000 */
[----:B------:R-:W-:Y:S01]  /*16450*/  UMOV UR4, 0x400 ;  /* 0x0000040000047882 */ /* 0x000fe20000000000 */
[----:B------:R-:W-:Y:S01]  /*16460*/  BSSY B0, `(.L_x_2843) ;  /* 0x00002de000007945 */ /* 0x000fe20003800000 */
[----:B-1----:R-:W-:-:S06]  /*16470*/  ULEA UR4, UR5, UR4, 0x18 ;  /* 0x0000000405047291 */ /* 0x002fcc000f8ec03f */
[----:B------:R-:W-:-:S05]  /*16480*/  IMAD.U32 R16, RZ, RZ, UR4 ;  /* 0x00000004ff107e24 */ /* 0x000fca000f8e00ff */
[----:B------:R1:W3:Y:S01]  /*16490*/  LDS.128 R80, [R16+0x228d0] ;  /* 0x0228d00010507984 */ /* 0x0002e20000000c00 */
[----:B------:R-:W-:Y:S06]  /*164a0*/  BAR.ARV 0x4, 0x180 ;  /* 0x0106000000007b1d */ /* 0x000fec0000002000 */
[----:B------:R-:W-:Y:S05]  /*164b0*/  @P0 BRA `(.L_x_2844) ;  /* 0x0000001c00c80947 */ /* 0x000fea0003800000 */
[----:B------:R-:W4:Y:S01]  /*164c0*/  LDL R14, [R1+0x18] ;  /* 0x00001800010e7983 */ /* 0x000f220000100800 */
[----:B------:R-:W-:Y:S05]  /*164d0*/  WARPSYNC.ALL ;  /* 0x0000000000007948 */ /* 0x000fea0003800000 */
[----:B------:R-:W0:Y:S01]  /*164e0*/  S2R R7, SR_SWINHI ;  /* 0x0000000000077919 */ /* 0x000e220000002f00 */
        /* <DEDUP_REMOVED lines=17> */
[----:B0-----:R-:W-:Y:S02]  /*16600*/  MOV R13, R7 ;  /* 0x00000007000d7202 */ /* 0x001fe40000000f00 */
        /* <DEDUP_REMOVED lines=33> */
[----:B------:R-:W0:Y:S01]  /*16820*/  LDC R0, c[0x0][0xbe8] ;  /* 0x0002fa00ff007b82 */ /* 0x000e220000000800 */
[----:B----4-:R-:W-:-:S07]  /*16830*/  IMAD.WIDE R126, R14, 0x2, R12 ;  /* 0x000000020e7e7825 */ /* 0x010fce00078e020c */
[----:B------:R-:W-:Y:S01]  /*16840*/  BAR.SYNC.DEFER_BLOCKING 0x1, 0x100 ;  /* 0x0044000000007b1d */ /* 0x000fe20000010000 */
[C---:B------:R-:W-:Y:S02]  /*16850*/  IADD3 R151, P1, R126.reuse, 0x20, RZ ;  /* 0x000000207e977810 */ /* 0x040fe40007f3e0ff */
[C---:B------:R-:W-:Y:S02]  /*16860*/  IADD3 R179, P2, R126.reuse, 0x40, RZ ;  /* 0x000000407eb37810 */ /* 0x040fe40007f5e0ff */
[----:B------:R-:W-:Y:S01]  /*16870*/  IADD3 R181, P3, R126, 0x60, RZ ;  /* 0x000000607eb57810 */ /* 0x000fe20007f7e0ff */
[--C-:B------:R-:W-:Y:S01]  /*16880*/  IMAD.X R21, RZ, RZ, R127.reuse, P1 ;  /* 0x000000ffff157224 */ /* 0x100fe200008e067f */
[----:B------:R-:W-:Y:S01]  /*16890*/  LOP3.LUT R20, R151, 0x380, RZ, 0xc0, !PT ;  /* 0x0000038097147812 */ /* 0x000fe200078ec0ff */
[--C-:B------:R-:W-:Y:S01]  /*168a0*/  IMAD.X R31, RZ, RZ, R127.reuse, P2 ;  /* 0x000000ffff1f7224 */ /* 0x100fe200010e067f */
[----:B-----5:R-:W-:Y:S01]  /*168b0*/  LOP3.LUT R30, R179, 0x380, RZ, 0xc0, !PT ;  /* 0x00000380b31e7812 */ /* 0x020fe200078ec0ff */
[----:B------:R-:W-:Y:S01]  /*168c0*/  IMAD.X R39, RZ, RZ, R127, P3 ;  /* 0x000000ffff277224 */ /* 0x000fe200018e067f */
[----:B------:R-:W-:-:S02]  /*168d0*/  LOP3.LUT R38, R181, 0x380, RZ, 0xc0, !PT ;  /* 0x00000380b5267812 */ /* 0x000fc400078ec0ff */
[----:B------:R-:W-:Y:S02]  /*168e0*/  SHF.R.U64 R20, R20, 0x3, RZ ;  /* 0x0000000314147819 */ /* 0x000fe400000012ff */
[----:B------:R-:W-:Y:S02]  /*168f0*/  IADD3 R46, P4, R126, 0x4000, RZ ;  /* 0x000040007e2e7810 */ /* 0x000fe40007f9e0ff */
[----:B------:R-:W-:Y:S02]  /*16900*/  SHF.R.U64 R30, R30, 0x3, RZ ;  /* 0x000000031e1e7819 */ /* 0x000fe400000012ff */
[----:B------:R-:W-:Y:S01]  /*16910*/  SHF.R.U64 R38, R38, 0x3, RZ ;  /* 0x0000000326267819 */ /* 0x000fe200000012ff */
[----:B------:R-:W-:Y:S01]  /*16920*/  IMAD.X R47, RZ, RZ, R127, P4 ;  /* 0x000000ffff2f7224 */ /* 0x000fe200020e067f */
[C---:B------:R-:W-:Y:S02]  /*16930*/  IADD3 R86, P5, R126.reuse, 0x4020, RZ ;  /* 0x000040207e567810 */ /* 0x040fe40007fbe0ff */
[----:B------:R-:W-:-:S02]  /*16940*/  IADD3 R90, P0, R126, 0x4040, RZ ;  /* 0x000040407e5a7810 */ /* 0x000fc40007f1e0ff */
[----:B------:R-:W-:Y:S01]  /*16950*/  LOP3.LUT R20, R20, R151, RZ, 0x3c, !PT ;  /* 0x0000009714147212 */ /* 0x000fe200078e3cff */
[--C-:B------:R-:W-:Y:S01]  /*16960*/  IMAD.X R87, RZ, RZ, R127.reuse, P5 ;  /* 0x000000ffff577224 */ /* 0x100fe200028e067f */
[----:B------:R-:W-:Y:S01]  /*16970*/  LOP3.LUT R30, R30, R179, RZ, 0x3c, !PT ;  /* 0x000000b31e1e7212 */ /* 0x000fe200078e3cff */
[----:B------:R-:W-:Y:S01]  /*16980*/  IMAD.X R91, RZ, RZ, R127, P0 ;  /* 0x000000ffff5b7224 */ /* 0x000fe200000e067f */
[----:B------:R-:W-:Y:S02]  /*16990*/  LOP3.LUT R38, R38, R181, RZ, 0x3c, !PT ;  /* 0x000000b526267212 */ /* 0x000fe400078e3cff */
[----:B------:R-:W-:Y:S02]  /*169a0*/  LOP3.LUT R151, R46, 0x380, RZ, 0xc0, !PT ;  /* 0x000003802e977812 */ /* 0x000fe400078ec0ff */
[----:B------:R-:W-:Y:S02]  /*169b0*/  LOP3.LUT R15, R126, 0x380, RZ, 0xc0, !PT ;  /* 0x000003807e0f7812 */ /* 0x000fe400078ec0ff */
[----:B------:R-:W-:-:S02]  /*169c0*/  LOP3.LUT R179, R86, 0x380, RZ, 0xc0, !PT ;  /* 0x0000038056b37812 */ /* 0x000fc400078ec0ff */
[----:B------:R-:W-:Y:S02]  /*169d0*/  LOP3.LUT R181, R90, 0x380, RZ, 0xc0, !PT ;  /* 0x000003805ab57812 */ /* 0x000fe400078ec0ff */
[C---:B------:R-:W-:Y:S02]  /*169e0*/  IADD3 R94, P1, R126.reuse, 0x4060, RZ ;  /* 0x000040607e5e7810 */ /* 0x040fe40007f3e0ff */
[C---:B------:R-:W-:Y:S02]  /*169f0*/  IADD3 R98, P2, R126.reuse, 0x8000, RZ ;  /* 0x000080007e627810 */ /* 0x040fe40007f5e0ff */
[C---:B------:R-:W-:Y:S01]  /*16a00*/  IADD3 R102, P3, R126.reuse, 0x8020, RZ ;  /* 0x000080207e667810 */ /* 0x040fe20007f7e0ff */
[--C-:B------:R-:W-:Y:S01]  /*16a10*/  IMAD.X R95, RZ, RZ, R127.reuse, P1 ;  /* 0x000000ffff5f7224 */ /* 0x100fe200008e067f */
[----:B------:R-:W-:Y:S01]  /*16a20*/  IADD3 R7, P0, R126, 0xc000, RZ ;  /* 0x0000c0007e077810 */ /* 0x000fe20007f1e0ff */
[--C-:B------:R-:W-:Y:S01]  /*16a30*/  IMAD.X R99, RZ, RZ, R127.reuse, P2 ;  /* 0x000000ffff637224 */ /* 0x100fe200010e067f */
[----:B------:R-:W-:Y:S01]  /*16a40*/  SHF.R.U64 R151, R151, 0x3, RZ ;  /* 0x0000000397977819 */ /* 0x000fe200000012ff */
[--C-:B------:R-:W-:Y:S01]  /*16a50*/  IMAD.X R103, RZ, RZ, R127.reuse, P3 ;  /* 0x000000ffff677224 */ /* 0x100fe200018e067f */
[----:B------:R-:W-:Y:S01]  /*16a60*/  SHF.R.U64 R15, R15, 0x3, RZ ;  /* 0x000000030f0f7819 */ /* 0x000fe200000012ff */
[----:B------:R-:W-:Y:S01]  /*16a70*/  IMAD.X R115, RZ, RZ, R127, P0 ;  /* 0x000000ffff737224 */ /* 0x000fe200000e067f */
[----:B------:R-:W-:-:S02]  /*16a80*/  SHF.R.U64 R179, R179, 0x3, RZ ;  /* 0x00000003b3b37819 */ /* 0x000fc400000012ff */
[----:B------:R-:W-:Y:S02]  /*16a90*/  SHF.R.U64 R181, R181, 0x3, RZ ;  /* 0x00000003b5b57819 */ /* 0x000fe400000012ff */
[----:B------:R-:W-:Y:S02]  /*16aa0*/  IADD3 R106, P4, R126, 0x8040, RZ ;  /* 0x000080407e6a7810 */ /* 0x000fe40007f9e0ff */
[----:B------:R-:W-:Y:S02]  /*16ab0*/  LOP3.LUT R183, R94, 0x380, RZ, 0xc0, !PT ;  /* 0x000003805eb77812 */ /* 0x000fe400078ec0ff */
[C---:B------:R-:W-:Y:S01]  /*16ac0*/  IADD3 R110, P5, R126.reuse, 0x8060, RZ ;  /* 0x000080607e6e7810 */ /* 0x040fe20007fbe0ff */
[--C-:B------:R-:W-:Y:S01]  /*16ad0*/  IMAD.X R107, RZ, RZ, R127.reuse, P4 ;  /* 0x000000ffff6b7224 */ /* 0x100fe200020e067f */
[C---:B---3--:R-:W-:Y:S02]  /*16ae0*/  IADD3 R80, P1, R126.reuse, 0xc020, RZ ;  /* 0x0000c0207e507810 */ /* 0x048fe40007f3e0ff */
[C---:B------:R-:W-:Y:S01]  /*16af0*/  IADD3 R122, P2, R126.reuse, 0xc040, RZ ;  /* 0x0000c0407e7a7810 */ /* 0x040fe20007f5e0ff */
[--C-:B------:R-:W-:Y:S01]  /*16b00*/  IMAD.X R111, RZ, RZ, R127.reuse, P5 ;  /* 0x000000ffff6f7224 */ /* 0x100fe200028e067f */
[----:B------:R-:W-:Y:S01]  /*16b10*/  IADD3 R14, P3, R126, 0xc060, RZ ;  /* 0x0000c0607e0e7810 */ /* 0x000fe20007f7e0ff */
[--C-:B------:R-:W-:Y:S01]  /*16b20*/  IMAD.X R119, RZ, RZ, R127.reuse, P1 ;  /* 0x000000ffff777224 */ /* 0x100fe200008e067f */
[----:B------:R-:W-:Y:S01]  /*16b30*/  LOP3.LUT R46, R151, R46, RZ, 0x3c, !PT ;  /* 0x0000002e972e7212 */ /* 0x000fe200078e3cff */
[--C-:B------:R-:W-:Y:S01]  /*16b40*/  IMAD.X R123, RZ, RZ, R127.reuse, P2 ;  /* 0x000000ffff7b7224 */ /* 0x100fe200010e067f */
[----:B------:R-:W-:Y:S01]  /*16b50*/  LOP3.LUT R126, R15, R126, RZ, 0x3c, !PT ;  /* 0x0000007e0f7e7212 */ /* 0x000fe200078e3cff */
[----:B------:R-:W-:Y:S01]  /*16b60*/  IMAD.X R15, RZ, RZ, R127, P3 ;  /* 0x000000ffff0f7224 */ /* 0x000fe200018e067f */
[----:B------:R-:W-:-:S02]  /*16b70*/  LOP3.LUT R86, R179, R86, RZ, 0x3c, !PT ;  /* 0x00000056b3567212 */ /* 0x000fc400078e3cff */
[----:B------:R-:W-:Y:S02]  /*16b80*/  LOP3.LUT R90, R181, R90, RZ, 0x3c, !PT ;  /* 0x0000005ab55a7212 */ /* 0x000fe400078e3cff */
[----:B------:R-:W-:Y:S02]  /*16b90*/  LOP3.LUT R151, R98, 0x380, RZ, 0xc0, !PT ;  /* 0x0000038062977812 */ /* 0x000fe400078ec0ff */
[----:B------:R-:W-:Y:S02]  /*16ba0*/  ISETP.NE.U32.AND P0, PT, RZ, UR4, PT ;  /* 0x00000004ff007c0c */ /* 0x000fe4000bf05070 */
[----:B------:R-:W-:Y:S02]  /*16bb0*/  SHF.R.U64 R183, R183, 0x3, RZ ;  /* 0x00000003b7b77819 */ /* 0x000fe400000012ff */
[----:B------:R-:W-:Y:S02]  /*16bc0*/  LOP3.LUT R179, R102, 0x380, RZ, 0xc0, !PT ;  /* 0x0000038066b37812 */ /* 0x000fe400078ec0ff */
[----:B------:R-:W-:-:S02]  /*16bd0*/  LOP3.LUT R181, R106, 0x380, RZ, 0xc0, !PT ;  /* 0x000003806ab57812 */ /* 0x000fc400078ec0ff */
[----:B------:R-:W-:Y:S02]  /*16be0*/  SHF.R.U64 R151, R151, 0x3, RZ ;  /* 0x0000000397977819 */ /* 0x000fe400000012ff */
[----:B------:R-:W-:Y:S02]  /*16bf0*/  MOV R126, R126 ;  /* 0x0000007e007e7202 */ /* 0x000fe40000000f00 */
[----:B------:R-:W-:Y:S01]  /*16c00*/  ISETP.NE.AND.EX P0, PT, RZ, UR5, PT, P0 ;  /* 0x00000005ff007c0c */ /* 0x000fe2000bf05300 */
[----:B------:R-:W-:Y:S01]  /*16c10*/  ULDC.64 UR4, c[0x0][0xc08] ;  /* 0x0003020000047ab9 */ /* 0x000fe20000000a00 */
[----:B------:R-:W-:Y:S01]  /*16c20*/  LOP3.LUT R94, R183, R94, RZ, 0x3c, !PT ;  /* 0x0000005eb75e7212 */ /* 0x000fe200078e3cff */
[----:B------:R-:W-:Y:S01]  /*16c30*/  STSM.16.M88.4 [R126], R24 ;  /* 0x000000187e007844 */ /* 0x000fe20000000200 */
[----:B------:R-:W-:Y:S02]  /*16c40*/  SHF.R.U64 R179, R179, 0x3, RZ ;  /* 0x00000003b3b37819 */ /* 0x000fe400000012ff */
[----:B------:R-:W-:-:S02]  /*16c50*/  SHF.R.U64 R181, R181, 0x3, RZ ;  /* 0x00000003b5b57819 */ /* 0x000fc400000012ff */
[----:B------:R-:W-:Y:S02]  /*16c60*/  MOV R20, R20 ;  /* 0x0000001400147202 */ /* 0x000fe40000000f00 */
[----:B------:R-:W-:Y:S02]  /*16c70*/  LOP3.LUT R183, R110, 0x380, RZ, 0xc0, !PT ;  /* 0x000003806eb77812 */ /* 0x000fe400078ec0ff */
[----:B------:R-:W-:Y:S01]  /*16c80*/  MOV R30, R30 ;  /* 0x0000001e001e7202 */ /* 0x000fe20000000f00 */
[----:B------:R3:W-:Y:S01]  /*16c90*/  STSM.16.M88.4 [R20], R32 ;  /* 0x0000002014007844 */ /* 0x0007e20000000200 */
[----:B------:R-:W-:Y:S02]  /*16ca0*/  MOV R38, R38 ;  /* 0x0000002600267202 */ /* 0x000fe40000000f00 */
[----:B------:R-:W-:Y:S01]  /*16cb0*/  ISETP.NE.U32.AND P2, PT, RZ, UR4, PT ;  /* 0x00000004ff007c0c */ /* 0x000fe2000bf45070 */
[----:B------:R4:W-:Y:S01]  /*16cc0*/  STSM.16.M88.4 [R30], R40 ;  /* 0x000000281e007844 */ /* 0x0009e20000000200 */
[----:B------:R-:W-:-:S02]  /*16cd0*/  LOP3.LUT R98, R151, R98, RZ, 0x3c, !PT ;  /* 0x0000006297627212 */ /* 0x000fc400078e3cff */
[----:B------:R-:W-:Y:S01]  /*16ce0*/  LOP3.LUT R114, R7, 0x380, RZ, 0xc0, !PT ;  /* 0x0000038007727812 */ /* 0x000fe200078ec0ff */
[----:B------:R-:W-:Y:S01]  /*16cf0*/  STSM.16.M88.4 [R38], R48 ;  /* 0x0000003026007844 */ /* 0x000fe20000000200 */
[----:B------:R-:W-:Y:S02]  /*16d00*/  MOV R46, R46 ;  /* 0x0000002e002e7202 */ /* 0x000fe40000000f00 */
[----:B------:R-:W-:Y:S02]  /*16d10*/  LOP3.LUT R102, R179, R102, RZ, 0x3c, !PT ;  /* 0x00000066b3667212 */ /* 0x000fe400078e3cff */
[----:B------:R-:W-:Y:S01]  /*16d20*/  LOP3.LUT R106, R181, R106, RZ, 0x3c, !PT ;  /* 0x0000006ab56a7212 */ /* 0x000fe200078e3cff */
[----:B------:R-:W-:Y:S01]  /*16d30*/  STSM.16.M88.4 [R46], R56 ;  /* 0x000000382e007844 */ /* 0x000fe20000000200 */
[----:B------:R-:W-:Y:S01]  /*16d40*/  LOP3.LUT R151, R80, 0x380, RZ, 0xc0, !PT ;  /* 0x0000038050977812 */ /* 0x000fe200078ec0ff */
[----:B---3--:R-:W-:Y:S01]  /*16d50*/  IMAD.MOV.U32 R20, RZ, RZ, RZ ;  /* 0x000000ffff147224 */ /* 0x008fe200078e00ff */
[----:B------:R-:W-:-:S02]  /*16d60*/  MOV R86, R86 ;  /* 0x0000005600567202 */ /* 0x000fc40000000f00 */
[----:B------:R-:W-:Y:S02]  /*16d70*/  SHF.R.U64 R183, R183, 0x3, RZ ;  /* 0x00000003b7b77819 */ /* 0x000fe400000012ff */
[----:B------:R-:W-:Y:S01]  /*16d80*/  LOP3.LUT R179, R122, 0x380, RZ, 0xc0, !PT ;  /* 0x000003807ab37812 */ /* 0x000fe200078ec0ff */
[----:B------:R-:W-:Y:S01]  /*16d90*/  STSM.16.M88.4 [R86], R64 ;  /* 0x0000004056007844 */ /* 0x000fe20000000200 */
[----:B------:R-:W-:Y:S02]  /*16da0*/  LOP3.LUT R181, R14, 0x380, RZ, 0xc0, !PT ;  /* 0x000003800eb57812 */ /* 0x000fe400078ec0ff */
[----:B------:R-:W-:Y:S02]  /*16db0*/  MOV R90, R90 ;  /* 0x0000005a005a7202 */ /* 0x000fe40000000f00 */
[----:B------:R-:W-:Y:S02]  /*16dc0*/  MOV R94, R94 ;  /* 0x0000005e005e7202 */ /* 0x000fe40000000f00 */
[----:B------:R-:W-:Y:S01]  /*16dd0*/  ISETP.NE.AND.EX P2, PT, RZ, UR5, PT, P2 ;  /* 0x00000005ff007c0c */ /* 0x000fe2000bf45320 */
[----:B------:R-:W-:Y:S01]  /*16de0*/  STSM.16.M88.4 [R90], R72 ;  /* 0x000000485a007844 */ /* 0x000fe20000000200 */
[----:B------:R-:W-:-:S02]  /*16df0*/  SHF.R.U64 R114, R114, 0x3, RZ ;  /* 0x0000000372727819 */ /* 0x000fc400000012ff */
[----:B------:R-:W-:Y:S01]  /*16e00*/  MOV R98, R98 ;  /* 0x0000006200627202 */ /* 0x000fe20000000f00 */
[----:B------:R-:W-:Y:S01]  /*16e10*/  STSM.16.M88.4 [R94], R68 ;  /* 0x000000445e007844 */ /* 0x000fe20000000200 */
[----:B------:R-:W-:Y:S02]  /*16e20*/  SHF.R.U64 R151, R151, 0x3, RZ ;  /* 0x0000000397977819 */ /* 0x000fe400000012ff */
[----:B------:R-:W-:Y:S01]  /*16e30*/  LOP3.LUT R110, R183, R110, RZ, 0x3c, !PT ;  /* 0x0000006eb76e7212 */ /* 0x000fe200078e3cff */
[----:B------:R3:W-:Y:S01]  /*16e40*/  STSM.16.M88.4 [R98], R8 ;  /* 0x0000000862007844 */ /* 0x0007e20000000200 */
[----:B------:R-:W-:Y:S02]  /*16e50*/  SHF.R.U64 R179, R179, 0x3, RZ ;  /* 0x00000003b3b37819 */ /* 0x000fe400000012ff */
[----:B------:R-:W-:Y:S02]  /*16e60*/  SHF.R.U64 R181, R181, 0x3, RZ ;  /* 0x00000003b5b57819 */ /* 0x000fe400000012ff */
[----:B------:R-:W-:-:S02]  /*16e70*/  LOP3.LUT R114, R114, R7, RZ, 0x3c, !PT ;  /* 0x0000000772727212 */ /* 0x000fc400078e3cff */
[----:B------:R-:W-:Y:S02]  /*16e80*/  MOV R102, R102 ;  /* 0x0000006600667202 */ /* 0x000fe40000000f00 */
[----:B------:R-:W-:Y:S02]  /*16e90*/  F2FP.F16.F32.PACK_AB R24, R97, R169 ;  /* 0x000000a96118723e */ /* 0x000fe400000000ff */
[----:B------:R-:W-:Y:S02]  /*16ea0*/  F2FP.F16.F32.PACK_AB R25, R128, R124 ;  /* 0x0000007c8019723e */ /* 0x000fe400000000ff */
[----:B------:R-:W-:Y:S02]  /*16eb0*/  F2FP.F16.F32.PACK_AB R26, R101, R170 ;  /* 0x000000aa651a723e */ /* 0x000fe400000000ff */
[----:B------:R-:W-:Y:S02]  /*16ec0*/  F2FP.F16.F32.PACK_AB R27, R153, R152 ;  /* 0x00000098991b723e */ /* 0x000fe400000000ff */
[----:B------:R-:W-:-:S02]  /*16ed0*/  LOP3.LUT R118, R151, R80, RZ, 0x3c, !PT ;  /* 0x0000005097767212 */ /* 0x000fc400078e3cff */
[----:B------:R-:W-:Y:S01]  /*16ee0*/  MOV R106, R106 ;  /* 0x0000006a006a7202 */ /* 0x000fe20000000f00 */
[----:B------:R-:W-:Y:S01]  /*16ef0*/  STSM.16.M88.4 [R102], R24 ;  /* 0x0000001866007844 */ /* 0x000fe20000000200 */
[----:B----4-:R-:W-:Y:S02]  /*16f00*/  F2FP.F16.F32.PACK_AB R30, R109, R172 ;  /* 0x000000ac6d1e723e */ /* 0x010fe400000000ff */
[----:B------:R-:W-:Y:S02]  /*16f10*/  F2FP.F16.F32.PACK_AB R31, R157, R156 ;  /* 0x0000009c9d1f723e */ /* 0x000fe400000000ff */
[----:B------:R-:W-:Y:S02]  /*16f20*/  LOP3.LUT R122, R179, R122, RZ, 0x3c, !PT ;  /* 0x0000007ab37a7212 */ /* 0x000fe400078e3cff */
[----:B------:R-:W-:Y:S01]  /*16f30*/  LOP3.LUT R14, R181, R14, RZ, 0x3c, !PT ;  /* 0x0000000eb50e7212 */ /* 0x000fe200078e3cff */
[----:B------:R-:W-:Y:S01]  /*16f40*/  STSM.16.M88.4 [R106], R28 ;  /* 0x0000001c6a007844 */ /* 0x000fe20000000200 */
[----:B------:R-:W-:-:S02]  /*16f50*/  MOV R110, R110 ;  /* 0x0000006e006e7202 */ /* 0x000fc40000000f00 */
[----:B---3--:R-:W-:Y:S02]  /*16f60*/  F2FP.F16.F32.PACK_AB R8, R113, R173 ;  /* 0x000000ad7108723e */ /* 0x008fe400000000ff */
        /* <DEDUP_REMOVED lines=8> */
[----:B------:R-:W-:Y:S02]  /*16ff0*/  F2FP.F16.F32.PACK_AB R35, R165, R164 ;  /* 0x000000a4a523723e */ /* 0x000fe400000000ff */
[----:B------:R-:W-:Y:S02]  /*17000*/  MOV R118, R118 ;  /* 0x0000007600767202 */ /* 0x000fe40000000f00 */
[----:B------:R-:W-:Y:S01]  /*17010*/  F2FP.F16.F32.PACK_AB R38, R133, R132 ;  /* 0x000000848526723e */ /* 0x000fe200000000ff */
[----:B------:R-:W-:Y:S01]  /*17020*/  STSM.16.M88.4 [R114], R32 ;  /* 0x0000002072007844 */ /* 0x000fe20000000200 */
[----:B------:R-:W-:Y:S02]  /*17030*/  F2FP.F16.F32.PACK_AB R39, R135, R134 ;  /* 0x000000868727723e */ /* 0x000fe400000000ff */
[----:B------:R-:W-:-:S02]  /*17040*/  MOV R122, R122 ;  /* 0x0000007a007a7202 */ /* 0x000fc40000000f00 */
[----:B------:R-:W-:Y:S01]  /*17050*/  MOV R7, R14 ;  /* 0x0000000e00077202 */ /* 0x000fe20000000f00 */
[----:B---3--:R-:W3:Y:S01]  /*17060*/  @P2 LDC.64 R8, c[0x0][0xc08] ;  /* 0x00030200ff082b82 */ /* 0x008ee20000000a00 */
[----:B------:R-:W-:Y:S04]  /*17070*/  STSM.16.M88.4 [R118], R36 ;  /* 0x0000002476007844 */ /* 0x000fe80000000200 */
[----:B------:R-:W-:Y:S03]  /*17080*/  STSM.16.M88.4 [R122], R136 ;  /* 0x000000887a007844 */ /* 0x000fe60000000200 */
[----:B------:R-:W4:Y:S01]  /*17090*/  LDC.64 R14, c[0x0][0xc00] ;  /* 0x00030000ff0e7b82 */ /* 0x000f220000000a00 */
[----:B------:R2:W-:Y:S01]  /*170a0*/  STSM.16.M88.4 [R7], R144 ;  /* 0x0000009007007844 */ /* 0x0005e20000000200 */
[----:B------:R-:W-:Y:S01]  /*170b0*/  ULDC UR4, c[0x0][0xa88] ;  /* 0x0002a20000047ab9 */ /* 0x000fe20000000800 */
[----:B---3--:R-:W-:-:S04]  /*170c0*/  @P2 IMAD.WIDE R8, R231, 0x4, R8 ;  /* 0x00000004e7082825 */ /* 0x008fc800078e0208 */
[----:B--2---:R-:W-:Y:S01]  /*170d0*/  IMAD.U32 R7, RZ, RZ, UR4 ;  /* 0x00000004ff077e24 */ /* 0x004fe2000f8e00ff */
[----:B------:R-:W-:Y:S01]  /*170e0*/  BAR.SYNC.DEFER_BLOCKING 0x1, 0x100 ;  /* 0x0044000000007b1d */ /* 0x000fe20000010000 */
[----:B----4-:R-:W-:-:S05]  /*170f0*/  IMAD.WIDE R14, R231, 0x4, R14 ;  /* 0x00000004e70e7825 */ /* 0x010fca00078e020e */
[----:B------:R2:W5:Y:S01]  /*17100*/  @P0 LDG.E R20, desc[UR38][R14.64] ;  /* 0x000000260e140981 */ /* 0x000562000c1e1900 */
[----:B0-----:R-:W-:Y:S01]  /*17110*/  ISETP.NE.AND P1, PT, R0, 0x1, PT ;  /* 0x000000010000780c */ /* 0x001fe20003f25270 */
[----:B------:R-:W-:Y:S02]  /*17120*/  IMAD.IADD R24, R211, 0x1, R206 ;  /* 0x00000001d3187824 */ /* 0x000fe400078e02ce */
[----:B------:R2:W5:Y:S10]  /*17130*/  @P2 LDG.E R7, desc[UR38][R8.64] ;  /* 0x0000002608072981 */ /* 0x000574000c1e1900 */
[----:B------:R-:W0:Y:S08]  /*17140*/  @P1 LDC R3, c[0x0][0xbec] ;  /* 0x0002fb00ff031b82 */ /* 0x000e300000000800 */
[----:B------:R-:W3:Y:S01]  /*17150*/  @P1 LDC R10, c[0x0][0xbf0] ;  /* 0x0002fc00ff0a1b82 */ /* 0x000ee20000000800 */
[----:B--2---:R-:W-:Y:S05]  /*17160*/  @P2 BRA `(.L_x_2845) ;  /* 0x0000000000102947 */ /* 0x004fea0003800000 */
[----:B------:R-:W-:Y:S05]  /*17170*/  @!P0 BRA `(.L_x_2845) ;  /* 0x00000000000c8947 */ /* 0x000fea0003800000 */
[----:B------:R-:W2:Y:S04]  /*17180*/  LDG.E R4, desc[UR38][R14.64] ;  /* 0x000000260e047981 */ /* 0x000ea8000c1e1900 */
[----:B-----5:R-:W2:Y:S02]  /*17190*/  LDG.E R7, desc[UR38][R14.64+0x4] ;  /* 0x000004260e077981 */ /* 0x020ea4000c1e1900 */
[----:B--2---:R-:W-:-:S07]  /*171a0*/  IMAD.IADD R7, R7, 0x1, -R4 ;  /* 0x0000000107077824 */ /* 0x004fce00078e0a04 */
.L_x_2845:
[----:B------:R-:W2:Y:S01]  /*171b0*/  LDL R26, [R1+0x14] ;  /* 0x00001400011a7983 */ /* 0x000ea20000100800 */
        /* <DEDUP_REMOVED lines=8> */
[----:B---3--:R-:W-:Y:S01]  /*17240*/  @P1 SHF.R.U32.HI R11, RZ, R10, R3 ;  /* 0x0000000aff0b1219 */ /* 0x008fe20000011603 */
[----:B------:R-:W-:Y:S01]  /*17250*/  IMAD.WIDE.U32 R8, R225, UR4, R20 ;  /* 0x00000004e1087c25 */ /* 0x000fe2000f8e0014 */
[----:B------:R-:W-:-:S02]  /*17260*/  SHF.R.S32.HI R3, RZ, 0x1f, R231 ;  /* 0x0000001fff037819 */ /* 0x000fc400000114e7 */
[----:B------:R-:W3:Y:S01]  /*17270*/  @P1 LDC R91, c[0x0][0xbf0] ;  /* 0x0002fc00ff5b1b82 */ /* 0x000ee20000000800 */
[----:B------:R-:W-:Y:S01]  /*17280*/  IMAD R15, R225, UR5, R4 ;  /* 0x00000005e10f7c24 */ /* 0x000fe2000f8e0204 */
[----:B------:R-:W-:Y:S01]  /*17290*/  SEL R3, R3, RZ, !P0 ;  /* 0x000000ff03037207 */ /* 0x000fe20004000000 */
[----:B------:R-:W-:Y:S01]  /*172a0*/  IMAD.MOV R27, RZ, RZ, -R11 ;  /* 0x000000ffff1b7224 */ /* 0x000fe200078e0a0b */
[----:B------:R-:W-:Y:S01]  /*172b0*/  ULDC.64 UR4, c[0x0][0xb98] ;  /* 0x0002e60000047ab9 */ /* 0x000fe20000000a00 */
[----:B------:R-:W-:Y:S02]  /*172c0*/  IMAD.IADD R9, R9, 0x1, R15 ;  /* 0x0000000109097824 */ /* 0x000fe400078e020f */
[----:B------:R-:W-:Y:S02]  /*172d0*/  IMAD R15, R0, R27, R24 ;  /* 0x0000001b000f7224 */ /* 0x000fe400078e0218 */
[----:B------:R-:W-:Y:S02]  /*172e0*/  IMAD R25, R235, 0x40, R208 ;  /* 0x00000040eb197824 */ /* 0x000fe400078e02d0 */
[----:B------:R-:W-:Y:S01]  /*172f0*/  IMAD R27, R3, UR4, RZ ;  /* 0x00000004031b7c24 */ /* 0x000fe2000f8e02ff */
[----:B------:R-:W-:Y:S01]  /*17300*/  SHF.R.S32.HI R4, RZ, 0x1f, R15 ;  /* 0x0000001fff047819 */ /* 0x000fe2000001140f */
[----:B------:R-:W-:-:S04]  /*17310*/  IMAD.WIDE.U32 R8, R76, UR4, R8 ;  /* 0x000000044c087c25 */ /* 0x000fc8000f8e0008 */
        /* <DEDUP_REMOVED lines=12> */
[----:B------:R-:W-:Y:S01]  /*173e0*/  IADD3 R29, P5, R12, 0x3000, RZ ;  /* 0x000030000c1d7810 */ /* 0x000fe20007fbe0ff */
[----:B------:R-:W-:Y:S01]  /*173f0*/  IMAD.WIDE.U32 R8, R15, UR4, R8 ;  /* 0x000000040f087c25 */ /* 0x000fe2000f8e0008 */
[----:B------:R-:W-:Y:S01]  /*17400*/  ULDC.64 UR4, c[0x0][0xb50] ;  /* 0x0002d40000047ab9 */ /* 0x000fe20000000a00 */
[----:B------:R-:W-:Y:S02]  /*17410*/  SHF.R.U64 R36, R36, 0x3, RZ ;  /* 0x0000000324247819 */ /* 0x000fe400000012ff */
[----:B------:R-:W-:Y:S01]  /*17420*/  IMAD.IADD R9, R9, 0x1, R25 ;  /* 0x0000000109097824 */ /* 0x000fe200078e0219 */
[----:B------:R-:W-:Y:S01]  /*17430*/  LEA R10, P0, R8, UR4, 0x2 ;  /* 0x00000004080a7c11 */ /* 0x000fe2000f8010ff */
[----:B------:R-:W-:Y:S01]  /*17440*/  IMAD.X R15, RZ, RZ, R13, P2 ;  /* 0x000000ffff0f7224 */ /* 0x000fe200010e060d */
[----:B------:R-:W-:Y:S02]  /*17450*/  IADD3 R25, P3, R12, 0x2000, RZ ;  /* 0x000020000c197810 */ /* 0x000fe40007f7e0ff */
[----:B------:R-:W-:Y:S01]  /*17460*/  LEA.HI.X R8, R8, UR5, R9, 0x2, P0 ;  /* 0x0000000508087c11 */ /* 0x000fe200080f1409 */
[----:B------:R-:W-:Y:S01]  /*17470*/  SHFL.IDX PT, R54, R10, RZ, 0x1c1f ;  /* 0x001c1fff0a367589 */ /* 0x000fe200000e0000 */
[----:B------:R-:W-:Y:S01]  /*17480*/  IADD3 R33, P0, R12, 0x4000, RZ ;  /* 0x000040000c217810 */ /* 0x000fe20007f1e0ff */
[----:B------:R-:W-:Y:S01]  /*17490*/  ULDC.64 UR4, c[0x0][0xaa0] ;  /* 0x0002a80000047ab9 */ /* 0x000fe20000000a00 */
[----:B------:R-:W-:Y:S01]  /*174a0*/  LOP3.LUT R24, R25, 0x380, RZ, 0xc0, !PT ;  /* 0x0000038019187812 */ /* 0x000fe200078ec0ff */
[----:B------:R-:W4:Y:S01]  /*174b0*/  SHFL.IDX PT, R55, R8, RZ, 0x1c1f ;  /* 0x001c1fff08377589 */ /* 0x000f2200000e0000 */
[----:B------:R-:W-:-:S02]  /*174c0*/  LOP3.LUT R32, R33, 0x380, RZ, 0xc0, !PT ;  /* 0x0000038021207812 */ /* 0x000fc400078ec0ff */
[----:B------:R-:W-:Y:S01]  /*174d0*/  SHF.R.U64 R24, R24, 0x3, RZ ;  /* 0x0000000318187819 */ /* 0x000fe200000012ff */
[----:B------:R-:W-:Y:S01]  /*174e0*/  SHFL.IDX PT, R58, R10, 0x1, 0x1c1f ;  /* 0x003c1f000a3a7f89 */ /* 0x000fe200000e0000 */
[----:B------:R-:W-:Y:S02]  /*174f0*/  IADD3 R41, P2, R12, 0x6000, RZ ;  /* 0x000060000c297810 */ /* 0x000fe40007f5e0ff */
[----:B------:R-:W-:Y:S01]  /*17500*/  SHF.R.U64 R32, R32, 0x3, RZ ;  /* 0x0000000320207819 */ /* 0x000fe200000012ff */
[----:B------:R1:W0:Y:S01]  /*17510*/  SHFL.IDX PT, R59, R8, 0x1, 0x1c1f ;  /* 0x003c1f00083b7f89 */ /* 0x00022200000e0000 */
[----:B------:R-:W-:Y:S01]  /*17520*/  LOP3.LUT R24, R24, R25, RZ, 0x3c, !PT ;  /* 0x0000001918187212 */ /* 0x000fe200078e3cff */
[----:B------:R-:W-:Y:S01]  /*17530*/  IMAD.X R25, RZ, RZ, R13, P3 ;  /* 0x000000ffff197224 */ /* 0x000fe200018e060d */
[----:B------:R-:W-:Y:S02]  /*17540*/  LOP3.LUT R40, R41, 0x380, RZ, 0xc0, !PT ;  /* 0x0000038029287812 */ /* 0x000fe400078ec0ff */
[----:B------:R-:W-:-:S02]  /*17550*/  IADD3 R45, P3, R12, 0x7000, RZ ;  /* 0x000070000c2d7810 */ /* 0x000fc40007f7e0ff */
[----:B------:R-:W-:Y:S01]  /*17560*/  LOP3.LUT R32, R32, R33, RZ, 0x3c, !PT ;  /* 0x0000002120207212 */ /* 0x000fe200078e3cff */
[--C-:B------:R-:W-:Y:S01]  /*17570*/  IMAD.X R33, RZ, RZ, R13.reuse, P0 ;  /* 0x000000ffff217224 */ /* 0x100fe200000e060d */
[----:B------:R-:W-:Y:S02]  /*17580*/  SHF.R.U64 R40, R40, 0x3, RZ ;  /* 0x0000000328287819 */ /* 0x000fe400000012ff */
[----:B------:R-:W-:Y:S02]  /*17590*/  IADD3 R53, P0, R12, 0x9000, RZ ;  /* 0x000090000c357810 */ /* 0x000fe40007f1e0ff */
[----:B------:R-:W-:Y:S02]  /*175a0*/  LOP3.LUT R44, R45, 0x380, RZ, 0xc0, !PT ;  /* 0x000003802d2c7812 */ /* 0x000fe400078ec0ff */
[----:B------:R-:W-:Y:S01]  /*175b0*/  LOP3.LUT R40, R40, R41, RZ, 0x3c, !PT ;  /* 0x0000002928287212 */ /* 0x000fe200078e3cff */
[----:B------:R-:W-:Y:S01]  /*175c0*/  IMAD.X R41, RZ, RZ, R13, P2 ;  /* 0x000000ffff297224 */ /* 0x000fe200010e060d */
[----:B------:R-:W-:-:S02]  /*175d0*/  LOP3.LUT R52, R53, 0x380, RZ, 0xc0, !PT ;  /* 0x0000038035347812 */ /* 0x000fc400078ec0ff */
[----:B------:R-:W-:Y:S02]  /*175e0*/  SHF.R.U64 R44, R44, 0x3, RZ ;  /* 0x000000032c2c7819 */ /* 0x000fe400000012ff */
[----:B------:R-:W-:Y:S02]  /*175f0*/  IADD3 R57, P2, R12, 0xb000, RZ ;  /* 0x0000b0000c397810 */ /* 0x000fe40007f5e0ff */
[----:B------:R-:W-:Y:S02]  /*17600*/  SHF.R.U64 R52, R52, 0x3, RZ ;  /* 0x0000000334347819 */ /* 0x000fe400000012ff */
[----:B------:R-:W-:Y:S01]  /*17610*/  LOP3.LUT R44, R44, R45, RZ, 0x3c, !PT ;  /* 0x0000002d2c2c7212 */ /* 0x000fe200078e3cff */
[----:B------:R-:W-:Y:S01]  /*17620*/  IMAD.X R45, RZ, RZ, R13, P3 ;  /* 0x000000ffff2d7224 */ /* 0x000fe200018e060d */
[----:B------:R-:W-:Y:S02]  /*17630*/  LOP3.LUT R56, R57, 0x380, RZ, 0xc0, !PT ;  /* 0x0000038039387812 */ /* 0x000fe400078ec0ff */
[----:B------:R-:W-:-:S02]  /*17640*/  IADD3 R61, P3, R12, 0xc000, RZ ;  /* 0x0000c0000c3d7810 */ /* 0x000fc40007f7e0ff */
[----:B------:R-:W-:Y:S01]  /*17650*/  LOP3.LUT R52, R52, R53, RZ, 0x3c, !PT ;  /* 0x0000003534347212 */ /* 0x000fe200078e3cff */
[--C-:B------:R-:W-:Y:S01]  /*17660*/  IMAD.X R53, RZ, RZ, R13.reuse, P0 ;  /* 0x000000ffff357224 */ /* 0x100fe200000e060d */
[----:B------:R-:W-:Y:S02]  /*17670*/  SHF.R.U64 R56, R56, 0x3, RZ ;  /* 0x0000000338387819 */ /* 0x000fe400000012ff */
[----:B------:R-:W-:Y:S02]  /*17680*/  LOP3.LUT R60, R61, 0x380, RZ, 0xc0, !PT ;  /* 0x000003803d3c7812 */ /* 0x000fe400078ec0ff */
[----:B------:R-:W-:Y:S02]  /*17690*/  LOP3.LUT P0, RZ, R237, 0x3, RZ, 0xc0, !PT ;  /* 0x00000003edff7812 */ /* 0x000fe4000780c0ff */
[----:B------:R-:W-:Y:S01]  /*176a0*/  LOP3.LUT R56, R56, R57, RZ, 0x3c, !PT ;  /* 0x0000003938387212 */ /* 0x000fe200078e3cff */
[--C-:B------:R-:W-:Y:S01]  /*176b0*/  IMAD.X R57, RZ, RZ, R13.reuse, P2 ;  /* 0x000000ffff397224 */ /* 0x100fe200010e060d */
[----:B------:R-:W-:Y:S01]  /*176c0*/  LOP3.LUT R36, R36, R37, RZ, 0x3c, !PT ;  /* 0x0000002524247212 */ /* 0x000fe200078e3cff */
[----:B------:R-:W-:Y:S01]  /*176d0*/  IMAD.X R37, RZ, RZ, R13, P4 ;  /* 0x000000ffff257224 */ /* 0x000fe200020e060d */
[----:B------:R-:W-:-:S02]  /*176e0*/  SHF.R.U64 R60, R60, 0x3, RZ ;  /* 0x000000033c3c7819 */ /* 0x000fc400000012ff */
[----:B------:R-:W-:Y:S02]  /*176f0*/  IADD3 R79, P4, R12, 0xa000, RZ ;  /* 0x0000a0000c4f7810 */ /* 0x000fe40007f9e0ff */
[----:B------:R-:W-:Y:S02]  /*17700*/  LOP3.LUT R28, R29, 0x380, RZ, 0xc0, !PT ;  /* 0x000003801d1c7812 */ /* 0x000fe400078ec0ff */
[----:B------:R-:W-:Y:S01]  /*17710*/  LOP3.LUT R60, R60, R61, RZ, 0x3c, !PT ;  /* 0x0000003d3c3c7212 */ /* 0x000fe200078e3cff */
[----:B------:R-:W-:Y:S01]  /*17720*/  IMAD.X R61, RZ, RZ, R13, P3 ;  /* 0x000000ffff3d7224 */ /* 0x000fe200018e060d */
[----:B------:R-:W-:Y:S02]  /*17730*/  LOP3.LUT R78, R79, 0x380, RZ, 0xc0, !PT ;  /* 0x000003804f4e7812 */ /* 0x000fe400078ec0ff */
[----:B------:R-:W-:Y:S02]  /*17740*/  IADD3 R7, P3, R12, 0xf000, RZ ;  /* 0x0000f0000c077810 */ /* 0x000fe40007f7e0ff */
[----:B------:R-:W-:-:S02]  /*17750*/  SHF.R.U64 R28, R28, 0x3, RZ ;  /* 0x000000031c1c7819 */ /* 0x000fc400000012ff */
[----:B------:R-:W-:Y:S01]  /*17760*/  SHF.R.U64 R78, R78, 0x3, RZ ;  /* 0x000000034e4e7819 */ /* 0x000fe200000012ff */
[----:B------:R-:W-:Y:S01]  /*17770*/  IMAD R21, R21, UR4, RZ ;  /* 0x0000000415157c24 */ /* 0x000fe2000f8e02ff */
[----:B------:R-:W-:Y:S01]  /*17780*/  LOP3.LUT R28, R28, R29, RZ, 0x3c, !PT ;  /* 0x0000001d1c1c7212 */ /* 0x000fe200078e3cff */
[--C-:B------:R-:W-:Y:S01]  /*17790*/  IMAD.X R29, RZ, RZ, R13.reuse, P5 ;  /* 0x000000ffff1d7224 */ /* 0x100fe200028e060d */
[----:B------:R-:W-:Y:S01]  /*177a0*/  IADD3 R49, P5, R12, 0x8000, RZ ;  /* 0x000080000c317810 */ /* 0x000fe20007fbe0ff */
[--C-:B------:R-:W-:Y:S01]  /*177b0*/  IMAD.X R73, RZ, RZ, R13.reuse, P3 ;  /* 0x000000ffff497224 */ /* 0x100fe200018e060d */
[----:B------:R-:W-:Y:S01]  /*177c0*/  LOP3.LUT R78, R78, R79, RZ, 0x3c, !PT ;  /* 0x0000004f4e4e7212 */ /* 0x000fe200078e3cff */
[----:B------:R-:W-:Y:S01]  /*177d0*/  IMAD.X R79, RZ, RZ, R13, P4 ;  /* 0x000000ffff4f7224 */ /* 0x000fe200020e060d */
[----:B------:R-:W-:Y:S01]  /*177e0*/  LOP3.LUT R48, R49, 0x380, RZ, 0xc0, !PT ;  /* 0x0000038031307812 */ /* 0x000fe200078ec0ff */
[----:B------:R-:W-:Y:S01]  /*177f0*/  IMAD R85, R20, UR5, R21 ;  /* 0x0000000514557c24 */ /* 0x000fe2000f8e0215 */
[----:B------:R-:W-:Y:S01]  /*17800*/  IADD3 R69, P4, R12, 0xe000, RZ ;  /* 0x0000e0000c457810 */ /* 0x000fe20007f9e0ff */
[----:B------:R-:W-:Y:S01]  /*17810*/  IMAD.WIDE.U32 R20, R20, UR4, RZ ;  /* 0x0000000414147c25 */ /* 0x000fe2000f8e00ff */
[----:B------:R-:W-:Y:S01]  /*17820*/  ULDC.64 UR4, c[0x0][0xae8] ;  /* 0x0002ba0000047ab9 */ /* 0x000fe20000000a00 */
[----:B------:R-:W-:-:S02]  /*17830*/  SHF.R.U64 R48, R48, 0x3, RZ ;  /* 0x0000000330307819 */ /* 0x000fc400000012ff */
[----:B------:R-:W-:Y:S01]  /*17840*/  IMAD.IADD R21, R21, 0x1, R85 ;  /* 0x0000000115157824 */ /* 0x000fe200078e0255 */
[----:B------:R-:W-:Y:S02]  /*17850*/  LOP3.LUT R68, R69, 0x380, RZ, 0xc0, !PT ;  /* 0x0000038045447812 */ /* 0x000fe400078ec0ff */
[----:B------:R-:W-:Y:S01]  /*17860*/  LOP3.LUT R48, R48, R49, RZ, 0x3c, !PT ;  /* 0x0000003130307212 */ /* 0x000fe200078e3cff */
[----:B------:R-:W-:Y:S01]  /*17870*/  IMAD.WIDE.U32 R20, R225, UR4, R20 ;  /* 0x00000004e1147c25 */ /* 0x000fe2000f8e0014 */
[----:B------:R-:W-:Y:S02]  /*17880*/  IADD3.X R49, RZ, R13, RZ, P5, !PT ;  /* 0x0000000dff317210 */ /* 0x000fe40002ffe4ff */
[C---:B------:R-:W-:Y:S02]  /*17890*/  IADD3 R65, P5, R12.reuse, 0xd000, RZ ;  /* 0x0000d0000c417810 */ /* 0x040fe40007fbe0ff */
[----:B------:R-:W-:Y:S02]  /*178a0*/  LOP3.LUT R9, R12, 0x380, RZ, 0xc0, !PT ;  /* 0x000003800c097812 */ /* 0x000fe400078ec0ff */
[----:B------:R-:W-:-:S02]  /*178b0*/  LOP3.LUT R64, R65, 0x380, RZ, 0xc0, !PT ;  /* 0x0000038041407812 */ /* 0x000fc400078ec0ff */
[----:B------:R-:W-:Y:S02]  /*178c0*/  LOP3.LUT R14, R11, 0x380, RZ, 0xc0, !PT ;  /* 0x000003800b0e7812 */ /* 0x000fe400078ec0ff */
        /* <DEDUP_REMOVED lines=8> */
[----:B-1----:R-:W-:Y:S01]  /*17950*/  LOP3.LUT R8, R9, R12, RZ, 0x3c, !PT ;  /* 0x0000000c09087212 */ /* 0x002fe200078e3cff */
[----:B------:R-:W-:Y:S01]  /*17960*/  IMAD.MOV.U32 R9, RZ, RZ, R13 ;  /* 0x000000ffff097224 */ /* 0x000fe200078e000d */
[----:B------:R-:W-:Y:S01]  /*17970*/  LOP3.LUT R14, R14, R11, RZ, 0x3c, !PT ;  /* 0x0000000b0e0e7212 */ /* 0x000fe200078e3cff */
[----:B------:R-:W-:Y:S01]  /*17980*/  BSSY B1, `(.L_x_2846) ;  /* 0x0000062000017945 */ /* 0x000fe20003800000 */
[----:B------:R-:W-:-:S02]  /*17990*/  SHF.R.S32.HI R88, RZ, 0x1f, R223 ;  /* 0x0000001fff587819 */ /* 0x000fc400000114df */
[----:B------:R-:W-:Y:S02]  /*179a0*/  SHF.R.S32.HI R90, RZ, 0x1f, R221 ;  /* 0x0000001fff5a7819 */ /* 0x000fe400000114dd */
[----:B------:R-:W-:Y:S02]  /*179b0*/  SHF.R.S32.HI R92, RZ, 0x1f, R222 ;  /* 0x0000001fff5c7819 */ /* 0x000fe400000114de */
[----:B------:R-:W-:Y:S01]  /*179c0*/  SHF.R.S32.HI R93, RZ, 0x1f, R208 ;  /* 0x0000001fff5d7819 */ /* 0x000fe200000114d0 */
[----:B--2---:R-:W-:-:S05]  /*179d0*/  IMAD.IADD R4, R26, 0x1, R206 ;  /* 0x000000011a047824 */ /* 0x004fca00078e02ce */
[C---:B------:R-:W-:Y:S01]  /*179e0*/  ISETP.GE.OR P2, PT, R4.reuse, R87, P0 ;  /* 0x000000570400720c */ /* 0x040fe20000746670 */
[----:B------:R-:W-:-:S05]  /*179f0*/  VIADD R4, R4, 0x8 ;  /* 0x0000000804047836 */ /* 0x000fca0000000000 */
[----:B------:R-:W-:Y:S02]  /*17a00*/  ISETP.GE.OR P0, PT, R4, R87, P0 ;  /* 0x000000570400720c */ /* 0x000fe40000706670 */
[----:B------:R-:W-:-:S04]  /*17a10*/  LOP3.LUT R4, R7, 0x380, RZ, 0xc0, !PT ;  /* 0x0000038007047812 */ /* 0x000fc800078ec0ff */
[----:B------:R-:W-:Y:S01]  /*17a20*/  SHF.R.U64 R4, R4, 0x3, RZ ;  /* 0x0000000304047819 */ /* 0x000fe200000012ff */
[----:B----4-:R-:W-:Y:S03]  /*17a30*/  @!P2 ST.E desc[UR38][R54.64], R6 ;  /* 0x000000063600a985 */ /* 0x010fe6000c101926 */
[----:B------:R-:W-:-:S03]  /*17a40*/  LOP3.LUT R72, R4, R7, RZ, 0x3c, !PT ;  /* 0x0000000704487212 */ /* 0x000fc600078e3cff */
[----:B0-----:R0:W-:Y:S04]  /*17a50*/  @!P0 ST.E desc[UR38][R58.64], R5 ;  /* 0x000000053a008985 */ /* 0x0011e8000c101926 */
[----:B------:R-:W5:Y:S04]  /*17a60*/  LD.E.128 R8, desc[UR38][R8.64] ;  /* 0x0000002608087980 */ /* 0x000f68000c101d00 */
[----:B------:R-:W5:Y:S04]  /*17a70*/  LD.E.128 R12, desc[UR38][R14.64] ;  /* 0x000000260e0c7980 */ /* 0x000f68000c101d00 */
[----:B0-----:R0:W5:Y:S04]  /*17a80*/  LD.E.128 R4, desc[UR38][R78.64] ;  /* 0x000000264e047980 */ /* 0x001168000c101d00 */
[----:B------:R-:W5:Y:S04]  /*17a90*/  LD.E.128 R24, desc[UR38][R24.64] ;  /* 0x0000002618187980 */ /* 0x000f68000c101d00 */
[----:B------:R-:W5:Y:S01]  /*17aa0*/  LD.E.128 R28, desc[UR38][R28.64] ;  /* 0x000000261c1c7980 */ /* 0x000f62000c101d00 */
[----:B0-----:R-:W-:-:S02]  /*17ab0*/  IMAD R78, R77, UR4, RZ ;  /* 0x000000044d4e7c24 */ /* 0x001fc4000f8e02ff */
[----:B------:R-:W-:Y:S01]  /*17ac0*/  IMAD R77, R224, 0x20, R235 ;  /* 0x00000020e04d7824 */ /* 0x000fe200078e02eb */
[----:B------:R-:W5:Y:S01]  /*17ad0*/  LD.E.128 R32, desc[UR38][R32.64] ;  /* 0x0000002620207980 */ /* 0x000f62000c101d00 */
[----:B------:R-:W-:Y:S01]  /*17ae0*/  IMAD R79, R225, UR5, R78 ;  /* 0x00000005e14f7c24 */ /* 0x000fe2000f8e024e */
[----:B------:R-:W-:Y:S01]  /*17af0*/  ULDC.64 UR4, c[0x0][0xaf0] ;  /* 0x0002bc0000047ab9 */ /* 0x000fe20000000a00 */
[----:B------:R-:W-:Y:S01]  /*17b00*/  IMAD.IADD R80, R206, 0x1, R77 ;  /* 0x00000001ce507824 */ /* 0x000fe200078e024d */
[----:B------:R-:W5:Y:S01]  /*17b10*/  LD.E.128 R36, desc[UR38][R36.64] ;  /* 0x0000002624247980 */ /* 0x000f62000c101d00 */
[----:B------:R-:W-:Y:S02]  /*17b20*/  IMAD R77, R3, UR4, RZ ;  /* 0x00000004034d7c24 */ /* 0x000fe4000f8e02ff */
[----:B------:R-:W-:Y:S01]  /*17b30*/  @P1 IMAD.HI.U32 R78, R80, R89, RZ ;  /* 0x00000059504e1227 */ /* 0x000fe200078e00ff */
[----:B------:R-:W5:Y:S03]  /*17b40*/  LD.E.128 R40, desc[UR38][R40.64] ;  /* 0x0000002628287980 */ /* 0x000f66000c101d00 */
[----:B------:R-:W-:Y:S01]  /*17b50*/  IMAD.IADD R21, R21, 0x1, R79 ;  /* 0x0000000115157824 */ /* 0x000fe200078e024f */
[----:B------:R-:W5:Y:S01]  /*17b60*/  LD.E.128 R44, desc[UR38][R44.64] ;  /* 0x000000262c2c7980 */ /* 0x000f62000c101d00 */
[----:B------:R-:W-:Y:S01]  /*17b70*/  IMAD.MOV.U32 R3, RZ, RZ, R80 ;  /* 0x000000ffff037224 */ /* 0x000fe200078e0050 */
[----:B---3--:R-:W-:Y:S01]  /*17b80*/  @P1 SHF.R.U32.HI R3, RZ, R91, R78 ;  /* 0x0000005bff031219 */ /* 0x008fe2000001164e */
[C---:B------:R-:W-:Y:S01]  /*17b90*/  IMAD R79, R76.reuse, UR5, R77 ;  /* 0x000000054c4f7c24 */ /* 0x040fe2000f8e024d */
[----:B------:R-:W5:Y:S01]  /*17ba0*/  LD.E.128 R48, desc[UR38][R48.64] ;  /* 0x0000002630307980 */ /* 0x000f62000c101d00 */
[----:B------:R-:W-:Y:S01]  /*17bb0*/  IMAD.WIDE.U32 R76, R76, UR4, R20 ;  /* 0x000000044c4c7c25 */ /* 0x000fe2000f8e0014 */
[----:B------:R-:W-:Y:S01]  /*17bc0*/  SHF.R.S32.HI R20, RZ, 0x1f, R3 ;  /* 0x0000001fff147819 */ /* 0x000fe20000011403 */
[----:B------:R-:W-:Y:S01]  /*17bd0*/  ULDC.64 UR4, c[0x0][0xae0] ;  /* 0x0002b80000047ab9 */ /* 0x000fe20000000a00 */
[----:B------:R-:W5:Y:S01]  /*17be0*/  LD.E.128 R52, desc[UR38][R52.64] ;  /* 0x0000002634347980 */ /* 0x000f62000c101d00 */
[----:B------:R-:W-:-:S02]  /*17bf0*/  IMAD.IADD R77, R77, 0x1, R79 ;  /* 0x000000014d4d7824 */ /* 0x000fc400078e024f */
[----:B------:R-:W-:Y:S01]  /*17c00*/  IMAD.MOV R79, RZ, RZ, -R3 ;  /* 0x000000ffff4f7224 */ /* 0x000fe200078e0a03 */
[----:B------:R-:W5:Y:S01]  /*17c10*/  LD.E.128 R56, desc[UR38][R56.64] ;  /* 0x0000002638387980 */ /* 0x000f62000c101d00 */
[----:B------:R-:W-:Y:S02]  /*17c20*/  IMAD R20, R20, UR4, RZ ;  /* 0x0000000414147c24 */ /* 0x000fe4000f8e02ff */
[----:B------:R-:W-:Y:S01]  /*17c30*/  IMAD R79, R0, R79, R80 ;  /* 0x0000004f004f7224 */ /* 0x000fe200078e0250 */
[----:B------:R-:W5:Y:S01]  /*17c40*/  LD.E.128 R60, desc[UR38][R60.64] ;  /* 0x000000263c3c7980 */ /* 0x000f62000c101d00 */
[----:B------:R-:W-:-:S03]  /*17c50*/  IMAD R85, R3, UR5, R20 ;  /* 0x0000000503557c24 */ /* 0x000fc6000f8e0214 */
[----:B------:R-:W5:Y:S01]  /*17c60*/  LD.E.128 R64, desc[UR38][R64.64] ;  /* 0x0000002640407980 */ /* 0x000f62000c101d00 */
[----:B------:R-:W-:-:S03]  /*17c70*/  IMAD.WIDE.U32 R20, R3, UR4, R76 ;  /* 0x0000000403147c25 */ /* 0x000fc6000f8e004c */
[----:B------:R-:W5:Y:S01]  /*17c80*/  LD.E.128 R68, desc[UR38][R68.64] ;  /* 0x0000002644447980 */ /* 0x000f62000c101d00 */
[----:B------:R-:W-:-:S03]  /*17c90*/  SHF.R.S32.HI R3, RZ, 0x1f, R79 ;  /* 0x0000001fff037819 */ /* 0x000fc6000001144f */
[----:B------:R-:W5:Y:S01]  /*17ca0*/  LD.E.128 R72, desc[UR38][R72.64] ;  /* 0x0000002648487980 */ /* 0x000f62000c101d00 */
[----:B------:R-:W-:Y:S01]  /*17cb0*/  IMAD.IADD R206, R235, 0x1, R206 ;  /* 0x00000001ebce7824 */ /* 0x000fe200078e02ce */
[----:B------:R-:W-:Y:S01]  /*17cc0*/  ULDC.64 UR4, c[0x0][0xad8] ;  /* 0x0002b60000047ab9 */ /* 0x000fe20000000a00 */
        /* <DEDUP_REMOVED lines=45> */
.L_x_2847:
[----:B------:R-:W-:Y:S05]  /*17fa0*/  BSYNC B1 ;  /* 0x0000000000017941 */ /* 0x000fea0003800000 */
.L_x_2846:
        /* <DEDUP_REMOVED lines=22> */
.L_x_2849:
[----:B------:R-:W-:Y:S05]  /*18110*/  BSYNC B1 ;  /* 0x0000000000017941 */ /* 0x000fea0003800000 */
.L_x_2848:
        /* <DEDUP_REMOVED lines=21> */
.L_x_2851:
[----:B------:R-:W-:Y:S05]  /*18270*/  BSYNC B1 ;  /* 0x0000000000017941 */ /* 0x000fea0003800000 */
.L_x_2850:
[----:B-1--4-:R-:W1:Y:S04]  /*18280*/  SHFL.IDX PT, R3, R3, 0x3, 0x181f ;  /* 0x00781f0003037f89 */ /* 0x012e6800000e0000 */
[----:B------:R-:W4:Y:S01]  /*18290*/  SHFL.IDX PT, R80, R80, 0x3, 0x181f ;  /* 0x00781f0050507f89 */ /* 0x000f2200000e0000 */
[----:B------:R-:W-:Y:S05]  /*182a0*/  @P1 BRA `(.L_x_2852) ;  /* 0x0000000c00e41947 */ /* 0x000fea0003800000 */
[----:B------:R-:W-:Y:S02]  /*182b0*/  ULDC UR4, c[0x0][0xac8] ;  /* 0x0002b20000047ab9 */ /* 0x000fe40000000800 */
[----:B------:R-:W-:Y:S02]  /*182c0*/  ISETP.GE.AND P3, PT, R208, UR4, PT ;  /* 0x00000004d0007c0c */ /* 0x000fe4000bf66270 */
[----:B------:R-:W-:Y:S02]  /*182d0*/  ISETP.GE.AND P4, PT, R222, UR4, PT ;  /* 0x00000004de007c0c */ /* 0x000fe4000bf86270 */
[----:B------:R-:W-:-:S09]  /*182e0*/  ISETP.GE.AND P5, PT, R221, UR4, PT ;  /* 0x00000004dd007c0c */ /* 0x000fd2000bfa6270 */
[-C--:B0---4-:R-:W-:Y:S02]  /*182f0*/  @!P3 LEA R4, P0, R208, R80.reuse, 0x1 ;  /* 0x00000050d004b211 */ /* 0x091fe400078008ff */
[-C--:B------:R-:W-:Y:S02]  /*18300*/  @!P4 LEA R6, P1, R222, R80.reuse, 0x1 ;  /* 0x00000050de06c211 */ /* 0x080fe400078208ff */
[C---:B------:R-:W-:Y:S02]  /*18310*/  @!P5 LEA R8, P2, R221.reuse, R80, 0x1 ;  /* 0x00000050dd08d211 */ /* 0x040fe400078408ff */
[-C--:B-1----:R-:W-:Y:S02]  /*18320*/  @!P3 LEA.HI.X R5, R208, R3.reuse, R93, 0x1, P0 ;  /* 0x00000003d005b211 */ /* 0x082fe400000f0c5d */
        /* <DEDUP_REMOVED lines=11> */
.L_x_2844:
[----:B------:R-:W-:Y:S01]  /*183e0*/  ULDC.64 UR4, c[0x0][0xc00] ;  /* 0x0003000000047ab9 */ /* 0x000fe20000000a00 */
[----:B------:R-:W4:Y:S01]  /*183f0*/  LDC.64 R4, c[0x0][0xc00] ;  /* 0x00030000ff047b82 */ /* 0x000f220000000a00 */
[----:B------:R-:W-:Y:S01]  /*18400*/  ISETP.NE.U32.AND P0, PT, RZ, UR4, PT ;  /* 0x00000004ff007c0c */ /* 0x000fe2000bf05070 */
[----:B------:R-:W-:-:S03]  /*18410*/  IMAD.MOV.U32 R0, RZ, RZ, RZ ;  /* 0x000000ffff007224 */ /* 0x000fc600078e00ff */
[----:B------:R-:W-:Y:S01]  /*18420*/  ISETP.NE.AND.EX P0, PT, RZ, UR5, PT, P0 ;  /* 0x00000005ff007c0c */ /* 0x000fe2000bf05300 */
[----:B------:R-:W-:Y:S02]  /*18430*/  ULDC.64 UR4, c[0x0][0xc08] ;  /* 0x0003020000047ab9 */ /* 0x000fe40000000a00 */
[----:B------:R-:W-:Y:S01]  /*18440*/  ISETP.NE.U32.AND P1, PT, RZ, UR4, PT ;  /* 0x00000004ff007c0c */ /* 0x000fe2000bf25070 */
[----:B------:R-:W0:Y:S03]  /*18450*/  LDC R25, c[0x0][0xbe8] ;  /* 0x0002fa00ff197b82 */ /* 0x000e260000000800 */
[----:B------:R-:W-:Y:S01]  /*18460*/  ISETP.NE.AND.EX P1, PT, RZ, UR5, PT, P1 ;  /* 0x00000005ff007c0c */ /* 0x000fe2000bf25310 */
[----:B----4-:R-:W-:-:S12]  /*18470*/  IMAD.WIDE R4, R231, 0x4, R4 ;  /* 0x00000004e7047825 */ /* 0x010fd800078e0204 */
[----:B------:R-:W4:Y:S01]  /*18480*/  @P1 LDC.64 R6, c[0x0][0xc08] ;  /* 0x00030200ff061b82 */ /* 0x000f220000000a00 */
[----:B------:R-:W-:Y:S02]  /*18490*/  ULDC UR4, c[0x0][0xa88] ;  /* 0x0002a20000047ab9 */ /* 0x000fe40000000800 */
[----:B------:R-:W-:Y:S01]  /*184a0*/  IMAD.U32 R8, RZ, RZ, UR4 ;  /* 0x00000004ff087e24 */ /* 0x000fe2000f8e00ff */
[----:B------:R0:W5:Y:S01]  /*184b0*/  @P0 LDG.E R0, desc[UR38][R4.64] ;  /* 0x0000002604000981 */ /* 0x000162000c1e1900 */
[----:B----4-:R-:W-:-:S05]  /*184c0*/  @P1 IMAD.WIDE R6, R231, 0x4, R6 ;  /* 0x00000004e7061825 */ /* 0x010fca00078e0206 */
[----:B------:R4:W5:Y:S01]  /*184d0*/  @P1 LDG.E R8, desc[UR38][R6.64] ;  /* 0x0000002606081981 */ /* 0x000962000c1e1900 */
[----:B0-----:R-:W-:Y:S02]  /*184e0*/  ISETP.NE.AND P2, PT, R25, 0x1, PT ;  /* 0x000000011900780c */ /* 0x001fe40003f45270 */
[----:B------:R-:W-:Y:S01]  /*184f0*/  SHF.R.S32.HI R9, RZ, 0x1f, R231 ;  /* 0x0000001fff097819 */ /* 0x000fe200000114e7 */
[----:B------:R-:W0:Y:S10]  /*18500*/  S2R R3, SR_TID.X ;  /* 0x0000000000037919 */ /* 0x000e340000002100 */
[----:B------:R-:W1:Y:S01]  /*18510*/  @P2 LDC R27, c[0x0][0xbec] ;  /* 0x0002fb00ff1b2b82 */ /* 0x000e620000000800 */
[----:B0-----:R-:W-:-:S05]  /*18520*/  VIADD R3, R3, 0xffffff80 ;  /* 0xffffff8003037836 */ /* 0x001fca0000000000 */
[----:B------:R-:W-:Y:S01]  /*18530*/  ISETP.GE.AND P3, PT, R3, 0x80, PT ;  /* 0x000000800300780c */ /* 0x000fe20003f66270 */
[----:B----4-:R-:W-:-:S12]  /*18540*/  @P1 BRA `(.L_x_2853) ;  /* 0x0000000000101947 */ /* 0x010fd80003800000 */
[----:B------:R-:W-:Y:S05]  /*18550*/  @!P0 BRA `(.L_x_2853) ;  /* 0x00000000000c8947 */ /* 0x000fea0003800000 */
[----:B------:R-:W4:Y:S04]  /*18560*/  LDG.E R3, desc[UR38][R4.64] ;  /* 0x0000002604037981 */ /* 0x000f28000c1e1900 */
[----:B-----5:R-:W4:Y:S02]  /*18570*/  LDG.E R8, desc[UR38][R4.64+0x4] ;  /* 0x0000042604087981 */ /* 0x020f24000c1e1900 */
[----:B----4-:R-:W-:-:S07]  /*18580*/  IMAD.IADD R8, R8, 0x1, -R3 ;  /* 0x0000000108087824 */ /* 0x010fce00078e0a03 */
.L_x_2853:
[----:B------:R-:W-:Y:S01]  /*18590*/  BSSY B1, `(.L_x_2854) ;  /* 0x000002d000017945 */ /* 0x000fe20003800000 */
[----:B------:R-:W-:Y:S02]  /*185a0*/  SHF.R.S32.HI R13, RZ, 0x1f, R225 ;  /* 0x0000001fff0d7819 */ /* 0x000fe400000114e1 */
[----:B------:R-:W-:Y:S02]  /*185b0*/  SEL R15, R231, RZ, !P0 ;  /* 0x000000ffe70f7207 */ /* 0x000fe40004000000 */
[----:B------:R-:W-:Y:S02]  /*185c0*/  SEL R14, R9, RZ, !P0 ;  /* 0x000000ff090e7207 */ /* 0x000fe40004000000 */
[----:B-----5:R-:W-:Y:S01]  /*185d0*/  SHF.R.S32.HI R11, RZ, 0x1f, R0 ;  /* 0x0000001fff0b7819 */ /* 0x020fe20000011400 */
[----:B------:R-:W-:Y:S06]  /*185e0*/  @P3 BRA `(.L_x_2855) ;  /* 0x00000000009c3947 */ /* 0x000fec0003800000 */
[----:B------:R-:W0:Y:S01]  /*185f0*/  S2R R5, SR_TID.X ;  /* 0x0000000000057919 */ /* 0x000e220000002100 */
[----:B------:R-:W4:Y:S02]  /*18600*/  LDC R9, c[0x0][0xbe8] ;  /* 0x0002fa00ff097b82 */ /* 0x000f240000000800 */
[----:B----4-:R-:W-:Y:S01]  /*18610*/  IMAD R3, R8, R9, RZ ;  /* 0x0000000908037224 */ /* 0x010fe200078e02ff */
[----:B0-----:R-:W-:-:S04]  /*18620*/  IADD3 R12, R206, -0x80, R5 ;  /* 0xffffff80ce0c7810 */ /* 0x001fc80007ffe005 */
        /* <DEDUP_REMOVED lines=9> */
[----:B------:R-:W0:Y:S08]  /*186c0*/  @P0 LDC R7, c[0x0][0xbec] ;  /* 0x0002fb00ff070b82 */ /* 0x000e300000000800 */
[----:B------:R-:W4:Y:S01]  /*186d0*/  @P0 LDC R21, c[0x0][0xbf0] ;  /* 0x0002fc00ff150b82 */ /* 0x000f220000000800 */
[----:B0-----:R-:W-:-:S04]  /*186e0*/  @P0 IMAD.HI.U32 R6, R12, R7, RZ ;  /* 0x000000070c060227 */ /* 0x001fc800078e00ff */
[----:B------:R-:W-:Y:S01]  /*186f0*/  IMAD R7, R225, UR5, R10 ;  /* 0x00000005e1077c24 */ /* 0x000fe2000f8e020a */
[----:B------:R-:W-:Y:S01]  /*18700*/  ULDC.64 UR4, c[0x0][0xb98] ;  /* 0x0002e60000047ab9 */ /* 0x000fe20000000a00 */
[----:B----4-:R-:W-:Y:S02]  /*18710*/  @P0 SHF.R.U32.HI R3, RZ, R21, R6 ;  /* 0x00000015ff030219 */ /* 0x010fe40000011606 */
[----:B------:R-:W-:Y:S02]  /*18720*/  IMAD.IADD R5, R5, 0x1, R7 ;  /* 0x0000000105057824 */ /* 0x000fe400078e0207 */
[----:B------:R-:W-:Y:S02]  /*18730*/  IMAD R6, R14, UR4, RZ ;  /* 0x000000040e067c24 */ /* 0x000fe4000f8e02ff */
[----:B------:R-:W-:Y:S02]  /*18740*/  IMAD.MOV R7, RZ, RZ, -R3 ;  /* 0x000000ffff077224 */ /* 0x000fe400078e0a03 */
[----:B------:R-:W-:-:S04]  /*18750*/  IMAD.WIDE.U32 R4, R15, UR4, R4 ;  /* 0x000000040f047c25 */ /* 0x000fc8000f8e0004 */
[----:B------:R-:W-:Y:S01]  /*18760*/  IMAD R7, R9, R7, R12 ;  /* 0x0000000709077224 */ /* 0x000fe200078e020c */
[----:B------:R-:W-:Y:S01]  /*18770*/  SHF.R.S32.HI R9, RZ, 0x1f, R3 ;  /* 0x0000001fff097819 */ /* 0x000fe20000011403 */
[----:B------:R-:W-:Y:S01]  /*18780*/  IMAD R6, R15, UR5, R6 ;  /* 0x000000050f067c24 */ /* 0x000fe2000f8e0206 */
[----:B------:R-:W-:Y:S01]  /*18790*/  IADD3 R4, P0, R3, R4, RZ ;  /* 0x0000000403047210 */ /* 0x000fe20007f1e0ff */
[----:B------:R-:W-:Y:S01]  /*187a0*/  ULDC.64 UR4, c[0x0][0xb88] ;  /* 0x0002e20000047ab9 */ /* 0x000fe20000000a00 */
        /* <DEDUP_REMOVED lines=11> */
.L_x_2855:
[----:B------:R-:W-:Y:S05]  /*18860*/  BSYNC B1 ;  /* 0x0000000000017941 */ /* 0x000fea0003800000 */
.L_x_2854:
[----:B------:R-:W4:Y:S01]  /*18870*/  @P2 LDC R9, c[0x0][0xbf0] ;  /* 0x0002fc00ff092b82 */ /* 0x000f220000000800 */
[----:B------:R-:W-:Y:S01]  /*18880*/  ULDC.64 UR4, c[0x0][0xaa0] ;  /* 0x0002a80000047ab9 */ /* 0x000fe20000000a00 */
[----:B0-----:R-:W-:Y:S02]  /*18890*/  IMAD R7, R224, 0x20, R235 ;  /* 0x00000020e0077824 */ /* 0x001fe400078e02eb */
[----:B------:R-:W-:Y:S02]  /*188a0*/  IMAD R3, R11, UR4, RZ ;  /* 0x000000040b037c24 */ /* 0x000fe4000f8e02ff */
[----:B------:R-:W-:-:S04]  /*188b0*/  IMAD.WIDE.U32 R4, R0, UR4, RZ ;  /* 0x0000000400047c25 */ /* 0x000fc8000f8e00ff */
[----:B------:R-:W-:Y:S01]  /*188c0*/  IMAD R3, R0, UR5, R3 ;  /* 0x0000000500037c24 */ /* 0x000fe2000f8e0203 */
[----:B------:R-:W-:Y:S01]  /*188d0*/  ULDC.64 UR4, c[0x0][0xae8] ;  /* 0x0002ba0000047ab9 */ /* 0x000fe20000000a00 */
[----:B------:R-:W-:Y:S02]  /*188e0*/  IMAD.IADD R10, R206, 0x1, R7 ;  /* 0x00000001ce0a7824 */ /* 0x000fe400078e0207 */
[----:B------:R-:W-:Y:S02]  /*188f0*/  IMAD R0, R13, UR4, RZ ;  /* 0x000000040d007c24 */ /* 0x000fe4000f8e02ff */
[----:B------:R-:W-:Y:S02]  /*18900*/  IMAD.IADD R5, R5, 0x1, R3 ;  /* 0x0000000105057824 */ /* 0x000fe400078e0203 */
[----:B------:R-:W-:Y:S02]  /*18910*/  IMAD R7, R225, UR5, R0 ;  /* 0x00000005e1077c24 */ /* 0x000fe4000f8e0200 */
[----:B-1----:R-:W-:-:S04]  /*18920*/  @P2 IMAD.HI.U32 R0, R10, R27, RZ ;  /* 0x0000001b0a002227 */ /* 0x002fc800078e00ff */
        /* <DEDUP_REMOVED lines=28> */
[----:B------:R0:W1:Y:S04]  /*18af0*/  SHFL.IDX PT, R0, R4, RZ, 0x181f ;  /* 0x00181fff04007589 */ /* 0x00006800000e0000 */
[----:B------:R0:W4:Y:S02]  /*18b00*/  SHFL.IDX PT, R14, R3, RZ, 0x181f ;  /* 0x00181fff030e7589 */ /* 0x00012400000e0000 */
.L_x_3076:
[----:B------:R-:W-:Y:S01]  /*18b10*/  IMAD R8, R8, R25, RZ ;  /* 0x0000001908087224 */ /* 0x000fe200078e02ff */
[----:B------:R-:W-:Y:S01]  /*18b20*/  BSSY B1, `(.L_x_2857) ;  /* 0x0000019000017945 */ /* 0x000fe20003800000 */
[----:B------:R-:W-:-:S05]  /*18b30*/  IMAD.IADD R7, R235, 0x1, R206 ;  /* 0x00000001eb077824 */ /* 0x000fca00078e02ce */
        /* <DEDUP_REMOVED lines=12> */
[----:B-1----:R-:W-:Y:S02]  /*18c00*/  @!P3 LEA.HI.X R11, R208, R0, R5, 0x1, P5 ;  /* 0x00000000d00bb211 */ /* 0x002fe400028f0c05 */
        /* <DEDUP_REMOVED lines=10> */
.L_x_2858:
[----:B------:R-:W-:Y:S05]  /*18cb0*/  BSYNC B1 ;  /* 0x0000000000017941 */ /* 0x000fea0003800000 */
.L_x_2857:
[----:B------:R-:W-:-:S03]  /*18cc0*/  UMOV UR4, 0xffffffff ;  /* 0xffffffff00047882 */ /* 0x000fc60000000000 */
[----:B------:R-:W-:Y:S05]  /*18cd0*/  BRA.DIV UR4, `(.L_x_2859) ;  /* 0x0000009204e47947 */ /* 0x000fea000b800000 */
[----:B-1----:R1:W0:Y:S04]  /*18ce0*/  SHFL.IDX PT, R0, R4, 0x1, 0x181f ;  /* 0x00381f0004007f89 */ /* 0x00222800000e0000 */
[----:B----4-:R1:W4:Y:S02]  /*18cf0*/  SHFL.IDX PT, R14, R3, 0x1, 0x181f ;  /* 0x00381f00030e7f89 */ /* 0x01032400000e0000 */
.L_x_3080:
        /* <DEDUP_REMOVED lines=25> */
.L_x_2861:
[----:B------:R-:W-:Y:S05]  /*18e90*/  BSYNC B1 ;  /* 0x0000000000017941 */ /* 0x000fea0003800000 */
.L_x_2860:
[----:B------:R-:W-:-:S03]  /*18ea0*/  UMOV UR4, 0xffffffff ;  /* 0xffffffff00047882 */ /* 0x000fc60000000000 */
[----:B------:R-:W-:Y:S05]  /*18eb0*/  BRA.DIV UR4, `(.L_x_2862) ;  /* 0x0000009204b47947 */ /* 0x000fea000b800000 */
[----:B0-----:R0:W0:Y:S04]  /*18ec0*/  SHFL.IDX PT, R0, R4, 0x2, 0x181f ;  /* 0x00581f0004007f89 */ /* 0x00102800000e0000 */
[----:B----4-:R4:W0:Y:S02]  /*18ed0*/  SHFL.IDX PT, R14, R3, 0x2, 0x181f ;  /* 0x00581f00030e7f89 */ /* 0x01082400000e0000 */
.L_x_3084:
        /* <DEDUP_REMOVED lines=25> */
.L_x_2864:
[----:B------:R-:W-:Y:S05]  /*19070*/  BSYNC B1 ;  /* 0x0000000000017941 */ /* 0x000fea0003800000 */
.L_x_2863:
[----:B------:R-:W-:-:S03]  /*19080*/  UMOV UR4, 0xffffffff ;  /* 0xffffffff00047882 */ /* 0x000fc60000000000 */
[----:B------:R-:W-:Y:S05]  /*19090*/  BRA.DIV UR4, `(.L_x_2865) ;  /* 0x0000009204847947 */ /* 0x000fea000b800000 */
[----:B0-----:R0:W0:Y:S04]  /*190a0*/  SHFL.IDX PT, R0, R4, 0x3, 0x181f ;  /* 0x00781f0004007f89 */ /* 0x00102800000e0000 */
[----:B------:R0:W0:Y:S02]  /*190b0*/  SHFL.IDX PT, R14, R3, 0x3, 0x181f ;  /* 0x00781f00030e7f89 */ /* 0x00002400000e0000 */
.L_x_3088:
[----:B01--4-:R-:W-:-:S05]  /*190c0*/  VIADD R3, R7, 0x60 ;  /* 0x0000006007037836 */ /* 0x013fca0000000000 */
        /* <DEDUP_REMOVED lines=23> */
.L_x_2852:
[----:B------:R-:W-:Y:S05]  /*19240*/  BSYNC B0 ;  /* 0x0000000000007941 */ /* 0x000fea0003800000 */
.L_x_2843:
[----:B------:R-:W-:Y:S02]  /*19250*/  ULDC UR4, c[0x0][0xc3c] ;  /* 0x00030f0000047ab9 */ /* 0x000fe40000000800 */
[----:B---3--:R-:W-:-:S13]  /*19260*/  ISETP.GE.AND P0, PT, R83, UR4, PT ;  /* 0x0000000453007c0c */ /* 0x008fda000bf06270 */
[----:B------:R-:W-:Y:S05]  /*19270*/  @!P0 BRA `(.L_x_2866) ;  /* 0xfffffe7c00748947 */ /* 0x000fea000383ffff */
[----:B------:R-:W-:Y:S05]  /*19280*/  BRA `(.L_x_2660) ;  /* 0x0000007c00ac7947 */ /* 0x000fea0003800000 */
.L_x_2658:
[----:B------:R-:W-:-:S08]  /*19290*/  NOP ;  /* 0x0000000000007918 */ /* 0x000fd00000000000 */
[----:B--2---:R-:W0:-:S00]  /*192a0*/  USETMAXREG.DEALLOC.CTAPOOL 0x18 ;  /* 0x00000018000079c8 */ /* 0x004e0000080e0500 */
        /* <DEDUP_REMOVED lines=16> */
.L_x_2867:
[----:B------:R-:W-:Y:S01]  /*193b0*/  LOP3.LUT R0, R4, 0x1f, RZ, 0xc0, !PT ;  /* 0x0000001f04007812 */ /* 0x000fe200078ec0ff */
[----:B------:R-:W-:Y:S01]  /*193c0*/  ULDC UR4, c[0x0][0xc3c] ;  /* 0x00030f0000047ab9 */ /* 0x000fe20000000800 */
[----:B------:R-:W1:Y:S01]  /*193d0*/  S2UR UR6, SR_CTAID.X ;  /* 0x00000000000679c3 */ /* 0x000e620000002500 */
[----:B------:R-:W-:Y:S01]  /*193e0*/  ULDC UR5, c[0x0][0xc38] ;  /* 0x00030e0000057ab9 */ /* 0x000fe20000000800 */
[----:B------:R-:W-:-:S04]  /*193f0*/  ISETP.NE.AND P0, PT, R0, 0x1f, PT ;  /* 0x0000001f0000780c */ /* 0x000fc80003f05270 */
[----:B------:R-:W-:-:S13]  /*19400*/  ISETP.GE.OR P1, PT, R0, UR4, !P0 ;  /* 0x0000000400007c0c */ /* 0x000fda000c726670 */
[----:B0-----:R-:W0:Y:S02]  /*19410*/  @!P1 LDC.64 R2, c[0x0][0xc80] ;  /* 0x00032000ff029b82 */ /* 0x001e240000000a00 */
        /* <DEDUP_REMOVED lines=34> */
.L_x_2873:
[----:B------:R-:W-:Y:S01]  /*19640*/  UIADD3 UR4, UR4, 0x1f, URZ ;  /* 0x0000001f04047890 */ /* 0x000fe2000fffe03f */
[----:B------:R-:W-:-:S05]  /*19650*/  IMAD.U32 R19, RZ, RZ, UR7 ;  /* 0x00000007ff137e24 */ /* 0x000fca000f8e00ff */
[----:B0-----:R-:W-:-:S13]  /*19660*/  ISETP.LE.AND P6, PT, R5, UR4, PT ;  /* 0x0000000405007c0c */ /* 0x001fda000bfc3270 */
[----:B------:R-:W-:Y:S05]  /*19670*/  @P6 BRA `(.L_x_2870) ;  /* 0x0000000400a86947 */ /* 0x000fea0003800000 */
[----:B------:R-:W-:Y:S01]  /*19680*/  IADD3 R8, R0, UR4, RZ ;  /* 0x0000000400087c10 */ /* 0x000fe2000fffe0ff */
[----:B------:R-:W-:Y:S01]  /*19690*/  BSSY B0, `(.L_x_2871) ;  /* 0x0000007000007945 */ /* 0x000fe20003800000 */
[----:B------:R-:W-:Y:S02]  /*196a0*/  IMAD.MOV.U32 R6, RZ, RZ, RZ ;  /* 0x000000ffff067224 */ /* 0x000fe400078e00ff */
[----:B------:R-:W-:-:S13]  /*196b0*/  ISETP.GE.OR P6, PT, R8, R5, !P0 ;  /* 0x000000050800720c */ /* 0x000fda00047c6670 */
[----:B------:R-:W-:Y:S05]  /*196c0*/  @P6 BRA `(.L_x_2872) ;  /* 0x00000000000c6947 */ /* 0x000fea0003800000 */
[----:B------:R-:W0:Y:S02]  /*196d0*/  LDC.64 R2, c[0x0][0xc80] ;  /* 0x00032000ff027b82 */ /* 0x000e240000000a00 */
[----:B0-----:R-:W-:-:S05]  /*196e0*/  IMAD.WIDE R2, R8, 0x4, R2 ;  /* 0x0000000408027825 */ /* 0x001fca00078e0202 */
[----:B------:R0:W5:Y:S02]  /*196f0*/  LDG.E R6, desc[UR38][R2.64] ;  /* 0x0000002602067981 */ /* 0x000164000c1e1900 */
.L_x_2872:
[----:B------:R-:W-:Y:S05]  /*19700*/  BSYNC B0 ;  /* 0x0000000000007941 */ /* 0x000fea0003800000 */
.L_x_2871:
        /* <DEDUP_REMOVED lines=21> */
.L_x_2869:
        /* <DEDUP_REMOVED lines=20> */
.L_x_2874:
[----:B-12---:R-:W-:Y:S01]  /*199a0*/  IMAD.MOV R5, RZ, RZ, -R3 ;  /* 0x000000ffff057224 */ /* 0x006fe200078e0a03 */
[----:B------:R-:W-:Y:S01]  /*199b0*/  IABS R7, R9 ;  /* 0x0000000900077213 */ /* 0x000fe20000000000 */
[----:B---3--:R-:W-:Y:S02]  /*199c0*/  IMAD R16, R16, UR5, R8 ;  /* 0x0000000510107c24 */ /* 0x008fe4000f8e0208 */
        /* <DEDUP_REMOVED lines=22> */
[----:B------:R-:W-:Y:S01]  /*19b30*/  VIADDMNMX R11, R10, UR5, R11, PT ;  /* 0x000000050a0b7c46 */ /* 0x000fe2000b80010b */
[----:B------:R-:W-:-:S03]  /*19b40*/  IMAD.IADD R5, R8, 0x1, R5 ;  /* 0x0000000108057824 */ /* 0x000fc600078e0205 */
[----:B------:R-:W-:-:S04]  /*19b50*/  IABS R7, R11 ;  /* 0x0000000b00077213 */ /* 0x000fc80000000000 */
[----:B------:R-:W1:Y:S08]  /*19b60*/  I2F.RP R10, R7 ;  /* 0x00000007000a7306 */ /* 0x000e700000209400 */
[----:B-1----:R-:W1:Y:S02]  /*19b70*/  MUFU.RCP R10, R10 ;  /* 0x0000000a000a7308 */ /* 0x002e640000001000 */
[----:B-1----:R-:W-:Y:S01]  /*19b80*/  VIADD R3, R10, 0xffffffe ;  /* 0x0ffffffe0a037836 */ /* 0x002fe20000000000 */
[----:B------:R-:W-:-:S05]  /*19b90*/  IABS R10, R11 ;  /* 0x0000000b000a7213 */ /* 0x000fca0000000000 */
[----:B------:R-:W1:Y:S01]  /*19ba0*/  F2I.FTZ.U32.TRUNC.NTZ R3, R3 ;  /* 0x0000000300037305 */ /* 0x000e62000021f000 */
[----:B------:R-:W-:Y:S02]  /*19bb0*/  IMAD.MOV R10, RZ, RZ, -R10 ;  /* 0x000000ffff0a7224 */ /* 0x000fe400078e0a0a */
[----:B-1----:R-:W-:-:S04]  /*19bc0*/  IMAD.MOV R2, RZ, RZ, -R3 ;  /* 0x000000ffff027224 */ /* 0x002fc800078e0a03 */
[----:B------:R-:W-:Y:S02]  /*19bd0*/  IMAD R9, R2, R7, RZ ;  /* 0x0000000702097224 */ /* 0x000fe400078e02ff */
[----:B------:R-:W-:-:S04]  /*19be0*/  IMAD.MOV.U32 R2, RZ, RZ, RZ ;  /* 0x000000ffff027224 */ /* 0x000fc800078e00ff */
[----:B------:R-:W-:Y:S01]  /*19bf0*/  IMAD.HI.U32 R2, R3, R9, R2 ;  /* 0x0000000903027227 */ /* 0x000fe200078e0002 */
[----:B------:R-:W-:Y:S02]  /*19c00*/  IABS R9, R8 ;  /* 0x0000000800097213 */ /* 0x000fe40000000000 */
[----:B------:R-:W-:-:S03]  /*19c10*/  LOP3.LUT R3, R8, R11, RZ, 0x3c, !PT ;  /* 0x0000000b08037212 */ /* 0x000fc600078e3cff */
        /* <DEDUP_REMOVED lines=16> */
.L_x_2870:
[----:B------:R-:W-:Y:S02]  /*19d20*/  IMAD.MOV.U32 R17, RZ, RZ, RZ ;  /* 0x000000ffff117224 */ /* 0x000fe400078e00ff */
[----:B------:R-:W-:Y:S02]  /*19d30*/  IMAD.U32 R16, RZ, RZ, UR6 ;  /* 0x00000006ff107e24 */ /* 0x000fe4000f8e00ff */
[----:B------:R-:W-:-:S07]  /*19d40*/  IMAD.MOV.U32 R18, RZ, RZ, RZ ;  /* 0x000000ffff127224 */ /* 0x000fce00078e00ff */
.L_x_2875:
[----:B------:R-:W-:-:S13]  /*19d50*/  ISETP.NE.AND P0, PT, R0, RZ, PT ;  /* 0x000000ff0000720c */ /* 0x000fda0003f05270 */
[----:B------:R-:W1:Y:S01]  /*19d60*/  @!P0 S2R R3, SR_CgaCtaId ;  /* 0x0000000000038919 */ /* 0x000e620000008800 */
[----:B------:R-:W-:-:S04]  /*19d70*/  @!P0 MOV R0, 0x400 ;  /* 0x0000040000008802 */ /* 0x000fc80000000f00 */
[----:B-1----:R-:W-:-:S05]  /*19d80*/  @!P0 LEA R0, R3, R0, 0x18 ;  /* 0x0000000003008211 */ /* 0x002fca00078ec0ff */
[----:B------:R2:W-:Y:S01]  /*19d90*/  @!P0 STS.128 [R0+0x228d0], R16 ;  /* 0x0228d01000008388 */ /* 0x0005e20000000c00 */
[----:B------:R-:W-:Y:S06]  /*19da0*/  BAR.ARV 0x5, 0x180 ;  /* 0x0146000000007b1d */ /* 0x000fec0000002000 */
.L_x_2868:
[----:B--2---:R-:W-:Y:S01]  /*19db0*/  IMAD.MOV.U32 R0, RZ, RZ, 0x1 ;  /* 0x00000001ff007424 */ /* 0x004fe200078e00ff */
[----:B------:R2:W-:Y:S01]  /*19dc0*/  STL [R1+0x8], RZ ;  /* 0x000008ff01007387 */ /* 0x0005e20000100800 */
[----:B------:R-:W-:Y:S02]  /*19dd0*/  ULDC UR4, c[0x0][0xc3c] ;  /* 0x00030f0000047ab9 */ /* 0x000fe40000000800 */
[----:B-1----:R-:W-:Y:S01]  /*19de0*/  ISETP.GE.AND P0, PT, R19, UR4, PT ;  /* 0x0000000413007c0c */ /* 0x002fe2000bf06270 */
[----:B------:R2:W-:Y:S04]  /*19df0*/  STL [R1+0x14], R0 ;  /* 0x0000140001007387 */ /* 0x0005e80000100800 */
[----:B------:R2:W-:Y:S08]  /*19e00*/  STL [R1+0x48], RZ ;  /* 0x000048ff01007387 */ /* 0x0005f00000100800 */
[----:B--2---:R-:W-:Y:S05]  /*19e10*/  @P0 BRA `(.L_x_2876) ;  /* 0x0000006c00e00947 */ /* 0x004fea0003800000 */
[----:B------:R-:W1:Y:S01]  /*19e20*/  S2UR UR5, SR_CgaCtaId ;  /* 0x00000000000579c3 */ /* 0x000e620000008800 */
[C---:B------:R-:W-:Y:S01]  /*19e30*/  IMAD.SHL.U32 R0, R4.reuse, 0x8, RZ ;  /* 0x0000000804007824 */ /* 0x040fe200078e00ff */
[----:B------:R-:W-:Y:S01]  /*19e40*/  LOP3.LUT R5, R4, 0x7f, RZ, 0xc0, !PT ;  /* 0x0000007f04057812 */ /* 0x000fe200078ec0ff */
[----:B------:R-:W-:Y:S01]  /*19e50*/  UMOV UR4, 0x400 ;  /* 0x0000040000047882 */ /* 0x000fe20000000000 */
[----:B------:R-:W-:Y:S01]  /*19e60*/  BSSY B8, `(.L_x_2876) ;  /* 0x00006f3000087945 */ /* 0x000fe20003800000 */
[----:B------:R-:W-:Y:S01]  /*19e70*/  ULDC.64 UR40, c[0x0][0x198] ;  /* 0x0000660000287ab9 */ /* 0x000fe20000000a00 */
[----:B------:R-:W-:Y:S01]  /*19e80*/  LOP3.LUT R3, R0, 0x1f8, RZ, 0xc0, !PT ;  /* 0x000001f800037812 */ /* 0x000fe200078ec0ff */
[----:B0-----:R-:W-:Y:S01]  /*19e90*/  IMAD.SHL.U32 R2, R5, 0x8, RZ ;  /* 0x0000000805027824 */ /* 0x001fe200078e00ff */
[----:B------:R-:W-:Y:S01]  /*19ea0*/  SHF.R.U32.HI R5, RZ, 0x3, R5 ;  /* 0x00000003ff057819 */ /* 0x000fe20000011605 */
[----:B------:R-:W-:Y:S01]  /*19eb0*/  ULDC UR36, c[0x0][0xc] ;  /* 0x0000030000247ab9 */ /* 0x000fe20000000800 */
[----:B------:R-:W-:Y:S01]  /*19ec0*/  LOP3.LUT R3, R3, 0x38, R4, 0x78, !PT ;  /* 0x0000003803037812 */ /* 0x000fe200078e7804 */
[----:B------:R-:W-:-:S03]  /*19ed0*/  IMAD.SHL.U32 R4, R4, 0x10, RZ ;  /* 0x0000001004047824 */ /* 0x000fc600078e00ff */
[----:B------:R-:W-:Y:S02]  /*19ee0*/  LOP3.LUT R2, R3, 0x200, R2, 0xf8, !PT ;  /* 0x0000020003027812 */ /* 0x000fe400078ef802 */
[----:B------:R-:W-:Y:S01]  /*19ef0*/  LOP3.LUT R0, R5, 0x70, R4, 0xf8, !PT ;  /* 0x0000007005007812 */ /* 0x000fe200078ef804 */
[----:B------:R-:W-:Y:S01]  /*19f00*/  IMAD.MOV.U32 R0, RZ, RZ, 0x1 ;  /* 0x00000001ff007424 */ /* 0x000fe200078e00ff */
[----:B-1----:R-:W-:-:S06]  /*19f10*/  ULEA UR4, UR5, UR4, 0x18 ;  /* 0x0000000405047291 */ /* 0x002fcc000f8ec03f */
[----:B------:R-:W-:-:S04]  /*19f20*/  IMAD.U32 R3, RZ, RZ, UR4 ;  /* 0x00000004ff037e24 */ /* 0x000fc8000f8e00ff */
[----:B------:R-:W-:Y:S01]  /*19f30*/  IMAD R2, R2, 0x2, R3 ;  /* 0x0000000202027824 */ /* 0x000fe200078e0203 */
[----:B------:R0:W-:Y:S04]  /*19f40*/  STL [R1+0x4], R3 ;  /* 0x0000040301007387 */ /* 0x0001e80000100800 */
[----:B------:R0:W-:Y:S04]  /*19f50*/  STL [R1+0x34], R2 ;  /* 0x0000340201007387 */ /* 0x0001e80000100800 */
[----:B------:R0:W-:Y:S04]  /*19f60*/  STL [R1+0x48], RZ ;  /* 0x000048ff01007387 */ /* 0x0001e80000100800 */
[----:B------:R0:W-:Y:S04]  /*19f70*/  STL [R1+0x18], R0 ;  /* 0x0000180001007387 */ /* 0x0001e80000100800 */
[----:B------:R0:W-:Y:S04]  /*19f80*/  STL [R1+0xc], RZ ;  /* 0x00000cff01007387 */ /* 0x0001e80000100800 */
[----:B------:R0:W-:Y:S04]  /*19f90*/  STL [R1+0x8], RZ ;  /* 0x000008ff01007387 */ /* 0x0001e80000100800 */
[----:B------:R0:W-:Y:S02]  /*19fa0*/  STL [R1+0x14], R0 ;  /* 0x0000140001007387 */ /* 0x0001e40000100800 */
.L_x_3032:
[----:B------:R-:W-:Y:S05]  /*19fb0*/  YIELD ;  /* 0x0000000000007946 */ /* 0x000fea0003800000 */
[----:B------:R-:W-:Y:S01]  /*19fc0*/  ULDC.64 UR4, c[0x0][0xa28] ;  /* 0x00028a0000047ab9 */ /* 0x000fe20000000a00 */
[----:B0-----:R-:W-:Y:S02]  /*19fd0*/  CS2R R6, SRZ ;  /* 0x0000000000067805 */ /* 0x001fe4000001ff00 */
[----:B------:R-:W-:Y:S01]  /*19fe0*/  ISETP.NE.U32.AND P0, PT, RZ, UR4, PT ;  /* 0x00000004ff007c0c */ /* 0x000fe2000bf05070 */
[----:B-1----:R-:W1:Y:S01]  /*19ff0*/  LDC.64 R12, c[0x0][0xa00] ;  /* 0x00028000ff0c7b82 */ /* 0x002e620000000a00 */
[----:B------:R-:W-:Y:S01]  /*1a000*/  ULDC.64 UR6, c[0x0][0xa08] ;  /* 0x0002820000067ab9 */ /* 0x000fe20000000a00 */
[----:B------:R-:W-:Y:S01]  /*1a010*/  ULDC.64 UR8, c[0x0][0xa10] ;  /* 0x0002840000087ab9 */ /* 0x000fe20000000a00 */
[----:B------:R-:W-:Y:S01]  /*1a020*/  ISETP.NE.AND.EX P0, PT, RZ, UR5, PT, P0 ;  /* 0x00000005ff007c0c */ /* 0x000fe2000bf05300 */
[----:B------:R-:W-:-:S04]  /*1a030*/  ULDC.64 UR4, c[0x0][0xa18] ;  /* 0x0002860000047ab9 */ /* 0x000fc80000000a00 */
[----:B--2---:R-:W2:Y:S08]  /*1a040*/  LDC.64 R4, c[0x0][0xa08] ;  /* 0x00028200ff047b82 */ /* 0x004eb00000000a00 */
[----:B0-----:R-:W0:Y:S02]  /*1a050*/  @P0 LDC.64 R2, c[0x0][0xa28] ;  /* 0x00028a00ff020b82 */ /* 0x001e240000000a00 */
[----:B0-----:R-:W-:-:S05]  /*1a060*/  @P0 IMAD.WIDE R2, R19, 0x4, R2 ;  /* 0x0000000413020825 */ /* 0x001fca00078e0202 */
[----:B-----5:R0:W5:Y:S01]  /*1a070*/  @P0 LDG.E R6, desc[UR38][R2.64] ;  /* 0x0000002602060981 */ /* 0x020162000c1e1900 */
[----:B------:R-:W-:Y:S01]  /*1a080*/  ISETP.NE.U32.AND P0, PT, RZ, UR4, PT ;  /* 0x00000004ff007c0c */ /* 0x000fe2000bf05070 */
[----:B-1----:R-:W-:Y:S01]  /*1a090*/  IMAD.WIDE R12, R19, 0x4, R12 ;  /* 0x00000004130c7825 */ /* 0x002fe200078e020c */
[----:B------:R-:W-:Y:S02]  /*1a0a0*/  ISETP.NE.U32.AND P2, PT, RZ, UR6, PT ;  /* 0x00000006ff007c0c */ /* 0x000fe4000bf45070 */
[----:B------:R-:W-:Y:S01]  /*1a0b0*/  ISETP.NE.AND.EX P0, PT, RZ, UR5, PT, P0 ;  /* 0x00000005ff007c0c */ /* 0x000fe2000bf05300 */
[----:B------:R-:W-:Y:S01]  /*1a0c0*/  ULDC.64 UR4, c[0x0][0xa00] ;  /* 0x0002800000047ab9 */ /* 0x000fe20000000a00 */
[----:B------:R-:W-:Y:S01]  /*1a0d0*/  ISETP.NE.U32.AND P4, PT, RZ, UR8, PT ;  /* 0x00000008ff007c0c */ /* 0x000fe2000bf85070 */
[----:B------:R-:W-:Y:S01]  /*1a0e0*/  IMAD.MOV.U32 R8, RZ, RZ, RZ ;  /* 0x000000ffff087224 */ /* 0x000fe200078e00ff */
[----:B------:R-:W-:Y:S01]  /*1a0f0*/  ISETP.NE.U32.AND P1, PT, RZ, UR4, PT ;  /* 0x00000004ff007c0c */ /* 0x000fe2000bf25070 */
[----:B0-----:R-:W0:Y:S01]  /*1a100*/  LDC.64 R2, c[0x0][0xa10] ;  /* 0x00028400ff027b82 */ /* 0x001e220000000a00 */
[----:B------:R-:W-:-:S02]  /*1a110*/  IMAD.MOV.U32 R0, RZ, RZ, RZ ;  /* 0x000000ffff007224 */ /* 0x000fc400078e00ff */
[----:B------:R-:W-:Y:S01]  /*1a120*/  ISETP.NE.AND.EX P3, PT, RZ, UR5, PT, P1 ;  /* 0x00000005ff007c0c */ /* 0x000fe2000bf65310 */
[----:B--2---:R-:W-:-:S04]  /*1a130*/  IMAD.WIDE R4, R19, 0x4, R4 ;  /* 0x0000000413047825 */ /* 0x004fc800078e0204 */
[----:B------:R-:W1:Y:S01]  /*1a140*/  @P0 LDC.64 R10, c[0x0][0xa18] ;  /* 0x00028600ff0a0b82 */ /* 0x000e620000000a00 */
[----:B------:R-:W-:Y:S01]  /*1a150*/  ULDC UR4, c[0x0][0x288] ;  /* 0x0000a20000047ab9 */ /* 0x000fe20000000800 */
[----:B------:R-:W-:Y:S02]  /*1a160*/  ISETP.NE.AND.EX P1, PT, RZ, UR7, PT, P2 ;  /* 0x00000007ff007c0c */ /* 0x000fe4000bf25320 */
[----:B------:R-:W-:-:S04]  /*1a170*/  ISETP.NE.AND.EX P2, PT, RZ, UR9, PT, P4 ;  /* 0x00000009ff007c0c */ /* 0x000fc8000bf45340 */
[----:B------:R-:W2:Y:S07]  /*1a180*/  @P3 LDG.E R7, desc[UR38][R12.64] ;  /* 0x000000260c073981 */ /* 0x000eae000c1e1900 */
[----:B------:R-:W5:Y:S01]  /*1a190*/  @P1 LDG.E R8, desc[UR38][R4.64] ;  /* 0x0000002604081981 */ /* 0x000f62000c1e1900 */
        /* <DEDUP_REMOVED lines=15> */
[----:B--2---:R0:W-:Y:S01]  /*1a290*/  STL [R1+0x38], R7 ;  /* 0x0000380701007387 */ /* 0x0041e20000100800 */
[----:B------:R-:W-:Y:S02]  /*1a2a0*/  IMAD.MOV.U32 R11, RZ, RZ, R7 ;  /* 0x000000ffff0b7224 */ /* 0x000fe400078e0007 */
[----:B0-----:R-:W-:Y:S01]  /*1a2b0*/  IMAD.U32 R7, RZ, RZ, UR4 ;  /* 0x00000004ff077e24 */ /* 0x001fe2000f8e00ff */
[----:B------:R-:W-:Y:S06]  /*1a2c0*/  @P0 BRA `(.L_x_2877) ;  /* 0x0000000000140947 */ /* 0x000fec0003800000 */
[----:B------:R-:W-:Y:S05]  /*1a2d0*/  @!P3 BRA `(.L_x_2877) ;  /* 0x000000000010b947 */ /* 0x000fea0003800000 */
[----:B------:R-:W2:Y:S04]  /*1a2e0*/  LDG.E R9, desc[UR38][R12.64] ;  /* 0x000000260c097981 */ /* 0x000ea8000c1e1900 */
[----:B------:R-:W2:Y:S02]  /*1a2f0*/  LDG.E R12, desc[UR38][R12.64+0x4] ;  /* 0x000004260c0c7981 */ /* 0x000ea4000c1e1900 */
[----:B--2---:R-:W-:-:S05]  /*1a300*/  IMAD.IADD R11, R12, 0x1, -R9 ;  /* 0x000000010c0b7824 */ /* 0x004fca00078e0a09 */
[----:B------:R0:W-:Y:S02]  /*1a310*/  STL [R1+0x38], R11 ;  /* 0x0000380b01007387 */ /* 0x0001e40000100800 */
.L_x_2877:
[----:B-----5:R-:W-:Y:S01]  /*1a320*/  IMAD.IADD R8, R8, 0x1, R6 ;  /* 0x0000000108087824 */ /* 0x020fe200078e0206 */
[----:B------:R-:W-:Y:S02]  /*1a330*/  ULDC.64 UR4, c[0x0][0xa20] ;  /* 0x0002880000047ab9 */ /* 0x000fe40000000a00 */
[----:B------:R-:W-:Y:S02]  /*1a340*/  ISETP.NE.U32.AND P0, PT, RZ, UR4, PT ;  /* 0x00000004ff007c0c */ /* 0x000fe4000bf05070 */
[----:B------:R1:W-:Y:S02]  /*1a350*/  STL [R1+0x20], R8 ;  /* 0x0000200801007387 */ /* 0x0003e40000100800 */
[----:B------:R-:W-:-:S13]  /*1a360*/  ISETP.NE.AND.EX P0, PT, RZ, UR5, PT, P0 ;  /* 0x00000005ff007c0c */ /* 0x000fda000bf05300 */
[----:B-1----:R-:W-:Y:S05]  /*1a370*/  @!P0 BRA `(.L_x_2878) ;  /* 0x0000000000108947 */ /* 0x002fea0003800000 */
[----:B------:R-:W1:Y:S02]  /*1a380*/  LDC.64 R4, c[0x0][0xa20] ;  /* 0x00028800ff047b82 */ /* 0x000e640000000a00 */
[----:B-1----:R-:W-:-:S05]  /*1a390*/  IMAD.WIDE R4, R19, 0x4, R4 ;  /* 0x0000000413047825 */ /* 0x002fca00078e0204 */
[----:B------:R1:W5:Y:S01]  /*1a3a0*/  LDG.E R7, desc[UR38][R4.64] ;  /* 0x0000002604077981 */ /* 0x000362000c1e1900 */
[----:B------:R-:W-:Y:S05]  /*1a3b0*/  BRA `(.L_x_2879) ;  /* 0x0000000000107947 */ /* 0x000fea0003800000 */
.L_x_2878:
[----:B------:R-:W-:Y:S05]  /*1a3c0*/  @!P1 BRA `(.L_x_2879) ;  /* 0x00000000000c9947 */ /* 0x000fea0003800000 */
[----:B------:R-:W2:Y:S04]  /*1a3d0*/  LDG.E R7, desc[UR38][R4.64] ;  /* 0x0000002604077981 */ /* 0x000ea8000c1e1900 */
[----:B------:R-:W2:Y:S02]  /*1a3e0*/  LDG.E R4, desc[UR38][R4.64+0x4] ;  /* 0x0000042604047981 */ /* 0x000ea4000c1e1900 */
[----:B--2---:R-:W-:-:S07]  /*1a3f0*/  IMAD.IADD R7, R4, 0x1, -R7 ;  /* 0x0000000104077824 */ /* 0x004fce00078e0a07 */
.L_x_2879:
[----:B-1----:R-:W2:Y:S04]  /*1a400*/  @P2 LDG.E R4, desc[UR38][R2.64] ;  /* 0x0000002602042981 */ /* 0x002ea8000c1e1900 */
[----:B------:R1:W2:Y:S01]  /*1a410*/  @P2 LDG.E R2, desc[UR38][R2.64+0x4] ;  /* 0x0000042602022981 */ /* 0x0002a2000c1e1900 */
[----:B------:R-:W-:Y:S02]  /*1a420*/  IMAD.SHL.U32 R12, R17, 0x80, RZ ;  /* 0x00000080110c7824 */ /* 0x000fe400078e00ff */
[----:B-----5:R-:W-:Y:S02]  /*1a430*/  IMAD.IADD R9, R7, 0x1, -R6 ;  /* 0x0000000107097824 */ /* 0x020fe400078e0a06 */
[----:B------:R-:W-:Y:S01]  /*1a440*/  VIADD R7, R12, 0x7f ;  /* 0x0000007f0c077836 */ /* 0x000fe20000000000 */
[----:B------:R3:W-:Y:S01]  /*1a450*/  STL [R1+0x28], R12 ;  /* 0x0000280c01007387 */ /* 0x0007e20000100800 */
[----:B-1----:R-:W1:Y:S02]  /*1a460*/  LDC R3, c[0x0][0x448] ;  /* 0x00011200ff037b82 */ /* 0x002e640000000800 */
[----:B-1----:R-:W-:-:S13]  /*1a470*/  ISETP.NE.AND P1, PT, R3, 0x1, PT ;  /* 0x000000010300780c */ /* 0x002fda0003f25270 */
[----:B------:R-:W1:Y:S08]  /*1a480*/  @P1 LDC R3, c[0x0][0x44c] ;  /* 0x00011300ff031b82 */ /* 0x000e700000000800 */
[----:B------:R-:W4:Y:S01]  /*1a490*/  @P1 LDC R5, c[0x0][0x450] ;  /* 0x00011400ff051b82 */ /* 0x000f220000000800 */
[----:B--2---:R-:W-:Y:S02]  /*1a4a0*/  @P2 IMAD.IADD R10, R2, 0x1, -R4 ;  /* 0x00000001020a2824 */ /* 0x004fe400078e0a04 */
[----:B-1----:R-:W-:-:S04]  /*1a4b0*/  @P1 IMAD.HI.U32 R2, R7, R3, RZ ;  /* 0x0000000307021227 */ /* 0x002fc800078e00ff */
[----:B------:R-:W-:Y:S01]  /*1a4c0*/  IMAD.IADD R6, R9, 0x1, R10 ;  /* 0x0000000109067824 */ /* 0x000fe200078e020a */
[----:B----4-:R-:W-:-:S03]  /*1a4d0*/  @P1 SHF.R.U32.HI R7, RZ, R5, R2 ;  /* 0x00000005ff071219 */ /* 0x010fc60000011602 */
[C---:B------:R-:W-:Y:S01]  /*1a4e0*/  VIADD R2, R6.reuse, 0x5f ;  /* 0x0000005f06027836 */ /* 0x040fe20000000000 */
[----:B------:R-:W-:-:S03]  /*1a4f0*/  IADD3 R17, R6, 0x1, -R11 ;  /* 0x0000000106117810 */ /* 0x000fc60007ffe80b */
[----:B------:R-:W-:-:S04]  /*1a500*/  IMAD.HI R2, R2, 0x2aaaaaab, RZ ;  /* 0x2aaaaaab02027827 */ /* 0x000fc800078e02ff */
[----:B------:R-:W-:Y:S01]  /*1a510*/  IMAD.IADD R7, R17, 0x1, R7 ;  /* 0x0000000111077824 */ /* 0x000fe200078e0207 */
[----:B------:R-:W-:-:S04]  /*1a520*/  SHF.R.U32.HI R21, RZ, 0x1f, R2 ;  /* 0x0000001fff157819 */ /* 0x000fc80000011602 */
[----:B------:R-:W-:Y:S02]  /*1a530*/  LEA.HI.SX32 R21, R2, R21, 0x1c ;  /* 0x0000001502157211 */ /* 0x000fe400078fe2ff */
[----:B------:R-:W1:Y:S02]  /*1a540*/  LDC.64 R2, c[0x0][0x9e0] ;  /* 0x00027800ff027b82 */ /* 0x000e640000000a00 */
[----:B-1----:R-:W-:Y:S02]  /*1a550*/  ISETP.GE.AND P3, PT, R3, 0x1, PT ;  /* 0x000000010300780c */ /* 0x002fe40003f66270 */
[----:B------:R-:W-:-:S11]  /*1a560*/  IADD3 R8, R7, R2, RZ ;  /* 0x0000000207087210 */ /* 0x000fd60007ffe0ff */
[----:B---3--:R-:W-:Y:S05]  /*1a570*/  @!P3 BRA `(.L_x_2880) ;  /* 0x000000000048b947 */ /* 0x008fea0003800000 */
[C---:B------:R-:W-:Y:S01]  /*1a580*/  ISETP.GT.AND P0, PT, R7.reuse, RZ, PT ;  /* 0x000000ff0700720c */ /* 0x040fe20003f04270 */
[----:B------:R-:W-:Y:S01]  /*1a590*/  BSSY B0, `(.L_x_2881) ;  /* 0x000000e000007945 */ /* 0x000fe20003800000 */
[----:B------:R-:W-:-:S11]  /*1a5a0*/  VIADD R2, R7, 0xffffffff ;  /* 0xffffffff07027836 */ /* 0x000fd60000000000 */
[----:B------:R-:W-:Y:S05]  /*1a5b0*/  @P0 BRA `(.L_x_2882) ;  /* 0x00000000001c0947 */ /* 0x000fea0003800000 */
[----:B------:R-:W-:Y:S01]  /*1a5c0*/  ISETP.NE.AND P0, PT, R3, 0x1, PT ;  /* 0x000000010300780c */ /* 0x000fe20003f05270 */
[----:B------:R-:W-:-:S12]  /*1a5d0*/  IMAD.MOV R2, RZ, RZ, -R7 ;  /* 0x000000ffff027224 */ /* 0x000fd800078e0a07 */
[----:B------:R-:W1:Y:S02]  /*1a5e0*/  @P0 LDC.64 R4, c[0x0][0x9e8] ;  /* 0x00027a00ff040b82 */ /* 0x000e640000000a00 */
[----:B-1----:R-:W-:-:S05]  /*1a5f0*/  @P0 IMAD.HI.U32 R4, R2, R4, RZ ;  /* 0x0000000402040227 */ /* 0x002fca00078e00ff */
[----:B------:R-:W-:-:S04]  /*1a600*/  @P0 SHF.R.U32.HI R2, RZ, R5, R4 ;  /* 0x00000005ff020219 */ /* 0x000fc80000011604 */
[----:B------:R-:W-:Y:S01]  /*1a610*/  LOP3.LUT R2, RZ, R2, RZ, 0x33, !PT ;  /* 0x00000002ff027212 */ /* 0x000fe200078e33ff */
[----:B------:R-:W-:Y:S06]  /*1a620*/  BRA `(.L_x_2883) ;  /* 0x0000000000107947 */ /* 0x000fec0003800000 */
.L_x_2882:
[----:B------:R-:W-:-:S13]  /*1a630*/  ISETP.NE.AND P0, PT, R3, 0x1, PT ;  /* 0x000000010300780c */ /* 0x000fda0003f05270 */
[----:B------:R-:W1:Y:S02]  /*1a640*/  @P0 LDC.64 R4, c[0x0][0x9e8] ;  /* 0x00027a00ff040b82 */ /* 0x000e640000000a00 */
[----:B-1----:R-:W-:-:S05]  /*1a650*/  @P0 IMAD.HI.U32 R4, R2, R4, RZ ;  /* 0x0000000402040227 */ /* 0x002fca00078e00ff */
[----:B------:R-:W-:-:S07]  /*1a660*/  @P0 SHF.R.U32.HI R2, RZ, R5, R4 ;  /* 0x00000005ff020219 */ /* 0x000fce0000011604 */
.L_x_2883:
[----:B------:R-:W-:Y:S05]  /*1a670*/  BSYNC B0 ;  /* 0x0000000000007941 */ /* 0x000fea0003800000 */
.L_x_2881:
[----:B------:R-:W-:-:S05]  /*1a680*/  IMAD R2, R2, R3, R3 ;  /* 0x0000000302027224 */ /* 0x000fca00078e0203 */
[----:B------:R-:W-:-:S07]  /*1a690*/  VIMNMX R8, R8, R2, PT ;  /* 0x0000000208087248 */ /* 0x000fce0003fe0100 */
.L_x_2880:
[----:B------:R-:W1:Y:S01]  /*1a6a0*/  @P1 LDC R4, c[0x0][0x44c] ;  /* 0x00011300ff041b82 */ /* 0x000e620000000800 */
[----:B------:R-:W-:Y:S01]  /*1a6b0*/  IMAD.MOV.U32 R2, RZ, RZ, R12 ;  /* 0x000000ffff027224 */ /* 0x000fe200078e000c */
[----:B------:R-:W-:Y:S01]  /*1a6c0*/  ULDC UR4, c[0x0][0x9dc] ;  /* 0x0002770000047ab9 */ /* 0x000fe20000000800 */
[----:B------:R-:W-:-:S05]  /*1a6d0*/  IMAD.IADD R20, R6, 0x1, -R11 ;  /* 0x0000000106147824 */ /* 0x000fca00078e0a0b */
[----:B------:R-:W2:Y:S01]  /*1a6e0*/  @P1 LDC R5, c[0x0][0x450] ;  /* 0x00011400ff051b82 */ /* 0x000ea20000000800 */
[----:B-1----:R-:W-:-:S05]  /*1a6f0*/  @P1 IMAD.HI.U32 R4, R12, R4, RZ ;  /* 0x000000040c041227 */ /* 0x002fca00078e00ff */
[----:B--2---:R-:W-:-:S05]  /*1a700*/  @P1 SHF.R.U32.HI R2, RZ, R5, R4 ;  /* 0x00000005ff021219 */ /* 0x004fca0000011604 */
[----:B------:R-:W-:-:S04]  /*1a710*/  IMAD.IADD R2, R20, 0x1, R2 ;  /* 0x0000000114027824 */ /* 0x000fc800078e0202 */
[----:B------:R-:W-:Y:S01]  /*1a720*/  VIADD R6, R2, -UR4 ;  /* 0x8000000402067c36 */ /* 0x000fe20008000000 */
[----:B------:R-:W-:Y:S06]  /*1a730*/  @!P3 BRA `(.L_x_2884) ;  /* 0x000000000044b947 */ /* 0x000fec0003800000 */
[----:B------:R-:W-:Y:S01]  /*1a740*/  ISETP.GT.AND P0, PT, R2, -0x1, PT ;  /* 0xffffffff0200780c */ /* 0x000fe20003f04270 */
[----:B------:R-:W-:-:S12]  /*1a750*/  BSSY B0, `(.L_x_2885) ;  /* 0x000000d000007945 */ /* 0x000fd80003800000 */
        /* <DEDUP_REMOVED lines=8> */
.L_x_2886:
[----:B------:R-:W-:-:S13]  /*1a7e0*/  ISETP.NE.AND P0, PT, R3, 0x1, PT ;  /* 0x000000010300780c */ /* 0x000fda0003f05270 */
[----:B------:R-:W1:Y:S02]  /*1a7f0*/  @P0 LDC.64 R4, c[0x0][0x9e8] ;  /* 0x00027a00ff040b82 */ /* 0x000e640000000a00 */
[----:B-1----:R-:W-:-:S05]  /*1a800*/  @P0 IMAD.HI.U32 R4, R2, R4, RZ ;  /* 0x0000000402040227 */ /* 0x002fca00078e00ff */
[----:B------:R-:W-:-:S07]  /*1a810*/  @P0 SHF.R.U32.HI R2, RZ, R5, R4 ;  /* 0x00000005ff020219 */ /* 0x000fce0000011604 */
.L_x_2887:
[----:B------:R-:W-:Y:S05]  /*1a820*/  BSYNC B0 ;  /* 0x0000000000007941 */ /* 0x000fea0003800000 */
.L_x_2885:
[----:B------:R-:W-:-:S05]  /*1a830*/  IMAD R2, R2, R3, RZ ;  /* 0x0000000302027224 */ /* 0x000fca00078e02ff */
[----:B------:R-:W-:-:S07]  /*1a840*/  VIMNMX R6, R6, R2, !PT ;  /* 0x0000000206067248 */ /* 0x000fce0007fe0100 */
.L_x_2884:
[----:B------:R-:W-:Y:S01]  /*1a850*/  VIADD R8, R8, 0x5f ;  /* 0x0000005f08087836 */ /* 0x000fe20000000000 */
[----:B------:R-:W-:Y:S01]  /*1a860*/  BSSY B0, `(.L_x_2888) ;  /* 0x000014f000007945 */ /* 0x000fe20003800000 */
        /* <DEDUP_REMOVED lines=26> */
[----:B------:R-:W1:Y:S02]  /*1aa10*/  S2R R5, SR_TID.X ;  /* 0x0000000000057919 */ /* 0x000e640000002100 */
[----:B-1----:R-:W-:-:S04]  /*1aa20*/  SHF.R.U32.HI R5, RZ, 0x5, R5 ;  /* 0x00000005ff057819 */ /* 0x002fc80000011605 */
[----:B------:R-:W-:-:S05]  /*1aa30*/  LOP3.LUT R5, R5, 0x3, RZ, 0xc0, !PT ;  /* 0x0000000305057812 */ /* 0x000fca00078ec0ff */
[----:B------:R1:W2:Y:S02]  /*1aa40*/  SHFL.IDX PT, R14, R5, RZ, 0x1f ;  /* 0x00001fff050e7589 */ /* 0x0002a400000e0000 */
.L_x_3091:
[----:B--2---:R-:W-:Y:S02]  /*1aa50*/  ISETP.NE.AND P0, PT, R14, RZ, PT ;  /* 0x000000ff0e00720c */ /* 0x004fe40003f05270 */
[----:B------:R-:W-:-:S11]  /*1aa60*/  PLOP3.LUT P6, PT, PT, PT, PT, 0x8, 0x0 ;  /* 0x000000000000781c */ /* 0x000fd60003fce170 */
[----:B------:R-:W-:Y:S05]  /*1aa70*/  @P0 BRA `(.L_x_2891) ;  /* 0x00000000000c0947 */ /* 0x000fea0003800000 */
[----:B------:R-:W-:-:S03]  /*1aa80*/  UMOV UR4, 0xffffffff ;  /* 0xffffffff00047882 */ /* 0x000fc60000000000 */
[----:B------:R-:W-:Y:S05]  /*1aa90*/  BRA.DIV UR4, `(.L_x_2892) ;  /* 0x0000007a04807947 */ /* 0x000fea000b800000 */
[----:B------:R-:W-:-:S13]  /*1aaa0*/  ELECT P6, URZ, PT ;  /* 0x00000000003f782f */ /* 0x000fda00038c0000 */
.L_x_2891:
[----:B-1----:R-:W2:Y:S04]  /*1aab0*/  LDL R5, [R1+0x48] ;  /* 0x0000480001057983 */ /* 0x002ea80000100800 */
[----:B------:R-:W3:Y:S01]  /*1aac0*/  LDL R7, [R1+0x4] ;  /* 0x0000040001077983 */ /* 0x000ee20000100800 */
[----:B------:R-:W-:Y:S01]  /*1aad0*/  BSSY B1, `(.L_x_2893) ;  /* 0x0000008000017945 */ /* 0x000fe20003800000 */
[----:B--2---:R-:W-:-:S05]  /*1aae0*/  VIADD R5, R5, 0x1 ;  /* 0x0000000105057836 */ /* 0x004fca0000000000 */
[----:B------:R-:W-:-:S04]  /*1aaf0*/  LEA.HI R6, R5, R5, RZ, 0x1 ;  /* 0x0000000505067211 */ /* 0x000fc800078f08ff */
[----:B------:R-:W-:-:S05]  /*1ab00*/  LOP3.LUT R6, R6, 0xfffffffe, RZ, 0xc0, !PT ;  /* 0xfffffffe06067812 */ /* 0x000fca00078ec0ff */
[----:B------:R-:W-:-:S05]  /*1ab10*/  IMAD.IADD R5, R5, 0x1, -R6 ;  /* 0x0000000105057824 */ /* 0x000fca00078e0a06 */
[----:B------:R-:W-:-:S04]  /*1ab20*/  SHF.L.U32 R5, R5, 0x1f, RZ ;  /* 0x0000001f05057819 */ /* 0x000fc800000006ff */
[----:B---3--:R-:W1:Y:S02]  /*1ab30*/  SYNCS.PHASECHK.TRANS64.TRYWAIT P0, [R7+URZ+0x22820], R5 ;  /* 0x02282005070075a7 */ /* 0x008e64000800017f */
[----:B-1----:R-:W-:Y:S05]  /*1ab40*/  @!P0 BRA `(.L_x_2894) ;  /* 0x0000007800748947 */ /* 0x002fea0003800000 */
.L_x_3094:
[----:B------:R-:W-:Y:S05]  /*1ab50*/  BSYNC B1 ;  /* 0x0000000000017941 */ /* 0x000fea0003800000 */
.L_x_2893:
[----:B------:R-:W-:Y:S04]  /*1ab60*/  BSSY B1, `(.L_x_2895) ;  /* 0x0000082000017945 */ /* 0x000fe80003800000 */
[----:B------:R-:W-:Y:S05]  /*1ab70*/  @!P6 BRA `(.L_x_2896) ;  /* 0x000000080000e947 */ /* 0x000fea0003800000 */
[----:B------:R-:W2:Y:S04]  /*1ab80*/  LDL R9, [R1+0x4] ;  /* 0x0000040001097983 */ /* 0x000ea80000100800 */
[----:B-1----:R-:W2:Y:S04]  /*1ab90*/  LDL R6, [R1+0xc] ;  /* 0x00000c0001067983 */ /* 0x002ea80000100800 */
[----:B------:R-:W3:Y:S01]  /*1aba0*/  LDL R8, [R1+0x18] ;  /* 0x0000180001087983 */ /* 0x000ee20000100800 */
[----:B------:R-:W-:Y:S01]  /*1abb0*/  BSSY B2, `(.L_x_2897) ;  /* 0x0000008000027945 */ /* 0x000fe20003800000 */
[----:B------:R-:W1:Y:S02]  /*1abc0*/  S2R R7, SR_TID.X ;  /* 0x0000000000077919 */ /* 0x000e640000002100 */
[----:B-1----:R-:W-:-:S04]  /*1abd0*/  LOP3.LUT R7, R7, 0x7f, RZ, 0xc0, !PT ;  /* 0x0000007f07077812 */ /* 0x002fc800078ec0ff */
[----:B------:R-:W-:Y:S01]  /*1abe0*/  ISETP.NE.AND P1, PT, R7, RZ, PT ;  /* 0x000000ff0700720c */ /* 0x000fe20003f25270 */
[----:B--2---:R-:W-:Y:S01]  /*1abf0*/  IMAD R6, R6, 0x8, R9 ;  /* 0x0000000806067824 */ /* 0x004fe200078e0209 */
[----:B---3--:R-:W-:-:S04]  /*1ac00*/  SHF.L.U32 R9, R8, 0x1f, RZ ;  /* 0x0000001f08097819 */ /* 0x008fc800000006ff */
[----:B------:R-:W1:Y:S02]  /*1ac10*/  SYNCS.PHASECHK.TRANS64.TRYWAIT P0, [R6+URZ+0x228a0], R9 ;  /* 0x0228a009060075a7 */ /* 0x000e64000800017f */
[----:B-1----:R-:W-:Y:S05]  /*1ac20*/  @!P0 BRA `(.L_x_2898) ;  /* 0x0000007800548947 */ /* 0x002fea0003800000 */
.L_x_3095:
[----:B------:R-:W-:Y:S05]  /*1ac30*/  BSYNC B2 ;  /* 0x0000000000027941 */ /* 0x000fea0003800000 */
.L_x_2897:
        /* <DEDUP_REMOVED lines=9> */
.L_x_2900:
[----:B------:R-:W-:Y:S05]  /*1acd0*/  BSYNC B2 ;  /* 0x0000000000027941 */ /* 0x000fea0003800000 */
.L_x_2899:
        /* <DEDUP_REMOVED lines=14> */
.L_x_2901:
        /* <DEDUP_REMOVED lines=10> */
[----:B------:R-:W2:Y:S01]  /*1ae60*/  SYNCS.PHASECHK.TRANS64.TRYWAIT P0, [R6+URZ+0x228c0], R9 ;  /* 0x0228c009060075a7 */ /* 0x000ea2000800017f */
[----:B------:R-:W-:Y:S04]  /*1ae70*/  BSSY B2, `(.L_x_2902) ;  /* 0x0000002000027945 */ /* 0x000fe80003800000 */
[----:B--2---:R-:W-:Y:S05]  /*1ae80*/  @!P0 BRA `(.L_x_2903) ;  /* 0x0000007400d08947 */ /* 0x004fea0003800000 */
.L_x_3096:
[----:B------:R-:W-:Y:S05]  /*1ae90*/  BSYNC B2 ;  /* 0x0000000000027941 */ /* 0x000fea0003800000 */
.L_x_2902:
[----:B------:R-:W-:Y:S01]  /*1aea0*/  BSSY B2, `(.L_x_2904) ;  /* 0x000000b000027945 */ /* 0x000fe20003800000 */
[----:B------:R-:W-:Y:S02]  /*1aeb0*/  IMAD.MOV.U32 R10, RZ, RZ, 0x0 ;  /* 0x00000000ff0a7424 */ /* 0x000fe400078e00ff */
[----:B0-----:R-:W-:Y:S01]  /*1aec0*/  IMAD.MOV.U32 R11, RZ, RZ, 0x12f00000 ;  /* 0x12f00000ff0b7424 */ /* 0x001fe200078e00ff */
[----:B------:R-:W-:Y:S06]  /*1aed0*/  @P1 BRA `(.L_x_2905) ;  /* 0x00000000001c1947 */ /* 0x000fec0003800000 */
[----:B------:R-:W0:Y:S01]  /*1aee0*/  S2R R8, SR_TID.X ;  /* 0x0000000000087919 */ /* 0x000e220000002100 */
[----:B------:R-:W-:-:S04]  /*1aef0*/  IMAD.MOV.U32 R7, RZ, RZ, 0xc000 ;  /* 0x0000c000ff077424 */ /* 0x000fc800078e00ff */
[----:B------:R3:W-:Y:S01]  /*1af00*/  SYNCS.ARRIVE.TRANS64 RZ, [R6+URZ+0x228b0], R7 ;  /* 0x0228b00706ff79a7 */ /* 0x0007e2000800003f */
[----:B0-----:R-:W-:-:S04]  /*1af10*/  LOP3.LUT R8, R8, 0x1f, RZ, 0xc0, !PT ;  /* 0x0000001f08087812 */ /* 0x001fc800078ec0ff */
[----:B------:R-:W-:-:S13]  /*1af20*/  ISETP.NE.AND P0, PT, R8, RZ, PT ;  /* 0x000000ff0800720c */ /* 0x000fda0003f05270 */
[----:B---3--:R-:W-:Y:S05]  /*1af30*/  @!P0 BRA `(.L_x_2905) ;  /* 0x0000000000048947 */ /* 0x008fea0003800000 */
[----:B------:R-:W-:Y:S01]  /*1af40*/  BPT.TRAP 0x1 ;  /* 0x000000040000795c */ /* 0x000fe20000300000 */
.L_x_2905:
[----:B------:R-:W-:Y:S05]  /*1af50*/  BSYNC B2 ;  /* 0x0000000000027941 */ /* 0x000fea0003800000 */
.L_x_2904:
[----:B------:R-:W3:Y:S04]  /*1af60*/  LDL R8, [R1+0x4] ;  /* 0x0000040001087983 */ /* 0x000ee80000100800 */
[----:B------:R-:W3:Y:S01]  /*1af70*/  LDL R7, [R1+0xc] ;  /* 0x00000c0001077983 */ /* 0x000ee20000100800 */
[----:B------:R-:W-:Y:S01]  /*1af80*/  R2UR UR10, R12 ;  /* 0x000000000c0a72ca */ /* 0x000fe200000e0000 */
[----:B------:R-:W-:Y:S01]  /*1af90*/  UIADD3 UR4, UP0, UR40, 0x670, URZ ;  /* 0x0000067028047890 */ /* 0x000fe2000ff1e03f */
[----:B------:R-:W-:Y:S01]  /*1afa0*/  R2UR UR6, R10 ;  /* 0x000000000a0672ca */ /* 0x000fe200000e0000 */
[----:B-12---:R-:W-:Y:S01]  /*1afb0*/  VIADD R6, R6, 0x228b0 ;  /* 0x000228b006067836 */ /* 0x006fe20000000000 */
[----:B------:R-:W-:Y:S01]  /*1afc0*/  R2UR UR7, R11 ;  /* 0x000000000b0772ca */ /* 0x000fe200000e0000 */
[----:B------:R-:W-:Y:S01]  /*1afd0*/  UIADD3.X UR5, URZ, UR41, URZ, UP0, !UPT ;  /* 0x000000293f057290 */ /* 0x000fe200087fe43f */
[----:B------:R-:W-:Y:S01]  /*1afe0*/  PLOP3.LUT P0, PT, PT, PT, PT, 0x80, 0x0 ;  /* 0x000000000000781c */ /* 0x000fe20003f0f070 */
[----:B---3--:R-:W-:-:S04]  /*1aff0*/  IMAD R7, R7, 0xc000, R8 ;  /* 0x0000c00007077824 */ /* 0x008fc800078e0208 */
[----:B------:R-:W-:-:S08]  /*1b000*/  VIADD R8, R7, 0x400 ;  /* 0x0000040007087836 */ /* 0x000fd00000000000 */
.L_x_2906:
        /* <DEDUP_REMOVED lines=15> */
.L_x_2907:
        /* <DEDUP_REMOVED lines=15> */
.L_x_2908:
        /* <DEDUP_REMOVED lines=15> */
.L_x_2909:
        /* <DEDUP_REMOVED lines=10> */
.L_x_2896:
[----:B------:R-:W-:Y:S05]  /*1b380*/  BSYNC B1 ;  /* 0x0000000000017941 */ /* 0x000fea0003800000 */
.L_x_2895:
[----:B------:R-:W1:Y:S04]  /*1b390*/  LDL.LU R9, [R1+0xc] ;  /* 0x00000c0001097983 */ /* 0x000e680000300800 */
[----:B------:R-:W2:Y:S01]  /*1b3a0*/  LDL.LU R8, [R1+0x18] ;  /* 0x0000180001087983 */ /* 0x000ea20000300800 */
[----:B------:R-:W-:Y:S01]  /*1b3b0*/  VIADD R4, R4, 0xfffffffe ;  /* 0xfffffffe04047836 */ /* 0x000fe20000000000 */
[----:B------:R-:W-:-:S04]  /*1b3c0*/  PLOP3.LUT P0, PT, PT, PT, PT, 0x8, 0x0 ;  /* 0x000000000000781c */ /* 0x000fc80003f0e170 */
[----:B------:R-:W-:Y:S01]  /*1b3d0*/  ISETP.GE.AND P2, PT, R4, R3, PT ;  /* 0x000000030400720c */ /* 0x000fe20003f46270 */
[----:B-1----:R-:W-:-:S05]  /*1b3e0*/  VIADD R5, R9, 0x1 ;  /* 0x0000000109057836 */ /* 0x002fca0000000000 */
[----:B------:R-:W-:-:S04]  /*1b3f0*/  ISETP.NE.AND P1, PT, R5, 0x2, PT ;  /* 0x000000020500780c */ /* 0x000fc80003f25270 */
[----:B------:R-:W-:Y:S02]  /*1b400*/  SEL R6, RZ, 0x1, P1 ;  /* 0x00000001ff067807 */ /* 0x000fe40000800000 */
[----:B------:R-:W-:Y:S02]  /*1b410*/  SEL R5, R5, RZ, P1 ;  /* 0x000000ff05057207 */ /* 0x000fe40000800000 */
[----:B--2---:R-:W-:-:S03]  /*1b420*/  LOP3.LUT R8, R8, R6, RZ, 0x3c, !PT ;  /* 0x0000000608087212 */ /* 0x004fc600078e3cff */
[----:B------:R1:W-:Y:S04]  /*1b430*/  STL [R1+0xc], R5 ;  /* 0x00000c0501007387 */ /* 0x0003e80000100800 */
[----:B------:R1:W-:Y:S01]  /*1b440*/  STL [R1+0x18], R8 ;  /* 0x0000180801007387 */ /* 0x0003e20000100800 */
[----:B------:R-:W-:Y:S05]  /*1b450*/  @!P2 BRA `(.L_x_2889) ;  /* 0x00000008003ca947 */ /* 0x000fea0003800000 */
.L_x_2925:
[----:B------:R-:W-:Y:S05]  /*1b460*/  YIELD ;  /* 0x0000000000007946 */ /* 0x000fea0003800000 */
[----:B------:R-:W-:Y:S04]  /*1b470*/  BSSY B1, `(.L_x_2910) ;  /* 0x0000081000017945 */ /* 0x000fe80003800000 */
[----:B--2---:R-:W-:Y:S05]  /*1b480*/  @!P6 BRA `(.L_x_2911) ;  /* 0x0000000400fce947 */ /* 0x004fea0003800000 */
[----:B-1----:R-:W2:Y:S04]  /*1b490*/  LDL R8, [R1+0x4] ;  /* 0x0000040001087983 */ /* 0x002ea80000100800 */
[----:B------:R-:W2:Y:S04]  /*1b4a0*/  LDL R5, [R1+0xc] ;  /* 0x00000c0001057983 */ /* 0x000ea80000100800 */
        /* <DEDUP_REMOVED lines=9> */
.L_x_3097:
[----:B------:R-:W-:Y:S05]  /*1b540*/  BSYNC B2 ;  /* 0x0000000000027941 */ /* 0x000fea0003800000 */
.L_x_2912:
        /* <DEDUP_REMOVED lines=9> */
.L_x_2915:
[----:B------:R-:W-:Y:S05]  /*1b5e0*/  BSYNC B2 ;  /* 0x0000000000027941 */ /* 0x000fea0003800000 */
.L_x_2914:
        /* <DEDUP_REMOVED lines=13> */
.L_x_2916:
        /* <DEDUP_REMOVED lines=13> */
.L_x_3098:
[----:B------:R-:W-:Y:S05]  /*1b790*/  BSYNC B2 ;  /* 0x0000000000027941 */ /* 0x000fea0003800000 */
.L_x_2917:
[----:B------:R-:W-:Y:S01]  /*1b7a0*/  BSSY B2, `(.L_x_2919) ;  /* 0x000000b000027945 */ /* 0x000fe20003800000 */
[----:B------:R-:W-:Y:S02]  /*1b7b0*/  IMAD.MOV.U32 R10, RZ, RZ, 0x0 ;  /* 0x00000000ff0a7424 */ /* 0x000fe400078e00ff */
[----:B0-----:R-:W-:Y:S01]  /*1b7c0*/  IMAD.MOV.U32 R11, RZ, RZ, 0x12f00000 ;  /* 0x12f00000ff0b7424 */ /* 0x001fe200078e00ff */
[----:B------:R-:W-:Y:S06]  /*1b7d0*/  @P2 BRA `(.L_x_2920) ;  /* 0x00000000001c2947 */ /* 0x000fec0003800000 */
[----:B------:R-:W0:Y:S01]  /*1b7e0*/  S2R R7, SR_TID.X ;  /* 0x0000000000077919 */ /* 0x000e220000002100 */
[----:B-12---:R-:W-:-:S04]  /*1b7f0*/  IMAD.MOV.U32 R6, RZ, RZ, 0xc000 ;  /* 0x0000c000ff067424 */ /* 0x006fc800078e00ff */
[----:B------:R3:W-:Y:S01]  /*1b800*/  SYNCS.ARRIVE.TRANS64 RZ, [R5+URZ+0x228b0], R6 ;  /* 0x0228b00605ff79a7 */ /* 0x0007e2000800003f */
[----:B0-----:R-:W-:-:S04]  /*1b810*/  LOP3.LUT R7, R7, 0x1f, RZ, 0xc0, !PT ;  /* 0x0000001f07077812 */ /* 0x001fc800078ec0ff */
[----:B------:R-:W-:-:S13]  /*1b820*/  ISETP.NE.AND P1, PT, R7, RZ, PT ;  /* 0x000000ff0700720c */ /* 0x000fda0003f25270 */
[----:B---3--:R-:W-:Y:S05]  /*1b830*/  @!P1 BRA `(.L_x_2920) ;  /* 0x0000000000049947 */ /* 0x008fea0003800000 */
[----:B------:R-:W-:Y:S01]  /*1b840*/  BPT.TRAP 0x1 ;  /* 0x000000040000795c */ /* 0x000fe20000300000 */
.L_x_2920:
[----:B------:R-:W-:Y:S05]  /*1b850*/  BSYNC B2 ;  /* 0x0000000000027941 */ /* 0x000fea0003800000 */
.L_x_2919:
[----:B------:R-:W3:Y:S04]  /*1b860*/  LDL R7, [R1+0x4] ;  /* 0x0000040001077983 */ /* 0x000ee80000100800 */
[----:B-12---:R-:W3:Y:S01]  /*1b870*/  LDL R6, [R1+0xc] ;  /* 0x00000c0001067983 */ /* 0x006ee20000100800 */
[----:B------:R-:W-:Y:S01]  /*1b880*/  R2UR UR10, R12 ;  /* 0x000000000c0a72ca */ /* 0x000fe200000e0000 */
[----:B------:R-:W-:Y:S01]  /*1b890*/  UIADD3 UR4, UP0, UR40, 0x670, URZ ;  /* 0x0000067028047890 */ /* 0x000fe2000ff1e03f */
[----:B------:R-:W-:Y:S01]  /*1b8a0*/  R2UR UR6, R10 ;  /* 0x000000000a0672ca */ /* 0x000fe200000e0000 */
[----:B------:R-:W-:Y:S01]  /*1b8b0*/  VIADD R5, R5, 0x228b0 ;  /* 0x000228b005057836 */ /* 0x000fe20000000000 */
[----:B------:R-:W-:Y:S01]  /*1b8c0*/  R2UR UR7, R11 ;  /* 0x000000000b0772ca */ /* 0x000fe200000e0000 */
[----:B------:R-:W-:Y:S01]  /*1b8d0*/  UIADD3.X UR5, URZ, UR41, URZ, UP0, !UPT ;  /* 0x000000293f057290 */ /* 0x000fe200087fe43f */
[----:B------:R-:W-:Y:S01]  /*1b8e0*/  PLOP3.LUT P1, PT, PT, PT, PT, 0x80, 0x0 ;  /* 0x000000000000781c */ /* 0x000fe20003f2f070 */
[----:B---3--:R-:W-:-:S04]  /*1b8f0*/  IMAD R6, R6, 0xc000, R7 ;  /* 0x0000c00006067824 */ /* 0x008fc800078e0207 */
[----:B------:R-:W-:-:S08]  /*1b900*/  VIADD R7, R6, 0x400 ;  /* 0x0000040006077836 */ /* 0x000fd00000000000 */
.L_x_2921:
        /* <DEDUP_REMOVED lines=15> */
.L_x_2922:
        /* <DEDUP_REMOVED lines=15> */
.L_x_2923:
        /* <DEDUP_REMOVED lines=15> */
.L_x_2924:
        /* <DEDUP_REMOVED lines=10> */
.L_x_2911:
[----:B------:R-:W-:Y:S05]  /*1bc80*/  BSYNC B1 ;  /* 0x0000000000017941 */ /* 0x000fea0003800000 */
.L_x_2910:
[----:B------:R-:W1:Y:S04]  /*1bc90*/  LDL.LU R9, [R1+0xc] ;  /* 0x00000c0001097983 */ /* 0x000e680000300800 */
[----:B------:R-:W2:Y:S01]  /*1bca0*/  LDL.LU R7, [R1+0x18] ;  /* 0x0000180001077983 */ /* 0x000ea20000300800 */
[C---:B------:R-:W-:Y:S01]  /*1bcb0*/  ISETP.GT.AND P2, PT, R4.reuse, R3, PT ;  /* 0x000000030400720c */ /* 0x040fe20003f44270 */
[----:B------:R-:W-:Y:S02]  /*1bcc0*/  VIADD R4, R4, 0xffffffff ;  /* 0xffffffff04047836 */ /* 0x000fe40000000000 */
[----:B-1----:R-:W-:-:S05]  /*1bcd0*/  VIADD R5, R9, 0x1 ;  /* 0x0000000109057836 */ /* 0x002fca0000000000 */
[----:B------:R-:W-:-:S04]  /*1bce0*/  ISETP.NE.AND P1, PT, R5, 0x2, PT ;  /* 0x000000020500780c */ /* 0x000fc80003f25270 */
[----:B------:R-:W-:Y:S02]  /*1bcf0*/  SEL R6, RZ, 0x1, P1 ;  /* 0x00000001ff067807 */ /* 0x000fe40000800000 */
[----:B------:R-:W-:Y:S02]  /*1bd00*/  SEL R5, R5, RZ, P1 ;  /* 0x000000ff05057207 */ /* 0x000fe40000800000 */
[----:B--2---:R-:W-:-:S05]  /*1bd10*/  LOP3.LUT R7, R7, R6, RZ, 0x3c, !PT ;  /* 0x0000000607077212 */ /* 0x004fca00078e3cff */
[----:B------:R2:W-:Y:S04]  /*1bd20*/  STL [R1+0x18], R7 ;  /* 0x0000180701007387 */ /* 0x0005e80000100800 */
[----:B------:R2:W-:Y:S01]  /*1bd30*/  STL [R1+0xc], R5 ;  /* 0x00000c0501007387 */ /* 0x0005e20000100800 */
[----:B------:R-:W-:Y:S05]  /*1bd40*/  @P2 BRA `(.L_x_2925) ;  /* 0xfffffff400c42947 */ /* 0x000fea000383ffff */
.L_x_2889:
[----:B------:R-:W-:Y:S05]  /*1bd50*/  BSYNC B0 ;  /* 0x0000000000007941 */ /* 0x000fea0003800000 */
.L_x_2888:
[----:B--2---:R-:W2:Y:S01]  /*1bd60*/  LDL R7, [R1+0x28] ;  /* 0x0000280001077983 */ /* 0x004ea20000100800 */
[----:B------:R-:W3:Y:S01]  /*1bd70*/  LDC R0, c[0x0][0x448] ;  /* 0x00011200ff007b82 */ /* 0x000ee20000000800 */
[----:B------:R-:W-:Y:S07]  /*1bd80*/  @!P0 WARPSYNC.ALL ;  /* 0x0000000000008948 */ /* 0x000fee0003800000 */
[----:B------:R-:W-:Y:S01]  /*1bd90*/  @!P0 BAR.SYNC.DEFER_BLOCKING 0xc, 0x180 ;  /* 0x0306000000008b1d */ /* 0x000fe20000010000 */
[----:B---3--:R-:W-:-:S13]  /*1bda0*/  ISETP.NE.AND P1, PT, R0, 0x1, PT ;  /* 0x000000010000780c */ /* 0x008fda0003f25270 */
[----:B------:R-:W3:Y:S08]  /*1bdb0*/  @P1 LDC R2, c[0x0][0x44c] ;  /* 0x00011300ff021b82 */ /* 0x000ef00000000800 */
[----:B------:R-:W4:Y:S01]  /*1bdc0*/  @P1 LDC R3, c[0x0][0x450] ;  /* 0x00011400ff031b82 */ /* 0x000f220000000800 */
[----:B--2---:R-:W-:-:S04]  /*1bdd0*/  VIADD R0, R7, 0x7f ;  /* 0x0000007f07007836 */ /* 0x004fc80000000000 */
[----:B---3--:R-:W-:-:S05]  /*1bde0*/  @P1 IMAD.HI.U32 R2, R0, R2, RZ ;  /* 0x0000000200021227 */ /* 0x008fca00078e00ff */
[----:B----4-:R-:W-:Y:S02]  /*1bdf0*/  @P1 SHF.R.U32.HI R0, RZ, R3, R2 ;  /* 0x00000003ff001219 */ /* 0x010fe40000011602 */
[----:B------:R-:W2:Y:S03]  /*1be00*/  LDC.64 R2, c[0x0][0x9e0] ;  /* 0x00027800ff027b82 */ /* 0x000ea60000000a00 */
[----:B------:R-:W-:Y:S01]  /*1be10*/  IMAD.IADD R0, R17, 0x1, R0 ;  /* 0x0000000111007824 */ /* 0x000fe200078e0200 */
[----:B--2---:R-:W-:-:S03]  /*1be20*/  ISETP.GE.AND P2, PT, R3, 0x1, PT ;  /* 0x000000010300780c */ /* 0x004fc60003f46270 */
[----:B------:R-:W-:-:S10]  /*1be30*/  IMAD.IADD R2, R0, 0x1, R2 ;  /* 0x0000000100027824 */ /* 0x000fd400078e0202 */
[----:B------:R-:W-:Y:S05]  /*1be40*/  @!P2 BRA `(.L_x_2926) ;  /* 0x000000000048a947 */ /* 0x000fea0003800000 */
[C---:B------:R-:W-:Y:S01]  /*1be50*/  ISETP.GT.AND P0, PT, R0.reuse, RZ, PT ;  /* 0x000000ff0000720c */ /* 0x040fe20003f04270 */
[----:B------:R-:W-:Y:S01]  /*1be60*/  BSSY B0, `(.L_x_2927) ;  /* 0x000000e000007945 */ /* 0x000fe20003800000 */
[----:B------:R-:W-:-:S11]  /*1be70*/  VIADD R6, R0, 0xffffffff ;  /* 0xffffffff00067836 */ /* 0x000fd60000000000 */
[----:B------:R-:W-:Y:S05]  /*1be80*/  @P0 BRA `(.L_x_2928) ;  /* 0x00000000001c0947 */ /* 0x000fea0003800000 */
[----:B------:R-:W-:Y:S01]  /*1be90*/  ISETP.NE.AND P0, PT, R3, 0x1, PT ;  /* 0x000000010300780c */ /* 0x000fe20003f05270 */
[----:B------:R-:W-:-:S12]  /*1bea0*/  IMAD.MOV R0, RZ, RZ, -R0 ;  /* 0x000000ffff007224 */ /* 0x000fd800078e0a00 */
[----:B-1----:R-:W1:Y:S02]  /*1beb0*/  @P0 LDC.64 R4, c[0x0][0x9e8] ;  /* 0x00027a00ff040b82 */ /* 0x002e640000000a00 */
[----:B-1----:R-:W-:-:S05]  /*1bec0*/  @P0 IMAD.HI.U32 R4, R0, R4, RZ ;  /* 0x0000000400040227 */ /* 0x002fca00078e00ff */
[----:B------:R-:W-:-:S04]  /*1bed0*/  @P0 SHF.R.U32.HI R0, RZ, R5, R4 ;  /* 0x00000005ff000219 */ /* 0x000fc80000011604 */
[----:B------:R-:W-:Y:S01]  /*1bee0*/  LOP3.LUT R6, RZ, R0, RZ, 0x33, !PT ;  /* 0x00000000ff067212 */ /* 0x000fe200078e33ff */
[----:B------:R-:W-:Y:S06]  /*1bef0*/  BRA `(.L_x_2929) ;  /* 0x0000000000107947 */ /* 0x000fec0003800000 */
.L_x_2928:
[----:B------:R-:W-:-:S13]  /*1bf00*/  ISETP.NE.AND P0, PT, R3, 0x1, PT ;  /* 0x000000010300780c */ /* 0x000fda0003f05270 */
[----:B-1----:R-:W1:Y:S02]  /*1bf10*/  @P0 LDC.64 R4, c[0x0][0x9e8] ;  /* 0x00027a00ff040b82 */ /* 0x002e640000000a00 */
[----:B-1----:R-:W-:-:S05]  /*1bf20*/  @P0 IMAD.HI.U32 R4, R6, R4, RZ ;  /* 0x0000000406040227 */ /* 0x002fca00078e00ff */
[----:B------:R-:W-:-:S07]  /*1bf30*/  @P0 SHF.R.U32.HI R6, RZ, R5, R4 ;  /* 0x00000005ff060219 */ /* 0x000fce0000011604 */
.L_x_2929:
[----:B------:R-:W-:Y:S05]  /*1bf40*/  BSYNC B0 ;  /* 0x0000000000007941 */ /* 0x000fea0003800000 */
.L_x_2927:
[----:B------:R-:W-:-:S05]  /*1bf50*/  IMAD R6, R6, R3, R3 ;  /* 0x0000000306067224 */ /* 0x000fca00078e0203 */
[----:B------:R-:W-:-:S07]  /*1bf60*/  VIMNMX R2, R2, R6, PT ;  /* 0x0000000602027248 */ /* 0x000fce0003fe0100 */
.L_x_2926:
[----:B------:R-:W-:Y:S01]  /*1bf70*/  VIADD R0, R2, 0x5f ;  /* 0x0000005f02007836 */ /* 0x000fe20000000000 */
[----:B------:R-:W2:Y:S01]  /*1bf80*/  @P1 LDC R4, c[0x0][0x450] ;  /* 0x00011400ff041b82 */ /* 0x000ea20000000800 */
[----:B------:R-:W-:Y:S02]  /*1bf90*/  ULDC UR4, c[0x0][0x9dc] ;  /* 0x0002770000047ab9 */ /* 0x000fe40000000800 */
[----:B------:R-:W-:-:S05]  /*1bfa0*/  IMAD.HI R0, R0, 0x2aaaaaab, RZ ;  /* 0x2aaaaaab00007827 */ /* 0x000fca00078e02ff */
[----:B------:R-:W-:-:S04]  /*1bfb0*/  SHF.R.U32.HI R2, RZ, 0x1f, R0 ;  /* 0x0000001fff027819 */ /* 0x000fc80000011600 */
[----:B------:R-:W-:Y:S02]  /*1bfc0*/  LEA.HI.SX32 R2, R0, R2, 0x1c ;  /* 0x0000000200027211 */ /* 0x000fe400078fe2ff */
[----:B------:R-:W3:Y:S02]  /*1bfd0*/  @P1 LDC R0, c[0x0][0x44c] ;  /* 0x00011300ff001b82 */ /* 0x000ee40000000800 */
[----:B------:R-:W-:Y:S01]  /*1bfe0*/  VIMNMX R6, R21, R2, PT ;  /* 0x0000000215067248 */ /* 0x000fe20003fe0100 */
[----:B------:R-:W-:-:S04]  /*1bff0*/  IMAD.MOV.U32 R2, RZ, RZ, R7 ;  /* 0x000000ffff027224 */ /* 0x000fc800078e0007 */
[----:B------:R4:W-:Y:S01]  /*1c000*/  STL [R1+0x2c], R6 ;  /* 0x00002c0601007387 */ /* 0x0009e20000100800 */
[----:B---3--:R-:W-:-:S05]  /*1c010*/  @P1 IMAD.HI.U32 R0, R7, R0, RZ ;  /* 0x0000000007001227 */ /* 0x008fca00078e00ff */
[----:B--2---:R-:W-:-:S05]  /*1c020*/  @P1 SHF.R.U32.HI R2, RZ, R4, R0 ;  /* 0x00000004ff021219 */ /* 0x004fca0000011600 */
[----:B------:R-:W-:-:S04]  /*1c030*/  IMAD.IADD R0, R20, 0x1, R2 ;  /* 0x0000000114007824 */ /* 0x000fc800078e0202 */
[----:B------:R-:W-:Y:S01]  /*1c040*/  VIADD R2, R0, -UR4 ;  /* 0x8000000400027c36 */ /* 0x000fe20008000000 */
[----:B----4-:R-:W-:Y:S06]  /*1c050*/  @!P2 BRA `(.L_x_2930) ;  /* 0x000000000044a947 */ /* 0x010fec0003800000 */
[----:B------:R-:W-:Y:S01]  /*1c060*/  ISETP.GT.AND P0, PT, R0, -0x1, PT ;  /* 0xffffffff0000780c */ /* 0x000fe20003f04270 */
[----:B------:R-:W-:-:S12]  /*1c070*/  BSSY B0, `(.L_x_2931) ;  /* 0x000000d000007945 */ /* 0x000fd80003800000 */
[----:B------:R-:W-:Y:S05]  /*1c080*/  @P0 BRA `(.L_x_2932) ;  /* 0x00000000001c0947 */ /* 0x000fea0003800000 */
[----:B------:R-:W-:Y:S02]  /*1c090*/  ISETP.NE.AND P0, PT, R3, 0x1, PT ;  /* 0x000000010300780c */ /* 0x000fe40003f05270 */
[----:B------:R-:W-:-:S11]  /*1c0a0*/  LOP3.LUT R0, RZ, R0, RZ, 0x33, !PT ;  /* 0x00000000ff007212 */ /* 0x000fd600078e33ff */
[----:B-1----:R-:W1:Y:S02]  /*1c0b0*/  @P0 LDC.64 R4, c[0x0][0x9e8] ;  /* 0x00027a00ff040b82 */ /* 0x002e640000000a00 */
[----:B-1----:R-:W-:-:S05]  /*1c0c0*/  @P0 IMAD.HI.U32 R4, R0, R4, RZ ;  /* 0x0000000400040227 */ /* 0x002fca00078e00ff */
[----:B------:R-:W-:-:S04]  /*1c0d0*/  @P0 SHF.R.U32.HI R0, RZ, R5, R4 ;  /* 0x00000005ff000219 */ /* 0x000fc80000011604 */
[----:B------:R-:W-:Y:S01]  /*1c0e0*/  LOP3.LUT R0, RZ, R0, RZ, 0x33, !PT ;  /* 0x00000000ff007212 */ /* 0x000fe200078e33ff */
[----:B------:R-:W-:Y:S06]  /*1c0f0*/  BRA `(.L_x_2933) ;  /* 0x0000000000107947 */ /* 0x000fec0003800000 */
.L_x_2932:
[----:B------:R-:W-:-:S13]  /*1c100*/  ISETP.NE.AND P0, PT, R3, 0x1, PT ;  /* 0x000000010300780c */ /* 0x000fda0003f05270 */
[----:B-1----:R-:W1:Y:S02]  /*1c110*/  @P0 LDC.64 R4, c[0x0][0x9e8] ;  /* 0x00027a00ff040b82 */ /* 0x002e640000000a00 */
[----:B-1----:R-:W-:-:S05]  /*1c120*/  @P0 IMAD.HI.U32 R4, R0, R4, RZ ;  /* 0x0000000400040227 */ /* 0x002fca00078e00ff */
[----:B------:R-:W-:-:S07]  /*1c130*/  @P0 SHF.R.U32.HI R0, RZ, R5, R4 ;  /* 0x00000005ff000219 */ /* 0x000fce0000011604 */
.L_x_2933:
[----:B------:R-:W-:Y:S05]  /*1c140*/  BSYNC B0 ;  /* 0x0000000000007941 */ /* 0x000fea0003800000 */
.L_x_2931:
[----:B------:R-:W-:-:S05]  /*1c150*/  IMAD R0, R0, R3, RZ ;  /* 0x0000000300007224 */ /* 0x000fca00078e02ff */
[----:B------:R-:W-:-:S07]  /*1c160*/  VIMNMX R2, R2, R0, !PT ;  /* 0x0000000002027248 */ /* 0x000fce0007fe0100 */
.L_x_2930:
[----:B------:R-:W-:Y:S01]  /*1c170*/  IMAD.HI R2, R2, 0x2aaaaaab, RZ ;  /* 0x2aaaaaab02027827 */ /* 0x000fe200078e02ff */
[----:B------:R-:W-:Y:S04]  /*1c180*/  BSSY B7, `(.L_x_2934) ;  /* 0x00003fa000077945 */ /* 0x000fe80003800000 */
[----:B------:R-:W-:-:S04]  /*1c190*/  SHF.R.U32.HI R0, RZ, 0x1f, R2 ;  /* 0x0000001fff007819 */ /* 0x000fc80000011602 */
[----:B------:R-:W-:-:S04]  /*1c1a0*/  LEA.HI.SX32 R0, R2, R0, 0x1c ;  /* 0x0000000002007211 */ /* 0x000fc800078fe2ff */
[----:B------:R-:W-:-:S04]  /*1c1b0*/  VIMNMX R3, RZ, R0, !PT ;  /* 0x00000000ff037248 */ /* 0x000fc80007fe0100 */
[----:B------:R-:W-:Y:S01]  /*1c1c0*/  ISETP.GT.AND P0, PT, R6, R3, PT ;  /* 0x000000030600720c */ /* 0x000fe20003f04270 */
[----:B------:R2:W-:-:S12]  /*1c1d0*/  STL [R1+0x24], R3 ;  /* 0x0000240301007387 */ /* 0x0005d80000100800 */
[----:B--2---:R-:W-:Y:S05]  /*1c1e0*/  @P0 BRA `(.L_x_2935) ;  /* 0x0000000000440947 */ /* 0x004fea0003800000 */
[----:B------:R-:W2:Y:S02]  /*1c1f0*/  S2R R3, SR_TID.X ;  /* 0x0000000000037919 */ /* 0x000ea40000002100 */
[----:B--2---:R-:W-:-:S04]  /*1c200*/  LOP3.LUT R3, R3, 0x7f, RZ, 0xc0, !PT ;  /* 0x0000007f03037812 */ /* 0x004fc800078ec0ff */
[----:B------:R-:W-:-:S13]  /*1c210*/  ISETP.NE.AND P0, PT, R3, RZ, PT ;  /* 0x000000ff0300720c */ /* 0x000fda0003f05270 */
[----:B------:R-:W-:Y:S05]  /*1c220*/  @P0 BRA `(.L_x_2936) ;  /* 0x0000003c00bc0947 */ /* 0x000fea0003800000 */
[----:B------:R-:W2:Y:S01]  /*1c230*/  S2R R3, SR_LANEID ;  /* 0x0000000000037919 */ /* 0x000ea20000000000 */
[----:B------:R-:W-:Y:S02]  /*1c240*/  VOTEU.ANY UR4, UPT, PT ;  /* 0x0000000000047886 */ /* 0x000fe400038e0100 */
[----:B------:R-:W2:Y:S08]  /*1c250*/  FLO.U32 R0, UR4 ;  /* 0x0000000400007d00 */ /* 0x000eb000080e0000 */
[----:B-1----:R-:W1:Y:S01]  /*1c260*/  POPC R5, UR4 ;  /* 0x0000000400057d09 */ /* 0x002e620008000000 */
[----:B--2---:R-:W-:-:S02]  /*1c270*/  ISETP.EQ.U32.AND P0, PT, R0, R3, PT ;  /* 0x000000030000720c */ /* 0x004fc40003f02070 */
[----:B------:R-:W1:Y:S11]  /*1c280*/  LDC.64 R2, c[0x0][0xc60] ;  /* 0x00031800ff027b82 */ /* 0x000e760000000a00 */
[----:B-1----:R-:W2:Y:S01]  /*1c290*/  @P0 ATOMG.E.ADD.STRONG.GPU PT, R3, desc[UR38][R2.64], R5 ;  /* 0x00000005020309a8 */ /* 0x002ea200081ee1e6 */
[----:B------:R-:W1:Y:S02]  /*1c2a0*/  S2R R4, SR_LTMASK ;  /* 0x0000000000047919 */ /* 0x000e640000003900 */
[----:B-1----:R-:W-:-:S04]  /*1c2b0*/  LOP3.LUT R4, R4, UR4, RZ, 0xc0, !PT ;  /* 0x0000000404047c12 */ /* 0x002fc8000f8ec0ff */
[----:B------:R-:W1:Y:S01]  /*1c2c0*/  POPC R7, R4 ;  /* 0x0000000400077309 */ /* 0x000e620000000000 */
[----:B--2---:R-:W1:Y:S02]  /*1c2d0*/  SHFL.IDX PT, R0, R3, R0, 0x1f ;  /* 0x00001f0003007589 */ /* 0x004e6400000e0000 */
[----:B-1----:R-:W-:Y:S01]  /*1c2e0*/  IADD3 R16, R0, UR36, R7 ;  /* 0x0000002400107c10 */ /* 0x002fe2000fffe007 */
[----:B------:R-:W-:Y:S06]  /*1c2f0*/  BRA `(.L_x_2936) ;  /* 0x0000003c00887947 */ /* 0x000fec0003800000 */
.L_x_2935:
        /* <DEDUP_REMOVED lines=10> */
[----:B-1----:R-:W-:Y:S01]  /*1c3a0*/  MOV R8, 0x70 ;  /* 0x0000007000087802 */ /* 0x002fe20000000f00 */
[----:B------:R-:W1:Y:S01]  /*1c3b0*/  LDC.64 R2, c[0x4][R2] ;  /* 0x0100000002027b82 */ /* 0x000e620000000a00 */
[----:B------:R-:W-:Y:S02]  /*1c3c0*/  IMAD.U32 R5, RZ, RZ, UR7 ;  /* 0x00000007ff057e24 */ /* 0x000fe4000f8e00ff */
[----:B------:R-:W-:Y:S02]  /*1c3d0*/  IMAD.U32 R6, RZ, RZ, UR8 ;  /* 0x00000008ff067e24 */ /* 0x000fe4000f8e00ff */
[----:B------:R-:W-:-:S02]  /*1c3e0*/  IMAD.U32 R7, RZ, RZ, UR9 ;  /* 0x00000009ff077e24 */ /* 0x000fc4000f8e00ff */
[----:B------:R-:W-:Y:S02]  /*1c3f0*/  IMAD.U32 R10, RZ, RZ, UR4 ;  /* 0x00000004ff0a7e24 */ /* 0x000fe4000f8e00ff */
[----:B0-----:R-:W-:Y:S02]  /*1c400*/  IMAD.U32 R11, RZ, RZ, UR5 ;  /* 0x00000005ff0b7e24 */ /* 0x001fe4000f8e00ff */
[----:B------:R-:W-:Y:S02]  /*1c410*/  IMAD.MOV.U32 R12, RZ, RZ, 0x1 ;  /* 0x00000001ff0c7424 */ /* 0x000fe400078e00ff */
[----:B------:R-:W-:-:S07]  /*1c420*/  IMAD.MOV.U32 R13, RZ, RZ, RZ ;  /* 0x000000ffff0d7224 */ /* 0x000fce00078e00ff */
[----:B------:R-:W-:-:S07]  /*1c430*/  LEPC R20, `(.L_x_2938) ;  /* 0x000000001014794e */ /* 0x000fce0000000000 */
[----:B-1----:R-:W-:Y:S05]  /*1c440*/  CALL.ABS.NOINC R2 ;  /* 0x0000000002007343 */ /* 0x002fea0003c00000 */
.L_x_2938:
[----:B------:R-:W-:Y:S05]  /*1c450*/  BSYNC B6 ;  /* 0x0000000000067941 */ /* 0x000fea0003800000 */
.L_x_2937:
        /* <DEDUP_REMOVED lines=10> */
[----:B-1----:R-:W-:Y:S02]  /*1c500*/  IMAD.U32 R5, RZ, RZ, UR7 ;  /* 0x00000007ff057e24 */ /* 0x002fe4000f8e00ff */
[----:B------:R-:W-:Y:S02]  /*1c510*/  IMAD.U32 R6, RZ, RZ, UR8 ;  /* 0x00000008ff067e24 */ /* 0x000fe4000f8e00ff */
[----:B------:R-:W-:-:S02]  /*1c520*/  IMAD.U32 R7, RZ, RZ, UR9 ;  /* 0x00000009ff077e24 */ /* 0x000fc4000f8e00ff */
[----:B------:R-:W-:Y:S02]  /*1c530*/  IMAD.U32 R10, RZ, RZ, UR4 ;  /* 0x00000004ff0a7e24 */ /* 0x000fe4000f8e00ff */
[----:B0-----:R-:W-:Y:S02]  /*1c540*/  IMAD.U32 R11, RZ, RZ, UR5 ;  /* 0x00000005ff0b7e24 */ /* 0x001fe4000f8e00ff */
[----:B------:R-:W-:Y:S02]  /*1c550*/  IMAD.MOV.U32 R8, RZ, RZ, 0x70 ;  /* 0x00000070ff087424 */ /* 0x000fe400078e00ff */
[----:B------:R-:W-:Y:S02]  /*1c560*/  IMAD.MOV.U32 R12, RZ, RZ, 0x1 ;  /* 0x00000001ff0c7424 */ /* 0x000fe400078e00ff */
[----:B--2---:R-:W-:-:S07]  /*1c570*/  IMAD.MOV.U32 R13, RZ, RZ, RZ ;  /* 0x000000ffff0d7224 */ /* 0x004fce00078e00ff */
[----:B------:R-:W-:-:S07]  /*1c580*/  LEPC R20, `(.L_x_2941) ;  /* 0x000000001014794e */ /* 0x000fce0000000000 */
[----:B---3--:R-:W-:Y:S05]  /*1c590*/  CALL.ABS.NOINC R2 ;  /* 0x0000000002007343 */ /* 0x008fea0003c00000 */
.L_x_2941:
        /* <DEDUP_REMOVED lines=15> */
.L_x_2940:
[----:B------:R-:W-:Y:S05]  /*1c690*/  BSYNC B6 ;  /* 0x0000000000067941 */ /* 0x000fea0003800000 */
.L_x_2939:
[----:B------:R-:W-:Y:S01]  /*1c6a0*/  ULDC.64 UR4, c[0x0][0x9f8] ;  /* 0x00027e0000047ab9 */ /* 0x000fe20000000a00 */
[----:B------:R-:W2:Y:S01]  /*1c6b0*/  LDL R17, [R1+0x2c] ;  /* 0x00002c0001117983 */ /* 0x000ea20000100800 */
[----:B------:R-:W-:Y:S01]  /*1c6c0*/  ISETP.NE.U32.AND P0, PT, RZ, UR4, PT ;  /* 0x00000004ff007c0c */ /* 0x000fe2000bf05070 */
[----:B------:R-:W-:-:S03]  /*1c6d0*/  IMAD.MOV.U32 R7, RZ, RZ, R19 ;  /* 0x000000ffff077224 */ /* 0x000fc600078e0013 */
[----:B------:R-:W-:Y:S01]  /*1c6e0*/  ISETP.NE.AND.EX P0, PT, RZ, UR5, PT, P0 ;  /* 0x00000005ff007c0c */ /* 0x000fe2000bf05300 */
[----:B------:R-:W-:-:S12]  /*1c6f0*/  ULDC.64 UR4, c[0x0][0xa08] ;  /* 0x0002820000047ab9 */ /* 0x000fd80000000a00 */
[----:B------:R-:W3:Y:S02]  /*1c700*/  @P0 LDC.64 R2, c[0x0][0x9f8] ;  /* 0x00027e00ff020b82 */ /* 0x000ee40000000a00 */
[----:B---3--:R-:W-:-:S05]  /*1c710*/  @P0 IMAD.WIDE R2, R19, 0x4, R2 ;  /* 0x0000000413020825 */ /* 0x008fca00078e0202 */
[----:B------:R3:W1:Y:S02]  /*1c720*/  @P0 LDG.E R7, desc[UR38][R2.64] ;  /* 0x0000002602070981 */ /* 0x000664000c1e1900 */
[----:B---3--:R-:W3:Y:S02]  /*1c730*/  LDC.64 R2, c[0x0][0x418] ;  /* 0x00010600ff027b82 */ /* 0x008ee40000000a00 */
[----:B---3--:R-:W-:Y:S01]  /*1c740*/  LOP3.LUT P0, RZ, R2, UR4, RZ, 0xfc, !PT ;  /* 0x0000000402ff7c12 */ /* 0x008fe2000f80fcff */
[----:B------:R-:W-:-:S03]  /*1c750*/  UMOV UR4, 0xffffffff ;  /* 0xffffffff00047882 */ /* 0x000fc60000000000 */
[----:B------:R-:W-:Y:S01]  /*1c760*/  LOP3.LUT P0, RZ, R3, UR5, RZ, 0xfc, P0 ;  /* 0x0000000503ff7c12 */ /* 0x000fe2000800fcff */
[----:B--2---:R-:W-:Y:S01]  /*1c770*/  VIADD R0, R17, 0xffffffff ;  /* 0xffffffff11007836 */ /* 0x004fe20000000000 */
[----:B-1----:R-:W-:Y:S01]  /*1c780*/  SHF.R.S32.HI R8, RZ, 0x1f, R7 ;  /* 0x0000001fff087819 */ /* 0x002fe20000011407 */
[----:B------:R1:W-:Y:S01]  /*1c790*/  STL [R1+0x10], R7 ;  /* 0x0000100701007387 */ /* 0x0003e20000100800 */
[----:B------:R-:W-:-:S03]  /*1c7a0*/  SEL R17, R7, RZ, !P0 ;  /* 0x000000ff07117207 */ /* 0x000fc60004000000 */
[----:B------:R1:W-:Y:S01]  /*1c7b0*/  STL [R1+0x1c], R8 ;  /* 0x00001c0801007387 */ /* 0x0003e20000100800 */
[----:B------:R-:W-:Y:S05]  /*1c7c0*/  BRA.DIV UR4, `(.L_x_2942) ;  /* 0x0000005e04bc7947 */ /* 0x000fea000b800000 */
[----:B------:R-:W2:Y:S02]  /*1c7d0*/  S2R R4, SR_TID.X ;  /* 0x0000000000047919 */ /* 0x000ea40000002100 */
[----:B--2---:R-:W-:-:S04]  /*1c7e0*/  SHF.R.U32.HI R4, RZ, 0x5, R4 ;  /* 0x00000005ff047819 */ /* 0x004fc80000011604 */
[----:B------:R-:W-:-:S05]  /*1c7f0*/  LOP3.LUT R4, R4, 0x3, RZ, 0xc0, !PT ;  /* 0x0000000304047812 */ /* 0x000fca00078ec0ff */
[----:B------:R2:W3:Y:S02]  /*1c800*/  SHFL.IDX PT, R14, R4, RZ, 0x1f ;  /* 0x00001fff040e7589 */ /* 0x0004e400000e0000 */
.L_x_3101:
[----:B--2---:R-:W2:Y:S01]  /*1c810*/  LDL.LU R4, [R1] ;  /* 0x0000000001047983 */ /* 0x004ea20000300800 */
[----:B------:R-:W-:Y:S02]  /*1c820*/  PLOP3.LUT P1, PT, PT, PT, PT, 0x8, 0x0 ;  /* 0x000000000000781c */ /* 0x000fe40003f2e170 */
[----:B---3--:R-:W-:Y:S01]  /*1c830*/  ISETP.NE.AND P0, PT, R14, RZ, PT ;  /* 0x000000ff0e00720c */ /* 0x008fe20003f05270 */
[----:B------:R3:W-:Y:S01]  /*1c840*/  STL [R1+0x30], R0 ;  /* 0x0000300001007387 */ /* 0x0007e20000100800 */
[----:B--2---:R-:W-:-:S09]  /*1c850*/  LOP3.LUT R4, R4, 0xfffffffe, RZ, 0xc0, !PT ;  /* 0xfffffffe04047812 */ /* 0x004fd200078ec0ff */
[----:B------:R-:W-:-:S05]  /*1c860*/  @P1 LOP3.LUT R4, R4, 0x1, RZ, 0xfc, !PT ;  /* 0x0000000104041812 */ /* 0x000fca00078efcff */
[----:B------:R3:W-:Y:S01]  /*1c870*/  STL [R1], R4 ;  /* 0x0000000401007387 */ /* 0x0007e20000100800 */
[----:B------:R-:W-:Y:S05]  /*1c880*/  @P0 BRA `(.L_x_2943) ;  /* 0x00000004001c0947 */ /* 0x000fea0003800000 */
[----:B------:R-:W-:-:S03]  /*1c890*/  UMOV UR4, 0xffffffff ;  /* 0xffffffff00047882 */ /* 0x000fc60000000000 */
[----:B------:R-:W-:Y:S05]  /*1c8a0*/  BRA.DIV UR4, `(.L_x_2944) ;  /* 0x0000005e04b87947 */ /* 0x000fea000b800000 */
[----:B------:R-:W-:-:S13]  /*1c8b0*/  ELECT P6, URZ, PT ;  /* 0x00000000003f782f */ /* 0x000fda00038c0000 */
.L_x_3104:
[----:B------:R-:W-:Y:S05]  /*1c8c0*/  @!P6 BRA `(.L_x_2943) ;  /* 0x00000004000ce947 */ /* 0x000fea0003800000 */
[----:B------:R-:W-:-:S04]  /*1c8d0*/  ISETP.NE.U32.AND P0, PT, R2, RZ, PT ;  /* 0x000000ff0200720c */ /* 0x000fc80003f05070 */
[----:B------:R-:W-:-:S13]  /*1c8e0*/  ISETP.NE.AND.EX P0, PT, R3, RZ, PT, P0 ;  /* 0x000000ff0300720c */ /* 0x000fda0003f05300 */
[----:B------:R-:W-:Y:S05]  /*1c8f0*/  @!P0 BRA `(.L_x_2945) ;  /* 0x0000000000508947 */ /* 0x000fea0003800000 */
[----:B------:R-:W2:Y:S01]  /*1c900*/  LDC R6, c[0x0][0x43c] ;  /* 0x00010f00ff067b82 */ /* 0x000ea20000000800 */
[----:B------:R-:W-:Y:S01]  /*1c910*/  IMAD.MOV.U32 R9, RZ, RZ, R0 ;  /* 0x000000ffff097224 */ /* 0x000fe200078e0000 */
[----:B------:R-:W-:-:S03]  /*1c920*/  ULDC.64 UR4, c[0x0][0x428] ;  /* 0x00010a0000047ab9 */ /* 0x000fc60000000a00 */
[----:B---3--:R-:W-:Y:S01]  /*1c930*/  IMAD.MOV.U32 R0, RZ, RZ, R9 ;  /* 0x000000ffff007224 */ /* 0x008fe200078e0009 */
[----:B--2---:R-:W-:-:S13]  /*1c940*/  ISETP.NE.AND P0, PT, R6, 0x1, PT ;  /* 0x000000010600780c */ /* 0x004fda0003f05270 */
[----:B------:R-:W2:Y:S02]  /*1c950*/  @P0 LDC.64 R4, c[0x0][0x440] ;  /* 0x00011000ff040b82 */ /* 0x000ea40000000a00 */
[----:B--2---:R-:W-:-:S05]  /*1c960*/  @P0 IMAD.HI.U32 R4, R9, R4, RZ ;  /* 0x0000000409040227 */ /* 0x004fca00078e00ff */
        /* <DEDUP_REMOVED lines=13> */
.L_x_2945:
[----:B-1----:R-:W4:Y:S04]  /*1ca40*/  LDL R7, [R1+0x4] ;  /* 0x0000040001077983 */ /* 0x002f280000100800 */
[----:B---3--:R-:W4:Y:S04]  /*1ca50*/  LDL R0, [R1+0x8] ;  /* 0x0000080001007983 */ /* 0x008f280000100800 */
[----:B--2---:R-:W2:Y:S01]  /*1ca60*/  LDL R2, [R1+0x14] ;  /* 0x0000140001027983 */ /* 0x004ea20000100800 */
[----:B----4-:R-:W-:Y:S01]  /*1ca70*/  IMAD R0, R0, 0x8, R7 ;  /* 0x0000000800007824 */ /* 0x010fe200078e0207 */
[----:B--2---:R-:W-:-:S04]  /*1ca80*/  SHF.L.U32 R2, R2, 0x1f, RZ ;  /* 0x0000001f02027819 */ /* 0x004fc800000006ff */
[----:B------:R-:W1:Y:S02]  /*1ca90*/  SYNCS.PHASECHK.TRANS64.TRYWAIT P0, [R0+URZ+0x22840], R2 ;  /* 0x02284002000075a7 */ /* 0x000e64000800017f */
[----:B-1----:R-:W-:Y:S05]  /*1caa0*/  @!P0 BRA `(.L_x_2946) ;  /* 0x0000005c00588947 */ /* 0x002fea0003800000 */
.L_x_3105:
[----:B------:R-:W2:Y:S02]  /*1cab0*/  S2R R3, SR_TID.X ;  /* 0x0000000000037919 */ /* 0x000ea40000002100 */
[----:B--2---:R-:W-:-:S04]  /*1cac0*/  LOP3.LUT R3, R3, 0x7f, RZ, 0xc0, !PT ;  /* 0x0000007f03037812 */ /* 0x004fc800078ec0ff */
[----:B------:R-:W-:-:S13]  /*1cad0*/  ISETP.NE.AND P0, PT, R3, RZ, PT ;  /* 0x000000ff0300720c */ /* 0x000fda0003f05270 */
        /* <DEDUP_REMOVED lines=8> */
.L_x_2947:
[----:B------:R-:W2:Y:S04]  /*1cb60*/  LDL R6, [R1+0x4] ;  /* 0x0000040001067983 */ /* 0x000ea80000100800 */
[----:B------:R-:W2:Y:S04]  /*1cb70*/  LDL R5, [R1+0x8] ;  /* 0x0000080001057983 */ /* 0x000ea80000100800 */
[----:B------:R-:W3:Y:S04]  /*1cb80*/  LDL R4, [R1+0x30] ;  /* 0x0000300001047983 */ /* 0x000ee80000100800 */
[----:B------:R-:W4:Y:S04]  /*1cb90*/  LDL R3, [R1+0x20] ;  /* 0x0000200001037983 */ /* 0x000f280000100800 */
[----:B-1----:R-:W4:Y:S01]  /*1cba0*/  LDL.LU R2, [R1] ;  /* 0x0000000001027983 */ /* 0x002f220000300800 */
        /* <DEDUP_REMOVED lines=9> */
[----:B--2---:R-:W-:Y:S01]  /*1cc40*/  IMAD R0, R5, 0x3000, R6 ;  /* 0x0000300005007824 */ /* 0x004fe200078e0206 */
[----:B---3--:R-:W-:-:S04]  /*1cc50*/  R2UR UR11, R4 ;  /* 0x00000000040b72ca */ /* 0x008fc800000e0000 */
[----:B------:R-:W-:Y:S02]  /*1cc60*/  R2UR UR8, R0 ;  /* 0x00000000000872ca */ /* 0x000fe400000e0000 */
[----:B----4-:R-:W-:Y:S02]  /*1cc70*/  R2UR UR4, R3 ;  /* 0x00000000030472ca */ /* 0x010fe400000e0000 */
[----:B------:R-:W-:-:S04]  /*1cc80*/  LOP3.LUT R2, R2, 0xfffffffe, RZ, 0xc0, !PT ;  /* 0xfffffffe02027812 */ /* 0x000fc800078ec0ff */
[----:B------:R-:W-:-:S05]  /*1cc90*/  @P0 LOP3.LUT R2, R2, 0x1, RZ, 0xfc, !PT ;  /* 0x0000000102020812 */ /* 0x000fca00078efcff */
[----:B------:R-:W-:Y:S02]  /*1cca0*/  UIADD3 UR8, UR8, 0x1c400, URZ ;  /* 0x0001c40008087890 */ /* 0x000fe4000fffe03f */
[----:B------:R-:W-:Y:S01]  /*1ccb0*/  UIMAD UR11, UR11, 0x60, UR4 ;  /* 0x000000600b0b78a4 */ /* 0x000fe2000f8e0204 */
[----:B------:R2:W-:Y:S02]  /*1ccc0*/  STL [R1], R2 ;  /* 0x0000000201007387 */ /* 0x0005e40000100800 */
[----:B------:R-:W-:-:S06]  /*1ccd0*/  UMOV UR4, 0x0 ;  /* 0x0000000000047882 */ /* 0x000fcc0000000000 */
[----:B------:R2:W-:Y:S01]  /*1cce0*/  UTMALDG.4D [UR8], [UR6], desc[UR4] ;  /* 0x00000408060075b4 */ /* 0x0005e20008019000 */
[----:B------:R-:W-:Y:S02]  /*1ccf0*/  NOP ;  /* 0x0000000000007918 */ /* 0x000fe40000000000 */
.L_x_2943:
[----:B---3--:R-:W3:Y:S04]  /*1cd00*/  LDL R4, [R1+0x4] ;  /* 0x0000040001047983 */ /* 0x008ee80000100800 */
[----:B------:R-:W4:Y:S01]  /*1cd10*/  LDL.LU R3, [R1+0x40] ;  /* 0x0000400001037983 */ /* 0x000f220000300800 */
[----:B------:R-:W-:Y:S05]  /*1cd20*/  WARPSYNC.ALL ;  /* 0x0000000000007948 */ /* 0x000fea0003800000 */
[----:B--2---:R-:W-:Y:S01]  /*1cd30*/  ULDC.64 UR4, c[0x0][0x298] ;  /* 0x0000a60000047ab9 */ /* 0x004fe20000000a00 */
[----:B------:R-:W-:Y:S01]  /*1cd40*/  BSSY B6, `(.L_x_2948) ;  /* 0x000001c000067945 */ /* 0x000fe20003800000 */
[----:B------:R-:W-:Y:S01]  /*1cd50*/  BAR.SYNC.DEFER_BLOCKING 0x8, 0x180 ;  /* 0x0206000000007b1d */ /* 0x000fe20000010000 */
[----:B----4-:R-:W-:-:S05]  /*1cd60*/  SHF.R.S32.HI R0, RZ, 0x1f, R3 ;  /* 0x0000001fff007819 */ /* 0x010fca0000011403 */
[----:B------:R-:W-:Y:S02]  /*1cd70*/  IMAD R2, R0, UR4, RZ ;  /* 0x0000000400027c24 */ /* 0x000fe4000f8e02ff */
[----:B---3--:R-:W-:Y:S02]  /*1cd80*/  VIADD R0, R4, 0x18400 ;  /* 0x0001840004007836 */ /* 0x008fe40000000000 */
[C---:B------:R-:W-:Y:S02]  /*1cd90*/  IMAD R2, R3.reuse, UR5, R2 ;  /* 0x0000000503027c24 */ /* 0x040fe4000f8e0202 */
[----:B------:R-:W-:Y:S01]  /*1cda0*/  IMAD.WIDE.U32 R4, R3, UR4, RZ ;  /* 0x0000000403047c25 */ /* 0x000fe2000f8e00ff */
[----:B------:R-:W-:-:S03]  /*1cdb0*/  LOP3.LUT P0, RZ, R0, 0x3ff, RZ, 0xc0, !PT ;  /* 0x000003ff00ff7812 */ /* 0x000fc6000780c0ff */
[----:B------:R-:W-:Y:S01]  /*1cdc0*/  IMAD.IADD R0, R5, 0x1, R2 ;  /* 0x0000000105007824 */ /* 0x000fe200078e0202 */
[----:B------:R2:W-:Y:S04]  /*1cdd0*/  STL.64 [R1+0x40], R4 ;  /* 0x0000400401007387 */ /* 0x0005e80000100a00 */
[----:B------:R2:W-:Y:S05]  /*1cde0*/  STL [R1+0x4c], R0 ;  /* 0x00004c0001007387 */ /* 0x0005ea0000100800 */
[----:B------:R-:W-:Y:S05]  /*1cdf0*/  @!P0 BRA `(.L_x_2949) ;  /* 0x0000000000408947 */ /* 0x000fea0003800000 */
[----:B------:R-:W-:Y:S01]  /*1ce00*/  MOV R2, 0x0 ;  /* 0x0000000000027802 */ /* 0x000fe20000000f00 */
[----:B------:R-:W-:Y:S01]  /*1ce10*/  ULDC.64 UR4, c[0x4][0x98] ;  /* 0x0100260000047ab9 */ /* 0x000fe20000000a00 */
[----:B------:R-:W-:Y:S01]  /*1ce20*/  ULDC.64 UR6, c[0x4][0xa0] ;  /* 0x0100280000067ab9 */ /* 0x000fe20000000a00 */
[----:B------:R-:W-:Y:S01]  /*1ce30*/  ULDC.64 UR8, c[0x4][0x20] ;  /* 0x0100080000087ab9 */ /* 0x000fe20000000a00 */
[----:B--2---:R-:W-:Y:S02]  /*1ce40*/  IMAD.U32 R4, RZ, RZ, UR4 ;  /* 0x00000004ff047e24 */ /* 0x004fe4000f8e00ff */
[----:B------:R-:W2:Y:S01]  /*1ce50*/  LDC.64 R2, c[0x4][R2] ;  /* 0x0100000002027b82 */ /* 0x000ea20000000a00 */
[----:B------:R-:W-:Y:S02]  /*1ce60*/  IMAD.U32 R5, RZ, RZ, UR5 ;  /* 0x00000005ff057e24 */ /* 0x000fe4000f8e00ff */
[----:B------:R-:W-:Y:S02]  /*1ce70*/  IMAD.U32 R6, RZ, RZ, UR6 ;  /* 0x00000006ff067e24 */ /* 0x000fe4000f8e00ff */
[----:B-1----:R-:W-:-:S02]  /*1ce80*/  IMAD.U32 R7, RZ, RZ, UR7 ;  /* 0x00000007ff077e24 */ /* 0x002fc4000f8e00ff */
[----:B------:R-:W-:Y:S02]  /*1ce90*/  IMAD.U32 R10, RZ, RZ, UR8 ;  /* 0x00000008ff0a7e24 */ /* 0x000fe4000f8e00ff */
[----:B0-----:R-:W-:Y:S02]  /*1cea0*/  IMAD.U32 R11, RZ, RZ, UR9 ;  /* 0x00000009ff0b7e24 */ /* 0x001fe4000f8e00ff */
[----:B------:R-:W-:Y:S02]  /*1ceb0*/  IMAD.MOV.U32 R8, RZ, RZ, 0x70 ;  /* 0x00000070ff087424 */ /* 0x000fe400078e00ff */
[----:B------:R-:W-:Y:S02]  /*1cec0*/  IMAD.MOV.U32 R12, RZ, RZ, 0x1 ;  /* 0x00000001ff0c7424 */ /* 0x000fe400078e00ff */
[----:B------:R-:W-:-:S07]  /*1ced0*/  IMAD.MOV.U32 R13, RZ, RZ, RZ ;  /* 0x000000ffff0d7224 */ /* 0x000fce00078e00ff */
[----:B------:R-:W-:-:S07]  /*1cee0*/  LEPC R20, `(.L_x_2949) ;  /* 0x000000001014794e */ /* 0x000fce0000000000 */
[----:B--2---:R-:W-:Y:S05]  /*1cef0*/  CALL.ABS.NOINC R2 ;  /* 0x0000000002007343 */ /* 0x004fea0003c00000 */
.L_x_2949:
[----:B------:R-:W-:Y:S05]  /*1cf00*/  BSYNC B6 ;  /* 0x0000000000067941 */ /* 0x000fea0003800000 */
.L_x_2948:
[----:B--2---:R-:W2:Y:S01]  /*1cf10*/  LDL.LU R0, [R1+0x4c] ;  /* 0x00004c0001007983 */ /* 0x004ea20000300800 */
[----:B-1----:R-:W1:Y:S01]  /*1cf20*/  LDC R7, c[0x0][0x448] ;  /* 0x00011200ff077b82 */ /* 0x002e620000000800 */
[----:B------:R-:W-:Y:S01]  /*1cf30*/  ULDC.64 UR4, c[0x0][0x2d8] ;  /* 0x0000b60000047ab9 */ /* 0x000fe20000000a00 */
[----:B------:R-:W-:Y:S01]  /*1cf40*/  ULDC UR6, c[0x0][0x2b8] ;  /* 0x0000ae0000067ab9 */ /* 0x000fe20000000800 */
[----:B------:R-:W2:Y:S04]  /*1cf50*/  LDL.LU.64 R2, [R1+0x40] ;  /* 0x0000400001027983 */ /* 0x000ea80000300a00 */
[----:B------:R-:W3:Y:S04]  /*1cf60*/  LDL R12, [R1+0x28] ;  /* 0x00002800010c7983 */ /* 0x000ee80000100800 */
[----:B------:R4:W5:Y:S01]  /*1cf70*/  LDL R9, [R1+0x34] ;  /* 0x0000340001097983 */ /* 0x0009620000100800 */
[----:B------:R-:W0:Y:S01]  /*1cf80*/  S2R R5, SR_TID.X ;  /* 0x0000000000057919 */ /* 0x000e220000002100 */
[----:B------:R-:W4:Y:S01]  /*1cf90*/  S2R R8, SR_TID.X ;  /* 0x0000000000087919 */ /* 0x000f220000002100 */
[----:B0-----:R-:W-:-:S04]  /*1cfa0*/  LOP3.LUT R5, R5, 0x7f, RZ, 0xc0, !PT ;  /* 0x0000007f05057812 */ /* 0x001fc800078ec0ff */
[----:B------:R-:W-:Y:S01]  /*1cfb0*/  SHF.R.U32.HI R5, RZ, 0x3, R5 ;  /* 0x00000003ff057819 */ /* 0x000fe20000011605 */
[----:B----4-:R-:W-:-:S05]  /*1cfc0*/  IMAD.SHL.U32 R8, R8, 0x10, RZ ;  /* 0x0000001008087824 */ /* 0x010fca00078e00ff */
[----:B------:R-:W-:Y:S01]  /*1cfd0*/  LOP3.LUT R8, R5, 0x70, R8, 0xf8, !PT ;  /* 0x0000007005087812 */ /* 0x000fe200078ef808 */
[----:B------:R-:W0:Y:S02]  /*1cfe0*/  S2R R10, SR_TID.X ;  /* 0x00000000000a7919 */ /* 0x000e240000002100 */
[----:B0-----:R-:W-:-:S05]  /*1cff0*/  IMAD.SHL.U32 R10, R10, 0x8, RZ ;  /* 0x000000080a0a7824 */ /* 0x001fca00078e00ff */
[----:B------:R-:W-:Y:S01]  /*1d000*/  LOP3.LUT R10, R10, 0x38, RZ, 0xc0, !PT ;  /* 0x000000380a0a7812 */ /* 0x000fe200078ec0ff */
[----:B--2---:R-:W-:Y:S01]  /*1d010*/  IMAD.MOV.U32 R3, RZ, RZ, R0 ;  /* 0x000000ffff037224 */ /* 0x004fe200078e0000 */
        /* <DEDUP_REMOVED lines=12> */
[----:B-1----:R-:W-:-:S13]  /*1d0e0*/  ISETP.NE.AND P0, PT, R7, 0x1, PT ;  /* 0x000000010700780c */ /* 0x002fda0003f05270 */
[----:B------:R-:W0:Y:S08]  /*1d0f0*/  @P0 LDC R5, c[0x0][0x44c] ;  /* 0x00011300ff050b82 */ /* 0x000e300000000800 */
[----:B------:R-:W1:Y:S01]  /*1d100*/  @P0 LDC R6, c[0x0][0x450] ;  /* 0x00011400ff060b82 */ /* 0x000e620000000800 */
[----:B------:R-:W-:Y:S02]  /*1d110*/  IMAD R4, R4, UR4, RZ ;  /* 0x0000000404047c24 */ /* 0x000fe4000f8e02ff */
[----:B------:R-:W-:-:S04]  /*1d120*/  IMAD.WIDE.U32 R2, R0, UR4, R2 ;  /* 0x0000000400027c25 */ /* 0x000fc8000f8e0002 */
[----:B------:R-:W-:Y:S01]  /*1d130*/  IMAD R0, R0, UR5, R4 ;  /* 0x0000000500007c24 */ /* 0x000fe2000f8e0204 */
[----:B------:R-:W-:Y:S01]  /*1d140*/  ULDC.64 UR4, c[0x0][0x2d0] ;  /* 0x0000b40000047ab9 */ /* 0x000fe20000000a00 */
[----:B---3--:R-:W-:Y:S02]  /*1d150*/  IMAD.IADD R4, R8, 0x1, R12 ;  /* 0x0000000108047824 */ /* 0x008fe400078e020c */
[----:B------:R-:W-:Y:S02]  /*1d160*/  IMAD.IADD R3, R3, 0x1, R0 ;  /* 0x0000000103037824 */ /* 0x000fe400078e0200 */
[----:B0-----:R-:W-:-:S04]  /*1d170*/  @P0 IMAD.HI.U32 R5, R4, R5, RZ ;  /* 0x0000000504050227 */ /* 0x001fc800078e00ff */
[----:B------:R-:W-:Y:S01]  /*1d180*/  IMAD.MOV.U32 R0, RZ, RZ, R4 ;  /* 0x000000ffff007224 */ /* 0x000fe200078e0004 */
[----:B-1----:R-:W-:Y:S01]  /*1d190*/  @P0 SHF.R.U32.HI R0, RZ, R6, R5 ;  /* 0x00000006ff000219 */ /* 0x002fe20000011605 */
[----:B------:R-:W0:Y:S04]  /*1d1a0*/  S2R R8, SR_TID.X ;  /* 0x0000000000087919 */ /* 0x000e280000002100 */
        /* <DEDUP_REMOVED lines=16> */
[----:B0-----:R-:W-:Y:S02]  /*1d2b0*/  LOP3.LUT R8, R8, 0x7f, RZ, 0xc0, !PT ;  /* 0x0000007f08087812 */ /* 0x001fe400078ec0ff */
        /* <DEDUP_REMOVED lines=71> */
[----:B------:R0:W1:Y:S04]  /*1d730*/  SHFL.IDX PT, R5, R3, 0x7, 0x181f ;  /* 0x00f81f0003057f89 */ /* 0x00006800000e0000 */
[----:B------:R0:W-:Y:S04]  /*1d740*/  @!P1 LDGSTS.E.BYPASS.LTC128B.128 [R9+0x1b400], desc[UR38][R6.64], !P0 ;  /* 0x1b40000006099fae */ /* 0x0001e8000c101d66 */
[----:B------:R0:W2:Y:S02]  /*1d750*/  SHFL.IDX PT, R3, R4, 0x7, 0x181f ;  /* 0x00f81f0004037f89 */ /* 0x0000a400000e0000 */
.L_x_3122:
[----:B------:R3:W5:Y:S01]  /*1d760*/  LDL R8, [R1+0x4] ;  /* 0x0000040001087983 */ /* 0x0007620000100800 */
[----:B------:R-:W-:-:S05]  /*1d770*/  VIADD R0, R0, 0x70 ;  /* 0x0000007000007836 */ /* 0x000fca0000000000 */
[----:B------:R-:W-:-:S13]  /*1d780*/  ISETP.GE.AND P1, PT, R0, R2, PT ;  /* 0x000000020000720c */ /* 0x000fda0003f26270 */
[----:B--2---:R-:W-:-:S05]  /*1d790*/  @!P1 LEA R2, P2, R10, R3, 0x1 ;  /* 0x000000030a029211 */ /* 0x004fca00078408ff */
[----:B01----:R-:W-:-:S05]  /*1d7a0*/  @!P1 IMAD.X R3, RZ, RZ, R5, P2 ;  /* 0x000000ffff039224 */ /* 0x003fca00010e0605 */
[----:B------:R-:W-:Y:S01]  /*1d7b0*/  @!PT LDS RZ, [RZ] ;  /* 0x00000000fffff984 */ /* 0x000fe20000000800 */
[----:B------:R-:W-:Y:S01]  /*1d7c0*/  @!PT LDS RZ, [RZ] ;  /* 0x00000000fffff984 */ /* 0x000fe20000000800 */
[----:B------:R-:W-:Y:S01]  /*1d7d0*/  @!PT LDS RZ, [RZ] ;  /* 0x00000000fffff984 */ /* 0x000fe20000000800 */
[----:B------:R3:W-:Y:S01]  /*1d7e0*/  @!P1 LDGSTS.E.BYPASS.LTC128B.128 [R9+0x1bc00], desc[UR38][R2.64], !P0 ;  /* 0x1bc0000002099fae */ /* 0x0007e2000c101d66 */
[----:B------:R-:W-:Y:S01]  /*1d7f0*/  PLOP3.LUT P0, PT, PT, PT, PT, 0x80, 0x0 ;  /* 0x000000000000781c */ /* 0x000fe20003f0f070 */
[----:B------:R-:W-:-:S12]  /*1d800*/  NOP ;  /* 0x0000000000007918 */ /* 0x000fd80000000000 */
.L_x_2951:
        /* <DEDUP_REMOVED lines=19> */
.L_x_3123:
[----:B------:R-:W-:Y:S05]  /*1d940*/  BSYNC B0 ;  /* 0x0000000000007941 */ /* 0x000fea0003800000 */
.L_x_2952:
[----:B0-----:R-:W2:Y:S01]  /*1d950*/  LDL R2, [R1] ;  /* 0x0000000001027983 */ /* 0x001ea20000100800 */
[----:B------:R-:W-:Y:S01]  /*1d960*/  BSSY B0, `(.L_x_2954) ;  /* 0x000005e000007945 */ /* 0x000fe20003800000 */
[----:B--2---:R-:W-:-:S13]  /*1d970*/  LOP3.LUT P0, RZ, R2, 0x1, RZ, 0xc0, !PT ;  /* 0x0000000102ff7812 */ /* 0x004fda000780c0ff */
[----:B------:R-:W-:Y:S05]  /*1d980*/  @!P0 BRA `(.L_x_2955) ;  /* 0x00000004006c8947 */ /* 0x000fea0003800000 */
[----:B------:R-:W2:Y:S04]  /*1d990*/  LDL R5, [R1+0x4] ;  /* 0x0000040001057983 */ /* 0x000ea80000100800 */
[----:B------:R-:W2:Y:S04]  /*1d9a0*/  LDL R2, [R1+0x8] ;  /* 0x0000080001027983 */ /* 0x000ea80000100800 */
[----:B------:R-:W3:Y:S01]  /*1d9b0*/  LDL R4, [R1+0x14] ;  /* 0x0000140001047983 */ /* 0x000ee20000100800 */
[----:B------:R-:W-:Y:S01]  /*1d9c0*/  BSSY B1, `(.L_x_2956) ;  /* 0x0000008000017945 */ /* 0x000fe20003800000 */
[----:B------:R-:W0:Y:S02]  /*1d9d0*/  S2R R3, SR_TID.X ;  /* 0x0000000000037919 */ /* 0x000e240000002100 */
[----:B0-----:R-:W-:-:S04]  /*1d9e0*/  LOP3.LUT R3, R3, 0x7f, RZ, 0xc0, !PT ;  /* 0x0000007f03037812 */ /* 0x001fc800078ec0ff */
[----:B------:R-:W-:Y:S01]  /*1d9f0*/  ISETP.NE.AND P1, PT, R3, RZ, PT ;  /* 0x000000ff0300720c */ /* 0x000fe20003f25270 */
[----:B--2---:R-:W-:Y:S01]  /*1da00*/  IMAD R2, R2, 0x8, R5 ;  /* 0x0000000802027824 */ /* 0x004fe200078e0205 */
[----:B---3--:R-:W-:-:S04]  /*1da10*/  SHF.L.U32 R0, R4, 0x1f, RZ ;  /* 0x0000001f04007819 */ /* 0x008fc800000006ff */
[----:B------:R-:W0:Y:S02]  /*1da20*/  SYNCS.PHASECHK.TRANS64.TRYWAIT P0, [R2+URZ+0x22860], R0 ;  /* 0x02286000020075a7 */ /* 0x000e24000800017f */
[----:B0-----:R-:W-:Y:S05]  /*1da30*/  @!P0 BRA `(.L_x_2957) ;  /* 0x0000005800348947 */ /* 0x001fea0003800000 */
.L_x_3124:
[----:B------:R-:W-:Y:S05]  /*1da40*/  BSYNC B1 ;  /* 0x0000000000017941 */ /* 0x000fea0003800000 */
.L_x_2956:
        /* <DEDUP_REMOVED lines=9> */
.L_x_2959:
[----:B------:R-:W-:Y:S05]  /*1dae0*/  BSYNC B1 ;  /* 0x0000000000017941 */ /* 0x000fea0003800000 */
.L_x_2958:
        /* <DEDUP_REMOVED lines=14> */
.L_x_2960:
        /* <DEDUP_REMOVED lines=15> */
.L_x_2961:
        /* <DEDUP_REMOVED lines=15> */
.L_x_2962:
        /* <DEDUP_REMOVED lines=15> */
.L_x_2963:
        /* <DEDUP_REMOVED lines=10> */
.L_x_2955:
[----:B------:R-:W-:Y:S05]  /*1df40*/  BSYNC B0 ;  /* 0x0000000000007941 */ /* 0x000fea0003800000 */
.L_x_2954:
        /* <DEDUP_REMOVED lines=50> */
.L_x_2970:
[----:B------:R-:W2:Y:S01]  /*1e270*/  LDL R2, [R1+0x4] ;  /* 0x0000040001027983 */ /* 0x000ea20000100800 */
[----:B-1----:R-:W-:Y:S01]  /*1e280*/  SHF.L.U32 R5, R7, 0x1f, RZ ;  /* 0x0000001f07057819 */ /* 0x002fe200000006ff */
[----:B------:R-:W-:Y:S01]  /*1e290*/  BSSY B3, `(.L_x_2971) ;  /* 0x0000007000037945 */ /* 0x000fe20003800000 */
[----:B------:R-:W1:Y:S02]  /*1e2a0*/  S2R R3, SR_TID.X ;  /* 0x0000000000037919 */ /* 0x000e640000002100 */
[----:B-1----:R-:W-:-:S04]  /*1e2b0*/  LOP3.LUT R3, R3, 0x7f, RZ, 0xc0, !PT ;  /* 0x0000007f03037812 */ /* 0x002fc800078ec0ff */
[----:B------:R-:W-:Y:S01]  /*1e2c0*/  ISETP.NE.AND P1, PT, R3, RZ, PT ;  /* 0x000000ff0300720c */ /* 0x000fe20003f25270 */
[----:B--2---:R-:W-:-:S04]  /*1e2d0*/  IMAD R2, R8, 0x8, R2 ;  /* 0x0000000808027824 */ /* 0x004fc800078e0202 */
[----:B------:R-:W1:Y:S02]  /*1e2e0*/  SYNCS.PHASECHK.TRANS64.TRYWAIT P0, [R2+URZ+0x22840], R5 ;  /* 0x02284005020075a7 */ /* 0x000e64000800017f */
[----:B-1----:R-:W-:Y:S06]  /*1e2f0*/  @!P0 BRA `(.L_x_2972) ;  /* 0x0000005000188947 */ /* 0x002fec0003800000 */
.L_x_3125:
[----:B------:R-:W-:Y:S05]  /*1e300*/  BSYNC B3 ;  /* 0x0000000000037941 */ /* 0x000fea0003800000 */
.L_x_2971:
        /* <DEDUP_REMOVED lines=9> */
.L_x_2974:
[----:B------:R-:W-:Y:S05]  /*1e3a0*/  BSYNC B3 ;  /* 0x0000000000037941 */ /* 0x000fea0003800000 */
.L_x_2973:
        /* <DEDUP_REMOVED lines=14> */
.L_x_2975:
        /* <DEDUP_REMOVED lines=13> */
.L_x_3126:
[----:B------:R-:W-:Y:S05]  /*1e560*/  BSYNC B3 ;  /* 0x0000000000037941 */ /* 0x000fea0003800000 */
.L_x_2976:
[----:B------:R-:W-:Y:S01]  /*1e570*/  BSSY B3, `(.L_x_2978) ;  /* 0x000000b000037945 */ /* 0x000fe20003800000 */
[----:B------:R-:W-:Y:S02]  /*1e580*/  IMAD.MOV.U32 R8, RZ, RZ, 0x0 ;  /* 0x00000000ff087424 */ /* 0x000fe400078e00ff */
[----:B------:R-:W-:Y:S01]  /*1e590*/  IMAD.MOV.U32 R9, RZ, RZ, 0x14f00000 ;  /* 0x14f00000ff097424 */ /* 0x000fe200078e00ff */
[----:B------:R-:W-:Y:S06]  /*1e5a0*/  @P1 BRA `(.L_x_2979) ;  /* 0x00000000001c1947 */ /* 0x000fec0003800000 */
[----:B------:R-:W2:Y:S01]  /*1e5b0*/  S2R R4, SR_TID.X ;  /* 0x0000000000047919 */ /* 0x000ea20000002100 */
[----:B------:R-:W-:-:S04]  /*1e5c0*/  IMAD.MOV.U32 R3, RZ, RZ, 0xc000 ;  /* 0x0000c000ff037424 */ /* 0x000fc800078e00ff */
[----:B------:R3:W-:Y:S01]  /*1e5d0*/  SYNCS.ARRIVE.TRANS64 RZ, [R2+URZ+0x22850], R3 ;  /* 0x0228500302ff79a7 */ /* 0x0007e2000800003f */
[----:B--2---:R-:W-:-:S04]  /*1e5e0*/  LOP3.LUT R4, R4, 0x1f, RZ, 0xc0, !PT ;  /* 0x0000001f04047812 */ /* 0x004fc800078ec0ff */
[----:B------:R-:W-:-:S13]  /*1e5f0*/  ISETP.NE.AND P0, PT, R4, RZ, PT ;  /* 0x000000ff0400720c */ /* 0x000fda0003f05270 */
[----:B---3--:R-:W-:Y:S05]  /*1e600*/  @!P0 BRA `(.L_x_2979) ;  /* 0x0000000000048947 */ /* 0x008fea0003800000 */
[----:B------:R-:W-:Y:S01]  /*1e610*/  BPT.TRAP 0x1 ;  /* 0x000000040000795c */ /* 0x000fe20000300000 */
.L_x_2979:
[----:B------:R-:W-:Y:S05]  /*1e620*/  BSYNC B3 ;  /* 0x0000000000037941 */ /* 0x000fea0003800000 */
.L_x_2978:
        /* <DEDUP_REMOVED lines=11> */
.L_x_2980:
        /* <DEDUP_REMOVED lines=15> */
.L_x_2981:
        /* <DEDUP_REMOVED lines=15> */
.L_x_2982:
        /* <DEDUP_REMOVED lines=15> */
.L_x_2983:
        /* <DEDUP_REMOVED lines=10> */
.L_x_2969:
[----:B------:R-:W-:Y:S05]  /*1ea50*/  BSYNC B1 ;  /* 0x0000000000017941 */ /* 0x000fea0003800000 */
.L_x_2968:
[----:B------:R-:W2:Y:S02]  /*1ea60*/  LDL R4, [R1+0x2c] ;  /* 0x00002c0001047983 */ /* 0x000ea40000100800 */
[----:B--2---:R-:W-:-:S07]  /*1ea70*/  VIADD R0, R4, 0xfffffffd ;  /* 0xfffffffd04007836 */ /* 0x004fce0000000000 */
.L_x_2967:
[----:B------:R-:W-:Y:S05]  /*1ea80*/  BSYNC B2 ;  /* 0x0000000000027941 */ /* 0x000fea0003800000 */
.L_x_2966:
[----:B------:R-:W2:Y:S01]  /*1ea90*/  LDL.LU R2, [R1+0x2c] ;  /* 0x00002c0001027983 */ /* 0x000ea20000300800 */
[----:B------:R-:W-:Y:S01]  /*1eaa0*/  VIADD R6, R6, 0xfffffffe ;  /* 0xfffffffe06067836 */ /* 0x000fe20000000000 */
[----:B--2---:R-:W-:-:S04]  /*1eab0*/  LOP3.LUT R2, RZ, R2, RZ, 0x33, !PT ;  /* 0x00000002ff027212 */ /* 0x004fc800078e33ff */
[----:B------:R-:W-:-:S13]  /*1eac0*/  ISETP.NE.AND P0, PT, R6, R2, PT ;  /* 0x000000020600720c */ /* 0x000fda0003f05270 */
[----:B------:R-:W-:Y:S05]  /*1ead0*/  @!P0 BRA `(.L_x_2965) ;  /* 0x0000001400208947 */ /* 0x000fea0003800000 */
.L_x_3016:
        /* <DEDUP_REMOVED lines=36> */
.L_x_2986:
[----:B------:R-:W2:Y:S01]  /*1ed20*/  LDL R2, [R1+0x4] ;  /* 0x0000040001027983 */ /* 0x000ea20000100800 */
[----:B------:R-:W-:Y:S01]  /*1ed30*/  BSSY B2, `(.L_x_2987) ;  /* 0x0000008000027945 */ /* 0x000fe20003800000 */
[----:B0-----:R-:W0:Y:S02]  /*1ed40*/  S2R R4, SR_TID.X ;  /* 0x0000000000047919 */ /* 0x001e240000002100 */
[----:B0-----:R-:W-:-:S04]  /*1ed50*/  LOP3.LUT R4, R4, 0x7f, RZ, 0xc0, !PT ;  /* 0x0000007f04047812 */ /* 0x001fc800078ec0ff */
[----:B------:R-:W-:Y:S01]  /*1ed60*/  ISETP.NE.AND P1, PT, R4, RZ, PT ;  /* 0x000000ff0400720c */ /* 0x000fe20003f25270 */
[----:B--2---:R-:W-:Y:S01]  /*1ed70*/  IMAD R3, R7, 0x8, R2 ;  /* 0x0000000807037824 */ /* 0x004fe200078e0202 */
[----:B------:R-:W-:-:S04]  /*1ed80*/  SHF.L.U32 R2, R6, 0x1f, RZ ;  /* 0x0000001f06027819 */ /* 0x000fc800000006ff */
[----:B------:R-:W0:Y:S02]  /*1ed90*/  SYNCS.PHASECHK.TRANS64.TRYWAIT P0, [R3+URZ+0x22840], R2 ;  /* 0x02284002030075a7 */ /* 0x000e24000800017f */
[----:B0-----:R-:W-:Y:S05]  /*1eda0*/  @!P0 BRA `(.L_x_2988) ;  /* 0x0000004400948947 */ /* 0x001fea0003800000 */
.L_x_3127:
[----:B------:R-:W-:Y:S05]  /*1edb0*/  BSYNC B2 ;  /* 0x0000000000027941 */ /* 0x000fea0003800000 */
.L_x_2987:
[----:B------:R-:W-:Y:S04]  /*1edc0*/  BSSY B2, `(.L_x_2989) ;  /* 0x0000009000027945 */ /* 0x000fe80003800000 */
[----:B------:R-:W-:Y:S05]  /*1edd0*/  @P1 BRA `(.L_x_2990) ;  /* 0x00000000001c1947 */ /* 0x000fea0003800000 */
[----:B------:R-:W1:Y:S01]  /*1ede0*/  S2R R5, SR_TID.X ;  /* 0x0000000000057919 */ /* 0x000e620000002100 */
[----:B------:R-:W-:-:S04]  /*1edf0*/  IMAD.MOV.U32 R4, RZ, RZ, 0x3000 ;  /* 0x00003000ff047424 */ /* 0x000fc800078e00ff */
[----:B------:R2:W-:Y:S01]  /*1ee00*/  SYNCS.ARRIVE.TRANS64 RZ, [R3+URZ+0x22830], R4 ;  /* 0x0228300403ff79a7 */ /* 0x0005e2000800003f */
[----:B-1----:R-:W-:-:S04]  /*1ee10*/  LOP3.LUT R5, R5, 0x1f, RZ, 0xc0, !PT ;  /* 0x0000001f05057812 */ /* 0x002fc800078ec0ff */
[----:B------:R-:W-:-:S13]  /*1ee20*/  ISETP.NE.AND P0, PT, R5, RZ, PT ;  /* 0x000000ff0500720c */ /* 0x000fda0003f05270 */
[----:B--2---:R-:W-:Y:S05]  /*1ee30*/  @!P0 BRA `(.L_x_2990) ;  /* 0x0000000000048947 */ /* 0x004fea0003800000 */
[----:B------:R-:W-:Y:S01]  /*1ee40*/  BPT.TRAP 0x1 ;  /* 0x000000040000795c */ /* 0x000fe20000300000 */
.L_x_2990:
[----:B------:R-:W-:Y:S05]  /*1ee50*/  BSYNC B2 ;  /* 0x0000000000027941 */ /* 0x000fea0003800000 */
.L_x_2989:
        /* <DEDUP_REMOVED lines=13> */
.L_x_2991:
        /* <DEDUP_REMOVED lines=13> */
.L_x_3128:
[----:B------:R-:W-:Y:S05]  /*1f000*/  BSYNC B2 ;  /* 0x0000000000027941 */ /* 0x000fea0003800000 */
.L_x_2992:
        /* <DEDUP_REMOVED lines=11> */
.L_x_2995:
[----:B------:R-:W-:Y:S05]  /*1f0c0*/  BSYNC B2 ;  /* 0x0000000000027941 */ /* 0x000fea0003800000 */
.L_x_2994:
        /* <DEDUP_REMOVED lines=10> */
.L_x_2996:
        /* <DEDUP_REMOVED lines=15> */
.L_x_2997:
        /* <DEDUP_REMOVED lines=15> */
.L_x_2998:
        /* <DEDUP_REMOVED lines=15> */
.L_x_2999:
        /* <DEDUP_REMOVED lines=10> */
.L_x_2985:
[----:B------:R-:W-:Y:S05]  /*1f4e0*/  BSYNC B1 ;  /* 0x0000000000017941 */ /* 0x000fea0003800000 */
.L_x_2984:
        /* <DEDUP_REMOVED lines=36> */
.L_x_3002:
        /* <DEDUP_REMOVED lines=9> */
.L_x_3129:
[----:B------:R-:W-:Y:S05]  /*1f7c0*/  BSYNC B2 ;  /* 0x0000000000027941 */ /* 0x000fea0003800000 */
.L_x_3003:
        /* <DEDUP_REMOVED lines=9> */
.L_x_3006:
[----:B------:R-:W-:Y:S05]  /*1f860*/  BSYNC B2 ;  /* 0x0000000000027941 */ /* 0x000fea0003800000 */
.L_x_3005:
        /* <DEDUP_REMOVED lines=14> */
.L_x_3007:
        /* <DEDUP_REMOVED lines=13> */
.L_x_3130:
[----:B------:R-:W-:Y:S05]  /*1fa20*/  BSYNC B2 ;  /* 0x0000000000027941 */ /* 0x000fea0003800000 */
.L_x_3008:
        /* <DEDUP_REMOVED lines=11> */
.L_x_3011:
[----:B------:R-:W-:Y:S05]  /*1fae0*/  BSYNC B2 ;  /* 0x0000000000027941 */ /* 0x000fea0003800000 */
.L_x_3010:
        /* <DEDUP_REMOVED lines=11> */
.L_x_3012:
        /* <DEDUP_REMOVED lines=15> */
.L_x_3013:
        /* <DEDUP_REMOVED lines=15> */
.L_x_3014:
        /* <DEDUP_REMOVED lines=15> */
.L_x_3015:
        /* <DEDUP_REMOVED lines=10> */
.L_x_3001:
[----:B------:R-:W-:Y:S05]  /*1ff10*/  BSYNC B1 ;  /* 0x0000000000017941 */ /* 0x000fea0003800000 */
.L_x_3000:
[----:B------:R-:W2:Y:S01]  /*1ff20*/  LDL R5, [R1+0x24] ;  /* 0x0000240001057983 */ /* 0x000ea20000100800 */
[----:B------:R-:W-:Y:S01]  /*1ff30*/  VIADD R0, R0, 0xfffffffe ;  /* 0xfffffffe00007836 */ /* 0x000fe20000000000 */
[----:B--2---:R-:W-:-:S13]  /*1ff40*/  ISETP.GT.AND P0, PT, R6, R5, PT ;  /* 0x000000050600720c */ /* 0x004fda0003f04270 */
[----:B------:R-:W-:Y:S05]  /*1ff50*/  @P0 BRA `(.L_x_3016) ;  /* 0xffffffe800e00947 */ /* 0x000fea000383ffff */
.L_x_2965:
[----:B------:R-:W-:Y:S05]  /*1ff60*/  BSYNC B0 ;  /* 0x0000000000007941 */ /* 0x000fea0003800000 */
.L_x_2964:
        /* <DEDUP_REMOVED lines=12> */
[----:B-1----:R-:W1:Y:S01]  /*20030*/  S2R R3, SR_LANEID ;  /* 0x0000000000037919 */ /* 0x002e620000000000 */
[----:B------:R-:W-:Y:S02]  /*20040*/  VOTEU.ANY UR4, UPT, PT ;  /* 0x0000000000047886 */ /* 0x000fe400038e0100 */
[----:B------:R-:W1:Y:S08]  /*20050*/  FLO.U32 R4, UR4 ;  /* 0x0000000400047d00 */ /* 0x000e7000080e0000 */
[----:B------:R-:W2:Y:S01]  /*20060*/  POPC R5, UR4 ;  /* 0x0000000400057d09 */ /* 0x000ea20008000000 */
[----:B-1----:R-:W-:-:S02]  /*20070*/  ISETP.EQ.U32.AND P1, PT, R4, R3, PT ;  /* 0x000000030400720c */ /* 0x002fc40003f22070 */
[----:B------:R-:W2:Y:S11]  /*20080*/  LDC.64 R2, c[0x0][0xc60] ;  /* 0x00031800ff027b82 */ /* 0x000eb60000000a00 */
[----:B--2---:R-:W2:Y:S01]  /*20090*/  @P1 ATOMG.E.ADD.STRONG.GPU PT, R3, desc[UR38][R2.64], R5 ;  /* 0x00000005020319a8 */ /* 0x004ea200081ee1e6 */
[----:B------:R-:W1:Y:S02]  /*200a0*/  S2R R6, SR_LTMASK ;  /* 0x0000000000067919 */ /* 0x000e640000003900 */
[----:B-1----:R-:W-:-:S04]  /*200b0*/  LOP3.LUT R6, R6, UR4, RZ, 0xc0, !PT ;  /* 0x0000000406067c12 */ /* 0x002fc8000f8ec0ff */
[----:B0-----:R-:W0:Y:S01]  /*200c0*/  POPC R7, R6 ;  /* 0x0000000600077309 */ /* 0x001e220000000000 */
[----:B--2---:R-:W0:Y:S02]  /*200d0*/  SHFL.IDX PT, R4, R3, R4, 0x1f ;  /* 0x00001f0403047589 */ /* 0x004e2400000e0000 */
[----:B0-----:R-:W-:-:S07]  /*200e0*/  IADD3 R16, R4, UR36, R7 ;  /* 0x0000002404107c10 */ /* 0x001fce000fffe007 */
.L_x_3018:
[----:B------:R-:W-:Y:S05]  /*200f0*/  BSYNC B0 ;  /* 0x0000000000007941 */ /* 0x000fea0003800000 */
.L_x_3017:
[----:B------:R-:W-:-:S05]  /*20100*/  SEL R0, R0, RZ, P0 ;  /* 0x000000ff00007207 */ /* 0x000fca0000000000 */
[----:B------:R2:W-:Y:S02]  /*20110*/  STL [R1+0x8], R0 ;  /* 0x0000080001007387 */ /* 0x0005e40000100800 */
.L_x_2936:
[----:B------:R-:W-:Y:S05]  /*20120*/  BSYNC B7 ;  /* 0x0000000000077941 */ /* 0x000fea0003800000 */
.L_x_2934:
[----:B--2---:R-:W2:Y:S02]  /*20130*/  LDL R0, [R1] ;  /* 0x0000000001007983 */ /* 0x004ea40000100800 */
        /* <DEDUP_REMOVED lines=12> */
.L_x_3019:
[----:B------:R-:W2:Y:S01]  /*20200*/  S2R R6, SR_TID.X ;  /* 0x0000000000067919 */ /* 0x000ea20000002100 */
[----:B------:R-:W-:Y:S01]  /*20210*/  UMOV UR4, 0xffffffff ;  /* 0xffffffff00047882 */ /* 0x000fe20000000000 */
[----:B--2---:R-:W-:-:S04]  /*20220*/  LOP3.LUT R6, R6, 0x1f, RZ, 0xc0, !PT ;  /* 0x0000001f06067812 */ /* 0x004fc800078ec0ff */
[----:B------:R-:W-:Y:S01]  /*20230*/  ISETP.NE.AND P0, PT, R6, 0x1f, PT ;  /* 0x0000001f0600780c */ /* 0x000fe20003f05270 */
[----:B------:R-:W-:-:S12]  /*20240*/  BRA.DIV UR4, `(.L_x_3021) ;  /* 0x0000003204bc7947 */ /* 0x000fd8000b800000 */
[----:B-1----:R-:W-:Y:S01]  /*20250*/  IMAD.IADD R5, R19, 0x1, R6 ;  /* 0x0000000113057824 */ /* 0x002fe200078e0206 */
[----:B------:R-:W-:-:S04]  /*20260*/  ULDC UR4, c[0x0][0xc3c] ;  /* 0x00030f0000047ab9 */ /* 0x000fc80000000800 */
[----:B------:R-:W-:-:S13]  /*20270*/  ISETP.GE.OR P1, PT, R5, UR4, !P0 ;  /* 0x0000000405007c0c */ /* 0x000fda000c726670 */
[----:B------:R-:W1:Y:S02]  /*20280*/  @!P1 LDC.64 R2, c[0x0][0xc80] ;  /* 0x00032000ff029b82 */ /* 0x000e640000000a00 */
[----:B-1----:R-:W-:-:S06]  /*20290*/  @!P1 IMAD.WIDE R2, R5, 0x4, R2 ;  /* 0x0000000405029825 */ /* 0x002fcc00078e0202 */
[----:B------:R1:W2:Y:S01]  /*202a0*/  @!P1 LDG.E R2, desc[UR38][R2.64] ;  /* 0x0000002602029981 */ /* 0x0002a2000c1e1900 */
[C---:B------:R-:W-:Y:S02]  /*202b0*/  ISETP.GE.U32.AND P2, PT, R6.reuse, 0x2, PT ;  /* 0x000000020600780c */ /* 0x040fe40003f46070 */
[C---:B------:R-:W-:Y:S01]  /*202c0*/  ISETP.GE.U32.AND P3, PT, R6.reuse, 0x4, PT ;  /* 0x000000040600780c */ /* 0x040fe20003f66070 */
[----:B------:R-:W-:Y:S01]  /*202d0*/  SHFL.IDX PT, R0, R16, RZ, 0x1f ;  /* 0x00001fff10007589 */ /* 0x000fe200000e0000 */
[C---:B------:R-:W-:Y:S02]  /*202e0*/  ISETP.GE.U32.AND P4, PT, R6.reuse, 0x8, PT ;  /* 0x000000080600780c */ /* 0x040fe40003f86070 */
[C---:B------:R-:W-:Y:S01]  /*202f0*/  ISETP.GE.U32.AND P5, PT, R6.reuse, 0x10, PT ;  /* 0x000000100600780c */ /* 0x040fe20003fa6070 */
        /* <DEDUP_REMOVED lines=17> */
[----:B------:R-:W-:Y:S02]  /*20410*/  IMAD.IADD R2, R2, 0x1, R5 ;  /* 0x0000000102027824 */ /* 0x000fe400078e0205 */
[----:B------:R1:W2:Y:S04]  /*20420*/  SHFL.IDX PT, R5, R16, 0x1, 0x1f ;  /* 0x00201f0010057f89 */ /* 0x0002a800000e0000 */
[----:B------:R1:W3:Y:S02]  /*20430*/  SHFL.IDX PT, R16, R2, 0x1f, 0x1f ;  /* 0x03e01f0002107f89 */ /* 0x0002e400000e0000 */
.L_x_3140:
[----:B------:R-:W-:Y:S02]  /*20440*/  ULDC UR4, c[0x0][0xc38] ;  /* 0x00030e0000047ab9 */ /* 0x000fe40000000800 */
[----:B------:R-:W-:-:S04]  /*20450*/  IMAD.U32 R4, RZ, RZ, UR4 ;  /* 0x00000004ff047e24 */ /* 0x000fc8000f8e00ff */
[----:B-1-3--:R-:W-:-:S04]  /*20460*/  IMAD R16, R16, R4, RZ ;  /* 0x0000000410107224 */ /* 0x00afc800078e02ff */
[----:B--2---:R-:W-:-:S05]  /*20470*/  IMAD.IADD R5, R5, 0x1, R16 ;  /* 0x0000000105057824 */ /* 0x004fca00078e0210 */
[----:B------:R-:W-:-:S13]  /*20480*/  ISETP.GT.AND P6, PT, R5, R0, PT ;  /* 0x000000000500720c */ /* 0x000fda0003fc4270 */
[----:B------:R-:W-:Y:S05]  /*20490*/  @P6 BRA `(.L_x_3022) ;  /* 0x00000000009c6947 */ /* 0x000fea0003800000 */
.L_x_3027:
[----:B0-----:R-:W1:Y:S01]  /*204a0*/  LDC R2, c[0x0][0xc3c] ;  /* 0x00030f00ff027b82 */ /* 0x001e620000000800 */
[----:B------:R-:W-:-:S05]  /*204b0*/  VIADD R19, R19, 0x1f ;  /* 0x0000001f13137836 */ /* 0x000fca0000000000 */
[----:B-1----:R-:W-:-:S13]  /*204c0*/  ISETP.GE.AND P6, PT, R19, R2, PT ;  /* 0x000000021300720c */ /* 0x002fda0003fc6270 */
[----:B------:R-:W-:Y:S05]  /*204d0*/  @P6 BRA `(.L_x_3023) ;  /* 0x0000000400d46947 */ /* 0x000fea0003800000 */
[----:B------:R-:W1:Y:S01]  /*204e0*/  S2R R3, SR_TID.X ;  /* 0x0000000000037919 */ /* 0x000e620000002100 */
[----:B------:R-:W-:Y:S01]  /*204f0*/  BSSY B0, `(.L_x_3024) ;  /* 0x0000009000007945 */ /* 0x000fe20003800000 */
[----:B-1----:R-:W-:-:S05]  /*20500*/  LOP3.LUT R3, R3, 0x1f, RZ, 0xc0, !PT ;  /* 0x0000001f03037812 */ /* 0x002fca00078ec0ff */
[----:B------:R-:W-:Y:S02]  /*20510*/  IMAD.IADD R4, R19, 0x1, R3 ;  /* 0x0000000113047824 */ /* 0x000fe400078e0203 */
[----:B------:R-:W-:-:S03]  /*20520*/  IMAD.MOV.U32 R3, RZ, RZ, RZ ;  /* 0x000000ffff037224 */ /* 0x000fc600078e00ff */
[----:B------:R-:W-:-:S13]  /*20530*/  ISETP.GE.OR P6, PT, R4, R2, !P0 ;  /* 0x000000020400720c */ /* 0x000fda00047c6670 */
[----:B------:R-:W-:Y:S05]  /*20540*/  @P6 BRA `(.L_x_3025) ;  /* 0x00000000000c6947 */ /* 0x000fea0003800000 */
[----:B------:R-:W1:Y:S02]  /*20550*/  LDC.64 R2, c[0x0][0xc80] ;  /* 0x00032000ff027b82 */ /* 0x000e640000000a00 */
[----:B-1----:R-:W-:-:S06]  /*20560*/  IMAD.WIDE R2, R4, 0x4, R2 ;  /* 0x0000000404027825 */ /* 0x002fcc00078e0202 */
[----:B------:R1:W5:Y:S02]  /*20570*/  LDG.E R3, desc[UR38][R2.64] ;  /* 0x0000002602037981 */ /* 0x000364000c1e1900 */
.L_x_3025:
[----:B------:R-:W-:Y:S05]  /*20580*/  BSYNC B0 ;  /* 0x0000000000007941 */ /* 0x000fea0003800000 */
.L_x_3024:
[----:B------:R-:W-:-:S03]  /*20590*/  UMOV UR4, 0xffffffff ;  /* 0xffffffff00047882 */ /* 0x000fc60000000000 */
[----:B------:R-:W-:Y:S05]  /*205a0*/  BRA.DIV UR4, `(.L_x_3026) ;  /* 0x00000036041c7947 */ /* 0x000fea000b800000 */
[----:B-----5:R-:W1:Y:S02]  /*205b0*/  SHFL.UP PT, R14, R3, 0x1, RZ ;  /* 0x04200000030e7989 */ /* 0x020e6400000e00ff */
[----:B-1----:R-:W-:-:S05]  /*205c0*/  SEL R2, R14, RZ, P1 ;  /* 0x000000ff0e027207 */ /* 0x002fca0000800000 */
        /* <DEDUP_REMOVED lines=14> */
.L_x_3148:
[----:B------:R-:W-:Y:S02]  /*206b0*/  ULDC UR4, c[0x0][0xc38] ;  /* 0x00030e0000047ab9 */ /* 0x000fe40000000800 */
[----:B------:R-:W-:-:S04]  /*206c0*/  IMAD.U32 R4, RZ, RZ, UR4 ;  /* 0x00000004ff047e24 */ /* 0x000fc8000f8e00ff */
[----:B-1----:R-:W-:-:S04]  /*206d0*/  IMAD R16, R16, R4, RZ ;  /* 0x0000000410107224 */ /* 0x002fc800078e02ff */
[----:B------:R-:W-:-:S05]  /*206e0*/  IMAD.IADD R5, R16, 0x1, R5 ;  /* 0x0000000110057824 */ /* 0x000fca00078e0205 */
[----:B------:R-:W-:-:S13]  /*206f0*/  ISETP.GT.AND P6, PT, R5, R0, PT ;  /* 0x000000000500720c */ /* 0x000fda0003fc4270 */
[----:B------:R-:W-:Y:S05]  /*20700*/  @!P6 BRA `(.L_x_3027) ;  /* 0xfffffffc0064e947 */ /* 0x000fea000383ffff */
.L_x_3022:
        /* <DEDUP_REMOVED lines=8> */
.L_x_3152:
[----:B------:R-:W-:Y:S01]  /*20790*/  ISETP.NE.AND P0, PT, R5, RZ, PT ;  /* 0x000000ff0500720c */ /* 0x000fe20003f05270 */
[----:B------:R-:W-:-:S12]  /*207a0*/  IMAD.MOV.U32 R5, RZ, RZ, RZ ;  /* 0x000000ffff057224 */ /* 0x000fd800078e00ff */
[----:B------:R-:W-:Y:S05]  /*207b0*/  @!P0 BRA `(.L_x_3029) ;  /* 0x0000000000148947 */ /* 0x000fea0003800000 */
[----:B------:R-:W-:Y:S01]  /*207c0*/  UMOV UR4, 0xffffffff ;  /* 0xffffffff00047882 */ /* 0x000fe20000000000 */
[----:B------:R-:W-:Y:S02]  /*207d0*/  VIADD R12, R6, 0xffffffff ;  /* 0xffffffff060c7836 */ /* 0x000fe40000000000 */
[----:B------:R-:W-:Y:S05]  /*207e0*/  BRA.DIV UR4, `(.L_x_3030) ;  /* 0x0000003604987947 */ /* 0x000fea000b800000 */
[----:B0-----:R0:W3:Y:S02]  /*207f0*/  SHFL.IDX PT, R2, R2, R12, 0x1f ;  /* 0x00001f0c02027589 */ /* 0x0010e400000e0000 */
.L_x_3155:
[----:B---3--:R-:W-:-:S07]  /*20800*/  IMAD.MOV.U32 R5, RZ, RZ, R2 ;  /* 0x000000ffff057224 */ /* 0x008fce00078e0002 */
.L_x_3029:
[----:B01----:R-:W0:Y:S01]  /*20810*/  LDC.64 R2, c[0x0][0xc90] ;  /* 0x00032400ff027b82 */ /* 0x003e220000000a00 */
[----:B------:R-:W-:-:S04]  /*20820*/  IMAD.IADD R19, R6, 0x1, R19 ;  /* 0x0000000106137824 */ /* 0x000fc800078e0213 */
[----:B0-----:R-:W-:-:S05]  /*20830*/  IMAD.WIDE R2, R19, 0x4, R2 ;  /* 0x0000000413027825 */ /* 0x001fca00078e0202 */
[----:B------:R-:W2:Y:S01]  /*20840*/  LDG.E R7, desc[UR38][R2.64] ;  /* 0x0000002602077981 */ /* 0x000ea2000c1e1900 */
[----:B------:R-:W-:-:S04]  /*20850*/  IMAD R16, R5, R4, R16 ;  /* 0x0000000405107224 */ /* 0x000fc800078e0210 */
[----:B------:R-:W-:Y:S02]  /*20860*/  IMAD.IADD R0, R0, 0x1, -R16 ;  /* 0x0000000100007824 */ /* 0x000fe400078e0a10 */
[----:B--2---:R-:W-:-:S05]  /*20870*/  IMAD R6, R17, R7, RZ ;  /* 0x0000000711067224 */ /* 0x004fca00078e02ff */
[----:B-----5:R-:W-:-:S04]  /*20880*/  IABS R8, R6 ;  /* 0x0000000600087213 */ /* 0x020fc80000000000 */
[----:B------:R-:W0:Y:S08]  /*20890*/  I2F.RP R2, R8 ;  /* 0x0000000800027306 */ /* 0x000e300000209400 */
[----:B0-----:R-:W0:Y:S02]  /*208a0*/  MUFU.RCP R2, R2 ;  /* 0x0000000200027308 */ /* 0x001e240000001000 */
[----:B0-----:R-:W-:-:S06]  /*208b0*/  VIADD R2, R2, 0xffffffe ;  /* 0x0ffffffe02027836 */ /* 0x001fcc0000000000 */
[----:B------:R-:W0:Y:S02]  /*208c0*/  F2I.FTZ.U32.TRUNC.NTZ R3, R2 ;  /* 0x0000000200037305 */ /* 0x000e24000021f000 */
[----:B0-----:R-:W-:-:S05]  /*208d0*/  IADD3 R2, RZ, -R3, RZ ;  /* 0x80000003ff027210 */ /* 0x001fca0007ffe0ff */
        /* <DEDUP_REMOVED lines=47> */
[----:B------:R-:W-:Y:S01]  /*20bd0*/  @!P1 LOP3.LUT R2, RZ, R4, RZ, 0x33, !PT ;  /* 0x00000004ff029212 */ /* 0x000fe200078e33ff */
[----:B------:R-:W-:-:S04]  /*20be0*/  IMAD.MOV R4, RZ, RZ, -R4 ;  /* 0x000000ffff047224 */ /* 0x000fc800078e0a04 */
[----:B------:R-:W-:Y:S01]  /*20bf0*/  IMAD R18, R2, R4, R5 ;  /* 0x0000000402127224 */ /* 0x000fe200078e0205 */
[----:B------:R-:W-:-:S05]  /*20c00*/  LOP3.LUT R2, RZ, R2, RZ, 0x33, !PT ;  /* 0x00000002ff027212 */ /* 0x000fca00078e33ff */
[----:B------:R-:W-:Y:S01]  /*20c10*/  IMAD.IADD R17, R17, 0x1, R2 ;  /* 0x0000000111117824 */ /* 0x000fe200078e0202 */
[----:B------:R-:W-:Y:S06]  /*20c20*/  BRA `(.L_x_3031) ;  /* 0x00000000001c7947 */ /* 0x000fec0003800000 */
.L_x_3023:
[----:B------:R-:W-:Y:S01]  /*20c30*/  UMOV UR4, URZ ;  /* 0x0000003f00047c82 */ /* 0x000fe20008000000 */
[----:B------:R-:W-:Y:S01]  /*20c40*/  UMOV UR5, URZ ;  /* 0x0000003f00057c82 */ /* 0x000fe20008000000 */
[----:B------:R-:W-:Y:S01]  /*20c50*/  ULDC UR6, c[0x0][0xc3c] ;  /* 0x00030f0000067ab9 */ /* 0x000fe20000000800 */
[----:B------:R-:W-:Y:S02]  /*20c60*/  IMAD.MOV.U32 R16, RZ, RZ, R0 ;  /* 0x000000ffff107224 */ /* 0x000fe400078e0000 */
[----:B------:R-:W-:Y:S02]  /*20c70*/  IMAD.U32 R17, RZ, RZ, UR4 ;  /* 0x00000004ff117e24 */ /* 0x000fe4000f8e00ff */
[----:B------:R-:W-:Y:S02]  /*20c80*/  IMAD.U32 R18, RZ, RZ, UR5 ;  /* 0x00000005ff127e24 */ /* 0x000fe4000f8e00ff */
[----:B------:R-:W-:-:S07]  /*20c90*/  IMAD.U32 R19, RZ, RZ, UR6 ;  /* 0x00000006ff137e24 */ /* 0x000fce000f8e00ff */
.L_x_3031:
[----:B------:R1:W2:Y:S01]  /*20ca0*/  LDL R2, [R1+0x4] ;  /* 0x0000040001027983 */ /* 0x0002a20000100800 */
[----:B------:R-:W3:Y:S01]  /*20cb0*/  S2R R0, SR_TID.X ;  /* 0x0000000000007919 */ /* 0x000ee20000002100 */
[----:B------:R-:W-:Y:S05]  /*20cc0*/  WARPSYNC.ALL ;  /* 0x0000000000007948 */ /* 0x000fea0003800000 */
[----:B---3--:R-:W-:Y:S01]  /*20cd0*/  LOP3.LUT R0, R0, 0x1f, RZ, 0xc0, !PT ;  /* 0x0000001f00007812 */ /* 0x008fe200078ec0ff */
        /* <DEDUP_REMOVED lines=8> */
.L_x_3020:
[----:B------:R-:W-:Y:S02]  /*20d60*/  ULDC UR4, c[0x0][0xc3c] ;  /* 0x00030f0000047ab9 */ /* 0x000fe40000000800 */
[----:B---3--:R-:W-:-:S13]  /*20d70*/  ISETP.GE.AND P0, PT, R19, UR4, PT ;  /* 0x0000000413007c0c */ /* 0x008fda000bf06270 */
[----:B------:R-:W-:Y:S05]  /*20d80*/  @!P0 BRA `(.L_x_3032) ;  /* 0xffffff9000888947 */ /* 0x000fea000383ffff */
[----:B------:R-:W-:Y:S05]  /*20d90*/  BSYNC B8 ;  /* 0x0000000000087941 */ /* 0x000fea0003800000 */
.L_x_2876:
[----:B--2---:R-:W2:Y:S01]  /*20da0*/  LDL.LU R0, [R1+0x48] ;  /* 0x0000480001007983 */ /* 0x004ea20000300800 */
[----:B------:R-:W-:Y:S01]  /*20db0*/  BSSY B0, `(.L_x_3033) ;  /* 0x000000b000007945 */ /* 0x000fe20003800000 */
[----:B-1----:R-:W1:Y:S01]  /*20dc0*/  S2R R5, SR_CgaCtaId ;  /* 0x0000000000057919 */ /* 0x002e620000008800 */
[----:B--2---:R-:W-:-:S05]  /*20dd0*/  VIADD R0, R0, 0x1 ;  /* 0x0000000100007836 */ /* 0x004fca0000000000 */
[----:B0-----:R-:W-:-:S04]  /*20de0*/  LEA.HI R2, R0, R0, RZ, 0x1 ;  /* 0x0000000000027211 */ /* 0x001fc800078f08ff */
[----:B------:R-:W-:-:S05]  /*20df0*/  LOP3.LUT R3, R2, 0xfffffffe, RZ, 0xc0, !PT ;  /* 0xfffffffe02037812 */ /* 0x000fca00078ec0ff */
[----:B------:R-:W-:Y:S01]  /*20e00*/  IMAD.IADD R3, R0, 0x1, -R3 ;  /* 0x0000000100037824 */ /* 0x000fe200078e0a03 */
[----:B------:R-:W-:-:S04]  /*20e10*/  MOV R0, 0x400 ;  /* 0x0000040000007802 */ /* 0x000fc80000000f00 */
[----:B-1----:R-:W-:Y:S02]  /*20e20*/  LEA R0, R5, R0, 0x18 ;  /* 0x0000000005007211 */ /* 0x002fe400078ec0ff */
[----:B------:R-:W-:-:S04]  /*20e30*/  SHF.L.U32 R3, R3, 0x1f, RZ ;  /* 0x0000001f03037819 */ /* 0x000fc800000006ff */
[----:B------:R-:W0:Y:S02]  /*20e40*/  SYNCS.PHASECHK.TRANS64.TRYWAIT P0, [R0+URZ+0x22820], R3 ;  /* 0x02282003000075a7 */ /* 0x000e24000800017f */
[----:B0-----:R-:W-:Y:S05]  /*20e50*/  @!P0 BRA `(.L_x_3034) ;  /* 0x0000003000248947 */ /* 0x001fea0003800000 */
.L_x_3156:
[----:B------:R-:W-:Y:S05]  /*20e60*/  BSYNC B0 ;  /* 0x0000000000007941 */ /* 0x000fea0003800000 */
.L_x_3033:
[----:B------:R-:W-:-:S03]  /*20e70*/  UMOV UR4, 0xffffffff ;  /* 0xffffffff00047882 */ /* 0x000fc60000000000 */
[----:B------:R-:W-:Y:S05]  /*20e80*/  BRA.DIV UR4, `(.L_x_3035) ;  /* 0x00000032042c7947 */ /* 0x000fea000b800000 */
[----:B------:R-:W1:Y:S02]  /*20e90*/  S2R R2, SR_TID.X ;  /* 0x0000000000027919 */ /* 0x000e640000002100 */
[----:B-1----:R-:W-:-:S04]  /*20ea0*/  SHF.R.U32.HI R2, RZ, 0x5, R2 ;  /* 0x00000005ff027819 */ /* 0x002fc80000011602 */
[----:B------:R-:W-:-:S05]  /*20eb0*/  LOP3.LUT R2, R2, 0x3, RZ, 0xc0, !PT ;  /* 0x0000000302027812 */ /* 0x000fca00078ec0ff */
[----:B------:R1:W2:Y:S02]  /*20ec0*/  SHFL.IDX PT, R14, R2, RZ, 0x1f ;  /* 0x00001fff020e7589 */ /* 0x0002a400000e0000 */
.L_x_3159:
[----:B--2---:R-:W-:-:S13]  /*20ed0*/  ISETP.NE.AND P0, PT, R14, RZ, PT ;  /* 0x000000ff0e00720c */ /* 0x004fda0003f05270 */
[----:B------:R-:W-:Y:S05]  /*20ee0*/  @P0 BRA `(.L_x_2660) ;  /* 0x0000000000940947 */ /* 0x000fea0003800000 */
[----:B------:R-:W-:-:S03]  /*20ef0*/  UMOV UR4, 0xffffffff ;  /* 0xffffffff00047882 */ /* 0x000fc60000000000 */
[----:B------:R-:W-:Y:S05]  /*20f00*/  BRA.DIV UR4, `(.L_x_3036) ;  /* 0x0000003204407947 */ /* 0x000fea000b800000 */
[----:B------:R-:W-:-:S13]  /*20f10*/  ELECT P6, URZ, PT ;  /* 0x00000000003f782f */ /* 0x000fda00038c0000 */
.L_x_3162:
[----:B------:R-:W-:Y:S05]  /*20f20*/  @!P6 BRA `(.L_x_2660) ;  /* 0x000000000084e947 */ /* 0x000fea0003800000 */
[----:B-1----:R-:W2:Y:S02]  /*20f30*/  LDL.LU R2, [R1+0x50] ;  /* 0x0000500001027983 */ /* 0x002ea40000300800 */
[----:B--2---:R-:W-:-:S04]  /*20f40*/  LOP3.LUT R2, R2, 0x2, RZ, 0xfc, !PT ;  /* 0x0000000202027812 */ /* 0x004fc800078efcff */
[----:B------:R-:W-:-:S13]  /*20f50*/  ISETP.NE.AND P2, PT, R2, 0x3, PT ;  /* 0x000000030200780c */ /* 0x000fda0003f45270 */
[----:B------:R-:W-:Y:S05]  /*20f60*/  @!P2 BRA `(.L_x_3037) ;  /* 0x000000000004a947 */ /* 0x000fea0003800000 */
[----:B------:R-:W-:Y:S01]  /*20f70*/  BPT.TRAP 0x1 ;  /* 0x000000040000795c */ /* 0x000fe20000300000 */
.L_x_3037:
        /* <DEDUP_REMOVED lines=14> */
.L_x_3163:
[----:B------:R-:W1:Y:S02]  /*21060*/  SYNCS.PHASECHK.TRANS64.TRYWAIT P0, [R7+URZ], R2 ;  /* 0x00000002070075a7 */ /* 0x000e64000800017f */
[----:B-1----:R-:W-:Y:S05]  /*21070*/  @!P0 BRA `(.L_x_3039) ;  /* 0x0000003000188947 */ /* 0x002fea0003800000 */
.L_x_3164:
[----:B------:R-:W-:Y:S05]  /*21080*/  @!P2 BRA `(.L_x_3040) ;  /* 0x000000000004a947 */ /* 0x000fea0003800000 */
[----:B------:R-:W-:Y:S01]  /*21090*/  BPT.TRAP 0x1 ;  /* 0x000000040000795c */ /* 0x000fe20000300000 */
.L_x_3040:
[----:B------:R-:W2:Y:S01]  /*210a0*/  LDL.LU R4, [R1+0x8] ;  /* 0x0000080001047983 */ /* 0x000ea20000300800 */
[----:B------:R-:W-:-:S04]  /*210b0*/  VIADD R0, R0, 0x22860 ;  /* 0x0002286000007836 */ /* 0x000fc80000000000 */
[----:B--2---:R-:W-:-:S04]  /*210c0*/  IMAD R4, R4, 0x8, R0 ;  /* 0x0000000804047824 */ /* 0x004fc800078e0200 */
[----:B------:R-:W2:Y:S02]  /*210d0*/  SYNCS.PHASECHK.TRANS64.TRYWAIT P0, [R4+URZ], R5 ;  /* 0x00000005040075a7 */ /* 0x000ea4000800017f */
[----:B--2---:R-:W-:Y:S05]  /*210e0*/  @!P0 BRA `(.L_x_3041) ;  /* 0x0000003000108947 */ /* 0x004fea0003800000 */
.L_x_3165:
[----:B------:R-:W-:-:S07]  /*210f0*/  IMAD R3, R3, 0x8, R0 ;  /* 0x0000000803037824 */ /* 0x000fce00078e0200 */
.L_x_3042:
[----:B---3--:R3:W4:Y:S02]  /*21100*/  SYNCS.PHASECHK.TRANS64.TRYWAIT P0, [R3+URZ], R2 ;  /* 0x00000002030075a7 */ /* 0x008724000800017f */
[----:B----4-:R-:W-:Y:S05]  /*21110*/  @!P0 NANOSLEEP.SYNCS 0x989680 ;  /* 0x009896800000895d */ /* 0x010fea0003900000 */
[----:B------:R-:W4:Y:S02]  /*21120*/  @!P0 SYNCS.PHASECHK.TRANS64 P0, [R3+URZ], R2 ;  /* 0x00000002030085a7 */ /* 0x000f24000800007f */
[----:B----4-:R-:W-:Y:S05]  /*21130*/  @!P0 BRA `(.L_x_3042) ;  /* 0xfffffffc00f08947 */ /* 0x010fea000383ffff */
.L_x_2660:
[----:B------:R-:W-:Y:S05]  /*21140*/  BSYNC B9 ;  /* 0x0000000000097941 */ /* 0x000fea0003800000 */
.L_x_2657:
[----:B------:R-:W-:Y:S05]  /*21150*/  EXIT ;  /* 0x000000000000794d */ /* 0x000fea0003800000 */
.L_x_2686:
[----:B0-----:R0:W1:Y:S02]  /*21160*/  SYNCS.PHASECHK.TRANS64.TRYWAIT P6, [R98+URZ+0x22890], R111 ;  /* 0x0228906f620075a7 */ /* 0x00106400080c017f */
[----:B-1----:R-:W-:Y:S05]  /*21170*/  @!P6 NANOSLEEP.SYNCS 0x989680 ;  /* 0x009896800000e95d */ /* 0x002fea0003900000 */
[----:B------:R-:W1:Y:S02]  /*21180*/  @!P6 SYNCS.PHASECHK.TRANS64 P6, [R98+URZ+0x22890], R111 ;  /* 0x0228906f6200e5a7 */ /* 0x000e6400080c007f */
[----:B-1----:R-:W-:Y:S05]  /*21190*/  @!P6 BRA `(.L_x_2686) ;  /* 0xfffffffc00f0e947 */ /* 0x002fea000383ffff */
[----:B------:R-:W-:Y:S05]  /*211a0*/  BRA `(.L_x_3043) ;  /* 0xfffffe1c00687947 */ /* 0x000fea000383ffff */
.L_x_2704:
[----:B0-----:R0:W1:Y:S02]  /*211b0*/  SYNCS.PHASECHK.TRANS64.TRYWAIT P5, [R98+URZ+0x22890], R111 ;  /* 0x0228906f620075a7 */ /* 0x00106400080a017f */
[----:B-1----:R-:W-:Y:S05]  /*211c0*/  @!P5 NANOSLEEP.SYNCS 0x989680 ;  /* 0x009896800000d95d */ /* 0x002fea0003900000 */
[----:B------:R-:W1:Y:S02]  /*211d0*/  @!P5 SYNCS.PHASECHK.TRANS64 P5, [R98+URZ+0x22890], R111 ;  /* 0x0228906f6200d5a7 */ /* 0x000e6400080a007f */
[----:B-1----:R-:W-:Y:S05]  /*211e0*/  @!P5 BRA `(.L_x_2704) ;  /* 0xfffffffc00f0d947 */ /* 0x002fea000383ffff */
[----:B------:R-:W-:Y:S05]  /*211f0*/  BRA `(.L_x_3044) ;  /* 0xfffffe2c00b07947 */ /* 0x000fea000383ffff */
.L_x_2713:
[----:B0-----:R0:W1:Y:S02]  /*21200*/  SYNCS.PHASECHK.TRANS64.TRYWAIT P4, [R98+URZ+0x22890], R111 ;  /* 0x0228906f620075a7 */ /* 0x001064000808017f */
[----:B-1----:R-:W-:Y:S05]  /*21210*/  @!P4 NANOSLEEP.SYNCS 0x989680 ;  /* 0x009896800000c95d */ /* 0x002fea0003900000 */
[----:B------:R-:W1:Y:S02]  /*21220*/  @!P4 SYNCS.PHASECHK.TRANS64 P4, [R98+URZ+0x22890], R111 ;  /* 0x0228906f6200c5a7 */ /* 0x000e64000808007f */
[----:B-1----:R-:W-:Y:S05]  /*21230*/  @!P4 BRA `(.L_x_2713) ;  /* 0xfffffffc00f0c947 */ /* 0x002fea000383ffff */
[----:B------:R-:W-:Y:S05]  /*21240*/  BRA `(.L_x_3045) ;  /* 0xfffffe3c009c7947 */ /* 0x000fea000383ffff */
.L_x_2719:
[----:B-1----:R1:W2:Y:S02]  /*21250*/  SYNCS.PHASECHK.TRANS64.TRYWAIT P3, [R98+URZ+0x228b0], R111 ;  /* 0x0228b06f620075a7 */ /* 0x0022a4000806017f */
[----:B--2---:R-:W-:Y:S05]  /*21260*/  @!P3 NANOSLEEP.SYNCS 0x989680 ;  /* 0x009896800000b95d */ /* 0x004fea0003900000 */
[----:B------:R-:W2:Y:S02]  /*21270*/  @!P3 SYNCS.PHASECHK.TRANS64 P3, [R98+URZ+0x228b0], R111 ;  /* 0x0228b06f6200b5a7 */ /* 0x000ea4000806007f */
[----:B--2---:R-:W-:Y:S05]  /*21280*/  @!P3 BRA `(.L_x_2719) ;  /* 0xfffffffc00f0b947 */ /* 0x004fea000383ffff */
[----:B------:R-:W-:Y:S05]  /*21290*/  BRA `(.L_x_3046) ;  /* 0xfffffe40002c7947 */ /* 0x000fea000383ffff */
.L_x_2735:
[----:B------:R-:W0:Y:S01]  /*212a0*/  S2R R12, SR_TID.X ;  /* 0x00000000000c7919 */ /* 0x000e220000002100 */
[----:B------:R-:W-:Y:S01]  /*212b0*/  BSSY B0, `(.L_x_3047) ;  /* 0x000000c000007945 */ /* 0x000fe20003800000 */
[----:B------:R-:W-:Y:S02]  /*212c0*/  IMAD.MOV.U32 R11, RZ, RZ, 0x1f ;  /* 0x0000001fff0b7424 */ /* 0x000fe400078e00ff */
[----:B------:R-:W-:Y:S02]  /*212d0*/  IMAD.MOV.U32 R15, RZ, RZ, -0x1 ;  /* 0xffffffffff0f7424 */ /* 0x000fe400078e00ff */
[----:B0-----:R-:W-:-:S05]  /*212e0*/  VIADD R12, R12, 0xffffff80 ;  /* 0xffffff800c0c7836 */ /* 0x001fca0000000000 */
[----:B------:R-:W-:-:S04]  /*212f0*/  SHF.R.S32.HI R7, RZ, 0x1f, R12 ;  /* 0x0000001fff077819 */ /* 0x000fc8000001140c */
[----:B------:R-:W-:Y:S01]  /*21300*/  LEA.HI R7, R7, R12, RZ, 0x7 ;  /* 0x0000000c07077211 */ /* 0x000fe200078f38ff */
[----:B------:R-:W-:-:S03]  /*21310*/  IMAD.MOV.U32 R12, RZ, RZ, RZ ;  /* 0x000000ffff0c7224 */ /* 0x000fc600078e00ff */
[----:B------:R-:W-:-:S05]  /*21320*/  SHF.R.S32.HI R7, RZ, 0x7, R7 ;  /* 0x00000007ff077819 */ /* 0x000fca0000011407 */
[----:B------:R-:W-:-:S07]  /*21330*/  IMAD.MOV.U32 R13, RZ, RZ, R7 ;  /* 0x000000ffff0d7224 */ /* 0x000fce00078e0007 */
[----:B-----5:R-:W-:Y:S05]  /*21340*/  WARPSYNC.COLLECTIVE R15, `(.L_x_3048) ;  /* 0x000000000f087348 */ /* 0x020fea0003c00000 */
[----:B------:R0:W1:Y:S02]  /*21350*/  SHFL.IDX P6, R14, R13, R12, R11 ;  /* 0x0000000c0d0e7389 */ /* 0x00006400000c000b */
[----:B01---5:R-:W-:Y:S01]  /*21360*/  ENDCOLLECTIVE ;  /* 0x000000000000791b */ /* 0x023fe20003800000 */
.L_x_3048:
[----:B------:R-:W-:Y:S05]  /*21370*/  BSYNC B0 ;  /* 0x0000000000007941 */ /* 0x000fea0003800000 */
.L_x_3047:
[----:B------:R-:W-:Y:S05]  /*21380*/  BRA `(.L_x_3049) ;  /* 0xfffffe4c00d47947 */ /* 0x000fea000383ffff */
.L_x_2747:
        /* <DEDUP_REMOVED lines=8> */
.L_x_3051:
[----:B------:R-:W-:Y:S05]  /*21410*/  BSYNC B1 ;  /* 0x0000000000017941 */ /* 0x000fea0003800000 */
.L_x_3050:
        /* <DEDUP_REMOVED lines=8> */
.L_x_3052:
[----:B------:R-:W-:Y:S02]  /*214a0*/  IMAD.MOV.U32 R13, RZ, RZ, R8 ;  /* 0x000000ffff0d7224 */ /* 0x000fe400078e0008 */
[----:B------:R-:W-:-:S07]  /*214b0*/  IMAD.MOV.U32 R0, RZ, RZ, R14 ;  /* 0x000000ffff007224 */ /* 0x000fce00078e000e */
[----:B------:R-:W-:Y:S05]  /*214c0*/  WARPSYNC.COLLECTIVE R15, `(.L_x_3053) ;  /* 0x000000000f087348 */ /* 0x000fea0003c00000 */
[----:B------:R0:W1:Y:S02]  /*214d0*/  SHFL.IDX P6, R14, R13, R12, R11 ;  /* 0x0000000c0d0e7389 */ /* 0x00006400000c000b */
[----:B01----:R-:W-:Y:S01]  /*214e0*/  ENDCOLLECTIVE ;  /* 0x000000000000791b */ /* 0x003fe20003800000 */
.L_x_3053:
[----:B------:R-:W-:Y:S02]  /*214f0*/  IMAD.MOV.U32 R13, RZ, RZ, R7 ;  /* 0x000000ffff0d7224 */ /* 0x000fe400078e0007 */
[----:B------:R-:W-:-:S07]  /*21500*/  IMAD.MOV.U32 R5, RZ, RZ, R14 ;  /* 0x000000ffff057224 */ /* 0x000fce00078e000e */
[----:B------:R-:W-:Y:S05]  /*21510*/  WARPSYNC.COLLECTIVE R15, `(.L_x_3054) ;  /* 0x000000000f087348 */ /* 0x000fea0003c00000 */
[----:B------:R0:W1:Y:S02]  /*21520*/  SHFL.IDX P6, R14, R13, R12, R11 ;  /* 0x0000000c0d0e7389 */ /* 0x00006400000c000b */
[----:B01----:R-:W-:Y:S01]  /*21530*/  ENDCOLLECTIVE ;  /* 0x000000000000791b */ /* 0x003fe20003800000 */
.L_x_3054:
[----:B------:R-:W-:Y:S05]  /*21540*/  BRA `(.L_x_3055) ;  /* 0xfffffe5400387947 */ /* 0x000fea000383ffff */
.L_x_2750:
[----:B------:R-:W-:Y:S01]  /*21550*/  BSSY B1, `(.L_x_3056) ;  /* 0x0000008000017945 */ /* 0x000fe20003800000 */
[----:B------:R-:W-:Y:S02]  /*21560*/  IMAD.MOV.U32 R13, RZ, RZ, R6 ;  /* 0x000000ffff0d7224 */ /* 0x000fe400078e0006 */
[----:B------:R-:W-:Y:S02]  /*21570*/  IMAD.MOV.U32 R12, RZ, RZ, 0x1 ;  /* 0x00000001ff0c7424 */ /* 0x000fe400078e00ff */
[----:B------:R-:W-:Y:S02]  /*21580*/  IMAD.MOV.U32 R11, RZ, RZ, 0x1c1f ;  /* 0x00001c1fff0b7424 */ /* 0x000fe400078e00ff */
[----:B------:R-:W-:-:S07]  /*21590*/  IMAD.MOV.U32 R15, RZ, RZ, -0x1 ;  /* 0xffffffffff0f7424 */ /* 0x000fce00078e00ff */
[----:B0---4-:R-:W-:Y:S05]  /*215a0*/  WARPSYNC.COLLECTIVE R15, `(.L_x_3057) ;  /* 0x000000000f087348 */ /* 0x011fea0003c00000 */
[----:B----4-:R1:W2:Y:S02]  /*215b0*/  SHFL.IDX P6, R14, R13, R12, R11 ;  /* 0x0000000c0d0e7389 */ /* 0x0102a400000c000b */
[----:B012---:R-:W-:Y:S01]  /*215c0*/  ENDCOLLECTIVE ;  /* 0x000000000000791b */ /* 0x007fe20003800000 */
.L_x_3057:
[----:B------:R-:W-:Y:S05]  /*215d0*/  BSYNC B1 ;  /* 0x0000000000017941 */ /* 0x000fea0003800000 */
.L_x_3056:
[----:B------:R-:W-:Y:S01]  /*215e0*/  IMAD.MOV.U32 R13, RZ, RZ, R4 ;  /* 0x000000ffff0d7224 */ /* 0x000fe200078e0004 */
[----:B------:R-:W-:Y:S01]  /*215f0*/  MOV R11, 0x1c1f ;  /* 0x00001c1f000b7802 */ /* 0x000fe20000000f00 */
[----:B------:R-:W-:Y:S02]  /*21600*/  IMAD.MOV.U32 R12, RZ, RZ, 0x1 ;  /* 0x00000001ff0c7424 */ /* 0x000fe400078e00ff */
[----:B------:R-:W-:Y:S02]  /*21610*/  IMAD.MOV.U32 R15, RZ, RZ, -0x1 ;  /* 0xffffffffff0f7424 */ /* 0x000fe400078e00ff */
[----:B------:R-:W-:-:S07]  /*21620*/  IMAD.MOV.U32 R3, RZ, RZ, R14 ;  /* 0x000000ffff037224 */ /* 0x000fce00078e000e */
[----:B------:R-:W-:Y:S05]  /*21630*/  WARPSYNC.COLLECTIVE R15, `(.L_x_3058) ;  /* 0x000000000f087348 */ /* 0x000fea0003c00000 */
[----:B------:R0:W1:Y:S02]  /*21640*/  SHFL.IDX P6, R14, R13, R12, R11 ;  /* 0x0000000c0d0e7389 */ /* 0x00006400000c000b */
[----:B01----:R-:W-:Y:S01]  /*21650*/  ENDCOLLECTIVE ;  /* 0x000000000000791b */ /* 0x003fe20003800000 */
.L_x_3058:
[----:B------:R-:W-:Y:S02]  /*21660*/  IMAD.MOV.U32 R13, RZ, RZ, R8 ;  /* 0x000000ffff0d7224 */ /* 0x000fe400078e0008 */
[----:B------:R-:W-:-:S07]  /*21670*/  IMAD.MOV.U32 R0, RZ, RZ, R14 ;  /* 0x000000ffff007224 */ /* 0x000fce00078e000e */
[----:B------:R-:W-:Y:S05]  /*21680*/  WARPSYNC.COLLECTIVE R15, `(.L_x_3059) ;  /* 0x000000000f087348 */ /* 0x000fea0003c00000 */
[----:B------:R0:W1:Y:S02]  /*21690*/  SHFL.IDX P6, R14, R13, R12, R11 ;  /* 0x0000000c0d0e7389 */ /* 0x00006400000c000b */
[----:B01----:R-:W-:Y:S01]  /*216a0*/  ENDCOLLECTIVE ;  /* 0x000000000000791b */ /* 0x003fe20003800000 */
.L_x_3059:
[----:B------:R-:W-:Y:S02]  /*216b0*/  IMAD.MOV.U32 R13, RZ, RZ, R7 ;  /* 0x000000ffff0d7224 */ /* 0x000fe400078e0007 */
[----:B------:R-:W-:-:S07]  /*216c0*/  IMAD.MOV.U32 R5, RZ, RZ, R14 ;  /* 0x000000ffff057224 */ /* 0x000fce00078e000e */
[----:B------:R-:W-:Y:S05]  /*216d0*/  WARPSYNC.COLLECTIVE R15, `(.L_x_3060) ;  /* 0x000000000f087348 */ /* 0x000fea0003c00000 */
[----:B------:R0:W1:Y:S02]  /*216e0*/  SHFL.IDX P6, R14, R13, R12, R11 ;  /* 0x0000000c0d0e7389 */ /* 0x00006400000c000b */
[----:B01----:R-:W-:Y:S01]  /*216f0*/  ENDCOLLECTIVE ;  /* 0x000000000000791b */ /* 0x003fe20003800000 */
.L_x_3060:
[----:B------:R-:W-:Y:S05]  /*21700*/  BRA `(.L_x_3061) ;  /* 0xfffffe5400907947 */ /* 0x000fea000383ffff */
.L_x_2754:
[----:B0-----:R0:W1:Y:S02]  /*21710*/  SYNCS.PHASECHK.TRANS64.TRYWAIT P0, [R16+URZ+0x22800], R31 ;  /* 0x0228001f100075a7 */ /* 0x001064000800017f */
[----:B-1----:R-:W-:Y:S05]  /*21720*/  @!P0 NANOSLEEP.SYNCS 0x989680 ;  /* 0x009896800000895d */ /* 0x002fea0003900000 */
[----:B------:R-:W1:Y:S02]  /*21730*/  @!P0 SYNCS.PHASECHK.TRANS64 P0, [R16+URZ+0x22800], R31 ;  /* 0x0228001f100085a7 */ /* 0x000e64000800007f */
[----:B-1----:R-:W-:Y:S05]  /*21740*/  @!P0 BRA `(.L_x_2754) ;  /* 0xfffffffc00f08947 */ /* 0x002fea000383ffff */
[----:B------:R-:W-:Y:S05]  /*21750*/  BRA `(.L_x_3062) ;  /* 0xfffffe5800787947 */ /* 0x000fea000383ffff */
.L_x_2762:
[----:B------:R-:W0:Y:S01]  /*21760*/  LDC R37, c[0x0][0x3f4] ;  /* 0x0000fd00ff257b82 */ /* 0x000e220000000800 */
        /* <DEDUP_REMOVED lines=8> */
.L_x_3064:
[----:B------:R-:W-:Y:S05]  /*217f0*/  BSYNC B1 ;  /* 0x0000000000017941 */ /* 0x000fea0003800000 */
.L_x_3063:
[----:B------:R-:W-:Y:S01]  /*21800*/  IMAD.MOV.U32 R13, RZ, RZ, R10 ;  /* 0x000000ffff0d7224 */ /* 0x000fe200078e000a */
[----:B------:R-:W-:Y:S01]  /*21810*/  ISETP.GE.AND P0, PT, R30, R37, PT ;  /* 0x000000251e00720c */ /* 0x000fe20003f06270 */
[----:B------:R-:W-:Y:S02]  /*21820*/  IMAD.MOV.U32 R12, RZ, RZ, RZ ;  /* 0x000000ffff0c7224 */ /* 0x000fe400078e00ff */
[----:B------:R-:W-:Y:S02]  /*21830*/  IMAD.MOV.U32 R11, RZ, RZ, 0x1c1f ;  /* 0x00001c1fff0b7424 */ /* 0x000fe400078e00ff */
[----:B------:R-:W-:Y:S02]  /*21840*/  IMAD.MOV.U32 R15, RZ, RZ, -0x1 ;  /* 0xffffffffff0f7424 */ /* 0x000fe400078e00ff */
[----:B------:R-:W-:Y:S02]  /*21850*/  IMAD.MOV.U32 R0, RZ, RZ, R14 ;  /* 0x000000ffff007224 */ /* 0x000fe400078e000e */
[----:B------:R-:W-:-:S07]  /*21860*/  IMAD R31, R200, R9, RZ ;  /* 0x00000009c81f7224 */ /* 0x000fce00078e02ff */
[----:B------:R-:W-:Y:S05]  /*21870*/  WARPSYNC.COLLECTIVE R15, `(.L_x_3065) ;  /* 0x000000000f087348 */ /* 0x000fea0003c00000 */
[----:B------:R0:W1:Y:S02]  /*21880*/  SHFL.IDX P6, R14, R13, R12, R11 ;  /* 0x0000000c0d0e7389 */ /* 0x00006400000c000b */
[----:B01----:R-:W-:Y:S01]  /*21890*/  ENDCOLLECTIVE ;  /* 0x000000000000791b */ /* 0x003fe20003800000 */
.L_x_3065:
[----:B------:R-:W-:Y:S01]  /*218a0*/  ISETP.GE.OR P1, PT, R42, R31, P0 ;  /* 0x0000001f2a00720c */ /* 0x000fe20000726670 */
[----:B------:R-:W-:-:S12]  /*218b0*/  IMAD.MOV.U32 R13, RZ, RZ, R29 ;  /* 0x000000ffff0d7224 */ /* 0x000fd800078e001d */
[C---:B------:R-:W-:Y:S01]  /*218c0*/  @!P1 IMAD.SHL.U32 R9, R30.reuse, 0x2, RZ ;  /* 0x000000021e099824 */ /* 0x040fe200078e00ff */
[----:B------:R-:W-:Y:S01]  /*218d0*/  @!P1 SHF.L.U64.HI R21, R30, 0x1, R43 ;  /* 0x000000011e159819 */ /* 0x000fe2000001022b */
[----:B------:R-:W-:-:S07]  /*218e0*/  IMAD.MOV.U32 R3, RZ, RZ, R14 ;  /* 0x000000ffff037224 */ /* 0x000fce00078e000e */
[----:B------:R-:W-:Y:S05]  /*218f0*/  WARPSYNC.COLLECTIVE R15, `(.L_x_3066) ;  /* 0x000000000f087348 */ /* 0x000fea0003c00000 */
[----:B------:R0:W1:Y:S02]  /*21900*/  SHFL.IDX P6, R14, R13, R12, R11 ;  /* 0x0000000c0d0e7389 */ /* 0x00006400000c000b */
[----:B01----:R-:W-:Y:S01]  /*21910*/  ENDCOLLECTIVE ;  /* 0x000000000000791b */ /* 0x003fe20003800000 */
.L_x_3066:
[----:B------:R-:W-:-:S05]  /*21920*/  @!P1 IADD3 R4, P2, R3, R9, RZ ;  /* 0x0000000903049210 */ /* 0x000fca0007f5e0ff */
[----:B------:R-:W-:-:S06]  /*21930*/  @!P1 IMAD.X R5, R0, 0x1, R21, P2 ;  /* 0x0000000100059824 */ /* 0x000fcc00010e0615 */
[----:B------:R-:W5:Y:S01]  /*21940*/  @!P1 LD.E.128 R4, desc[UR38][R4.64] ;  /* 0x0000002604049980 */ /* 0x000f62000c101d00 */
[----:B------:R-:W-:Y:S02]  /*21950*/  IMAD.MOV.U32 R13, RZ, RZ, R28 ;  /* 0x000000ffff0d7224 */ /* 0x000fe400078e001c */
[----:B------:R-:W-:-:S07]  /*21960*/  IMAD.MOV.U32 R8, RZ, RZ, R14 ;  /* 0x000000ffff087224 */ /* 0x000fce00078e000e */
[----:B-----5:R-:W-:Y:S05]  /*21970*/  WARPSYNC.COLLECTIVE R15, `(.L_x_3067) ;  /* 0x000000000f087348 */ /* 0x020fea0003c00000 */
[----:B------:R0:W1:Y:S02]  /*21980*/  SHFL.IDX P6, R14, R13, R12, R11 ;  /* 0x0000000c0d0e7389 */ /* 0x00006400000c000b */
[----:B01---5:R-:W-:Y:S01]  /*21990*/  ENDCOLLECTIVE ;  /* 0x000000000000791b */ /* 0x023fe20003800000 */
.L_x_3067:
[----:B------:R-:W-:-:S05]  /*219a0*/  @!P1 IADD3 R14, P2, R14, R9, RZ ;  /* 0x000000090e0e9210 */ /* 0x000fca0007f5e0ff */
[----:B------:R-:W-:-:S04]  /*219b0*/  @!P1 IMAD.X R3, R8, 0x1, R21, P2 ;  /* 0x0000000108039824 */ /* 0x000fc800010e0615 */
[----:B------:R-:W-:-:S05]  /*219c0*/  @!P1 IMAD.MOV.U32 R15, RZ, RZ, R3 ;  /* 0x000000ffff0f9224 */ /* 0x000fca00078e0003 */
[----:B------:R0:W5:Y:S01]  /*219d0*/  @!P1 LD.E.128 R24, desc[UR38][R14.64] ;  /* 0x000000260e189980 */ /* 0x000162000c101d00 */
[----:B------:R-:W-:Y:S02]  /*219e0*/  IMAD.MOV.U32 R13, RZ, RZ, R20 ;  /* 0x000000ffff0d7224 */ /* 0x000fe400078e0014 */
[----:B------:R-:W-:Y:S02]  /*219f0*/  IMAD.MOV.U32 R12, RZ, RZ, 0x1 ;  /* 0x00000001ff0c7424 */ /* 0x000fe400078e00ff */
[----:B0-----:R-:W-:-:S07]  /*21a00*/  IMAD.MOV.U32 R15, RZ, RZ, -0x1 ;  /* 0xffffffffff0f7424 */ /* 0x001fce00078e00ff */
[----:B-----5:R-:W-:Y:S05]  /*21a10*/  WARPSYNC.COLLECTIVE R15, `(.L_x_3068) ;  /* 0x000000000f087348 */ /* 0x020fea0003c00000 */
[----:B------:R0:W1:Y:S02]  /*21a20*/  SHFL.IDX P6, R14, R13, R12, R11 ;  /* 0x0000000c0d0e7389 */ /* 0x00006400000c000b */
[----:B01---5:R-:W-:Y:S01]  /*21a30*/  ENDCOLLECTIVE ;  /* 0x000000000000791b */ /* 0x023fe20003800000 */
.L_x_3068:
[----:B------:R-:W-:Y:S01]  /*21a40*/  CS2R R40, SRZ ;  /* 0x0000000000287805 */ /* 0x000fe2000001ff00 */
[----:B------:R-:W-:Y:S01]  /*21a50*/  IMAD.MOV.U32 R13, RZ, RZ, R10 ;  /* 0x000000ffff0d7224 */ /* 0x000fe200078e000a */
[----:B------:R-:W-:Y:S01]  /*21a60*/  CS2R R38, SRZ ;  /* 0x0000000000267805 */ /* 0x000fe2000001ff00 */
[----:B------:R-:W-:Y:S02]  /*21a70*/  @!P1 IMAD.MOV.U32 R40, RZ, RZ, R4 ;  /* 0x000000ffff289224 */ /* 0x000fe400078e0004 */
[----:B------:R-:W-:Y:S02]  /*21a80*/  @!P1 IMAD.MOV.U32 R41, RZ, RZ, R5 ;  /* 0x000000ffff299224 */ /* 0x000fe400078e0005 */
[----:B------:R-:W-:Y:S02]  /*21a90*/  IMAD.MOV.U32 R0, RZ, RZ, R40 ;  /* 0x000000ffff007224 */ /* 0x000fe400078e0028 */
[----:B------:R-:W-:-:S05]  /*21aa0*/  IMAD.MOV.U32 R3, RZ, RZ, R41 ;  /* 0x000000ffff037224 */ /* 0x000fca00078e0029 */
[----:B------:R-:W-:Y:S01]  /*21ab0*/  PRMT R53, R0, 0x5410, R3 ;  /* 0x0000541000357816 */ /* 0x000fe20000000003 */
[----:B------:R-:W-:-:S07]  /*21ac0*/  IMAD.MOV.U32 R0, RZ, RZ, R14 ;  /* 0x000000ffff007224 */ /* 0x000fce00078e000e */
[----:B------:R-:W-:Y:S05]  /*21ad0*/  WARPSYNC.COLLECTIVE R15, `(.L_x_3069) ;  /* 0x000000000f087348 */ /* 0x000fea0003c00000 */
[----:B------:R0:W1:Y:S02]  /*21ae0*/  SHFL.IDX P6, R14, R13, R12, R11 ;  /* 0x0000000c0d0e7389 */ /* 0x00006400000c000b */
[----:B01----:R-:W-:Y:S01]  /*21af0*/  ENDCOLLECTIVE ;  /* 0x000000000000791b */ /* 0x003fe20003800000 */
.L_x_3069:
[----:B------:R-:W-:Y:S02]  /*21b00*/  IMAD.MOV.U32 R13, RZ, RZ, R29 ;  /* 0x000000ffff0d7224 */ /* 0x000fe400078e001d */
[----:B------:R-:W-:-:S07]  /*21b10*/  IMAD.MOV.U32 R3, RZ, RZ, R14 ;  /* 0x000000ffff037224 */ /* 0x000fce00078e000e */
[----:B------:R-:W-:Y:S05]  /*21b20*/  WARPSYNC.COLLECTIVE R15, `(.L_x_3070) ;  /* 0x000000000f087348 */ /* 0x000fea0003c00000 */
[----:B------:R0:W1:Y:S02]  /*21b30*/  SHFL.IDX P6, R14, R13, R12, R11 ;  /* 0x0000000c0d0e7389 */ /* 0x00006400000c000b */
[----:B01----:R-:W-:Y:S01]  /*21b40*/  ENDCOLLECTIVE ;  /* 0x000000000000791b */ /* 0x003fe20003800000 */
.L_x_3070:
[----:B------:R-:W-:Y:S02]  /*21b50*/  @!P1 IMAD.MOV.U32 R38, RZ, RZ, R6 ;  /* 0x000000ffff269224 */ /* 0x000fe400078e0006 */
[----:B------:R-:W-:Y:S01]  /*21b60*/  @!P1 IMAD.MOV.U32 R39, RZ, RZ, R7 ;  /* 0x000000ffff279224 */ /* 0x000fe200078e0007 */
[----:B------:R-:W-:Y:S01]  /*21b70*/  CS2R R6, SRZ ;  /* 0x0000000000067805 */ /* 0x000fe2000001ff00 */
[----:B------:R-:W-:Y:S01]  /*21b80*/  IMAD.MOV.U32 R10, RZ, RZ, R38 ;  /* 0x000000ffff0a7224 */ /* 0x000fe200078e0026 */
[----:B------:R-:W-:Y:S01]  /*21b90*/  CS2R R4, SRZ ;  /* 0x0000000000047805 */ /* 0x000fe2000001ff00 */
[----:B------:R-:W-:Y:S02]  /*21ba0*/  IMAD.MOV.U32 R21, RZ, RZ, R39 ;  /* 0x000000ffff157224 */ /* 0x000fe400078e0027 */
[----:B------:R-:W-:Y:S02]  /*21bb0*/  @!P1 IMAD.MOV.U32 R6, RZ, RZ, R24 ;  /* 0x000000ffff069224 */ /* 0x000fe400078e0018 */
[----:B------:R-:W-:-:S02]  /*21bc0*/  @!P1 IMAD.MOV.U32 R7, RZ, RZ, R25 ;  /* 0x000000ffff079224 */ /* 0x000fc400078e0019 */
[----:B------:R-:W-:Y:S02]  /*21bd0*/  IMAD.MOV.U32 R13, RZ, RZ, R28 ;  /* 0x000000ffff0d7224 */ /* 0x000fe400078e001c */
[----:B------:R-:W-:Y:S02]  /*21be0*/  @!P1 IMAD.MOV.U32 R4, RZ, RZ, R26 ;  /* 0x000000ffff049224 */ /* 0x000fe400078e001a */
[----:B------:R-:W-:Y:S01]  /*21bf0*/  @!P1 IMAD.MOV.U32 R5, RZ, RZ, R27 ;  /* 0x000000ffff059224 */ /* 0x000fe200078e001b */
[----:B------:R-:W-:Y:S01]  /*21c00*/  PRMT R9, R10, 0x5410, R21 ;  /* 0x000054100a097816 */ /* 0x000fe20000000015 */
[----:B------:R-:W-:Y:S02]  /*21c10*/  IMAD.MOV.U32 R10, RZ, RZ, R6 ;  /* 0x000000ffff0a7224 */ /* 0x000fe400078e0006 */
[----:B------:R-:W-:-:S07]  /*21c20*/  IMAD.MOV.U32 R8, RZ, RZ, R14 ;  /* 0x000000ffff087224 */ /* 0x000fce00078e000e */
[----:B------:R-:W-:Y:S05]  /*21c30*/  WARPSYNC.COLLECTIVE R15, `(.L_x_3071) ;  /* 0x000000000f087348 */ /* 0x000fea0003c00000 */
[----:B------:R0:W1:Y:S02]  /*21c40*/  SHFL.IDX P6, R14, R13, R12, R11 ;  /* 0x0000000c0d0e7389 */ /* 0x00006400000c000b */
[----:B01----:R-:W-:Y:S01]  /*21c50*/  ENDCOLLECTIVE ;  /* 0x000000000000791b */ /* 0x003fe20003800000 */
.L_x_3071:
[----:B------:R-:W-:Y:S01]  /*21c60*/  CS2R R24, SRZ ;  /* 0x0000000000187805 */ /* 0x000fe2000001ff00 */
[----:B------:R-:W-:Y:S02]  /*21c70*/  IMAD.MOV.U32 R11, RZ, RZ, R7 ;  /* 0x000000ffff0b7224 */ /* 0x000fe400078e0007 */
[----:B------:R-:W-:Y:S02]  /*21c80*/  IMAD.MOV.U32 R12, RZ, RZ, R4 ;  /* 0x000000ffff0c7224 */ /* 0x000fe400078e0004 */
[----:B------:R-:W-:Y:S01]  /*21c90*/  IMAD.MOV.U32 R13, RZ, RZ, R5 ;  /* 0x000000ffff0d7224 */ /* 0x000fe200078e0005 */
[----:B------:R-:W-:-:S04]  /*21ca0*/  PRMT R48, R10, 0x5410, R11 ;  /* 0x000054100a307816 */ /* 0x000fc8000000000b */
[----:B------:R-:W-:Y:S01]  /*21cb0*/  PRMT R52, R12, 0x5410, R13 ;  /* 0x000054100c347816 */ /* 0x000fe2000000000d */
[----:B------:R-:W-:Y:S06]  /*21cc0*/  BRA `(.L_x_3072) ;  /* 0xfffffe64004c7947 */ /* 0x000fec000383ffff */
.L_x_2766:
[----:B-1----:R1:W2:Y:S02]  /*21cd0*/  SYNCS.PHASECHK.TRANS64.TRYWAIT P1, [R16+URZ+0x22800], R11 ;  /* 0x0228000b100075a7 */ /* 0x0022a4000802017f */
[----:B--2---:R-:W-:Y:S05]  /*21ce0*/  @!P1 NANOSLEEP.SYNCS 0x989680 ;  /* 0x009896800000995d */ /* 0x004fea0003900000 */
[----:B------:R-:W2:Y:S02]  /*21cf0*/  @!P1 SYNCS.PHASECHK.TRANS64 P1, [R16+URZ+0x22800], R11 ;  /* 0x0228000b100095a7 */ /* 0x000ea4000802007f */
[----:B--2---:R-:W-:Y:S05]  /*21d00*/  @!P1 BRA `(.L_x_2766) ;  /* 0xfffffffc00f09947 */ /* 0x004fea000383ffff */
[----:B------:R-:W-:Y:S05]  /*21d10*/  BRA `(.L_x_3073) ;  /* 0xfffffe6400d87947 */ /* 0x000fea000383ffff */
.L_x_2772:
[----:B0-----:R0:W3:Y:S02]  /*21d20*/  SYNCS.PHASECHK.TRANS64.TRYWAIT P2, [R6+URZ+0x22830], R21 ;  /* 0x02283015060075a7 */ /* 0x0010e4000804017f */
[----:B---3--:R-:W-:Y:S05]  /*21d30*/  @!P2 NANOSLEEP.SYNCS 0x989680 ;  /* 0x009896800000a95d */ /* 0x008fea0003900000 */
[----:B------:R-:W3:Y:S02]  /*21d40*/  @!P2 SYNCS.PHASECHK.TRANS64 P2, [R6+URZ+0x22830], R21 ;  /* 0x022830150600a5a7 */ /* 0x000ee4000804007f */
[----:B---3--:R-:W-:Y:S05]  /*21d50*/  @!P2 BRA `(.L_x_2772) ;  /* 0xfffffffc00f0a947 */ /* 0x008fea000383ffff */
[----:B------:R-:W-:Y:S05]  /*21d60*/  BRA `(.L_x_2771) ;  /* 0xfffffe7400407947 */ /* 0x000fea000383ffff */
.L_x_2785:
[----:B-1----:R1:W2:Y:S02]  /*21d70*/  SYNCS.PHASECHK.TRANS64.TRYWAIT P2, [R6+URZ+0x22850], R21 ;  /* 0x02285015060075a7 */ /* 0x0022a4000804017f */
[----:B--2---:R-:W-:Y:S05]  /*21d80*/  @!P2 NANOSLEEP.SYNCS 0x989680 ;  /* 0x009896800000a95d */ /* 0x004fea0003900000 */
[----:B------:R-:W2:Y:S02]  /*21d90*/  @!P2 SYNCS.PHASECHK.TRANS64 P2, [R6+URZ+0x22850], R21 ;  /* 0x022850150600a5a7 */ /* 0x000ea4000804007f */
[----:B--2---:R-:W-:Y:S05]  /*21da0*/  @!P2 BRA `(.L_x_2785) ;  /* 0xfffffffc00f0a947 */ /* 0x004fea000383ffff */
[----:B------:R-:W-:Y:S05]  /*21db0*/  BRA `(.L_x_2784) ;  /* 0xfffffe9c00a87947 */ /* 0x000fea000383ffff */
.L_x_2794:
[----:B-1----:R1:W2:Y:S02]  /*21dc0*/  SYNCS.PHASECHK.TRANS64.TRYWAIT P2, [R210+URZ+0x22830], R209 ;  /* 0x022830d1d20075a7 */ /* 0x0022a4000804017f */
[----:B--2---:R-:W-:Y:S05]  /*21dd0*/  @!P2 NANOSLEEP.SYNCS 0x989680 ;  /* 0x009896800000a95d */ /* 0x004fea0003900000 */
[----:B------:R-:W2:Y:S02]  /*21de0*/  @!P2 SYNCS.PHASECHK.TRANS64 P2, [R210+URZ+0x22830], R209 ;  /* 0x022830d1d200a5a7 */ /* 0x000ea4000804007f */
[----:B--2---:R-:W-:Y:S05]  /*21df0*/  @!P2 BRA `(.L_x_2794) ;  /* 0xfffffffc00f0a947 */ /* 0x004fea000383ffff */
[----:B------:R-:W-:Y:S05]  /*21e00*/  BRA `(.L_x_2793) ;  /* 0xfffffea400707947 */ /* 0x000fea000383ffff */
.L_x_2807:
[----:B--2---:R2:W3:Y:S02]  /*21e10*/  SYNCS.PHASECHK.TRANS64.TRYWAIT P2, [R210+URZ+0x22850], R209 ;  /* 0x022850d1d20075a7 */ /* 0x0044e4000804017f */
[----:B---3--:R-:W-:Y:S05]  /*21e20*/  @!P2 NANOSLEEP.SYNCS 0x989680 ;  /* 0x009896800000a95d */ /* 0x008fea0003900000 */
[----:B------:R-:W3:Y:S02]  /*21e30*/  @!P2 SYNCS.PHASECHK.TRANS64 P2, [R210+URZ+0x22850], R209 ;  /* 0x022850d1d200a5a7 */ /* 0x000ee4000804007f */
[----:B---3--:R-:W-:Y:S05]  /*21e40*/  @!P2 BRA `(.L_x_2807) ;  /* 0xfffffffc00f0a947 */ /* 0x008fea000383ffff */
[----:B------:R-:W-:Y:S05]  /*21e50*/  BRA `(.L_x_2806) ;  /* 0xfffffed8000c7947 */ /* 0x000fea000383ffff */
.L_x_2817:
[----:B--2---:R2:W3:Y:S02]  /*21e60*/  SYNCS.PHASECHK.TRANS64.TRYWAIT P3, [R6+URZ+0x22830], R210 ;  /* 0x022830d2060075a7 */ /* 0x0044e4000806017f */
[----:B---3--:R-:W-:Y:S05]  /*21e70*/  @!P3 NANOSLEEP.SYNCS 0x989680 ;  /* 0x009896800000b95d */ /* 0x008fea0003900000 */
[----:B------:R-:W3:Y:S02]  /*21e80*/  @!P3 SYNCS.PHASECHK.TRANS64 P3, [R6+URZ+0x22830], R210 ;  /* 0x022830d20600b5a7 */ /* 0x000ee4000806007f */
[----:B---3--:R-:W-:Y:S05]  /*21e90*/  @!P3 BRA `(.L_x_2817) ;  /* 0xfffffffc00f0b947 */ /* 0x008fea000383ffff */
[----:B------:R-:W-:Y:S05]  /*21ea0*/  BRA `(.L_x_2816) ;  /* 0xfffffee000047947 */ /* 0x000fea000383ffff */
.L_x_2822:
[----:B-1----:R1:W2:Y:S02]  /*21eb0*/  SYNCS.PHASECHK.TRANS64.TRYWAIT P3, [R6+URZ+0x22850], R210 ;  /* 0x022850d2060075a7 */ /* 0x0022a4000806017f */
[----:B--2---:R-:W-:Y:S05]  /*21ec0*/  @!P3 NANOSLEEP.SYNCS 0x989680 ;  /* 0x009896800000b95d */ /* 0x004fea0003900000 */
[----:B------:R-:W2:Y:S02]  /*21ed0*/  @!P3 SYNCS.PHASECHK.TRANS64 P3, [R6+URZ+0x22850], R210 ;  /* 0x022850d20600b5a7 */ /* 0x000ea4000806007f */
[----:B--2---:R-:W-:Y:S05]  /*21ee0*/  @!P3 BRA `(.L_x_2822) ;  /* 0xfffffffc00f0b947 */ /* 0x004fea000383ffff */
[----:B------:R-:W-:Y:S05]  /*21ef0*/  BRA `(.L_x_2821) ;  /* 0xfffffefc00e07947 */ /* 0x000fea000383ffff */
.L_x_2828:
[----:B--2---:R2:W3:Y:S02]  /*21f00*/  SYNCS.PHASECHK.TRANS64.TRYWAIT P2, [R210+URZ+0x22830], R209 ;  /* 0x022830d1d20075a7 */ /* 0x0044e4000804017f */
[----:B---3--:R-:W-:Y:S05]  /*21f10*/  @!P2 NANOSLEEP.SYNCS 0x989680 ;  /* 0x009896800000a95d */ /* 0x008fea0003900000 */
[----:B------:R-:W3:Y:S02]  /*21f20*/  @!P2 SYNCS.PHASECHK.TRANS64 P2, [R210+URZ+0x22830], R209 ;  /* 0x022830d1d200a5a7 */ /* 0x000ee4000804007f */
[----:B---3--:R-:W-:Y:S05]  /*21f30*/  @!P2 BRA `(.L_x_2828) ;  /* 0xfffffffc00f0a947 */ /* 0x008fea000383ffff */
[----:B------:R-:W-:Y:S05]  /*21f40*/  BRA `(.L_x_2827) ;  /* 0xffffff0400107947 */ /* 0x000fea000383ffff */
.L_x_2841:
[----:B-1----:R1:W3:Y:S02]  /*21f50*/  SYNCS.PHASECHK.TRANS64.TRYWAIT P2, [R210+URZ+0x22850], R209 ;  /* 0x022850d1d20075a7 */ /* 0x0022e4000804017f */
[----:B---3--:R-:W-:Y:S05]  /*21f60*/  @!P2 NANOSLEEP.SYNCS 0x989680 ;  /* 0x009896800000a95d */ /* 0x008fea0003900000 */
[----:B------:R-:W3:Y:S02]  /*21f70*/  @!P2 SYNCS.PHASECHK.TRANS64 P2, [R210+URZ+0x22850], R209 ;  /* 0x022850d1d200a5a7 */ /* 0x000ee4000804007f */
[----:B---3--:R-:W-:Y:S05]  /*21f80*/  @!P2 BRA `(.L_x_2841) ;  /* 0xfffffffc00f0a947 */ /* 0x008fea000383ffff */
[----:B------:R-:W-:Y:S05]  /*21f90*/  BRA `(.L_x_2840) ;  /* 0xffffff3400a87947 */ /* 0x000fea000383ffff */
.L_x_2856:
[----:B------:R-:W-:Y:S02]  /*21fa0*/  IMAD.MOV.U32 R13, RZ, RZ, R4 ;  /* 0x000000ffff0d7224 */ /* 0x000fe400078e0004 */
[----:B------:R-:W-:Y:S02]  /*21fb0*/  IMAD.MOV.U32 R12, RZ, RZ, RZ ;  /* 0x000000ffff0c7224 */ /* 0x000fe400078e00ff */
[----:B------:R-:W-:Y:S02]  /*21fc0*/  IMAD.MOV.U32 R11, RZ, RZ, 0x181f ;  /* 0x0000181fff0b7424 */ /* 0x000fe400078e00ff */
[----:B------:R-:W-:-:S07]  /*21fd0*/  IMAD.MOV.U32 R15, RZ, RZ, -0x1 ;  /* 0xffffffffff0f7424 */ /* 0x000fce00078e00ff */
[----:B--23--:R-:W-:Y:S05]  /*21fe0*/  WARPSYNC.COLLECTIVE R15, `(.L_x_3074) ;  /* 0x000000000f087348 */ /* 0x00cfea0003c00000 */
[----:B------:R0:W1:Y:S02]  /*21ff0*/  SHFL.IDX P6, R14, R13, R12, R11 ;  /* 0x0000000c0d0e7389 */ /* 0x00006400000c000b */
[----:B0123--:R-:W-:Y:S01]  /*22000*/  ENDCOLLECTIVE ;  /* 0x000000000000791b */ /* 0x00ffe20003800000 */
.L_x_3074:
[----:B------:R-:W-:Y:S02]  /*22010*/  IMAD.MOV.U32 R13, RZ, RZ, R3 ;  /* 0x000000ffff0d7224 */ /* 0x000fe400078e0003 */
[----:B------:R-:W-:-:S07]  /*22020*/  IMAD.MOV.U32 R0, RZ, RZ, R14 ;  /* 0x000000ffff007224 */ /* 0x000fce00078e000e */
[----:B------:R-:W-:Y:S05]  /*22030*/  WARPSYNC.COLLECTIVE R15, `(.L_x_3075) ;  /* 0x000000000f087348 */ /* 0x000fea0003c00000 */
[----:B------:R0:W1:Y:S02]  /*22040*/  SHFL.IDX P6, R14, R13, R12, R11 ;  /* 0x0000000c0d0e7389 */ /* 0x00006400000c000b */
[----:B01----:R-:W-:Y:S01]  /*22050*/  ENDCOLLECTIVE ;  /* 0x000000000000791b */ /* 0x003fe20003800000 */
.L_x_3075:
[----:B------:R-:W-:Y:S05]  /*22060*/  BRA `(.L_x_3076) ;  /* 0xffffff6800a87947 */ /* 0x000fea000383ffff */
.L_x_2859:
[----:B------:R-:W-:Y:S01]  /*22070*/  BSSY B1, `(.L_x_3077) ;  /* 0x0000008000017945 */ /* 0x000fe20003800000 */
[----:B-1----:R-:W-:Y:S02]  /*22080*/  IMAD.MOV.U32 R13, RZ, RZ, R4 ;  /* 0x000000ffff0d7224 */ /* 0x002fe400078e0004 */
[----:B------:R-:W-:Y:S02]  /*22090*/  IMAD.MOV.U32 R12, RZ, RZ, 0x1 ;  /* 0x00000001ff0c7424 */ /* 0x000fe400078e00ff */
[----:B------:R-:W-:Y:S02]  /*220a0*/  IMAD.MOV.U32 R11, RZ, RZ, 0x181f ;  /* 0x0000181fff0b7424 */ /* 0x000fe400078e00ff */
[----:B------:R-:W-:-:S07]  /*220b0*/  IMAD.MOV.U32 R15, RZ, RZ, -0x1 ;  /* 0xffffffffff0f7424 */ /* 0x000fce00078e00ff */
[----:B0-234-:R-:W-:Y:S05]  /*220c0*/  WARPSYNC.COLLECTIVE R15, `(.L_x_3078) ;  /* 0x000000000f087348 */ /* 0x01dfea0003c00000 */
[----:B----4-:R1:W4:Y:S02]  /*220d0*/  SHFL.IDX P6, R14, R13, R12, R11 ;  /* 0x0000000c0d0e7389 */ /* 0x01032400000c000b */
[----:B01234-:R-:W-:Y:S01]  /*220e0*/  ENDCOLLECTIVE ;  /* 0x000000000000791b */ /* 0x01ffe20003800000 */
.L_x_3078:
[----:B------:R-:W-:Y:S05]  /*220f0*/  BSYNC B1 ;  /* 0x0000000000017941 */ /* 0x000fea0003800000 */
.L_x_3077:
[----:B------:R-:W-:Y:S01]  /*22100*/  MOV R13, R3 ;  /* 0x00000003000d7202 */ /* 0x000fe20000000f00 */
[----:B------:R-:W-:Y:S02]  /*22110*/  IMAD.MOV.U32 R12, RZ, RZ, 0x1 ;  /* 0x00000001ff0c7424 */ /* 0x000fe400078e00ff */
[----:B------:R-:W-:Y:S02]  /*22120*/  IMAD.MOV.U32 R11, RZ, RZ, 0x181f ;  /* 0x0000181fff0b7424 */ /* 0x000fe400078e00ff */
[----:B------:R-:W-:Y:S02]  /*22130*/  IMAD.MOV.U32 R15, RZ, RZ, -0x1 ;  /* 0xffffffffff0f7424 */ /* 0x000fe400078e00ff */
[----:B------:R-:W-:-:S07]  /*22140*/  IMAD.MOV.U32 R0, RZ, RZ, R14 ;  /* 0x000000ffff007224 */ /* 0x000fce00078e000e */
[----:B------:R-:W-:Y:S05]  /*22150*/  WARPSYNC.COLLECTIVE R15, `(.L_x_3079) ;  /* 0x000000000f087348 */ /* 0x000fea0003c00000 */
[----:B------:R0:W1:Y:S02]  /*22160*/  SHFL.IDX P6, R14, R13, R12, R11 ;  /* 0x0000000c0d0e7389 */ /* 0x00006400000c000b */
[----:B01----:R-:W-:Y:S01]  /*22170*/  ENDCOLLECTIVE ;  /* 0x000000000000791b */ /* 0x003fe20003800000 */
.L_x_3079:
[----:B------:R-:W-:Y:S05]  /*22180*/  BRA `(.L_x_3080) ;  /* 0xffffff6800dc7947 */ /* 0x000fea000383ffff */
.L_x_2862:
        /* <DEDUP_REMOVED lines=8> */
.L_x_3082:
[----:B------:R-:W-:Y:S05]  /*22210*/  BSYNC B1 ;  /* 0x0000000000017941 */ /* 0x000fea0003800000 */
.L_x_3081:
        /* <DEDUP_REMOVED lines=8> */
.L_x_3083:
[----:B------:R-:W-:Y:S05]  /*222a0*/  BRA `(.L_x_3084) ;  /* 0xffffff6c000c7947 */ /* 0x000fea000383ffff */
.L_x_2865:
        /* <DEDUP_REMOVED lines=8> */
.L_x_3086:
[----:B------:R-:W-:Y:S05]  /*22330*/  BSYNC B1 ;  /* 0x0000000000017941 */ /* 0x000fea0003800000 */
.L_x_3085:
        /* <DEDUP_REMOVED lines=8> */
.L_x_3087:
[----:B------:R-:W-:Y:S05]  /*223c0*/  BRA `(.L_x_3088) ;  /* 0xffffff6c003c7947 */ /* 0x000fea000383ffff */
.L_x_2890:
[----:B------:R-:W1:Y:S01]  /*223d0*/  S2R R7, SR_TID.X ;  /* 0x0000000000077919 */ /* 0x000e620000002100 */
[----:B------:R-:W-:Y:S01]  /*223e0*/  BSSY B1, `(.L_x_3089) ;  /* 0x000000a000017945 */ /* 0x000fe20003800000 */
[----:B------:R-:W-:Y:S02]  /*223f0*/  IMAD.MOV.U32 R12, RZ, RZ, RZ ;  /* 0x000000ffff0c7224 */ /* 0x000fe400078e00ff */
[----:B0-----:R-:W-:Y:S02]  /*22400*/  IMAD.MOV.U32 R11, RZ, RZ, 0x1f ;  /* 0x0000001fff0b7424 */ /* 0x001fe400078e00ff */
[----:B------:R-:W-:Y:S01]  /*22410*/  IMAD.MOV.U32 R15, RZ, RZ, -0x1 ;  /* 0xffffffffff0f7424 */ /* 0x000fe200078e00ff */
[----:B-1----:R-:W-:-:S04]  /*22420*/  SHF.R.U32.HI R7, RZ, 0x5, R7 ;  /* 0x00000005ff077819 */ /* 0x002fc80000011607 */
[----:B------:R-:W-:-:S05]  /*22430*/  LOP3.LUT R7, R7, 0x3, RZ, 0xc0, !PT ;  /* 0x0000000307077812 */ /* 0x000fca00078ec0ff */
[----:B------:R-:W-:-:S07]  /*22440*/  IMAD.MOV.U32 R13, RZ, RZ, R7 ;  /* 0x000000ffff0d7224 */ /* 0x000fce00078e0007 */
[----:B------:R-:W-:Y:S05]  /*22450*/  WARPSYNC.COLLECTIVE R15, `(.L_x_3090) ;  /* 0x000000000f087348 */ /* 0x000fea0003c00000 */
[----:B------:R0:W1:Y:S02]  /*22460*/  SHFL.IDX P6, R14, R13, R12, R11 ;  /* 0x0000000c0d0e7389 */ /* 0x00006400000c000b */
[----:B01----:R-:W-:Y:S01]  /*22470*/  ENDCOLLECTIVE ;  /* 0x000000000000791b */ /* 0x003fe20003800000 */
.L_x_3090:
[----:B------:R-:W-:Y:S05]  /*22480*/  BSYNC B1 ;  /* 0x0000000000017941 */ /* 0x000fea0003800000 */
.L_x_3089:
[----:B------:R-:W-:Y:S05]  /*22490*/  BRA `(.L_x_3091) ;  /* 0xffffff84006c7947 */ /* 0x000fea000383ffff */
.L_x_2892:
[----:B------:R-:W-:Y:S01]  /*224a0*/  BSSY B1, `(.L_x_3092) ;  /* 0x0000006000017945 */ /* 0x000fe20003800000 */
[----:B------:R-:W-:-:S07]  /*224b0*/  IMAD.MOV.U32 R15, RZ, RZ, -0x1 ;  /* 0xffffffffff0f7424 */ /* 0x000fce00078e00ff */
[----:B01----:R-:W-:Y:S05]  /*224c0*/  WARPSYNC.COLLECTIVE R15, `(.L_x_3093) ;  /* 0x000000000f0c7348 */ /* 0x003fea0003c00000 */
[----:B------:R-:W-:Y:S02]  /*224d0*/  ELECT P6, UR62, PT ;  /* 0x00000000003e782f */ /* 0x000fe400038c0000 */
[----:B------:R-:W-:Y:S01]  /*224e0*/  MOV R14, UR62 ;  /* 0x0000003e000e7c02 */ /* 0x000fe20008000f00 */
[----:B01----:R-:W-:Y:S10]  /*224f0*/  ENDCOLLECTIVE ;  /* 0x000000000000791b */ /* 0x003ff40003800000 */
.L_x_3093:
[----:B------:R-:W-:Y:S05]  /*22500*/  BSYNC B1 ;  /* 0x0000000000017941 */ /* 0x000fea0003800000 */
.L_x_3092:
[----:B------:R-:W-:Y:S05]  /*22510*/  BRA `(.L_x_2891) ;  /* 0xffffff8400647947 */ /* 0x000fea000383ffff */
.L_x_2894:
[----:B-1----:R-:W2:Y:S02]  /*22520*/  LDL R6, [R1+0x4] ;  /* 0x0000040001067983 */ /* 0x002ea40000100800 */
[----:B--2---:R1:W2:Y:S02]  /*22530*/  SYNCS.PHASECHK.TRANS64.TRYWAIT P0, [R6+URZ+0x22820], R5 ;  /* 0x02282005060075a7 */ /* 0x0042a4000800017f */
[----:B--2---:R-:W-:Y:S05]  /*22540*/  @!P0 NANOSLEEP.SYNCS 0x989680 ;  /* 0x009896800000895d */ /* 0x004fea0003900000 */
[----:B------:R-:W2:Y:S02]  /*22550*/  @!P0 SYNCS.PHASECHK.TRANS64 P0, [R6+URZ+0x22820], R5 ;  /* 0x02282005060085a7 */ /* 0x000ea4000800007f */
[----:B--2---:R-:W-:Y:S05]  /*22560*/  @!P0 BRA `(.L_x_2894) ;  /* 0xfffffffc00ec8947 */ /* 0x004fea000383ffff */
[----:B------:R-:W-:Y:S05]  /*22570*/  BRA `(.L_x_3094) ;  /* 0xffffff8400747947 */ /* 0x000fea000383ffff */
.L_x_2898:
[----:B-1----:R1:W2:Y:S02]  /*22580*/  SYNCS.PHASECHK.TRANS64.TRYWAIT P0, [R6+URZ+0x228a0], R9 ;  /* 0x0228a009060075a7 */ /* 0x0022a4000800017f */
[----:B--2---:R-:W-:Y:S05]  /*22590*/  @!P0 NANOSLEEP.SYNCS 0x989680 ;  /* 0x009896800000895d */ /* 0x004fea0003900000 */
[----:B------:R-:W2:Y:S02]  /*225a0*/  @!P0 SYNCS.PHASECHK.TRANS64 P0, [R6+URZ+0x228a0], R9 ;  /* 0x0228a009060085a7 */ /* 0x000ea4000800007f */
[----:B--2---:R-:W-:Y:S05]  /*225b0*/  @!P0 BRA `(.L_x_2898) ;  /* 0xfffffffc00f08947 */ /* 0x004fea000383ffff */
[----:B------:R-:W-:Y:S05]  /*225c0*/  BRA `(.L_x_3095) ;  /* 0xffffff8400987947 */ /* 0x000fea000383ffff */
.L_x_2903:
[----:B--2---:R2:W3:Y:S02]  /*225d0*/  SYNCS.PHASECHK.TRANS64.TRYWAIT P0, [R6+URZ+0x228c0], R9 ;  /* 0x0228c009060075a7 */ /* 0x0044e4000800017f */
[----:B---3--:R-:W-:Y:S05]  /*225e0*/  @!P0 NANOSLEEP.SYNCS 0x989680 ;  /* 0x009896800000895d */ /* 0x008fea0003900000 */
[----:B------:R-:W3:Y:S02]  /*225f0*/  @!P0 SYNCS.PHASECHK.TRANS64 P0, [R6+URZ+0x228c0], R9 ;  /* 0x0228c009060085a7 */ /* 0x000ee4000800007f */
[----:B---3--:R-:W-:Y:S05]  /*22600*/  @!P0 BRA `(.L_x_2903) ;  /* 0xfffffffc00f08947 */ /* 0x008fea000383ffff */
[----:B------:R-:W-:Y:S05]  /*22610*/  BRA `(.L_x_3096) ;  /* 0xffffff88001c7947 */ /* 0x000fea000383ffff */
.L_x_2913:
[----:B-1----:R1:W2:Y:S02]  /*22620*/  SYNCS.PHASECHK.TRANS64.TRYWAIT P1, [R5+URZ+0x228a0], R6 ;  /* 0x0228a006050075a7 */ /* 0x0022a4000802017f */
[----:B--2---:R-:W-:Y:S05]  /*22630*/  @!P1 NANOSLEEP.SYNCS 0x989680 ;  /* 0x009896800000995d */ /* 0x004fea0003900000 */
[----:B------:R-:W2:Y:S02]  /*22640*/  @!P1 SYNCS.PHASECHK.TRANS64 P1, [R5+URZ+0x228a0], R6 ;  /* 0x0228a006050095a7 */ /* 0x000ea4000802007f */
[----:B--2---:R-:W-:Y:S05]  /*22650*/  @!P1 BRA `(.L_x_2913) ;  /* 0xfffffffc00f09947 */ /* 0x004fea000383ffff */
[----:B------:R-:W-:Y:S05]  /*22660*/  BRA `(.L_x_3097) ;  /* 0xffffff8c00b47947 */ /* 0x000fea000383ffff */
.L_x_2918:
[----:B--2---:R2:W3:Y:S02]  /*22670*/  SYNCS.PHASECHK.TRANS64.TRYWAIT P1, [R5+URZ+0x228c0], R6 ;  /* 0x0228c006050075a7 */ /* 0x0044e4000802017f */
[----:B---3--:R-:W-:Y:S05]  /*22680*/  @!P1 NANOSLEEP.SYNCS 0x989680 ;  /* 0x009896800000995d */ /* 0x008fea0003900000 */
[----:B------:R-:W3:Y:S02]  /*22690*/  @!P1 SYNCS.PHASECHK.TRANS64 P1, [R5+URZ+0x228c0], R6 ;  /* 0x0228c006050095a7 */ /* 0x000ee4000802007f */
[----:B---3--:R-:W-:Y:S05]  /*226a0*/  @!P1 BRA `(.L_x_2918) ;  /* 0xfffffffc00f09947 */ /* 0x008fea000383ffff */
[----:B------:R-:W-:Y:S05]  /*226b0*/  BRA `(.L_x_3098) ;  /* 0xffffff9000347947 */ /* 0x000fea000383ffff */
.L_x_2942:
[----:B------:R-:W2:Y:S01]  /*226c0*/  S2R R4, SR_TID.X ;  /* 0x0000000000047919 */ /* 0x000ea20000002100 */
[----:B------:R-:W-:Y:S01]  /*226d0*/  BSSY B0, `(.L_x_3099) ;  /* 0x000000a000007945 */ /* 0x000fe20003800000 */
[----:B------:R-:W-:Y:S02]  /*226e0*/  IMAD.MOV.U32 R12, RZ, RZ, RZ ;  /* 0x000000ffff0c7224 */ /* 0x000fe400078e00ff */
[----:B0-----:R-:W-:Y:S02]  /*226f0*/  IMAD.MOV.U32 R11, RZ, RZ, 0x1f ;  /* 0x0000001fff0b7424 */ /* 0x001fe400078e00ff */
[----:B------:R-:W-:Y:S01]  /*22700*/  IMAD.MOV.U32 R15, RZ, RZ, -0x1 ;  /* 0xffffffffff0f7424 */ /* 0x000fe200078e00ff */
[----:B--2---:R-:W-:-:S04]  /*22710*/  SHF.R.U32.HI R4, RZ, 0x5, R4 ;  /* 0x00000005ff047819 */ /* 0x004fc80000011604 */
[----:B------:R-:W-:-:S05]  /*22720*/  LOP3.LUT R4, R4, 0x3, RZ, 0xc0, !PT ;  /* 0x0000000304047812 */ /* 0x000fca00078ec0ff */
[----:B------:R-:W-:-:S07]  /*22730*/  IMAD.MOV.U32 R13, RZ, RZ, R4 ;  /* 0x000000ffff0d7224 */ /* 0x000fce00078e0004 */
[----:B-1----:R-:W-:Y:S05]  /*22740*/  WARPSYNC.COLLECTIVE R15, `(.L_x_3100) ;  /* 0x000000000f087348 */ /* 0x002fea0003c00000 */
[----:B------:R0:W2:Y:S02]  /*22750*/  SHFL.IDX P6, R14, R13, R12, R11 ;  /* 0x0000000c0d0e7389 */ /* 0x0000a400000c000b */
[----:B012---:R-:W-:Y:S01]  /*22760*/  ENDCOLLECTIVE ;  /* 0x000000000000791b */ /* 0x007fe20003800000 */
.L_x_3100:
[----:B------:R-:W-:Y:S05]  /*22770*/  BSYNC B0 ;  /* 0x0000000000007941 */ /* 0x000fea0003800000 */
.L_x_3099:
[----:B------:R-:W-:Y:S05]  /*22780*/  BRA `(.L_x_3101) ;  /* 0xffffffa000207947 */ /* 0x000fea000383ffff */
.L_x_2944:
[----:B------:R-:W-:Y:S01]  /*22790*/  BSSY B0, `(.L_x_3102) ;  /* 0x0000006000007945 */ /* 0x000fe20003800000 */
[----:B------:R-:W-:-:S07]  /*227a0*/  IMAD.MOV.U32 R15, RZ, RZ, -0x1 ;  /* 0xffffffffff0f7424 */ /* 0x000fce00078e00ff */
[----:B01-3--:R-:W-:Y:S05]  /*227b0*/  WARPSYNC.COLLECTIVE R15, `(.L_x_3103) ;  /* 0x000000000f0c7348 */ /* 0x00bfea0003c00000 */
[----:B------:R-:W-:Y:S02]  /*227c0*/  ELECT P6, UR62, PT ;  /* 0x00000000003e782f */ /* 0x000fe400038c0000 */
[----:B------:R-:W-:Y:S01]  /*227d0*/  MOV R14, UR62 ;  /* 0x0000003e000e7c02 */ /* 0x000fe20008000f00 */
[----:B01-3--:R-:W-:Y:S10]  /*227e0*/  ENDCOLLECTIVE ;  /* 0x000000000000791b */ /* 0x00bff40003800000 */
.L_x_3103:
[----:B------:R-:W-:Y:S05]  /*227f0*/  BSYNC B0 ;  /* 0x0000000000007941 */ /* 0x000fea0003800000 */
.L_x_3102:
[----:B------:R-:W-:Y:S05]  /*22800*/  BRA `(.L_x_3104) ;  /* 0xffffffa0002c7947 */ /* 0x000fea000383ffff */
.L_x_2946:
[----:B-1----:R1:W2:Y:S02]  /*22810*/  SYNCS.PHASECHK.TRANS64.TRYWAIT P0, [R0+URZ+0x22840], R2 ;  /* 0x02284002000075a7 */ /* 0x0022a4000800017f */
[----:B--2---:R-:W-:Y:S05]  /*22820*/  @!P0 NANOSLEEP.SYNCS 0x989680 ;  /* 0x009896800000895d */ /* 0x004fea0003900000 */
[----:B------:R-:W2:Y:S02]  /*22830*/  @!P0 SYNCS.PHASECHK.TRANS64 P0, [R0+URZ+0x22840], R2 ;  /* 0x02284002000085a7 */ /* 0x000ea4000800007f */
[----:B--2---:R-:W-:Y:S05]  /*22840*/  @!P0 BRA `(.L_x_2946) ;  /* 0xfffffffc00f08947 */ /* 0x004fea000383ffff */
[----:B------:R-:W-:Y:S05]  /*22850*/  BRA `(.L_x_3105) ;  /* 0xffffffa000947947 */ /* 0x000fea000383ffff */
.L_x_2950:
        /* <DEDUP_REMOVED lines=13> */
.L_x_3106:
[----:B------:R-:W-:Y:S02]  /*22930*/  IMAD.MOV.U32 R13, RZ, RZ, R4 ;  /* 0x000000ffff0d7224 */ /* 0x000fe400078e0004 */
[----:B------:R-:W-:-:S07]  /*22940*/  IMAD.MOV.U32 R6, RZ, RZ, R14 ;  /* 0x000000ffff067224 */ /* 0x000fce00078e000e */
[----:B------:R-:W-:Y:S05]  /*22950*/  WARPSYNC.COLLECTIVE R15, `(.L_x_3107) ;  /* 0x000000000f087348 */ /* 0x000fea0003c00000 */
[----:B------:R0:W1:Y:S02]  /*22960*/  SHFL.IDX P6, R14, R13, R12, R11 ;  /* 0x0000000c0d0e7389 */ /* 0x00006400000c000b */
[----:B01----:R-:W-:Y:S01]  /*22970*/  ENDCOLLECTIVE ;  /* 0x000000000000791b */ /* 0x003fe20003800000 */
.L_x_3107:
[----:B------:R-:W-:Y:S02]  /*22980*/  IMAD.MOV.U32 R13, RZ, RZ, R3 ;  /* 0x000000ffff0d7224 */ /* 0x000fe400078e0003 */
[----:B------:R-:W-:Y:S02]  /*22990*/  IMAD.MOV.U32 R12, RZ, RZ, 0x1 ;  /* 0x00000001ff0c7424 */ /* 0x000fe400078e00ff */
[----:B------:R-:W-:-:S07]  /*229a0*/  IMAD.MOV.U32 R7, RZ, RZ, R14 ;  /* 0x000000ffff077224 */ /* 0x000fce00078e000e */
[----:B------:R-:W-:Y:S05]  /*229b0*/  WARPSYNC.COLLECTIVE R15, `(.L_x_3108) ;  /* 0x000000000f087348 */ /* 0x000fea0003c00000 */
[----:B------:R0:W1:Y:S02]  /*229c0*/  SHFL.IDX P6, R14, R13, R12, R11 ;  /* 0x0000000c0d0e7389 */ /* 0x00006400000c000b */
[----:B01----:R-:W-:Y:S01]  /*229d0*/  ENDCOLLECTIVE ;  /* 0x000000000000791b */ /* 0x003fe20003800000 */
.L_x_3108:
        /* <DEDUP_REMOVED lines=15> */
.L_x_3109:
[----:B------:R-:W-:Y:S02]  /*22ad0*/  IMAD.MOV.U32 R13, RZ, RZ, R3 ;  /* 0x000000ffff0d7224 */ /* 0x000fe400078e0003 */
[----:B------:R-:W-:Y:S02]  /*22ae0*/  IMAD.MOV.U32 R12, RZ, RZ, 0x2 ;  /* 0x00000002ff0c7424 */ /* 0x000fe400078e00ff */
[----:B------:R-:W-:-:S07]  /*22af0*/  IMAD.MOV.U32 R5, RZ, RZ, R14 ;  /* 0x000000ffff057224 */ /* 0x000fce00078e000e */
[----:B------:R-:W-:Y:S05]  /*22b00*/  WARPSYNC.COLLECTIVE R15, `(.L_x_3110) ;  /* 0x000000000f087348 */ /* 0x000fea0003c00000 */
[----:B------:R0:W1:Y:S02]  /*22b10*/  SHFL.IDX P6, R14, R13, R12, R11 ;  /* 0x0000000c0d0e7389 */ /* 0x00006400000c000b */
[----:B01----:R-:W-:Y:S01]  /*22b20*/  ENDCOLLECTIVE ;  /* 0x000000000000791b */ /* 0x003fe20003800000 */
.L_x_3110:
        /* <DEDUP_REMOVED lines=15> */
.L_x_3111:
[----:B------:R-:W-:Y:S02]  /*22c20*/  IMAD.MOV.U32 R13, RZ, RZ, R3 ;  /* 0x000000ffff0d7224 */ /* 0x000fe400078e0003 */
[----:B------:R-:W-:Y:S02]  /*22c30*/  IMAD.MOV.U32 R12, RZ, RZ, 0x3 ;  /* 0x00000003ff0c7424 */ /* 0x000fe400078e00ff */
[----:B------:R-:W-:-:S07]  /*22c40*/  IMAD.MOV.U32 R5, RZ, RZ, R14 ;  /* 0x000000ffff057224 */ /* 0x000fce00078e000e */
[----:B------:R-:W-:Y:S05]  /*22c50*/  WARPSYNC.COLLECTIVE R15, `(.L_x_3112) ;  /* 0x000000000f087348 */ /* 0x000fea0003c00000 */
[----:B------:R0:W1:Y:S02]  /*22c60*/  SHFL.IDX P6, R14, R13, R12, R11 ;  /* 0x0000000c0d0e7389 */ /* 0x00006400000c000b */
[----:B01----:R-:W-:Y:S01]  /*22c70*/  ENDCOLLECTIVE ;  /* 0x000000000000791b */ /* 0x003fe20003800000 */
.L_x_3112:
[----:B------:R-:W-:-:S05]  /*22c80*/  @!P1 LEA R5, P2, R10, R5, 0x1 ;  /* 0x000000050a059211 */ /* 0x000fca00078408ff */
[----:B------:R-:W-:-:S04]  /*22c90*/  @!P1 IMAD.X R6, RZ, RZ, R6, P2 ;  /* 0x000000ffff069224 */ /* 0x000fc800010e0606 */
[----:B------:R-:W-:Y:S01]  /*22ca0*/  @!P1 IMAD.MOV.U32 R7, RZ, RZ, R6 ;  /* 0x000000ffff079224 */ /* 0x000fe200078e0006 */
[----:B------:R-:W-:Y:S01]  /*22cb0*/  @!P1 MOV R6, R5 ;  /* 0x0000000500069202 */ /* 0x000fe20000000f00 */
[----:B------:R-:W-:Y:S02]  /*22cc0*/  IMAD.MOV.U32 R13, RZ, RZ, R4 ;  /* 0x000000ffff0d7224 */ /* 0x000fe400078e0004 */
[----:B------:R-:W-:Y:S02]  /*22cd0*/  VIADD R5, R0, 0x30 ;  /* 0x0000003000057836 */ /* 0x000fe40000000000 */
[----:B------:R-:W-:Y:S01]  /*22ce0*/  @!PT LDS RZ, [RZ] ;  /* 0x00000000fffff984 */ /* 0x000fe20000000800 */
[----:B------:R-:W-:Y:S01]  /*22cf0*/  @!PT LDS RZ, [RZ] ;  /* 0x00000000fffff984 */ /* 0x000fe20000000800 */
[----:B------:R-:W-:Y:S01]  /*22d00*/  @!PT LDS RZ, [RZ] ;  /* 0x00000000fffff984 */ /* 0x000fe20000000800 */
[----:B------:R0:W-:Y:S03]  /*22d10*/  @!P1 LDGSTS.E.BYPASS.LTC128B.128 [R9+0x19400], desc[UR38][R6.64], !P0 ;  /* 0x1940000006099fae */ /* 0x0001e6000c101d66 */
[----:B------:R-:W-:Y:S01]  /*22d20*/  ISETP.GE.AND P1, PT, R5, R2, PT ;  /* 0x000000020500720c */ /* 0x000fe20003f26270 */
[----:B0-----:R-:W-:-:S12]  /*22d30*/  IMAD.MOV.U32 R6, RZ, RZ, R14 ;  /* 0x000000ffff067224 */ /* 0x001fd800078e000e */
[----:B------:R-:W-:Y:S05]  /*22d40*/  WARPSYNC.COLLECTIVE R15, `(.L_x_3113) ;  /* 0x000000000f087348 */ /* 0x000fea0003c00000 */
[----:B------:R0:W1:Y:S02]  /*22d50*/  SHFL.IDX P6, R14, R13, R12, R11 ;  /* 0x0000000c0d0e7389 */ /* 0x00006400000c000b */
[----:B01----:R-:W-:Y:S01]  /*22d60*/  ENDCOLLECTIVE ;  /* 0x000000000000791b */ /* 0x003fe20003800000 */
.L_x_3113:
[----:B------:R-:W-:Y:S02]  /*22d70*/  IMAD.MOV.U32 R13, RZ, RZ, R3 ;  /* 0x000000ffff0d7224 */ /* 0x000fe400078e0003 */
[----:B------:R-:W-:Y:S02]  /*22d80*/  IMAD.MOV.U32 R12, RZ, RZ, 0x4 ;  /* 0x00000004ff0c7424 */ /* 0x000fe400078e00ff */
[----:B------:R-:W-:-:S07]  /*22d90*/  IMAD.MOV.U32 R5, RZ, RZ, R14 ;  /* 0x000000ffff057224 */ /* 0x000fce00078e000e */
[----:B------:R-:W-:Y:S05]  /*22da0*/  WARPSYNC.COLLECTIVE R15, `(.L_x_3114) ;  /* 0x000000000f087348 */ /* 0x000fea0003c00000 */
[----:B------:R0:W1:Y:S02]  /*22db0*/  SHFL.IDX P6, R14, R13, R12, R11 ;  /* 0x0000000c0d0e7389 */ /* 0x00006400000c000b */
[----:B01----:R-:W-:Y:S01]  /*22dc0*/  ENDCOLLECTIVE ;  /* 0x000000000000791b */ /* 0x003fe20003800000 */
.L_x_3114:
        /* <DEDUP_REMOVED lines=15> */
.L_x_3115:
[----:B------:R-:W-:Y:S02]  /*22ec0*/  IMAD.MOV.U32 R13, RZ, RZ, R3 ;  /* 0x000000ffff0d7224 */ /* 0x000fe400078e0003 */
[----:B------:R-:W-:Y:S02]  /*22ed0*/  IMAD.MOV.U32 R12, RZ, RZ, 0x5 ;  /* 0x00000005ff0c7424 */ /* 0x000fe400078e00ff */
[----:B------:R-:W-:-:S07]  /*22ee0*/  IMAD.MOV.U32 R5, RZ, RZ, R14 ;  /* 0x000000ffff057224 */ /* 0x000fce00078e000e */
[----:B------:R-:W-:Y:S05]  /*22ef0*/  WARPSYNC.COLLECTIVE R15, `(.L_x_3116) ;  /* 0x000000000f087348 */ /* 0x000fea0003c00000 */
[----:B------:R0:W1:Y:S02]  /*22f00*/  SHFL.IDX P6, R14, R13, R12, R11 ;  /* 0x0000000c0d0e7389 */ /* 0x00006400000c000b */
[----:B01----:R-:W-:Y:S01]  /*22f10*/  ENDCOLLECTIVE ;  /* 0x000000000000791b */ /* 0x003fe20003800000 */
.L_x_3116:
        /* <DEDUP_REMOVED lines=15> */
.L_x_3117:
[----:B------:R-:W-:Y:S02]  /*23010*/  IMAD.MOV.U32 R13, RZ, RZ, R3 ;  /* 0x000000ffff0d7224 */ /* 0x000fe400078e0003 */
[----:B------:R-:W-:Y:S02]  /*23020*/  IMAD.MOV.U32 R12, RZ, RZ, 0x6 ;  /* 0x00000006ff0c7424 */ /* 0x000fe400078e00ff */
[----:B------:R-:W-:-:S07]  /*23030*/  IMAD.MOV.U32 R5, RZ, RZ, R14 ;  /* 0x000000ffff057224 */ /* 0x000fce00078e000e */
[----:B------:R-:W-:Y:S05]  /*23040*/  WARPSYNC.COLLECTIVE R15, `(.L_x_3118) ;  /* 0x000000000f087348 */ /* 0x000fea0003c00000 */
[----:B------:R0:W1:Y:S02]  /*23050*/  SHFL.IDX P6, R14, R13, R12, R11 ;  /* 0x0000000c0d0e7389 */ /* 0x00006400000c000b */
[----:B01----:R-:W-:Y:S01]  /*23060*/  ENDCOLLECTIVE ;  /* 0x000000000000791b */ /* 0x003fe20003800000 */
.L_x_3118:
        /* <DEDUP_REMOVED lines=13> */
.L_x_3119:
        /* <DEDUP_REMOVED lines=8> */
.L_x_3120:
        /* <DEDUP_REMOVED lines=13> */
.L_x_3121:
[----:B------:R-:W-:Y:S01]  /*23290*/  IMAD.MOV.U32 R3, RZ, RZ, R14 ;  /* 0x000000ffff037224 */ /* 0x000fe200078e000e */
[----:B------:R-:W-:Y:S06]  /*232a0*/  BRA `(.L_x_3122) ;  /* 0xffffffa4002c7947 */ /* 0x000fec000383ffff */
.L_x_2953:
[----:B0-----:R-:W2:Y:S02]  /*232b0*/  LDL R2, [R1+0x4] ;  /* 0x0000040001027983 */ /* 0x001ea40000100800 */
[----:B--2---:R0:W1:Y:S02]  /*232c0*/  SYNCS.PHASECHK.TRANS64.TRYWAIT P0, [R2+URZ+0x22820], R0 ;  /* 0x02282000020075a7 */ /* 0x004064000800017f */
[----:B-1----:R-:W-:Y:S05]  /*232d0*/  @!P0 NANOSLEEP.SYNCS 0x989680 ;  /* 0x009896800000895d */ /* 0x002fea0003900000 */
[----:B------:R-:W1:Y:S02]  /*232e0*/  @!P0 SYNCS.PHASECHK.TRANS64 P0, [R2+URZ+0x22820], R0 ;  /* 0x02282000020085a7 */ /* 0x000e64000800007f */
[----:B-1----:R-:W-:Y:S05]  /*232f0*/  @!P0 BRA `(.L_x_2953) ;  /* 0xfffffffc00ec8947 */ /* 0x002fea000383ffff */
[----:B------:R-:W-:Y:S05]  /*23300*/  BRA `(.L_x_3123) ;  /* 0xffffffa4008c7947 */ /* 0x000fea000383ffff */
.L_x_2957:
[----:B0-----:R0:W1:Y:S02]  /*23310*/  SYNCS.PHASECHK.TRANS64.TRYWAIT P0, [R2+URZ+0x22860], R0 ;  /* 0x02286000020075a7 */ /* 0x001064000800017f */
[----:B-1----:R-:W-:Y:S05]  /*23320*/  @!P0 NANOSLEEP.SYNCS 0x989680 ;  /* 0x009896800000895d */ /* 0x002fea0003900000 */
[----:B------:R-:W1:Y:S02]  /*23330*/  @!P0 SYNCS.PHASECHK.TRANS64 P0, [R2+URZ+0x22860], R0 ;  /* 0x02286000020085a7 */ /* 0x000e64000800007f */
[----:B-1----:R-:W-:Y:S05]  /*23340*/  @!P0 BRA `(.L_x_2957) ;  /* 0xfffffffc00f08947 */ /* 0x002fea000383ffff */
[----:B------:R-:W-:Y:S05]  /*23350*/  BRA `(.L_x_3124) ;  /* 0xffffffa400b87947 */ /* 0x000fea000383ffff */
.L_x_2972:
[----:B-1----:R1:W2:Y:S02]  /*23360*/  SYNCS.PHASECHK.TRANS64.TRYWAIT P0, [R2+URZ+0x22840], R5 ;  /* 0x02284005020075a7 */ /* 0x0022a4000800017f */
[----:B--2---:R-:W-:Y:S05]  /*23370*/  @!P0 NANOSLEEP.SYNCS 0x989680 ;  /* 0x009896800000895d */ /* 0x004fea0003900000 */
[----:B------:R-:W2:Y:S02]  /*23380*/  @!P0 SYNCS.PHASECHK.TRANS64 P0, [R2+URZ+0x22840], R5 ;  /* 0x02284005020085a7 */ /* 0x000ea4000800007f */
[----:B--2---:R-:W-:Y:S05]  /*23390*/  @!P0 BRA `(.L_x_2972) ;  /* 0xfffffffc00f08947 */ /* 0x004fea000383ffff */
[----:B------:R-:W-:Y:S05]  /*233a0*/  BRA `(.L_x_3125) ;  /* 0xffffffac00d47947 */ /* 0x000fea000383ffff */
.L_x_2977:
[----:B0-----:R0:W2:Y:S02]  /*233b0*/  SYNCS.PHASECHK.TRANS64.TRYWAIT P0, [R2+URZ+0x22860], R5 ;  /* 0x02286005020075a7 */ /* 0x0010a4000800017f */
[----:B--2---:R-:W-:Y:S05]  /*233c0*/  @!P0 NANOSLEEP.SYNCS 0x989680 ;  /* 0x009896800000895d */ /* 0x004fea0003900000 */
[----:B------:R-:W2:Y:S02]  /*233d0*/  @!P0 SYNCS.PHASECHK.TRANS64 P0, [R2+URZ+0x22860], R5 ;  /* 0x02286005020085a7 */ /* 0x000ea4000800007f */
[----:B--2---:R-:W-:Y:S05]  /*233e0*/  @!P0 BRA `(.L_x_2977) ;  /* 0xfffffffc00f08947 */ /* 0x004fea000383ffff */
[----:B------:R-:W-:Y:S05]  /*233f0*/  BRA `(.L_x_3126) ;  /* 0xffffffb000587947 */ /* 0x000fea000383ffff */
.L_x_2988:
[----:B0-----:R0:W1:Y:S02]  /*23400*/  SYNCS.PHASECHK.TRANS64.TRYWAIT P0, [R3+URZ+0x22840], R2 ;  /* 0x02284002030075a7 */ /* 0x001064000800017f */
[----:B-1----:R-:W-:Y:S05]  /*23410*/  @!P0 NANOSLEEP.SYNCS 0x989680 ;  /* 0x009896800000895d */ /* 0x002fea0003900000 */
[----:B------:R-:W1:Y:S02]  /*23420*/  @!P0 SYNCS.PHASECHK.TRANS64 P0, [R3+URZ+0x22840], R2 ;  /* 0x02284002030085a7 */ /* 0x000e64000800007f */
[----:B-1----:R-:W-:Y:S05]  /*23430*/  @!P0 BRA `(.L_x_2988) ;  /* 0xfffffffc00f08947 */ /* 0x002fea000383ffff */
[----:B------:R-:W-:Y:S05]  /*23440*/  BRA `(.L_x_3127) ;  /* 0xffffffb800587947 */ /* 0x000fea000383ffff */
.L_x_2993:
[----:B-1----:R1:W2:Y:S02]  /*23450*/  SYNCS.PHASECHK.TRANS64.TRYWAIT P0, [R3+URZ+0x22860], R2 ;  /* 0x02286002030075a7 */ /* 0x0022a4000800017f */
[----:B--2---:R-:W-:Y:S05]  /*23460*/  @!P0 NANOSLEEP.SYNCS 0x989680 ;  /* 0x009896800000895d */ /* 0x004fea0003900000 */
[----:B------:R-:W2:Y:S02]  /*23470*/  @!P0 SYNCS.PHASECHK.TRANS64 P0, [R3+URZ+0x22860], R2 ;  /* 0x02286002030085a7 */ /* 0x000ea4000800007f */
[----:B--2---:R-:W-:Y:S05]  /*23480*/  @!P0 BRA `(.L_x_2993) ;  /* 0xfffffffc00f08947 */ /* 0x004fea000383ffff */
[----:B------:R-:W-:Y:S05]  /*23490*/  BRA `(.L_x_3128) ;  /* 0xffffffb800d87947 */ /* 0x000fea000383ffff */
.L_x_3004:
[----:B0-----:R0:W1:Y:S02]  /*234a0*/  SYNCS.PHASECHK.TRANS64.TRYWAIT P0, [R3+URZ+0x22840], R2 ;  /* 0x02284002030075a7 */ /* 0x001064000800017f */
[----:B-1----:R-:W-:Y:S05]  /*234b0*/  @!P0 NANOSLEEP.SYNCS 0x989680 ;  /* 0x009896800000895d */ /* 0x002fea0003900000 */
[----:B------:R-:W1:Y:S02]  /*234c0*/  @!P0 SYNCS.PHASECHK.TRANS64 P0, [R3+URZ+0x22840], R2 ;  /* 0x02284002030085a7 */ /* 0x000e64000800007f */
[----:B-1----:R-:W-:Y:S05]  /*234d0*/  @!P0 BRA `(.L_x_3004) ;  /* 0xfffffffc00f08947 */ /* 0x002fea000383ffff */
[----:B------:R-:W-:Y:S05]  /*234e0*/  BRA `(.L_x_3129) ;  /* 0xffffffc000b47947 */ /* 0x000fea000383ffff */
.L_x_3009:
[----:B-1----:R1:W2:Y:S02]  /*234f0*/  SYNCS.PHASECHK.TRANS64.TRYWAIT P0, [R3+URZ+0x22860], R2 ;  /* 0x02286002030075a7 */ /* 0x0022a4000800017f */
[----:B--2---:R-:W-:Y:S05]  /*23500*/  @!P0 NANOSLEEP.SYNCS 0x989680 ;  /* 0x009896800000895d */ /* 0x004fea0003900000 */
[----:B------:R-:W2:Y:S02]  /*23510*/  @!P0 SYNCS.PHASECHK.TRANS64 P0, [R3+URZ+0x22860], R2 ;  /* 0x02286002030085a7 */ /* 0x000ea4000800007f */
[----:B--2---:R-:W-:Y:S05]  /*23520*/  @!P0 BRA `(.L_x_3009) ;  /* 0xfffffffc00f08947 */ /* 0x004fea000383ffff */
[----:B------:R-:W-:Y:S05]  /*23530*/  BRA `(.L_x_3130) ;  /* 0xffffffc400387947 */ /* 0x000fea000383ffff */
.L_x_3021:
[----:B------:R-:W-:Y:S01]  /*23540*/  BSSY B0, `(.L_x_3131) ;  /* 0x0000008000007945 */ /* 0x000fe20003800000 */
[----:B------:R-:W-:Y:S02]  /*23550*/  IMAD.MOV.U32 R13, RZ, RZ, R16 ;  /* 0x000000ffff0d7224 */ /* 0x000fe400078e0010 */
[----:B------:R-:W-:Y:S02]  /*23560*/  IMAD.MOV.U32 R12, RZ, RZ, RZ ;  /* 0x000000ffff0c7224 */ /* 0x000fe400078e00ff */
[----:B0-----:R-:W-:Y:S02]  /*23570*/  IMAD.MOV.U32 R11, RZ, RZ, 0x1f ;  /* 0x0000001fff0b7424 */ /* 0x001fe400078e00ff */
[----:B------:R-:W-:-:S07]  /*23580*/  IMAD.MOV.U32 R15, RZ, RZ, -0x1 ;  /* 0xffffffffff0f7424 */ /* 0x000fce00078e00ff */
[----:B-1---5:R-:W-:Y:S05]  /*23590*/  WARPSYNC.COLLECTIVE R15, `(.L_x_3132) ;  /* 0x000000000f087348 */ /* 0x022fea0003c00000 */
[----:B------:R0:W2:Y:S02]  /*235a0*/  SHFL.IDX P6, R14, R13, R12, R11 ;  /* 0x0000000c0d0e7389 */ /* 0x0000a400000c000b */
[----:B012--5:R-:W-:Y:S01]  /*235b0*/  ENDCOLLECTIVE ;  /* 0x000000000000791b */ /* 0x027fe20003800000 */
.L_x_3132:
[----:B------:R-:W-:Y:S05]  /*235c0*/  BSYNC B0 ;  /* 0x0000000000007941 */ /* 0x000fea0003800000 */
.L_x_3131:
        /* <DEDUP_REMOVED lines=9> */
.L_x_3133:
        /* <DEDUP_REMOVED lines=18> */
.L_x_3134:
[----:B------:R-:W-:Y:S02]  /*23780*/  MOV R12, 0x2 ;  /* 0x00000002000c7802 */ /* 0x000fe40000000f00 */
[----:B------:R-:W-:-:S05]  /*23790*/  SEL R14, R14, RZ, P1 ;  /* 0x000000ff0e0e7207 */ /* 0x000fca0000800000 */
[----:B------:R-:W-:-:S04]  /*237a0*/  IMAD.IADD R2, R3, 0x1, R14 ;  /* 0x0000000103027824 */ /* 0x000fc800078e020e */
[----:B------:R-:W-:-:S07]  /*237b0*/  IMAD.MOV.U32 R13, RZ, RZ, R2 ;  /* 0x000000ffff0d7224 */ /* 0x000fce00078e0002 */
[----:B------:R-:W-:Y:S05]  /*237c0*/  WARPSYNC.COLLECTIVE R15, `(.L_x_3135) ;  /* 0x000000000f087348 */ /* 0x000fea0003c00000 */
[----:B------:R0:W1:Y:S02]  /*237d0*/  SHFL.UP P6, R14, R13, R12, R11 ;  /* 0x0400000c0d0e7389 */ /* 0x00006400000c000b */
[----:B01----:R-:W-:Y:S01]  /*237e0*/  ENDCOLLECTIVE ;  /* 0x000000000000791b */ /* 0x003fe20003800000 */
.L_x_3135:
        /* <DEDUP_REMOVED lines=8> */
.L_x_3136:
        /* <DEDUP_REMOVED lines=8> */
.L_x_3137:
        /* <DEDUP_REMOVED lines=8> */
.L_x_3138:
        /* <DEDUP_REMOVED lines=9> */
.L_x_3139:
[----:B------:R-:W-:Y:S01]  /*23a00*/  IMAD.MOV.U32 R16, RZ, RZ, R14 ;  /* 0x000000ffff107224 */ /* 0x000fe200078e000e */
[----:B------:R-:W-:Y:S06]  /*23a10*/  BRA `(.L_x_3140) ;  /* 0xffffffc800887947 */ /* 0x000fec000383ffff */
.L_x_3026:
[----:B------:R-:W-:Y:S01]  /*23a20*/  BSSY B0, `(.L_x_3141) ;  /* 0x0000008000007945 */ /* 0x000fe20003800000 */
[----:B-----5:R-:W-:Y:S02]  /*23a30*/  IMAD.MOV.U32 R13, RZ, RZ, R3 ;  /* 0x000000ffff0d7224 */ /* 0x020fe400078e0003 */
[----:B------:R-:W-:Y:S02]  /*23a40*/  IMAD.MOV.U32 R12, RZ, RZ, 0x1 ;  /* 0x00000001ff0c7424 */ /* 0x000fe400078e00ff */
[----:B0-----:R-:W-:Y:S02]  /*23a50*/  IMAD.MOV.U32 R11, RZ, RZ, RZ ;  /* 0x000000ffff0b7224 */ /* 0x001fe400078e00ff */
[----:B------:R-:W-:-:S07]  /*23a60*/  IMAD.MOV.U32 R15, RZ, RZ, -0x1 ;  /* 0xffffffffff0f7424 */ /* 0x000fce00078e00ff */
[----:B-1----:R-:W-:Y:S05]  /*23a70*/  WARPSYNC.COLLECTIVE R15, `(.L_x_3142) ;  /* 0x000000000f087348 */ /* 0x002fea0003c00000 */
[----:B------:R0:W2:Y:S02]  /*23a80*/  SHFL.UP P6, R14, R13, R12, R11 ;  /* 0x0400000c0d0e7389 */ /* 0x0000a400000c000b */
[----:B012---:R-:W-:Y:S01]  /*23a90*/  ENDCOLLECTIVE ;  /* 0x000000000000791b */ /* 0x007fe20003800000 */
.L_x_3142:
[----:B------:R-:W-:Y:S05]  /*23aa0*/  BSYNC B0 ;  /* 0x0000000000007941 */ /* 0x000fea0003800000 */
.L_x_3141:
        /* <DEDUP_REMOVED lines=9> */
.L_x_3143:
[----:B------:R-:W-:Y:S01]  /*23b40*/  IMAD.MOV.U32 R12, RZ, RZ, 0x4 ;  /* 0x00000004ff0c7424 */ /* 0x000fe200078e00ff */
[----:B------:R-:W-:-:S05]  /*23b50*/  SEL R7, R14, RZ, P2 ;  /* 0x000000ff0e077207 */ /* 0x000fca0001000000 */
[----:B------:R-:W-:-:S04]  /*23b60*/  IMAD.IADD R2, R2, 0x1, R7 ;  /* 0x0000000102027824 */ /* 0x000fc800078e0207 */
[----:B------:R-:W-:-:S07]  /*23b70*/  IMAD.MOV.U32 R13, RZ, RZ, R2 ;  /* 0x000000ffff0d7224 */ /* 0x000fce00078e0002 */
[----:B------:R-:W-:Y:S05]  /*23b80*/  WARPSYNC.COLLECTIVE R15, `(.L_x_3144) ;  /* 0x000000000f087348 */ /* 0x000fea0003c00000 */
[----:B------:R0:W1:Y:S02]  /*23b90*/  SHFL.UP P6, R14, R13, R12, R11 ;  /* 0x0400000c0d0e7389 */ /* 0x00006400000c000b */
[----:B01----:R-:W-:Y:S01]  /*23ba0*/  ENDCOLLECTIVE ;  /* 0x000000000000791b */ /* 0x003fe20003800000 */
.L_x_3144:
[----:B------:R-:W-:Y:S01]  /*23bb0*/  IMAD.MOV.U32 R12, RZ, RZ, 0x8 ;  /* 0x00000008ff0c7424 */ /* 0x000fe200078e00ff */
[----:B------:R-:W-:-:S05]  /*23bc0*/  SEL R7, R14, RZ, P3 ;  /* 0x000000ff0e077207 */ /* 0x000fca0001800000 */
[----:B------:R-:W-:-:S04]  /*23bd0*/  IMAD.IADD R2, R2, 0x1, R7 ;  /* 0x0000000102027824 */ /* 0x000fc800078e0207 */
[----:B------:R-:W-:-:S07]  /*23be0*/  IMAD.MOV.U32 R13, RZ, RZ, R2 ;  /* 0x000000ffff0d7224 */ /* 0x000fce00078e0002 */
[----:B------:R-:W-:Y:S05]  /*23bf0*/  WARPSYNC.COLLECTIVE R15, `(.L_x_3145) ;  /* 0x000000000f087348 */ /* 0x000fea0003c00000 */
[----:B------:R0:W1:Y:S02]  /*23c00*/  SHFL.UP P6, R14, R13, R12, R11 ;  /* 0x0400000c0d0e7389 */ /* 0x00006400000c000b */
[----:B01----:R-:W-:Y:S01]  /*23c10*/  ENDCOLLECTIVE ;  /* 0x000000000000791b */ /* 0x003fe20003800000 */
.L_x_3145:
[----:B------:R-:W-:Y:S01]  /*23c20*/  IMAD.MOV.U32 R12, RZ, RZ, 0x10 ;  /* 0x00000010ff0c7424 */ /* 0x000fe200078e00ff */
[----:B------:R-:W-:-:S05]  /*23c30*/  SEL R7, R14, RZ, P4 ;  /* 0x000000ff0e077207 */ /* 0x000fca0002000000 */
[----:B------:R-:W-:-:S04]  /*23c40*/  IMAD.IADD R2, R2, 0x1, R7 ;  /* 0x0000000102027824 */ /* 0x000fc800078e0207 */
[----:B------:R-:W-:-:S07]  /*23c50*/  IMAD.MOV.U32 R13, RZ, RZ, R2 ;  /* 0x000000ffff0d7224 */ /* 0x000fce00078e0002 */
[----:B------:R-:W-:Y:S05]  /*23c60*/  WARPSYNC.COLLECTIVE R15, `(.L_x_3146) ;  /* 0x000000000f087348 */ /* 0x000fea0003c00000 */
[----:B------:R0:W1:Y:S02]  /*23c70*/  SHFL.UP P6, R14, R13, R12, R11 ;  /* 0x0400000c0d0e7389 */ /* 0x00006400000c000b */
[----:B01----:R-:W-:Y:S01]  /*23c80*/  ENDCOLLECTIVE ;  /* 0x000000000000791b */ /* 0x003fe20003800000 */
.L_x_3146:
        /* <DEDUP_REMOVED lines=8> */
.L_x_3147:
[----:B------:R-:W-:Y:S01]  /*23d10*/  IMAD.MOV.U32 R16, RZ, RZ, R14 ;  /* 0x000000ffff107224 */ /* 0x000fe200078e000e */
[----:B------:R-:W-:Y:S06]  /*23d20*/  BRA `(.L_x_3148) ;  /* 0xffffffc800607947 */ /* 0x000fec000383ffff */
.L_x_3028:
[----:B------:R-:W-:Y:S01]  /*23d30*/  BSSY B0, `(.L_x_3149) ;  /* 0x0000006000007945 */ /* 0x000fe20003800000 */
[----:B------:R-:W-:Y:S01]  /*23d40*/  PLOP3.LUT P6, PT, P6, PT, PT, 0x8, 0x0 ;  /* 0x000000000000781c */ /* 0x000fe200037ce170 */
[----:B------:R-:W-:-:S12]  /*23d50*/  IMAD.MOV.U32 R15, RZ, RZ, -0x1 ;  /* 0xffffffffff0f7424 */ /* 0x000fd800078e00ff */
[----:B0----5:R-:W-:Y:S05]  /*23d60*/  WARPSYNC.COLLECTIVE R15, `(.L_x_3150) ;  /* 0x000000000f087348 */ /* 0x021fea0003c00000 */
[----:B------:R-:W-:Y:S01]  /*23d70*/  VOTE.ANY R14, PT, P6 ;  /* 0x00000000000e7806 */ /* 0x000fe200030e0100 */
[----:B0----5:R-:W-:Y:S06]  /*23d80*/  ENDCOLLECTIVE ;  /* 0x000000000000791b */ /* 0x021fec0003800000 */
.L_x_3150:
[----:B------:R-:W-:Y:S05]  /*23d90*/  BSYNC B0 ;  /* 0x0000000000007941 */ /* 0x000fea0003800000 */
.L_x_3149:
        /* <DEDUP_REMOVED lines=9> */
.L_x_3151:
[----:B------:R-:W-:Y:S01]  /*23e30*/  IMAD.MOV.U32 R17, RZ, RZ, R14 ;  /* 0x000000ffff117224 */ /* 0x000fe200078e000e */
[----:B------:R-:W-:Y:S06]  /*23e40*/  BRA `(.L_x_3152) ;  /* 0xffffffc800507947 */ /* 0x000fec000383ffff */
.L_x_3030:
[----:B------:R-:W-:Y:S01]  /*23e50*/  BSSY B0, `(.L_x_3153) ;  /* 0x0000007000007945 */ /* 0x000fe20003800000 */
[----:B------:R-:W-:Y:S02]  /*23e60*/  IMAD.MOV.U32 R13, RZ, RZ, R2 ;  /* 0x000000ffff0d7224 */ /* 0x000fe400078e0002 */
[----:B0-----:R-:W-:Y:S02]  /*23e70*/  IMAD.MOV.U32 R11, RZ, RZ, 0x1f ;  /* 0x0000001fff0b7424 */ /* 0x001fe400078e00ff */
[----:B------:R-:W-:-:S07]  /*23e80*/  IMAD.MOV.U32 R15, RZ, RZ, -0x1 ;  /* 0xffffffffff0f7424 */ /* 0x000fce00078e00ff */
[----:B-12--5:R-:W-:Y:S05]  /*23e90*/  WARPSYNC.COLLECTIVE R15, `(.L_x_3154) ;  /* 0x000000000f087348 */ /* 0x026fea0003c00000 */
[----:B------:R0:W3:Y:S02]  /*23ea0*/  SHFL.IDX P6, R14, R13, R12, R11 ;  /* 0x0000000c0d0e7389 */ /* 0x0000e400000c000b */
[----:B0123-5:R-:W-:Y:S01]  /*23eb0*/  ENDCOLLECTIVE ;  /* 0x000000000000791b */ /* 0x02ffe20003800000 */
.L_x_3154:
[----:B------:R-:W-:Y:S05]  /*23ec0*/  BSYNC B0 ;  /* 0x0000000000007941 */ /* 0x000fea0003800000 */
.L_x_3153:
[----:B------:R-:W-:Y:S01]  /*23ed0*/  IMAD.MOV.U32 R2, RZ, RZ, R14 ;  /* 0x000000ffff027224 */ /* 0x000fe200078e000e */
[----:B------:R-:W-:Y:S06]  /*23ee0*/  BRA `(.L_x_3155) ;  /* 0xffffffc800447947 */ /* 0x000fec000383ffff */
.L_x_3034:
[----:B0-----:R0:W1:Y:S02]  /*23ef0*/  SYNCS.PHASECHK.TRANS64.TRYWAIT P0, [R0+URZ+0x22820], R3 ;  /* 0x02282003000075a7 */ /* 0x001064000800017f */
[----:B-1----:R-:W-:Y:S05]  /*23f00*/  @!P0 NANOSLEEP.SYNCS 0x989680 ;  /* 0x009896800000895d */ /* 0x002fea0003900000 */
[----:B------:R-:W1:Y:S02]  /*23f10*/  @!P0 SYNCS.PHASECHK.TRANS64 P0, [R0+URZ+0x22820], R3 ;  /* 0x02282003000085a7 */ /* 0x000e64000800007f */
[----:B-1----:R-:W-:Y:S05]  /*23f20*/  @!P0 BRA `(.L_x_3034) ;  /* 0xfffffffc00f08947 */ /* 0x002fea000383ffff */
[----:B------:R-:W-:Y:S05]  /*23f30*/  BRA `(.L_x_3156) ;  /* 0xffffffcc00c87947 */ /* 0x000fea000383ffff */
.L_x_3035:
        /* <DEDUP_REMOVED lines=11> */
.L_x_3158:
[----:B------:R-:W-:Y:S05]  /*23ff0*/  BSYNC B0 ;  /* 0x0000000000007941 */ /* 0x000fea0003800000 */
.L_x_3157:
[----:B------:R-:W-:Y:S05]  /*24000*/  BRA `(.L_x_3159) ;  /* 0xffffffcc00b07947 */ /* 0x000fea000383ffff */
.L_x_3036:
[----:B------:R-:W-:Y:S01]  /*24010*/  BSSY B0, `(.L_x_3160) ;  /* 0x0000006000007945 */ /* 0x000fe20003800000 */
[----:B------:R-:W-:-:S07]  /*24020*/  IMAD.MOV.U32 R15, RZ, RZ, -0x1 ;  /* 0xffffffffff0f7424 */ /* 0x000fce00078e00ff */
[----:B01---5:R-:W-:Y:S05]  /*24030*/  WARPSYNC.COLLECTIVE R15, `(.L_x_3161) ;  /* 0x000000000f0c7348 */ /* 0x023fea0003c00000 */
[----:B------:R-:W-:Y:S02]  /*24040*/  ELECT P6, UR62, PT ;  /* 0x00000000003e782f */ /* 0x000fe400038c0000 */
[----:B------:R-:W-:Y:S01]  /*24050*/  MOV R14, UR62 ;  /* 0x0000003e000e7c02 */ /* 0x000fe20008000f00 */
[----:B01---5:R-:W-:Y:S10]  /*24060*/  ENDCOLLECTIVE ;  /* 0x000000000000791b */ /* 0x023ff40003800000 */
.L_x_3161:
[----:B------:R-:W-:Y:S05]  /*24070*/  BSYNC B0 ;  /* 0x0000000000007941 */ /* 0x000fea0003800000 */
.L_x_3160:
[----:B------:R-:W-:Y:S05]  /*24080*/  BRA `(.L_x_3162) ;  /* 0xffffffcc00a47947 */ /* 0x000fea000383ffff */
.L_x_3038:
[----:B0-----:R0:W1:Y:S02]  /*24090*/  SYNCS.PHASECHK.TRANS64.TRYWAIT P0, [R6+URZ], R5 ;  /* 0x00000005060075a7 */ /* 0x001064000800017f */
[----:B-1----:R-:W-:Y:S05]  /*240a0*/  @!P0 NANOSLEEP.SYNCS 0x989680 ;  /* 0x009896800000895d */ /* 0x002fea0003900000 */
[----:B------:R-:W1:Y:S02]  /*240b0*/  @!P0 SYNCS.PHASECHK.TRANS64 P0, [R6+URZ], R5 ;  /* 0x00000005060085a7 */ /* 0x000e64000800007f */
[----:B-1----:R-:W-:Y:S05]  /*240c0*/  @!P0 BRA `(.L_x_3038) ;  /* 0xfffffffc00f08947 */ /* 0x002fea000383ffff */
[----:B------:R-:W-:Y:S05]  /*240d0*/  BRA `(.L_x_3163) ;  /* 0xffffffcc00e07947 */ /* 0x000fea000383ffff */
.L_x_3039:
[----:B-1----:R1:W2:Y:S02]  /*240e0*/  SYNCS.PHASECHK.TRANS64.TRYWAIT P0, [R7+URZ], R2 ;  /* 0x00000002070075a7 */ /* 0x0022a4000800017f */
[----:B--2---:R-:W-:Y:S05]  /*240f0*/  @!P0 NANOSLEEP.SYNCS 0x989680 ;  /* 0x009896800000895d */ /* 0x004fea0003900000 */
[----:B------:R-:W2:Y:S02]  /*24100*/  @!P0 SYNCS.PHASECHK.TRANS64 P0, [R7+URZ], R2 ;  /* 0x00000002070085a7 */ /* 0x000ea4000800007f */
[----:B--2---:R-:W-:Y:S05]  /*24110*/  @!P0 BRA `(.L_x_3039) ;  /* 0xfffffffc00f08947 */ /* 0x004fea000383ffff */
[----:B------:R-:W-:Y:S05]  /*24120*/  BRA `(.L_x_3164) ;  /* 0xffffffcc00d47947 */ /* 0x000fea000383ffff */
.L_x_3041:
[----:B--2---:R2:W3:Y:S02]  /*24130*/  SYNCS.PHASECHK.TRANS64.TRYWAIT P0, [R4+URZ], R5 ;  /* 0x00000005040075a7 */ /* 0x0044e4000800017f */
[----:B---3--:R-:W-:Y:S05]  /*24140*/  @!P0 NANOSLEEP.SYNCS 0x989680 ;  /* 0x009896800000895d */ /* 0x008fea0003900000 */
[----:B------:R-:W3:Y:S02]  /*24150*/  @!P0 SYNCS.PHASECHK.TRANS64 P0, [R4+URZ], R5 ;  /* 0x00000005040085a7 */ /* 0x000ee4000800007f */
[----:B---3--:R-:W-:Y:S05]  /*24160*/  @!P0 BRA `(.L_x_3041) ;  /* 0xfffffffc00f08947 */ /* 0x008fea000383ffff */
[----:B------:R-:W-:Y:S05]  /*24170*/  BRA `(.L_x_3165) ;  /* 0xffffffcc00dc7947 */ /* 0x000fea000383ffff */
.L_x_3166:
        /* <DEDUP_REMOVED lines=16> */
.L_x_6040:


//--------------------- .text._ZN7cutlass13device_kernelIN5flash11enable_sm90INS1_16FlashAttnFwdSm90INS1_25CollectiveMainloopFwdSm90ILi2EN4cute5tupleIJNS5_1CILi1EEES8_S8_EEENS6_IJNS7_ILi128EEENS7_ILi96EEENS7_ILi64EEEEEELi256ENS_6half_tEfNS_4arch4Sm90ELb0ELb1ELb1ELb1ELb0ELb0ELb1ELb1ELb0ELb1ELb0ELb0EEENS1_21CollectiveEpilogueFwdINS6_IJSA_NS7_ILi256EEESB_EEES9_SE_SG_Li256ELb1ELb1ELb0ELb0EEENS1_36VarlenDynamicPersistentTileSchedulerILi128ELi96ELi256ELi128ELb0ELb1ELb1ELb1ELb0ELb1EEEEEEEEEvNT_6ParamsE --------------------------
	.section	.text._ZN7cutlass13device_kernelIN5flash11enable_sm90INS1_16FlashAttnFwdSm90INS1_25CollectiveMainloopFwdSm90ILi2EN4cute5tupleIJNS5_1CILi1EEES8_S8_EEENS6_IJNS7_ILi128EEENS7_ILi96EEENS7_ILi64EEEEEELi256ENS_6half_tEfNS_4arch4Sm90ELb0ELb1ELb1ELb1ELb0ELb0ELb1ELb1ELb0ELb1ELb0ELb0EEENS1_21CollectiveEpilogueFwdINS6_IJSA_NS7_ILi256EEESB_EEES9_SE_SG_Li256ELb1ELb1ELb0ELb0EEENS1_36VarlenDynamicPersistentTileSchedulerILi128ELi96ELi256ELi128ELb0ELb1ELb1ELb1ELb0ELb1EEEEEEEEEvNT_6ParamsE,"ax",@progbits
	.align	128
.text._ZN7cutlass13device_kernelIN5flash11enable_sm90INS1_16FlashAttnFwdSm90INS1_25CollectiveMainloopFwdSm90ILi2EN4cute5tupleIJNS5_1CILi1EEES8_S8_EEENS6_IJNS7_ILi128EEENS7_ILi96EEENS7_ILi64EEEEEELi256ENS_6half_tEfNS_4arch4Sm90ELb0ELb1ELb1ELb1ELb0ELb0ELb1ELb1ELb0ELb1ELb0ELb0EEENS1_21CollectiveEpilogueFwdINS6_IJSA_NS7_ILi256EEESB_EEES9_SE_SG_Li256ELb1ELb1ELb0ELb0EEENS1_36VarlenDynamicPersistentTileSchedulerILi128ELi96ELi256ELi128ELb0ELb1ELb1ELb1ELb0ELb1EEEEEEEEEvNT_6ParamsE:
        .type           _ZN7cutlass13device_kernelIN5flash11enable_sm90INS1_16FlashAttnFwdSm90INS1_25CollectiveMainloopFwdSm90ILi2EN4cute5tupleIJNS5_1CILi1EEES8_S8_EEENS6_IJNS7_ILi128EEENS7_ILi96EEENS7_ILi64EEEEEELi256ENS_6half_tEfNS_4arch4Sm90ELb0ELb1ELb1ELb1ELb0ELb0ELb1ELb1ELb0ELb1ELb0ELb0EEENS1_21CollectiveEpilogueFwdINS6_IJSA_NS7_ILi256EEESB_EEES9_SE_SG_Li256ELb1ELb1ELb0ELb0EEENS1_36VarlenDynamicPersistentTileSchedulerILi128ELi96ELi256ELi128ELb0ELb1ELb1ELb1ELb0ELb1EEEEEEEEEvNT_6ParamsE,@function
        .size           _ZN7cutlass13device_kernelIN5flash11enable_sm90INS1_16FlashAttnFwdSm90INS1_25CollectiveMainloopFwdSm90ILi2EN4cute5tupleIJNS5_1CILi1EEES8_S8_EEENS6_IJNS7_ILi128EEENS7_ILi96EEENS7_ILi64EEEEEELi256ENS_6half_tEfNS_4arch4Sm90ELb0ELb1ELb1ELb1ELb0ELb0ELb1ELb1ELb0ELb1ELb0ELb0EEENS1_21CollectiveEpilogueFwdINS6_IJSA_NS7_ILi256EEESB_EEES9_SE_SG_Li256ELb1ELb1ELb0ELb0EEENS1_36VarlenDynamicPersistentTileSchedulerILi128ELi96ELi256ELi128ELb0ELb1ELb1ELb1ELb0ELb1EEEEEEEEEvNT_6ParamsE,(.L_x_6041 - _ZN7cutlass13device_kernelIN5flash11enable_sm90INS1_16FlashAttnFwdSm90INS1_25CollectiveMainloopFwdSm90ILi2EN4cute5tupleIJNS5_1CILi1EEES8_S8_EEENS6_IJNS7_ILi128EEENS7_ILi96EEENS7_ILi64EEEEEELi256ENS_6half_tEfNS_4arch4Sm90ELb0ELb1ELb1ELb1ELb0ELb0ELb1ELb1ELb0ELb1ELb0ELb0EEENS1_21CollectiveEpilogueFwdINS6_IJSA_NS7_ILi256EEESB_EEES9_SE_SG_Li256ELb1ELb1ELb0ELb0EEENS1_36VarlenDynamicPersistentTileSchedulerILi128ELi96ELi256ELi128ELb0ELb1ELb1ELb1ELb0ELb1EEEEEEEEEvNT_6ParamsE)
        .other          _ZN7cutlass13device_kernelIN5flash11enable_sm90INS1_16FlashAttnFwdSm90INS1_25CollectiveMainloopFwdSm90ILi2EN4cute5tupleIJNS5_1CILi1EEES8_S8_EEENS6_IJNS7_ILi128EEENS7_ILi96EEENS7_ILi64EEEEEELi256ENS_6half_tEfNS_4arch4Sm90ELb0ELb1ELb1ELb1ELb0ELb0ELb1ELb1ELb0ELb1ELb0ELb0EEENS1_21CollectiveEpilogueFwdINS6_IJSA_NS7_ILi256EEESB_EEES9_SE_SG_Li256ELb1ELb1ELb0ELb0EEENS1_36VarlenDynamicPersistentTileSchedulerILi128ELi96ELi256ELi128ELb0ELb1ELb1ELb1ELb0ELb1EEEEEEEEEvNT_6ParamsE,@"STO_CUDA_ENTRY STV_DEFAULT"
_ZN7cutlass13device_kernelIN5flash11enable_sm90INS1_16FlashAttnFwdSm90INS1_25CollectiveMainloopFwdSm90ILi2EN4cute5tupleIJNS5_1CILi1EEES8_S8_EEENS6_IJNS7_ILi128EEENS7_ILi96EEENS7_ILi64EEEEEELi256ENS_6half_tEfNS_4arch4Sm90ELb0ELb1ELb1ELb1ELb0ELb0ELb1ELb1ELb0ELb1ELb0ELb0EEENS1_21CollectiveEpilogueFwdINS6_IJSA_NS7_ILi256EEESB_EEES9_SE_SG_Li256ELb1ELb1ELb0ELb0EEENS1_36VarlenDynamicPersistentTileSchedulerILi128ELi96ELi256ELi128ELb0ELb1ELb1ELb1ELb0ELb1EEEEEEEEEvNT_6ParamsE:
        /* <DEDUP_REMOVED lines=22> */
.L_x_3168:
[----:B------:R-:W-:Y:S05]  /*0160*/  BSYNC B0 ;  /* 0x0000000000007941 */ /* 0x000fea0003800000 */
.L_x_3167:
        /* <DEDUP_REMOVED lines=43> */
.L_x_3169:
        /* <DEDUP_REMOVED lines=22> */
.L_x_3170:
        /* <DEDUP_REMOVED lines=18> */
.L_x_3171:
        /* <DEDUP_REMOVED lines=22> */
.L_x_3172:
        /* <DEDUP_REMOVED lines=22> */
.L_x_3173:
        /* <DEDUP_REMOVED lines=11> */
.L_x_3175:
[----:B------:R-:W-:-:S08]  /*0a10*/  NOP ;  /* 0x0000000000007918 */ /* 0x000fd00000000000 */
[----:B------:R-:W0:Y:S02]  /*0a20*/  USETMAXREG.TRY_ALLOC.CTAPOOL UP0, 0xf0 ;  /* 0x000000f0000079c8 */ /* 0x000e240008000600 */
[----:B0-----:R-:W-:-:S13]  /*0a30*/  PLOP3.LUT P0, PT, PT, PT, UP0, 0x80, 0x0 ;  /* 0x000000000000781c */ /* 0x001fda0003f0f008 */
[----:B------:R-:W-:Y:S05]  /*0a40*/  @!P0 BRA `(.L_x_3175) ;  /* 0xfffffffc00f08947 */ /* 0x000fea000383ffff */
[----:B------:R-:W-:Y:S01]  /*0a50*/  ISETP.NE.AND P0, PT, R14, 0x1, PT ;  /* 0x000000010e00780c */ /* 0x000fe20003f05270 */
[----:B------:R-:W0:Y:S08]  /*0a60*/  S2UR UR4, SR_CgaCtaId ;  /* 0x00000000000479c3 */ /* 0x000e300000008800 */
[----:B------:R-:W-:Y:S06]  /*0a70*/  BAR.ARV 0x8, 0x180 ;  /* 0x0206000000007b1d */ /* 0x000fec0000002000 */
[----:B------:R-:W-:-:S02]  /*0a80*/  UMOV UR46, 0x400 ;  /* 0x00000400002e7882 */ /* 0x000fc40000000000 */
[----:B------:R-:W-:Y:S08]  /*0a90*/  @!P0 BAR.ARV 0x9, 0x100 ;  /* 0x0244000000008b1d */ /* 0x000ff00000002000 */
[----:B------:R-:W-:Y:S01]  /*0aa0*/  BAR.SYNC.DEFER_BLOCKING 0x5, 0x180 ;  /* 0x0146000000007b1d */ /* 0x000fe20000010000 */
[C---:B------:R-:W-:Y:S02]  /*0ab0*/  IADD3 R208, P1, R16.reuse, 0x218, RZ ;  /* 0x0000021810d07810 */ /* 0x040fe40007f3e0ff */
[----:B------:R-:W-:Y:S01]  /*0ac0*/  IADD3 R212, P2, R16, 0x224, RZ ;  /* 0x0000022410d47810 */ /* 0x000fe20007f5e0ff */
[----:B0-----:R-:W-:-:S02]  /*0ad0*/  ULEA UR46, UR4, UR46, 0x18 ;  /* 0x0000002e042e7291 */ /* 0x001fc4000f8ec03f */
[--C-:B------:R-:W-:Y:S01]  /*0ae0*/  IMAD.X R209, RZ, RZ, R17.reuse, P1 ;  /* 0x000000ffffd17224 */ /* 0x100fe200008e0611 */
[----:B------:R-:W-:Y:S01]  /*0af0*/  ULDC UR4, c[0x0][0xd3c] ;  /* 0x00034f0000047ab9 */ /* 0x000fe20000000800 */
[----:B------:R-:W-:Y:S01]  /*0b00*/  STL.64 [R1+0x218], RZ ;  /* 0x000218ff01007387 */ /* 0x000fe20000100a00 */
[----:B------:R-:W-:-:S03]  /*0b10*/  IMAD.X R211, RZ, RZ, R17, P2 ;  /* 0x000000ffffd37224 */ /* 0x000fc600010e0611 */
[----:B------:R-:W-:Y:S04]  /*0b20*/  STL [R1+0x220], RZ ;  /* 0x000220ff01007387 */ /* 0x000fe80000100800 */
[----:B------:R-:W-:Y:S04]  /*0b30*/  STL [R1+0x224], RZ ;  /* 0x000224ff01007387 */ /* 0x000fe80000100800 */
[----:B------:R-:W0:Y:S01]  /*0b40*/  LDS.128 R8, [UR46+0x324d0] ;  /* 0x0324d02eff087984 */ /* 0x000e220008000c00 */
[----:B------:R-:W-:Y:S06]  /*0b50*/  BAR.ARV 0x4, 0x180 ;  /* 0x0106000000007b1d */ /* 0x000fec0000002000 */
[----:B0-----:R-:W-:-:S13]  /*0b60*/  ISETP.GE.AND P0, PT, R11, UR4, PT ;  /* 0x000000040b007c0c */ /* 0x001fda000bf06270 */
[----:B------:R-:W-:Y:S05]  /*0b70*/  @P0 EXIT ;  /* 0x000000000000094d */ /* 0x000fea0003800000 */
[----:B------:R-:W0:Y:S01]  /*0b80*/  S2R R0, SR_TID.X ;  /* 0x0000000000007919 */ /* 0x000e220000002100 */
[----:B------:R-:W1:Y:S01]  /*0b90*/  S2UR UR4, SR_SWINHI ;  /* 0x00000000000479c3 */ /* 0x000e620000002f00 */
[----:B------:R-:W-:Y:S01]  /*0ba0*/  IMAD.MOV.U32 R185, RZ, RZ, 0x2 ;  /* 0x00000002ffb97424 */ /* 0x000fe200078e00ff */
[----:B------:R-:W-:Y:S01]  /*0bb0*/  R2UR UR5, R9 ;  /* 0x00000000090572ca */ /* 0x000fe200000e0000 */
[----:B------:R-:W-:Y:S01]  /*0bc0*/  VIADD R205, R14, 0x8 ;  /* 0x000000080ecd7836 */ /* 0x000fe20000000000 */
[----:B------:R-:W-:Y:S02]  /*0bd0*/  R2UR UR6, R11 ;  /* 0x000000000b0672ca */ /* 0x000fe400000e0000 */
[----:B------:R-:W-:Y:S02]  /*0be0*/  R2UR UR7, R10 ;  /* 0x000000000a0772ca */ /* 0x000fe400000e0000 */
[----:B------:R-:W-:Y:S01]  /*0bf0*/  IADD3 R204, -R14, 0xb, RZ ;  /* 0x0000000b0ecc7810 */ /* 0x000fe20007ffe1ff */
[----:B------:R-:W-:Y:S01]  /*0c00*/  UMOV UR38, UR46 ;  /* 0x0000002e00267c82 */ /* 0x000fe20008000000 */
[----:B-1----:R-:W-:Y:S01]  /*0c10*/  UMOV UR39, UR4 ;  /* 0x0000000400277c82 */ /* 0x002fe20008000000 */
[----:B0-----:R-:W-:-:S05]  /*0c20*/  VIADD R202, R0, 0xffffff80 ;  /* 0xffffff8000ca7836 */ /* 0x001fca0000000000 */
[----:B------:R-:W-:-:S04]  /*0c30*/  SHF.R.S32.HI R15, RZ, 0x1f, R202 ;  /* 0x0000001fff0f7819 */ /* 0x000fc800000114ca */
[CC--:B------:R-:W-:Y:S02]  /*0c40*/  LEA.HI R3, R15.reuse, R202.reuse, RZ, 0x5 ;  /* 0x000000ca0f037211 */ /* 0x0c0fe400078f28ff */
[CC--:B----4-:R-:W-:Y:S02]  /*0c50*/  LEA.HI R2, R15.reuse, R202.reuse, RZ, 0x4 ;  /* 0x000000ca0f027211 */ /* 0x0d0fe400078f20ff */
[----:B------:R-:W-:Y:S01]  /*0c60*/  LEA.HI R0, R15, R202, RZ, 0x7 ;  /* 0x000000ca0f007211 */ /* 0x000fe200078f38ff */
[----:B------:R-:W-:Y:S01]  /*0c70*/  IMAD.SHL.U32 R4, R3, 0x20, RZ ;  /* 0x0000002003047824 */ /* 0x000fe200078e00ff */
[----:B------:R-:W-:Y:S02]  /*0c80*/  SHF.R.S32.HI R7, RZ, 0x4, R2 ;  /* 0x00000004ff077819 */ /* 0x000fe40000011402 */
[----:B------:R-:W-:Y:S02]  /*0c90*/  LOP3.LUT R3, R0, 0xffffff80, RZ, 0xc0, !PT ;  /* 0xffffff8000037812 */ /* 0x000fe400078ec0ff */
[----:B------:R-:W-:-:S02]  /*0ca0*/  LOP3.LUT R5, R2, 0x3fffff0, RZ, 0xc0, !PT ;  /* 0x03fffff002057812 */ /* 0x000fc400078ec0ff */
[----:B------:R-:W-:Y:S01]  /*0cb0*/  LEA.HI R2, R2, R7, RZ, 0x1 ;  /* 0x0000000702027211 */ /* 0x000fe200078f08ff */
[----:B------:R-:W-:Y:S01]  /*0cc0*/  IMAD.IADD R210, R202, 0x1, -R3 ;  /* 0x00000001cad27824 */ /* 0x000fe200078e0a03 */
[----:B------:R-:W-:Y:S01]  /*0cd0*/  LOP3.LUT R4, R4, 0xfffffc00, RZ, 0xc0, !PT ;  /* 0xfffffc0004047812 */ /* 0x000fe200078ec0ff */
[----:B------:R-:W-:Y:S01]  /*0ce0*/  IMAD.IADD R5, R202, 0x1, -R5 ;  /* 0x00000001ca057824 */ /* 0x000fe200078e0a05 */
[----:B------:R-:W-:Y:S02]  /*0cf0*/  LOP3.LUT R2, R2, 0x1ffffffe, RZ, 0xc0, !PT ;  /* 0x1ffffffe02027812 */ /* 0x000fe400078ec0ff */
[----:B------:R-:W-:Y:S01]  /*0d00*/  SHF.R.S32.HI R3, RZ, 0x1f, R210 ;  /* 0x0000001fff037819 */ /* 0x000fe200000114d2 */
[----:B------:R-:W-:Y:S01]  /*0d10*/  IMAD R5, R5, 0x40, R4 ;  /* 0x0000004005057824 */ /* 0x000fe200078e0204 */
[----:B------:R-:W-:Y:S01]  /*0d20*/  LEA.HI R6, R15, R202, RZ, 0x2 ;  /* 0x000000ca0f067211 */ /* 0x000fe200078f10ff */
[----:B------:R-:W-:Y:S01]  /*0d30*/  IMAD.IADD R2, R7, 0x1, -R2 ;  /* 0x0000000107027824 */ /* 0x000fe200078e0a02 */
[----:B------:R-:W-:-:S02]  /*0d40*/  LEA.HI R18, R3, R210, RZ, 0x2 ;  /* 0x000000d203127211 */ /* 0x000fc400078f10ff */
[----:B------:R-:W-:Y:S01]  /*0d50*/  LOP3.LUT R7, R6, 0xfffffffc, RZ, 0xc0, !PT ;  /* 0xfffffffc06077812 */ /* 0x000fe200078ec0ff */
[----:B------:R-:W-:Y:S01]  /*0d60*/  IMAD R184, R2, 0x8, R5 ;  /* 0x0000000802b87824 */ /* 0x000fe200078e0205 */
[--C-:B------:R-:W-:Y:S02]  /*0d70*/  SHF.R.S32.HI R2, RZ, 0x2, R18.reuse ;  /* 0x00000002ff027819 */ /* 0x100fe40000011412 */
[----:B------:R-:W-:Y:S01]  /*0d80*/  SHF.R.S32.HI R5, RZ, 0x1f, R18 ;  /* 0x0000001fff057819 */ /* 0x000fe20000011412 */
[----:B------:R-:W-:Y:S01]  /*0d90*/  IMAD.WIDE R184, R184, R185, UR38 ;  /* 0x00000026b8b87e25 */ /* 0x000fe2000f8e02b9 */
[----:B------:R-:W-:Y:S02]  /*0da0*/  LEA.HI R3, R3, R210, RZ, 0x5 ;  /* 0x000000d203037211 */ /* 0x000fe400078f28ff */
[----:B------:R-:W-:Y:S01]  /*0db0*/  LEA.HI R5, R5, R2, RZ, 0x3 ;  /* 0x0000000205057211 */ /* 0x000fe200078f18ff */
[----:B------:R-:W-:Y:S01]  /*0dc0*/  IMAD.IADD R7, R202, 0x1, -R7 ;  /* 0x00000001ca077824 */ /* 0x000fe200078e0a07 */
[----:B------:R-:W-:-:S02]  /*0dd0*/  IADD3 R9, P0, R184, 0x20, RZ ;  /* 0x00000020b8097810 */ /* 0x000fc40007f1e0ff */
[----:B------:R-:W-:Y:S02]  /*0de0*/  LOP3.LUT R5, R5, 0xfffffff8, RZ, 0xc0, !PT ;  /* 0xfffffff805057812 */ /* 0x000fe400078ec0ff */
[----:B------:R-:W-:Y:S02]  /*0df0*/  LOP3.LUT R8, R9, 0x380, RZ, 0xc0, !PT ;  /* 0x0000038009087812 */ /* 0x000fe400078ec0ff */
[----:B------:R-:W-:Y:S01]  /*0e00*/  SHF.R.S32.HI R3, RZ, 0x5, R3 ;  /* 0x00000005ff037819 */ /* 0x000fe20000011403 */
[----:B------:R-:W-:Y:S01]  /*0e10*/  IMAD.IADD R2, R2, 0x1, -R5 ;  /* 0x0000000102027824 */ /* 0x000fe200078e0a05 */
[----:B------:R-:W-:Y:S02]  /*0e20*/  LEA.HI R4, R7, R7, RZ, 0x1 ;  /* 0x0000000707047211 */ /* 0x000fe400078f08ff */
[----:B------:R-:W-:Y:S01]  /*0e30*/  SHF.R.U64 R8, R8, 0x3, RZ ;  /* 0x0000000308087819 */ /* 0x000fe200000012ff */
[----:B------:R-:W-:Y:S01]  /*0e40*/  IMAD R19, R3, 0x10, R2 ;  /* 0x0000001003137824 */ /* 0x000fe200078e0202 */
[----:B------:R-:W-:Y:S01]  /*0e50*/  LOP3.LUT R4, R4, 0x1ffffffe, RZ, 0xc0, !PT ;  /* 0x1ffffffe04047812 */ /* 0x000fe200078ec0ff */
[----:B------:R-:W-:Y:S01]  /*0e60*/  IMAD.X R3, RZ, RZ, R185, P0 ;  /* 0x000000ffff037224 */ /* 0x000fe200000e06b9 */
[----:B------:R-:W-:-:S02]  /*0e70*/  LOP3.LUT R2, R8, R9, RZ, 0x3c, !PT ;  /* 0x0000000908027212 */ /* 0x000fc400078e3cff */
[----:B------:R-:W-:Y:S01]  /*0e80*/  LEA.HI R15, R15, R202, RZ, 0x3 ;  /* 0x000000ca0f0f7211 */ /* 0x000fe200078f18ff */
[----:B------:R-:W-:Y:S01]  /*0e90*/  IMAD.IADD R21, R7, 0x1, -R4 ;  /* 0x0000000107157824 */ /* 0x000fe200078e0a04 */
[----:B------:R-:W-:Y:S02]  /*0ea0*/  SHF.R.S32.HI R223, RZ, 0x7, R0 ;  /* 0x00000007ffdf7819 */ /* 0x000fe40000011400 */
[----:B------:R-:W-:Y:S02]  /*0eb0*/  MOV R233, R2 ;  /* 0x0000000200e97202 */ /* 0x000fe40000000f00 */
[C---:B------:R-:W-:Y:S02]  /*0ec0*/  IADD3 R5, P1, R184.reuse, 0x40, RZ ;  /* 0x00000040b8057810 */ /* 0x040fe40007f3e0ff */
[----:B------:R-:W-:Y:S02]  /*0ed0*/  LOP3.LUT R3, R15, 0xfffffff8, RZ, 0xc0, !PT ;  /* 0xfffffff80f037812 */ /* 0x000fe400078ec0ff */
[----:B------:R-:W-:-:S02]  /*0ee0*/  IADD3 R7, P2, R184, 0x60, RZ ;  /* 0x00000060b8077810 */ /* 0x000fc40007f5e0ff */
[----:B------:R-:W-:Y:S01]  /*0ef0*/  IADD3 R9, P3, R184, 0x4000, RZ ;  /* 0x00004000b8097810 */ /* 0x000fe20007f7e0ff */
[----:B------:R-:W-:Y:S01]  /*0f00*/  IMAD.IADD R3, R202, 0x1, -R3 ;  /* 0x00000001ca037824 */ /* 0x000fe200078e0a03 */
[C---:B------:R-:W-:Y:S02]  /*0f10*/  IADD3 R227, P4, R184.reuse, 0x4020, RZ ;  /* 0x00004020b8e37810 */ /* 0x040fe40007f9e0ff */
[C---:B------:R-:W-:Y:S01]  /*0f20*/  IADD3 R11, P5, R184.reuse, 0x4040, RZ ;  /* 0x00004040b80b7810 */ /* 0x040fe20007fbe0ff */
[----:B------:R-:W-:Y:S01]  /*0f30*/  IMAD.SHL.U32 R190, R3, 0x8, RZ ;  /* 0x0000000803be7824 */ /* 0x000fe200078e00ff */
[----:B------:R-:W-:Y:S02]  /*0f40*/  IADD3 R13, P6, R184, 0xc060, RZ ;  /* 0x0000c060b80d7810 */ /* 0x000fe40007fde0ff */
[----:B------:R-:W-:Y:S01]  /*0f50*/  LEA.HI R0, R0, R223, RZ, 0x1 ;  /* 0x000000df00007211 */ /* 0x000fe200078f08ff */
[C---:B------:R-:W-:Y:S01]  /*0f60*/  VIADD R192, R190.reuse, 0x40 ;  /* 0x00000040bec07836 */ /* 0x040fe20000000000 */
[----:B------:R-:W-:Y:S01]  /*0f70*/  LOP3.LUT R4, R5, 0x380, RZ, 0xc0, !PT ;  /* 0x0000038005047812 */ /* 0x000fe200078ec0ff */
[C---:B------:R-:W-:Y:S01]  /*0f80*/  VIADD R191, R190.reuse, 0x80 ;  /* 0x00000080bebf7836 */ /* 0x040fe20000000000 */
[----:B------:R-:W-:Y:S01]  /*0f90*/  SHF.R.S32.HI R206, RZ, 0x3, R15 ;  /* 0x00000003ffce7819 */ /* 0x000fe2000001140f */
[----:B------:R-:W-:Y:S01]  /*0fa0*/  VIADD R193, R190, 0xc0 ;  /* 0x000000c0bec17836 */ /* 0x000fe20000000000 */
[----:B------:R-:W-:-:S02]  /*0fb0*/  LOP3.LUT R6, R7, 0x380, RZ, 0xc0, !PT ;  /* 0x0000038007067812 */ /* 0x000fc400078ec0ff */
[----:B------:R-:W-:Y:S01]  /*0fc0*/  LOP3.LUT R8, R9, 0x380, RZ, 0xc0, !PT ;  /* 0x0000038009087812 */ /* 0x000fe200078ec0ff */
[----:B------:R-:W-:Y:S01]  /*0fd0*/  IMAD R207, R3, 0x20, R206 ;  /* 0x0000002003cf7824 */ /* 0x000fe200078e02ce */
[----:B------:R-:W-:Y:S02]  /*0fe0*/  LOP3.LUT R226, R227, 0x380, RZ, 0xc0, !PT ;  /* 0x00000380e3e27812 */ /* 0x000fe400078ec0ff */
[----:B------:R-:W-:Y:S02]  /*0ff0*/  LOP3.LUT R10, R11, 0x380, RZ, 0xc0, !PT ;  /* 0x000003800b0a7812 */ /* 0x000fe400078ec0ff */
[----:B------:R-:W-:Y:S02]  /*1000*/  LOP3.LUT R12, R13, 0x380, RZ, 0xc0, !PT ;  /* 0x000003800d0c7812 */ /* 0x000fe400078ec0ff */
[----:B------:R-:W-:Y:S02]  /*1010*/  LOP3.LUT R0, R0, 0x3fffffe, RZ, 0xc0, !PT ;  /* 0x03fffffe00007812 */ /* 0x000fe400078ec0ff */
[----:B------:R-:W-:-:S02]  /*1020*/  SHF.R.U64 R4, R4, 0x3, RZ ;  /* 0x0000000304047819 */ /* 0x000fc400000012ff */
[----:B------:R-:W-:Y:S01]  /*1030*/  SHF.R.U64 R6, R6, 0x3, RZ ;  /* 0x0000000306067819 */ /* 0x000fe200000012ff */
[----:B------:R-:W-:Y:S01]  /*1040*/  IMAD.IADD R0, R223, 0x1, -R0 ;  /* 0x00000001df007824 */ /* 0x000fe200078e0a00 */
[----:B------:R-:W-:Y:S02]  /*1050*/  SHF.R.U64 R8, R8, 0x3, RZ ;  /* 0x0000000308087819 */ /* 0x000fe400000012ff */
[----:B------:R-:W-:Y:S01]  /*1060*/  SHF.R.U64 R226, R226, 0x3, RZ ;  /* 0x00000003e2e27819 */ /* 0x000fe200000012ff */
[----:B------:R-:W-:Y:S01]  /*1070*/  IMAD R200, R0, 0x40, R19 ;  /* 0x0000004000c87824 */ /* 0x000fe200078e0213 */
[----:B------:R-:W-:Y:S02]  /*1080*/  SHF.R.U64 R10, R10, 0x3, RZ ;  /* 0x000000030a0a7819 */ /* 0x000fe400000012ff */
[----:B------:R-:W-:Y:S01]  /*1090*/  SHF.R.U64 R12, R12, 0x3, RZ ;  /* 0x000000030c0c7819 */ /* 0x000fe200000012ff */
[----:B------:R-:W-:Y:S01]  /*10a0*/  IMAD R234, R21, 0x8, R200 ;  /* 0x0000000815ea7824 */ /* 0x000fe200078e02c8 */
[----:B------:R-:W-:-:S02]  /*10b0*/  LOP3.LUT R3, R18, 0x7ffffffc, RZ, 0xc0, !PT ;  /* 0x7ffffffc12037812 */ /* 0x000fc400078ec0ff */
        /* <DEDUP_REMOVED lines=14> */
[----:B------:R-:W-:-:S02]  /*11a0*/  IADD3 R222, P1, R16, 0x230, RZ ;  /* 0x0000023010de7810 */ /* 0x000fc40007f3e0ff */
[----:B------:R-:W-:Y:S01]  /*11b0*/  MOV R232, R4 ;  /* 0x0000000400e87202 */ /* 0x000fe20000000f00 */
[--C-:B------:R-:W-:Y:S01]  /*11c0*/  IMAD.X R23, RZ, RZ, R17.reuse, P0 ;  /* 0x000000ffff177224 */ /* 0x100fe200000e0611 */
[----:B------:R-:W-:Y:S01]  /*11d0*/  MOV R231, R6 ;  /* 0x0000000600e77202 */ /* 0x000fe20000000f00 */
[----:B------:R-:W-:Y:S01]  /*11e0*/  IMAD.X R213, RZ, RZ, R17, P1 ;  /* 0x000000ffffd57224 */ /* 0x000fe200008e0611 */
[----:B------:R-:W-:Y:S01]  /*11f0*/  MOV R230, R8 ;  /* 0x0000000800e67202 */ /* 0x000fe20000000f00 */
[----:B------:R-:W-:Y:S01]  /*1200*/  IMAD.SHL.U32 R201, R3, 0x2, RZ ;  /* 0x0000000203c97824 */ /* 0x000fe200078e00ff */
[----:B------:R-:W-:Y:S02]  /*1210*/  MOV R226, R226 ;  /* 0x000000e200e27202 */ /* 0x000fe40000000f00 */
[----:B------:R-:W-:Y:S02]  /*1220*/  MOV R225, R10 ;  /* 0x0000000a00e17202 */ /* 0x000fe40000000f00 */
[----:B------:R-:W-:-:S02]  /*1230*/  MOV R224, R12 ;  /* 0x0000000c00e07202 */ /* 0x000fc40000000f00 */
[----:B------:R-:W-:Y:S02]  /*1240*/  SHF.R.S32.HI R199, RZ, 0x1f, R190 ;  /* 0x0000001fffc77819 */ /* 0x000fe400000114be */
[----:B------:R-:W-:Y:S02]  /*1250*/  SHF.R.S32.HI R198, RZ, 0x1f, R192 ;  /* 0x0000001fffc67819 */ /* 0x000fe400000114c0 */
[----:B------:R-:W-:Y:S02]  /*1260*/  SHF.R.S32.HI R197, RZ, 0x1f, R191 ;  /* 0x0000001fffc57819 */ /* 0x000fe400000114bf */
[----:B------:R-:W-:-:S07]  /*1270*/  SHF.R.S32.HI R196, RZ, 0x1f, R193 ;  /* 0x0000001fffc47819 */ /* 0x000fce00000114c1 */
.L_x_3301:
[----:B------:R-:W-:Y:S01]  /*1280*/  ULDC.64 UR8, c[0x0][0xb20] ;  /* 0x0002c80000087ab9 */ /* 0x000fe20000000a00 */
[----:B------:R-:W-:Y:S01]  /*1290*/  ULDC UR48, c[0x0][0x2f0] ;  /* 0x0000bc0000307ab9 */ /* 0x000fe20000000800 */
        /* <DEDUP_REMOVED lines=10> */
[----:B012---:R-:W-:Y:S02]  /*1340*/  IMAD.U32 R2, RZ, RZ, UR8 ;  /* 0x00000008ff027e24 */ /* 0x007fe4000f8e00ff */
[----:B------:R-:W-:Y:S01]  /*1350*/  IMAD.U32 R3, RZ, RZ, UR9 ;  /* 0x00000009ff037e24 */ /* 0x000fe2000f8e00ff */
[----:B------:R-:W-:-:S03]  /*1360*/  @UP1 UIMAD.WIDE UR8, UR6, 0x4, UR10 ;  /* 0x00000004060818a5 */ /* 0x000fc6000f8e020a */
[----:B------:R-:W-:Y:S01]  /*1370*/  ULDC.64 UR10, c[0x0][0xb18] ;  /* 0x0002c600000a7ab9 */ /* 0x000fe20000000a00 */
[----:B------:R-:W2:Y:S02]  /*1380*/  @P0 LDG.E R2, desc[UR40][R2.64] ;  /* 0x0000002802020981 */ /* 0x000ea4000c1e1900 */
[----:B------:R-:W-:Y:S02]  /*1390*/  IMAD.U32 R4, RZ, RZ, UR8 ;  /* 0x00000008ff047e24 */ /* 0x000fe4000f8e00ff */
[----:B------:R-:W-:Y:S01]  /*13a0*/  IMAD.U32 R5, RZ, RZ, UR9 ;  /* 0x00000009ff057e24 */ /* 0x000fe2000f8e00ff */
[----:B------:R-:W-:-:S04]  /*13b0*/  ULDC.64 UR8, c[0x0][0x418] ;  /* 0x0001060000087ab9 */ /* 0x000fc80000000a00 */
[----:B---3--:R-:W3:Y:S01]  /*13c0*/  @P2 LDG.E R4, desc[UR40][R4.64] ;  /* 0x0000002804042981 */ /* 0x008ee2000c1e1900 */
[----:B------:R-:W-:Y:S01]  /*13d0*/  UISETP.NE.U32.AND UP0, UPT, UR8, URZ, UPT ;  /* 0x0000003f0800728c */ /* 0x000fe2000bf05070 */
[----:B------:R-:W-:Y:S01]  /*13e0*/  ISETP.NE.U32.AND P1, PT, RZ, UR10, PT ;  /* 0x0000000aff007c0c */ /* 0x000fe2000bf25070 */
[----:B------:R-:W-:Y:S01]  /*13f0*/  UMOV UR4, URZ ;  /* 0x0000003f00047c82 */ /* 0x000fe20008000000 */
[----:B------:R-:W-:Y:S01]  /*1400*/  ULDC UR8, c[0x0][0x424] ;  /* 0x0001090000087ab9 */ /* 0x000fe20000000800 */
[----:B------:R-:W-:Y:S01]  /*1410*/  UISETP.NE.AND.EX UP0, UPT, UR9, URZ, UPT, UP0 ;  /* 0x0000003f0900728c */ /* 0x000fe2000bf05300 */
[----:B------:R-:W-:Y:S01]  /*1420*/  ISETP.NE.AND.EX P1, PT, RZ, UR11, PT, P1 ;  /* 0x0000000bff007c0c */ /* 0x000fe2000bf25310 */
[----:B------:R-:W-:Y:S01]  /*1430*/  ULDC UR47, c[0x0][0x288] ;  /* 0x0000a200002f7ab9 */ /* 0x000fe20000000800 */
[----:B------:R-:W-:Y:S01]  /*1440*/  UMOV UR37, UR7 ;  /* 0x0000000700257c82 */ /* 0x000fe20008000000 */
[----:B------:R-:W-:-:S04]  /*1450*/  USEL UR8, UR8, 0x1, UP0 ;  /* 0x0000000108087887 */ /* 0x000fc80008000000 */
[----:B------:R-:W-:Y:S01]  /*1460*/  UIMAD UR48, UR8, UR48, URZ ;  /* 0x00000030083072a4 */ /* 0x000fe2000f8e023f */
[----:B--2---:R-:W-:Y:S02]  /*1470*/  @P0 R2UR UR4, R2 ;  /* 0x00000000020402ca */ /* 0x004fe400000e0000 */
[----:B---3--:R-:W-:Y:S01]  /*1480*/  @P2 R2UR UR47, R4 ;  /* 0x00000000042f22ca */ /* 0x008fe200000e0000 */
[----:B----4-:R-:W-:-:S14]  /*1490*/  @P2 BRA `(.L_x_3176) ;  /* 0x0000000000342947 */ /* 0x010fdc0003800000 */
        /* <DEDUP_REMOVED lines=13> */
.L_x_3176:
[----:B------:R-:W-:Y:S01]  /*1570*/  UMOV UR42, UR6 ;  /* 0x00000006002a7c82 */ /* 0x000fe20008000000 */
[----:B------:R-:W-:Y:S05]  /*1580*/  @!P1 BRA `(.L_x_3177) ;  /* 0x00000000001c9947 */ /* 0x000fea0003800000 */
[----:B------:R-:W-:Y:S02]  /*1590*/  ULDC.64 UR8, c[0x0][0xb18] ;  /* 0x0002c60000087ab9 */ /* 0x000fe40000000a00 */
[----:B------:R-:W-:-:S06]  /*15a0*/  UIMAD.WIDE UR6, UR6, 0x4, UR8 ;  /* 0x00000004060678a5 */ /* 0x000fcc000f8e0208 */
[----:B------:R-:W-:Y:S02]  /*15b0*/  IMAD.U32 R2, RZ, RZ, UR6 ;  /* 0x00000006ff027e24 */ /* 0x000fe4000f8e00ff */
[----:B------:R-:W-:-:S05]  /*15c0*/  IMAD.U32 R3, RZ, RZ, UR7 ;  /* 0x00000007ff037e24 */ /* 0x000fca000f8e00ff */
[----:B------:R-:W2:Y:S02]  /*15d0*/  LDG.E R2, desc[UR40][R2.64] ;  /* 0x0000002802027981 */ /* 0x000ea4000c1e1900 */
[----:B--2---:R-:W-:Y:S01]  /*15e0*/  R2UR UR48, R2 ;  /* 0x00000000023072ca */ /* 0x004fe200000e0000 */
[----:B------:R-:W-:-:S14]  /*15f0*/  BRA `(.L_x_3178) ;  /* 0x0000000000347947 */ /* 0x000fdc0003800000 */
.L_x_3177:
        /* <DEDUP_REMOVED lines=13> */
.L_x_3178:
[----:B------:R-:W0:Y:S01]  /*16d0*/  S2R R0, SR_TID.X ;  /* 0x0000000000007919 */ /* 0x000e220000002100 */
[----:B------:R-:W-:Y:S01]  /*16e0*/  UIADD3 UR6, UP2, UR38, 0x32450, URZ ;  /* 0x0003245026067890 */ /* 0x000fe2000ff5e03f */
[----:B------:R-:W-:Y:S01]  /*16f0*/  IMAD.MOV.U32 R2, RZ, RZ, 0x3000 ;  /* 0x00003000ff027424 */ /* 0x000fe200078e00ff */
[----:B------:R-:W-:Y:S01]  /*1700*/  UIADD3 UR12, UP3, UR38, 0x32460, URZ ;  /* 0x00032460260c7890 */ /* 0x000fe2000ff7e03f */
[----:B------:R-:W-:Y:S01]  /*1710*/  IMAD.U32 R3, RZ, RZ, UR36 ;  /* 0x00000024ff037e24 */ /* 0x000fe2000f8e00ff */
[----:B------:R-:W-:Y:S01]  /*1720*/  UIADD3 UR8, UP0, UR38, 0x32430, URZ ;  /* 0x0003243026087890 */ /* 0x000fe2000ff1e03f */
[----:B------:R-:W-:Y:S01]  /*1730*/  IMAD.MOV.U32 R8, RZ, RZ, 0x1 ;  /* 0x00000001ff087424 */ /* 0x000fe200078e00ff */
[----:B------:R-:W-:Y:S01]  /*1740*/  UIADD3 UR10, UP1, UR38, 0x32440, URZ ;  /* 0x00032440260a7890 */ /* 0x000fe2000ff3e03f */
[----:B------:R-:W-:Y:S01]  /*1750*/  IMAD.MOV.U32 R9, RZ, RZ, RZ ;  /* 0x000000ffff097224 */ /* 0x000fe200078e00ff */
[----:B------:R-:W-:Y:S01]  /*1760*/  UIADD3.X UR7, URZ, UR39, URZ, UP2, !UPT ;  /* 0x000000273f077290 */ /* 0x000fe200097fe43f */
[----:B------:R-:W-:Y:S01]  /*1770*/  IMAD.MOV.U32 R5, RZ, RZ, 0x100 ;  /* 0x00000100ff057424 */ /* 0x000fe200078e00ff */
[----:B------:R-:W-:Y:S01]  /*1780*/  UIADD3.X UR13, URZ, UR39, URZ, UP3, !UPT ;  /* 0x000000273f0d7290 */ /* 0x000fe20009ffe43f */
[----:B------:R-:W-:Y:S01]  /*1790*/  IMAD.MOV.U32 R6, RZ, RZ, 0x1 ;  /* 0x00000001ff067424 */ /* 0x000fe200078e00ff */
[----:B------:R-:W-:Y:S01]  /*17a0*/  UIADD3.X UR9, URZ, UR39, URZ, UP0, !UPT ;  /* 0x000000273f097290 */ /* 0x000fe200087fe43f */
[----:B------:R-:W-:Y:S01]  /*17b0*/  IMAD.MOV.U32 R7, RZ, RZ, RZ ;  /* 0x000000ffff077224 */ /* 0x000fe200078e00ff */
[----:B------:R-:W-:Y:S01]  /*17c0*/  UIADD3.X UR11, URZ, UR39, URZ, UP1, !UPT ;  /* 0x000000273f0b7290 */ /* 0x000fe20008ffe43f */
[----:B------:R-:W-:Y:S01]  /*17d0*/  IMAD.U32 R10, RZ, RZ, UR6 ;  /* 0x00000006ff0a7e24 */ /* 0x000fe2000f8e00ff */
[----:B------:R-:W-:Y:S01]  /*17e0*/  UIADD3 UR48, -UR4, UR48, URZ ;  /* 0x0000003004307290 */ /* 0x000fe2000fffe13f */
[----:B------:R-:W-:Y:S01]  /*17f0*/  IMAD.U32 R18, RZ, RZ, UR12 ;  /* 0x0000000cff127e24 */ /* 0x000fe2000f8e00ff */
[----:B------:R1:W-:Y:S01]  /*1800*/  STL.64 [R1+0x18], R2 ;  /* 0x0000180201007387 */ /* 0x0003e20000100a00 */
[----:B------:R-:W-:Y:S01]  /*1810*/  ULDC UR4, c[0x0][0x448] ;  /* 0x0001120000047ab9 */ /* 0x000fe20000000800 */
[----:B------:R-:W-:Y:S01]  /*1820*/  IMAD.U32 R11, RZ, RZ, UR7 ;  /* 0x00000007ff0b7e24 */ /* 0x000fe2000f8e00ff */
[----:B------:R-:W-:Y:S01]  /*1830*/  UISETP.NE.AND UP0, UPT, UR4, 0x1, UPT ;  /* 0x000000010400788c */ /* 0x000fe2000bf05270 */
[----:B------:R-:W-:Y:S01]  /*1840*/  IMAD.U32 R19, RZ, RZ, UR13 ;  /* 0x0000000dff137e24 */ /* 0x000fe2000f8e00ff */
[----:B------:R2:W-:Y:S01]  /*1850*/  STL.64 [R1+0x60], R8 ;  /* 0x0000600801007387 */ /* 0x0005e20000100a00 */
[----:B------:R-:W-:Y:S01]  /*1860*/  IMAD.U32 R20, RZ, RZ, UR5 ;  /* 0x00000005ff147e24 */ /* 0x000fe2000f8e00ff */
[----:B------:R-:W-:Y:S01]  /*1870*/  USHF.L.U32 UR43, UR5, 0x7, URZ ;  /* 0x00000007052b7899 */ /* 0x000fe2000800063f */
[----:B------:R-:W-:Y:S01]  /*1880*/  IMAD.MOV.U32 R12, RZ, RZ, 0xc000 ;  /* 0x0000c000ff0c7424 */ /* 0x000fe200078e00ff */
[----:B------:R-:W-:Y:S01]  /*1890*/  STL.128 [R1+0x440], RZ ;  /* 0x000440ff01007387 */ /* 0x000fe20000100c00 */
[----:B------:R-:W-:Y:S01]  /*18a0*/  IMAD.U32 R13, RZ, RZ, UR36 ;  /* 0x00000024ff0d7e24 */ /* 0x000fe2000f8e00ff */
[----:B------:R-:W-:Y:S01]  /*18b0*/  ULDC.64 UR4, c[0x0][0xad8] ;  /* 0x0002b60000047ab9 */ /* 0x000fe20000000a00 */
[----:B------:R-:W-:Y:S01]  /*18c0*/  IMAD.MOV.U32 R15, RZ, RZ, 0x100 ;  /* 0x00000100ff0f7424 */ /* 0x000fe200078e00ff */
[----:B0-----:R-:W-:Y:S01]  /*18d0*/  LOP3.LUT R0, R0, 0x7f, RZ, 0xc0, !PT ;  /* 0x0000007f00007812 */ /* 0x001fe200078ec0ff */
[----:B-1----:R-:W-:Y:S01]  /*18e0*/  IMAD.U32 R2, RZ, RZ, UR10 ;  /* 0x0000000aff027e24 */ /* 0x002fe2000f8e00ff */
[----:B------:R-:W-:Y:S01]  /*18f0*/  UISETP.GE.AND UP1, UPT, UR5, 0x1, UPT ;  /* 0x000000010500788c */ /* 0x000fe2000bf26270 */
[----:B------:R-:W-:Y:S01]  /*1900*/  IMAD.U32 R3, RZ, RZ, UR11 ;  /* 0x0000000bff037e24 */ /* 0x000fe2000f8e00ff */
[----:B------:R-:W-:Y:S01]  /*1910*/  ISETP.NE.AND P0, PT, R0, RZ, PT ;  /* 0x000000ff0000720c */ /* 0x000fe20003f05270 */
[----:B--2---:R-:W-:Y:S01]  /*1920*/  IMAD.U32 R8, RZ, RZ, UR8 ;  /* 0x00000008ff087e24 */ /* 0x004fe2000f8e00ff */
[----:B------:R-:W0:Y:S01]  /*1930*/  LDC R0, c[0x0][0xa80] ;  /* 0x0002a000ff007b82 */ /* 0x000e220000000800 */
[----:B------:R-:W-:Y:S01]  /*1940*/  IMAD.U32 R9, RZ, RZ, UR9 ;  /* 0x00000009ff097e24 */ /* 0x000fe2000f8e00ff */
[----:B------:R-:W-:Y:S01]  /*1950*/  SEL R4, RZ, 0x1, P0 ;  /* 0x00000001ff047807 */ /* 0x000fe20000000000 */
[----:B------:R-:W-:Y:S01]  /*1960*/  STL [R1+0x70], R20 ;  /* 0x0000701401007387 */ /* 0x000fe20000100800 */
[----:B------:R-:W-:Y:S01]  /*1970*/  UIADD3 UR8, UR43, 0x7f, URZ ;  /* 0x0000007f2b087890 */ /* 0x000fe2000fffe03f */
[----:B------:R-:W-:Y:S01]  /*1980*/  PLOP3.LUT P2, PT, PT, PT, UP1, 0x80, 0x0 ;  /* 0x000000000000781c */ /* 0x000fe20003f4f018 */
[----:B------:R-:W-:Y:S01]  /*1990*/  @UP0 ULDC UR6, c[0x0][0x44c] ;  /* 0x0001130000060ab9 */ /* 0x000fe20000000800 */
[----:B------:R-:W-:Y:S01]  /*19a0*/  IMAD.MOV.U32 R14, RZ, RZ, R4 ;  /* 0x000000ffff0e7224 */ /* 0x000fe200078e0004 */
[----:B------:R1:W-:Y:S01]  /*19b0*/  STL.128 [R1+0x20], R4 ;  /* 0x0000200401007387 */ /* 0x0003e20000100c00 */
[----:B------:R-:W-:Y:S01]  /*19c0*/  UIMAD.WIDE.U32 UR6, UR8, UR6, URZ ;  /* 0x00000006080672a5 */ /* 0x000fe2000f8e003f */
[C---:B------:R-:W-:Y:S01]  /*19d0*/  IADD3 R33, P0, R16.reuse, 0x440, RZ ;  /* 0x0000044010217810 */ /* 0x040fe20007f1e0ff */
[----:B------:R-:W-:Y:S01]  /*19e0*/  @UP0 ULDC UR9, c[0x0][0x450] ;  /* 0x0001140000090ab9 */ /* 0x000fe20000000800 */
[----:B------:R2:W-:Y:S01]  /*19f0*/  STL.128 [R1+0x50], R12 ;  /* 0x0000500c01007387 */ /* 0x0005e20000100c00 */
[----:B------:R-:W-:Y:S01]  /*1a00*/  UIADD3 UR44, UR48, 0x1, -UR47 ;  /* 0x00000001302c7890 */ /* 0x000fe2000fffe82f */
[----:B------:R-:W-:Y:S01]  /*1a10*/  IADD3 R32, P1, R16, 0x38, RZ ;  /* 0x0000003810207810 */ /* 0x000fe20007f3e0ff */
[----:B------:R-:W-:Y:S01]  /*1a20*/  @UP0 USHF.R.U32.HI UR8, URZ, UR9, UR7 ;  /* 0x000000093f080299 */ /* 0x000fe20008011607 */
[----:B------:R2:W-:Y:S01]  /*1a30*/  STL.64 [R1+0x8], R8 ;  /* 0x0000080801007387 */ /* 0x0005e20000100a00 */
[----:B------:R-:W-:-:S02]  /*1a40*/  IMAD.X R44, RZ, RZ, R17, P0 ;  /* 0x000000ffff2c7224 */ /* 0x000fc400000e0611 */
[----:B------:R-:W-:Y:S01]  /*1a50*/  UIADD3 UR6, UR44, UR8, URZ ;  /* 0x000000082c067290 */ /* 0x000fe2000fffe03f */
[----:B------:R2:W-:Y:S01]  /*1a60*/  STL.64 [R1+0x10], R2 ;  /* 0x0000100201007387 */ /* 0x0005e20000100a00 */
[----:B------:R-:W-:Y:S02]  /*1a70*/  IMAD.X R45, RZ, RZ, R17, P1 ;  /* 0x000000ffff2d7224 */ /* 0x000fe400008e0611 */
[----:B------:R-:W-:Y:S01]  /*1a80*/  UIADD3 UR4, UR6, UR4, URZ ;  /* 0x0000000406047290 */ /* 0x000fe2000fffe03f */
[----:B-1----:R-:W-:Y:S01]  /*1a90*/  IMAD.MOV.U32 R4, RZ, RZ, R10 ;  /* 0x000000ffff047224 */ /* 0x002fe200078e000a */
[----:B------:R2:W-:Y:S01]  /*1aa0*/  STL.64 [R1+0x30], R2 ;  /* 0x0000300201007387 */ /* 0x0005e20000100a00 */
[----:B------:R-:W-:Y:S02]  /*1ab0*/  IMAD.MOV.U32 R5, RZ, RZ, R11 ;  /* 0x000000ffff057224 */ /* 0x000fe400078e000b */
[----:B------:R-:W-:Y:S01]  /*1ac0*/  IMAD.MOV.U32 R6, RZ, RZ, R18 ;  /* 0x000000ffff067224 */ /* 0x000fe200078e0012 */
[----:B0-----:R2:W-:Y:S01]  /*1ad0*/  STL [R1+0x460], R0 ;  /* 0x0004600001007387 */ /* 0x0015e20000100800 */
[----:B------:R-:W-:-:S03]  /*1ae0*/  IMAD.MOV.U32 R7, RZ, RZ, R19 ;  /* 0x000000ffff077224 */ /* 0x000fc600078e0013 */
[----:B------:R2:W-:Y:S04]  /*1af0*/  STL.128 [R1+0x450], RZ ;  /* 0x000450ff01007387 */ /* 0x0005e80000100c00 */
[----:B------:R2:W-:Y:S04]  /*1b00*/  STL.128 [R1+0x40], R4 ;  /* 0x0000400401007387 */ /* 0x0005e80000100c00 */
[----:B------:R2:W-:Y:S04]  /*1b10*/  STL.64 [R1+0x68], R6 ;  /* 0x0000680601007387 */ /* 0x0005e80000100a00 */
        /* <DEDUP_REMOVED lines=45> */
.L_x_3180:
[----:B------:R-:W-:-:S11]  /*1df0*/  UISETP.NE.AND UP1, UPT, UR5, 0x1, UPT ;  /* 0x000000010500788c */ /* 0x000fd6000bf25270 */
[----:B------:R-:W-:Y:S02]  /*1e00*/  @UP1 ULDC.64 UR10, c[0x0][0xae0] ;  /* 0x0002b800000a1ab9 */ /* 0x000fe40000000a00 */
[----:B------:R-:W-:-:S04]  /*1e10*/  UIMAD.WIDE.U32 UR6, UR8, UR10, URZ ;  /* 0x0000000a080672a5 */ /* 0x000fc8000f8e003f */
[----:B------:R-:W-:-:S12]  /*1e20*/  @UP1 USHF.R.U32.HI UR8, URZ, UR11, UR7 ;  /* 0x0000000b3f081299 */ /* 0x000fd80008011607 */
.L_x_3181:
[----:B------:R-:W-:-:S04]  /*1e30*/  UIMAD UR8, UR8, UR5, UR5 ;  /* 0x00000005080872a4 */ /* 0x000fc8000f8e0205 */
[----:B------:R-:W-:-:S04]  /*1e40*/  UISETP.LT.AND UP1, UPT, UR4, UR8, UPT ;  /* 0x000000080400728c */ /* 0x000fc8000bf21270 */
[----:B------:R-:W-:-:S12]  /*1e50*/  USEL UR4, UR4, UR8, UP1 ;  /* 0x0000000804047287 */ /* 0x000fd80008800000 */
.L_x_3179:
        /* <DEDUP_REMOVED lines=31> */
.L_x_3183:
[----:B------:R-:W-:-:S11]  /*2050*/  UISETP.NE.AND UP0, UPT, UR5, 0x1, UPT ;  /* 0x000000010500788c */ /* 0x000fd6000bf05270 */
[----:B------:R-:W-:Y:S02]  /*2060*/  @UP0 ULDC.64 UR10, c[0x0][0xae0] ;  /* 0x0002b800000a0ab9 */ /* 0x000fe40000000a00 */
[----:B------:R-:W-:-:S04]  /*2070*/  UIMAD.WIDE.U32 UR6, UR4, UR10, URZ ;  /* 0x0000000a040672a5 */ /* 0x000fc8000f8e003f */
[----:B------:R-:W-:-:S12]  /*2080*/  @UP0 USHF.R.U32.HI UR4, URZ, UR11, UR7 ;  /* 0x0000000b3f040299 */ /* 0x000fd80008011607 */
.L_x_3184:
[----:B------:R-:W-:-:S04]  /*2090*/  UIMAD UR4, UR4, UR5, URZ ;  /* 0x00000005040472a4 */ /* 0x000fc8000f8e023f */
[----:B------:R-:W-:-:S04]  /*20a0*/  UISETP.LT.AND UP0, UPT, UR8, UR4, UPT ;  /* 0x000000040800728c */ /* 0x000fc8000bf01270 */
[----:B------:R-:W-:-:S12]  /*20b0*/  USEL UR8, UR8, UR4, !UP0 ;  /* 0x0000000408087287 */ /* 0x000fd8000c000000 */
.L_x_3182:
        /* <DEDUP_REMOVED lines=9> */
[----:B--2---:R-:W0:Y:S01]  /*2150*/  SHFL.IDX PT, R0, R223, RZ, 0x1f ;  /* 0x00001fffdf007589 */ /* 0x004e2200000e0000 */
        /* <DEDUP_REMOVED lines=87> */
.L_x_3186:
[----:B------:R-:W1:Y:S01]  /*26d0*/  S2R R20, SR_TID.X ;  /* 0x0000000000147919 */ /* 0x000e620000002100 */
[----:B0-----:R-:W0:Y:S01]  /*26e0*/  LDC.64 R10, c[0x0][0xad0] ;  /* 0x0002b400ff0a7b82 */ /* 0x001e220000000a00 */
[----:B------:R-:W-:Y:S01]  /*26f0*/  IADD3 R8, P0, R16, 0x120, RZ ;  /* 0x0000012010087810 */ /* 0x000fe20007f1e0ff */
[----:B------:R-:W-:Y:S01]  /*2700*/  ULDC UR4, c[0x0][0x20] ;  /* 0x0000080000047ab9 */ /* 0x000fe20000000800 */
[----:B------:R-:W-:Y:S01]  /*2710*/  IMAD.U32 R13, RZ, RZ, UR47 ;  /* 0x0000002fff0d7e24 */ /* 0x000fe2000f8e00ff */
[----:B------:R-:W-:Y:S01]  /*2720*/  STL.64 [R1+0x130], R34 ;  /* 0x0001302201007387 */ /* 0x000fe20000100a00 */
[----:B------:R-:W-:Y:S02]  /*2730*/  VIADD R194, R22, -UR4 ;  /* 0x8000000416c27c36 */ /* 0x000fe40008000000 */
[--C-:B------:R-:W-:Y:S01]  /*2740*/  IMAD.X R9, RZ, RZ, R17.reuse, P0 ;  /* 0x000000ffff097224 */ /* 0x100fe200000e0611 */
[----:B------:R-:W2:Y:S01]  /*2750*/  LDC.64 R4, c[0x0][0xad8] ;  /* 0x0002b600ff047b82 */ /* 0x000ea20000000a00 */
[----:B------:R-:W-:Y:S01]  /*2760*/  IMAD.U32 R15, RZ, RZ, UR48 ;  /* 0x00000030ff0f7e24 */ /* 0x000fe2000f8e00ff */
[----:B------:R-:W-:Y:S04]  /*2770*/  STL.64 [R1+0x120], R200 ;  /* 0x000120c801007387 */ /* 0x000fe80000100a00 */
[----:B------:R-:W-:Y:S02]  /*2780*/  STL.64 [R1+0x128], R8 ;  /* 0x0001280801007387 */ /* 0x000fe40000100a00 */
[----:B------:R-:W3:Y:S02]  /*2790*/  LDC.64 R2, c[0x0][0xae0] ;  /* 0x0002b800ff027b82 */ /* 0x000ee40000000a00 */
[----:B------:R-:W-:Y:S04]  /*27a0*/  STL.U8 [R1+0x138], RZ ;  /* 0x000138ff01007387 */ /* 0x000fe80000100000 */
[----:B------:R4:W-:Y:S02]  /*27b0*/  STL [R194+0x4], R13 ;  /* 0x0000040dc2007387 */ /* 0x0009e40000100800 */
[----:B------:R-:W5:Y:S02]  /*27c0*/  LDC.64 R6, c[0x0][0x448] ;  /* 0x00011200ff067b82 */ /* 0x000f640000000a00 */
[----:B------:R0:W-:Y:S04]  /*27d0*/  STL [R194+0x8], R15 ;  /* 0x0000080fc2007387 */ /* 0x0001e80000100800 */
[----:B0-----:R0:W-:Y:S01]  /*27e0*/  STL [R194+0xc], R11 ;  /* 0x00000c0bc2007387 */ /* 0x0011e20000100800 */
[----:B-1----:R-:W-:Y:S01]  /*27f0*/  VIADD R202, R20, 0xffffff80 ;  /* 0xffffff8014ca7836 */ /* 0x002fe20000000000 */
[----:B------:R-:W1:Y:S02]  /*2800*/  LDC R235, c[0x0][0x450] ;  /* 0x00011400ffeb7b82 */ /* 0x000e640000000800 */
[----:B------:R0:W-:Y:S04]  /*2810*/  STL [R194+0x14], RZ ;  /* 0x000014ffc2007387 */ /* 0x0001e80000100800 */
[----:B------:R0:W-:Y:S04]  /*2820*/  STL [R194], R202 ;  /* 0x000000cac2007387 */ /* 0x0001e80000100800 */
[----:B--2---:R0:W-:Y:S04]  /*2830*/  STL [R194+0x10], R4 ;  /* 0x00001004c2007387 */ /* 0x0041e80000100800 */
[----:B------:R0:W-:Y:S04]  /*2840*/  STL [R194+0x18], R5 ;  /* 0x00001805c2007387 */ /* 0x0001e80000100800 */
[----:B---3--:R0:W-:Y:S04]  /*2850*/  STL [R194+0x1c], R2 ;  /* 0x00001c02c2007387 */ /* 0x0081e80000100800 */
[----:B------:R0:W-:Y:S04]  /*2860*/  STL [R194+0x20], R3 ;  /* 0x00002003c2007387 */ /* 0x0001e80000100800 */
[----:B-----5:R0:W-:Y:S04]  /*2870*/  STL [R194+0x24], R6 ;  /* 0x00002406c2007387 */ /* 0x0201e80000100800 */
[----:B------:R0:W-:Y:S04]  /*2880*/  STL [R194+0x28], R7 ;  /* 0x00002807c2007387 */ /* 0x0001e80000100800 */
[----:B-1----:R0:W-:Y:S04]  /*2890*/  STL [R194+0x2c], R235 ;  /* 0x00002cebc2007387 */ /* 0x0021e80000100800 */
        /* <DEDUP_REMOVED lines=12> */
.L_x_3440:
[----:B------:R-:W-:Y:S05]  /*2960*/  BSYNC B0 ;  /* 0x0000000000007941 */ /* 0x000fea0003800000 */
.L_x_3187:
        /* <DEDUP_REMOVED lines=58> */
.L_x_3190:
[----:B------:R-:W-:Y:S05]  /*2d10*/  BSYNC B0 ;  /* 0x0000000000007941 */ /* 0x000fea0003800000 */
.L_x_3189:
        /* <DEDUP_REMOVED lines=8> */
.L_x_3192:
[----:B------:R-:W-:Y:S05]  /*2da0*/  BSYNC B0 ;  /* 0x0000000000007941 */ /* 0x000fea0003800000 */
.L_x_3191:
[----:B------:R-:W-:Y:S04]  /*2db0*/  BSSY B0, `(.L_x_3193) ;  /* 0x0000004000007945 */ /* 0x000fe80003800000 */
[----:B-1----:R-:W-:Y:S05]  /*2dc0*/  @P0 BRA `(.L_x_3194) ;  /* 0x0000000000080947 */ /* 0x002fea0003800000 */
[----:B------:R-:W1:Y:S02]  /*2dd0*/  SYNCS.PHASECHK.TRANS64.TRYWAIT P0, [R20+URZ], R21 ;  /* 0x00000015140075a7 */ /* 0x000e64000800017f */
[----:B-1----:R-:W-:Y:S05]  /*2de0*/  @!P0 BRA `(.L_x_3195) ;  /* 0x0000027000dc8947 */ /* 0x002fea0003800000 */
.L_x_3194:
[----:B------:R-:W-:Y:S05]  /*2df0*/  BSYNC B0 ;  /* 0x0000000000007941 */ /* 0x000fea0003800000 */
.L_x_3193:
        /* <DEDUP_REMOVED lines=58> */
.L_x_3441:
[----:B------:R-:W-:Y:S05]  /*31a0*/  BSYNC B0 ;  /* 0x0000000000007941 */ /* 0x000fea0003800000 */
.L_x_3196:
[----:B------:R-:W2:Y:S04]  /*31b0*/  LDL R10, [R1+0x54] ;  /* 0x00005400010a7983 */ /* 0x000ea80000100800 */
[----:B0-----:R0:W5:Y:S01]  /*31c0*/  LDL.64 R8, [R1+0x218] ;  /* 0x0002180001087983 */ /* 0x0011620000100a00 */
[----:B------:R-:W-:Y:S01]  /*31d0*/  BSSY B0, `(.L_x_3198) ;  /* 0x0000005000007945 */ /* 0x000fe20003800000 */
[----:B--2---:R-:W-:-:S04]  /*31e0*/  LOP3.LUT R10, R10, 0x1, RZ, 0xfc, !PT ;  /* 0x000000010a0a7812 */ /* 0x004fc800078efcff */
[----:B------:R-:W-:-:S13]  /*31f0*/  ISETP.NE.AND P1, PT, R10, 0x3, PT ;  /* 0x000000030a00780c */ /* 0x000fda0003f25270 */
[----:B0-----:R-:W-:Y:S05]  /*3200*/  @!P1 BRA `(.L_x_3199) ;  /* 0x0000000000049947 */ /* 0x001fea0003800000 */
[----:B------:R-:W-:Y:S01]  /*3210*/  BPT.TRAP 0x1 ;  /* 0x000000040000795c */ /* 0x000fe20000300000 */
.L_x_3199:
[----:B------:R-:W-:Y:S05]  /*3220*/  BSYNC B0 ;  /* 0x0000000000007941 */ /* 0x000fea0003800000 */
.L_x_3198:
        /* <DEDUP_REMOVED lines=8> */
.L_x_3201:
[----:B------:R-:W-:Y:S05]  /*32b0*/  BSYNC B0 ;  /* 0x0000000000007941 */ /* 0x000fea0003800000 */
.L_x_3200:
[----:B------:R-:W-:Y:S04]  /*32c0*/  BSSY B0, `(.L_x_3202) ;  /* 0x0000004000007945 */ /* 0x000fe80003800000 */
[----:B-1----:R-:W-:Y:S05]  /*32d0*/  @P0 BRA `(.L_x_3203) ;  /* 0x0000000000080947 */ /* 0x002fea0003800000 */
[----:B------:R-:W1:Y:S02]  /*32e0*/  SYNCS.PHASECHK.TRANS64.TRYWAIT P0, [R8+URZ], R9 ;  /* 0x00000009080075a7 */ /* 0x000e64000800017f */
[----:B-1----:R-:W-:Y:S05]  /*32f0*/  @!P0 BRA `(.L_x_3204) ;  /* 0x0000026c00c48947 */ /* 0x002fea0003800000 */
.L_x_3203:
[----:B------:R-:W-:Y:S05]  /*3300*/  BSYNC B0 ;  /* 0x0000000000007941 */ /* 0x000fea0003800000 */
.L_x_3202:
        /* <DEDUP_REMOVED lines=209> */
[----:B------:R-:W3:Y:S04]  /*4020*/  LDL R10, [R194+0x18] ;  /* 0x00001800c20a7983 */ /* 0x000ee80000100800 */
[----:B------:R-:W5:Y:S04]  /*4030*/  LDL R9, [R194+0x4] ;  /* 0x00000400c2097983 */ /* 0x000f680000100800 */
[----:B------:R-:W5:Y:S04]  /*4040*/  LDL R13, [R194+0xc] ;  /* 0x00000c00c20d7983 */ /* 0x000f680000100800 */
[----:B------:R-:W5:Y:S04]  /*4050*/  LDL R11, [R194+0x10] ;  /* 0x00001000c20b7983 */ /* 0x000f680000100800 */
[----:B------:R-:W5:Y:S04]  /*4060*/  LDL R12, [R194+0x14] ;  /* 0x00001400c20c7983 */ /* 0x000f680000100800 */
[----:B--2---:R-:W2:Y:S01]  /*4070*/  LD.E R14, desc[UR40][R14.64] ;  /* 0x000000280e0e7980 */ /* 0x004ea2000c101900 */
[----:B----4-:R-:W-:-:S03]  /*4080*/  ISETP.NE.AND P1, PT, R8, 0x1, PT ;  /* 0x000000010800780c */ /* 0x010fc60003f25270 */
[----:B------:R-:W4:Y:S10]  /*4090*/  LDL R8, [R194+0x8] ;  /* 0x00000800c2087983 */ /* 0x000f340000100800 */
[----:B------:R-:W4:Y:S04]  /*40a0*/  @P1 LDL R20, [R194+0x28] ;  /* 0x00002800c2141983 */ /* 0x000f280000100800 */
[----:B------:R-:W4:Y:S01]  /*40b0*/  @P1 LDL R21, [R194+0x2c] ;  /* 0x00002c00c2151983 */ /* 0x000f220000100800 */
[----:B------:R-:W-:Y:S01]  /*40c0*/  UMOV UR4, 0xffffffa0 ;  /* 0xffffffa000047882 */ /* 0x000fe20000000000 */
[----:B---3--:R-:W-:Y:S01]  /*40d0*/  ISETP.GE.AND P2, PT, R10, 0x1, PT ;  /* 0x000000010a00780c */ /* 0x008fe20003f46270 */
[----:B------:R-:W-:Y:S01]  /*40e0*/  UIMAD UR4, UR49, UR4, 0x60 ;  /* 0x00000060310474a4 */ /* 0x000fe2000f8e0204 */
[----:B-----5:R-:W-:Y:S01]  /*40f0*/  LOP3.LUT R13, RZ, R13, RZ, 0x33, !PT ;  /* 0x0000000dff0d7212 */ /* 0x020fe200078e33ff */
[----:B------:R-:W-:Y:S01]  /*4100*/  BSSY B0, `(.L_x_3205) ;  /* 0x00000a9000007945 */ /* 0x000fe20003800000 */
[-C--:B--2---:R-:W-:Y:S01]  /*4110*/  FMUL.FTZ R141, R25, R14.reuse ;  /* 0x0000000e198d7220 */ /* 0x084fe20000410000 */
[----:B------:R-:W-:Y:S01]  /*4120*/  SHF.R.S32.HI R25, RZ, 0x1f, R18 ;  /* 0x0000001fff197819 */ /* 0x000fe20000011412 */
[----:B------:R-:W-:-:S03]  /*4130*/  FMUL.FTZ R133, R26, R14 ;  /* 0x0000000e1a857220 */ /* 0x000fc60000410000 */
[----:B------:R-:W-:Y:S01]  /*4140*/  LEA.HI R26, R25, R18, RZ, 0x7 ;  /* 0x00000012191a7211 */ /* 0x000fe200078f38ff */
[----:B------:R-:W-:-:S03]  /*4150*/  FMUL.FTZ R131, R27, R14 ;  /* 0x0000000e1b837220 */ /* 0x000fc60000410000 */
[----:B------:R-:W-:Y:S01]  /*4160*/  LOP3.LUT R27, R26, 0xffffff80, RZ, 0xc0, !PT ;  /* 0xffffff801a1b7812 */ /* 0x000fe200078ec0ff */
[----:B------:R-:W-:-:S04]  /*4170*/  FMUL.FTZ R139, R28, R14 ;  /* 0x0000000e1c8b7220 */ /* 0x000fc80000410000 */
[----:B------:R-:W-:Y:S02]  /*4180*/  IMAD.IADD R27, R18, 0x1, -R27 ;  /* 0x00000001121b7824 */ /* 0x000fe400078e0a1b */
[----:B------:R-:W-:-:S03]  /*4190*/  FMUL.FTZ R137, R29, R14 ;  /* 0x0000000e1d897220 */ /* 0x000fc60000410000 */
[----:B------:R-:W-:Y:S01]  /*41a0*/  SHF.R.S32.HI R28, RZ, 0x1f, R27 ;  /* 0x0000001fff1c7819 */ /* 0x000fe2000001141b */
[----:B------:R-:W-:-:S03]  /*41b0*/  FMUL.FTZ R127, R31, R14 ;  /* 0x0000000e1f7f7220 */ /* 0x000fc60000410000 */
[----:B------:R-:W-:Y:S01]  /*41c0*/  LEA.HI R29, R28, R27, RZ, 0x2 ;  /* 0x0000001b1c1d7211 */ /* 0x000fe200078f10ff */
[----:B------:R-:W-:Y:S01]  /*41d0*/  FMUL.FTZ R129, R30, R14 ;  /* 0x0000000e1e817220 */ /* 0x000fe20000410000 */
[----:B------:R-:W-:Y:S02]  /*41e0*/  LEA.HI R31, R25, R18, RZ, 0x2 ;  /* 0x00000012191f7211 */ /* 0x000fe400078f10ff */
[--C-:B------:R-:W-:Y:S02]  /*41f0*/  SHF.R.S32.HI R30, RZ, 0x2, R29.reuse ;  /* 0x00000002ff1e7819 */ /* 0x100fe4000001141d */
[----:B------:R-:W-:Y:S01]  /*4200*/  SHF.R.S32.HI R25, RZ, 0x1f, R29 ;  /* 0x0000001fff197819 */ /* 0x000fe2000001141d */
[----:B------:R-:W-:Y:S01]  /*4210*/  FMUL.FTZ R229, R33, R14 ;  /* 0x0000000e21e57220 */ /* 0x000fe20000410000 */
[----:B------:R-:W-:Y:S02]  /*4220*/  LOP3.LUT R33, R31, 0xfffffffc, RZ, 0xc0, !PT ;  /* 0xfffffffc1f217812 */ /* 0x000fe400078ec0ff */
[----:B------:R-:W-:-:S02]  /*4230*/  LEA.HI R31, R25, R30, RZ, 0x3 ;  /* 0x0000001e191f7211 */ /* 0x000fc400078f18ff */
[----:B------:R-:W-:Y:S02]  /*4240*/  SHF.R.S32.HI R25, RZ, 0x7, R26 ;  /* 0x00000007ff197819 */ /* 0x000fe4000001141a */
[----:B------:R-:W-:Y:S01]  /*4250*/  LEA.HI R28, R28, R27, RZ, 0x5 ;  /* 0x0000001b1c1c7211 */ /* 0x000fe200078f28ff */
[----:B------:R-:W-:Y:S01]  /*4260*/  IMAD.IADD R33, R18, 0x1, -R33 ;  /* 0x0000000112217824 */ /* 0x000fe200078e0a21 */
[----:B------:R-:W-:Y:S02]  /*4270*/  LOP3.LUT R31, R31, 0xfffffff8, RZ, 0xc0, !PT ;  /* 0xfffffff81f1f7812 */ /* 0x000fe400078ec0ff */
[----:B------:R-:W-:Y:S02]  /*4280*/  LEA.HI R26, R26, R25, RZ, 0x1 ;  /* 0x000000191a1a7211 */ /* 0x000fe400078f08ff */
[----:B------:R-:W-:Y:S01]  /*4290*/  SHF.R.S32.HI R28, RZ, 0x5, R28 ;  /* 0x00000005ff1c7819 */ /* 0x000fe2000001141c */
[----:B------:R-:W-:Y:S01]  /*42a0*/  IMAD.IADD R31, R30, 0x1, -R31 ;  /* 0x000000011e1f7824 */ /* 0x000fe200078e0a1f */
[----:B------:R-:W-:-:S02]  /*42b0*/  LOP3.LUT R26, R26, 0x3fffffe, RZ, 0xc0, !PT ;  /* 0x03fffffe1a1a7812 */ /* 0x000fc400078ec0ff */
        /* <DEDUP_REMOVED lines=128> */
.L_x_3210:
[----:B------:R-:W-:Y:S05]  /*4ac0*/  BSYNC B2 ;  /* 0x0000000000027941 */ /* 0x000fea0003800000 */
.L_x_3209:
[----:B------:R-:W-:Y:S01]  /*4ad0*/  LOP3.LUT R13, RZ, R13, RZ, 0x33, !PT ;  /* 0x0000000dff0d7212 */ /* 0x000fe200078e33ff */
[----:B------:R-:W-:Y:S06]  /*4ae0*/  BRA `(.L_x_3211) ;  /* 0x0000000000187947 */ /* 0x000fec0003800000 */
.L_x_3208:
[----:B------:R-:W-:-:S13]  /*4af0*/  ISETP.NE.AND P1, PT, R10, 0x1, PT ;  /* 0x000000010a00780c */ /* 0x000fda0003f25270 */
[----:B------:R-:W-:Y:S05]  /*4b00*/  @!P1 BRA `(.L_x_3211) ;  /* 0x0000000000109947 */ /* 0x000fea0003800000 */
[----:B------:R-:W2:Y:S04]  /*4b10*/  LDL R14, [R194+0x1c] ;  /* 0x00001c00c20e7983 */ /* 0x000ea80000100800 */
[----:B------:R-:W3:Y:S01]  /*4b20*/  LDL R18, [R194+0x20] ;  /* 0x00002000c2127983 */ /* 0x000ee20000100800 */
[----:B--2---:R-:W-:-:S05]  /*4b30*/  IMAD.HI.U32 R13, R13, R14, RZ ;  /* 0x0000000e0d0d7227 */ /* 0x004fca00078e00ff */
[----:B---3--:R-:W-:-:S07]  /*4b40*/  SHF.R.U32.HI R13, RZ, R18, R13 ;  /* 0x00000012ff0d7219 */ /* 0x008fce000001160d */
.L_x_3211:
[----:B------:R-:W-:Y:S05]  /*4b50*/  BSYNC B1 ;  /* 0x0000000000017941 */ /* 0x000fea0003800000 */
.L_x_3207:
[----:B------:R-:W-:-:S05]  /*4b60*/  IMAD R13, R10, R13, R26 ;  /* 0x0000000d0a0d7224 */ /* 0x000fca00078e021a */
[----:B------:R-:W-:Y:S02]  /*4b70*/  VIMNMX R12, R12, R13, !PT ;  /* 0x0000000d0c0c7248 */ /* 0x000fe40007fe0100 */
[----:B------:R-:W-:-:S07]  /*4b80*/  VIADDMNMX R11, R13, R10, R11, PT ;  /* 0x0000000a0d0b7246 */ /* 0x000fce000380010b */
.L_x_3206:
[----:B------:R-:W-:Y:S05]  /*4b90*/  BSYNC B0 ;  /* 0x0000000000007941 */ /* 0x000fea0003800000 */
.L_x_3205:
        /* <DEDUP_REMOVED lines=133> */
.L_x_3217:
[----:B------:R-:W-:Y:S05]  /*53f0*/  BSYNC B2 ;  /* 0x0000000000027941 */ /* 0x000fea0003800000 */
.L_x_3216:
[----:B------:R-:W-:Y:S01]  /*5400*/  LOP3.LUT R9, RZ, R9, RZ, 0x33, !PT ;  /* 0x00000009ff097212 */ /* 0x000fe200078e33ff */
[----:B------:R-:W-:Y:S06]  /*5410*/  BRA `(.L_x_3218) ;  /* 0x0000000000187947 */ /* 0x000fec0003800000 */
.L_x_3215:
[----:B------:R-:W-:-:S13]  /*5420*/  ISETP.NE.AND P6, PT, R10, 0x1, PT ;  /* 0x000000010a00780c */ /* 0x000fda0003fc5270 */
[----:B------:R-:W-:Y:S05]  /*5430*/  @!P6 BRA `(.L_x_3218) ;  /* 0x000000000010e947 */ /* 0x000fea0003800000 */
[----:B------:R-:W2:Y:S04]  /*5440*/  LDL R8, [R194+0x1c] ;  /* 0x00001c00c2087983 */ /* 0x000ea80000100800 */
[----:B------:R-:W3:Y:S01]  /*5450*/  LDL R14, [R194+0x20] ;  /* 0x00002000c20e7983 */ /* 0x000ee20000100800 */
[----:B--2---:R-:W-:-:S05]  /*5460*/  IMAD.HI.U32 R9, R9, R8, RZ ;  /* 0x0000000809097227 */ /* 0x004fca00078e00ff */
[----:B---3--:R-:W-:-:S07]  /*5470*/  SHF.R.U32.HI R9, RZ, R14, R9 ;  /* 0x0000000eff097219 */ /* 0x008fce0000011609 */
.L_x_3218:
[----:B------:R-:W-:Y:S05]  /*5480*/  BSYNC B1 ;  /* 0x0000000000017941 */ /* 0x000fea0003800000 */
.L_x_3214:
[----:B------:R-:W-:-:S05]  /*5490*/  IMAD R9, R10, R9, R26 ;  /* 0x000000090a097224 */ /* 0x000fca00078e021a */
[----:B------:R-:W-:Y:S02]  /*54a0*/  VIADDMNMX R11, R9, R10, R11, PT ;  /* 0x0000000a090b7246 */ /* 0x000fe4000380010b */
[----:B------:R-:W-:-:S07]  /*54b0*/  VIMNMX R12, R12, R9, !PT ;  /* 0x000000090c0c7248 */ /* 0x000fce0007fe0100 */
.L_x_3213:
[----:B------:R-:W-:Y:S05]  /*54c0*/  BSYNC B0 ;  /* 0x0000000000007941 */ /* 0x000fea0003800000 */
.L_x_3212:
        /* <DEDUP_REMOVED lines=13> */
[----:B------:R-:W5:Y:S01]  /*55a0*/  LDL R18, [R1+0x39c] ;  /* 0x00039c0001127983 */ /* 0x000f620000100800 */
[----:B------:R-:W-:Y:S02]  /*55b0*/  ISETP.LT.OR P1, PT, R11, 0xa, P1 ;  /* 0x0000000a0b00780c */ /* 0x000fe40000f21670 */
[----:B------:R-:W-:Y:S01]  /*55c0*/  ISETP.NE.AND P6, PT, R30, RZ, PT ;  /* 0x000000ff1e00720c */ /* 0x000fe20003fc5270 */
[----:B------:R-:W5:Y:S01]  /*55d0*/  LDL R20, [R1+0x3f0] ;  /* 0x0003f00001147983 */ /* 0x000f620000100800 */
[----:B------:R-:W-:-:S02]  /*55e0*/  FSEL R127, R127, -INF , !P1 ;  /* 0xff8000007f7f7808 */ /* 0x000fc40004800000 */
[----:B------:R-:W-:Y:S01]  /*55f0*/  ISETP.NE.AND P1, PT, R27, RZ, PT ;  /* 0x000000ff1b00720c */ /* 0x000fe20003f25270 */
[----:B------:R-:W5:Y:S01]  /*5600*/  LDL R145, [R1+0x218] ;  /* 0x0002180001917983 */ /* 0x000f620000100800 */
[----:B------:R-:W-:Y:S02]  /*5610*/  FMNMX.FTZ R10, R143, R141, !PT ;  /* 0x0000008d8f0a7209 */ /* 0x000fe40007810000 */
[----:B------:R-:W-:Y:S01]  /*5620*/  ISETP.GT.AND P1, PT, R12, 0x10, !P1 ;  /* 0x000000100c00780c */ /* 0x000fe20004f24270 */
[----:B------:R-:W5:Y:S01]  /*5630*/  LDL R27, [R1+0x2a0] ;  /* 0x0002a000011b7983 */ /* 0x000f620000100800 */
[----:B------:R-:W-:Y:S02]  /*5640*/  FMNMX.FTZ R10, R139, R10, !PT ;  /* 0x0000000a8b0a7209 */ /* 0x000fe40007810000 */
[----:B------:R-:W-:Y:S01]  /*5650*/  ISETP.LT.OR P1, PT, R11, 0x11, P1 ;  /* 0x000000110b00780c */ /* 0x000fe20000f21670 */
[----:B------:R-:W5:Y:S01]  /*5660*/  LDL R26, [R1+0x408] ;  /* 0x00040800011a7983 */ /* 0x000f620000100800 */
[----:B------:R-:W-:-:S02]  /*5670*/  FMNMX.FTZ R9, R137, R10, !PT ;  /* 0x0000000a89097209 */ /* 0x000fc40007810000 */
[----:B------:R-:W-:Y:S01]  /*5680*/  FSEL R156, R156, -INF , !P1 ;  /* 0xff8000009c9c7808 */ /* 0x000fe20004800000 */
[----:B------:R-:W5:Y:S01]  /*5690*/  LDL R152, [R1+0x27c] ;  /* 0x00027c0001987983 */ /* 0x000f620000100800 */
[----:B------:R-:W-:Y:S02]  /*56a0*/  ISETP.NE.AND P1, PT, R28, RZ, PT ;  /* 0x000000ff1c00720c */ /* 0x000fe40003f25270 */
[C---:B------:R-:W-:Y:S01]  /*56b0*/  ISETP.GT.AND P3, PT, R12.reuse, 0x50, !P3 ;  /* 0x000000500c00780c */ /* 0x040fe20005f64270 */
[----:B------:R-:W5:Y:S01]  /*56c0*/  LDL R154, [R1+0x280] ;  /* 0x00028000019a7983 */ /* 0x000f620000100800 */
[C---:B------:R-:W-:Y:S02]  /*56d0*/  ISETP.GT.AND P1, PT, R12.reuse, 0x11, !P1 ;  /* 0x000000110c00780c */ /* 0x040fe40004f24270 */
[----:B------:R-:W-:Y:S01]  /*56e0*/  ISETP.GT.AND P4, PT, R12, 0x51, !P4 ;  /* 0x000000510c00780c */ /* 0x000fe20006784270 */
[----:B------:R-:W5:Y:S01]  /*56f0*/  LDL R114, [R1+0x230] ;  /* 0x0002300001727983 */ /* 0x000f620000100800 */
[----:B------:R-:W-:-:S02]  /*5700*/  ISETP.LT.OR P1, PT, R11, 0x12, P1 ;  /* 0x000000120b00780c */ /* 0x000fc40000f21670 */
[----:B------:R-:W-:Y:S01]  /*5710*/  ISETP.LT.OR P3, PT, R11, 0x51, P3 ;  /* 0x000000510b00780c */ /* 0x000fe20001f61670 */
[----:B------:R-:W5:Y:S01]  /*5720*/  LDL R116, [R1+0x234] ;  /* 0x0002340001747983 */ /* 0x000f620000100800 */
[----:B------:R-:W-:Y:S02]  /*5730*/  FSEL R167, R167, -INF , !P1 ;  /* 0xff800000a7a77808 */ /* 0x000fe40004800000 */
[C---:B------:R-:W-:Y:S01]  /*5740*/  ISETP.GT.AND P1, PT, R12.reuse, 0x18, !P2 ;  /* 0x000000180c00780c */ /* 0x040fe20005724270 */
[----:B------:R-:W5:Y:S01]  /*5750*/  LDL R118, [R1+0x238] ;  /* 0x0002380001767983 */ /* 0x000f620000100800 */
[----:B------:R-:W-:Y:S02]  /*5760*/  ISETP.NE.AND P2, PT, R15, RZ, PT ;  /* 0x000000ff0f00720c */ /* 0x000fe40003f45270 */
[----:B------:R-:W-:Y:S01]  /*5770*/  ISETP.LT.OR P1, PT, R11, 0x19, P1 ;  /* 0x000000190b00780c */ /* 0x000fe20000f21670 */
[----:B------:R-:W5:Y:S01]  /*5780*/  LDL R120, [R1+0x23c] ;  /* 0x00023c0001787983 */ /* 0x000f620000100800 */
[----:B------:R-:W-:-:S02]  /*5790*/  ISETP.GT.AND P5, PT, R12, 0x58, !P5 ;  /* 0x000000580c00780c */ /* 0x000fc40006fa4270 */
[----:B------:R-:W-:Y:S01]  /*57a0*/  FSEL R168, R168, -INF , !P1 ;  /* 0xff800000a8a87808 */ /* 0x000fe20004800000 */
[----:B------:R-:W5:Y:S01]  /*57b0*/  LDL R122, [R1+0x240] ;  /* 0x00024000017a7983 */ /* 0x000f620000100800 */
[----:B------:R-:W-:Y:S02]  /*57c0*/  ISETP.GT.AND P1, PT, R12, 0x19, !P6 ;  /* 0x000000190c00780c */ /* 0x000fe40007724270 */
[----:B------:R-:W-:Y:S01]  /*57d0*/  ISETP.NE.AND P6, PT, R41, RZ, PT ;  /* 0x000000ff2900720c */ /* 0x000fe20003fc5270 */
[----:B------:R-:W5:Y:S01]  /*57e0*/  LDL R124, [R1+0x244] ;  /* 0x00024400017c7983 */ /* 0x000f620000100800 */
[C---:B------:R-:W-:Y:S02]  /*57f0*/  ISETP.LT.OR P1, PT, R11.reuse, 0x1a, P1 ;  /* 0x0000001a0b00780c */ /* 0x040fe40000f21670 */
[----:B------:R-:W-:Y:S01]  /*5800*/  ISETP.LT.OR P4, PT, R11, 0x52, P4 ;  /* 0x000000520b00780c */ /* 0x000fe20002781670 */
[----:B------:R-:W5:Y:S01]  /*5810*/  LDL R41, [R1+0x2bc] ;  /* 0x0002bc0001297983 */ /* 0x000f620000100800 */
[----:B------:R-:W-:-:S02]  /*5820*/  FSEL R169, R169, -INF , !P1 ;  /* 0xff800000a9a97808 */ /* 0x000fc40004800000 */
[----:B------:R-:W-:Y:S01]  /*5830*/  ISETP.NE.AND P1, PT, R32, RZ, PT ;  /* 0x000000ff2000720c */ /* 0x000fe20003f25270 */
[----:B------:R-:W5:Y:S01]  /*5840*/  LDL R126, [R1+0x248] ;  /* 0x00024800017e7983 */ /* 0x000f620000100800 */
[----:B------:R-:W-:Y:S02]  /*5850*/  FSEL R180, R180, -INF , !P3 ;  /* 0xff800000b4b47808 */ /* 0x000fe40005800000 */
[----:B------:R-:W-:Y:S01]  /*5860*/  ISETP.GT.AND P1, PT, R12, 0x20, !P1 ;  /* 0x000000200c00780c */ /* 0x000fe20004f24270 */
[----:B------:R-:W5:Y:S01]  /*5870*/  LDL R128, [R1+0x24c] ;  /* 0x00024c0001807983 */ /* 0x000f620000100800 */
[C---:B------:R-:W-:Y:S02]  /*5880*/  ISETP.LT.OR P5, PT, R11.reuse, 0x59, P5 ;  /* 0x000000590b00780c */ /* 0x040fe40002fa1670 */
[----:B------:R-:W-:Y:S01]  /*5890*/  ISETP.LT.OR P1, PT, R11, 0x21, P1 ;  /* 0x000000210b00780c */ /* 0x000fe20000f21670 */
[----:B------:R-:W5:Y:S01]  /*58a0*/  LDL R130, [R1+0x250] ;  /* 0x0002500001827983 */ /* 0x000f620000100800 */
[----:B------:R-:W-:-:S02]  /*58b0*/  FSEL R181, R181, -INF , !P4 ;  /* 0xff800000b5b57808 */ /* 0x000fc40006000000 */
[----:B------:R-:W-:Y:S01]  /*58c0*/  FSEL R172, R172, -INF , !P1 ;  /* 0xff800000acac7808 */ /* 0x000fe20004800000 */
[----:B------:R-:W5:Y:S01]  /*58d0*/  LDL R132, [R1+0x254] ;  /* 0x0002540001847983 */ /* 0x000f620000100800 */
[----:B------:R-:W-:Y:S02]  /*58e0*/  ISETP.NE.AND P1, PT, R33, RZ, PT ;  /* 0x000000ff2100720c */ /* 0x000fe40003f25270 */
[----:B------:R-:W-:Y:S01]  /*58f0*/  FSEL R182, R182, -INF , !P5 ;  /* 0xff800000b6b67808 */ /* 0x000fe20006800000 */
[----:B------:R-:W5:Y:S01]  /*5900*/  LDL R134, [R1+0x258] ;  /* 0x0002580001867983 */ /* 0x000f620000100800 */
[----:B------:R-:W-:-:S03]  /*5910*/  ISETP.GT.AND P1, PT, R12, 0x21, !P1 ;  /* 0x000000210c00780c */ /* 0x000fc60004f24270 */
[----:B------:R-:W5:Y:S01]  /*5920*/  LDL R136, [R1+0x25c] ;  /* 0x00025c0001887983 */ /* 0x000f620000100800 */
[----:B------:R-:W-:-:S03]  /*5930*/  ISETP.LT.OR P1, PT, R11, 0x22, P1 ;  /* 0x000000220b00780c */ /* 0x000fc60000f21670 */
[----:B------:R-:W5:Y:S01]  /*5940*/  LDL R138, [R1+0x260] ;  /* 0x00026000018a7983 */ /* 0x000f620000100800 */
[----:B------:R-:W-:Y:S02]  /*5950*/  FSEL R173, R173, -INF , !P1 ;  /* 0xff800000adad7808 */ /* 0x000fe40004800000 */
[----:B------:R-:W-:Y:S01]  /*5960*/  ISETP.NE.AND P1, PT, R34, RZ, PT ;  /* 0x000000ff2200720c */ /* 0x000fe20003f25270 */
[----:B------:R-:W5:Y:S03]  /*5970*/  LDL R140, [R1+0x264] ;  /* 0x00026400018c7983 */ /* 0x000f660000100800 */
[----:B------:R-:W-:Y:S01]  /*5980*/  ISETP.GT.AND P1, PT, R12, 0x28, !P1 ;  /* 0x000000280c00780c */ /* 0x000fe20004f24270 */
[----:B------:R-:W5:Y:S03]  /*5990*/  LDL R142, [R1+0x268] ;  /* 0x00026800018e7983 */ /* 0x000f660000100800 */
[----:B------:R-:W-:Y:S01]  /*59a0*/  ISETP.LT.OR P1, PT, R11, 0x29, P1 ;  /* 0x000000290b00780c */ /* 0x000fe20000f21670 */
[----:B------:R-:W5:Y:S03]  /*59b0*/  LDL R144, [R1+0x26c] ;  /* 0x00026c0001907983 */ /* 0x000f660000100800 */
[----:B------:R-:W-:Y:S01]  /*59c0*/  FSEL R174, R174, -INF , !P1 ;  /* 0xff800000aeae7808 */ /* 0x000fe20004800000 */
[----:B------:R-:W5:Y:S01]  /*59d0*/  LDL R146, [R1+0x270] ;  /* 0x0002700001927983 */ /* 0x000f620000100800 */
[----:B------:R-:W-:-:S03]  /*59e0*/  ISETP.NE.AND P1, PT, R35, RZ, PT ;  /* 0x000000ff2300720c */ /* 0x000fc60003f25270 */
        /* <DEDUP_REMOVED lines=44> */
[----:B------:R-:W-:-:S02]  /*5cb0*/  ISETP.GT.AND P1, PT, R12, RZ, !P2 ;  /* 0x000000ff0c00720c */ /* 0x000fc40005724270 */
[----:B------:R-:W-:Y:S01]  /*5cc0*/  ISETP.NE.AND P2, PT, R43, RZ, PT ;  /* 0x000000ff2b00720c */ /* 0x000fe20003f45270 */
[----:B------:R-:W5:Y:S01]  /*5cd0*/  LDL R65, [R1+0x2ec] ;  /* 0x0002ec0001417983 */ /* 0x000f620000100800 */
[----:B------:R-:W-:Y:S02]  /*5ce0*/  ISETP.LT.OR P1, PT, R11, 0x1, P1 ;  /* 0x000000010b00780c */ /* 0x000fe40000f21670 */
[C---:B------:R-:W-:Y:S01]  /*5cf0*/  ISETP.GT.AND P2, PT, R12.reuse, 0x49, !P2 ;  /* 0x000000490c00780c */ /* 0x040fe20005744270 */
[----:B------:R-:W5:Y:S01]  /*5d00*/  LDL R43, [R1+0x2c0] ;  /* 0x0002c000012b7983 */ /* 0x000f620000100800 */
[----:B------:R-:W-:Y:S02]  /*5d10*/  FSEL R133, R133, -INF , !P1 ;  /* 0xff80000085857808 */ /* 0x000fe40004800000 */
[----:B------:R-:W-:Y:S01]  /*5d20*/  ISETP.GT.AND P1, PT, R12, 0x41, !P6 ;  /* 0x000000410c00780c */ /* 0x000fe20007724270 */
[----:B------:R-:W5:Y:S01]  /*5d30*/  LDL R67, [R1+0x2f0] ;  /* 0x0002f00001437983 */ /* 0x000f620000100800 */
[----:B------:R-:W-:-:S02]  /*5d40*/  FMNMX.FTZ R8, R133, R131, !PT ;  /* 0x0000008385087209 */ /* 0x000fc40007810000 */
[----:B------:R-:W-:Y:S01]  /*5d50*/  ISETP.LT.OR P1, PT, R11, 0x42, P1 ;  /* 0x000000420b00780c */ /* 0x000fe20000f21670 */
[----:B------:R-:W5:Y:S01]  /*5d60*/  LDL R69, [R1+0x2f4] ;  /* 0x0002f40001457983 */ /* 0x000f620000100800 */
[----:B------:R-:W-:Y:S02]  /*5d70*/  FMNMX.FTZ R8, R129, R8, !PT ;  /* 0x0000000881087209 */ /* 0x000fe40007810000 */
[----:B------:R-:W-:Y:S01]  /*5d80*/  FSEL R177, R177, -INF , !P1 ;  /* 0xff800000b1b17808 */ /* 0x000fe20004800000 */
[----:B------:R-:W5:Y:S01]  /*5d90*/  LDL R71, [R1+0x2f8] ;  /* 0x0002f80001477983 */ /* 0x000f620000100800 */
[----:B------:R-:W-:Y:S02]  /*5da0*/  FMNMX.FTZ R15, R127, R8, !PT ;  /* 0x000000087f0f7209 */ /* 0x000fe40007810000 */
[----:B------:R-:W-:Y:S01]  /*5db0*/  FMNMX.FTZ R8, R166, R9, !PT ;  /* 0x00000009a6087209 */ /* 0x000fe20007810000 */
[----:B------:R-:W5:Y:S01]  /*5dc0*/  LDL R73, [R1+0x2fc] ;  /* 0x0002fc0001497983 */ /* 0x000f620000100800 */
[----:B------:R-:W-:-:S02]  /*5dd0*/  FMNMX.FTZ R10, R156, R15, !PT ;  /* 0x0000000f9c0a7209 */ /* 0x000fc40007810000 */
[----:B------:R-:W-:Y:S01]  /*5de0*/  FMNMX.FTZ R9, R229, R8, !PT ;  /* 0x00000008e5097209 */ /* 0x000fe20007810000 */
[----:B------:R-:W5:Y:S01]  /*5df0*/  LDL R75, [R1+0x300] ;  /* 0x00030000014b7983 */ /* 0x000f620000100800 */
[----:B------:R-:W-:Y:S02]  /*5e00*/  FMNMX.FTZ R15, R167, R10, !PT ;  /* 0x0000000aa70f7209 */ /* 0x000fe40007810000 */
[----:B------:R-:W-:Y:S01]  /*5e10*/  FMNMX.FTZ R8, R228, R9, !PT ;  /* 0x00000009e4087209 */ /* 0x000fe20007810000 */
        /* <DEDUP_REMOVED lines=25> */
[----:B------:R-:W-:Y:S02]  /*5fb0*/  ISETP.NE.AND P1, PT, R42, RZ, PT ;  /* 0x000000ff2a00720c */ /* 0x000fe40003f25270 */
[----:B------:R-:W-:Y:S01]  /*5fc0*/  FMNMX.FTZ R10, R220, R15, !PT ;  /* 0x0000000fdc0a7209 */ /* 0x000fe20007810000 */
[----:B------:R-:W5:Y:S01]  /*5fd0*/  LDL R95, [R1+0x328] ;  /* 0x00032800015f7983 */ /* 0x000f620000100800 */
[----:B------:R-:W-:Y:S02]  /*5fe0*/  FMNMX.FTZ R8, R187, R8, !PT ;  /* 0x00000008bb087209 */ /* 0x000fe40007810000 */
[----:B------:R-:W-:Y:S01]  /*5ff0*/  ISETP.GT.AND P1, PT, R12, 0x48, !P1 ;  /* 0x000000480c00780c */ /* 0x000fe20004f24270 */
[----:B------:R-:W5:Y:S01]  /*6000*/  LDL R97, [R1+0x32c] ;  /* 0x00032c0001617983 */ /* 0x000f620000100800 */
[----:B------:R-:W-:-:S02]  /*6010*/  FMNMX.FTZ R9, R221, R10, !PT ;  /* 0x0000000add097209 */ /* 0x000fc40007810000 */
[----:B------:R-:W-:Y:S01]  /*6020*/  FMNMX.FTZ R15, R195, R8, !PT ;  /* 0x00000008c30f7209 */ /* 0x000fe20007810000 */
[----:B------:R-:W5:Y:S01]  /*6030*/  LDL R99, [R1+0x330] ;  /* 0x0003300001637983 */ /* 0x000f620000100800 */
[----:B------:R-:W-:Y:S02]  /*6040*/  ISETP.LT.OR P1, PT, R11, 0x49, P1 ;  /* 0x000000490b00780c */ /* 0x000fe40000f21670 */
[----:B------:R-:W-:Y:S01]  /*6050*/  FMNMX.FTZ R8, R176, R9, !PT ;  /* 0x00000009b0087209 */ /* 0x000fe20007810000 */
[----:B------:R-:W5:Y:S01]  /*6060*/  LDL R101, [R1+0x334] ;  /* 0x0003340001657983 */ /* 0x000f620000100800 */
[----:B------:R-:W-:Y:S02]  /*6070*/  FMNMX.FTZ R10, R218, R15, !PT ;  /* 0x0000000fda0a7209 */ /* 0x000fe40007810000 */
[----:B------:R-:W-:Y:S01]  /*6080*/  FSEL R178, R178, -INF , !P1 ;  /* 0xff800000b2b27808 */ /* 0x000fe20004800000 */
        /* <DEDUP_REMOVED lines=11> */
[----:B------:R-:W-:Y:S01]  /*6140*/  ISETP.NE.AND P6, PT, R24, RZ, PT ;  /* 0x000000ff1800720c */ /* 0x000fe20003fc5270 */
[----:B------:R-:W5:Y:S01]  /*6150*/  LDL R111, [R1+0x348] ;  /* 0x00034800016f7983 */ /* 0x000f620000100800 */
[----:B------:R-:W-:Y:S02]  /*6160*/  FMNMX.FTZ R15, R179, R8, !PT ;  /* 0x00000008b30f7209 */ /* 0x000fe40007810000 */
[----:B------:R-:W-:Y:S01]  /*6170*/  FMNMX.FTZ R10, R216, R9, !PT ;  /* 0x00000009d80a7209 */ /* 0x000fe20007810000 */
[----:B------:R-:W5:Y:S01]  /*6180*/  LDL R113, [R1+0x34c] ;  /* 0x00034c0001717983 */ /* 0x000f620000100800 */
[----:B------:R-:W-:Y:S02]  /*6190*/  ISETP.GT.AND P6, PT, R12, 0x59, !P6 ;  /* 0x000000590c00780c */ /* 0x000fe400077c4270 */
[----:B------:R-:W-:Y:S01]  /*61a0*/  FMNMX.FTZ R8, R180, R15, !PT ;  /* 0x0000000fb4087209 */ /* 0x000fe20007810000 */
[----:B------:R-:W5:Y:S01]  /*61b0*/  LDL R115, [R1+0x350] ;  /* 0x0003500001737983 */ /* 0x000f620000100800 */
[----:B------:R-:W-:-:S02]  /*61c0*/  FMNMX.FTZ R10, R215, R10, !PT ;  /* 0x0000000ad70a7209 */ /* 0x000fc40007810000 */
[----:B------:R-:W-:Y:S01]  /*61d0*/  ISETP.LT.OR P6, PT, R11, 0x5a, P6 ;  /* 0x0000005a0b00780c */ /* 0x000fe200037c1670 */
[----:B------:R-:W5:Y:S01]  /*61e0*/  LDL R15, [R1+0x294] ;  /* 0x00029400010f7983 */ /* 0x000f620000100800 */
[----:B------:R-:W-:Y:S02]  /*61f0*/  FMNMX.FTZ R9, R181, R8, !PT ;  /* 0x00000008b5097209 */ /* 0x000fe40007810000 */
[----:B------:R-:W-:Y:S01]  /*6200*/  FMNMX.FTZ R10, R217, R10, !PT ;  /* 0x0000000ad90a7209 */ /* 0x000fe20007810000 */
[----:B------:R-:W5:Y:S01]  /*6210*/  LDL R117, [R1+0x354] ;  /* 0x0003540001757983 */ /* 0x000f620000100800 */
[----:B------:R-:W-:Y:S02]  /*6220*/  FSEL R183, R183, -INF , !P6 ;  /* 0xff800000b7b77808 */ /* 0x000fe40007000000 */
[----:B------:R-:W-:Y:S01]  /*6230*/  FMNMX.FTZ R8, R182, R9, !PT ;  /* 0x00000009b6087209 */ /* 0x000fe20007810000 */
[----:B------:R-:W5:Y:S03]  /*6240*/  LDL R121, [R1+0x358] ;  /* 0x0003580001797983 */ /* 0x000f660000100800 */
[----:B------:R-:W-:Y:S01]  /*6250*/  FMNMX.FTZ R11, R183, R8, !PT ;  /* 0x00000008b70b7209 */ /* 0x000fe20007810000 */
[----:B------:R-:W0:Y:S04]  /*6260*/  SHFL.BFLY PT, R9, R10, 0x2, 0x1f ;  /* 0x0c401f000a097f89 */ /* 0x000e2800000e0000 */
[----:B------:R-:W-:Y:S04]  /*6270*/  STL.64 [R1+0x440], R10 ;  /* 0x0004400a01007387 */ /* 0x000fe80000100a00 */
[----:B------:R-:W5:Y:S04]  /*6280*/  LDL R147, [R1+0x444] ;  /* 0x0004440001937983 */ /* 0x000f680000100800 */
[----:B------:R-:W5:Y:S04]  /*6290*/  LDL R123, [R1+0x35c] ;  /* 0x00035c00017b7983 */ /* 0x000f680000100800 */
[----:B------:R-:W5:Y:S04]  /*62a0*/  LDL R125, [R1+0x360] ;  /* 0x00036000017d7983 */ /* 0x000f680000100800 */
[----:B------:R-:W5:Y:S01]  /*62b0*/  LDL R135, [R1+0x364] ;  /* 0x0003640001877983 */ /* 0x000f620000100800 */
[----:B0-----:R-:W-:-:S03]  /*62c0*/  FMNMX.FTZ R12, R10, R9, !PT ;  /* 0x000000090a0c7209 */ /* 0x001fc60007810000 */
[----:B------:R-:W5:Y:S04]  /*62d0*/  LDL R100, [R1+0x368] ;  /* 0x0003680001647983 */ /* 0x000f680000100800 */
[----:B------:R-:W0:Y:S04]  /*62e0*/  SHFL.BFLY PT, R9, R12, 0x1, 0x1f ;  /* 0x0c201f000c097f89 */ /* 0x000e2800000e0000 */
[----:B------:R-:W5:Y:S04]  /*62f0*/  LDL R102, [R1+0x36c] ;  /* 0x00036c0001667983 */ /* 0x000f680000100800 */
[----:B------:R-:W5:Y:S04]  /*6300*/  LDL R104, [R1+0x370] ;  /* 0x0003700001687983 */ /* 0x000f680000100800 */
[----:B------:R-:W5:Y:S04]  /*6310*/  LDL R106, [R1+0x374] ;  /* 0x00037400016a7983 */ /* 0x000f680000100800 */
[----:B------:R-:W5:Y:S04]  /*6320*/  LDL R108, [R1+0x378] ;  /* 0x00037800016c7983 */ /* 0x000f680000100800 */
[----:B------:R-:W5:Y:S01]  /*6330*/  LDL R110, [R1+0x37c] ;  /* 0x00037c00016e7983 */ /* 0x000f620000100800 */
[----:B0-----:R-:W-:-:S03]  /*6340*/  FMNMX.FTZ R14, R12, R9, !PT ;  /* 0x000000090c0e7209 */ /* 0x001fc60007810000 */
[----:B------:R-:W5:Y:S04]  /*6350*/  LDL R112, [R1+0x380] ;  /* 0x0003800001707983 */ /* 0x000f680000100800 */
[----:B------:R0:W-:Y:S04]  /*6360*/  STL [R1+0x440], R14 ;  /* 0x0004400e01007387 */ /* 0x0001e80000100800 */
[----:B------:R-:W5:Y:S04]  /*6370*/  LDL R119, [R1+0x440] ;  /* 0x0004400001777983 */ /* 0x000f680000100800 */
[----:B------:R-:W5:Y:S04]  /*6380*/  LDL.64 R8, [R1+0xa8] ;  /* 0x0000a80001087983 */ /* 0x000f680000100a00 */
        /* <DEDUP_REMOVED lines=40> */
[----:B--2---:R-:W-:Y:S04]  /*6610*/  STL [R1+0x284], R160 ;  /* 0x000284a001007387 */ /* 0x004fe80000100800 */
[----:B---3--:R-:W-:Y:S04]  /*6620*/  STL [R1+0x288], R162 ;  /* 0x000288a201007387 */ /* 0x008fe80000100800 */
[----:B----4-:R-:W-:Y:S04]  /*6630*/  STL [R1+0x28c], R164 ;  /* 0x00028ca401007387 */ /* 0x010fe80000100800 */
[----:B-----5:R-:W0:Y:S02]  /*6640*/  SHFL.BFLY PT, R10, R147, 0x2, 0x1f ;  /* 0x0c401f00930a7f89 */ /* 0x020e2400000e0000 */
[----:B0-----:R-:W-:-:S05]  /*6650*/  FMNMX.FTZ R149, R10, R147, !PT ;  /* 0x000000930a957209 */ /* 0x001fca0007810000 */
[----:B------:R-:W0:Y:S04]  /*6660*/  SHFL.BFLY PT, R10, R149, 0x1, 0x1f ;  /* 0x0c201f00950a7f89 */ /* 0x000e2800000e0000 */
[----:B------:R1:W-:Y:S04]  /*6670*/  STL [R1+0x294], R15 ;  /* 0x0002940f01007387 */ /* 0x0003e80000100800 */
[----:B------:R2:W-:Y:S01]  /*6680*/  STL [R1+0x298], R19 ;  /* 0x0002981301007387 */ /* 0x0005e20000100800 */
[----:B0-----:R-:W-:Y:S02]  /*6690*/  FMNMX.FTZ R10, R149, R10, !PT ;  /* 0x0000000a950a7209 */ /* 0x001fe40007810000 */
[----:B------:R-:W-:Y:S01]  /*66a0*/  FSETP.NEU.FTZ.AND P1, PT, R119, -INF , PT ;  /* 0xff8000007700780b */ /* 0x000fe20003f3d000 */
[----:B------:R-:W-:-:S02]  /*66b0*/  FMUL.FTZ R160, R14, R119 ;  /* 0x000000770ea07220 */ /* 0x000fc40000410000 */
[----:B-1----:R-:W-:-:S03]  /*66c0*/  FMUL.FTZ R15, R10, R14 ;  /* 0x0000000e0a0f7220 */ /* 0x002fc60000410000 */
[----:B------:R-:W-:Y:S02]  /*66d0*/  FSEL R160, R160, RZ, P1 ;  /* 0x000000ffa0a07208 */ /* 0x000fe40000800000 */
[----:B------:R-:W-:-:S04]  /*66e0*/  FSETP.NEU.FTZ.AND P1, PT, R10, -INF , PT ;  /* 0xff8000000a00780b */ /* 0x000fc80003f3d000 */
[----:B------:R-:W-:Y:S01]  /*66f0*/  FSEL R15, R15, RZ, P1 ;  /* 0x000000ff0f0f7208 */ /* 0x000fe20000800000 */
[----:B------:R0:W-:Y:S01]  /*6700*/  STL [R1+0x39c], R18 ;  /* 0x00039c1201007387 */ /* 0x0001e20000100800 */
[-CC-:B------:R-:W-:Y:S01]  /*6710*/  FFMA.FTZ R161, R143, R14.reuse, -R160.reuse ;  /* 0x0000000e8fa17223 */ /* 0x180fe200000108a0 */
[-CC-:B------:R-:W-:Y:S01]  /*6720*/  FFMA.FTZ R162, R141, R14.reuse, -R160.reuse ;  /* 0x0000000e8da27223 */ /* 0x180fe200000108a0 */
[-CC-:B------:R-:W-:Y:S01]  /*6730*/  FFMA.FTZ R163, R139, R14.reuse, -R160.reuse ;  /* 0x0000000e8ba37223 */ /* 0x180fe200000108a0 */
[----:B------:R1:W-:Y:S01]  /*6740*/  STL [R1+0x3f0], R20 ;  /* 0x0003f01401007387 */ /* 0x0003e20000100800 */
[-CC-:B------:R-:W-:Y:S01]  /*6750*/  FFMA.FTZ R164, R133, R14.reuse, -R15.reuse ;  /* 0x0000000e85a47223 */ /* 0x180fe2000001080f */
[-CC-:B------:R-:W-:Y:S01]  /*6760*/  FFMA.FTZ R165, R131, R14.reuse, -R15.reuse ;  /* 0x0000000e83a57223 */ /* 0x180fe2000001080f */
[-CC-:B--2---:R-:W-:Y:S01]  /*6770*/  FFMA.FTZ R19, R129, R14.reuse, -R15.reuse ;  /* 0x0000000e81137223 */ /* 0x184fe2000001080f */
[-C--:B0-----:R-:W-:Y:S01]  /*6780*/  FFMA.FTZ R18, R137, R14.reuse, -R160 ;  /* 0x0000000e89127223 */ /* 0x081fe200000108a0 */
[----:B-1----:R-:W-:Y:S01]  /*6790*/  FFMA.FTZ R20, R127, R14, -R15 ;  /* 0x0000000e7f147223 */ /* 0x002fe2000001080f */
[----:B------:R-:W-:Y:S08]  /*67a0*/  MUFU.EX2 R161, R161 ;  /* 0x000000a100a17308 */ /* 0x000ff00000000800 */
[----:B------:R-:W-:Y:S08]  /*67b0*/  MUFU.EX2 R162, R162 ;  /* 0x000000a200a27308 */ /* 0x000ff00000000800 */
[----:B------:R-:W-:Y:S08]  /*67c0*/  MUFU.EX2 R163, R163 ;  /* 0x000000a300a37308 */ /* 0x000ff00000000800 */
[----:B------:R-:W-:Y:S08]  /*67d0*/  MUFU.EX2 R18, R18 ;  /* 0x0000001200127308 */ /* 0x000ff00000000800 */
        /* <DEDUP_REMOVED lines=8> */
[----:B------:R-:W-:-:S03]  /*6860*/  R2UR UR6, R8 ;  /* 0x00000000080672ca */ /* 0x000fc600000e0000 */
[----:B------:R4:W-:Y:S01]  /*6870*/  STL [R1+0x2bc], R41 ;  /* 0x0002bc2901007387 */ /* 0x0009e20000100800 */
[----:B--2---:R-:W-:-:S03]  /*6880*/  IMAD.MOV.U32 R27, RZ, RZ, R9 ;  /* 0x000000ffff1b7224 */ /* 0x004fc600078e0009 */
[----:B------:R2:W-:Y:S01]  /*6890*/  STL [R1+0x3f4], R38 ;  /* 0x0003f42601007387 */ /* 0x0005e20000100800 */
[----:B---3--:R-:W-:-:S03]  /*68a0*/  IMAD.MOV.U32 R39, RZ, RZ, R9 ;  /* 0x000000ffff277224 */ /* 0x008fc600078e0009 */
[----:B------:R3:W-:Y:S01]  /*68b0*/  STL [R1+0x3f8], R40 ;  /* 0x0003f82801007387 */ /* 0x0007e20000100800 */
[----:B----4-:R-:W-:-:S03]  /*68c0*/  IMAD.MOV.U32 R41, RZ, RZ, R9 ;  /* 0x000000ffff297224 */ /* 0x010fc600078e0009 */
[----:B------:R4:W-:Y:S01]  /*68d0*/  STL [R1+0x408], R26 ;  /* 0x0004081a01007387 */ /* 0x0009e20000100800 */
[C---:B--2---:R-:W-:Y:S01]  /*68e0*/  VIADD R38, R8.reuse, 0x80 ;  /* 0x0000008008267836 */ /* 0x044fe20000000000 */
[----:B0-----:R-:W-:Y:S02]  /*68f0*/  F2FP.F16.F32.PACK_AB R153, R165, R164 ;  /* 0x000000a4a599723e */ /* 0x001fe400000000ff */
[----:B------:R0:W-:Y:S01]  /*6900*/  STL [R1+0x27c], R152 ;  /* 0x00027c9801007387 */ /* 0x0001e20000100800 */
[----:B---3--:R-:W-:Y:S01]  /*6910*/  VIADD R40, R8, 0x100 ;  /* 0x0000010008287836 */ /* 0x008fe20000000000 */
[----:B-1----:R-:W-:Y:S02]  /*6920*/  F2FP.F16.F32.PACK_AB R155, R20, R19 ;  /* 0x00000013149b723e */ /* 0x002fe400000000ff */
[----:B------:R1:W-:Y:S01]  /*6930*/  STL [R1+0x280], R154 ;  /* 0x0002809a01007387 */ /* 0x0003e20000100800 */
[----:B----4-:R-:W-:Y:S01]  /*6940*/  VIADD R26, R8, 0x180 ;  /* 0x00000180081a7836 */ /* 0x010fe20000000000 */
[----:B------:R-:W-:-:S02]  /*6950*/  R2UR UR10, R38 ;  /* 0x00000000260a72ca */ /* 0x000fc400000e0000 */
[----:B0-----:R-:W-:Y:S01]  /*6960*/  F2FP.F16.F32.PACK_AB R152, R162, R161 ;  /* 0x000000a1a298723e */ /* 0x001fe200000000ff */
[----:B------:R-:W-:Y:S01]  /*6970*/  STL [R1+0x230], R114 ;  /* 0x0002307201007387 */ /* 0x000fe20000100800 */
[----:B-1----:R-:W-:-:S03]  /*6980*/  F2FP.F16.F32.PACK_AB R154, R18, R163 ;  /* 0x000000a3129a723e */ /* 0x002fc600000000ff */
[----:B------:R-:W-:Y:S01]  /*6990*/  STL [R1+0x234], R116 ;  /* 0x0002347401007387 */ /* 0x000fe20000100800 */
[----:B------:R-:W-:Y:S02]  /*69a0*/  R2UR UR11, R39 ;  /* 0x00000000270b72ca */ /* 0x000fe400000e0000 */
[----:B------:R-:W-:Y:S01]  /*69b0*/  R2UR UR14, R40 ;  /* 0x00000000280e72ca */ /* 0x000fe200000e0000 */
[----:B------:R-:W-:Y:S01]  /*69c0*/  STL [R1+0x238], R118 ;  /* 0x0002387601007387 */ /* 0x000fe20000100800 */
[----:B------:R-:W-:Y:S02]  /*69d0*/  R2UR UR15, R41 ;  /* 0x00000000290f72ca */ /* 0x000fe400000e0000 */
[----:B------:R-:W-:Y:S01]  /*69e0*/  R2UR UR18, R26 ;  /* 0x000000001a1272ca */ /* 0x000fe200000e0000 */
[----:B------:R-:W-:Y:S01]  /*69f0*/  STL [R1+0x23c], R120 ;  /* 0x00023c7801007387 */ /* 0x000fe20000100800 */
[----:B------:R-:W-:-:S03]  /*6a00*/  R2UR UR19, R27 ;  /* 0x000000001b1372ca */ /* 0x000fc600000e0000 */
        /* <DEDUP_REMOVED lines=118> */
[----:B------:R-:W-:Y:S04]  /*7170*/  STL [R1+0x428], R12 ;  /* 0x0004280c01007387 */ /* 0x000fe80000100800 */
[----:B------:R2:W-:Y:S01]  /*7180*/  STL [R1+0x42c], R21 ;  /* 0x00042c1501007387 */ /* 0x0005e20000100800 */
[----:B------:R-:W-:Y:S08]  /*7190*/  MUFU.EX2 R156, R156 ;  /* 0x0000009c009c7308 */ /* 0x000ff00000000800 */
[----:B0-----:R-:W-:Y:S08]  /*71a0*/  MUFU.EX2 R11, R228 ;  /* 0x000000e4000b7308 */ /* 0x001ff00000000800 */
[----:B--2---:R-:W0:Y:S08]  /*71b0*/  MUFU.EX2 R21, R229 ;  /* 0x000000e500157308 */ /* 0x004e300000000800 */
[----:B------:R-:W2:Y:S08]  /*71c0*/  MUFU.EX2 R12, R227 ;  /* 0x000000e3000c7308 */ /* 0x000eb00000000800 */
[----:B------:R-:W3:Y:S08]  /*71d0*/  MUFU.EX2 R167, R167 ;  /* 0x000000a700a77308 */ /* 0x000ef00000000800 */
[----:B------:R-:W-:Y:S08]  /*71e0*/  MUFU.EX2 R168, R168 ;  /* 0x000000a800a87308 */ /* 0x000ff00000000800 */
[----:B------:R-:W4:Y:S01]  /*71f0*/  MUFU.EX2 R169, R169 ;  /* 0x000000a900a97308 */ /* 0x000f220000000800 */
        /* <DEDUP_REMOVED lines=10> */
[----:B------:R-:W5:Y:S08]  /*72a0*/  MUFU.EX2 R13, R13 ;  /* 0x0000000d000d7308 */ /* 0x000f700000000800 */
[----:B------:R-:W-:Y:S08]  /*72b0*/  MUFU.EX2 R170, R170 ;  /* 0x000000aa00aa7308 */ /* 0x000ff00000000800 */
[----:B------:R-:W1:Y:S08]  /*72c0*/  MUFU.EX2 R171, R171 ;  /* 0x000000ab00ab7308 */ /* 0x000e700000000800 */
[----:B------:R-:W-:Y:S01]  /*72d0*/  MUFU.EX2 R172, R172 ;  /* 0x000000ac00ac7308 */ /* 0x000fe20000000800 */
[----:B------:R-:W-:-:S02]  /*72e0*/  WARPGROUP.DEPBAR.LE gsb0, 0x0 ;  /* 0x00008000000079c5 */ /* 0x000fc40000010000 */
[----:B0-----:R-:W-:Y:S02]  /*72f0*/  F2FP.F16.F32.PACK_AB R152, R21, R166 ;  /* 0x000000a61598723e */ /* 0x001fe400000000ff */
[----:B--2---:R-:W-:Y:S02]  /*7300*/  F2FP.F16.F32.PACK_AB R154, R12, R11 ;  /* 0x0000000b0c9a723e */ /* 0x004fe400000000ff */
        /* <DEDUP_REMOVED lines=38> */
[----:B------:R-:W2:Y:S01]  /*7570*/  MUFU.EX2 R175, R175 ;  /* 0x000000af00af7308 */ /* 0x000ea20000000800 */
[----:B------:R-:W-:Y:S01]  /*7580*/  FADD.FTZ R162, R161, R162 ;  /* 0x000000a2a1a27221 */ /* 0x000fe20000010000 */
[-CC-:B------:R-:W-:Y:S01]  /*7590*/  FFMA.FTZ R158, R158, R14.reuse, -R160.reuse ;  /* 0x0000000e9e9e7223 */ /* 0x180fe200000108a0 */
[-CC-:B------:R-:W-:Y:S01]  /*75a0*/  FFMA.FTZ R159, R159, R14.reuse, -R160.reuse ;  /* 0x0000000e9f9f7223 */ /* 0x180fe200000108a0 */
[-C--:B------:R-:W-:Y:S01]  /*75b0*/  FFMA.FTZ R186, R186, R14.reuse, -R160 ;  /* 0x0000000ebaba7223 */ /* 0x080fe200000108a0 */
[----:B------:R-:W-:Y:S01]  /*75c0*/  FADD.FTZ R163, R163, R162 ;  /* 0x000000a2a3a37221 */ /* 0x000fe20000010000 */
[-CC-:B------:R-:W-:Y:S01]  /*75d0*/  FFMA.FTZ R187, R187, R14.reuse, -R160.reuse ;  /* 0x0000000ebbbb7223 */ /* 0x180fe200000108a0 */
[-CC-:B------:R-:W-:Y:S01]  /*75e0*/  FFMA.FTZ R188, R188, R14.reuse, -R15.reuse ;  /* 0x0000000ebcbc7223 */ /* 0x180fe2000001080f */
[-CC-:B------:R-:W-:Y:S01]  /*75f0*/  FFMA.FTZ R161, R219, R14.reuse, -R15.reuse ;  /* 0x0000000edba17223 */ /* 0x180fe2000001080f */
[-CC-:B------:R-:W-:Y:S01]  /*7600*/  FFMA.FTZ R162, R221, R14.reuse, -R15.reuse ;  /* 0x0000000edda27223 */ /* 0x180fe2000001080f */
        /* <DEDUP_REMOVED lines=10> */
[----:B------:R-:W3:Y:S08]  /*76b0*/  MUFU.EX2 R159, R159 ;  /* 0x0000009f009f7308 */ /* 0x000ef00000000800 */
[----:B------:R-:W-:Y:S08]  /*76c0*/  MUFU.EX2 R186, R186 ;  /* 0x000000ba00ba7308 */ /* 0x000ff00000000800 */
[----:B------:R-:W4:Y:S08]  /*76d0*/  MUFU.EX2 R187, R187 ;  /* 0x000000bb00bb7308 */ /* 0x000f300000000800 */
[----:B------:R-:W-:Y:S08]  /*76e0*/  MUFU.EX2 R188, R188 ;  /* 0x000000bc00bc7308 */ /* 0x000ff00000000800 */
[----:B------:R-:W4:Y:S08]  /*76f0*/  MUFU.EX2 R161, R161 ;  /* 0x000000a100a17308 */ /* 0x000f300000000800 */
[----:B------:R-:W-:Y:S08]  /*7700*/  MUFU.EX2 R160, R220 ;  /* 0x000000dc00a07308 */ /* 0x000ff00000000800 */
[----:B------:R-:W4:Y:S01]  /*7710*/  MUFU.EX2 R162, R162 ;  /* 0x000000a200a27308 */ /* 0x000f220000000800 */
[----:B------:R-:W-:-:S02]  /*7720*/  WARPGROUP.DEPBAR.LE gsb0, 0x0 ;  /* 0x00008000000079c5 */ /* 0x000fc40000010000 */
[----:B-----5:R-:W-:Y:S02]  /*7730*/  F2FP.F16.F32.PACK_AB R152, R13, R157 ;  /* 0x0000009d0d98723e */ /* 0x020fe400000000ff */
[----:B-1----:R-:W-:Y:S02]  /*7740*/  F2FP.F16.F32.PACK_AB R154, R171, R170 ;  /* 0x000000aaab9a723e */ /* 0x002fe400000000ff */
[----:B0-----:R-:W-:Y:S02]  /*7750*/  F2FP.F16.F32.PACK_AB R153, R173, R172 ;  /* 0x000000acad99723e */ /* 0x001fe400000000ff */
[----:B--2---:R-:W-:Y:S01]  /*7760*/  F2FP.F16.F32.PACK_AB R155, R175, R174 ;  /* 0x000000aeaf9b723e */ /* 0x004fe200000000ff */
        /* <DEDUP_REMOVED lines=35> */
[----:B------:R-:W-:Y:S01]  /*79a0*/  FADD.FTZ R163, R18, R163 ;  /* 0x000000a312a37221 */ /* 0x000fe20000010000 */
[-CC-:B------:R-:W-:Y:S01]  /*79b0*/  FFMA.FTZ R176, R176, R14.reuse, -R15.reuse ;  /* 0x0000000eb0b07223 */ /* 0x180fe2000001080f */
[-CC-:B------:R-:W-:Y:S01]  /*79c0*/  FFMA.FTZ R178, R178, R14.reuse, -R15.reuse ;  /* 0x0000000eb2b27223 */ /* 0x180fe2000001080f */
[-CC-:B------:R-:W-:Y:S01]  /*79d0*/  FFMA.FTZ R179, R179, R14.reuse, -R15.reuse ;  /* 0x0000000eb3b37223 */ /* 0x180fe2000001080f */
[----:B------:R-:W-:Y:S08]  /*79e0*/  MUFU.EX2 R195, R195 ;  /* 0x000000c300c37308 */ /* 0x000ff00000000800 */
[----:B------:R-:W0:Y:S08]  /*79f0*/  MUFU.EX2 R218, R218 ;  /* 0x000000da00da7308 */ /* 0x000e300000000800 */
[----:B------:R-:W-:Y:S08]  /*7a00*/  MUFU.EX2 R189, R189 ;  /* 0x000000bd00bd7308 */ /* 0x000ff00000000800 */
[----:B------:R-:W1:Y:S08]  /*7a10*/  MUFU.EX2 R203, R203 ;  /* 0x000000cb00cb7308 */ /* 0x000e700000000800 */
[----:B------:R-:W-:Y:S01]  /*7a20*/  MUFU.EX2 R18, R176 ;  /* 0x000000b000127308 */ /* 0x000fe20000000800 */
[-CC-:B------:R-:W-:Y:S01]  /*7a30*/  FFMA.FTZ R180, R180, R14.reuse, -R15.reuse ;  /* 0x0000000eb4b47223 */ /* 0x180fe2000001080f */
[-CC-:B------:R-:W-:Y:S01]  /*7a40*/  FFMA.FTZ R181, R181, R14.reuse, -R15.reuse ;  /* 0x0000000eb5b57223 */ /* 0x180fe2000001080f */
[-CC-:B------:R-:W-:Y:S01]  /*7a50*/  FFMA.FTZ R182, R182, R14.reuse, -R15.reuse ;  /* 0x0000000eb6b67223 */ /* 0x180fe2000001080f */
[----:B------:R-:W-:Y:S01]  /*7a60*/  FFMA.FTZ R183, R183, R14, -R15 ;  /* 0x0000000eb7b77223 */ /* 0x000fe2000001080f */
[----:B------:R-:W-:-:S02]  /*7a70*/  WARPGROUP.DEPBAR.LE gsb0, 0x0 ;  /* 0x00008000000079c5 */ /* 0x000fc40000010000 */
[----:B---3--:R-:W-:Y:S02]  /*7a80*/  F2FP.F16.F32.PACK_AB R152, R159, R158 ;  /* 0x0000009e9f98723e */ /* 0x008fe400000000ff */
[----:B----4-:R-:W-:Y:S02]  /*7a90*/  F2FP.F16.F32.PACK_AB R154, R187, R186 ;  /* 0x000000babb9a723e */ /* 0x010fe400000000ff */
[----:B------:R-:W-:Y:S02]  /*7aa0*/  F2FP.F16.F32.PACK_AB R153, R161, R188 ;  /* 0x000000bca199723e */ /* 0x000fe400000000ff */
[----:B------:R-:W-:Y:S01]  /*7ab0*/  F2FP.F16.F32.PACK_AB R155, R162, R160 ;  /* 0x000000a0a29b723e */ /* 0x000fe200000000ff */
        /* <DEDUP_REMOVED lines=32> */
[----:B--2---:R-:W-:-:S06]  /*7cc0*/  WARPGROUP.ARRIVE ;  /* 0x00000000000079c5 */ /* 0x004fcc0000000000 */
[----:B------:R-:W-:Y:S01]  /*7cd0*/  HGMMA.64x256x16.F32 R24, R152, gdesc[UR16].tnspB, R24, gsb0 ;  /* 0x43e0001098187df0 */ /* 0x000fe20008000818 */
[----:B------:R-:W-:Y:S08]  /*7ce0*/  MUFU.EX2 R214, R214 ;  /* 0x000000d600d67308 */ /* 0x000ff00000000800 */
[----:B------:R-:W-:Y:S08]  /*7cf0*/  MUFU.EX2 R215, R215 ;  /* 0x000000d700d77308 */ /* 0x000ff00000000800 */
[----:B------:R-:W-:Y:S08]  /*7d00*/  MUFU.EX2 R180, R180 ;  /* 0x000000b400b47308 */ /* 0x000ff00000000800 */
[----:B------:R-:W-:Y:S08]  /*7d10*/  MUFU.EX2 R181, R181 ;  /* 0x000000b500b57308 */ /* 0x000ff00000000800 */
[----:B------:R-:W-:Y:S08]  /*7d20*/  MUFU.EX2 R182, R182 ;  /* 0x000000b600b67308 */ /* 0x000ff00000000800 */
[----:B------:R-:W-:Y:S01]  /*7d30*/  MUFU.EX2 R183, R183 ;  /* 0x000000b700b77308 */ /* 0x000fe20000000800 */
[----:B------:R-:W-:-:S02]  /*7d40*/  WARPGROUP.DEPBAR.LE gsb0, 0x0 ;  /* 0x00008000000079c5 */ /* 0x000fc40000010000 */
[----:B------:R-:W-:Y:S01]  /*7d50*/  FADD.FTZ R153, R19, R164 ;  /* 0x000000a413997221 */ /* 0x000fe20000010000 */
[----:B------:R-:W-:Y:S01]  /*7d60*/  FFMA.FTZ R19, R177, R14, -R15 ;  /* 0x0000000eb1137223 */ /* 0x000fe2000001080f */
[----:B------:R-:W-:Y:S02]  /*7d70*/  FADD.FTZ R164, R166, R163 ;  /* 0x000000a3a6a47221 */ /* 0x000fe40000010000 */
[----:B------:R-:W-:Y:S02]  /*7d80*/  FADD.FTZ R153, R20, R153 ;  /* 0x0000009914997221 */ /* 0x000fe40000010000 */
[----:B------:R-:W-:Y:S01]  /*7d90*/  FADD.FTZ R164, R21, R164 ;  /* 0x000000a415a47221 */ /* 0x000fe20000010000 */
[----:B------:R-:W2:Y:S08]  /*7da0*/  MUFU.EX2 R19, R19 ;  /* 0x0000001300137308 */ /* 0x000eb00000000800 */
[----:B------:R-:W-:Y:S08]  /*7db0*/  MUFU.EX2 R20, R178 ;  /* 0x000000b200147308 */ /* 0x000ff00000000800 */
[----:B------:R-:W3:Y:S01]  /*7dc0*/  MUFU.EX2 R21, R179 ;  /* 0x000000b300157308 */ /* 0x000ee20000000800 */
[----:B------:R-:W-:-:S02]  /*7dd0*/  VIADD R14, R8, 0x200 ;  /* 0x00000200080e7836 */ /* 0x000fc40000000000 */
[----:B------:R-:W-:Y:S02]  /*7de0*/  IMAD.MOV.U32 R15, RZ, RZ, R9 ;  /* 0x000000ffff0f7224 */ /* 0x000fe400078e0009 */
[----:B------:R-:W-:Y:S01]  /*7df0*/  FADD.FTZ R156, R156, R153 ;  /* 0x000000999c9c7221 */ /* 0x000fe20000010000 */
[----:B------:R-:W-:Y:S02]  /*7e00*/  R2UR UR6, R14 ;  /* 0x000000000e0672ca */ /* 0x000fe400000e0000 */
[----:B------:R-:W-:Y:S02]  /*7e10*/  R2UR UR7, R15 ;  /* 0x000000000f0772ca */ /* 0x000fe400000e0000 */
[----:B0-----:R-:W-:Y:S02]  /*7e20*/  F2FP.F16.F32.PACK_AB R152, R218, R195 ;  /* 0x000000c3da98723e */ /* 0x001fe400000000ff */
[----:B-1----:R-:W-:Y:S02]  /*7e30*/  F2FP.F16.F32.PACK_AB R154, R203, R189 ;  /* 0x000000bdcb9a723e */ /* 0x002fe400000000ff */
[----:B--2---:R-:W-:-:S02]  /*7e40*/  F2FP.F16.F32.PACK_AB R153, R19, R18 ;  /* 0x000000121399723e */ /* 0x004fc400000000ff */
        /* <DEDUP_REMOVED lines=36> */
[----:B------:R-:W1:Y:S01]  /*8090*/  MUFU.EX2 R14, R217 ;  /* 0x000000d9000e7308 */ /* 0x000e620000000800 */
[----:B------:R-:W-:Y:S01]  /*80a0*/  VIADD R8, R8, 0x280 ;  /* 0x0000028008087836 */ /* 0x000fe20000000000 */
[----:B------:R-:W-:-:S04]  /*80b0*/  R2UR UR7, R9 ;  /* 0x00000000090772ca */ /* 0x000fc800000e0000 */
[----:B------:R-:W-:Y:S01]  /*80c0*/  R2UR UR6, R8 ;  /* 0x00000000080672ca */ /* 0x000fe200000e0000 */
[----:B------:R-:W-:Y:S01]  /*80d0*/  FADD.FTZ R11, R11, R164 ;  /* 0x000000a40b0b7221 */ /* 0x000fe20000010000 */
[----:B------:R-:W2:Y:S01]  /*80e0*/  @!P0 LDL.64 R8, [R1+0x68] ;  /* 0x0000680001088983 */ /* 0x000ea20000100a00 */
[----:B------:R-:W-:Y:S02]  /*80f0*/  FADD.FTZ R167, R167, R156 ;  /* 0x0000009ca7a77221 */ /* 0x000fe40000010000 */
[----:B------:R-:W-:Y:S02]  /*8100*/  FADD.FTZ R156, R12, R11 ;  /* 0x0000000b0c9c7221 */ /* 0x000fe40000010000 */
[----:B------:R-:W3:Y:S01]  /*8110*/  @!P0 LDL R11, [R1+0x218] ;  /* 0x00021800010b8983 */ /* 0x000ee20000100800 */
[----:B------:R-:W-:Y:S01]  /*8120*/  FADD.FTZ R168, R168, R167 ;  /* 0x000000a7a8a87221 */ /* 0x000fe20000010000 */
[----:B------:R-:W-:-:S03]  /*8130*/  FADD.FTZ R156, R157, R156 ;  /* 0x0000009c9d9c7221 */ /* 0x000fc60000010000 */
[----:B------:R-:W-:Y:S01]  /*8140*/  FADD.FTZ R169, R169, R168 ;  /* 0x000000a8a9a97221 */ /* 0x000fe20000010000 */
[----:B------:R-:W-:Y:S02]  /*8150*/  WARPGROUP.DEPBAR.LE gsb0, 0x0 ;  /* 0x00008000000079c5 */ /* 0x000fe40000010000 */
[----:B0-----:R-:W-:Y:S02]  /*8160*/  F2FP.F16.F32.PACK_AB R152, R15, R214 ;  /* 0x000000d60f98723e */ /* 0x001fe400000000ff */
[----:B-1----:R-:W-:Y:S02]  /*8170*/  F2FP.F16.F32.PACK_AB R154, R14, R215 ;  /* 0x000000d70e9a723e */ /* 0x002fe400000000ff */
        /* <DEDUP_REMOVED lines=238> */
[----:B------:R1:W-:Y:S04]  /*9060*/  STL [R1+0x444], R10 ;  /* 0x0004440a01007387 */ /* 0x0003e80000100800 */
        /* <DEDUP_REMOVED lines=152> */
.L_x_3221:
[----:B------:R-:W-:-:S13]  /*99f0*/  ISETP.NE.AND P1, PT, R5, 0x1, PT ;  /* 0x000000010500780c */ /* 0x000fda0003f25270 */
[----:B------:R-:W-:-:S05]  /*9a00*/  @P1 IMAD.HI.U32 R2, R6, R2, RZ ;  /* 0x0000000206021227 */ /* 0x000fca00078e00ff */
[----:B------:R-:W-:-:S07]  /*9a10*/  @P1 SHF.R.U32.HI R6, RZ, R3, R2 ;  /* 0x00000003ff061219 */ /* 0x000fce0000011602 */
.L_x_3222:
[----:B------:R-:W-:Y:S05]  /*9a20*/  BSYNC B0 ;  /* 0x0000000000007941 */ /* 0x000fea0003800000 */
.L_x_3220:
[----:B------:R-:W-:-:S05]  /*9a30*/  IMAD R5, R6, R5, R5 ;  /* 0x0000000506057224 */ /* 0x000fca00078e0205 */
[----:B------:R-:W-:-:S07]  /*9a40*/  VIMNMX R4, R4, R5, PT ;  /* 0x0000000504047248 */ /* 0x000fce0003fe0100 */
.L_x_3219:
        /* <DEDUP_REMOVED lines=8> */
.L_x_3227:
[----:B------:R-:W-:Y:S01]  /*9ad0*/  BSSY B0, `(.L_x_3226) ;  /* 0x0000004000007945 */ /* 0x000fe20003800000 */
[----:B------:R-:W-:Y:S01]  /*9ae0*/  VIADD R0, R16, 0x178 ;  /* 0x0000017810007836 */ /* 0x000fe20000000000 */
[----:B------:R-:W-:-:S07]  /*9af0*/  MOV R214, 0x9b10 ;  /* 0x00009b1000d67802 */ /* 0x000fce0000000f00 */
[----:B------:R-:W-:Y:S05]  /*9b00*/  CALL.REL.NOINC `($_ZN7cutlass13device_kernelIN5flash11enable_sm90INS1_16FlashAttnFwdSm90INS1_25CollectiveMainloopFwdSm90ILi2EN4cute5tupleIJNS5_1CILi1EEES8_S8_EEENS6_IJNS7_ILi128EEENS7_ILi96EEENS7_ILi64EEEEEELi256ENS_6half_tEfNS_4arch4Sm90ELb0ELb1ELb1ELb1ELb0ELb0ELb1ELb1ELb0ELb1ELb0ELb0EEENS1_21CollectiveEpilogueFwdINS6_IJSA_NS7_ILi256EEESB_EEES9_SE_SG_Li256ELb1ELb1ELb0ELb0EEENS1_36VarlenDynamicPersistentTileSchedulerILi128ELi96ELi256ELi128ELb0ELb1ELb1ELb1ELb0ELb1EEEEEEEEEvNT_6ParamsE$_ZZN5flash25CollectiveMainloopFwdSm90ILi2EN4cute5tupleIJNS1_1CILi1EEES4_S4_EEENS2_IJNS3_ILi128EEENS3_ILi96EEENS3_ILi64EEEEEELi256EN7cutlass6half_tEfNSA_4arch4Sm90ELb0ELb1ELb1ELb1ELb0ELb0ELb1ELb1ELb0ELb1ELb0ELb0EE3mmaINS_16FlashAttnFwdSm90ISE_NS_21CollectiveEpilogueFwdINS2_IJS6_NS3_ILi256EEES7_EEES5_SB_SD_Li256ELb1ELb1ELb0ELb0EEENS_36VarlenDynamicPersistentTileSchedulerILi128ELi96ELi256ELi128ELb0ELb1ELb1ELb1ELb0ELb1EEEE13SharedStorageENS1_6TensorINS1_11ArrayEngineIfLm128EEENS1_6LayoutINS2_IJNS2_IJNS3_ILi2EEEST_NS3_ILi32EEEEEES4_S4_EEENS2_IJNS2_IJS4_ST_NS3_ILi4EEEEEENS3_ILi0EEESZ_EEEEEEENS_7SoftmaxILi2ELi0EEEEEbRKNSE_6ParamsENSA_25PipelineTmaAsyncNoClusterILi2ENSA_16PipelineTmaAsyncILi2EEEEES1B_RNSA_13PipelineStateILj2EEERT0_RT1_iRiRKNS_16SeqlenInfoQKNewKILb1ELb0EEENS2_IJiiiiEEERT_ENKUliT_T0_T1_E_clIZSF_ISO_S12_S14_EbS17_S1B_S1B_S1E_S1G_S1I_iS1J_S1N_S1O_S1Q_EUlRS1R_iE1_NS3_ILb0EEENS3_ILb1EEEEEDaiS1R_S1S_S1T_) ;  /* 0x0000023000687944 */ /* 0x000fea0003c00000 */
[----:B------:R-:W-:Y:S05]  /*9b10*/  BSYNC B0 ;  /* 0x0000000000007941 */ /* 0x000fea0003800000 */
.L_x_3226:
[C---:B------:R-:W-:Y:S01]  /*9b20*/  ISETP.GT.AND P1, PT, R10.reuse, R189, PT ;  /* 0x000000bd0a00720c */ /* 0x040fe20003f24270 */
[----:B------:R-:W-:-:S12]  /*9b30*/  VIADD R10, R10, 0xffffffff ;  /* 0xffffffff0a0a7836 */ /* 0x000fd80000000000 */
[----:B------:R-:W-:Y:S05]  /*9b40*/  @P1 BRA `(.L_x_3227) ;  /* 0xfffffffc00e01947 */ /* 0x000fea000383ffff */
[----:B------:R-:W-:Y:S05]  /*9b50*/  BSYNC B1 ;  /* 0x0000000000017941 */ /* 0x000fea0003800000 */
.L_x_3225:
[----:B------:R-:W2:Y:S02]  /*9b60*/  LDL R0, [R1+0x70] ;  /* 0x0000700001007983 */ /* 0x000ea40000100800 */
[----:B--2---:R-:W-:-:S07]  /*9b70*/  IMAD.SHL.U32 R0, R0, 0x80, RZ ;  /* 0x0000008000007824 */ /* 0x004fce00078e00ff */
.L_x_3224:
[----:B------:R-:W-:Y:S05]  /*9b80*/  BSYNC B2 ;  /* 0x0000000000027941 */ /* 0x000fea0003800000 */
.L_x_3223:
        /* <DEDUP_REMOVED lines=23> */
.L_x_3230:
[----:B------:R-:W-:-:S13]  /*9d00*/  ISETP.NE.AND P1, PT, R7, 0x1, PT ;  /* 0x000000010700780c */ /* 0x000fda0003f25270 */
[----:B------:R-:W0:Y:S02]  /*9d10*/  @P1 LDC.64 R4, c[0x0][0xae0] ;  /* 0x0002b800ff041b82 */ /* 0x000e240000000a00 */
[----:B0-----:R-:W-:-:S05]  /*9d20*/  @P1 IMAD.HI.U32 R4, R0, R4, RZ ;  /* 0x0000000400041227 */ /* 0x001fca00078e00ff */
[----:B------:R-:W-:-:S07]  /*9d30*/  @P1 SHF.R.U32.HI R0, RZ, R5, R4 ;  /* 0x00000005ff001219 */ /* 0x000fce0000011604 */
.L_x_3231:
[----:B------:R-:W-:Y:S05]  /*9d40*/  BSYNC B0 ;  /* 0x0000000000007941 */ /* 0x000fea0003800000 */
.L_x_3229:
[----:B------:R-:W-:-:S05]  /*9d50*/  IMAD R3, R0, R7, RZ ;  /* 0x0000000700037224 */ /* 0x000fca00078e02ff */
[----:B------:R-:W-:-:S07]  /*9d60*/  VIMNMX R2, R2, R3, !PT ;  /* 0x0000000302027248 */ /* 0x000fce0007fe0100 */
.L_x_3228:
[----:B------:R-:W-:-:S04]  /*9d70*/  VIADD R2, R2, 0x5f ;  /* 0x0000005f02027836 */ /* 0x000fc80000000000 */
[----:B------:R-:W-:-:S05]  /*9d80*/  IMAD.HI R2, R2, 0x2aaaaaab, RZ ;  /* 0x2aaaaaab02027827 */ /* 0x000fca00078e02ff */
[----:B------:R-:W-:-:S04]  /*9d90*/  SHF.R.U32.HI R3, RZ, 0x1f, R2 ;  /* 0x0000001fff037819 */ /* 0x000fc80000011602 */
[----:B------:R-:W-:-:S04]  /*9da0*/  LEA.HI.SX32 R2, R2, R3, 0x1c ;  /* 0x0000000302027211 */ /* 0x000fc800078fe2ff */
[----:B------:R-:W-:-:S04]  /*9db0*/  VIMNMX R2, R2, UR45, !PT ;  /* 0x0000002d02027c48 */ /* 0x000fc8000ffe0100 */
[----:B------:R-:W-:-:S13]  /*9dc0*/  ISETP.GE.AND P1, PT, R10, R2, PT ;  /* 0x000000020a00720c */ /* 0x000fda0003f26270 */
[----:B------:R-:W-:Y:S05]  /*9dd0*/  @!P1 BRA `(.L_x_3232) ;  /* 0x0000009c00709947 */ /* 0x000fea0003800000 */
.L_x_3249:
        /* <DEDUP_REMOVED lines=24> */
.L_x_3234:
[----:B------:R-:W-:Y:S05]  /*9f60*/  BSYNC B0 ;  /* 0x0000000000007941 */ /* 0x000fea0003800000 */
.L_x_3233:
        /* <DEDUP_REMOVED lines=13> */
.L_x_3236:
[----:B------:R-:W-:Y:S05]  /*a040*/  BSYNC B0 ;  /* 0x0000000000007941 */ /* 0x000fea0003800000 */
.L_x_3235:
        /* <DEDUP_REMOVED lines=8> */
.L_x_3238:
[----:B------:R-:W-:Y:S05]  /*a0d0*/  BSYNC B0 ;  /* 0x0000000000007941 */ /* 0x000fea0003800000 */
.L_x_3237:
        /* <DEDUP_REMOVED lines=59> */
.L_x_3241:
[----:B------:R-:W-:Y:S05]  /*a490*/  BSYNC B0 ;  /* 0x0000000000007941 */ /* 0x000fea0003800000 */
.L_x_3240:
        /* <DEDUP_REMOVED lines=10> */
.L_x_3243:
[----:B------:R-:W-:Y:S05]  /*a540*/  BSYNC B0 ;  /* 0x0000000000007941 */ /* 0x000fea0003800000 */
.L_x_3242:
[----:B------:R-:W-:Y:S04]  /*a550*/  BSSY B0, `(.L_x_3244) ;  /* 0x0000006000007945 */ /* 0x000fe80003800000 */
[----:B-1----:R-:W-:Y:S05]  /*a560*/  @P2 BRA `(.L_x_3245) ;  /* 0x0000000000102947 */ /* 0x002fea0003800000 */
[----:B-----5:R-:W-:Y:S01]  /*a570*/  IMAD R4, R4, 0x8, R6 ;  /* 0x0000000804047824 */ /* 0x020fe200078e0206 */
[----:B------:R-:W-:-:S04]  /*a580*/  SHF.L.U32 R5, R5, 0x1f, RZ ;  /* 0x0000001f05057819 */ /* 0x000fc800000006ff */
[----:B------:R-:W1:Y:S02]  /*a590*/  SYNCS.PHASECHK.TRANS64.TRYWAIT P2, [R4+URZ], R5 ;  /* 0x00000005040075a7 */ /* 0x000e64000804017f */
[----:B-1----:R-:W-:Y:S05]  /*a5a0*/  @!P2 BRA `(.L_x_3246) ;  /* 0x000001fc0040a947 */ /* 0x002fea0003800000 */
.L_x_3245:
[----:B------:R-:W-:Y:S05]  /*a5b0*/  BSYNC B0 ;  /* 0x0000000000007941 */ /* 0x000fea0003800000 */
.L_x_3244:
        /* <DEDUP_REMOVED lines=261> */
[----:B------:R-:W-:-:S04]  /*b610*/  FMUL.FTZ R11, R28, R9 ;  /* 0x000000091c0b7220 */ /* 0x000fc80000410000 */
[----:B------:R-:W3:Y:S01]  /*b620*/  MUFU.TANH R7, R7 ;  /* 0x0000000700077308 */ /* 0x000ee20000002400 */
[-C--:B------:R-:W-:Y:S01]  /*b630*/  FMUL.FTZ R20, R29, R9.reuse ;  /* 0x000000091d147220 */ /* 0x080fe20000410000 */
[----:B------:R-:W-:-:S06]  /*b640*/  FMUL.FTZ R28, R32, R9 ;  /* 0x00000009201c7220 */ /* 0x000fcc0000410000 */
[----:B------:R-:W2:Y:S01]  /*b650*/  MUFU.TANH R8, R8 ;  /* 0x0000000800087308 */ /* 0x000ea20000002400 */
[-C--:B------:R-:W-:Y:S01]  /*b660*/  FMUL.FTZ R122, R30, R9.reuse ;  /* 0x000000091e7a7220 */ /* 0x080fe20000410000 */
[----:B------:R-:W-:-:S06]  /*b670*/  FMUL.FTZ R30, R33, R9 ;  /* 0x00000009211e7220 */ /* 0x000fcc0000410000 */
[----:B------:R3:W0:Y:S01]  /*b680*/  MUFU.TANH R12, R11 ;  /* 0x0000000b000c7308 */ /* 0x0006220000002400 */
[----:B------:R-:W-:-:S07]  /*b690*/  FMUL.FTZ R32, R36, R9 ;  /* 0x0000000924207220 */ /* 0x000fce0000410000 */
[----:B------:R-:W1:Y:S01]  /*b6a0*/  MUFU.TANH R20, R20 ;  /* 0x0000001400147308 */ /* 0x000e620000002400 */
[----:B---3--:R-:W-:Y:S01]  /*b6b0*/  FMNMX.FTZ R11, R7, R4, !PT ;  /* 0x00000004070b7209 */ /* 0x008fe20007810000 */
[-C--:B------:R-:W-:Y:S01]  /*b6c0*/  FMUL.FTZ R36, R37, R9.reuse ;  /* 0x0000000925247220 */ /* 0x080fe20000410000 */
[-C--:B------:R-:W-:Y:S01]  /*b6d0*/  FMUL.FTZ R40, R40, R9.reuse ;  /* 0x0000000928287220 */ /* 0x080fe20000410000 */
[----:B------:R-:W-:-:S04]  /*b6e0*/  FMUL.FTZ R76, R41, R9 ;  /* 0x00000009294c7220 */ /* 0x000fc80000410000 */
[----:B------:R-:W3:Y:S01]  /*b6f0*/  MUFU.TANH R28, R28 ;  /* 0x0000001c001c7308 */ /* 0x000ee20000002400 */
[----:B--2---:R-:W-:Y:S01]  /*b700*/  FMNMX.FTZ R11, R8, R11, !PT ;  /* 0x0000000b080b7209 */ /* 0x004fe20007810000 */
[-C--:B------:R-:W-:Y:S01]  /*b710*/  FMUL.FTZ R78, R44, R9.reuse ;  /* 0x000000092c4e7220 */ /* 0x080fe20000410000 */
[-C--:B------:R-:W-:Y:S01]  /*b720*/  FMUL.FTZ R82, R45, R9.reuse ;  /* 0x000000092d527220 */ /* 0x080fe20000410000 */
[-C--:B------:R-:W-:Y:S01]  /*b730*/  FMUL.FTZ R84, R48, R9.reuse ;  /* 0x0000000930547220 */ /* 0x080fe20000410000 */
[-C--:B------:R-:W-:Y:S01]  /*b740*/  FMUL.FTZ R92, R49, R9.reuse ;  /* 0x00000009315c7220 */ /* 0x080fe20000410000 */
[-C--:B------:R-:W-:Y:S01]  /*b750*/  FMUL.FTZ R88, R52, R9.reuse ;  /* 0x0000000934587220 */ /* 0x080fe20000410000 */
[----:B------:R-:W-:Y:S01]  /*b760*/  FMUL.FTZ R60, R60, R9 ;  /* 0x000000093c3c7220 */ /* 0x000fe20000410000 */
[----:B------:R-:W2:Y:S01]  /*b770*/  MUFU.TANH R30, R30 ;  /* 0x0000001e001e7308 */ /* 0x000ea20000002400 */
[----:B0-----:R-:W-:Y:S01]  /*b780*/  FMNMX.FTZ R11, R12, R11, !PT ;  /* 0x0000000b0c0b7209 */ /* 0x001fe20007810000 */
[-C--:B------:R-:W-:Y:S01]  /*b790*/  FMUL.FTZ R74, R61, R9.reuse ;  /* 0x000000093d4a7220 */ /* 0x080fe20000410000 */
[-C--:B------:R-:W-:Y:S01]  /*b7a0*/  FMUL.FTZ R72, R64, R9.reuse ;  /* 0x0000000940487220 */ /* 0x080fe20000410000 */
[-C--:B------:R-:W-:Y:S01]  /*b7b0*/  FMUL.FTZ R80, R65, R9.reuse ;  /* 0x0000000941507220 */ /* 0x080fe20000410000 */
[-C--:B------:R-:W-:Y:S01]  /*b7c0*/  FMUL.FTZ R86, R68, R9.reuse ;  /* 0x0000000944567220 */ /* 0x080fe20000410000 */
[-C--:B------:R-:W-:Y:S01]  /*b7d0*/  FMUL.FTZ R90, R69, R9.reuse ;  /* 0x00000009455a7220 */ /* 0x080fe20000410000 */
[----:B------:R-:W-:Y:S01]  /*b7e0*/  FMUL.FTZ R6, R26, R9 ;  /* 0x000000091a067220 */ /* 0x000fe20000410000 */
[----:B------:R-:W0:Y:S01]  /*b7f0*/  MUFU.TANH R32, R32 ;  /* 0x0000002000207308 */ /* 0x000e220000002400 */
[----:B-1----:R-:W-:Y:S01]  /*b800*/  FMNMX.FTZ R11, R20, R11, !PT ;  /* 0x0000000b140b7209 */ /* 0x002fe20007810000 */
[-C--:B------:R-:W-:Y:S01]  /*b810*/  FMUL.FTZ R3, R27, R9.reuse ;  /* 0x000000091b037220 */ /* 0x080fe20000410000 */
[-C--:B------:R-:W-:Y:S01]  /*b820*/  FMUL.FTZ R132, R31, R9.reuse ;  /* 0x000000091f847220 */ /* 0x080fe20000410000 */
[-C--:B------:R-:W-:Y:S01]  /*b830*/  FMUL.FTZ R142, R34, R9.reuse ;  /* 0x00000009228e7220 */ /* 0x080fe20000410000 */
[-C--:B------:R-:W-:Y:S01]  /*b840*/  FMUL.FTZ R148, R35, R9.reuse ;  /* 0x0000000923947220 */ /* 0x080fe20000410000 */
[-C--:B------:R-:W-:Y:S01]  /*b850*/  FMUL.FTZ R182, R38, R9.reuse ;  /* 0x0000000926b67220 */ /* 0x080fe20000410000 */
[----:B------:R-:W-:Y:S01]  /*b860*/  FMUL.FTZ R176, R39, R9 ;  /* 0x0000000927b07220 */ /* 0x000fe20000410000 */
[----:B------:R-:W1:Y:S01]  /*b870*/  MUFU.TANH R36, R36 ;  /* 0x0000002400247308 */ /* 0x000e620000002400 */
[----:B---3--:R-:W-:Y:S01]  /*b880*/  FMNMX.FTZ R11, R28, R11, !PT ;  /* 0x0000000b1c0b7209 */ /* 0x008fe20007810000 */
[-C--:B------:R-:W-:Y:S01]  /*b890*/  FMUL.FTZ R166, R42, R9.reuse ;  /* 0x000000092aa67220 */ /* 0x080fe20000410000 */
[-C--:B------:R-:W-:Y:S01]  /*b8a0*/  FMUL.FTZ R158, R43, R9.reuse ;  /* 0x000000092b9e7220 */ /* 0x080fe20000410000 */
[-C--:B------:R-:W-:Y:S01]  /*b8b0*/  FMUL.FTZ R13, R46, R9.reuse ;  /* 0x000000092e0d7220 */ /* 0x080fe20000410000 */
[-C--:B------:R-:W-:Y:S01]  /*b8c0*/  FMUL.FTZ R18, R50, R9.reuse ;  /* 0x0000000932127220 */ /* 0x080fe20000410000 */
[-C--:B------:R-:W-:Y:S01]  /*b8d0*/  FMUL.FTZ R160, R51, R9.reuse ;  /* 0x0000000933a07220 */ /* 0x080fe20000410000 */
[----:B------:R-:W-:Y:S01]  /*b8e0*/  FMUL.FTZ R168, R54, R9 ;  /* 0x0000000936a87220 */ /* 0x000fe20000410000 */
        /* <DEDUP_REMOVED lines=13> */
[----:B------:R-:W-:Y:S01]  /*b9c0*/  FMUL.FTZ R79, R71, R9 ;  /* 0x00000009474f7220 */ /* 0x000fe20000410000 */
[----:B------:R-:W4:Y:S02]  /*b9d0*/  LD.E R37, desc[UR40][R16.64+0x248] ;  /* 0x0002482810257980 */ /* 0x000f24000c101900 */
[----:B------:R-:W0:Y:S01]  /*b9e0*/  MUFU.TANH R78, R78 ;  /* 0x0000004e004e7308 */ /* 0x000e220000002400 */
[----:B-1----:R-:W-:Y:S01]  /*b9f0*/  FMNMX.FTZ R11, R36, R11, !PT ;  /* 0x0000000b240b7209 */ /* 0x002fe20007810000 */
[----:B------:R-:W4:Y:S04]  /*ba00*/  LD.E R33, desc[UR40][R16.64+0x25c] ;  /* 0x00025c2810217980 */ /* 0x000f28000c101900 */
[----:B------:R-:W4:Y:S02]  /*ba10*/  LD.E R41, desc[UR40][R16.64+0x27c] ;  /* 0x00027c2810297980 */ /* 0x000f24000c101900 */
[----:B------:R-:W1:Y:S01]  /*ba20*/  MUFU.TANH R82, R82 ;  /* 0x0000005200527308 */ /* 0x000e620000002400 */
[----:B---3--:R-:W-:Y:S01]  /*ba30*/  FMNMX.FTZ R11, R40, R11, !PT ;  /* 0x0000000b280b7209 */ /* 0x008fe20007810000 */
[----:B------:R-:W-:Y:S01]  /*ba40*/  FMUL.FTZ R48, R56, R9 ;  /* 0x0000000938307220 */ /* 0x000fe20000410000 */
[----:B------:R-:W3:Y:S04]  /*ba50*/  LD.E R49, desc[UR40][R16.64+0x278] ;  /* 0x0002782810317980 */ /* 0x000ee8000c101900 */
[----:B------:R-:W3:Y:S01]  /*ba60*/  LD.E R45, desc[UR40][R16.64+0x28c] ;  /* 0x00028c28102d7980 */ /* 0x000ee2000c101900 */
[----:B------:R-:W1:Y:S01]  /*ba70*/  MUFU.TANH R84, R84 ;  /* 0x0000005400547308 */ /* 0x000e620000002400 */
[----:B--2---:R-:W-:-:S07]  /*ba80*/  FMNMX.FTZ R11, R76, R11, !PT ;  /* 0x0000000b4c0b7209 */ /* 0x004fce0007810000 */
[----:B------:R-:W2:Y:S01]  /*ba90*/  MUFU.TANH R92, R92 ;  /* 0x0000005c005c7308 */ /* 0x000ea20000002400 */
[----:B0-----:R-:W-:Y:S01]  /*baa0*/  FMNMX.FTZ R11, R78, R11, !PT ;  /* 0x0000000b4e0b7209 */ /* 0x001fe20007810000 */
[----:B------:R-:W-:Y:S01]  /*bab0*/  FMUL.FTZ R52, R57, R9 ;  /* 0x0000000939347220 */ /* 0x000fe20000410000 */
[----:B------:R-:W3:Y:S05]  /*bac0*/  LD.E R27, desc[UR40][R16.64+0x42c] ;  /* 0x00042c28101b7980 */ /* 0x000eea000c101900 */
[----:B------:R-:W0:Y:S01]  /*bad0*/  MUFU.TANH R88, R88 ;  /* 0x0000005800587308 */ /* 0x000e220000002400 */
[----:B-1----:R-:W-:Y:S01]  /*bae0*/  FMNMX.FTZ R11, R82, R11, !PT ;  /* 0x0000000b520b7209 */ /* 0x002fe20007810000 */
[----:B------:R-:W3:Y:S04]  /*baf0*/  LD.E R38, desc[UR40][R16.64+0x244] ;  /* 0x0002442810267980 */ /* 0x000ee8000c101900 */
[----:B------:R-:W3:Y:S02]  /*bb00*/  LD.E R34, desc[UR40][R16.64+0x250] ;  /* 0x0002502810227980 */ /* 0x000ee4000c101900 */
[----:B------:R-:W1:Y:S01]  /*bb10*/  MUFU.TANH R44, R44 ;  /* 0x0000002c002c7308 */ /* 0x000e620000002400 */
[----:B------:R-:W-:Y:S01]  /*bb20*/  FMNMX.FTZ R11, R84, R11, !PT ;  /* 0x0000000b540b7209 */ /* 0x000fe20007810000 */
[----:B------:R-:W3:Y:S04]  /*bb30*/  LD.E R46, desc[UR40][R16.64+0x270] ;  /* 0x00027028102e7980 */ /* 0x000ee8000c101900 */
[----:B------:R-:W3:Y:S02]  /*bb40*/  LD.E R42, desc[UR40][R16.64+0x274] ;  /* 0x00027428102a7980 */ /* 0x000ee4000c101900 */
[----:B------:R-:W1:Y:S01]  /*bb50*/  MUFU.TANH R48, R48 ;  /* 0x0000003000307308 */ /* 0x000e620000002400 */
[----:B--2---:R-:W-:Y:S01]  /*bb60*/  FMNMX.FTZ R11, R92, R11, !PT ;  /* 0x0000000b5c0b7209 */ /* 0x004fe20007810000 */
[----:B------:R-:W2:Y:S04]  /*bb70*/  LD.E R50, desc[UR40][R16.64+0x284] ;  /* 0x0002842810327980 */ /* 0x000ea8000c101900 */
[----:B------:R-:W2:Y:S02]  /*bb80*/  LD.E R54, desc[UR40][R16.64+0x290] ;  /* 0x0002902810367980 */ /* 0x000ea4000c101900 */
[----:B------:R-:W1:Y:S01]  /*bb90*/  MUFU.TANH R52, R52 ;  /* 0x0000003400347308 */ /* 0x000e620000002400 */
[----:B0-----:R-:W-:Y:S01]  /*bba0*/  FMNMX.FTZ R11, R88, R11, !PT ;  /* 0x0000000b580b7209 */ /* 0x001fe20007810000 */
[----:B------:R-:W2:Y:S06]  /*bbb0*/  LD.E R56, desc[UR40][R16.64+0x2a0] ;  /* 0x0002a02810387980 */ /* 0x000eac000c101900 */
[----:B------:R-:W0:Y:S01]  /*bbc0*/  MUFU.TANH R60, R60 ;  /* 0x0000003c003c7308 */ /* 0x000e220000002400 */
[----:B-1----:R-:W-:Y:S01]  /*bbd0*/  FMNMX.FTZ R11, R44, R11, !PT ;  /* 0x0000000b2c0b7209 */ /* 0x002fe20007810000 */
[----:B------:R-:W2:Y:S04]  /*bbe0*/  LD.E R58, desc[UR40][R16.64+0x2a4] ;  /* 0x0002a428103a7980 */ /* 0x000ea8000c101900 */
[----:B------:R-:W2:Y:S02]  /*bbf0*/  LD.E R61, desc[UR40][R16.64+0x2ac] ;  /* 0x0002ac28103d7980 */ /* 0x000ea4000c101900 */
[----:B------:R-:W1:Y:S01]  /*bc00*/  MUFU.TANH R74, R74 ;  /* 0x0000004a004a7308 */ /* 0x000e620000002400 */
[----:B------:R-:W-:Y:S01]  /*bc10*/  FMNMX.FTZ R11, R48, R11, !PT ;  /* 0x0000000b300b7209 */ /* 0x000fe20007810000 */
[----:B------:R-:W2:Y:S04]  /*bc20*/  LD.E R68, desc[UR40][R16.64+0x2b0] ;  /* 0x0002b02810447980 */ /* 0x000ea8000c101900 */
[----:B------:R-:W2:Y:S02]  /*bc30*/  LD.E R64, desc[UR40][R16.64+0x2c4] ;  /* 0x0002c42810407980 */ /* 0x000ea4000c101900 */
[----:B------:R-:W1:Y:S01]  /*bc40*/  MUFU.TANH R72, R72 ;  /* 0x0000004800487308 */ /* 0x000e620000002400 */
[----:B------:R-:W-:Y:S01]  /*bc50*/  FMNMX.FTZ R11, R52, R11, !PT ;  /* 0x0000000b340b7209 */ /* 0x000fe20007810000 */
        /* <DEDUP_REMOVED lines=11> */
[----:B------:R-:W2:Y:S03]  /*bd10*/  LD.E R39, desc[UR40][R16.64+0x23c] ;  /* 0x00023c2810277980 */ /* 0x000ea6000c101900 */
[----:B------:R-:W-:Y:S01]  /*bd20*/  FMNMX.FTZ R11, R80, R11, !PT ;  /* 0x0000000b500b7209 */ /* 0x000fe20007810000 */
[----:B------:R-:W2:Y:S02]  /*bd30*/  LD.E R35, desc[UR40][R16.64+0x24c] ;  /* 0x00024c2810237980 */ /* 0x000ea4000c101900 */
[----:B------:R-:W1:Y:S01]  /*bd40*/  MUFU.TANH R6, R6 ;  /* 0x0000000600067308 */ /* 0x000e620000002400 */
[----:B0-----:R-:W-:Y:S01]  /*bd50*/  FMNMX.FTZ R11, R86, R11, !PT ;  /* 0x0000000b560b7209 */ /* 0x001fe20007810000 */
[----:B------:R-:W2:Y:S04]  /*bd60*/  LD.E R51, desc[UR40][R16.64+0x26c] ;  /* 0x00026c2810337980 */ /* 0x000ea8000c101900 */
[----:B------:R-:W2:Y:S02]  /*bd70*/  LD.E R43, desc[UR40][R16.64+0x298] ;  /* 0x00029828102b7980 */ /* 0x000ea4000c101900 */
[----:B------:R-:W0:Y:S01]  /*bd80*/  MUFU.TANH R3, R3 ;  /* 0x0000000300037308 */ /* 0x000e220000002400 */
[----:B-1----:R-:W-:Y:S01]  /*bd90*/  FMNMX.FTZ R15, R90, R11, !PT ;  /* 0x0000000b5a0f7209 */ /* 0x002fe20007810000 */
[----:B------:R-:W2:Y:S06]  /*bda0*/  LD.E R63, desc[UR40][R16.64+0x29c] ;  /* 0x00029c28103f7980 */ /* 0x000eac000c101900 */
[----:B------:R-:W1:Y:S01]  /*bdb0*/  MUFU.TANH R122, R122 ;  /* 0x0000007a007a7308 */ /* 0x000e620000002400 */
[----:B------:R-:W1:Y:S01]  /*bdc0*/  SHFL.BFLY PT, R14, R15, 0x2, 0x1f ;  /* 0x0c401f000f0e7f89 */ /* 0x000e6200000e0000 */
[----:B------:R-:W-:-:S03]  /*bdd0*/  FMNMX.FTZ R24, R6, R5, !PT ;  /* 0x0000000506187209 */ /* 0x000fc60007810000 */
[----:B------:R-:W2:Y:S03]  /*bde0*/  LD.E R55, desc[UR40][R16.64+0x2a8] ;  /* 0x0002a82810377980 */ /* 0x000ea6000c101900 */
[----:B------:R-:W1:Y:S01]  /*bdf0*/  MUFU.TANH R132, R132 ;  /* 0x0000008400847308 */ /* 0x000e620000002400 */
[----:B0-----:R-:W-:Y:S01]  /*be00*/  FMNMX.FTZ R11, R3, R24, !PT ;  /* 0x00000018030b7209 */ /* 0x001fe20007810000 */
[----:B------:R-:W2:Y:S04]  /*be10*/  LD.E R59, desc[UR40][R16.64+0x2b8] ;  /* 0x0002b828103b7980 */ /* 0x000ea8000c101900 */
[----:B------:R-:W2:Y:S02]  /*be20*/  LD.E R57, desc[UR40][R16.64+0x2bc] ;  /* 0x0002bc2810397980 */ /* 0x000ea4000c101900 */
[----:B------:R-:W0:Y:S01]  /*be30*/  MUFU.TANH R142, R142 ;  /* 0x0000008e008e7308 */ /* 0x000e220000002400 */
[----:B-1----:R-:W-:Y:S01]  /*be40*/  FMNMX.FTZ R11, R122, R11, !PT ;  /* 0x0000000b7a0b7209 */ /* 0x002fe20007810000 */
[----:B------:R-:W2:Y:S04]  /*be50*/  LD.E R53, desc[UR40][R16.64+0x2c8] ;  /* 0x0002c82810357980 */ /* 0x000ea8000c101900 */
[----:B------:R-:W2:Y:S02]  /*be60*/  LD.E R71, desc[UR40][R16.64+0x2d8] ;  /* 0x0002d82810477980 */ /* 0x000ea4000c101900 */
[----:B------:R-:W1:Y:S01]  /*be70*/  MUFU.TANH R148, R148 ;  /* 0x0000009400947308 */ /* 0x000e620000002400 */
[----:B------:R-:W-:Y:S01]  /*be80*/  FMNMX.FTZ R11, R132, R11, !PT ;  /* 0x0000000b840b7209 */ /* 0x000fe20007810000 */
[----:B------:R-:W2:Y:S06]  /*be90*/  LD.E R67, desc[UR40][R16.64+0x2e8] ;  /* 0x0002e82810437980 */ /* 0x000eac000c101900 */
[----:B------:R-:W1:Y:S01]  /*bea0*/  MUFU.TANH R182, R182 ;  /* 0x000000b600b67308 */ /* 0x000e620000002400 */
[----:B0-----:R-:W-:-:S07]  /*beb0*/  FMNMX.FTZ R11, R142, R11, !PT ;  /* 0x0000000b8e0b7209 */ /* 0x001fce0007810000 */
[----:B------:R-:W0:Y:S01]  /*bec0*/  MUFU.TANH R176, R176 ;  /* 0x000000b000b07308 */ /* 0x000e220000002400 */
[----:B------:R-:W-:Y:S01]  /*bed0*/  FMNMX.FTZ R19, R15, R14, !PT ;  /* 0x0000000e0f137209 */ /* 0x000fe20007810000 */
[----:B------:R-:W-:Y:S01]  /*bee0*/  FMUL.FTZ R14, R47, R9 ;  /* 0x000000092f0e7220 */ /* 0x000fe20000410000 */
[----:B-1----:R-:W-:-:S05]  /*bef0*/  FMNMX.FTZ R11, R148, R11, !PT ;  /* 0x0000000b940b7209 */ /* 0x002fca0007810000 */
[----:B------:R-:W1:Y:S01]  /*bf00*/  MUFU.TANH R166, R166 ;  /* 0x000000a600a67308 */ /* 0x000e620000002400 */
[----:B------:R-:W-:-:S07]  /*bf10*/  FMNMX.FTZ R11, R182, R11, !PT ;  /* 0x0000000bb60b7209 */ /* 0x000fce0007810000 */
[----:B------:R-:W1:Y:S01]  /*bf20*/  MUFU.TANH R158, R158 ;  /* 0x0000009e009e7308 */ /* 0x000e620000002400 */
[----:B0-----:R-:W-:-:S07]  /*bf30*/  FMNMX.FTZ R11, R176, R11, !PT ;  /* 0x0000000bb00b7209 */ /* 0x001fce0007810000 */
[----:B------:R-:W0:Y:S01]  /*bf40*/  MUFU.TANH R13, R13 ;  /* 0x0000000d000d7308 */ /* 0x000e220000002400 */
[----:B-1----:R-:W-:-:S07]  /*bf50*/  FMNMX.FTZ R11, R166, R11, !PT ;  /* 0x0000000ba60b7209 */ /* 0x002fce0007810000 */
[----:B------:R-:W-:Y:S08]  /*bf60*/  MUFU.TANH R18, R18 ;  /* 0x0000001200127308 */ /* 0x000ff00000002400 */
[----:B------:R-:W-:Y:S08]  /*bf70*/  MUFU.TANH R160, R160 ;  /* 0x000000a000a07308 */ /* 0x000ff00000002400 */
[----:B------:R-:W-:Y:S08]  /*bf80*/  MUFU.TANH R168, R168 ;  /* 0x000000a800a87308 */ /* 0x000ff00000002400 */
[----:B------:R-:W-:Y:S08]  /*bf90*/  MUFU.TANH R174, R174 ;  /* 0x000000ae00ae7308 */ /* 0x000ff00000002400 */
[----:B------:R-:W-:Y:S08]  /*bfa0*/  MUFU.TANH R218, R218 ;  /* 0x000000da00da7308 */ /* 0x000ff00000002400 */
[----:B------:R-:W-:Y:S08]  /*bfb0*/  MUFU.TANH R220, R220 ;  /* 0x000000dc00dc7308 */ /* 0x000ff00000002400 */
[----:B------:R-:W-:Y:S01]  /*bfc0*/  MUFU.TANH R228, R228 ;  /* 0x000000e400e47308 */ /* 0x000fe20000002400 */
[----:B------:R-:W1:Y:S07]  /*bfd0*/  SHFL.BFLY PT, R26, R19, 0x1, 0x1f ;  /* 0x0c201f00131a7f89 */ /* 0x000e6e00000e0000 */
[----:B------:R-:W-:Y:S08]  /*bfe0*/  MUFU.TANH R236, R236 ;  /* 0x000000ec00ec7308 */ /* 0x000ff00000002400 */
[----:B------:R-:W-:Y:S08]  /*bff0*/  MUFU.TANH R73, R73 ;  /* 0x0000004900497308 */ /* 0x000ff00000002400 */
[----:B------:R-:W-:Y:S08]  /*c000*/  MUFU.TANH R75, R75 ;  /* 0x0000004b004b7308 */ /* 0x000ff00000002400 */
[----:B------:R-:W-:Y:S08]  /*c010*/  MUFU.TANH R77, R77 ;  /* 0x0000004d004d7308 */ /* 0x000ff00000002400 */
[----:B------:R-:W-:Y:S01]  /*c020*/  MUFU.TANH R79, R79 ;  /* 0x0000004f004f7308 */ /* 0x000fe20000002400 */
[----:B------:R-:W-:Y:S04]  /*c030*/  ST.E desc[UR40][R16.64+0x440], R15 ;  /* 0x0004400f10007985 */ /* 0x000fe8000c101928 */
[----:B------:R-:W2:Y:S03]  /*c040*/  LD.E R47, desc[UR40][R16.64+0x288] ;  /* 0x00028828102f7980 */ /* 0x000ea6000c101900 */
[----:B------:R-:W1:Y:S01]  /*c050*/  MUFU.TANH R14, R14 ;  /* 0x0000000e000e7308 */ /* 0x000e620000002400 */
[----:B------:R-:W-:-:S04]  /*c060*/  FMNMX.FTZ R24, R158, R11, !PT ;  /* 0x0000000b9e187209 */ /* 0x000fc80007810000 */
[----:B0-----:R-:W-:-:S04]  /*c070*/  FMNMX.FTZ R11, R13, R24, !PT ;  /* 0x000000180d0b7209 */ /* 0x001fc80007810000 */
[----:B-1----:R-:W-:-:S04]  /*c080*/  FMNMX.FTZ R11, R14, R11, !PT ;  /* 0x0000000b0e0b7209 */ /* 0x002fc80007810000 */
[----:B------:R-:W-:-:S04]  /*c090*/  FMNMX.FTZ R11, R18, R11, !PT ;  /* 0x0000000b120b7209 */ /* 0x000fc80007810000 */
        /* <DEDUP_REMOVED lines=8> */
[----:B------:R-:W-:Y:S02]  /*c120*/  FMNMX.FTZ R24, R75, R24, !PT ;  /* 0x000000184b187209 */ /* 0x000fe40007810000 */
[----:B------:R-:W-:Y:S02]  /*c130*/  FMNMX.FTZ R19, R19, R26, !PT ;  /* 0x0000001a13137209 */ /* 0x000fe40007810000 */
[----:B------:R-:W-:Y:S01]  /*c140*/  FMNMX.FTZ R24, R77, R24, !PT ;  /* 0x000000184d187209 */ /* 0x000fe20007810000 */
[----:B------:R-:W3:Y:S03]  /*c150*/  LD.E R26, desc[UR40][R16.64+0x450] ;  /* 0x00045028101a7980 */ /* 0x000ee6000c101900 */
[----:B------:R-:W-:Y:S01]  /*c160*/  FMNMX.FTZ R9, R79, R24, !PT ;  /* 0x000000184f097209 */ /* 0x000fe20007810000 */
[----:B------:R-:W-:Y:S04]  /*c170*/  ST.E desc[UR40][R16.64+0x440], R19 ;  /* 0x0004401310007985 */ /* 0x000fe8000c101928 */
[----:B------:R-:W4:Y:S04]  /*c180*/  LD.E R25, desc[UR40][R16.64+0x440] ;  /* 0x0004402810197980 */ /* 0x000f28000c101900 */
[----:B------:R-:W-:Y:S04]  /*c190*/  ST.E desc[UR40][R16.64+0x444], R9 ;  /* 0x0004440910007985 */ /* 0x000fe8000c101928 */
[----:B------:R-:W2:Y:S04]  /*c1a0*/  LD.E R11, desc[UR40][R16.64+0x444] ;  /* 0x00044428100b7980 */ /* 0x000ea8000c101900 */
[----:B------:R-:W3:Y:S01]  /*c1b0*/  LD.E R24, desc[UR40][R16.64+0x454] ;  /* 0x0004542810187980 */ /* 0x000ee2000c101900 */
[----:B----4-:R-:W-:-:S04]  /*c1c0*/  FMUL.FTZ R29, R25, R21 ;  /* 0x00000015191d7220 */ /* 0x010fc80000410000 */
[----:B------:R-:W-:Y:S02]  /*c1d0*/  FFMA.FTZ R153, R8, R21, -R29 ;  /* 0x0000001508997223 */ /* 0x000fe4000001081d */
[----:B--2---:R-:W0:Y:S02]  /*c1e0*/  SHFL.BFLY PT, R8, R11, 0x2, 0x1f ;  /* 0x0c401f000b087f89 */ /* 0x004e2400000e0000 */
[----:B0-----:R-:W-:-:S05]  /*c1f0*/  FMNMX.FTZ R8, R11, R8, !PT ;  /* 0x000000080b087209 */ /* 0x001fca0007810000 */
[----:B------:R-:W0:Y:S01]  /*c200*/  SHFL.BFLY PT, R9, R8, 0x1, 0x1f ;  /* 0x0c201f0008097f89 */ /* 0x000e2200000e0000 */
[----:B------:R-:W-:Y:S01]  /*c210*/  FADD.FTZ R4, R4, -R25 ;  /* 0x8000001904047221 */ /* 0x000fe20000010000 */
[----:B------:R-:W-:-:S03]  /*c220*/  FFMA.FTZ R152, R7, R21, -R29 ;  /* 0x0000001507987223 */ /* 0x000fc6000001081d */
[-C--:B------:R-:W-:Y:S01]  /*c230*/  FMUL.FTZ R4, R4, R21.reuse ;  /* 0x0000001504047220 */ /* 0x080fe20000410000 */
[-CC-:B------:R-:W-:Y:S02]  /*c240*/  FFMA.FTZ R164, R92, R21.reuse, -R29.reuse ;  /* 0x000000155ca47223 */ /* 0x180fe4000001081d */
[----:B------:R-:W-:Y:S01]  /*c250*/  MUFU.EX2 R152, R152 ;  /* 0x0000009800987308 */ /* 0x000fe20000000800 */
[-CC-:B------:R-:W-:Y:S01]  /*c260*/  FFMA.FTZ R154, R12, R21.reuse, -R29.reuse ;  /* 0x000000150c9a7223 */ /* 0x180fe2000001081d */
[----:B------:R-:W-:-:S06]  /*c270*/  FFMA.FTZ R155, R20, R21, -R29 ;  /* 0x00000015149b7223 */ /* 0x000fcc000001081d */
[----:B------:R-:W3:Y:S01]  /*c280*/  MUFU.EX2 R25, R4 ;  /* 0x0000000400197308 */ /* 0x000ee20000000800 */
[----:B0-----:R-:W-:Y:S01]  /*c290*/  FMNMX.FTZ R31, R8, R9, !PT ;  /* 0x00000009081f7209 */ /* 0x001fe20007810000 */
[----:B------:R-:W-:-:S06]  /*c2a0*/  FFMA.FTZ R9, R90, R21, -R29 ;  /* 0x000000155a097223 */ /* 0x000fcc000001081d */
[----:B------:R-:W0:Y:S01]  /*c2b0*/  MUFU.EX2 R153, R153 ;  /* 0x0000009900997308 */ /* 0x000e220000000800 */
[-CC-:B------:R-:W-:Y:S01]  /*c2c0*/  FFMA.FTZ R180, R28, R21.reuse, -R29.reuse ;  /* 0x000000151cb47223 */ /* 0x180fe2000001081d */
[-C--:B------:R-:W-:Y:S01]  /*c2d0*/  FFMA.FTZ R7, R30, R21.reuse, -R29 ;  /* 0x000000151e077223 */ /* 0x080fe2000001081d */
[----:B------:R-:W-:Y:S01]  /*c2e0*/  FADD.FTZ R90, R5, -R31 ;  /* 0x8000001f055a7221 */ /* 0x000fe20000010000 */
[----:B------:R-:W-:-:S04]  /*c2f0*/  FMUL.FTZ R81, R31, R21 ;  /* 0x000000151f517220 */ /* 0x000fc80000410000 */
[----:B------:R-:W-:Y:S01]  /*c300*/  MUFU.EX2 R154, R154 ;  /* 0x0000009a009a7308 */ /* 0x000fe20000000800 */
[----:B------:R-:W-:Y:S01]  /*c310*/  FMUL.FTZ R92, R21, R90 ;  /* 0x0000005a155c7220 */ /* 0x000fe20000410000 */
[-CC-:B------:R-:W-:Y:S01]  /*c320*/  FFMA.FTZ R183, R6, R21.reuse, -R81.reuse ;  /* 0x0000001506b77223 */ /* 0x180fe20000010851 */
[-CC-:B------:R-:W-:Y:S01]  /*c330*/  FFMA.FTZ R188, R3, R21.reuse, -R81.reuse ;  /* 0x0000001503bc7223 */ /* 0x180fe20000010851 */
[-CC-:B------:R-:W-:Y:S01]  /*c340*/  FFMA.FTZ R6, R122, R21.reuse, -R81.reuse ;  /* 0x000000157a067223 */ /* 0x180fe20000010851 */
[----:B------:R-:W-:-:S03]  /*c350*/  FFMA.FTZ R181, R132, R21, -R81 ;  /* 0x0000001584b57223 */ /* 0x000fc60000010851 */
[----:B------:R-:W-:Y:S01]  /*c360*/  MUFU.EX2 R155, R155 ;  /* 0x0000009b009b7308 */ /* 0x000fe20000000800 */
[-C--:B------:R-:W-:Y:S01]  /*c370*/  FFMA.FTZ R179, R142, R21.reuse, -R81 ;  /* 0x000000158eb37223 */ /* 0x080fe20000010851 */
[----:B---3--:R-:W-:Y:S01]  /*c380*/  FFMA.FTZ R26, R25, R26, R152 ;  /* 0x0000001a191a7223 */ /* 0x008fe20000010098 */
[-C--:B------:R-:W-:Y:S01]  /*c390*/  FFMA.FTZ R178, R32, R21.reuse, -R29 ;  /* 0x0000001520b27223 */ /* 0x080fe2000001081d */
[-C--:B------:R-:W-:Y:S01]  /*c3a0*/  FFMA.FTZ R177, R182, R21.reuse, -R81 ;  /* 0x00000015b6b17223 */ /* 0x080fe20000010851 */
[-CC-:B------:R-:W-:Y:S01]  /*c3b0*/  FFMA.FTZ R175, R36, R21.reuse, -R29.reuse ;  /* 0x0000001524af7223 */ /* 0x180fe2000001081d */
[-CC-:B------:R-:W-:Y:S01]  /*c3c0*/  FFMA.FTZ R169, R40, R21.reuse, -R29.reuse ;  /* 0x0000001528a97223 */ /* 0x180fe2000001081d */
[-C--:B------:R-:W-:Y:S01]  /*c3d0*/  FFMA.FTZ R172, R76, R21.reuse, -R29 ;  /* 0x000000154cac7223 */ /* 0x080fe2000001081d */
[----:B------:R-:W-:Y:S01]  /*c3e0*/  MUFU.EX2 R92, R92 ;  /* 0x0000005c005c7308 */ /* 0x000fe20000000800 */
[-CC-:B------:R-:W-:Y:S01]  /*c3f0*/  FFMA.FTZ R186, R148, R21.reuse, -R81.reuse ;  /* 0x0000001594ba7223 */ /* 0x180fe20000010851 */
[-C--:B------:R-:W-:Y:S01]  /*c400*/  FFMA.FTZ R173, R166, R21.reuse, -R81 ;  /* 0x00000015a6ad7223 */ /* 0x080fe20000010851 */
[-CC-:B------:R-:W-:Y:S01]  /*c410*/  FFMA.FTZ R170, R78, R21.reuse, -R29.reuse ;  /* 0x000000154eaa7223 */ /* 0x180fe2000001081d */
[-CC-:B------:R-:W-:Y:S01]  /*c420*/  FFMA.FTZ R167, R82, R21.reuse, -R29.reuse ;  /* 0x0000001552a77223 */ /* 0x180fe2000001081d */
[-CC-:B------:R-:W-:Y:S01]  /*c430*/  FFMA.FTZ R161, R84, R21.reuse, -R29.reuse ;  /* 0x0000001554a17223 */ /* 0x180fe2000001081d */
[-CC-:B------:R-:W-:Y:S01]  /*c440*/  FFMA.FTZ R159, R88, R21.reuse, -R29.reuse ;  /* 0x00000015589f7223 */ /* 0x180fe2000001081d */
[-C--:B------:R-:W-:Y:S01]  /*c450*/  FFMA.FTZ R162, R44, R21.reuse, -R29 ;  /* 0x000000152ca27223 */ /* 0x080fe2000001081d */
[----:B------:R-:W1:Y:S01]  /*c460*/  MUFU.EX2 R183, R183 ;  /* 0x000000b700b77308 */ /* 0x000e620000000800 */
[-CC-:B------:R-:W-:Y:S01]  /*c470*/  FFMA.FTZ R171, R13, R21.reuse, -R81.reuse ;  /* 0x000000150dab7223 */ /* 0x180fe20000010851 */
[-C--:B------:R-:W-:Y:S01]  /*c480*/  FFMA.FTZ R89, R14, R21.reuse, -R81 ;  /* 0x000000150e597223 */ /* 0x080fe20000010851 */
[-CC-:B------:R-:W-:Y:S01]  /*c490*/  FFMA.FTZ R156, R48, R21.reuse, -R29.reuse ;  /* 0x00000015309c7223 */ /* 0x180fe2000001081d */
[-CC-:B------:R-:W-:Y:S01]  /*c4a0*/  FFMA.FTZ R19, R52, R21.reuse, -R29.reuse ;  /* 0x0000001534137223 */ /* 0x180fe2000001081d */
[-CC-:B------:R-:W-:Y:S01]  /*c4b0*/  FFMA.FTZ R15, R60, R21.reuse, -R29.reuse ;  /* 0x000000153c0f7223 */ /* 0x180fe2000001081d */
[-CC-:B------:R-:W-:Y:S01]  /*c4c0*/  FFMA.FTZ R20, R74, R21.reuse, -R29.reuse ;  /* 0x000000154a147223 */ /* 0x180fe2000001081d */
[-C--:B------:R-:W-:Y:S01]  /*c4d0*/  FFMA.FTZ R11, R72, R21.reuse, -R29 ;  /* 0x00000015480b7223 */ /* 0x080fe2000001081d */
[----:B------:R-:W2:Y:S01]  /*c4e0*/  MUFU.EX2 R188, R188 ;  /* 0x000000bc00bc7308 */ /* 0x000ea20000000800 */
[-C--:B------:R-:W-:Y:S01]  /*c4f0*/  FFMA.FTZ R182, R176, R21.reuse, -R81 ;  /* 0x00000015b0b67223 */ /* 0x080fe20000010851 */
[----:B0-----:R-:W-:Y:S01]  /*c500*/  FADD.FTZ R103, R153, R26 ;  /* 0x0000001a99677221 */ /* 0x001fe20000010000 */
[-CC-:B------:R-:W-:Y:S01]  /*c510*/  FFMA.FTZ R12, R80, R21.reuse, -R29.reuse ;  /* 0x00000015500c7223 */ /* 0x180fe2000001081d */
[-C--:B------:R-:W-:Y:S01]  /*c520*/  FFMA.FTZ R8, R86, R21.reuse, -R29 ;  /* 0x0000001556087223 */ /* 0x080fe2000001081d */
[----:B------:R-:W3:Y:S03]  /*c530*/  LD.E R4, desc[UR40][R16.64+0x424] ;  /* 0x0004242810047980 */ /* 0x000ee6000c101900 */
[----:B------:R-:W0:Y:S01]  /*c540*/  MUFU.EX2 R6, R6 ;  /* 0x0000000600067308 */ /* 0x000e220000000800 */
[-CC-:B------:R-:W-:Y:S01]  /*c550*/  FFMA.FTZ R176, R158, R21.reuse, -R81.reuse ;  /* 0x000000159eb07223 */ /* 0x180fe20000010851 */
[-CC-:B------:R-:W-:Y:S01]  /*c560*/  FFMA.FTZ R165, R18, R21.reuse, -R81.reuse ;  /* 0x0000001512a57223 */ /* 0x180fe20000010851 */
[----:B------:R-:W4:Y:S05]  /*c570*/  LD.E R28, desc[UR40][R16.64+0x240] ;  /* 0x00024028101c7980 */ /* 0x000f2a000c101900 */
[----:B------:R-:W0:Y:S01]  /*c580*/  MUFU.EX2 R180, R180 ;  /* 0x000000b400b47308 */ /* 0x000e220000000800 */
[-CC-:B------:R-:W-:Y:S01]  /*c590*/  FFMA.FTZ R105, R160, R21.reuse, -R81.reuse ;  /* 0x00000015a0697223 */ /* 0x180fe20000010851 */
[-CC-:B------:R-:W-:Y:S01]  /*c5a0*/  FFMA.FTZ R163, R168, R21.reuse, -R81.reuse ;  /* 0x00000015a8a37223 */ /* 0x180fe20000010851 */
[-CC-:B------:R-:W-:Y:S01]  /*c5b0*/  FFMA.FTZ R166, R174, R21.reuse, -R81.reuse ;  /* 0x00000015aea67223 */ /* 0x180fe20000010851 */
[-CC-:B------:R-:W-:Y:S01]  /*c5c0*/  FFMA.FTZ R157, R218, R21.reuse, -R81.reuse ;  /* 0x00000015da9d7223 */ /* 0x180fe20000010851 */
[-CC-:B------:R-:W-:Y:S01]  /*c5d0*/  FFMA.FTZ R228, R228, R21.reuse, -R81.reuse ;  /* 0x00000015e4e47223 */ /* 0x180fe20000010851 */
[----:B------:R-:W4:Y:S02]  /*c5e0*/  LD.E R30, desc[UR40][R16.64+0x230] ;  /* 0x00023028101e7980 */ /* 0x000f24000c101900 */
[----:B------:R-:W0:Y:S01]  /*c5f0*/  MUFU.EX2 R181, R181 ;  /* 0x000000b500b57308 */ /* 0x000e220000000800 */
[-CC-:B------:R-:W-:Y:S01]  /*c600*/  FFMA.FTZ R160, R220, R21.reuse, -R81.reuse ;  /* 0x00000015dca07223 */ /* 0x180fe20000010851 */
[-CC-:B------:R-:W-:Y:S01]  /*c610*/  FFMA.FTZ R158, R236, R21.reuse, -R81.reuse ;  /* 0x00000015ec9e7223 */ /* 0x180fe20000010851 */
[-CC-:B------:R-:W-:Y:S01]  /*c620*/  FFMA.FTZ R13, R73, R21.reuse, -R81.reuse ;  /* 0x00000015490d7223 */ /* 0x180fe20000010851 */
[-CC-:B------:R-:W-:Y:S01]  /*c630*/  FFMA.FTZ R18, R75, R21.reuse, -R81.reuse ;  /* 0x000000154b127223 */ /* 0x180fe20000010851 */
[----:B------:R-:W-:-:S03]  /*c640*/  FFMA.FTZ R3, R77, R21, -R81 ;  /* 0x000000154d037223 */ /* 0x000fc60000010851 */
[----:B------:R-:W0:Y:S01]  /*c650*/  MUFU.EX2 R7, R7 ;  /* 0x0000000700077308 */ /* 0x000e220000000800 */
[----:B------:R-:W-:Y:S01]  /*c660*/  FFMA.FTZ R14, R79, R21, -R81 ;  /* 0x000000154f0e7223 */ /* 0x000fe20000010851 */
[----:B-1----:R-:W-:Y:S01]  /*c670*/  FFMA.FTZ R21, R92, R24, R183 ;  /* 0x000000185c157223 */ /* 0x002fe200000100b7 */
[----:B------:R-:W-:Y:S01]  /*c680*/  FADD.FTZ R24, R154, R103 ;  /* 0x000000679a187221 */ /* 0x000fe20000010000 */
[----:B------:R-:W4:Y:S04]  /*c690*/  LD.E R32, desc[UR40][R16.64+0x234] ;  /* 0x0002342810207980 */ /* 0x000f28000c101900 */
[----:B------:R-:W1:Y:S01]  /*c6a0*/  MUFU.EX2 R179, R179 ;  /* 0x000000b300b37308 */ /* 0x000e620000000800 */
[----:B--2---:R-:W-:Y:S01]  /*c6b0*/  FADD.FTZ R21, R188, R21 ;  /* 0x00000015bc157221 */ /* 0x004fe20000010000 */
[----:B------:R-:W-:Y:S01]  /*c6c0*/  FADD.FTZ R109, R155, R24 ;  /* 0x000000189b6d7221 */ /* 0x000fe20000010000 */
[----:B------:R-:W2:Y:S04]  /*c6d0*/  LD.E R36, desc[UR40][R16.64+0x254] ;  /* 0x0002542810247980 */ /* 0x000ea8000c101900 */
[----:B------:R-:W2:Y:S01]  /*c6e0*/  LD.E R40, desc[UR40][R16.64+0x260] ;  /* 0x0002602810287980 */ /* 0x000ea2000c101900 */
[----:B------:R-:W1:Y:S01]  /*c6f0*/  MUFU.EX2 R178, R178 ;  /* 0x000000b200b27308 */ /* 0x000e620000000800 */
[----:B0-----:R-:W-:Y:S01]  /*c700*/  FADD.FTZ R24, R6, R21 ;  /* 0x0000001506187221 */ /* 0x001fe20000010000 */
[----:B------:R-:W-:Y:S01]  /*c710*/  FADD.FTZ R26, R180, R109 ;  /* 0x0000006db41a7221 */ /* 0x000fe20000010000 */
[----:B------:R-:W2:Y:S04]  /*c720*/  LD.E R48, desc[UR40][R16.64+0x264] ;  /* 0x0002642810307980 */ /* 0x000ea8000c101900 */
[----:B------:R-:W2:Y:S01]  /*c730*/  LD.E R76, desc[UR40][R16.64+0x2e4] ;  /* 0x0002e428104c7980 */ /* 0x000ea2000c101900 */
[----:B------:R-:W0:Y:S03]  /*c740*/  MUFU.EX2 R186, R186 ;  /* 0x000000ba00ba7308 */ /* 0x000e260000000800 */
[----:B------:R-:W2:Y:S04]  /*c750*/  LD.E R90, desc[UR40][R16.64+0x350] ;  /* 0x00035028105a7980 */ /* 0x000ea8000c101900 */
[----:B------:R-:W2:Y:S01]  /*c760*/  LD.E R122, desc[UR40][R16.64+0x3a4] ;  /* 0x0003a428107a7980 */ /* 0x000ea2000c101900 */
[----:B------:R-:W0:Y:S01]  /*c770*/  MUFU.EX2 R175, R175 ;  /* 0x000000af00af7308 */ /* 0x000e220000000800 */
[----:B------:R-:W-:Y:S01]  /*c780*/  FADD.FTZ R24, R181, R24 ;  /* 0x00000018b5187221 */ /* 0x000fe20000010000 */
[----:B------:R-:W-:Y:S01]  /*c790*/  FADD.FTZ R115, R7, R26 ;  /* 0x0000001a07737221 */ /* 0x000fe20000010000 */
[----:B------:R-:W2:Y:S04]  /*c7a0*/  LD.E R44, desc[UR40][R16.64+0x280] ;  /* 0x00028028102c7980 */ /* 0x000ea8000c101900 */
[----:B------:R-:W2:Y:S01]  /*c7b0*/  LD.E R52, desc[UR40][R16.64+0x294] ;  /* 0x0002942810347980 */ /* 0x000ea2000c101900 */
[----:B------:R-:W0:Y:S03]  /*c7c0*/  MUFU.EX2 R177, R177 ;  /* 0x000000b100b17308 */ /* 0x000e260000000800 */
[----:B------:R-:W2:Y:S04]  /*c7d0*/  LD.E R132, desc[UR40][R16.64+0x3d0] ;  /* 0x0003d02810847980 */ /* 0x000ea8000c101900 */
[----:B------:R-:W2:Y:S01]  /*c7e0*/  LD.E R60, desc[UR40][R16.64+0x2c0] ;  /* 0x0002c028103c7980 */ /* 0x000ea2000c101900 */
[----:B------:R-:W0:Y:S01]  /*c7f0*/  MUFU.EX2 R169, R169 ;  /* 0x000000a900a97308 */ /* 0x000e220000000800 */
[----:B-1----:R-:W-:Y:S01]  /*c800*/  FADD.FTZ R21, R179, R24 ;  /* 0x00000018b3157221 */ /* 0x002fe20000010000 */
[----:B------:R-:W-:Y:S01]  /*c810*/  FADD.FTZ R26, R178, R115 ;  /* 0x00000073b21a7221 */ /* 0x000fe20000010000 */
[----:B------:R-:W2:Y:S04]  /*c820*/  LD.E R78, desc[UR40][R16.64+0x2d4] ;  /* 0x0002d428104e7980 */ /* 0x000ea8000c101900 */
[----:B------:R-:W2:Y:S01]  /*c830*/  LD.E R74, desc[UR40][R16.64+0x2f0] ;  /* 0x0002f028104a7980 */ /* 0x000ea2000c101900 */
[----:B------:R-:W1:Y:S03]  /*c840*/  MUFU.EX2 R182, R182 ;  /* 0x000000b600b67308 */ /* 0x000e660000000800 */
[----:B------:R-:W2:Y:S05]  /*c850*/  LD.E R142, desc[UR40][R16.64+0x3f4] ;  /* 0x0003f428108e7980 */ /* 0x000eaa000c101900 */
[----:B------:R-:W-:Y:S01]  /*c860*/  MUFU.EX2 R164, R164 ;  /* 0x000000a400a47308 */ /* 0x000fe20000000800 */
[----:B------:R1:W-:Y:S04]  /*c870*/  ST.E desc[UR40][R16.64+0x444], R31 ;  /* 0x0004441f10007985 */ /* 0x0003e8000c101928 */
[----:B------:R-:W2:Y:S03]  /*c880*/  LD.E R5, desc[UR40][R16.64+0x238] ;  /* 0x0002382810057980 */ /* 0x000ea6000c101900 */
[----:B------:R-:W1:Y:S01]  /*c890*/  MUFU.EX2 R172, R172 ;  /* 0x000000ac00ac7308 */ /* 0x000e620000000800 */
[----:B0-----:R-:W-:Y:S01]  /*c8a0*/  FADD.FTZ R24, R186, R21 ;  /* 0x00000015ba187221 */ /* 0x001fe20000010000 */
[----:B------:R-:W-:Y:S01]  /*c8b0*/  FADD.FTZ R26, R175, R26 ;  /* 0x0000001aaf1a7221 */ /* 0x000fe20000010000 */
[----:B------:R-:W2:Y:S04]  /*c8c0*/  LD.E R72, desc[UR40][R16.64+0x2f4] ;  /* 0x0002f42810487980 */ /* 0x000ea8000c101900 */
[----:B------:R-:W2:Y:S01]  /*c8d0*/  LD.E R82, desc[UR40][R16.64+0x300] ;  /* 0x0003002810527980 */ /* 0x000ea2000c101900 */
[----:B------:R-:W-:Y:S03]  /*c8e0*/  MUFU.EX2 R170, R170 ;  /* 0x000000aa00aa7308 */ /* 0x000fe60000000800 */
[----:B------:R-:W2:Y:S05]  /*c8f0*/  LD.E R148, desc[UR40][R16.64+0x420] ;  /* 0x0004202810947980 */ /* 0x000eaa000c101900 */
[----:B------:R-:W0:Y:S01]  /*c900*/  MUFU.EX2 R173, R173 ;  /* 0x000000ad00ad7308 */ /* 0x000e220000000800 */
[----:B------:R-:W-:Y:S01]  /*c910*/  FADD.FTZ R21, R177, R24 ;  /* 0x00000018b1157221 */ /* 0x000fe20000010000 */
[----:B------:R-:W-:Y:S01]  /*c920*/  FADD.FTZ R123, R169, R26 ;  /* 0x0000001aa97b7221 */ /* 0x000fe20000010000 */
[----:B------:R-:W2:Y:S04]  /*c930*/  LD.E R80, desc[UR40][R16.64+0x304] ;  /* 0x0003042810507980 */ /* 0x000ea8000c101900 */
[----:B------:R-:W2:Y:S01]  /*c940*/  LD.E R84, desc[UR40][R16.64+0x310] ;  /* 0x0003102810547980 */ /* 0x000ea2000c101900 */
[----:B------:R-:W-:Y:S03]  /*c950*/  MUFU.EX2 R167, R167 ;  /* 0x000000a700a77308 */ /* 0x000fe60000000800 */
[----:B------:R-:W2:Y:S04]  /*c960*/  LD.E R88, desc[UR40][R16.64+0x314] ;  /* 0x0003142810587980 */ /* 0x000ea8000c101900 */
[----:B------:R-:W2:Y:S01]  /*c970*/  LD.E R86, desc[UR40][R16.64+0x320] ;  /* 0x0003202810567980 */ /* 0x000ea2000c101900 */
[----:B------:R-:W0:Y:S01]  /*c980*/  MUFU.EX2 R176, R176 ;  /* 0x000000b000b07308 */ /* 0x000e220000000800 */
[----:B-1----:R-:W-:Y:S01]  /*c990*/  FADD.FTZ R24, R182, R21 ;  /* 0x00000015b6187221 */ /* 0x002fe20000010000 */
[----:B------:R-:W-:Y:S01]  /*c9a0*/  FADD.FTZ R21, R172, R123 ;  /* 0x0000007bac157221 */ /* 0x000fe20000010000 */
[----:B------:R-:W2:Y:S05]  /*c9b0*/  LD.E R29, desc[UR40][R16.64+0x258] ;  /* 0x00025828101d7980 */ /* 0x000eaa000c101900 */
[----:B------:R-:W1:Y:S08]  /*c9c0*/  MUFU.EX2 R161, R161 ;  /* 0x000000a100a17308 */ /* 0x000e700000000800 */
[----:B------:R-:W1:Y:S01]  /*c9d0*/  MUFU.EX2 R171, R171 ;  /* 0x000000ab00ab7308 */ /* 0x000e620000000800 */
[----:B0-----:R-:W-:Y:S01]  /*c9e0*/  FADD.FTZ R129, R173, R24 ;  /* 0x00000018ad817221 */ /* 0x001fe20000010000 */
[----:B------:R-:W-:Y:S01]  /*c9f0*/  FADD.FTZ R26, R170, R21 ;  /* 0x00000015aa1a7221 */ /* 0x000fe20000010000 */
[----:B------:R-:W2:Y:S05]  /*ca00*/  LD.E R31, desc[UR40][R16.64+0x268] ;  /* 0x00026828101f7980 */ /* 0x000eaa000c101900 */
[----:B------:R-:W0:Y:S01]  /*ca10*/  MUFU.EX2 R174, R89 ;  /* 0x0000005900ae7308 */ /* 0x000e220000000800 */
[----:B------:R-:W-:Y:S01]  /*ca20*/  FADD.FTZ R24, R176, R129 ;  /* 0x00000081b0187221 */ /* 0x000fe20000010000 */
[----:B------:R-:W-:Y:S01]  /*ca30*/  FADD.FTZ R26, R167, R26 ;  /* 0x0000001aa71a7221 */ /* 0x000fe20000010000 */
[----:B------:R-:W2:Y:S03]  /*ca40*/  LD.E R73, desc[UR40][R16.64+0x2ec] ;  /* 0x0002ec2810497980 */ /* 0x000ea6000c101900 */
[----:B-1----:R-:W-:Y:S01]  /*ca50*/  FADD.FTZ R137, R161, R26 ;  /* 0x0000001aa1897221 */ /* 0x002fe20000010000 */
[----:B------:R-:W2:Y:S01]  /*ca60*/  LD.E R75, desc[UR40][R16.64+0x2f8] ;  /* 0x0002f828104b7980 */ /* 0x000ea2000c101900 */
[----:B------:R-:W-:Y:S01]  /*ca70*/  FADD.FTZ R135, R171, R24 ;  /* 0x00000018ab877221 */ /* 0x000fe20000010000 */
[----:B------:R1:W-:Y:S01]  /*ca80*/  MUFU.EX2 R168, R105 ;  /* 0x0000006900a87308 */ /* 0x0003e20000000800 */
[----:B------:R-:W-:Y:S01]  /*ca90*/  FADD.FTZ R26, R164, R137 ;  /* 0x00000089a41a7221 */ /* 0x000fe20000010000 */
[----:B------:R-:W2:Y:S04]  /*caa0*/  LD.E R77, desc[UR40][R16.64+0x2fc] ;  /* 0x0002fc28104d7980 */ /* 0x000ea8000c101900 */
[----:B------:R-:W2:Y:S01]  /*cab0*/  LD.E R79, desc[UR40][R16.64+0x308] ;  /* 0x00030828104f7980 */ /* 0x000ea2000c101900 */
[----:B0-----:R-:W-:-:S03]  /*cac0*/  FADD.FTZ R24, R174, R135 ;  /* 0x00000087ae187221 */ /* 0x001fc60000010000 */
[----:B------:R-:W2:Y:S04]  /*cad0*/  LD.E R81, desc[UR40][R16.64+0x30c] ;  /* 0x00030c2810517980 */ /* 0x000ea8000c101900 */
[----:B------:R-:W2:Y:S04]  /*cae0*/  LD.E R89, desc[UR40][R16.64+0x32c] ;  /* 0x00032c2810597980 */ /* 0x000ea8000c101900 */
[----:B------:R-:W2:Y:S04]  /*caf0*/  LD.E R103, desc[UR40][R16.64+0x368] ;  /* 0x0003682810677980 */ /* 0x000ea8000c101900 */
[----:B-1----:R-:W2:Y:S04]  /*cb00*/  LD.E R105, desc[UR40][R16.64+0x36c] ;  /* 0x00036c2810697980 */ /* 0x002ea8000c101900 */
[----:B------:R-:W2:Y:S04]  /*cb10*/  LD.E R109, desc[UR40][R16.64+0x37c] ;  /* 0x00037c28106d7980 */ /* 0x000ea8000c101900 */
[----:B------:R-:W2:Y:S04]  /*cb20*/  LD.E R115, desc[UR40][R16.64+0x398] ;  /* 0x0003982810737980 */ /* 0x000ea8000c101900 */
[----:B------:R-:W2:Y:S04]  /*cb30*/  LD.E R123, desc[UR40][R16.64+0x3bc] ;  /* 0x0003bc28107b7980 */ /* 0x000ea8000c101900 */
[----:B------:R-:W2:Y:S04]  /*cb40*/  LD.E R129, desc[UR40][R16.64+0x3d8] ;  /* 0x0003d82810817980 */ /* 0x000ea8000c101900 */
[----:B------:R-:W2:Y:S04]  /*cb50*/  LD.E R135, desc[UR40][R16.64+0x3e8] ;  /* 0x0003e82810877980 */ /* 0x000ea8000c101900 */
[----:B------:R-:W2:Y:S01]  /*cb60*/  LD.E R137, desc[UR40][R16.64+0x3fc] ;  /* 0x0003fc2810897980 */ /* 0x000ea2000c101900 */
[----:B------:R-:W0:Y:S08]  /*cb70*/  MUFU.EX2 R165, R165 ;  /* 0x000000a500a57308 */ /* 0x000e300000000800 */
[----:B------:R-:W1:Y:S08]  /*cb80*/  MUFU.EX2 R163, R163 ;  /* 0x000000a300a37308 */ /* 0x000e700000000800 */
[----:B------:R-:W1:Y:S01]  /*cb90*/  MUFU.EX2 R166, R166 ;  /* 0x000000a600a67308 */ /* 0x000e620000000800 */
[----:B0-----:R-:W-:-:S07]  /*cba0*/  FADD.FTZ R187, R165, R24 ;  /* 0x00000018a5bb7221 */ /* 0x001fce0000010000 */
[----:B------:R-:W0:Y:S01]  /*cbb0*/  MUFU.EX2 R159, R159 ;  /* 0x0000009f009f7308 */ /* 0x000e220000000800 */
[----:B------:R-:W-:-:S07]  /*cbc0*/  FADD.FTZ R24, R168, R187 ;  /* 0x000000bba8187221 */ /* 0x000fce0000010000 */
[----:B------:R-:W0:Y:S01]  /*cbd0*/  MUFU.EX2 R157, R157 ;  /* 0x0000009d009d7308 */ /* 0x000e220000000800 */
[----:B-1----:R-:W-:-:S07]  /*cbe0*/  FADD.FTZ R187, R163, R24 ;  /* 0x00000018a3bb7221 */ /* 0x002fce0000010000 */
[----:B------:R-:W1:Y:S08]  /*cbf0*/  MUFU.EX2 R162, R162 ;  /* 0x000000a200a27308 */ /* 0x000e700000000800 */
[----:B------:R-:W1:Y:S01]  /*cc00*/  MUFU.EX2 R160, R160 ;  /* 0x000000a000a07308 */ /* 0x000e620000000800 */
[----:B------:R-:W-:-:S07]  /*cc10*/  FADD.FTZ R24, R166, R187 ;  /* 0x000000bba6187221 */ /* 0x000fce0000010000 */
[----:B------:R-:W3:Y:S01]  /*cc20*/  MUFU.EX2 R156, R156 ;  /* 0x0000009c009c7308 */ /* 0x000ee20000000800 */
[----:B0-----:R-:W-:-:S07]  /*cc30*/  FADD.FTZ R189, R159, R26 ;  /* 0x0000001a9fbd7221 */ /* 0x001fce0000010000 */
[----:B------:R-:W0:Y:S01]  /*cc40*/  MUFU.EX2 R21, R228 ;  /* 0x000000e400157308 */ /* 0x000e220000000800 */
[----:B------:R-:W-:-:S07]  /*cc50*/  FADD.FTZ R187, R157, R24 ;  /* 0x000000189dbb7221 */ /* 0x000fce0000010000 */
[----:B------:R-:W0:Y:S01]  /*cc60*/  MUFU.EX2 R19, R19 ;  /* 0x0000001300137308 */ /* 0x000e220000000800 */
[----:B-1----:R-:W-:-:S07]  /*cc70*/  FADD.FTZ R189, R162, R189 ;  /* 0x000000bda2bd7221 */ /* 0x002fce0000010000 */
[----:B------:R-:W1:Y:S01]  /*cc80*/  MUFU.EX2 R158, R158 ;  /* 0x0000009e009e7308 */ /* 0x000e620000000800 */
[----:B------:R-:W-:-:S07]  /*cc90*/  FADD.FTZ R24, R160, R187 ;  /* 0x000000bba0187221 */ /* 0x000fce0000010000 */
[----:B------:R-:W1:Y:S01]  /*cca0*/  MUFU.EX2 R15, R15 ;  /* 0x0000000f000f7308 */ /* 0x000e620000000800 */
[----:B---3--:R-:W-:-:S07]  /*ccb0*/  FADD.FTZ R26, R156, R189 ;  /* 0x000000bd9c1a7221 */ /* 0x008fce0000010000 */
[----:B------:R-:W3:Y:S01]  /*ccc0*/  MUFU.EX2 R13, R13 ;  /* 0x0000000d000d7308 */ /* 0x000ee20000000800 */
[----:B0-----:R-:W-:-:S07]  /*ccd0*/  FADD.FTZ R187, R21, R24 ;  /* 0x0000001815bb7221 */ /* 0x001fce0000010000 */
[----:B------:R-:W0:Y:S01]  /*cce0*/  MUFU.EX2 R20, R20 ;  /* 0x0000001400147308 */ /* 0x000e220000000800 */
[----:B------:R-:W-:-:S07]  /*ccf0*/  FADD.FTZ R26, R19, R26 ;  /* 0x0000001a131a7221 */ /* 0x000fce0000010000 */
[----:B------:R-:W4:Y:S01]  /*cd00*/  MUFU.EX2 R18, R18 ;  /* 0x0000001200127308 */ /* 0x000f220000000800 */
        /* <DEDUP_REMOVED lines=8> */
[----:B----4-:R-:W-:-:S07]  /*cd90*/  FADD.FTZ R24, R18, R187 ;  /* 0x000000bb12187221 */ /* 0x010fce0000010000 */
[----:B------:R-:W4:Y:S01]  /*cda0*/  MUFU.EX2 R8, R8 ;  /* 0x0000000800087308 */ /* 0x000f220000000800 */
[----:B-1----:R-:W-:-:S07]  /*cdb0*/  FADD.FTZ R189, R11, R26 ;  /* 0x0000001a0bbd7221 */ /* 0x002fce0000010000 */
[----:B------:R-:W1:Y:S01]  /*cdc0*/  MUFU.EX2 R9, R9 ;  /* 0x0000000900097308 */ /* 0x000e620000000800 */
[----:B------:R-:W-:Y:S01]  /*cdd0*/  FADD.FTZ R187, R3, R24 ;  /* 0x0000001803bb7221 */ /* 0x000fe20000010000 */
[----:B---3--:R-:W-:-:S03]  /*cde0*/  FADD.FTZ R189, R12, R189 ;  /* 0x000000bd0cbd7221 */ /* 0x008fc60000010000 */
[----:B0-----:R-:W-:Y:S01]  /*cdf0*/  FADD.FTZ R187, R14, R187 ;  /* 0x000000bb0ebb7221 */ /* 0x001fe20000010000 */
[----:B------:R-:W-:Y:S01]  /*ce00*/  FMUL.FTZ R219, R92, R27 ;  /* 0x0000001b5cdb7220 */ /* 0x000fe20000410000 */
[----:B----4-:R-:W-:-:S03]  /*ce10*/  FADD.FTZ R26, R8, R189 ;  /* 0x000000bd081a7221 */ /* 0x010fc60000010000 */
[----:B------:R2:W-:Y:S01]  /*ce20*/  ST.E desc[UR40][R16.64+0x454], R187 ;  /* 0x000454bb10007985 */ /* 0x0005e2000c101928 */
[C---:B------:R-:W-:Y:S01]  /*ce30*/  FMUL.FTZ R217, R25.reuse, R4 ;  /* 0x0000000419d97220 */ /* 0x040fe20000410000 */
[C---:B------:R-:W-:Y:S01]  /*ce40*/  FMUL.FTZ R27, R25.reuse, R30 ;  /* 0x0000001e191b7220 */ /* 0x040fe20000410000 */
[C---:B------:R-:W-:Y:S01]  /*ce50*/  FMUL.FTZ R195, R25.reuse, R32 ;  /* 0x0000002019c37220 */ /* 0x040fe20000410000 */
[----:B------:R-:W-:Y:S01]  /*ce60*/  FMUL.FTZ R203, R25, R28 ;  /* 0x0000001c19cb7220 */ /* 0x000fe20000410000 */
[----:B-1----:R-:W-:Y:S01]  /*ce70*/  FADD.FTZ R189, R9, R26 ;  /* 0x0000001a09bd7221 */ /* 0x002fe20000010000 */
[----:B--2---:R-:W-:-:S04]  /*ce80*/  FMUL.FTZ R187, R25, R36 ;  /* 0x0000002419bb7220 */ /* 0x004fc80000410000 */
        /* <DEDUP_REMOVED lines=11> */
[C---:B---3--:R-:W-:Y:S01]  /*cf40*/  FMUL.FTZ R27, R25.reuse, R46 ;  /* 0x0000002e191b7220 */ /* 0x048fe20000410000 */
[C---:B0-----:R-:W-:Y:S01]  /*cf50*/  FMUL.FTZ R195, R25.reuse, R42 ;  /* 0x0000002a19c37220 */ /* 0x041fe20000410000 */
[C---:B-1----:R-:W-:Y:S01]  /*cf60*/  FMUL.FTZ R203, R25.reuse, R44 ;  /* 0x0000002c19cb7220 */ /* 0x042fe20000410000 */
[C---:B--2---:R-:W-:Y:S01]  /*cf70*/  FMUL.FTZ R187, R25.reuse, R50 ;  /* 0x0000003219bb7220 */ /* 0x044fe20000410000 */
[----:B------:R0:W-:Y:S01]  /*cf80*/  ST.E desc[UR40][R16.64+0x244], R189 ;  /* 0x000244bd10007985 */ /* 0x0001e2000c101928 */
[C---:B------:R-:W-:Y:S01]  /*cf90*/  FMUL.FTZ R221, R25.reuse, R56 ;  /* 0x0000003819dd7220 */ /* 0x040fe20000410000 */
[C---:B------:R-:W-:Y:S02]  /*cfa0*/  FMUL.FTZ R227, R25.reuse, R58 ;  /* 0x0000003a19e37220 */ /* 0x040fe40000410000 */
        /* <DEDUP_REMOVED lines=11> */
[C---:B0-----:R-:W-:Y:S01]  /*d060*/  FMUL.FTZ R27, R25.reuse, R68 ;  /* 0x00000044191b7220 */ /* 0x041fe20000410000 */
[C---:B-1----:R-:W-:Y:S01]  /*d070*/  FMUL.FTZ R195, R25.reuse, R62 ;  /* 0x0000003e19c37220 */ /* 0x042fe20000410000 */
[C---:B--2---:R-:W-:Y:S01]  /*d080*/  FMUL.FTZ R203, R25.reuse, R60 ;  /* 0x0000003c19cb7220 */ /* 0x044fe20000410000 */
[C---:B---3--:R-:W-:Y:S01]  /*d090*/  FMUL.FTZ R187, R25.reuse, R78 ;  /* 0x0000004e19bb7220 */ /* 0x048fe20000410000 */
        /* <DEDUP_REMOVED lines=62> */
[C---:B------:R-:W-:Y:S02]  /*d480*/  FMUL.FTZ R39, R92.reuse, R39 ;  /* 0x000000275c277220 */ /* 0x040fe40000410000 */
        /* <DEDUP_REMOVED lines=146> */
[----:B------:R4:W-:Y:S04]  /*ddb0*/  ST.E desc[UR40][R16.64+0x3e8], R135 ;  /* 0x0003e88710007985 */ /* 0x0009e8000c101928 */
[----:B------:R-:W-:Y:S04]  /*ddc0*/  ST.E desc[UR40][R16.64+0x3ec], R141 ;  /* 0x0003ec8d10007985 */ /* 0x000fe8000c101928 */
        /* <DEDUP_REMOVED lines=1499> */
.L_x_3248:
[----:B------:R-:W-:Y:S05]  /*13b80*/  BSYNC B0 ;  /* 0x0000000000007941 */ /* 0x000fea0003800000 */
.L_x_3247:
[----:B------:R-:W-:Y:S05]  /*13b90*/  @P1 BRA `(.L_x_3249) ;  /* 0xffffff6000901947 */ /* 0x000fea000383ffff */
.L_x_3232:
[----:B------:R-:W-:-:S13]  /*13ba0*/  ISETP.GE.AND P1, PT, R10, UR45, PT ;  /* 0x0000002d0a007c0c */ /* 0x000fda000bf26270 */
[----:B------:R-:W-:Y:S05]  /*13bb0*/  @!P1 BRA `(.L_x_3250) ;  /* 0x000000b000909947 */ /* 0x000fea0003800000 */
[----:B0-----:R0:W5:Y:S02]  /*13bc0*/  LDL.64 R2, [R1+0x178] ;  /* 0x0001780001027983 */ /* 0x0011640000100a00 */
.L_x_3281:
        /* <DEDUP_REMOVED lines=21> */
.L_x_3252:
[----:B------:R-:W-:Y:S05]  /*13d20*/  BSYNC B0 ;  /* 0x0000000000007941 */ /* 0x000fea0003800000 */
.L_x_3251:
        /* <DEDUP_REMOVED lines=13> */
.L_x_3254:
[----:B------:R-:W-:Y:S05]  /*13e00*/  BSYNC B0 ;  /* 0x0000000000007941 */ /* 0x000fea0003800000 */
.L_x_3253:
        /* <DEDUP_REMOVED lines=8> */
.L_x_3256:
[----:B------:R-:W-:Y:S05]  /*13e90*/  BSYNC B0 ;  /* 0x0000000000007941 */ /* 0x000fea0003800000 */
.L_x_3255:
        /* <DEDUP_REMOVED lines=59> */
.L_x_3259:
[----:B------:R-:W-:Y:S05]  /*14250*/  BSYNC B0 ;  /* 0x0000000000007941 */ /* 0x000fea0003800000 */
.L_x_3258:
        /* <DEDUP_REMOVED lines=10> */
.L_x_3261:
[----:B------:R-:W-:Y:S05]  /*14300*/  BSYNC B0 ;  /* 0x0000000000007941 */ /* 0x000fea0003800000 */
.L_x_3260:
[----:B------:R-:W-:Y:S04]  /*14310*/  BSSY B0, `(.L_x_3262) ;  /* 0x0000006000007945 */ /* 0x000fe80003800000 */
[----:B--2---:R-:W-:Y:S05]  /*14320*/  @P1 BRA `(.L_x_3263) ;  /* 0x0000000000101947 */ /* 0x004fea0003800000 */
[----:B-----5:R-:W-:Y:S01]  /*14330*/  IMAD R4, R4, 0x8, R7 ;  /* 0x0000000804047824 */ /* 0x020fe200078e0207 */
[----:B-1----:R-:W-:-:S04]  /*14340*/  SHF.L.U32 R5, R6, 0x1f, RZ ;  /* 0x0000001f06057819 */ /* 0x002fc800000006ff */
[----:B------:R-:W1:Y:S02]  /*14350*/  SYNCS.PHASECHK.TRANS64.TRYWAIT P1, [R4+URZ], R5 ;  /* 0x00000005040075a7 */ /* 0x000e64000802017f */
[----:B-1----:R-:W-:Y:S05]  /*14360*/  @!P1 BRA `(.L_x_3264) ;  /* 0x0000015c00f89947 */ /* 0x002fea0003800000 */
.L_x_3263:
[----:B------:R-:W-:Y:S05]  /*14370*/  BSYNC B0 ;  /* 0x0000000000007941 */ /* 0x000fea0003800000 */
.L_x_3262:
        /* <DEDUP_REMOVED lines=225> */
[-C--:B------:R-:W-:Y:S01]  /*15190*/  FMUL.FTZ R72, R25, R12.reuse ;  /* 0x0000000c19487220 */ /* 0x080fe20000410000 */
[----:B------:R-:W-:-:S03]  /*151a0*/  FMUL.FTZ R25, R34, R12 ;  /* 0x0000000c22197220 */ /* 0x000fc60000410000 */
[----:B------:R-:W-:Y:S02]  /*151b0*/  IMAD.IADD R36, R11, 0x1, -R36 ;  /* 0x000000010b247824 */ /* 0x000fe400078e0a24 */
[-C--:B------:R-:W-:Y:S01]  /*151c0*/  FMUL.FTZ R34, R37, R12.reuse ;  /* 0x0000000c25227220 */ /* 0x080fe20000410000 */
[-C--:B------:R-:W-:Y:S02]  /*151d0*/  FMUL.FTZ R74, R29, R12.reuse ;  /* 0x0000000c1d4a7220 */ /* 0x080fe40000410000 */
[----:B------:R-:W-:Y:S01]  /*151e0*/  SHF.R.S32.HI R37, RZ, 0x1f, R36 ;  /* 0x0000001fff257819 */ /* 0x000fe20000011424 */
[-C--:B------:R-:W-:Y:S01]  /*151f0*/  FMUL.FTZ R29, R38, R12.reuse ;  /* 0x0000000c261d7220 */ /* 0x080fe20000410000 */
[-C--:B------:R-:W-:Y:S01]  /*15200*/  FMUL.FTZ R83, R39, R12.reuse ;  /* 0x0000000c27537220 */ /* 0x080fe20000410000 */
[-C--:B------:R-:W-:Y:S01]  /*15210*/  FMUL.FTZ R40, R40, R12.reuse ;  /* 0x0000000c28287220 */ /* 0x080fe20000410000 */
[----:B------:R-:W-:Y:S01]  /*15220*/  FMUL.FTZ R41, R41, R12 ;  /* 0x0000000c29297220 */ /* 0x000fe20000410000 */
[----:B------:R-:W-:-:S02]  /*15230*/  LEA.HI R39, R37, R36, RZ, 0x2 ;  /* 0x0000002425277211 */ /* 0x000fc400078f10ff */
[----:B------:R-:W-:Y:S01]  /*15240*/  LEA.HI R38, R28, R11, RZ, 0x2 ;  /* 0x0000000b1c267211 */ /* 0x000fe200078f10ff */
[----:B------:R3:W4:Y:S03]  /*15250*/  MUFU.TANH R76, R40 ;  /* 0x00000028004c7308 */ /* 0x0007260000002400 */
[----:B------:R-:W-:-:S05]  /*15260*/  LOP3.LUT R38, R38, 0xfffffffc, RZ, 0xc0, !PT ;  /* 0xfffffffc26267812 */ /* 0x000fca00078ec0ff */
[----:B------:R0:W1:Y:S01]  /*15270*/  MUFU.TANH R78, R41 ;  /* 0x00000029004e7308 */ /* 0x0000620000002400 */
[----:B---3--:R-:W-:Y:S01]  /*15280*/  SHF.R.S32.HI R40, RZ, 0x2, R39 ;  /* 0x00000002ff287819 */ /* 0x008fe20000011427 */
[----:B------:R-:W-:Y:S01]  /*15290*/  IMAD.IADD R11, R11, 0x1, -R38 ;  /* 0x000000010b0b7824 */ /* 0x000fe200078e0a26 */
[----:B------:R-:W-:Y:S02]  /*152a0*/  SHF.R.S32.HI R38, RZ, 0x7, R35 ;  /* 0x00000007ff267819 */ /* 0x000fe40000011423 */
[----:B0-----:R-:W-:Y:S02]  /*152b0*/  SHF.R.S32.HI R41, RZ, 0x1f, R39 ;  /* 0x0000001fff297819 */ /* 0x001fe40000011427 */
[----:B------:R-:W-:Y:S02]  /*152c0*/  LEA.HI R37, R37, R36, RZ, 0x5 ;  /* 0x0000002425257211 */ /* 0x000fe400078f28ff */
[----:B------:R-:W-:Y:S02]  /*152d0*/  LEA.HI R41, R41, R40, RZ, 0x3 ;  /* 0x0000002829297211 */ /* 0x000fe400078f18ff */
[----:B------:R-:W-:-:S02]  /*152e0*/  LEA.HI R35, R35, R38, RZ, 0x1 ;  /* 0x0000002623237211 */ /* 0x000fc400078f08ff */
[----:B------:R-:W-:Y:S02]  /*152f0*/  LOP3.LUT R41, R41, 0xfffffff8, RZ, 0xc0, !PT ;  /* 0xfffffff829297812 */ /* 0x000fe400078ec0ff */
[----:B------:R-:W-:Y:S02]  /*15300*/  SHF.R.S32.HI R37, RZ, 0x5, R37 ;  /* 0x00000005ff257819 */ /* 0x000fe40000011425 */
[----:B------:R-:W-:Y:S01]  /*15310*/  LOP3.LUT R35, R35, 0x3fffffe, RZ, 0xc0, !PT ;  /* 0x03fffffe23237812 */ /* 0x000fe200078ec0ff */
[----:B------:R-:W-:Y:S01]  /*15320*/  IMAD.IADD R41, R40, 0x1, -R41 ;  /* 0x0000000128297824 */ /* 0x000fe200078e0a29 */
        /* <DEDUP_REMOVED lines=119> */
.L_x_3270:
[----:B------:R-:W-:Y:S05]  /*15aa0*/  BSYNC B2 ;  /* 0x0000000000027941 */ /* 0x000fea0003800000 */
.L_x_3269:
[----:B------:R-:W-:Y:S01]  /*15ab0*/  LOP3.LUT R7, RZ, R7, RZ, 0x33, !PT ;  /* 0x00000007ff077212 */ /* 0x000fe200078e33ff */
[----:B------:R-:W-:Y:S06]  /*15ac0*/  BRA `(.L_x_3271) ;  /* 0x0000000000187947 */ /* 0x000fec0003800000 */
.L_x_3268:
[----:B------:R-:W-:-:S13]  /*15ad0*/  ISETP.NE.AND P1, PT, R6, 0x1, PT ;  /* 0x000000010600780c */ /* 0x000fda0003f25270 */
[----:B------:R-:W-:Y:S05]  /*15ae0*/  @!P1 BRA `(.L_x_3271) ;  /* 0x0000000000109947 */ /* 0x000fea0003800000 */
[----:B------:R-:W2:Y:S04]  /*15af0*/  LDL R12, [R194+0x1c] ;  /* 0x00001c00c20c7983 */ /* 0x000ea80000100800 */
[----:B------:R-:W3:Y:S01]  /*15b00*/  LDL R14, [R194+0x20] ;  /* 0x00002000c20e7983 */ /* 0x000ee20000100800 */
[----:B--2---:R-:W-:-:S05]  /*15b10*/  IMAD.HI.U32 R7, R7, R12, RZ ;  /* 0x0000000c07077227 */ /* 0x004fca00078e00ff */
[----:B---3--:R-:W-:-:S07]  /*15b20*/  SHF.R.U32.HI R7, RZ, R14, R7 ;  /* 0x0000000eff077219 */ /* 0x008fce0000011607 */
.L_x_3271:
[----:B------:R-:W-:Y:S05]  /*15b30*/  BSYNC B1 ;  /* 0x0000000000017941 */ /* 0x000fea0003800000 */
.L_x_3267:
[----:B------:R-:W-:-:S05]  /*15b40*/  IMAD R7, R6, R7, R38 ;  /* 0x0000000706077224 */ /* 0x000fca00078e0226 */
[----:B------:R-:W-:Y:S02]  /*15b50*/  VIMNMX R8, R8, R7, !PT ;  /* 0x0000000708087248 */ /* 0x000fe40007fe0100 */
[----:B------:R-:W-:-:S07]  /*15b60*/  VIADDMNMX R9, R7, R6, R9, PT ;  /* 0x0000000607097246 */ /* 0x000fce0003800109 */
.L_x_3266:
[----:B------:R-:W-:Y:S05]  /*15b70*/  BSYNC B0 ;  /* 0x0000000000007941 */ /* 0x000fea0003800000 */
.L_x_3265:
[C---:B------:R-:W-:Y:S01]  /*15b80*/  ISETP.GE.AND P1, PT, R36.reuse, 0x2, PT ;  /* 0x000000022400780c */ /* 0x040fe20003f26270 */
[----:B------:R-:W0:Y:S01]  /*15b90*/  SHFL.IDX PT, R40, R40, 0x1, 0x1c1f ;  /* 0x003c1f0028287f89 */ /* 0x000e2200000e0000 */
[----:B------:R-:W-:Y:S01]  /*15ba0*/  ISETP.GE.AND P5, PT, R36, 0xa, PT ;  /* 0x0000000a2400780c */ /* 0x000fe20003fa6270 */
        /* <DEDUP_REMOVED lines=41> */
[----:B-1----:R-:W-:Y:S02]  /*15e40*/  FSEL R59, R78, -INF , !P3 ;  /* 0xff8000004e3b7808 */ /* 0x002fe40005800000 */
        /* <DEDUP_REMOVED lines=70> */
[----:B0-----:R-:W-:-:S03]  /*162b0*/  IMAD.IADD R8, R11, 0x1, R40 ;  /* 0x000000010b087824 */ /* 0x001fc600078e0228 */
[----:B------:R-:W-:Y:S01]  /*162c0*/  ISETP.LT.OR P6, PT, R9, 0x5a, P6 ;  /* 0x0000005a0900780c */ /* 0x000fe200037c1670 */
[----:B------:R-:W-:-:S03]  /*162d0*/  IMAD.IADD R9, R18, 0x1, R40 ;  /* 0x0000000112097824 */ /* 0x000fc600078e0228 */
        /* <DEDUP_REMOVED lines=15> */
.L_x_3277:
[----:B------:R-:W-:Y:S05]  /*163d0*/  BSYNC B2 ;  /* 0x0000000000027941 */ /* 0x000fea0003800000 */
.L_x_3276:
[----:B------:R-:W-:Y:S01]  /*163e0*/  LOP3.LUT R5, RZ, R5, RZ, 0x33, !PT ;  /* 0x00000005ff057212 */ /* 0x000fe200078e33ff */
[----:B------:R-:W-:Y:S06]  /*163f0*/  BRA `(.L_x_3278) ;  /* 0x0000000000187947 */ /* 0x000fec0003800000 */
.L_x_3275:
[----:B------:R-:W-:-:S13]  /*16400*/  ISETP.NE.AND P6, PT, R6, 0x1, PT ;  /* 0x000000010600780c */ /* 0x000fda0003fc5270 */
[----:B------:R-:W-:Y:S05]  /*16410*/  @!P6 BRA `(.L_x_3278) ;  /* 0x000000000010e947 */ /* 0x000fea0003800000 */
[----:B------:R-:W2:Y:S04]  /*16420*/  LDL R4, [R194+0x1c] ;  /* 0x00001c00c2047983 */ /* 0x000ea80000100800 */
[----:B------:R-:W3:Y:S01]  /*16430*/  LDL R12, [R194+0x20] ;  /* 0x00002000c20c7983 */ /* 0x000ee20000100800 */
[----:B--2---:R-:W-:-:S05]  /*16440*/  IMAD.HI.U32 R5, R5, R4, RZ ;  /* 0x0000000405057227 */ /* 0x004fca00078e00ff */
[----:B---3--:R-:W-:-:S07]  /*16450*/  SHF.R.U32.HI R5, RZ, R12, R5 ;  /* 0x0000000cff057219 */ /* 0x008fce0000011605 */
.L_x_3278:
[----:B------:R-:W-:Y:S05]  /*16460*/  BSYNC B1 ;  /* 0x0000000000017941 */ /* 0x000fea0003800000 */
.L_x_3274:
[----:B------:R-:W-:-:S05]  /*16470*/  IMAD R5, R6, R5, R38 ;  /* 0x0000000506057224 */ /* 0x000fca00078e0226 */
[----:B------:R-:W-:Y:S02]  /*16480*/  VIADDMNMX R9, R5, R6, R9, PT ;  /* 0x0000000605097246 */ /* 0x000fe40003800109 */
[----:B------:R-:W-:-:S07]  /*16490*/  VIMNMX R8, R8, R5, !PT ;  /* 0x0000000508087248 */ /* 0x000fce0007fe0100 */
.L_x_3273:
[----:B------:R-:W-:Y:S05]  /*164a0*/  BSYNC B0 ;  /* 0x0000000000007941 */ /* 0x000fea0003800000 */
.L_x_3272:
        /* <DEDUP_REMOVED lines=12> */
[----:B------:R-:W4:Y:S01]  /*16570*/  LD.E R20, desc[UR40][R16.64+0x450] ;  /* 0x0004502810147980 */ /* 0x000f22000c101900 */
        /* <DEDUP_REMOVED lines=141> */
[----:B------:R-:W-:Y:S02]  /*16e50*/  FMNMX.FTZ R12, R87, R12, !PT ;  /* 0x0000000c570c7209 */ /* 0x000fe40007810000 */
[----:B------:R-:W-:Y:S02]  /*16e60*/  ISETP.NE.AND P6, PT, R24, RZ, PT ;  /* 0x000000ff1800720c */ /* 0x000fe40003fc5270 */
[----:B------:R-:W-:Y:S01]  /*16e70*/  FMNMX.FTZ R12, R85, R12, !PT ;  /* 0x0000000c550c7209 */ /* 0x000fe20007810000 */
[----:B------:R-:W2:Y:S03]  /*16e80*/  LD.E R24, desc[UR40][R16.64+0x424] ;  /* 0x0004242810187980 */ /* 0x000ea6000c101900 */
        /* <DEDUP_REMOVED lines=20> */
[----:B------:R-:W-:-:S05]  /*16fd0*/  FMNMX.FTZ R13, R57, R12, !PT ;  /* 0x0000000c390d7209 */ /* 0x000fca0007810000 */
[----:B------:R-:W0:Y:S02]  /*16fe0*/  SHFL.BFLY PT, R12, R13, 0x2, 0x1f ;  /* 0x0c401f000d0c7f89 */ /* 0x000e2400000e0000 */
[----:B0-----:R-:W-:Y:S02]  /*16ff0*/  FMNMX.FTZ R14, R13, R12, !PT ;  /* 0x0000000c0d0e7209 */ /* 0x001fe40007810000 */
        /* <DEDUP_REMOVED lines=15> */
[----:B------:R-:W-:Y:S02]  /*170f0*/  ISETP.GT.AND P1, PT, R8, 0x48, !P1 ;  /* 0x000000480800780c */ /* 0x000fe40004f24270 */
[----:B------:R-:W-:Y:S02]  /*17100*/  FMNMX.FTZ R12, R99, R12, !PT ;  /* 0x0000000c630c7209 */ /* 0x000fe40007810000 */
[----:B------:R-:W-:Y:S02]  /*17110*/  ISETP.LT.OR P1, PT, R9, 0x49, P1 ;  /* 0x000000490900780c */ /* 0x000fe40000f21670 */
[----:B------:R-:W-:Y:S02]  /*17120*/  FMNMX.FTZ R12, R97, R12, !PT ;  /* 0x0000000c610c7209 */ /* 0x000fe40007810000 */
[----:B------:R-:W-:-:S02]  /*17130*/  ISETP.LT.OR P2, PT, R9, 0x4a, P2 ;  /* 0x0000004a0900780c */ /* 0x000fc40001741670 */
[----:B------:R-:W-:Y:S02]  /*17140*/  FSEL R103, R27, -INF , !P1 ;  /* 0xff8000001b677808 */ /* 0x000fe40004800000 */
[----:B------:R-:W-:Y:S02]  /*17150*/  FMNMX.FTZ R12, R93, R12, !PT ;  /* 0x0000000c5d0c7209 */ /* 0x000fe40007810000 */
[----:B------:R-:W-:Y:S02]  /*17160*/  FSEL R107, R107, -INF , !P3 ;  /* 0xff8000006b6b7808 */ /* 0x000fe40005800000 */
[----:B------:R-:W-:Y:S02]  /*17170*/  ISETP.LT.OR P5, PT, R9, 0x59, P5 ;  /* 0x000000590900780c */ /* 0x000fe40002fa1670 */
[----:B------:R-:W-:Y:S01]  /*17180*/  FSEL R109, R109, -INF , !P4 ;  /* 0xff8000006d6d7808 */ /* 0x000fe20006000000 */
[----:B------:R0:W-:Y:S01]  /*17190*/  ST.E desc[UR40][R16.64+0x440], R13 ;  /* 0x0004400d10007985 */ /* 0x0001e2000c101928 */
[----:B------:R-:W-:-:S02]  /*171a0*/  FSEL R105, R28, -INF , !P2 ;  /* 0xff8000001c697808 */ /* 0x000fc40005000000 */
[----:B------:R-:W-:Y:S01]  /*171b0*/  FMNMX.FTZ R12, R103, R12, !PT ;  /* 0x0000000c670c7209 */ /* 0x000fe20007810000 */
[----:B------:R-:W1:Y:S03]  /*171c0*/  SHFL.BFLY PT, R25, R14, 0x1, 0x1f ;  /* 0x0c201f000e197f89 */ /* 0x000e6600000e0000 */
[----:B------:R-:W-:Y:S01]  /*171d0*/  FMNMX.FTZ R12, R105, R12, !PT ;  /* 0x0000000c690c7209 */ /* 0x000fe20007810000 */
[----:B------:R-:W5:Y:S01]  /*171e0*/  LD.E R27, desc[UR40][R16.64+0x234] ;  /* 0x00023428101b7980 */ /* 0x000f62000c101900 */
[----:B------:R-:W-:Y:S02]  /*171f0*/  ISETP.GT.AND P1, PT, R8, 0x59, !P6 ;  /* 0x000000590800780c */ /* 0x000fe40007724270 */
[----:B------:R-:W-:Y:S01]  /*17200*/  FMNMX.FTZ R12, R107, R12, !PT ;  /* 0x0000000c6b0c7209 */ /* 0x000fe20007810000 */
[----:B------:R-:W2:Y:S01]  /*17210*/  LD.E R28, desc[UR40][R16.64+0x240] ;  /* 0x00024028101c7980 */ /* 0x000ea2000c101900 */
[----:B------:R-:W-:-:S02]  /*17220*/  ISETP.LT.OR P1, PT, R9, 0x5a, P1 ;  /* 0x0000005a0900780c */ /* 0x000fc40000f21670 */
[----:B------:R-:W-:Y:S01]  /*17230*/  FSEL R111, R111, -INF , !P5 ;  /* 0xff8000006f6f7808 */ /* 0x000fe20006800000 */
[----:B------:R-:W5:Y:S01]  /*17240*/  LD.E R9, desc[UR40][R16.64+0x454] ;  /* 0x0004542810097980 */ /* 0x000f62000c101900 */
[----:B------:R-:W-:Y:S02]  /*17250*/  FMNMX.FTZ R12, R109, R12, !PT ;  /* 0x0000000c6d0c7209 */ /* 0x000fe40007810000 */
[----:B------:R-:W-:Y:S02]  /*17260*/  FSEL R113, R113, -INF , !P1 ;  /* 0xff80000071717808 */ /* 0x000fe40004800000 */
[----:B------:R-:W-:-:S04]  /*17270*/  FMNMX.FTZ R12, R111, R12, !PT ;  /* 0x0000000c6f0c7209 */ /* 0x000fc80007810000 */
[----:B0-----:R-:W-:-:S05]  /*17280*/  FMNMX.FTZ R13, R113, R12, !PT ;  /* 0x0000000c710d7209 */ /* 0x001fca0007810000 */
[----:B------:R-:W-:Y:S04]  /*17290*/  ST.E desc[UR40][R16.64+0x444], R13 ;  /* 0x0004440d10007985 */ /* 0x000fe8000c101928 */
[----:B------:R-:W3:Y:S01]  /*172a0*/  LD.E R8, desc[UR40][R16.64+0x444] ;  /* 0x0004442810087980 */ /* 0x000ee2000c101900 */
[----:B-1----:R-:W-:-:S05]  /*172b0*/  FMNMX.FTZ R25, R14, R25, !PT ;  /* 0x000000190e197209 */ /* 0x002fca0007810000 */
[----:B------:R0:W-:Y:S04]  /*172c0*/  ST.E desc[UR40][R16.64+0x440], R25 ;  /* 0x0004401910007985 */ /* 0x0001e8000c101928 */
[----:B------:R-:W4:Y:S04]  /*172d0*/  LD.E R115, desc[UR40][R16.64+0x440] ;  /* 0x0004402810737980 */ /* 0x000f28000c101900 */
[----:B0-----:R-:W2:Y:S04]  /*172e0*/  LD.E R25, desc[UR40][R16.64+0x42c] ;  /* 0x00042c2810197980 */ /* 0x001ea8000c101900 */
[----:B---3--:R-:W0:Y:S02]  /*172f0*/  SHFL.BFLY PT, R13, R8, 0x2, 0x1f ;  /* 0x0c401f00080d7f89 */ /* 0x008e2400000e0000 */
[----:B0-----:R-:W-:-:S05]  /*17300*/  FMNMX.FTZ R13, R8, R13, !PT ;  /* 0x0000000d080d7209 */ /* 0x001fca0007810000 */
[----:B------:R-:W0:Y:S01]  /*17310*/  SHFL.BFLY PT, R8, R13, 0x1, 0x1f ;  /* 0x0c201f000d087f89 */ /* 0x000e2200000e0000 */
[C---:B----4-:R-:W-:Y:S01]  /*17320*/  FMUL.FTZ R12, R115.reuse, R116 ;  /* 0x00000074730c7220 */ /* 0x050fe20000410000 */
[----:B------:R-:W-:-:S04]  /*17330*/  FSETP.NEU.FTZ.AND P1, PT, R115, -INF , PT ;  /* 0xff8000007300780b */ /* 0x000fc80003f3d000 */
[----:B------:R-:W-:Y:S02]  /*17340*/  FSEL R12, R12, RZ, P1 ;  /* 0x000000ff0c0c7208 */ /* 0x000fe40000800000 */
[----:B------:R-:W-:-:S03]  /*17350*/  FSEL R115, R115, RZ, P1 ;  /* 0x000000ff73737208 */ /* 0x000fc60000800000 */
        /* <DEDUP_REMOVED lines=24> */
[----:B------:R-:W-:Y:S01]  /*174e0*/  FADD.FTZ R115, R4, -R115 ;  /* 0x8000007304737221 */ /* 0x000fe20000010000 */
[----:B0-----:R-:W-:Y:S01]  /*174f0*/  FMNMX.FTZ R57, R13, R8, !PT ;  /* 0x000000080d397209 */ /* 0x001fe20007810000 */
[----:B------:R-:W-:Y:S01]  /*17500*/  MUFU.EX2 R187, R187 ;  /* 0x000000bb00bb7308 */ /* 0x000fe20000000800 */
[----:B------:R-:W3:Y:S01]  /*17510*/  LD.E R33, desc[UR40][R16.64+0x264] ;  /* 0x0002642810217980 */ /* 0x000ee2000c101900 */
[-C--:B------:R-:W-:Y:S01]  /*17520*/  FMUL.FTZ R63, R115, R116.reuse ;  /* 0x00000074733f7220 */ /* 0x080fe20000410000 */
[C---:B------:R-:W-:Y:S01]  /*17530*/  FSETP.NEU.FTZ.AND P1, PT, R57.reuse, -INF , PT ;  /* 0xff8000003900780b */ /* 0x040fe20003f3d000 */
[C---:B------:R-:W-:Y:S01]  /*17540*/  FMUL.FTZ R8, R57.reuse, R116 ;  /* 0x0000007439087220 */ /* 0x040fe20000410000 */
[----:B------:R-:W4:Y:S03]  /*17550*/  LD.E R35, desc[UR40][R16.64+0x274] ;  /* 0x0002742810237980 */ /* 0x000f26000c101900 */
[----:B------:R-:W0:Y:S01]  /*17560*/  MUFU.EX2 R63, R63 ;  /* 0x0000003f003f7308 */ /* 0x000e220000000800 */
[----:B------:R-:W-:Y:S01]  /*17570*/  FSEL R118, R8, RZ, P1 ;  /* 0x000000ff08767208 */ /* 0x000fe20000800000 */
[----:B------:R-:W4:Y:S01]  /*17580*/  LD.E R4, desc[UR40][R16.64+0x300] ;  /* 0x0003002810047980 */ /* 0x000f22000c101900 */
[----:B------:R-:W-:-:S03]  /*17590*/  FSEL R8, R57, RZ, P1 ;  /* 0x000000ff39087208 */ /* 0x000fc60000800000 */
[----:B------:R-:W4:Y:S02]  /*175a0*/  LD.E R87, desc[UR40][R16.64+0x288] ;  /* 0x0002882810577980 */ /* 0x000f24000c101900 */
[----:B------:R-:W1:Y:S01]  /*175b0*/  MUFU.EX2 R152, R152 ;  /* 0x0000009800987308 */ /* 0x000e620000000800 */
[----:B------:R-:W-:Y:S01]  /*175c0*/  FADD.FTZ R115, R5, -R8 ;  /* 0x8000000805737221 */ /* 0x000fe20000010000 */
[-CC-:B------:R-:W-:Y:S01]  /*175d0*/  FFMA.FTZ R171, R11, R116.reuse, -R118.reuse ;  /* 0x000000740bab7223 */ /* 0x180fe20000010876 */
        /* <DEDUP_REMOVED lines=22> */
[-CC-:B-----5:R-:W-:Y:S01]  /*17740*/  FFMA.FTZ R12, R109, R116.reuse, -R118.reuse ;  /* 0x000000746d0c7223 */ /* 0x1a0fe20000010876 */
[-CC-:B------:R-:W-:Y:S01]  /*17750*/  FFMA.FTZ R8, R111, R116.reuse, -R118.reuse ;  /* 0x000000746f087223 */ /* 0x180fe20000010876 */
[----:B------:R-:W-:Y:S01]  /*17760*/  FFMA.FTZ R118, R113, R116, -R118 ;  /* 0x0000007471767223 */ /* 0x000fe20000010876 */
[----:B------:R-:W-:Y:S01]  /*17770*/  FMUL.FTZ R116, R116, R115 ;  /* 0x0000007374747220 */ /* 0x000fe20000410000 */
[----:B------:R-:W5:Y:S01]  /*17780*/  MUFU.EX2 R153, R153 ;  /* 0x0000009900997308 */ /* 0x000f620000000800 */
[----:B0-----:R-:W-:Y:S01]  /*17790*/  FFMA.FTZ R121, R63, R20, R187 ;  /* 0x000000143f797223 */ /* 0x001fe200000100bb */
[----:B------:R-:W4:Y:S04]  /*177a0*/  LD.E R37, desc[UR40][R16.64+0x284] ;  /* 0x0002842810257980 */ /* 0x000f28000c101900 */
[----:B------:R-:W4:Y:S02]  /*177b0*/  LD.E R39, desc[UR40][R16.64+0x294] ;  /* 0x0002942810277980 */ /* 0x000f24000c101900 */
[----:B------:R-:W-:Y:S01]  /*177c0*/  MUFU.EX2 R182, R182 ;  /* 0x000000b600b67308 */ /* 0x000fe20000000800 */
[----:B-1----:R-:W-:Y:S01]  /*177d0*/  FADD.FTZ R121, R152, R121 ;  /* 0x0000007998797221 */ /* 0x002fe20000010000 */
[----:B------:R-:W4:Y:S04]  /*177e0*/  LD.E R41, desc[UR40][R16.64+0x2a4] ;  /* 0x0002a42810297980 */ /* 0x000f28000c101900 */
[----:B------:R-:W4:Y:S02]  /*177f0*/  LD.E R43, desc[UR40][R16.64+0x2b4] ;  /* 0x0002b428102b7980 */ /* 0x000f24000c101900 */
[----:B------:R-:W-:Y:S02]  /*17800*/  MUFU.EX2 R6, R6 ;  /* 0x0000000600067308 */ /* 0x000fe40000000800 */
[----:B------:R-:W4:Y:S04]  /*17810*/  LD.E R5, desc[UR40][R16.64+0x24c] ;  /* 0x00024c2810057980 */ /* 0x000f28000c101900 */
[----:B------:R-:W4:Y:S02]  /*17820*/  LD.E R45, desc[UR40][R16.64+0x2c4] ;  /* 0x0002c428102d7980 */ /* 0x000f24000c101900 */
[----:B------:R-:W0:Y:S01]  /*17830*/  MUFU.EX2 R116, R116 ;  /* 0x0000007400747308 */ /* 0x000e220000000800 */
[----:B--2---:R-:W-:Y:S01]  /*17840*/  FADD.FTZ R20, R154, R121 ;  /* 0x000000799a147221 */ /* 0x004fe20000010000 */
[----:B------:R-:W2:Y:S04]  /*17850*/  LD.E R47, desc[UR40][R16.64+0x2d4] ;  /* 0x0002d428102f7980 */ /* 0x000ea8000c101900 */
[----:B------:R-:W2:Y:S02]  /*17860*/  LD.E R49, desc[UR40][R16.64+0x2e4] ;  /* 0x0002e42810317980 */ /* 0x000ea4000c101900 */
[----:B------:R-:W-:Y:S02]  /*17870*/  MUFU.EX2 R7, R7 ;  /* 0x0000000700077308 */ /* 0x000fe40000000800 */
[----:B------:R-:W2:Y:S04]  /*17880*/  LD.E R51, desc[UR40][R16.64+0x2f4] ;  /* 0x0002f42810337980 */ /* 0x000ea8000c101900 */
[----:B------:R-:W2:Y:S02]  /*17890*/  LD.E R53, desc[UR40][R16.64+0x310] ;  /* 0x0003102810357980 */ /* 0x000ea4000c101900 */
[----:B------:R-:W1:Y:S01]  /*178a0*/  MUFU.EX2 R183, R183 ;  /* 0x000000b700b77308 */ /* 0x000e620000000800 */
[----:B-----5:R-:W-:Y:S01]  /*178b0*/  FADD.FTZ R139, R153, R20 ;  /* 0x00000014998b7221 */ /* 0x020fe20000010000 */
[----:B------:R-:W5:Y:S04]  /*178c0*/  LD.E R55, desc[UR40][R16.64+0x320] ;  /* 0x0003202810377980 */ /* 0x000f68000c101900 */
[----:B------:R-:W5:Y:S02]  /*178d0*/  LD.E R59, desc[UR40][R16.64+0x334] ;  /* 0x00033428103b7980 */ /* 0x000f64000c101900 */
[----:B------:R-:W-:Y:S02]  /*178e0*/  MUFU.EX2 R179, R179 ;  /* 0x000000b300b37308 */ /* 0x000fe40000000800 */
[----:B------:R-:W5:Y:S04]  /*178f0*/  LD.E R61, desc[UR40][R16.64+0x344] ;  /* 0x00034428103d7980 */ /* 0x000f68000c101900 */
[----:B------:R-:W5:Y:S02]  /*17900*/  LD.E R75, desc[UR40][R16.64+0x258] ;  /* 0x00025828104b7980 */ /* 0x000f64000c101900 */
[----:B------:R-:W1:Y:S01]  /*17910*/  MUFU.EX2 R155, R155 ;  /* 0x0000009b009b7308 */ /* 0x000e620000000800 */
[----:B0-----:R-:W-:Y:S01]  /*17920*/  FFMA.FTZ R20, R116, R9, R6 ;  /* 0x0000000974147223 */ /* 0x001fe20000010006 */
[----:B------:R-:W-:Y:S01]  /*17930*/  FADD.FTZ R122, R182, R139 ;  /* 0x0000008bb67a7221 */ /* 0x000fe20000010000 */
[----:B------:R-:W5:Y:S04]  /*17940*/  LD.E R69, desc[UR40][R16.64+0x238] ;  /* 0x0002382810457980 */ /* 0x000f68000c101900 */
[----:B------:R-:W5:Y:S01]  /*17950*/  LD.E R67, desc[UR40][R16.64+0x23c] ;  /* 0x00023c2810437980 */ /* 0x000f62000c101900 */
[----:B------:R-:W-:Y:S03]  /*17960*/  MUFU.EX2 R180, R180 ;  /* 0x000000b400b47308 */ /* 0x000fe60000000800 */
[----:B------:R-:W5:Y:S04]  /*17970*/  LD.E R81, desc[UR40][R16.64+0x25c] ;  /* 0x00025c2810517980 */ /* 0x000f68000c101900 */
[----:B------:R-:W5:Y:S01]  /*17980*/  LD.E R79, desc[UR40][R16.64+0x268] ;  /* 0x00026828104f7980 */ /* 0x000f62000c101900 */
[----:B------:R-:W0:Y:S01]  /*17990*/  MUFU.EX2 R188, R188 ;  /* 0x000000bc00bc7308 */ /* 0x000e220000000800 */
[----:B-1----:R-:W-:Y:S01]  /*179a0*/  FADD.FTZ R20, R183, R20 ;  /* 0x00000014b7147221 */ /* 0x002fe20000010000 */
[----:B------:R-:W-:Y:S01]  /*179b0*/  FADD.FTZ R122, R7, R122 ;  /* 0x0000007a077a7221 */ /* 0x000fe20000010000 */
[----:B------:R-:W5:Y:S04]  /*179c0*/  LD.E R65, desc[UR40][R16.64+0x248] ;  /* 0x0002482810417980 */ /* 0x000f68000c101900 */
[----:B------:R-:W5:Y:S01]  /*179d0*/  LD.E R77, desc[UR40][R16.64+0x26c] ;  /* 0x00026c28104d7980 */ /* 0x000f62000c101900 */
[----:B------:R-:W-:Y:S03]  /*179e0*/  MUFU.EX2 R176, R176 ;  /* 0x000000b000b07308 */ /* 0x000fe60000000800 */
[----:B------:R-:W5:Y:S04]  /*179f0*/  LD.E R73, desc[UR40][R16.64+0x278] ;  /* 0x0002782810497980 */ /* 0x000f68000c101900 */
[----:B------:R-:W5:Y:S01]  /*17a00*/  LD.E R85, desc[UR40][R16.64+0x28c] ;  /* 0x00028c2810557980 */ /* 0x000f62000c101900 */
[----:B------:R-:W1:Y:S01]  /*17a10*/  MUFU.EX2 R181, R181 ;  /* 0x000000b500b57308 */ /* 0x000e620000000800 */
[----:B------:R-:W-:Y:S01]  /*17a20*/  FADD.FTZ R9, R155, R20 ;  /* 0x000000149b097221 */ /* 0x000fe20000010000 */
[----:B------:R-:W-:Y:S01]  /*17a30*/  FADD.FTZ R147, R179, R122 ;  /* 0x0000007ab3937221 */ /* 0x000fe20000010000 */
[----:B------:R-:W5:Y:S05]  /*17a40*/  LD.E R71, desc[UR40][R16.64+0x27c] ;  /* 0x00027c2810477980 */ /* 0x000f6a000c101900 */
[----:B------:R-:W-:Y:S08]  /*17a50*/  MUFU.EX2 R175, R175 ;  /* 0x000000af00af7308 */ /* 0x000ff00000000800 */
[----:B------:R-:W1:Y:S01]  /*17a60*/  MUFU.EX2 R186, R186 ;  /* 0x000000ba00ba7308 */ /* 0x000e620000000800 */
[----:B0-----:R-:W-:Y:S01]  /*17a70*/  FADD.FTZ R20, R188, R9 ;  /* 0x00000009bc147221 */ /* 0x001fe20000010000 */
[----:B------:R-:W-:Y:S01]  /*17a80*/  FADD.FTZ R151, R180, R147 ;  /* 0x00000093b4977221 */ /* 0x000fe20000010000 */
[----:B------:R-:W5:Y:S05]  /*17a90*/  LD.E R83, desc[UR40][R16.64+0x298] ;  /* 0x0002982810537980 */ /* 0x000f6a000c101900 */
[----:B------:R-:W-:Y:S08]  /*17aa0*/  MUFU.EX2 R174, R174 ;  /* 0x000000ae00ae7308 */ /* 0x000ff00000000800 */
[----:B------:R-:W0:Y:S01]  /*17ab0*/  MUFU.EX2 R177, R177 ;  /* 0x000000b100b17308 */ /* 0x000e220000000800 */
[----:B-1----:R-:W-:Y:S01]  /*17ac0*/  FADD.FTZ R9, R181, R20 ;  /* 0x00000014b5097221 */ /* 0x002fe20000010000 */
[----:B------:R-:W-:Y:S01]  /*17ad0*/  FADD.FTZ R122, R176, R151 ;  /* 0x00000097b07a7221 */ /* 0x000fe20000010000 */
[----:B------:R-:W5:Y:S05]  /*17ae0*/  LD.E R97, desc[UR40][R16.64+0x29c] ;  /* 0x00029c2810617980 */ /* 0x000f6a000c101900 */
[----:B------:R-:W-:Y:S08]  /*17af0*/  MUFU.EX2 R173, R173 ;  /* 0x000000ad00ad7308 */ /* 0x000ff00000000800 */
        /* <DEDUP_REMOVED lines=24> */
[----:B------:R-:W0:Y:S08]  /*17c80*/  MUFU.EX2 R160, R160 ;  /* 0x000000a000a07308 */ /* 0x000e300000000800 */
[----:B------:R-:W0:Y:S01]  /*17c90*/  MUFU.EX2 R163, R163 ;  /* 0x000000a300a37308 */ /* 0x000e220000000800 */
[----:B-1----:R-:W-:Y:S01]  /*17ca0*/  FADD.FTZ R9, R169, R20 ;  /* 0x00000014a9097221 */ /* 0x002fe20000010000 */
[----:B------:R-:W-:Y:S01]  /*17cb0*/  FADD.FTZ R229, R165, R122 ;  /* 0x0000007aa5e57221 */ /* 0x000fe20000010000 */
[----:B------:R-:W5:Y:S02]  /*17cc0*/  LD.E R115, desc[UR40][R16.64+0x2dc] ;  /* 0x0002dc2810737980 */ /* 0x000f64000c101900 */
[----:B------:R-:W-:Y:S01]  /*17cd0*/  FADD.FTZ R126, R170, R9 ;  /* 0x00000009aa7e7221 */ /* 0x000fe20000010000 */
[----:B------:R-:W-:Y:S01]  /*17ce0*/  FADD.FTZ R128, R166, R229 ;  /* 0x000000e5a6807221 */ /* 0x000fe20000010000 */
[----:B------:R-:W5:Y:S03]  /*17cf0*/  LD.E R113, desc[UR40][R16.64+0x2e8] ;  /* 0x0002e82810717980 */ /* 0x000f66000c101900 */
[----:B0-----:R-:W-:Y:S01]  /*17d00*/  FADD.FTZ R138, R160, R128 ;  /* 0x00000080a08a7221 */ /* 0x001fe20000010000 */
        /* <DEDUP_REMOVED lines=17> */
[----:B------:R-:W0:Y:S08]  /*17e20*/  MUFU.EX2 R164, R164 ;  /* 0x000000a400a47308 */ /* 0x000e300000000800 */
[----:B------:R-:W1:Y:S08]  /*17e30*/  MUFU.EX2 R159, R159 ;  /* 0x0000009f009f7308 */ /* 0x000e700000000800 */
[----:B------:R-:W3:Y:S08]  /*17e40*/  MUFU.EX2 R161, R161 ;  /* 0x000000a100a17308 */ /* 0x000ef00000000800 */
[----:B------:R-:W4:Y:S08]  /*17e50*/  MUFU.EX2 R157, R157 ;  /* 0x0000009d009d7308 */ /* 0x000f300000000800 */
[----:B------:R-:W-:Y:S08]  /*17e60*/  MUFU.EX2 R162, R162 ;  /* 0x000000a200a27308 */ /* 0x000ff00000000800 */
[----:B------:R-:W2:Y:S01]  /*17e70*/  MUFU.EX2 R158, R158 ;  /* 0x0000009e009e7308 */ /* 0x000ea20000000800 */
[----:B0-----:R-:W-:Y:S01]  /*17e80*/  FADD.FTZ R136, R164, R9 ;  /* 0x00000009a4887221 */ /* 0x001fe20000010000 */
[----:B-1----:R-:W-:-:S06]  /*17e90*/  FADD.FTZ R138, R159, R138 ;  /* 0x0000008a9f8a7221 */ /* 0x002fcc0000010000 */
[----:B------:R-:W-:Y:S08]  /*17ea0*/  MUFU.EX2 R21, R21 ;  /* 0x0000001500157308 */ /* 0x000ff00000000800 */
[----:B------:R-:W0:Y:S01]  /*17eb0*/  MUFU.EX2 R15, R15 ;  /* 0x0000000f000f7308 */ /* 0x000e220000000800 */
[----:B---3--:R-:W-:Y:S01]  /*17ec0*/  FADD.FTZ R9, R161, R136 ;  /* 0x00000088a1097221 */ /* 0x008fe20000010000 */
[----:B----4-:R-:W-:-:S06]  /*17ed0*/  FADD.FTZ R138, R157, R138 ;  /* 0x0000008a9d8a7221 */ /* 0x010fcc0000010000 */
[----:B------:R-:W1:Y:S08]  /*17ee0*/  MUFU.EX2 R156, R156 ;  /* 0x0000009c009c7308 */ /* 0x000e700000000800 */
[----:B------:R-:W3:Y:S01]  /*17ef0*/  MUFU.EX2 R18, R18 ;  /* 0x0000001200127308 */ /* 0x000ee20000000800 */
[----:B--2---:R-:W-:-:S07]  /*17f00*/  FADD.FTZ R138, R158, R138 ;  /* 0x0000008a9e8a7221 */ /* 0x004fce0000010000 */
[----:B------:R2:W-:Y:S01]  /*17f10*/  MUFU.EX2 R20, R120 ;  /* 0x0000007800147308 */ /* 0x0005e20000000800 */
[----:B0-----:R-:W-:Y:S01]  /*17f20*/  FADD.FTZ R138, R15, R138 ;  /* 0x0000008a0f8a7221 */ /* 0x001fe20000010000 */
[----:B--2---:R-:W-:-:S04]  /*17f30*/  FADD.FTZ R120, R162, R9 ;  /* 0x00000009a2787221 */ /* 0x004fc80000010000 */
[----:B------:R-:W-:Y:S01]  /*17f40*/  FADD.FTZ R9, R21, R120 ;  /* 0x0000007815097221 */ /* 0x000fe20000010000 */
[----:B------:R-:W-:-:S03]  /*17f50*/  FMUL.FTZ R27, R63, R27 ;  /* 0x0000001b3f1b7220 */ /* 0x000fc60000410000 */
[----:B-1----:R-:W-:Y:S01]  /*17f60*/  FADD.FTZ R120, R156, R9 ;  /* 0x000000099c787221 */ /* 0x002fe20000010000 */
[----:B---3--:R-:W-:Y:S01]  /*17f70*/  FADD.FTZ R9, R18, R138 ;  /* 0x0000008a12097221 */ /* 0x008fe20000010000 */
[----:B------:R-:W-:Y:S01]  /*17f80*/  FMUL.FTZ R138, R116, R25 ;  /* 0x00000019748a7220 */ /* 0x000fe20000410000 */
[C---:B------:R-:W-:Y:S01]  /*17f90*/  FMUL.FTZ R25, R63.reuse, R26 ;  /* 0x0000001a3f197220 */ /* 0x040fe20000410000 */
[C---:B------:R-:W-:Y:S01]  /*17fa0*/  FMUL.FTZ R29, R63.reuse, R29 ;  /* 0x0000001d3f1d7220 */ /* 0x040fe20000410000 */
[----:B------:R-:W0:Y:S01]  /*17fb0*/  MUFU.EX2 R19, R19 ;  /* 0x0000001300137308 */ /* 0x000e220000000800 */
[----:B------:R1:W-:Y:S01]  /*17fc0*/  ST.E desc[UR40][R16.64+0x234], R27 ;  /* 0x0002341b10007985 */ /* 0x0003e2000c101928 */
[C---:B------:R-:W-:Y:S01]  /*17fd0*/  FMUL.FTZ R31, R63.reuse, R31 ;  /* 0x0000001f3f1f7220 */ /* 0x040fe20000410000 */
[C---:B------:R-:W-:Y:S02]  /*17fe0*/  FMUL.FTZ R33, R63.reuse, R33 ;  /* 0x000000213f217220 */ /* 0x040fe40000410000 */
[----:B------:R2:W-:Y:S04]  /*17ff0*/  ST.E desc[UR40][R16.64+0x230], R25 ;  /* 0x0002301910007985 */ /* 0x0005e8000c101928 */
[----:B------:R3:W-:Y:S01]  /*18000*/  ST.E desc[UR40][R16.64+0x244], R29 ;  /* 0x0002441d10007985 */ /* 0x0007e2000c101928 */
[----:B------:R-:W4:Y:S01]  /*18010*/  MUFU.EX2 R14, R14 ;  /* 0x0000000e000e7308 */ /* 0x000f220000000800 */
[C---:B-1----:R-:W-:Y:S01]  /*18020*/  FMUL.FTZ R27, R63.reuse, R36 ;  /* 0x000000243f1b7220 */ /* 0x042fe20000410000 */
[C---:B--2---:R-:W-:Y:S01]  /*18030*/  FMUL.FTZ R25, R63.reuse, R34 ;  /* 0x000000223f197220 */ /* 0x044fe20000410000 */
[C---:B---3--:R-:W-:Y:S01]  /*18040*/  FMUL.FTZ R29, R63.reuse, R38 ;  /* 0x000000263f1d7220 */ /* 0x048fe20000410000 */
[----:B------:R1:W-:Y:S04]  /*18050*/  ST.E desc[UR40][R16.64+0x254], R31 ;  /* 0x0002541f10007985 */ /* 0x0003e8000c101928 */
[----:B------:R-:W2:Y:S01]  /*18060*/  MUFU.EX2 R11, R11 ;  /* 0x0000000b000b7308 */ /* 0x000ea20000000800 */
[----:B------:R3:W-:Y:S04]  /*18070*/  ST.E desc[UR40][R16.64+0x264], R33 ;  /* 0x0002642110007985 */ /* 0x0007e8000c101928 */
[----:B------:R0:W-:Y:S04]  /*18080*/  ST.E desc[UR40][R16.64+0x270], R25 ;  /* 0x0002701910007985 */ /* 0x0001e8000c101928 */
[----:B------:R4:W-:Y:S01]  /*18090*/  ST.E desc[UR40][R16.64+0x280], R27 ;  /* 0x0002801b10007985 */ /* 0x0009e2000c101928 */
[----:B-1----:R-:W-:-:S03]  /*180a0*/  FMUL.FTZ R31, R63, R40 ;  /* 0x000000283f1f7220 */ /* 0x002fc60000410000 */
[----:B------:R1:W-:Y:S01]  /*180b0*/  ST.E desc[UR40][R16.64+0x290], R29 ;  /* 0x0002901d10007985 */ /* 0x0003e2000c101928 */
[C---:B---3--:R-:W-:Y:S01]  /*180c0*/  FMUL.FTZ R33, R63.reuse, R46 ;  /* 0x0000002e3f217220 */ /* 0x048fe20000410000 */
[C---:B0-----:R-:W-:Y:S01]  /*180d0*/  FMUL.FTZ R25, R63.reuse, R42 ;  /* 0x0000002a3f197220 */ /* 0x041fe20000410000 */
[C---:B----4-:R-:W-:Y:S01]  /*180e0*/  FMUL.FTZ R27, R63.reuse, R44 ;  /* 0x0000002c3f1b7220 */ /* 0x050fe20000410000 */
[C---:B-1----:R-:W-:Y:S01]  /*180f0*/  FMUL.FTZ R29, R63.reuse, R48 ;  /* 0x000000303f1d7220 */ /* 0x042fe20000410000 */
[----:B------:R-:W0:Y:S01]  /*18100*/  MUFU.EX2 R12, R12 ;  /* 0x0000000c000c7308 */ /* 0x000e220000000800 */
[----:B------:R1:W-:Y:S01]  /*18110*/  ST.E desc[UR40][R16.64+0x2a0], R31 ;  /* 0x0002a01f10007985 */ /* 0x0003e2000c101928 */
[----:B------:R-:W-:-:S03]  /*18120*/  FMUL.FTZ R35, R63, R35 ;  /* 0x000000233f237220 */ /* 0x000fc60000410000 */
[----:B------:R3:W-:Y:S04]  /*18130*/  ST.E desc[UR40][R16.64+0x2b0], R25 ;  /* 0x0002b01910007985 */ /* 0x0007e8000c101928 */
[----:B------:R4:W-:Y:S04]  /*18140*/  ST.E desc[UR40][R16.64+0x2c0], R27 ;  /* 0x0002c01b10007985 */ /* 0x0009e8000c101928 */
[----:B------:R2:W-:Y:S01]  /*18150*/  ST.E desc[UR40][R16.64+0x2d0], R33 ;  /* 0x0002d02110007985 */ /* 0x0005e2000c101928 */
[----:B-1----:R-:W-:-:S03]  /*18160*/  FMUL.FTZ R31, R63, R50 ;  /* 0x000000323f1f7220 */ /* 0x002fc60000410000 */
[----:B------:R1:W-:Y:S01]  /*18170*/  ST.E desc[UR40][R16.64+0x2e0], R29 ;  /* 0x0002e01d10007985 */ /* 0x0003e2000c101928 */
[C---:B---3--:R-:W-:Y:S01]  /*18180*/  FMUL.FTZ R25, R63.reuse, R4 ;  /* 0x000000043f197220 */ /* 0x048fe20000410000 */
[C---:B----4-:R-:W-:Y:S01]  /*18190*/  FMUL.FTZ R27, R63.reuse, R52 ;  /* 0x000000343f1b7220 */ /* 0x050fe20000410000 */
[----:B------:R-:W3:Y:S01]  /*181a0*/  MUFU.EX2 R8, R8 ;  /* 0x0000000800087308 */ /* 0x000ee20000000800 */
[C---:B--2---:R-:W-:Y:S01]  /*181b0*/  FMUL.FTZ R33, R63.reuse, R54 ;  /* 0x000000363f217220 */ /* 0x044fe20000410000 */
[----:B-1----:R-:W-:Y:S01]  /*181c0*/  FMUL.FTZ R29, R63, R56 ;  /* 0x000000383f1d7220 */ /* 0x002fe20000410000 */
[----:B------:R-:W-:Y:S01]  /*181d0*/  FADD.FTZ R120, R19, R120 ;  /* 0x0000007813787221 */ /* 0x000fe20000010000 */
[----:B------:R1:W-:Y:S01]  /*181e0*/  ST.E desc[UR40][R16.64+0x274], R35 ;  /* 0x0002742310007985 */ /* 0x0003e2000c101928 */
[C---:B------:R-:W-:Y:S01]  /*181f0*/  FMUL.FTZ R37, R63.reuse, R37 ;  /* 0x000000253f257220 */ /* 0x040fe20000410000 */
[----:B------:R-:W-:Y:S01]  /*18200*/  FMUL.FTZ R39, R63, R39 ;  /* 0x000000273f277220 */ /* 0x000fe20000410000 */
[----:B------:R-:W-:Y:S01]  /*18210*/  FADD.FTZ R136, R14, R9 ;  /* 0x000000090e887221 */ /* 0x000fe20000010000 */
[----:B------:R2:W-:Y:S01]  /*18220*/  ST.E desc[UR40][R16.64+0x2f0], R31 ;  /* 0x0002f01f10007985 */ /* 0x0005e2000c101928 */
[----:B------:R-:W4:Y:S03]  /*18230*/  MUFU.EX2 R9, R118 ;  /* 0x0000007600097308 */ /* 0x000f260000000800 */
[----:B------:R0:W-:Y:S01]  /*18240*/  ST.E desc[UR40][R16.64+0x300], R25 ;  /* 0x0003001910007985 */ /* 0x0001e2000c101928 */
[----:B------:R-:W-:-:S03]  /*18250*/  FADD.FTZ R120, R20, R120 ;  /* 0x0000007814787221 */ /* 0x000fc60000010000 */
[----:B------:R3:W-:Y:S01]  /*18260*/  ST.E desc[UR40][R16.64+0x304], R27 ;  /* 0x0003041b10007985 */ /* 0x0007e2000c101928 */
[----:B-1----:R-:W-:-:S03]  /*18270*/  FMUL.FTZ R35, R63, R60 ;  /* 0x0000003c3f237220 */ /* 0x002fc60000410000 */
[----:B------:R1:W-:Y:S01]  /*18280*/  ST.E desc[UR40][R16.64+0x314], R33 ;  /* 0x0003142110007985 */ /* 0x0003e2000c101928 */
[----:B--2---:R-:W-:-:S03]  /*18290*/  FMUL.FTZ R31, R63, R58 ;  /* 0x0000003a3f1f7220 */ /* 0x004fc60000410000 */
[----:B------:R2:W-:Y:S01]  /*182a0*/  ST.E desc[UR40][R16.64+0x324], R29 ;  /* 0x0003241d10007985 */ /* 0x0005e2000c101928 */
[C---:B0-----:R-:W-:Y:S01]  /*182b0*/  FMUL.FTZ R25, R63.reuse, R62 ;  /* 0x0000003e3f197220 */ /* 0x041fe20000410000 */
[C---:B---3--:R-:W-:Y:S01]  /*182c0*/  FMUL.FTZ R27, R63.reuse, R64 ;  /* 0x000000403f1b7220 */ /* 0x048fe20000410000 */
[C---:B-1----:R-:W-:Y:S01]  /*182d0*/  FMUL.FTZ R33, R63.reuse, R66 ;  /* 0x000000423f217220 */ /* 0x042fe20000410000 */
[C---:B--2---:R-:W-:Y:S01]  /*182e0*/  FMUL.FTZ R29, R63.reuse, R72 ;  /* 0x000000483f1d7220 */ /* 0x044fe20000410000 */
[----:B------:R0:W-:Y:S01]  /*182f0*/  ST.E desc[UR40][R16.64+0x284], R37 ;  /* 0x0002842510007985 */ /* 0x0001e2000c101928 */
[C---:B------:R-:W-:Y:S01]  /*18300*/  FMUL.FTZ R41, R63.reuse, R41 ;  /* 0x000000293f297220 */ /* 0x040fe20000410000 */
[----:B------:R-:W-:Y:S02]  /*18310*/  FMUL.FTZ R43, R63, R43 ;  /* 0x0000002b3f2b7220 */ /* 0x000fe40000410000 */
[----:B------:R1:W-:Y:S01]  /*18320*/  ST.E desc[UR40][R16.64+0x294], R39 ;  /* 0x0002942710007985 */ /* 0x0003e2000c101928 */
[----:B------:R-:W-:-:S03]  /*18330*/  FADD.FTZ R120, R11, R120 ;  /* 0x000000780b787221 */ /* 0x000fc60000010000 */
[----:B------:R2:W-:Y:S04]  /*18340*/  ST.E desc[UR40][R16.64+0x330], R31 ;  /* 0x0003301f10007985 */ /* 0x0005e8000c101928 */
[----:B------:R3:W-:Y:S01]  /*18350*/  ST.E desc[UR40][R16.64+0x340], R35 ;  /* 0x0003402310007985 */ /* 0x0007e2000c101928 */
[C---:B0-----:R-:W-:Y:S01]  /*18360*/  FMUL.FTZ R37, R63.reuse, R68 ;  /* 0x000000443f257220 */ /* 0x041fe20000410000 */
[C---:B-1----:R-:W-:Y:S02]  /*18370*/  FMUL.FTZ R39, R63.reuse, R70 ;  /* 0x000000463f277220 */ /* 0x042fe40000410000 */
[----:B------:R0:W-:Y:S01]  /*18380*/  ST.E desc[UR40][R16.64+0x350], R25 ;  /* 0x0003501910007985 */ /* 0x0001e2000c101928 */
[----:B--2---:R-:W-:-:S03]  /*18390*/  FMUL.FTZ R31, R63, R80 ;  /* 0x000000503f1f7220 */ /* 0x004fc60000410000 */
[----:B------:R1:W-:Y:S01]  /*183a0*/  ST.E desc[UR40][R16.64+0x354], R27 ;  /* 0x0003541b10007985 */ /* 0x0003e2000c101928 */
[----:B---3--:R-:W-:-:S03]  /*183b0*/  FMUL.FTZ R35, R63, R76 ;  /* 0x0000004c3f237220 */ /* 0x008fc60000410000 */
[----:B------:R2:W-:Y:S04]  /*183c0*/  ST.E desc[UR40][R16.64+0x360], R33 ;  /* 0x0003602110007985 */ /* 0x0005e8000c101928 */
[----:B------:R3:W-:Y:S01]  /*183d0*/  ST.E desc[UR40][R16.64+0x374], R29 ;  /* 0x0003741d10007985 */ /* 0x0007e2000c101928 */
[C---:B0-----:R-:W-:Y:S01]  /*183e0*/  FMUL.FTZ R25, R63.reuse, R90 ;  /* 0x0000005a3f197220 */ /* 0x041fe20000410000 */
[C---:B-1----:R-:W-:Y:S01]  /*183f0*/  FMUL.FTZ R27, R63.reuse, R82 ;  /* 0x000000523f1b7220 */ /* 0x042fe20000410000 */
[C---:B--2---:R-:W-:Y:S01]  /*18400*/  FMUL.FTZ R33, R63.reuse, R88 ;  /* 0x000000583f217220 */ /* 0x044fe20000410000 */
[----:B---3--:R-:W-:Y:S01]  /*18410*/  FMUL.FTZ R29, R63, R98 ;  /* 0x000000623f1d7220 */ /* 0x008fe20000410000 */
[----:B------:R-:W-:Y:S01]  /*18420*/  FADD.FTZ R120, R12, R120 ;  /* 0x000000780c787221 */ /* 0x000fe20000010000 */
[----:B------:R0:W-:Y:S01]  /*18430*/  ST.E desc[UR40][R16.64+0x2a4], R41 ;  /* 0x0002a42910007985 */ /* 0x0001e2000c101928 */
[----:B------:R-:W-:-:S03]  /*18440*/  FMUL.FTZ R5, R116, R5 ;  /* 0x0000000574057220 */ /* 0x000fc60000410000 */
[----:B------:R1:W-:Y:S04]  /*18450*/  ST.E desc[UR40][R16.64+0x2b4], R43 ;  /* 0x0002b42b10007985 */ /* 0x0003e8000c101928 */
[----:B------:R2:W-:Y:S04]  /*18460*/  ST.E desc[UR40][R16.64+0x364], R37 ;  /* 0x0003642510007985 */ /* 0x0005e8000c101928 */
[----:B------:R3:W-:Y:S01]  /*18470*/  ST.E desc[UR40][R16.64+0x370], R39 ;  /* 0x0003702710007985 */ /* 0x0007e2000c101928 */
[C---:B0-----:R-:W-:Y:S01]  /*18480*/  FMUL.FTZ R41, R63.reuse, R78 ;  /* 0x0000004e3f297220 */ /* 0x041fe20000410000 */
[----:B-1----:R-:W-:-:S02]  /*18490*/  FMUL.FTZ R43, R63, R74 ;  /* 0x0000004a3f2b7220 */ /* 0x002fc40000410000 */
[----:B------:R0:W-:Y:S01]  /*184a0*/  ST.E desc[UR40][R16.64+0x380], R31 ;  /* 0x0003801f10007985 */ /* 0x0001e2000c101928 */
[----:B--2---:R-:W-:-:S03]  /*184b0*/  FMUL.FTZ R37, R63, R86 ;  /* 0x000000563f257220 */ /* 0x004fc60000410000 */
[----:B------:R1:W-:Y:S01]  /*184c0*/  ST.E desc[UR40][R16.64+0x384], R35 ;  /* 0x0003842310007985 */ /* 0x0003e2000c101928 */
[----:B---3--:R-:W-:-:S03]  /*184d0*/  FMUL.FTZ R39, R63, R84 ;  /* 0x000000543f277220 */ /* 0x008fc60000410000 */
[----:B------:R2:W-:Y:S01]  /*184e0*/  ST.E desc[UR40][R16.64+0x3a0], R25 ;  /* 0x0003a01910007985 */ /* 0x0005e2000c101928 */
[----:B------:R-:W-:-:S03]  /*184f0*/  FADD.FTZ R120, R8, R120 ;  /* 0x0000007808787221 */ /* 0x000fc60000010000 */
        /* <DEDUP_REMOVED lines=20> */
[C---:B-----5:R-:W-:Y:S01]  /*18640*/  FMUL.FTZ R55, R63.reuse, R55 ;  /* 0x000000373f377220 */ /* 0x060fe20000410000 */
[----:B------:R3:W-:Y:S01]  /*18650*/  ST.E desc[UR40][R16.64+0x3b4], R37 ;  /* 0x0003b42510007985 */ /* 0x0007e2000c101928 */
[C---:B0-----:R-:W-:Y:S01]  /*18660*/  FMUL.FTZ R57, R63.reuse, R32 ;  /* 0x000000203f397220 */ /* 0x041fe20000410000 */
[C---:B------:R-:W-:Y:S01]  /*18670*/  FMUL.FTZ R59, R63.reuse, R59 ;  /* 0x0000003b3f3b7220 */ /* 0x040fe20000410000 */
[C---:B------:R-:W-:Y:S01]  /*18680*/  FMUL.FTZ R61, R63.reuse, R61 ;  /* 0x0000003d3f3d7220 */ /* 0x040fe20000410000 */
[----:B------:R0:W-:Y:S01]  /*18690*/  ST.E desc[UR40][R16.64+0x3c0], R39 ;  /* 0x0003c02710007985 */ /* 0x0001e2000c101928 */
[----:B-1----:R-:W-:Y:S01]  /*186a0*/  FMUL.FTZ R41, R63, R94 ;  /* 0x0000005e3f297220 */ /* 0x002fe20000410000 */
[----:B------:R-:W-:Y:S01]  /*186b0*/  FADD.FTZ R136, R13, R136 ;  /* 0x000000880d887221 */ /* 0x000fe20000010000 */
[----:B----4-:R-:W-:Y:S01]  /*186c0*/  FADD.FTZ R120, R9, R120 ;  /* 0x0000007809787221 */ /* 0x010fe20000010000 */
[C---:B--2---:R-:W-:Y:S01]  /*186d0*/  FMUL.FTZ R43, R63.reuse, R110 ;  /* 0x0000006e3f2b7220 */ /* 0x044fe20000410000 */
[----:B------:R-:W-:Y:S01]  /*186e0*/  ST.E desc[UR40][R16.64+0x3d0], R31 ;  /* 0x0003d01f10007985 */ /* 0x000fe2000c101928 */
[C---:B------:R-:W-:Y:S01]  /*186f0*/  FMUL.FTZ R69, R116.reuse, R69 ;  /* 0x0000004574457220 */ /* 0x040fe20000410000 */
[C---:B------:R-:W-:Y:S01]  /*18700*/  FMUL.FTZ R67, R116.reuse, R67 ;  /* 0x0000004374437220 */ /* 0x040fe20000410000 */
[C---:B---3--:R-:W-:Y:S01]  /*18710*/  FMUL.FTZ R37, R63.reuse, R104 ;  /* 0x000000683f257220 */ /* 0x048fe20000410000 */
[----:B------:R-:W-:Y:S01]  /*18720*/  ST.E desc[UR40][R16.64+0x3d4], R35 ;  /* 0x0003d42310007985 */ /* 0x000fe2000c101928 */
[C---:B------:R-:W-:Y:S01]  /*18730*/  FMUL.FTZ R65, R116.reuse, R65 ;  /* 0x0000004174417220 */ /* 0x040fe20000410000 */
[C---:B------:R-:W-:Y:S01]  /*18740*/  FMUL.FTZ R75, R116.reuse, R75 ;  /* 0x0000004b744b7220 */ /* 0x040fe20000410000 */
[C---:B0-----:R-:W-:Y:S01]  /*18750*/  FMUL.FTZ R39, R63.reuse, R102 ;  /* 0x000000663f277220 */ /* 0x041fe20000410000 */
[----:B------:R-:W-:Y:S01]  /*18760*/  ST.E desc[UR40][R16.64+0x3f0], R25 ;  /* 0x0003f01910007985 */ /* 0x000fe2000c101928 */
[----:B------:R-:W-:Y:S01]  /*18770*/  FMUL.FTZ R63, R63, R112 ;  /* 0x000000703f3f7220 */ /* 0x000fe20000410000 */
[C---:B------:R-:W-:Y:S01]  /*18780*/  FMUL.FTZ R81, R116.reuse, R81 ;  /* 0x0000005174517220 */ /* 0x040fe20000410000 */
[C---:B------:R-:W-:Y:S01]  /*18790*/  FMUL.FTZ R79, R116.reuse, R79 ;  /* 0x0000004f744f7220 */ /* 0x040fe20000410000 */
[----:B------:R-:W-:Y:S01]  /*187a0*/  ST.E desc[UR40][R16.64+0x3f4], R27 ;  /* 0x0003f41b10007985 */ /* 0x000fe2000c101928 */
[C---:B------:R-:W-:Y:S01]  /*187b0*/  FMUL.FTZ R77, R116.reuse, R77 ;  /* 0x0000004d744d7220 */ /* 0x040fe20000410000 */
        /* <DEDUP_REMOVED lines=51> */
[C---:B0-----:R-:W-:Y:S01]  /*18af0*/  FMUL.FTZ R5, R116.reuse, R122 ;  /* 0x0000007a74057220 */ /* 0x041fe20000410000 */
        /* <DEDUP_REMOVED lines=87> */
[----:B------:R5:W-:Y:S01]  /*19070*/  ST.E desc[UR40][R16.64+0x428], R35 ;  /* 0x0004282310007985 */ /* 0x000be2000c101928 */
[----:B------:R2:W-:Y:S06]  /*19080*/  BAR.SYNC.DEFER_BLOCKING R205, 0x100 ;  /* 0x000400cd0000751d */ /* 0x0005ec0000010000 */
[----:B0-----:R-:W5:Y:S04]  /*19090*/  LD.E R5, desc[UR40][R16.64+0x230] ;  /* 0x0002302810057980 */ /* 0x001f68000c101900 */
[----:B-1----:R-:W5:Y:S04]  /*190a0*/  LD.E R25, desc[UR40][R16.64+0x234] ;  /* 0x0002342810197980 */ /* 0x002f68000c101900 */
[----:B------:R-:W5:Y:S04]  /*190b0*/  LD.E R37, desc[UR40][R16.64+0x238] ;  /* 0x0002382810257980 */ /* 0x000f68000c101900 */
[----:B------:R-:W5:Y:S04]  /*190c0*/  LD.E R39, desc[UR40][R16.64+0x23c] ;  /* 0x00023c2810277980 */ /* 0x000f68000c101900 */
[----:B------:R-:W5:Y:S04]  /*190d0*/  LD.E R41, desc[UR40][R16.64+0x240] ;  /* 0x0002402810297980 */ /* 0x000f68000c101900 */
        /* <DEDUP_REMOVED lines=129> */
[----:B--2---:R-:W-:Y:S04]  /*198f0*/  ST.E desc[UR40][R16.64+0x244], R27 ;  /* 0x0002441b10007985 */ /* 0x004fe8000c101928 */
[----:B---3--:R-:W-:Y:S04]  /*19900*/  ST.E desc[UR40][R16.64+0x248], R29 ;  /* 0x0002481d10007985 */ /* 0x008fe8000c101928 */
        /* <DEDUP_REMOVED lines=1355> */
.L_x_3280:
[----:B------:R-:W-:Y:S05]  /*1edc0*/  BSYNC B0 ;  /* 0x0000000000007941 */ /* 0x000fea0003800000 */
.L_x_3279:
[C---:B------:R-:W-:Y:S01]  /*1edd0*/  ISETP.GT.AND P1, PT, R10.reuse, UR45, PT ;  /* 0x0000002d0a007c0c */ /* 0x040fe2000bf24270 */
[----:B------:R-:W-:-:S12]  /*1ede0*/  VIADD R10, R10, 0xffffffff ;  /* 0xffffffff0a0a7836 */ /* 0x000fd80000000000 */
[----:B------:R-:W-:Y:S05]  /*1edf0*/  @P1 BRA `(.L_x_3281) ;  /* 0xffffff4c00741947 */ /* 0x000fea000383ffff */
.L_x_3250:
[----:B------:R-:W-:Y:S05]  /*1ee00*/  WARPSYNC.ALL ;  /* 0x0000000000007948 */ /* 0x000fea0003800000 */
[----:B0-----:R-:W1:Y:S04]  /*1ee10*/  LDL R5, [R1+0x450] ;  /* 0x0004500001057983 */ /* 0x001e680000100800 */
[----:B------:R-:W2:Y:S04]  /*1ee20*/  LDL R4, [R1+0x454] ;  /* 0x0004540001047983 */ /* 0x000ea80000100800 */
[----:B------:R-:W3:Y:S04]  /*1ee30*/  LDL R136, [R1+0x218] ;  /* 0x0002180001887983 */ /* 0x000ee80000100800 */
[----:B------:R-:W4:Y:S04]  /*1ee40*/  LDL.64 R6, [R1+0x250] ;  /* 0x0002500001067983 */ /* 0x000f280000100a00 */
[----:B------:R-:W5:Y:S04]  /*1ee50*/  LDL.64 R10, [R1+0x270] ;  /* 0x00027000010a7983 */ /* 0x000f680000100a00 */
        /* <DEDUP_REMOVED lines=59> */
[----:B------:R-:W5:Y:S04]  /*1f210*/  LDL R135, [R1+0x220] ;  /* 0x0002200001877983 */ /* 0x000f680000100800 */
[----:B-1----:R-:W0:Y:S02]  /*1f220*/  SHFL.BFLY PT, R0, R5, 0x2, 0x1f ;  /* 0x0c401f0005007f89 */ /* 0x002e2400000e0000 */
[----:B0-----:R-:W-:-:S05]  /*1f230*/  FADD.FTZ R0, R5, R0 ;  /* 0x0000000005007221 */ /* 0x001fca0000010000 */
[----:B------:R-:W0:Y:S02]  /*1f240*/  SHFL.BFLY PT, R3, R0, 0x1, 0x1f ;  /* 0x0c201f0000037f89 */ /* 0x000e2400000e0000 */
[----:B0-----:R-:W-:Y:S01]  /*1f250*/  FADD.FTZ R2, R0, R3 ;  /* 0x0000000300027221 */ /* 0x001fe20000010000 */
[----:B---3--:R-:W-:Y:S01]  /*1f260*/  VIADD R136, R136, 0x1 ;  /* 0x0000000188887836 */ /* 0x008fe20000000000 */
[----:B------:R-:W3:Y:S04]  /*1f270*/  LDL R0, [R1+0x224] ;  /* 0x0002240001007983 */ /* 0x000ee80000100800 */
[----:B------:R-:W-:Y:S04]  /*1f280*/  STL [R1+0x450], R2 ;  /* 0x0004500201007387 */ /* 0x000fe80000100800 */
[----:B------:R-:W4:Y:S04]  /*1f290*/  LDL R147, [R1+0x450] ;  /* 0x0004500001937983 */ /* 0x000f280000100800 */
[----:B--2---:R-:W0:Y:S02]  /*1f2a0*/  SHFL.BFLY PT, R3, R4, 0x2, 0x1f ;  /* 0x0c401f0004037f89 */ /* 0x004e2400000e0000 */
[----:B0-----:R-:W-:Y:S01]  /*1f2b0*/  FADD.FTZ R8, R3, R4 ;  /* 0x0000000403087221 */ /* 0x001fe20000010000 */
[----:B------:R-:W-:Y:S01]  /*1f2c0*/  ISETP.NE.AND P2, PT, R136, 0x2, PT ;  /* 0x000000028800780c */ /* 0x000fe20003f45270 */
[----:B------:R-:W2:Y:S04]  /*1f2d0*/  LDL.64 R4, [R1+0x240] ;  /* 0x0002400001047983 */ /* 0x000ea80000100a00 */
[----:B------:R-:W0:Y:S08]  /*1f2e0*/  SHFL.BFLY PT, R3, R8, 0x1, 0x1f ;  /* 0x0c201f0008037f89 */ /* 0x000e3000000e0000 */
[----:B------:R-:W5:Y:S01]  /*1f2f0*/  @!P2 LDL R134, [R1+0x21c] ;  /* 0x00021c000186a983 */ /* 0x000f620000100800 */
[----:B0-----:R-:W-:-:S03]  /*1f300*/  FADD.FTZ R140, R8, R3 ;  /* 0x00000003088c7221 */ /* 0x001fc60000010000 */
[----:B------:R-:W2:Y:S02]  /*1f310*/  LDL.64 R2, [R1+0x230] ;  /* 0x0002300001027983 */ /* 0x000ea40000100a00 */
[----:B------:R-:W-:Y:S02]  /*1f320*/  FSETP.NE.FTZ.AND P1, PT, R140, RZ, PT ;  /* 0x000000ff8c00720b */ /* 0x000fe40003f35000 */
[----:B------:R-:W2:Y:S11]  /*1f330*/  LDL.64 R8, [R1+0x260] ;  /* 0x0002600001087983 */ /* 0x000eb60000100a00 */
[----:B------:R-:W2:Y:S04]  /*1f340*/  @P1 LDL R143, [R1+0x460] ;  /* 0x00046000018f1983 */ /* 0x000ea80000100800 */
[----:B------:R-:W2:Y:S01]  /*1f350*/  @P1 LDL R145, [R1+0x444] ;  /* 0x0004440001911983 */ /* 0x000ea20000100800 */
[----:B------:R-:W-:-:S02]  /*1f360*/  IMAD.MOV.U32 R137, RZ, RZ, RZ ;  /* 0x000000ffff897224 */ /* 0x000fc400078e00ff */
[----:B------:R-:W-:Y:S02]  /*1f370*/  IMAD.MOV.U32 R142, RZ, RZ, -0x800000 ;  /* 0xff800000ff8e7424 */ /* 0x000fe400078e00ff */
[----:B------:R-:W-:Y:S01]  /*1f380*/  IMAD.MOV.U32 R144, RZ, RZ, -0x800000 ;  /* 0xff800000ff907424 */ /* 0x000fe200078e00ff */
[----:B------:R0:W-:Y:S08]  /*1f390*/  BAR.ARV R204, 0x100 ;  /* 0x000400cc0000751d */ /* 0x0001f00000002000 */
[----:B------:R-:W-:Y:S06]  /*1f3a0*/  BAR.ARV 0x8, 0x180 ;  /* 0x0206000000007b1d */ /* 0x000fec0000002000 */
[----:B----4-:R-:W-:-:S13]  /*1f3b0*/  FSETP.NE.FTZ.AND P0, PT, R147, RZ, PT ;  /* 0x000000ff9300720b */ /* 0x010fda0003f15000 */
[----:B------:R-:W4:Y:S04]  /*1f3c0*/  @P0 LDL R138, [R1+0x460] ;  /* 0x00046000018a0983 */ /* 0x000f280000100800 */
[----:B------:R-:W4:Y:S01]  /*1f3d0*/  @P0 LDL R139, [R1+0x440] ;  /* 0x00044000018b0983 */ /* 0x000f220000100800 */
[----:B------:R-:W1:Y:S08]  /*1f3e0*/  @P0 MUFU.LG2 R141, R147 ;  /* 0x00000093008d0308 */ /* 0x000e700000000c00 */
[----:B------:R-:W2:Y:S01]  /*1f3f0*/  @P0 MUFU.RCP R137, R147 ;  /* 0x0000009300890308 */ /* 0x000ea20000001000 */
[----:B-1----:R-:W-:-:S07]  /*1f400*/  @P0 FMUL.FTZ R141, R141, 0.69314718246459960938 ;  /* 0x3f3172188d8d0820 */ /* 0x002fce0000410000 */
[----:B------:R-:W1:Y:S01]  /*1f410*/  @P1 MUFU.LG2 R146, R140 ;  /* 0x0000008c00921308 */ /* 0x000e620000000c00 */
[----:B---3--:R-:W-:Y:S01]  /*1f420*/  VIADD R0, R0, 0x1 ;  /* 0x0000000100007836 */ /* 0x008fe20000000000 */
[----:B------:R-:W-:Y:S01]  /*1f430*/  STL [R1+0x454], R140 ;  /* 0x0004548c01007387 */ /* 0x000fe20000100800 */
[----:B-----5:R-:W-:Y:S01]  /*1f440*/  @!P2 LOP3.LUT R134, R134, 0x1, RZ, 0x3c, !PT ;  /* 0x000000018686a812 */ /* 0x020fe200078e3cff */
        /* <DEDUP_REMOVED lines=65> */
[----:B--2---:R-:W-:Y:S01]  /*1f860*/  VIADD R2, R135, 0x1 ;  /* 0x0000000187027836 */ /* 0x004fe20000000000 */
        /* <DEDUP_REMOVED lines=32> */
[----:B------:R0:W-:Y:S04]  /*1fa70*/  STL [R1+0x220], R2 ;  /* 0x0002200201007387 */ /* 0x0001e80000100800 */
[----:B------:R0:W-:Y:S04]  /*1fa80*/  @!P2 STL [R1+0x21c], R134 ;  /* 0x00021c860100a387 */ /* 0x0001e80000100800 */
[----:B------:R0:W-:Y:S04]  /*1fa90*/  STL [R1+0x224], R0 ;  /* 0x0002240001007387 */ /* 0x0001e80000100800 */
[----:B------:R0:W-:Y:S01]  /*1faa0*/  @!P2 STL [R1+0x218], RZ ;  /* 0x000218ff0100a387 */ /* 0x0001e20000100800 */
[----:B----4-:R-:W-:-:S04]  /*1fab0*/  @P0 FMUL.FTZ R138, R138, 0.69314718246459960938 ;  /* 0x3f3172188a8a0820 */ /* 0x010fc80000410000 */
[----:B------:R-:W-:Y:S01]  /*1fac0*/  @P0 FFMA.FTZ R142, R138, R139, R141 ;  /* 0x0000008b8a8e0223 */ /* 0x000fe2000001008d */
[----:B------:R-:W-:-:S06]  /*1fad0*/  IMAD.MOV.U32 R138, RZ, RZ, RZ ;  /* 0x000000ffff8a7224 */ /* 0x000fcc00078e00ff */
[----:B------:R-:W2:Y:S01]  /*1fae0*/  @P1 MUFU.RCP R138, R140 ;  /* 0x0000008c008a1308 */ /* 0x000ea20000001000 */
[----:B-1----:R-:W-:Y:S01]  /*1faf0*/  @P1 FMUL.FTZ R139, R146, 0.69314718246459960938 ;  /* 0x3f317218928b1820 */ /* 0x002fe20000410000 */
[----:B------:R-:W-:-:S04]  /*1fb00*/  @P1 FMUL.FTZ R146, R143, 0.69314718246459960938 ;  /* 0x3f3172188f921820 */ /* 0x000fc80000410000 */
[----:B------:R-:W-:Y:S01]  /*1fb10*/  @P1 FFMA.FTZ R144, R146, R145, R139 ;  /* 0x0000009192901223 */ /* 0x000fe2000001008b */
[----:B------:R0:W-:Y:S04]  /*1fb20*/  STL [R1+0x450], R142 ;  /* 0x0004508e01007387 */ /* 0x0001e80000100800 */
[----:B------:R0:W-:Y:S01]  /*1fb30*/  STL [R1+0x454], R144 ;  /* 0x0004549001007387 */ /* 0x0001e20000100800 */
        /* <DEDUP_REMOVED lines=95> */
[----:B------:R0:W-:Y:S01]  /*20130*/  STL.64 [R1+0x428], R132 ;  /* 0x0004288401007387 */ /* 0x0001e20000100a00 */
[----:B------:R-:W-:-:S13]  /*20140*/  PLOP3.LUT P0, PT, PT, PT, PT, 0x8, 0x0 ;  /* 0x000000000000781c */ /* 0x000fda0003f0e170 */
.L_x_3185:
[----:B------:R-:W1:Y:S08]  /*20150*/  S2UR UR4, SR_CgaCtaId ;  /* 0x00000000000479c3 */ /* 0x000e700000008800 */
[----:B------:R-:W-:Y:S06]  /*20160*/  BAR.SYNC.DEFER_BLOCKING 0x5, 0x180 ;  /* 0x0146000000007b1d */ /* 0x000fec0000010000 */
[----:B------:R-:W-:Y:S01]  /*20170*/  UMOV UR46, 0x400 ;  /* 0x00000400002e7882 */ /* 0x000fe20000000000 */
[----:B------:R-:W-:Y:S01]  /*20180*/  BSSY B0, `(.L_x_3282) ;  /* 0x00002c8000007945 */ /* 0x000fe20003800000 */
[----:B-1----:R-:W-:-:S09]  /*20190*/  ULEA UR46, UR4, UR46, 0x18 ;  /* 0x0000002e042e7291 */ /* 0x002fd2000f8ec03f */
[----:B0-2---:R-:W0:Y:S02]  /*201a0*/  LDS.128 R4, [UR46+0x324d0] ;  /* 0x0324d02eff047984 */ /* 0x005e240008000c00 */
[----:B0-----:R-:W-:Y:S02]  /*201b0*/  R2UR UR5, R5 ;  /* 0x00000000050572ca */ /* 0x001fe400000e0000 */
[----:B------:R-:W-:Y:S02]  /*201c0*/  R2UR UR7, R6 ;  /* 0x00000000060772ca */ /* 0x000fe400000e0000 */
[----:B------:R-:W-:Y:S01]  /*201d0*/  R2UR UR6, R7 ;  /* 0x00000000070672ca */ /* 0x000fe200000e0000 */
[----:B------:R-:W-:Y:S06]  /*201e0*/  BAR.ARV 0x4, 0x180 ;  /* 0x0106000000007b1d */ /* 0x000fec0000002000 */
[----:B------:R-:W-:Y:S08]  /*201f0*/  @P0 BRA `(.L_x_3283) ;  /* 0x0000001c00a40947 */ /* 0x000ff00003800000 */
[----:B------:R-:W2:Y:S04]  /*20200*/  LDL.128 R136, [R1+0x230] ;  /* 0x0002300001887983 */ /* 0x000ea80000100c00 */
        /* <DEDUP_REMOVED lines=31> */
[C---:B------:R-:W-:Y:S01]  /*20400*/  IADD3 R3, P6, R184.reuse, 0x4060, RZ ;  /* 0x00004060b8037810 */ /* 0x040fe20007fde0ff */
[----:B------:R-:W-:Y:S01]  /*20410*/  ULDC.64 UR8, c[0x0][0xd00] ;  /* 0x0003400000087ab9 */ /* 0x000fe20000000a00 */
[----:B------:R-:W-:-:S02]  /*20420*/  IADD3 R21, P3, R184, 0x8060, RZ ;  /* 0x00008060b8157810 */ /* 0x000fc40007f7e0ff */
[----:B------:R-:W-:Y:S02]  /*20430*/  LOP3.LUT R2, R3, 0x380, RZ, 0xc0, !PT ;  /* 0x0000038003027812 */ /* 0x000fe400078ec0ff */
[----:B------:R-:W-:Y:S02]  /*20440*/  LOP3.LUT R146, R21, 0x380, RZ, 0xc0, !PT ;  /* 0x0000038015927812 */ /* 0x000fe400078ec0ff */
[----:B------:R-:W-:Y:S02]  /*20450*/  SHF.R.U64 R2, R2, 0x3, RZ ;  /* 0x0000000302027819 */ /* 0x000fe400000012ff */
[----:B------:R-:W-:Y:S02]  /*20460*/  IADD3 R20, P2, R184, 0x8040, RZ ;  /* 0x00008040b8147810 */ /* 0x000fe40007f5e0ff */
[----:B------:R-:W-:Y:S02]  /*20470*/  LOP3.LUT R2, R2, R3, RZ, 0x3c, !PT ;  /* 0x0000000302027212 */ /* 0x000fe400078e3cff */
[----:B------:R-:W-:-:S02]  /*20480*/  SHF.R.U64 R146, R146, 0x3, RZ ;  /* 0x0000000392927819 */ /* 0x000fc400000012ff */
[C---:B------:R-:W-:Y:S02]  /*20490*/  IADD3 R3, P0, R184.reuse, 0x8000, RZ ;  /* 0x00008000b8037810 */ /* 0x040fe40007f1e0ff */
[----:B------:R-:W-:Y:S02]  /*204a0*/  IADD3 R19, P1, R184, 0x8020, RZ ;  /* 0x00008020b8137810 */ /* 0x000fe40007f3e0ff */
[----:B------:R-:W-:Y:S02]  /*204b0*/  LOP3.LUT R149, R20, 0x380, RZ, 0xc0, !PT ;  /* 0x0000038014957812 */ /* 0x000fe400078ec0ff */
[----:B------:R-:W-:Y:S02]  /*204c0*/  LOP3.LUT R146, R146, R21, RZ, 0x3c, !PT ;  /* 0x0000001592927212 */ /* 0x000fe400078e3cff */
[----:B------:R-:W-:Y:S02]  /*204d0*/  LOP3.LUT R0, R3, 0x380, RZ, 0xc0, !PT ;  /* 0x0000038003007812 */ /* 0x000fe400078ec0ff */
[----:B------:R-:W-:-:S02]  /*204e0*/  LOP3.LUT R21, R184, 0x380, RZ, 0xc0, !PT ;  /* 0x00000380b8157812 */ /* 0x000fc400078ec0ff */
[----:B------:R-:W-:Y:S02]  /*204f0*/  LOP3.LUT R18, R19, 0x380, RZ, 0xc0, !PT ;  /* 0x0000038013127812 */ /* 0x000fe400078ec0ff */
[----:B------:R-:W-:Y:S02]  /*20500*/  SHF.R.U64 R149, R149, 0x3, RZ ;  /* 0x0000000395957819 */ /* 0x000fe400000012ff */
[----:B------:R-:W-:Y:S02]  /*20510*/  SHF.R.U64 R0, R0, 0x3, RZ ;  /* 0x0000000300007819 */ /* 0x000fe400000012ff */
[----:B------:R-:W-:Y:S02]  /*20520*/  SHF.R.U64 R21, R21, 0x3, RZ ;  /* 0x0000000315157819 */ /* 0x000fe400000012ff */
[----:B------:R-:W-:Y:S02]  /*20530*/  SHF.R.U64 R18, R18, 0x3, RZ ;  /* 0x0000000312127819 */ /* 0x000fe400000012ff */
[----:B------:R-:W-:-:S02]  /*20540*/  LOP3.LUT R148, R149, R20, RZ, 0x3c, !PT ;  /* 0x0000001495947212 */ /* 0x000fc400078e3cff */
[----:B------:R-:W-:Y:S01]  /*20550*/  LOP3.LUT R144, R0, R3, RZ, 0x3c, !PT ;  /* 0x0000000300907212 */ /* 0x000fe200078e3cff */
[--C-:B------:R-:W-:Y:S01]  /*20560*/  IMAD.X R3, RZ, RZ, R185.reuse, P6 ;  /* 0x000000ffff037224 */ /* 0x100fe200030e06b9 */
[----:B------:R-:W-:Y:S02]  /*20570*/  IADD3 R143, P4, R184, 0xc000, RZ ;  /* 0x0000c000b88f7810 */ /* 0x000fe40007f9e0ff */
[----:B------:R-:W-:Y:S01]  /*20580*/  LOP3.LUT R20, R21, R184, RZ, 0x3c, !PT ;  /* 0x000000b815147212 */ /* 0x000fe200078e3cff */
[----:B------:R-:W-:Y:S01]  /*20590*/  IMAD.MOV.U32 R21, RZ, RZ, R185 ;  /* 0x000000ffff157224 */ /* 0x000fe200078e00b9 */
[----:B------:R-:W-:Y:S02]  /*205a0*/  LOP3.LUT R150, R18, R19, RZ, 0x3c, !PT ;  /* 0x0000001312967212 */ /* 0x000fe400078e3cff */
[C---:B------:R-:W-:Y:S02]  /*205b0*/  IADD3 R141, P5, R184.reuse, 0xc020, RZ ;  /* 0x0000c020b88d7810 */ /* 0x040fe40007fbe0ff */
[----:B------:R-:W-:-:S02]  /*205c0*/  IADD3 R19, P6, R184, 0xc040, RZ ;  /* 0x0000c040b8137810 */ /* 0x000fc40007fde0ff */
[----:B------:R-:W-:Y:S02]  /*205d0*/  LOP3.LUT R142, R143, 0x380, RZ, 0xc0, !PT ;  /* 0x000003808f8e7812 */ /* 0x000fe400078ec0ff */
[----:B------:R-:W-:Y:S02]  /*205e0*/  LOP3.LUT R140, R141, 0x380, RZ, 0xc0, !PT ;  /* 0x000003808d8c7812 */ /* 0x000fe400078ec0ff */
[----:B------:R-:W-:Y:S02]  /*205f0*/  LOP3.LUT R18, R19, 0x380, RZ, 0xc0, !PT ;  /* 0x0000038013127812 */ /* 0x000fe400078ec0ff */
[----:B------:R-:W-:Y:S01]  /*20600*/  MOV R152, R20 ;  /* 0x0000001400987202 */ /* 0x000fe20000000f00 */
[--C-:B------:R-:W-:Y:S01]  /*20610*/  IMAD.X R145, RZ, RZ, R185.reuse, P0 ;  /* 0x000000ffff917224 */ /* 0x100fe200000e06b9 */
[----:B------:R-:W-:Y:S01]  /*20620*/  SHF.R.U64 R142, R142, 0x3, RZ ;  /* 0x000000038e8e7819 */ /* 0x000fe200000012ff */
[--C-:B------:R-:W-:Y:S01]  /*20630*/  IMAD.X R151, RZ, RZ, R185.reuse, P1 ;  /* 0x000000ffff977224 */ /* 0x100fe200008e06b9 */
[----:B------:R-:W-:Y:S01]  /*20640*/  SHF.R.U64 R140, R140, 0x3, RZ ;  /* 0x000000038c8c7819 */ /* 0x000fe200000012ff */
[--C-:B------:R-:W-:Y:S01]  /*20650*/  IMAD.X R149, RZ, RZ, R185.reuse, P2 ;  /* 0x000000ffff957224 */ /* 0x100fe200010e06b9 */
[----:B------:R-:W-:Y:S01]  /*20660*/  SHF.R.U64 R18, R18, 0x3, RZ ;  /* 0x0000000312127819 */ /* 0x000fe200000012ff */
[--C-:B------:R-:W-:Y:S01]  /*20670*/  IMAD.X R147, RZ, RZ, R185.reuse, P3 ;  /* 0x000000ffff937224 */ /* 0x100fe200018e06b9 */
[----:B------:R-:W-:Y:S01]  /*20680*/  LOP3.LUT R142, R142, R143, RZ, 0x3c, !PT ;  /* 0x0000008f8e8e7212 */ /* 0x000fe200078e3cff */
[--C-:B------:R-:W-:Y:S01]  /*20690*/  IMAD.X R143, RZ, RZ, R185.reuse, P4 ;  /* 0x000000ffff8f7224 */ /* 0x100fe200020e06b9 */
[----:B------:R-:W-:Y:S01]  /*206a0*/  LOP3.LUT R140, R140, R141, RZ, 0x3c, !PT ;  /* 0x0000008d8c8c7212 */ /* 0x000fe200078e3cff */
[--C-:B------:R-:W-:Y:S01]  /*206b0*/  IMAD.X R141, RZ, RZ, R185.reuse, P5 ;  /* 0x000000ffff8d7224 */ /* 0x100fe200028e06b9 */
[----:B------:R-:W-:Y:S01]  /*206c0*/  MOV R2, R2 ;  /* 0x0000000200027202 */ /* 0x000fe20000000f00 */
[----:B------:R-:W-:Y:S01]  /*206d0*/  UISETP.NE.U32.AND UP0, UPT, UR8, URZ, UPT ;  /* 0x0000003f0800728c */ /* 0x000fe2000bf05070 */
[----:B------:R-:W-:Y:S01]  /*206e0*/  LOP3.LUT R18, R18, R19, RZ, 0x3c, !PT ;  /* 0x0000001312127212 */ /* 0x000fe200078e3cff */
[----:B------:R-:W-:Y:S01]  /*206f0*/  IMAD.X R19, RZ, RZ, R185, P6 ;  /* 0x000000ffff137224 */ /* 0x000fe200030e06b9 */
[----:B------:R-:W-:-:S02]  /*20700*/  MOV R20, R144 ;  /* 0x0000009000147202 */ /* 0x000fc40000000f00 */
[----:B------:R-:W-:Y:S02]  /*20710*/  MOV R21, R150 ;  /* 0x0000009600157202 */ /* 0x000fe40000000f00 */
[----:B------:R-:W-:Y:S01]  /*20720*/  MOV R148, R148 ;  /* 0x0000009400947202 */ /* 0x000fe20000000f00 */
[----:B------:R-:W-:Y:S01]  /*20730*/  UISETP.NE.AND.EX UP0, UPT, UR9, URZ, UPT, UP0 ;  /* 0x0000003f0900728c */ /* 0x000fe2000bf05300 */
[----:B------:R-:W-:Y:S02]  /*20740*/  MOV R146, R146 ;  /* 0x0000009200927202 */ /* 0x000fe40000000f00 */
[----:B------:R-:W-:Y:S01]  /*20750*/  MOV R3, R142 ;  /* 0x0000008e00037202 */ /* 0x000fe20000000f00 */
[----:B------:R-:W-:Y:S01]  /*20760*/  ULDC.64 UR8, c[0x0][0xd00] ;  /* 0x0003400000087ab9 */ /* 0x000fe20000000a00 */
[----:B------:R-:W-:Y:S01]  /*20770*/  MOV R0, R140 ;  /* 0x0000008c00007202 */ /* 0x000fe20000000f00 */
[----:B------:R-:W-:Y:S01]  /*20780*/  UIMAD.WIDE UR8, UR42, 0x4, UR8 ;  /* 0x000000042a0878a5 */ /* 0x000fe2000f8e0208 */
[----:B------:R-:W-:-:S02]  /*20790*/  MOV R18, R18 ;  /* 0x0000001200127202 */ /* 0x000fc40000000f00 */
[----:B------:R-:W-:Y:S01]  /*207a0*/  PLOP3.LUT P1, PT, PT, PT, UP0, 0x80, 0x0 ;  /* 0x000000000000781c */ /* 0x000fe20003f2f008 */
[----:B------:R-:W-:Y:S01]  /*207b0*/  ULDC UR4, c[0x0][0xb88] ;  /* 0x0002e20000047ab9 */ /* 0x000fe20000000800 */
[----:B--2---:R-:W-:Y:S02]  /*207c0*/  F2FP.F16.F32.PACK_AB R136, R137, R136 ;  /* 0x000000888988723e */ /* 0x004fe400000000ff */
[----:B------:R-:W-:Y:S02]  /*207d0*/  F2FP.F16.F32.PACK_AB R137, R139, R138 ;  /* 0x0000008a8b89723e */ /* 0x000fe400000000ff */
[----:B---3--:R-:W-:Y:S02]  /*207e0*/  F2FP.F16.F32.PACK_AB R128, R129, R128 ;  /* 0x000000808180723e */ /* 0x008fe400000000ff */
[----:B------:R-:W-:Y:S02]  /*207f0*/  F2FP.F16.F32.PACK_AB R129, R131, R130 ;  /* 0x000000828381723e */ /* 0x000fe400000000ff */
[----:B----4-:R-:W-:-:S02]  /*20800*/  F2FP.F16.F32.PACK_AB R138, R133, R132 ;  /* 0x00000084858a723e */ /* 0x010fc400000000ff */
[----:B------:R-:W-:Y:S01]  /*20810*/  F2FP.F16.F32.PACK_AB R139, R135, R134 ;  /* 0x00000086878b723e */ /* 0x000fe200000000ff */
[----:B------:R-:W-:Y:S01]  /*20820*/  BAR.SYNC.DEFER_BLOCKING 0x1, 0x100 ;  /* 0x0044000000007b1d */ /* 0x000fe20000010000 */
        /* <DEDUP_REMOVED lines=13> */
[----:B------:R-:W-:Y:S01]  /*20900*/  STSM.16.M88.4 [R152], R136 ;  /* 0x0000008898007844 */ /* 0x000fe20000000200 */
[----:B------:R-:W-:Y:S02]  /*20910*/  F2FP.F16.F32.PACK_AB R97, R99, R98 ;  /* 0x000000626361723e */ /* 0x000fe400000000ff */
[----:B------:R-:W-:Y:S02]  /*20920*/  F2FP.F16.F32.PACK_AB R106, R101, R100 ;  /* 0x00000064656a723e */ /* 0x000fe400000000ff */
[----:B------:R-:W-:Y:S02]  /*20930*/  F2FP.F16.F32.PACK_AB R107, R103, R102 ;  /* 0x00000066676b723e */ /* 0x000fe400000000ff */
[----:B------:R-:W-:Y:S01]  /*20940*/  F2FP.F16.F32.PACK_AB R88, R89, R88 ;  /* 0x000000585958723e */ /* 0x000fe200000000ff */
        /* <DEDUP_REMOVED lines=35> */
[----:B------:R0:W-:Y:S01]  /*20b80*/  STSM.16.M88.4 [R20], R72 ;  /* 0x0000004814007844 */ /* 0x0001e20000000200 */
        /* <DEDUP_REMOVED lines=10> */
[----:B------:R-:W-:Y:S01]  /*20c30*/  F2FP.F16.F32.PACK_AB R9, R11, R10 ;  /* 0x0000000a0b09723e */ /* 0x000fe200000000ff */
[----:B0-----:R-:W0:Y:S01]  /*20c40*/  LDC R20, c[0x0][0xce8] ;  /* 0x00033a00ff147b82 */ /* 0x001e220000000800 */
[----:B------:R-:W-:-:S02]  /*20c50*/  F2FP.F16.F32.PACK_AB R26, R13, R12 ;  /* 0x0000000c0d1a723e */ /* 0x000fc400000000ff */
[----:B------:R-:W-:Y:S01]  /*20c60*/  F2FP.F16.F32.PACK_AB R27, R15, R14 ;  /* 0x0000000e0f1b723e */ /* 0x000fe200000000ff */
[----:B------:R-:W-:Y:S01]  /*20c70*/  STSM.16.M88.4 [R146], R48 ;  /* 0x0000003092007844 */ /* 0x000fe20000000200 */
[----:B------:R-:W-:Y:S02]  /*20c80*/  F2FP.F16.F32.PACK_AB R10, R5, R4 ;  /* 0x00000004050a723e */ /* 0x000fe400000000ff */
[----:B------:R-:W-:Y:S01]  /*20c90*/  F2FP.F16.F32.PACK_AB R11, R7, R6 ;  /* 0x00000006070b723e */ /* 0x000fe200000000ff */
[----:B------:R1:W-:Y:S01]  /*20ca0*/  STSM.16.M88.4 [R3], R40 ;  /* 0x0000002803007844 */ /* 0x0003e20000000200 */
[----:B------:R-:W-:-:S03]  /*20cb0*/  IMAD.U32 R4, RZ, RZ, UR8 ;  /* 0x00000008ff047e24 */ /* 0x000fc6000f8e00ff */
[----:B------:R2:W-:Y:S01]  /*20cc0*/  STSM.16.M88.4 [R0], R32 ;  /* 0x0000002000007844 */ /* 0x0005e20000000200 */
[----:B------:R-:W-:Y:S01]  /*20cd0*/  IMAD.U32 R5, RZ, RZ, UR9 ;  /* 0x00000009ff057e24 */ /* 0x000fe2000f8e00ff */
[----:B------:R-:W-:Y:S02]  /*20ce0*/  ULDC.64 UR8, c[0x0][0xd08] ;  /* 0x0003420000087ab9 */ /* 0x000fe40000000a00 */
[----:B------:R2:W-:Y:S04]  /*20cf0*/  STSM.16.M88.4 [R18], R24 ;  /* 0x0000001812007844 */ /* 0x0005e80000000200 */
[----:B------:R2:W-:Y:S01]  /*20d00*/  STSM.16.M88.4 [R224], R8 ;  /* 0x00000008e0007844 */ /* 0x0005e20000000200 */
[----:B------:R-:W-:Y:S01]  /*20d10*/  UISETP.NE.U32.AND UP1, UPT, UR8, URZ, UPT ;  /* 0x0000003f0800728c */ /* 0x000fe2000bf25070 */
[----:B------:R-:W-:Y:S03]  /*20d20*/  BAR.SYNC.DEFER_BLOCKING 0x1, 0x100 ;  /* 0x0044000000007b1d */ /* 0x000fe60000010000 */
[----:B------:R-:W-:-:S06]  /*20d30*/  UISETP.NE.AND.EX UP1, UPT, UR9, URZ, UPT, UP1 ;  /* 0x0000003f0900728c */ /* 0x000fcc000bf25310 */
[----:B------:R-:W-:-:S05]  /*20d40*/  PLOP3.LUT P2, PT, PT, PT, UP1, 0x80, 0x0 ;  /* 0x000000000000781c */ /* 0x000fca0003f4f018 */
[----:B------:R-:W-:Y:S02]  /*20d50*/  @UP1 ULDC.64 UR8, c[0x0][0xd08] ;  /* 0x0003420000081ab9 */ /* 0x000fe40000000a00 */
[----:B------:R-:W-:Y:S01]  /*20d60*/  @UP1 UIMAD.WIDE UR8, UR42, 0x4, UR8 ;  /* 0x000000042a0818a5 */ /* 0x000fe2000f8e0208 */
[----:B-1----:R-:W-:-:S05]  /*20d70*/  IMAD.U32 R3, RZ, RZ, UR4 ;  /* 0x00000004ff037e24 */ /* 0x002fca000f8e00ff */
[----:B------:R-:W-:Y:S02]  /*20d80*/  IMAD.U32 R6, RZ, RZ, UR8 ;  /* 0x00000008ff067e24 */ /* 0x000fe4000f8e00ff */
[----:B------:R-:W-:Y:S01]  /*20d90*/  IMAD.U32 R7, RZ, RZ, UR9 ;  /* 0x00000009ff077e24 */ /* 0x000fe2000f8e00ff */
[----:B------:R-:W3:Y:S04]  /*20da0*/  @P1 LDG.E R2, desc[UR40][R4.64] ;  /* 0x0000002804021981 */ /* 0x000ee8000c1e1900 */
[----:B------:R2:W5:Y:S01]  /*20db0*/  @P2 LDG.E R3, desc[UR40][R6.64] ;  /* 0x0000002806032981 */ /* 0x000562000c1e1900 */
[----:B------:R-:W-:Y:S01]  /*20dc0*/  UMOV UR4, URZ ;  /* 0x0000003f00047c82 */ /* 0x000fe20008000000 */
[----:B------:R-:W-:Y:S02]  /*20dd0*/  LOP3.LUT P0, RZ, R210, 0x3, RZ, 0xc0, !PT ;  /* 0x00000003d2ff7812 */ /* 0x000fe4000780c0ff */
[----:B---3--:R-:W-:Y:S01]  /*20de0*/  @P1 R2UR UR4, R2 ;  /* 0x00000000020412ca */ /* 0x008fe200000e0000 */
[----:B0-2---:R-:W-:-:S14]  /*20df0*/  @P2 BRA `(.L_x_3284) ;  /* 0x0000000000102947 */ /* 0x005fdc0003800000 */
[----:B------:R-:W-:Y:S05]  /*20e00*/  @!P1 BRA `(.L_x_3284) ;  /* 0x00000000000c9947 */ /* 0x000fea0003800000 */
[----:B------:R-:W2:Y:S04]  /*20e10*/  LDG.E R0, desc[UR40][R4.64] ;  /* 0x0000002804007981 */ /* 0x000ea8000c1e1900 */
[----:B-----5:R-:W2:Y:S02]  /*20e20*/  LDG.E R3, desc[UR40][R4.64+0x4] ;  /* 0x0000042804037981 */ /* 0x020ea4000c1e1900 */
[----:B--2---:R-:W-:-:S07]  /*20e30*/  IMAD.IADD R3, R3, 0x1, -R0 ;  /* 0x0000000103037824 */ /* 0x004fce00078e0a00 */
.L_x_3284:
[----:B-----5:R-:W-:Y:S02]  /*20e40*/  IMAD R18, R3, R20, RZ ;  /* 0x0000001403127224 */ /* 0x020fe400078e02ff */
[----:B------:R-:W-:Y:S01]  /*20e50*/  VIADD R13, R200, UR43 ;  /* 0x0000002bc80d7c36 */ /* 0x000fe20008000000 */
[----:B------:R-:W-:Y:S01]  /*20e60*/  ISETP.NE.AND P1, PT, R20, 0x1, PT ;  /* 0x000000011400780c */ /* 0x000fe20003f25270 */
[----:B------:R-:W-:Y:S01]  /*20e70*/  VIADD R5, R234, UR43 ;  /* 0x0000002bea057c36 */ /* 0x000fe20008000000 */
[----:B------:R-:W-:Y:S02]  /*20e80*/  USHF.R.S32.HI UR16, URZ, 0x1f, UR37 ;  /* 0x0000001f3f107899 */ /* 0x000fe40008011425 */
[----:B------:R-:W-:Y:S01]  /*20e90*/  ISETP.GE.OR P2, PT, R13, R18, P0 ;  /* 0x000000120d00720c */ /* 0x000fe20000746670 */
[----:B------:R-:W-:-:S08]  /*20ea0*/  ULDC.64 UR14, c[0x0][0xc90] ;  /* 0x00032400000e7ab9 */ /* 0x000fd00000000a00 */
[----:B------:R-:W0:Y:S04]  /*20eb0*/  @P1 LDC R2, c[0x0][0xcec] ;  /* 0x00033b00ff021b82 */ /* 0x000e280000000800 */
[----:B------:R-:W2:Y:S01]  /*20ec0*/  @!P2 LDL R11, [R1+0x450] ;  /* 0x00045000010ba983 */ /* 0x000ea20000100800 */
[----:B------:R-:W-:Y:S01]  /*20ed0*/  USHF.R.S32.HI UR12, URZ, 0x1f, UR42 ;  /* 0x0000001f3f0c7899 */ /* 0x000fe2000801142a */
[----:B------:R-:W-:Y:S01]  /*20ee0*/  IMAD.MOV.U32 R0, RZ, RZ, R5 ;  /* 0x000000ffff007224 */ /* 0x000fe200078e0005 */
[----:B------:R-:W-:Y:S01]  /*20ef0*/  USHF.R.S32.HI UR11, URZ, 0x1f, UR4 ;  /* 0x0000001f3f0b7899 */ /* 0x000fe20008011404 */
[----:B------:R-:W1:Y:S01]  /*20f00*/  @P1 LDC R3, c[0x0][0xcf0] ;  /* 0x00033c00ff031b82 */ /* 0x000e620000000800 */
[----:B------:R-:W-:Y:S01]  /*20f10*/  UIMAD UR13, UR16, UR14, URZ ;  /* 0x0000000e100d72a4 */ /* 0x000fe2000f8e023f */
[----:B------:R-:W-:Y:S01]  /*20f20*/  UMOV UR10, UR4 ;  /* 0x00000004000a7c82 */ /* 0x000fe20008000000 */
[----:B------:R-:W-:-:S02]  /*20f30*/  USEL UR18, UR12, URZ, !UP0 ;  /* 0x0000003f0c127287 */ /* 0x000fc4000c000000 */
[----:B------:R-:W-:Y:S02]  /*20f40*/  UIMAD.WIDE.U32 UR8, UR37, UR14, UR10 ;  /* 0x0000000e250872a5 */ /* 0x000fe4000f8e000a */
[----:B------:R-:W-:Y:S01]  /*20f50*/  UIMAD UR13, UR37, UR15, UR13 ;  /* 0x0000000f250d72a4 */ /* 0x000fe2000f8e020d */
[----:B------:R-:W3:Y:S01]  /*20f60*/  @P1 LDC R21, c[0x0][0xcf0] ;  /* 0x00033c00ff151b82 */ /* 0x000ee20000000800 */
[----:B------:R-:W-:Y:S01]  /*20f70*/  USEL UR17, UR42, URZ, !UP0 ;  /* 0x0000003f2a117287 */ /* 0x000fe2000c000000 */
[----:B------:R-:W-:Y:S01]  /*20f80*/  ULDC.64 UR14, c[0x0][0xc98] ;  /* 0x00032600000e7ab9 */ /* 0x000fe20000000a00 */
[----:B------:R-:W-:Y:S02]  /*20f90*/  UIADD3 UR9, UR9, UR13, URZ ;  /* 0x0000000d09097290 */ /* 0x000fe4000fffe03f */
[----:B------:R-:W-:Y:S01]  /*20fa0*/  UIMAD UR10, UR18, UR14, URZ ;  /* 0x0000000e120a72a4 */ /* 0x000fe2000f8e023f */
[----:B0-----:R-:W-:Y:S01]  /*20fb0*/  @P1 IMAD.HI.U32 R2, R5, R2, RZ ;  /* 0x0000000205021227 */ /* 0x001fe200078e00ff */
[----:B------:R-:W-:-:S02]  /*20fc0*/  UIMAD.WIDE.U32 UR8, UR17, UR14, UR8 ;  /* 0x0000000e110872a5 */ /* 0x000fc4000f8e0008 */
[----:B------:R-:W-:Y:S01]  /*20fd0*/  UIMAD UR10, UR17, UR15, UR10 ;  /* 0x0000000f110a72a4 */ /* 0x000fe2000f8e020a */
[----:B------:R-:W-:Y:S01]  /*20fe0*/  ULDC.64 UR12, c[0x0][0xc88] ;  /* 0x00032200000c7ab9 */ /* 0x000fe20000000a00 */
[----:B-1----:R-:W-:-:S04]  /*20ff0*/  @P1 SHF.R.U32.HI R0, RZ, R3, R2 ;  /* 0x00000003ff001219 */ /* 0x002fc80000011602 */
[----:B------:R-:W-:Y:S01]  /*21000*/  IMAD.U32 R7, RZ, RZ, UR10 ;  /* 0x0000000aff077e24 */ /* 0x000fe2000f8e00ff */
[--C-:B------:R-:W-:Y:S01]  /*21010*/  SHF.R.S32.HI R4, RZ, 0x1f, R0.reuse ;  /* 0x0000001fff047819 */ /* 0x100fe20000011400 */
[----:B------:R-:W-:-:S04]  /*21020*/  IMAD.MOV R2, RZ, RZ, -R0 ;  /* 0x000000ffff027224 */ /* 0x000fc800078e0a00 */
[----:B------:R-:W-:Y:S01]  /*21030*/  IMAD R5, R20, R2, R5 ;  /* 0x0000000214057224 */ /* 0x000fe200078e0205 */
[----:B------:R-:W-:-:S04]  /*21040*/  IADD3 R2, P3, R0, UR8, RZ ;  /* 0x0000000800027c10 */ /* 0x000fc8000ff7e0ff */
[----:B------:R-:W-:-:S05]  /*21050*/  SHF.R.S32.HI R3, RZ, 0x1f, R5 ;  /* 0x0000001fff037819 */ /* 0x000fca0000011405 */
[----:B------:R-:W-:Y:S01]  /*21060*/  IMAD R0, R3, UR12, RZ ;  /* 0x0000000c03007c24 */ /* 0x000fe2000f8e02ff */
[----:B------:R-:W-:Y:S01]  /*21070*/  IADD3.X R3, R4, UR9, R7, P3, !PT ;  /* 0x0000000904037c10 */ /* 0x000fe20009ffe407 */
[----:B------:R-:W-:Y:S02]  /*21080*/  ULDC.64 UR8, c[0x0][0xc50] ;  /* 0x0003140000087ab9 */ /* 0x000fe40000000a00 */
[C---:B------:R-:W-:Y:S02]  /*21090*/  IMAD R7, R5.reuse, UR13, R0 ;  /* 0x0000000d05077c24 */ /* 0x040fe4000f8e0200 */
[----:B------:R-:W-:Y:S01]  /*210a0*/  IMAD.WIDE.U32 R2, R5, UR12, R2 ;  /* 0x0000000c05027c25 */ /* 0x000fe2000f8e0002 */
[----:B------:R-:W-:-:S03]  /*210b0*/  ULDC.64 UR12, c[0x0][0xba0] ;  /* 0x0002e800000c7ab9 */ /* 0x000fc60000000a00 */
[----:B------:R-:W-:Y:S01]  /*210c0*/  IMAD.IADD R3, R3, 0x1, R7 ;  /* 0x0000000103037824 */ /* 0x000fe200078e0207 */
[----:B------:R-:W-:-:S04]  /*210d0*/  LEA R6, P3, R2, UR8, 0x2 ;  /* 0x0000000802067c11 */ /* 0x000fc8000f8610ff */
[----:B------:R-:W-:Y:S01]  /*210e0*/  LEA.HI.X R10, R2, UR9, R3, 0x2, P3 ;  /* 0x00000009020a7c11 */ /* 0x000fe200098f1403 */
[----:B------:R-:W-:Y:S01]  /*210f0*/  SHFL.IDX PT, R8, R6, RZ, 0x1c1f ;  /* 0x001c1fff06087589 */ /* 0x000fe200000e0000 */
[----:B------:R-:W-:-:S03]  /*21100*/  VIADD R3, R13, 0x8 ;  /* 0x000000080d037836 */ /* 0x000fc60000000000 */
[----:B------:R-:W2:Y:S02]  /*21110*/  SHFL.IDX PT, R9, R10, RZ, 0x1c1f ;  /* 0x001c1fff0a097589 */ /* 0x000ea400000e0000 */
[----:B------:R-:W-:Y:S02]  /*21120*/  ISETP.GE.OR P0, PT, R3, R18, P0 ;  /* 0x000000120300720c */ /* 0x000fe40000706670 */
[----:B--2---:R0:W-:Y:S11]  /*21130*/  @!P2 ST.E desc[UR40][R8.64], R11 ;  /* 0x0000000b0800a985 */ /* 0x0041f6000c101928 */
[----:B------:R-:W2:Y:S01]  /*21140*/  @!P0 LDL R19, [R1+0x454] ;  /* 0x0004540001138983 */ /* 0x000ea20000100800 */
[----:B------:R-:W-:-:S02]  /*21150*/  IMAD R0, R206, 0x40, R190 ;  /* 0x00000040ce007824 */ /* 0x000fc400078e02be */
[----:B------:R-:W-:Y:S01]  /*21160*/  IMAD.MOV.U32 R3, RZ, RZ, 0x2 ;  /* 0x00000002ff037424 */ /* 0x000fe200078e00ff */
[----:B------:R-:W-:Y:S03]  /*21170*/  SHFL.IDX PT, R54, R6, 0x1, 0x1c1f ;  /* 0x003c1f0006367f89 */ /* 0x000fe600000e0000 */
[----:B------:R-:W-:Y:S01]  /*21180*/  IMAD.WIDE R2, R0, R3, UR38 ;  /* 0x0000002600027e25 */ /* 0x000fe2000f8e0203 */
[----:B------:R-:W2:Y:S02]  /*21190*/  SHFL.IDX PT, R55, R10, 0x1, 0x1c1f ;  /* 0x003c1f000a377f89 */ /* 0x000ea400000e0000 */
[C---:B------:R-:W-:Y:S02]  /*211a0*/  IADD3 R5, P3, R2.reuse, 0x2000, RZ ;  /* 0x0000200002057810 */ /* 0x040fe40007f7e0ff */
[C---:B------:R-:W-:Y:S02]  /*211b0*/  IADD3 R25, P4, R2.reuse, 0x3000, RZ ;  /* 0x0000300002197810 */ /* 0x040fe40007f9e0ff */
[----:B------:R-:W-:Y:S01]  /*211c0*/  IADD3 R29, P5, R2, 0x4000, RZ ;  /* 0x00004000021d7810 */ /* 0x000fe20007fbe0ff */
[----:B------:R-:W-:Y:S01]  /*211d0*/  IMAD.X R13, RZ, RZ, R3, P3 ;  /* 0x000000ffff0d7224 */ /* 0x000fe200018e0603 */
[----:B------:R-:W-:-:S02]  /*211e0*/  LOP3.LUT R0, R5, 0x380, RZ, 0xc0, !PT ;  /* 0x0000038005007812 */ /* 0x000fc400078ec0ff */
[----:B------:R-:W-:Y:S02]  /*211f0*/  LOP3.LUT R24, R25, 0x380, RZ, 0xc0, !PT ;  /* 0x0000038019187812 */ /* 0x000fe400078ec0ff */
[----:B------:R-:W-:Y:S02]  /*21200*/  LOP3.LUT R28, R29, 0x380, RZ, 0xc0, !PT ;  /* 0x000003801d1c7812 */ /* 0x000fe400078ec0ff */
[C---:B------:R-:W-:Y:S02]  /*21210*/  IADD3 R33, P6, R2.reuse, 0x5000, RZ ;  /* 0x0000500002217810 */ /* 0x040fe40007fde0ff */
[----:B------:R-:W-:Y:S02]  /*21220*/  IADD3 R7, P2, R2, 0x1000, RZ ;  /* 0x0000100002077810 */ /* 0x000fe40007f5e0ff */
[----:B------:R-:W-:Y:S02]  /*21230*/  SHF.R.U64 R0, R0, 0x3, RZ ;  /* 0x0000000300007819 */ /* 0x000fe400000012ff */
[----:B------:R-:W-:-:S02]  /*21240*/  SHF.R.U64 R24, R24, 0x3, RZ ;  /* 0x0000000318187819 */ /* 0x000fc400000012ff */
[----:B------:R-:W-:Y:S02]  /*21250*/  SHF.R.U64 R28, R28, 0x3, RZ ;  /* 0x000000031c1c7819 */ /* 0x000fe400000012ff */
[----:B------:R-:W-:Y:S02]  /*21260*/  LOP3.LUT R32, R33, 0x380, RZ, 0xc0, !PT ;  /* 0x0000038021207812 */ /* 0x000fe400078ec0ff */
        /* <DEDUP_REMOVED lines=10> */
[----:B------:R-:W-:Y:S02]  /*21310*/  SHF.R.U64 R32, R32, 0x3, RZ ;  /* 0x0000000320207819 */ /* 0x000fe400000012ff */
[----:B------:R-:W-:Y:S02]  /*21320*/  LOP3.LUT R36, R37, 0x380, RZ, 0xc0, !PT ;  /* 0x0000038025247812 */ /* 0x000fe400078ec0ff */
[----:B------:R-:W-:-:S02]  /*21330*/  LOP3.LUT R40, R41, 0x380, RZ, 0xc0, !PT ;  /* 0x0000038029287812 */ /* 0x000fc400078ec0ff */
[----:B------:R-:W-:Y:S02]  /*21340*/  LOP3.LUT R44, R45, 0x380, RZ, 0xc0, !PT ;  /* 0x000003802d2c7812 */ /* 0x000fe400078ec0ff */
[----:B------:R-:W-:Y:S02]  /*21350*/  LOP3.LUT R48, R49, 0x380, RZ, 0xc0, !PT ;  /* 0x0000038031307812 */ /* 0x000fe400078ec0ff */
[----:B------:R-:W-:Y:S01]  /*21360*/  LOP3.LUT R32, R32, R33, RZ, 0x3c, !PT ;  /* 0x0000002120207212 */ /* 0x000fe200078e3cff */
[----:B------:R-:W-:Y:S01]  /*21370*/  IMAD.X R33, RZ, RZ, R3, P6 ;  /* 0x000000ffff217224 */ /* 0x000fe200030e0603 */
[----:B------:R-:W-:Y:S02]  /*21380*/  IADD3 R53, P6, R2, 0xa000, RZ ;  /* 0x0000a00002357810 */ /* 0x000fe40007fde0ff */
[----:B------:R-:W-:Y:S02]  /*21390*/  SHF.R.U64 R36, R36, 0x3, RZ ;  /* 0x0000000324247819 */ /* 0x000fe400000012ff */
[----:B------:R-:W-:-:S02]  /*213a0*/  SHF.R.U64 R40, R40, 0x3, RZ ;  /* 0x0000000328287819 */ /* 0x000fc400000012ff */
[----:B------:R-:W-:Y:S02]  /*213b0*/  SHF.R.U64 R44, R44, 0x3, RZ ;  /* 0x000000032c2c7819 */ /* 0x000fe400000012ff */
[----:B------:R-:W-:Y:S02]  /*213c0*/  SHF.R.U64 R48, R48, 0x3, RZ ;  /* 0x0000000330307819 */ /* 0x000fe400000012ff */
[----:B------:R-:W-:Y:S02]  /*213d0*/  LOP3.LUT R52, R53, 0x380, RZ, 0xc0, !PT ;  /* 0x0000038035347812 */ /* 0x000fe400078ec0ff */
[----:B------:R-:W-:Y:S02]  /*213e0*/  LOP3.LUT R4, R7, 0x380, RZ, 0xc0, !PT ;  /* 0x0000038007047812 */ /* 0x000fe400078ec0ff */
        /* <DEDUP_REMOVED lines=11> */
[C---:B------:R-:W-:Y:S02]  /*214a0*/  IADD3 R69, P5, R2.reuse, 0xe000, RZ ;  /* 0x0000e00002457810 */ /* 0x040fe40007fbe0ff */
[----:B0-----:R-:W-:Y:S02]  /*214b0*/  LOP3.LUT R9, R2, 0x380, RZ, 0xc0, !PT ;  /* 0x0000038002097812 */ /* 0x001fe400078ec0ff */
[----:B------:R-:W-:Y:S02]  /*214c0*/  SHF.R.U64 R52, R52, 0x3, RZ ;  /* 0x0000000334347819 */ /* 0x000fe400000012ff */
[----:B------:R-:W-:-:S02]  /*214d0*/  SHF.R.U64 R4, R4, 0x3, RZ ;  /* 0x0000000304047819 */ /* 0x000fc400000012ff */
[----:B------:R-:W-:Y:S02]  /*214e0*/  LOP3.LUT R56, R57, 0x380, RZ, 0xc0, !PT ;  /* 0x0000038039387812 */ /* 0x000fe400078ec0ff */
[----:B------:R-:W-:Y:S02]  /*214f0*/  LOP3.LUT R60, R61, 0x380, RZ, 0xc0, !PT ;  /* 0x000003803d3c7812 */ /* 0x000fe400078ec0ff */
[----:B------:R-:W-:Y:S02]  /*21500*/  LOP3.LUT R64, R65, 0x380, RZ, 0xc0, !PT ;  /* 0x0000038041407812 */ /* 0x000fe400078ec0ff */
[----:B------:R-:W-:Y:S02]  /*21510*/  LOP3.LUT R68, R69, 0x380, RZ, 0xc0, !PT ;  /* 0x0000038045447812 */ /* 0x000fe400078ec0ff */
[----:B------:R-:W-:Y:S02]  /*21520*/  SHF.R.U64 R9, R9, 0x3, RZ ;  /* 0x0000000309097819 */ /* 0x000fe400000012ff */
[----:B------:R-:W-:Y:S01]  /*21530*/  LOP3.LUT R52, R52, R53, RZ, 0x3c, !PT ;  /* 0x0000003534347212 */ /* 0x000fe200078e3cff */
[----:B------:R-:W-:Y:S01]  /*21540*/  IMAD.X R53, RZ, RZ, R3, P6 ;  /* 0x000000ffff357224 */ /* 0x000fe200030e0603 */
[----:B------:R-:W-:-:S02]  /*21550*/  LOP3.LUT R4, R4, R7, RZ, 0x3c, !PT ;  /* 0x0000000704047212 */ /* 0x000fc400078e3cff */
[----:B------:R-:W-:Y:S02]  /*21560*/  IADD3 R7, P6, R2, 0xf000, RZ ;  /* 0x0000f00002077810 */ /* 0x000fe40007fde0ff */
[----:B------:R-:W-:Y:S02]  /*21570*/  SHF.R.U64 R56, R56, 0x3, RZ ;  /* 0x0000000338387819 */ /* 0x000fe400000012ff */
[----:B------:R-:W-:Y:S01]  /*21580*/  SHF.R.U64 R60, R60, 0x3, RZ ;  /* 0x000000033c3c7819 */ /* 0x000fe200000012ff */
[----:B------:R-:W-:Y:S01]  /*21590*/  IMAD.X R73, RZ, RZ, R3, P6 ;  /* 0x000000ffff497224 */ /* 0x000fe200030e0603 */
[----:B------:R-:W-:Y:S02]  /*215a0*/  SHF.R.U64 R64, R64, 0x3, RZ ;  /* 0x0000000340407819 */ /* 0x000fe400000012ff */
[----:B------:R-:W-:Y:S02]  /*215b0*/  SHF.R.U64 R68, R68, 0x3, RZ ;  /* 0x0000000344447819 */ /* 0x000fe400000012ff */
[----:B------:R-:W-:-:S02]  /*215c0*/  LOP3.LUT R2, R9, R2, RZ, 0x3c, !PT ;  /* 0x0000000209027212 */ /* 0x000fc400078e3cff */
        /* <DEDUP_REMOVED lines=8> */
[----:B------:R-:W-:Y:S01]  /*21650*/  UIMAD UR10, UR11, UR12, URZ ;  /* 0x0000000c0b0a72a4 */ /* 0x000fe2000f8e023f */
[----:B------:R-:W-:Y:S01]  /*21660*/  LOP3.LUT R0, R7, 0x380, RZ, 0xc0, !PT ;  /* 0x0000038007007812 */ /* 0x000fe200078ec0ff */
[----:B------:R-:W-:-:S02]  /*21670*/  UIMAD.WIDE.U32 UR8, UR4, UR12, URZ ;  /* 0x0000000c040872a5 */ /* 0x000fc4000f8e003f */
[----:B------:R-:W-:Y:S01]  /*21680*/  UIMAD UR10, UR4, UR13, UR10 ;  /* 0x0000000d040a72a4 */ /* 0x000fe2000f8e020a */
[----:B------:R-:W-:Y:S02]  /*21690*/  SHF.R.U64 R0, R0, 0x3, RZ ;  /* 0x0000000300007819 */ /* 0x000fe400000012ff */
[----:B------:R-:W-:Y:S01]  /*216a0*/  ULDC.64 UR12, c[0x0][0xbe8] ;  /* 0x0002fa00000c7ab9 */ /* 0x000fe20000000a00 */
[----:B------:R-:W-:Y:S01]  /*216b0*/  UIADD3 UR9, UR9, UR10, URZ ;  /* 0x0000000a09097290 */ /* 0x000fe2000fffe03f */
[----:B------:R-:W-:Y:S01]  /*216c0*/  VIADD R76, R207, UR43 ;  /* 0x0000002bcf4c7c36 */ /* 0x000fe20008000000 */
[----:B------:R-:W-:Y:S01]  /*216d0*/  UIMAD UR4, UR16, UR12, URZ ;  /* 0x0000000c100472a4 */ /* 0x000fe2000f8e023f */
[----:B------:R-:W-:Y:S01]  /*216e0*/  LOP3.LUT R72, R0, R7, RZ, 0x3c, !PT ;  /* 0x0000000700487212 */ /* 0x000fe200078e3cff */
[----:B------:R-:W-:Y:S02]  /*216f0*/  UIMAD.WIDE.U32 UR8, UR37, UR12, UR8 ;  /* 0x0000000c250872a5 */ /* 0x000fe4000f8e0008 */
[----:B------:R-:W-:Y:S01]  /*21700*/  UIMAD UR4, UR37, UR13, UR4 ;  /* 0x0000000d250472a4 */ /* 0x000fe2000f8e0204 */
[----:B------:R-:W-:-:S03]  /*21710*/  ULDC.64 UR10, c[0x0][0xbf0] ;  /* 0x0002fc00000a7ab9 */ /* 0x000fc60000000a00 */
[----:B------:R-:W-:Y:S02]  /*21720*/  UIADD3 UR9, UR9, UR4, URZ ;  /* 0x0000000409097290 */ /* 0x000fe4000fffe03f */
[----:B------:R-:W-:Y:S02]  /*21730*/  UIMAD UR4, UR18, UR10, URZ ;  /* 0x0000000a120472a4 */ /* 0x000fe4000f8e023f */
[----:B------:R-:W-:Y:S02]  /*21740*/  UIMAD.WIDE.U32 UR8, UR17, UR10, UR8 ;  /* 0x0000000a110872a5 */ /* 0x000fe4000f8e0008 */
[----:B------:R-:W-:-:S03]  /*21750*/  UIMAD UR4, UR17, UR11, UR4 ;  /* 0x0000000b110472a4 */ /* 0x000fc6000f8e0204 */
[----:B------:R-:W-:Y:S01]  /*21760*/  ULDC.64 UR10, c[0x0][0xbe0] ;  /* 0x0002f800000a7ab9 */ /* 0x000fe20000000a00 */
[----:B------:R-:W-:Y:S01]  /*21770*/  UIADD3 UR4, UR9, UR4, URZ ;  /* 0x0000000409047290 */ /* 0x000fe2000fffe03f */
[----:B------:R-:W-:-:S05]  /*21780*/  VIADD R81, R206, UR43 ;  /* 0x0000002bce517c36 */ /* 0x000fca0008000000 */
[----:B------:R-:W-:Y:S01]  /*21790*/  ISETP.GE.AND P2, PT, R81, R18, PT ;  /* 0x000000125100720c */ /* 0x000fe20003f46270 */
[----:B------:R-:W-:Y:S01]  /*217a0*/  BSSY B1, `(.L_x_3285) ;  /* 0x000004a000017945 */ /* 0x000fe20003800000 */
[----:B--2---:R0:W-:Y:S04]  /*217b0*/  @!P0 ST.E desc[UR40][R54.64], R19 ;  /* 0x0000001336008985 */ /* 0x0041e8000c101928 */
[----:B------:R1:W5:Y:S04]  /*217c0*/  LD.E.128 R8, desc[UR40][R2.64] ;  /* 0x0000002802087980 */ /* 0x000368000c101d00 */
[----:B------:R-:W5:Y:S01]  /*217d0*/  LD.E.128 R4, desc[UR40][R4.64] ;  /* 0x0000002804047980 */ /* 0x000f62000c101d00 */
[----:B0-----:R-:W-:-:S03]  /*217e0*/  IMAD.MOV.U32 R19, RZ, RZ, R76 ;  /* 0x000000ffff137224 */ /* 0x001fc600078e004c */
[----:B------:R-:W5:Y:S01]  /*217f0*/  LD.E.128 R12, desc[UR40][R12.64] ;  /* 0x000000280c0c7980 */ /* 0x000f62000c101d00 */
[----:B-1----:R-:W0:Y:S01]  /*21800*/  @P1 LDC R3, c[0x0][0xcec] ;  /* 0x00033b00ff031b82 */ /* 0x002e220000000800 */
[----:B------:R-:W-:Y:S02]  /*21810*/  IMAD.U32 R2, RZ, RZ, UR8 ;  /* 0x00000008ff027e24 */ /* 0x000fe4000f8e00ff */
[----:B------:R-:W5:Y:S04]  /*21820*/  LD.E.128 R24, desc[UR40][R24.64] ;  /* 0x0000002818187980 */ /* 0x000f68000c101d00 */
[----:B------:R-:W5:Y:S04]  /*21830*/  LD.E.128 R28, desc[UR40][R28.64] ;  /* 0x000000281c1c7980 */ /* 0x000f68000c101d00 */
[----:B------:R-:W5:Y:S04]  /*21840*/  LD.E.128 R32, desc[UR40][R32.64] ;  /* 0x0000002820207980 */ /* 0x000f68000c101d00 */
[----:B------:R-:W5:Y:S04]  /*21850*/  LD.E.128 R36, desc[UR40][R36.64] ;  /* 0x0000002824247980 */ /* 0x000f68000c101d00 */
[----:B------:R-:W5:Y:S04]  /*21860*/  LD.E.128 R40, desc[UR40][R40.64] ;  /* 0x0000002828287980 */ /* 0x000f68000c101d00 */
[----:B------:R-:W5:Y:S01]  /*21870*/  LD.E.128 R44, desc[UR40][R44.64] ;  /* 0x000000282c2c7980 */ /* 0x000f62000c101d00 */
[----:B0-----:R-:W-:-:S03]  /*21880*/  @P1 IMAD.HI.U32 R0, R76, R3, RZ ;  /* 0x000000034c001227 */ /* 0x001fc600078e00ff */
[----:B------:R-:W5:Y:S02]  /*21890*/  LD.E.128 R48, desc[UR40][R48.64] ;  /* 0x0000002830307980 */ /* 0x000f64000c101d00 */
[----:B---3--:R-:W-:Y:S02]  /*218a0*/  @P1 SHF.R.U32.HI R19, RZ, R21, R0 ;  /* 0x00000015ff131219 */ /* 0x008fe40000011600 */
[----:B------:R-:W5:Y:S02]  /*218b0*/  LD.E.128 R52, desc[UR40][R52.64] ;  /* 0x0000002834347980 */ /* 0x000f64000c101d00 */
[--C-:B------:R-:W-:Y:S01]  /*218c0*/  SHF.R.S32.HI R0, RZ, 0x1f, R19.reuse ;  /* 0x0000001fff007819 */ /* 0x100fe20000011413 */
[----:B------:R-:W-:Y:S01]  /*218d0*/  IMAD.MOV R21, RZ, RZ, -R19 ;  /* 0x000000ffff157224 */ /* 0x000fe200078e0a13 */
[----:B------:R-:W5:Y:S01]  /*218e0*/  LD.E.128 R56, desc[UR40][R56.64] ;  /* 0x0000002838387980 */ /* 0x000f62000c101d00 */
[----:B------:R-:W-:Y:S01]  /*218f0*/  IMAD.U32 R3, RZ, RZ, UR9 ;  /* 0x00000009ff037e24 */ /* 0x000fe2000f8e00ff */
[----:B------:R-:W-:Y:S01]  /*21900*/  ULDC.64 UR8, c[0x0][0xbd8] ;  /* 0x0002f60000087ab9 */ /* 0x000fe20000000a00 */
[----:B------:R-:W-:Y:S01]  /*21910*/  IMAD R0, R0, UR10, RZ ;  /* 0x0000000a00007c24 */ /* 0x000fe2000f8e02ff */
[----:B------:R-:W5:Y:S01]  /*21920*/  LD.E.128 R60, desc[UR40][R60.64] ;  /* 0x000000283c3c7980 */ /* 0x000f62000c101d00 */
[----:B------:R-:W-:-:S02]  /*21930*/  IMAD R21, R20, R21, R76 ;  /* 0x0000001514157224 */ /* 0x000fc400078e024c */
[----:B------:R-:W-:Y:S01]  /*21940*/  IMAD.U32 R3, RZ, RZ, UR4 ;  /* 0x00000004ff037e24 */ /* 0x000fe2000f8e00ff */
[----:B------:R-:W5:Y:S01]  /*21950*/  LD.E.128 R64, desc[UR40][R64.64] ;  /* 0x0000002840407980 */ /* 0x000f62000c101d00 */
[C---:B------:R-:W-:Y:S01]  /*21960*/  IMAD R77, R19.reuse, UR11, R0 ;  /* 0x0000000b134d7c24 */ /* 0x040fe2000f8e0200 */
[----:B------:R-:W-:Y:S02]  /*21970*/  SHF.R.S32.HI R0, RZ, 0x1f, R21 ;  /* 0x0000001fff007819 */ /* 0x000fe40000011415 */
[----:B------:R-:W5:Y:S01]  /*21980*/  LD.E.128 R68, desc[UR40][R68.64] ;  /* 0x0000002844447980 */ /* 0x000f62000c101d00 */
[----:B------:R-:W-:-:S03]  /*21990*/  IMAD.WIDE.U32 R2, R19, UR10, R2 ;  /* 0x0000000a13027c25 */ /* 0x000fc6000f8e0002 */
[----:B------:R-:W5:Y:S01]  /*219a0*/  LD.E.128 R72, desc[UR40][R72.64] ;  /* 0x0000002848487980 */ /* 0x000f62000c101d00 */
[----:B------:R-:W-:Y:S01]  /*219b0*/  IMAD.IADD R3, R3, 0x1, R77 ;  /* 0x0000000103037824 */ /* 0x000fe200078e024d */
[----:B------:R-:W-:Y:S01]  /*219c0*/  UIADD3 UR4, UR46, 0x32420, URZ ;  /* 0x000324202e047890 */ /* 0x000fe2000fffe03f */
[----:B------:R-:W-:Y:S01]  /*219d0*/  IMAD R0, R0, UR8, RZ ;  /* 0x0000000800007c24 */ /* 0x000fe2000f8e02ff */
[----:B------:R-:W-:Y:S01]  /*219e0*/  @!PT LDS RZ, [RZ] ;  /* 0x00000000fffff984 */ /* 0x000fe20000000800 */
[----:B------:R-:W-:Y:S01]  /*219f0*/  @!PT LDS RZ, [RZ] ;  /* 0x00000000fffff984 */ /* 0x000fe20000000800 */
[----:B------:R-:W-:Y:S01]  /*21a00*/  @!PT LDS RZ, [RZ] ;  /* 0x00000000fffff984 */ /* 0x000fe20000000800 */
[----:B------:R-:W-:Y:S01]  /*21a10*/  @!PT LDS RZ, [RZ] ;  /* 0x00000000fffff984 */ /* 0x000fe20000000800 */
[----:B------:R0:W-:Y:S06]  /*21a20*/  MEMBAR.ALL.CTA ;  /* 0x0000000000007992 */ /* 0x0001ec0000008000 */
[----:B0-----:R-:W0:Y:S01]  /*21a30*/  FENCE.VIEW.ASYNC.S ;  /* 0x00000000000073c6 */ /* 0x001e220000000000 */
[----:B------:R-:W-:Y:S01]  /*21a40*/  VIADD R19, R81, 0x20 ;  /* 0x0000002051137836 */ /* 0x000fe20000000000 */
[----:B------:R-:W-:Y:S01]  /*21a50*/  UPRMT UR4, URZ, 0x654, UR4 ;  /* 0x000006543f047896 */ /* 0x000fe20008000004 */
[----:B------:R-:W-:-:S02]  /*21a60*/  IMAD R77, R21, UR9, R0 ;  /* 0x00000009154d7c24 */ /* 0x000fc4000f8e0200 */
[----:B------:R-:W-:Y:S01]  /*21a70*/  IMAD.WIDE.U32 R2, R21, UR8, R2 ;  /* 0x0000000815027c25 */ /* 0x000fe2000f8e0002 */
[----:B------:R-:W-:Y:S01]  /*21a80*/  ISETP.GE.AND P1, PT, R19, R18, PT ;  /* 0x000000121300720c */ /* 0x000fe20003f26270 */
[----:B------:R-:W-:Y:S02]  /*21a90*/  ULDC.64 UR8, c[0x0][0xb80] ;  /* 0x0002e00000087ab9 */ /* 0x000fe40000000a00 */
[----:B------:R-:W-:Y:S01]  /*21aa0*/  VIADD R19, R81, 0x40 ;  /* 0x0000004051137836 */ /* 0x000fe20000000000 */
[----:B------:R-:W-:Y:S01]  /*21ab0*/  LEA R0, P3, R2, UR8, 0x1 ;  /* 0x0000000802007c11 */ /* 0x000fe2000f8608ff */
[----:B------:R-:W-:-:S03]  /*21ac0*/  IMAD.IADD R3, R3, 0x1, R77 ;  /* 0x0000000103037824 */ /* 0x000fc600078e024d */
[----:B------:R-:W-:Y:S01]  /*21ad0*/  ISETP.GE.AND P0, PT, R19, R18, PT ;  /* 0x000000121300720c */ /* 0x000fe20003f06270 */
[----:B0-----:R0:W1:Y:S01]  /*21ae0*/  SHFL.IDX PT, R78, R0, RZ, 0x181f ;  /* 0x00181fff004e7589 */ /* 0x00106200000e0000 */
[----:B------:R-:W-:-:S05]  /*21af0*/  LEA.HI.X R19, R2, UR9, R3, 0x1, P3 ;  /* 0x0000000902137c11 */ /* 0x000fca00098f0c03 */
[----:B------:R0:W2:Y:S01]  /*21b00*/  SHFL.IDX PT, R79, R19, RZ, 0x181f ;  /* 0x00181fff134f7589 */ /* 0x0000a200000e0000 */
[----:B------:R-:W-:Y:S01]  /*21b10*/  SYNCS.ARRIVE.TRANS64.RED.A1T0 RZ, [UR4], RZ ;  /* 0x000000ffffff79a7 */ /* 0x000fe20008100404 */
        /* <DEDUP_REMOVED lines=18> */
.L_x_3286:
[----:B------:R-:W-:Y:S05]  /*21c40*/  BSYNC B1 ;  /* 0x0000000000017941 */ /* 0x000fea0003800000 */
.L_x_3285:
        /* <DEDUP_REMOVED lines=21> */
.L_x_3288:
[----:B------:R-:W-:Y:S05]  /*21da0*/  BSYNC B1 ;  /* 0x0000000000017941 */ /* 0x000fea0003800000 */
.L_x_3287:
        /* <DEDUP_REMOVED lines=21> */
.L_x_3290:
[----:B------:R-:W-:Y:S05]  /*21f00*/  BSYNC B1 ;  /* 0x0000000000017941 */ /* 0x000fea0003800000 */
.L_x_3289:
[----:B0-----:R-:W-:Y:S01]  /*21f10*/  VIADD R3, R81, 0x60 ;  /* 0x0000006051037836 */ /* 0x001fe20000000000 */
[----:B---3--:R-:W3:Y:S04]  /*21f20*/  SHFL.IDX PT, R19, R19, 0x3, 0x181f ;  /* 0x00781f0013137f89 */ /* 0x008ee800000e0000 */
[----:B------:R-:W-:Y:S01]  /*21f30*/  ISETP.GE.AND P0, PT, R3, R18, PT ;  /* 0x000000120300720c */ /* 0x000fe20003f06270 */
[----:B------:R-:W0:-:S12]  /*21f40*/  SHFL.IDX PT, R0, R0, 0x3, 0x181f ;  /* 0x00781f0000007f89 */ /* 0x000e1800000e0000 */
[----:B------:R-:W-:Y:S05]  /*21f50*/  @P0 BRA `(.L_x_3291) ;  /* 0x0000000c00a80947 */ /* 0x000fea0003800000 */
[----:B------:R-:W-:Y:S02]  /*21f60*/  ULDC UR4, c[0x0][0xbc8] ;  /* 0x0002f20000047ab9 */ /* 0x000fe40000000800 */
[----:B------:R-:W-:Y:S02]  /*21f70*/  ISETP.GE.AND P3, PT, R190, UR4, PT ;  /* 0x00000004be007c0c */ /* 0x000fe4000bf66270 */
[----:B------:R-:W-:Y:S02]  /*21f80*/  ISETP.GE.AND P4, PT, R192, UR4, PT ;  /* 0x00000004c0007c0c */ /* 0x000fe4000bf86270 */
[----:B------:R-:W-:-:S09]  /*21f90*/  ISETP.GE.AND P5, PT, R191, UR4, PT ;  /* 0x00000004bf007c0c */ /* 0x000fd2000bfa6270 */
[-C--:B0-----:R-:W-:Y:S02]  /*21fa0*/  @!P3 LEA R2, P0, R190, R0.reuse, 0x1 ;  /* 0x00000000be02b211 */ /* 0x081fe400078008ff */
[-C--:B------:R-:W-:Y:S02]  /*21fb0*/  @!P4 LEA R4, P1, R192, R0.reuse, 0x1 ;  /* 0x00000000c004c211 */ /* 0x080fe400078208ff */
[C---:B------:R-:W-:Y:S02]  /*21fc0*/  @!P5 LEA R6, P2, R191.reuse, R0, 0x1 ;  /* 0x00000000bf06d211 */ /* 0x040fe400078408ff */
        /* <DEDUP_REMOVED lines=12> */
.L_x_3283:
        /* <DEDUP_REMOVED lines=32> */
.L_x_3292:
        /* <DEDUP_REMOVED lines=47> */
.L_x_3294:
[----:B------:R-:W-:Y:S05]  /*22580*/  BSYNC B1 ;  /* 0x0000000000017941 */ /* 0x000fea0003800000 */
.L_x_3293:
[----:B0-----:R-:W0:Y:S01]  /*22590*/  @P0 LDC R3, c[0x0][0xcf0] ;  /* 0x00033c00ff030b82 */ /* 0x001e220000000800 */
[----:B------:R-:W-:Y:S01]  /*225a0*/  ULDC.64 UR16, c[0x0][0xba0] ;  /* 0x0002e80000107ab9 */ /* 0x000fe20000000a00 */
[----:B------:R-:W-:Y:S01]  /*225b0*/  VIADD R6, R207, UR43 ;  /* 0x0000002bcf067c36 */ /* 0x000fe20008000000 */
[----:B------:R-:W-:Y:S01]  /*225c0*/  UIMAD UR10, UR11, UR16, URZ ;  /* 0x000000100b0a72a4 */ /* 0x000fe2000f8e023f */
[----:B------:R-:W-:Y:S01]  /*225d0*/  BSSY B1, `(.L_x_3295) ;  /* 0x0000040000017945 */ /* 0x000fe20003800000 */
[----:B------:R-:W-:Y:S01]  /*225e0*/  UIMAD.WIDE.U32 UR8, UR4, UR16, URZ ;  /* 0x00000010040872a5 */ /* 0x000fe2000f8e003f */
[----:B------:R-:W-:Y:S01]  /*225f0*/  @P0 IMAD.HI.U32 R2, R6, R9, RZ ;  /* 0x0000000906020227 */ /* 0x000fe200078e00ff */
[----:B------:R-:W-:-:S03]  /*22600*/  UIMAD UR10, UR4, UR17, UR10 ;  /* 0x00000011040a72a4 */ /* 0x000fc6000f8e020a */
[----:B------:R-:W-:Y:S01]  /*22610*/  ULDC.64 UR16, c[0x0][0xbe8] ;  /* 0x0002fa0000107ab9 */ /* 0x000fe20000000a00 */
[----:B------:R-:W-:Y:S01]  /*22620*/  UIADD3 UR9, UR9, UR10, URZ ;  /* 0x0000000a09097290 */ /* 0x000fe2000fffe03f */
[----:B------:R-:W-:Y:S01]  /*22630*/  IMAD.MOV.U32 R5, RZ, RZ, R6 ;  /* 0x000000ffff057224 */ /* 0x000fe200078e0006 */
[----:B------:R-:W-:Y:S02]  /*22640*/  UIMAD UR4, UR12, UR16, URZ ;  /* 0x000000100c0472a4 */ /* 0x000fe4000f8e023f */
[----:B------:R-:W-:Y:S02]  /*22650*/  UIMAD.WIDE.U32 UR8, UR37, UR16, UR8 ;  /* 0x00000010250872a5 */ /* 0x000fe4000f8e0008 */
        /* <DEDUP_REMOVED lines=22> */
[----:B------:R-:W-:Y:S02]  /*227c0*/  VIADD R6, R206, UR43 ;  /* 0x0000002bce067c36 */ /* 0x000fe40008000000 */
        /* <DEDUP_REMOVED lines=32> */
.L_x_3296:
[----:B------:R-:W-:Y:S05]  /*229d0*/  BSYNC B1 ;  /* 0x0000000000017941 */ /* 0x000fea0003800000 */
.L_x_3295:
        /* <DEDUP_REMOVED lines=21> */
.L_x_3298:
[----:B------:R-:W-:Y:S05]  /*22b30*/  BSYNC B1 ;  /* 0x0000000000017941 */ /* 0x000fea0003800000 */
.L_x_3297:
        /* <DEDUP_REMOVED lines=21> */
.L_x_3300:
[----:B------:R-:W-:Y:S05]  /*22c90*/  BSYNC B1 ;  /* 0x0000000000017941 */ /* 0x000fea0003800000 */
.L_x_3299:
[----:B0-----:R-:W-:Y:S01]  /*22ca0*/  VIADD R0, R6, 0x60 ;  /* 0x0000006006007836 */ /* 0x001fe20000000000 */
[----:B--2-4-:R-:W0:Y:S04]  /*22cb0*/  SHFL.IDX PT, R5, R5, 0x3, 0x181f ;  /* 0x00781f0005057f89 */ /* 0x014e2800000e0000 */
[----:B------:R-:W-:Y:S01]  /*22cc0*/  ISETP.GE.AND P0, PT, R0, R11, PT ;  /* 0x0000000b0000720c */ /* 0x000fe20003f06270 */
[----:B-1-3--:R1:W2:-:S12]  /*22cd0*/  SHFL.IDX PT, R2, R4, 0x3, 0x181f ;  /* 0x00781f0004027f89 */ /* 0x00a29800000e0000 */
[----:B-1----:R-:W-:Y:S05]  /*22ce0*/  @P0 BRA `(.L_x_3291) ;  /* 0x0000000000440947 */ /* 0x002fea0003800000 */
[----:B------:R-:W-:Y:S02]  /*22cf0*/  ULDC UR4, c[0x0][0xbc8] ;  /* 0x0002f20000047ab9 */ /* 0x000fe40000000800 */
[----:B------:R-:W-:Y:S02]  /*22d00*/  ISETP.GE.AND P3, PT, R190, UR4, PT ;  /* 0x00000004be007c0c */ /* 0x000fe4000bf66270 */
[----:B------:R-:W-:Y:S02]  /*22d10*/  ISETP.GE.AND P2, PT, R192, UR4, PT ;  /* 0x00000004c0007c0c */ /* 0x000fe4000bf46270 */
[----:B------:R-:W-:Y:S02]  /*22d20*/  ISETP.GE.AND P1, PT, R191, UR4, PT ;  /* 0x00000004bf007c0c */ /* 0x000fe4000bf26270 */
[----:B------:R-:W-:-:S07]  /*22d30*/  ISETP.GE.AND P0, PT, R193, UR4, PT ;  /* 0x00000004c1007c0c */ /* 0x000fce000bf06270 */
[-C--:B--2---:R-:W-:Y:S02]  /*22d40*/  @!P3 LEA R6, P6, R190, R2.reuse, 0x1 ;  /* 0x00000002be06b211 */ /* 0x084fe400078c08ff */
[-C--:B------:R-:W-:Y:S02]  /*22d50*/  @!P2 LEA R8, P5, R192, R2.reuse, 0x1 ;  /* 0x00000002c008a211 */ /* 0x080fe400078a08ff */
[-C--:B------:R-:W-:Y:S02]  /*22d60*/  @!P1 LEA R10, P4, R191, R2.reuse, 0x1 ;  /* 0x00000002bf0a9211 */ /* 0x080fe400078808ff */
[-C--:B0-----:R-:W-:Y:S02]  /*22d70*/  @!P3 LEA.HI.X R7, R190, R5.reuse, R199, 0x1, P6 ;  /* 0x00000005be07b211 */ /* 0x081fe400030f0cc7 */
        /* <DEDUP_REMOVED lines=8> */
.L_x_3291:
[----:B------:R-:W-:Y:S05]  /*22e00*/  BSYNC B0 ;  /* 0x0000000000007941 */ /* 0x000fea0003800000 */
.L_x_3282:
[----:B------:R-:W-:Y:S02]  /*22e10*/  ULDC UR4, c[0x0][0xd3c] ;  /* 0x00034f0000047ab9 */ /* 0x000fe40000000800 */
[----:B------:R-:W-:-:S06]  /*22e20*/  UISETP.GE.AND UP0, UPT, UR6, UR4, UPT ;  /* 0x000000040600728c */ /* 0x000fcc000bf06270 */
[----:B------:R-:W-:-:S13]  /*22e30*/  PLOP3.LUT P0, PT, PT, PT, UP0, 0x80, 0x0 ;  /* 0x000000000000781c */ /* 0x000fda0003f0f008 */
[----:B------:R-:W-:Y:S05]  /*22e40*/  @!P0 BRA `(.L_x_3301) ;  /* 0xfffffde4000c8947 */ /* 0x000fea000383ffff */
[----:B------:R-:W-:Y:S05]  /*22e50*/  EXIT ;  /* 0x000000000000794d */ /* 0x000fea0003800000 */
.L_x_3174:
[----:B------:R-:W-:-:S08]  /*22e60*/  NOP ;  /* 0x0000000000007918 */ /* 0x000fd00000000000 */
[----:B----4-:R-:W0:-:S00]  /*22e70*/  USETMAXREG.DEALLOC.CTAPOOL 0x18 ;  /* 0x00000018000079c8 */ /* 0x010e0000080e0500 */
[----:B0-----:R-:W2:Y:S01]  /*22e80*/  LDL.LU R2, [R1+0x48c] ;  /* 0x00048c0001027983 */ /* 0x001ea20000300800 */
[----:B------:R-:W-:Y:S01]  /*22e90*/  LOP3.LUT R0, R0, 0x3, RZ, 0xc0, !PT ;  /* 0x0000000300007812 */ /* 0x000fe200078ec0ff */
[----:B------:R-:W-:-:S05]  /*22ea0*/  IMAD.MOV.U32 R4, RZ, RZ, RZ ;  /* 0x000000ffff047224 */ /* 0x000fca00078e00ff */
[----:B------:R-:W0:Y:S02]  /*22eb0*/  SHFL.IDX PT, R0, R0, RZ, 0x1f ;  /* 0x00001fff00007589 */ /* 0x000e2400000e0000 */
[----:B0-----:R-:W-:Y:S02]  /*22ec0*/  ISETP.NE.AND P0, PT, R0, RZ, PT ;  /* 0x000000ff0000720c */ /* 0x001fe40003f05270 */
        /* <DEDUP_REMOVED lines=11> */
.L_x_3302:
        /* <DEDUP_REMOVED lines=42> */
.L_x_3308:
        /* <DEDUP_REMOVED lines=12> */
.L_x_3307:
[----:B------:R-:W-:Y:S05]  /*232e0*/  BSYNC B0 ;  /* 0x0000000000007941 */ /* 0x000fea0003800000 */
.L_x_3306:
        /* <DEDUP_REMOVED lines=21> */
.L_x_3304:
        /* <DEDUP_REMOVED lines=20> */
.L_x_3309:
        /* <DEDUP_REMOVED lines=56> */
.L_x_3305:
[----:B------:R-:W-:Y:S02]  /*23900*/  IMAD.MOV.U32 R17, RZ, RZ, RZ ;  /* 0x000000ffff117224 */ /* 0x000fe400078e00ff */
[----:B------:R-:W-:Y:S02]  /*23910*/  IMAD.U32 R16, RZ, RZ, UR6 ;  /* 0x00000006ff107e24 */ /* 0x000fe4000f8e00ff */
[----:B------:R-:W-:-:S07]  /*23920*/  IMAD.MOV.U32 R18, RZ, RZ, RZ ;  /* 0x000000ffff127224 */ /* 0x000fce00078e00ff */
.L_x_3310:
[----:B------:R-:W-:-:S13]  /*23930*/  ISETP.NE.AND P0, PT, R0, RZ, PT ;  /* 0x000000ff0000720c */ /* 0x000fda0003f05270 */
[----:B------:R-:W1:Y:S01]  /*23940*/  @!P0 S2R R3, SR_CgaCtaId ;  /* 0x0000000000038919 */ /* 0x000e620000008800 */
[----:B------:R-:W-:-:S04]  /*23950*/  @!P0 MOV R0, 0x400 ;  /* 0x0000040000008802 */ /* 0x000fc80000000f00 */
[----:B-1----:R-:W-:-:S05]  /*23960*/  @!P0 LEA R0, R3, R0, 0x18 ;  /* 0x0000000003008211 */ /* 0x002fca00078ec0ff */
[----:B------:R2:W-:Y:S01]  /*23970*/  @!P0 STS.128 [R0+0x324d0], R16 ;  /* 0x0324d01000008388 */ /* 0x0005e20000000c00 */
[----:B------:R-:W-:Y:S06]  /*23980*/  BAR.ARV 0x5, 0x180 ;  /* 0x0146000000007b1d */ /* 0x000fec0000002000 */
.L_x_3303:
        /* <DEDUP_REMOVED lines=11> */
[----:B------:R-:W-:Y:S01]  /*23a40*/  STL [R1+0x4dc], RZ ;  /* 0x0004dcff01007387 */ /* 0x000fe20000100800 */
[----:B------:R-:W-:Y:S01]  /*23a50*/  ULDC UR37, c[0x0][0xc] ;  /* 0x0000030000257ab9 */ /* 0x000fe20000000800 */
[----:B------:R-:W-:Y:S02]  /*23a60*/  ULDC.64 UR38, c[0x0][0x198] ;  /* 0x0000660000267ab9 */ /* 0x000fe40000000a00 */
[----:B------:R-:W-:Y:S01]  /*23a70*/  STL [R1+0x474], RZ ;  /* 0x000474ff01007387 */ /* 0x000fe20000100800 */
        /* <DEDUP_REMOVED lines=16> */
[----:B------:R1:W-:Y:S01]  /*23b80*/  STL [R1+0x480], R2 ;  /* 0x0004800201007387 */ /* 0x0003e20000100800 */
[C---:B0-----:R-:W-:Y:S02]  /*23b90*/  LOP3.LUT R3, R0.reuse, 0x40, RZ, 0xfc, !PT ;  /* 0x0000004000037812 */ /* 0x041fe400078efcff */
[C---:B-1----:R-:W-:Y:S02]  /*23ba0*/  LOP3.LUT R2, R0.reuse, 0x80, RZ, 0xfc, !PT ;  /* 0x0000008000027812 */ /* 0x042fe400078efcff */
[----:B------:R-:W-:-:S07]  /*23bb0*/  LOP3.LUT R0, R0, 0xc0, RZ, 0xfc, !PT ;  /* 0x000000c000007812 */ /* 0x000fce00078efcff */
.L_x_3427:
[----:B------:R-:W-:Y:S05]  /*23bc0*/  YIELD ;  /* 0x0000000000007946 */ /* 0x000fea0003800000 */
[----:B------:R-:W-:Y:S01]  /*23bd0*/  ULDC.64 UR4, c[0x0][0xb20] ;  /* 0x0002c80000047ab9 */ /* 0x000fe20000000a00 */
[----:B---3--:R-:W-:Y:S01]  /*23be0*/  IMAD.MOV.U32 R0, RZ, RZ, RZ ;  /* 0x000000ffff007224 */ /* 0x008fe200078e00ff */
[----:B------:R-:W-:Y:S01]  /*23bf0*/  ISETP.NE.U32.AND P0, PT, RZ, UR4, PT ;  /* 0x00000004ff007c0c */ /* 0x000fe2000bf05070 */
[----:B0-----:R-:W0:Y:S01]  /*23c00*/  LDC.64 R4, c[0x0][0xaf8] ;  /* 0x0002be00ff047b82 */ /* 0x001e220000000a00 */
[----:B-1---5:R-:W-:Y:S01]  /*23c10*/  CS2R R8, SRZ ;  /* 0x0000000000087805 */ /* 0x022fe2000001ff00 */
[----:B------:R-:W-:Y:S01]  /*23c20*/  ULDC.64 UR6, c[0x0][0xb00] ;  /* 0x0002c00000067ab9 */ /* 0x000fe20000000a00 */
[----:B------:R-:W-:Y:S01]  /*23c30*/  ISETP.NE.AND.EX P0, PT, RZ, UR5, PT, P0 ;  /* 0x00000005ff007c0c */ /* 0x000fe2000bf05300 */
[----:B------:R-:W-:-:S12]  /*23c40*/  ULDC.64 UR4, c[0x0][0xb10] ;  /* 0x0002c40000047ab9 */ /* 0x000fd80000000a00 */
[----:B--2---:R-:W1:Y:S02]  /*23c50*/  @P0 LDC.64 R2, c[0x0][0xb20] ;  /* 0x0002c800ff020b82 */ /* 0x004e640000000a00 */
        /* <DEDUP_REMOVED lines=11> */
[----:B------:R-:W1:Y:S08]  /*23d10*/  @P2 LDC.64 R6, c[0x0][0xb10] ;  /* 0x0002c400ff062b82 */ /* 0x000e700000000a00 */
        /* <DEDUP_REMOVED lines=23> */
.L_x_3312:
        /* <DEDUP_REMOVED lines=10> */
.L_x_3313:
[----:B------:R-:W-:Y:S05]  /*23f30*/  @!P1 BRA `(.L_x_3314) ;  /* 0x00000000000c9947 */ /* 0x000fea0003800000 */
[----:B------:R-:W2:Y:S04]  /*23f40*/  LDG.E R6, desc[UR40][R2.64] ;  /* 0x0000002802067981 */ /* 0x000ea8000c1e1900 */
[----:B------:R-:W2:Y:S02]  /*23f50*/  LDG.E R2, desc[UR40][R2.64+0x4] ;  /* 0x0000042802027981 */ /* 0x000ea4000c1e1900 */
[----:B--2---:R-:W-:-:S07]  /*23f60*/  IMAD.IADD R6, R2, 0x1, -R6 ;  /* 0x0000000102067824 */ /* 0x004fce00078e0a06 */
.L_x_3314:
        /* <DEDUP_REMOVED lines=28> */
.L_x_3317:
[----:B------:R-:W-:-:S13]  /*24130*/  ISETP.NE.AND P0, PT, R3, 0x1, PT ;  /* 0x000000010300780c */ /* 0x000fda0003f05270 */
[----:B------:R-:W2:Y:S02]  /*24140*/  @P0 LDC.64 R4, c[0x0][0xae0] ;  /* 0x0002b800ff040b82 */ /* 0x000ea40000000a00 */
[----:B--2---:R-:W-:-:S05]  /*24150*/  @P0 IMAD.HI.U32 R4, R7, R4, RZ ;  /* 0x0000000407040227 */ /* 0x004fca00078e00ff */
[----:B------:R-:W-:-:S07]  /*24160*/  @P0 SHF.R.U32.HI R7, RZ, R5, R4 ;  /* 0x00000005ff070219 */ /* 0x000fce0000011604 */
.L_x_3318:
[----:B------:R-:W-:Y:S05]  /*24170*/  BSYNC B0 ;  /* 0x0000000000007941 */ /* 0x000fea0003800000 */
.L_x_3316:
[----:B------:R-:W-:-:S05]  /*24180*/  IMAD R7, R7, R3, R3 ;  /* 0x0000000307077224 */ /* 0x000fca00078e0203 */
[----:B------:R-:W-:-:S07]  /*24190*/  VIMNMX R2, R2, R7, PT ;  /* 0x0000000702027248 */ /* 0x000fce0003fe0100 */
.L_x_3315:
        /* <DEDUP_REMOVED lines=29> */
.L_x_3321:
[----:B------:R-:W-:-:S13]  /*24370*/  ISETP.NE.AND P0, PT, R3, 0x1, PT ;  /* 0x000000010300780c */ /* 0x000fda0003f05270 */
[----:B------:R-:W3:Y:S02]  /*24380*/  @P0 LDC.64 R4, c[0x0][0xae0] ;  /* 0x0002b800ff040b82 */ /* 0x000ee40000000a00 */
[----:B---3--:R-:W-:-:S05]  /*24390*/  @P0 IMAD.HI.U32 R4, R2, R4, RZ ;  /* 0x0000000402040227 */ /* 0x008fca00078e00ff */
[----:B------:R-:W-:-:S07]  /*243a0*/  @P0 SHF.R.U32.HI R2, RZ, R5, R4 ;  /* 0x00000005ff020219 */ /* 0x000fce0000011604 */
.L_x_3322:
[----:B------:R-:W-:Y:S05]  /*243b0*/  BSYNC B0 ;  /* 0x0000000000007941 */ /* 0x000fea0003800000 */
.L_x_3320:
[----:B------:R-:W-:-:S05]  /*243c0*/  IMAD R2, R2, R3, RZ ;  /* 0x0000000302027224 */ /* 0x000fca00078e02ff */
[----:B------:R-:W-:-:S07]  /*243d0*/  VIMNMX R0, R0, R2, !PT ;  /* 0x0000000200007248 */ /* 0x000fce0007fe0100 */
.L_x_3319:
        /* <DEDUP_REMOVED lines=13> */
[----:B------:R-:W-:Y:S02]  /*244b0*/  VOTEU.ANY UR4, UPT, PT ;  /* 0x0000000000047886 */ /* 0x000fe400038e0100 */
[----:B------:R-:W3:Y:S08]  /*244c0*/  FLO.U32 R0, UR4 ;  /* 0x0000000400007d00 */ /* 0x000ef000080e0000 */
[----:B------:R-:W4:Y:S01]  /*244d0*/  POPC R5, UR4 ;  /* 0x0000000400057d09 */ /* 0x000f220008000000 */
[----:B---3--:R-:W-:-:S02]  /*244e0*/  ISETP.EQ.U32.AND P0, PT, R0, R3, PT ;  /* 0x000000030000720c */ /* 0x008fc40003f02070 */
[----:B------:R-:W4:Y:S11]  /*244f0*/  LDC.64 R2, c[0x0][0xd60] ;  /* 0x00035800ff027b82 */ /* 0x000f360000000a00 */
[----:B----4-:R-:W3:Y:S01]  /*24500*/  @P0 ATOMG.E.ADD.STRONG.GPU PT, R3, desc[UR40][R2.64], R5 ;  /* 0x00000005020309a8 */ /* 0x010ee200081ee1e8 */
[----:B------:R-:W4:Y:S02]  /*24510*/  S2R R4, SR_LTMASK ;  /* 0x0000000000047919 */ /* 0x000f240000003900 */
[----:B----4-:R-:W-:-:S04]  /*24520*/  LOP3.LUT R4, R4, UR4, RZ, 0xc0, !PT ;  /* 0x0000000404047c12 */ /* 0x010fc8000f8ec0ff */
[----:B--2---:R-:W2:Y:S01]  /*24530*/  POPC R7, R4 ;  /* 0x0000000400077309 */ /* 0x004ea20000000000 */
[----:B---3--:R-:W2:Y:S02]  /*24540*/  SHFL.IDX PT, R0, R3, R0, 0x1f ;  /* 0x00001f0003007589 */ /* 0x008ea400000e0000 */
[----:B--2---:R-:W-:Y:S01]  /*24550*/  IADD3 R16, R0, UR37, R7 ;  /* 0x0000002500107c10 */ /* 0x004fe2000fffe007 */
[----:B------:R-:W-:Y:S06]  /*24560*/  BRA `(.L_x_3325) ;  /* 0x0000004800d07947 */ /* 0x000fec0003800000 */
.L_x_3324:
        /* <DEDUP_REMOVED lines=21> */
.L_x_3327:
[----:B------:R-:W-:Y:S05]  /*246c0*/  BSYNC B6 ;  /* 0x0000000000067941 */ /* 0x000fea0003800000 */
.L_x_3326:
        /* <DEDUP_REMOVED lines=20> */
.L_x_3330:
        /* <DEDUP_REMOVED lines=15> */
.L_x_3329:
[----:B------:R-:W-:Y:S05]  /*24900*/  BSYNC B6 ;  /* 0x0000000000067941 */ /* 0x000fea0003800000 */
.L_x_3328:
        /* <DEDUP_REMOVED lines=23> */
.L_x_3444:
[----:B---3--:R-:W3:Y:S01]  /*24a80*/  LDL.LU R4, [R1+0x48c] ;  /* 0x00048c0001047983 */ /* 0x008ee20000300800 */
[----:B------:R-:W-:Y:S02]  /*24a90*/  PLOP3.LUT P1, PT, PT, PT, PT, 0x8, 0x0 ;  /* 0x000000000000781c */ /* 0x000fe40003f2e170 */
[----:B----4-:R-:W-:Y:S01]  /*24aa0*/  ISETP.NE.AND P0, PT, R14, RZ, PT ;  /* 0x000000ff0e00720c */ /* 0x010fe20003f05270 */
[----:B------:R4:W-:Y:S01]  /*24ab0*/  STL [R1+0x4a8], R0 ;  /* 0x0004a80001007387 */ /* 0x0009e20000100800 */
[----:B---3--:R-:W-:-:S09]  /*24ac0*/  LOP3.LUT R4, R4, 0xfffffffe, RZ, 0xc0, !PT ;  /* 0xfffffffe04047812 */ /* 0x008fd200078ec0ff */
[----:B------:R-:W-:-:S05]  /*24ad0*/  @P1 LOP3.LUT R4, R4, 0x1, RZ, 0xfc, !PT ;  /* 0x0000000104041812 */ /* 0x000fca00078efcff */
[----:B------:R4:W-:Y:S01]  /*24ae0*/  STL [R1+0x48c], R4 ;  /* 0x00048c0401007387 */ /* 0x0009e20000100800 */
[----:B------:R-:W-:Y:S05]  /*24af0*/  @P0 BRA `(.L_x_3332) ;  /* 0x00000004001c0947 */ /* 0x000fea0003800000 */
[----:B------:R-:W-:-:S03]  /*24b00*/  UMOV UR4, 0xffffffff ;  /* 0xffffffff00047882 */ /* 0x000fc60000000000 */
[----:B------:R-:W-:Y:S05]  /*24b10*/  BRA.DIV UR4, `(.L_x_3333) ;  /* 0x0000005a04547947 */ /* 0x000fea000b800000 */
[----:B------:R-:W-:-:S13]  /*24b20*/  ELECT P6, URZ, PT ;  /* 0x00000000003f782f */ /* 0x000fda00038c0000 */
.L_x_3447:
        /* <DEDUP_REMOVED lines=24> */
.L_x_3334:
[----:B--2---:R-:W2:Y:S04]  /*24cb0*/  LDL R7, [R1+0x470] ;  /* 0x0004700001077983 */ /* 0x004ea80000100800 */
[----:B----4-:R-:W2:Y:S04]  /*24cc0*/  LDL R0, [R1+0x474] ;  /* 0x0004740001007983 */ /* 0x010ea80000100800 */
[----:B---3--:R-:W3:Y:S01]  /*24cd0*/  LDL R2, [R1+0x480] ;  /* 0x0004800001027983 */ /* 0x008ee20000100800 */
[----:B--2---:R-:W-:Y:S01]  /*24ce0*/  IMAD R0, R0, 0x8, R7 ;  /* 0x0000000800007824 */ /* 0x004fe200078e0207 */
[----:B---3--:R-:W-:-:S04]  /*24cf0*/  SHF.L.U32 R2, R2, 0x1f, RZ ;  /* 0x0000001f02027819 */ /* 0x008fc800000006ff */
[----:B------:R-:W2:Y:S02]  /*24d00*/  SYNCS.PHASECHK.TRANS64.TRYWAIT P0, [R0+URZ+0x32440], R2 ;  /* 0x03244002000075a7 */ /* 0x000ea4000800017f */
[----:B--2---:R-:W-:Y:S05]  /*24d10*/  @!P0 BRA `(.L_x_3335) ;  /* 0x0000005400f48947 */ /* 0x004fea0003800000 */
.L_x_3448:
        /* <DEDUP_REMOVED lines=11> */
.L_x_3336:
[----:B------:R-:W3:Y:S04]  /*24dd0*/  LDL R6, [R1+0x470] ;  /* 0x0004700001067983 */ /* 0x000ee80000100800 */
[----:B------:R-:W3:Y:S04]  /*24de0*/  LDL R5, [R1+0x474] ;  /* 0x0004740001057983 */ /* 0x000ee80000100800 */
[----:B------:R-:W4:Y:S04]  /*24df0*/  LDL R4, [R1+0x4a8] ;  /* 0x0004a80001047983 */ /* 0x000f280000100800 */
[----:B------:R-:W4:Y:S04]  /*24e00*/  LDL R3, [R1+0x488] ;  /* 0x0004880001037983 */ /* 0x000f280000100800 */
[----:B--2---:R-:W2:Y:S01]  /*24e10*/  LDL.LU R2, [R1+0x48c] ;  /* 0x00048c0001027983 */ /* 0x004ea20000300800 */
        /* <DEDUP_REMOVED lines=17> */
[----:B------:R3:W-:Y:S02]  /*24f30*/  STL [R1+0x48c], R2 ;  /* 0x00048c0201007387 */ /* 0x0007e40000100800 */
[----:B------:R-:W-:-:S06]  /*24f40*/  UMOV UR4, 0x0 ;  /* 0x0000000000047882 */ /* 0x000fcc0000000000 */
[----:B------:R3:W-:Y:S01]  /*24f50*/  UTMALDG.4D [UR8], [UR6], desc[UR4] ;  /* 0x00000408060075b4 */ /* 0x0007e20008019000 */
[----:B------:R-:W-:Y:S02]  /*24f60*/  NOP ;  /* 0x0000000000007918 */ /* 0x000fe40000000000 */
.L_x_3332:
[----:B----4-:R-:W4:Y:S04]  /*24f70*/  LDL R0, [R1+0x470] ;  /* 0x0004700001007983 */ /* 0x010f280000100800 */
[----:B---3--:R-:W3:Y:S01]  /*24f80*/  LDL R2, [R1+0x4a0] ;  /* 0x0004a00001027983 */ /* 0x008ee20000100800 */
[----:B------:R-:W-:Y:S05]  /*24f90*/  WARPSYNC.ALL ;  /* 0x0000000000007948 */ /* 0x000fea0003800000 */
[----:B------:R-:W-:Y:S01]  /*24fa0*/  ULDC.64 UR4, c[0x0][0xaf8] ;  /* 0x0002be0000047ab9 */ /* 0x000fe20000000a00 */
[----:B------:R-:W-:Y:S01]  /*24fb0*/  BSSY B6, `(.L_x_3337) ;  /* 0x0000020000067945 */ /* 0x000fe20003800000 */
[----:B------:R-:W-:Y:S01]  /*24fc0*/  BAR.SYNC.DEFER_BLOCKING 0x8, 0x180 ;  /* 0x0206000000007b1d */ /* 0x000fe20000010000 */
[----:B------:R-:W-:-:S04]  /*24fd0*/  ISETP.NE.U32.AND P0, PT, RZ, UR4, PT ;  /* 0x00000004ff007c0c */ /* 0x000fc8000bf05070 */
[----:B------:R-:W-:Y:S01]  /*24fe0*/  ISETP.NE.AND.EX P0, PT, RZ, UR5, PT, P0 ;  /* 0x00000005ff007c0c */ /* 0x000fe2000bf05300 */
[----:B----4-:R-:W-:Y:S01]  /*24ff0*/  VIADD R0, R0, 0x18400 ;  /* 0x0001840000007836 */ /* 0x010fe20000000000 */
[----:B---3--:R-:W-:-:S04]  /*25000*/  SHF.R.S32.HI R3, RZ, 0x1f, R2 ;  /* 0x0000001fff037819 */ /* 0x008fc80000011402 */
[----:B------:R-:W-:Y:S02]  /*25010*/  LOP3.LUT P1, RZ, R0, 0x3ff, RZ, 0xc0, !PT ;  /* 0x000003ff00ff7812 */ /* 0x000fe4000782c0ff */
[----:B------:R-:W-:Y:S01]  /*25020*/  SHF.R.S32.HI R0, RZ, 0x1f, R19 ;  /* 0x0000001fff007819 */ /* 0x000fe20000011413 */
[----:B------:R-:W-:Y:S01]  /*25030*/  STL [R1+0x4b0], R3 ;  /* 0x0004b00301007387 */ /* 0x000fe20000100800 */
[----:B------:R-:W-:Y:S02]  /*25040*/  SHF.R.S32.HI R2, RZ, 0x1f, R18 ;  /* 0x0000001fff027819 */ /* 0x000fe40000011412 */
[----:B------:R-:W-:-:S03]  /*25050*/  SEL R0, R0, RZ, !P0 ;  /* 0x000000ff00007207 */ /* 0x000fc60004000000 */
[----:B------:R-:W-:Y:S04]  /*25060*/  STL [R1+0x4c0], R2 ;  /* 0x0004c00201007387 */ /* 0x000fe80000100800 */
[----:B------:R3:W-:Y:S02]  /*25070*/  STL [R1+0x4c4], R0 ;  /* 0x0004c40001007387 */ /* 0x0007e40000100800 */
[----:B---3--:R-:W-:-:S05]  /*25080*/  SEL R0, R19, RZ, !P0 ;  /* 0x000000ff13007207 */ /* 0x008fca0004000000 */
[----:B------:R3:W-:Y:S01]  /*25090*/  STL [R1+0x4ac], R0 ;  /* 0x0004ac0001007387 */ /* 0x0007e20000100800 */
[----:B------:R-:W-:Y:S05]  /*250a0*/  @!P1 BRA `(.L_x_3338) ;  /* 0x0000000000409947 */ /* 0x000fea0003800000 */
[----:B------:R-:W-:Y:S01]  /*250b0*/  MOV R2, 0x0 ;  /* 0x0000000000027802 */ /* 0x000fe20000000f00 */
[----:B------:R-:W-:Y:S01]  /*250c0*/  ULDC.64 UR6, c[0x4][0x98] ;  /* 0x0100260000067ab9 */ /* 0x000fe20000000a00 */
[----:B------:R-:W-:Y:S01]  /*250d0*/  ULDC.64 UR8, c[0x4][0xa0] ;  /* 0x0100280000087ab9 */ /* 0x000fe20000000a00 */
[----:B------:R-:W-:Y:S01]  /*250e0*/  ULDC.64 UR4, c[0x4][0x20] ;  /* 0x0100080000047ab9 */ /* 0x000fe20000000a00 */
[----:B------:R-:W-:Y:S02]  /*250f0*/  IMAD.U32 R4, RZ, RZ, UR6 ;  /* 0x00000006ff047e24 */ /* 0x000fe4000f8e00ff */
[----:B------:R-:W4:Y:S01]  /*25100*/  LDC.64 R2, c[0x4][R2] ;  /* 0x0100000002027b82 */ /* 0x000f220000000a00 */
        /* <DEDUP_REMOVED lines=9> */
[----:B01-34-:R-:W-:Y:S05]  /*251a0*/  CALL.ABS.NOINC R2 ;  /* 0x0000000002007343 */ /* 0x01bfea0003c00000 */
.L_x_3338:
[----:B------:R-:W-:Y:S05]  /*251b0*/  BSYNC B6 ;  /* 0x0000000000067941 */ /* 0x000fea0003800000 */
.L_x_3337:
[----:B------:R-:W4:Y:S01]  /*251c0*/  LDL R11, [R1+0x494] ;  /* 0x00049400010b7983 */ /* 0x000f220000100800 */
[----:B--2---:R-:W2:Y:S01]  /*251d0*/  LDC R7, c[0x0][0x448] ;  /* 0x00011200ff077b82 */ /* 0x004ea20000000800 */
[----:B------:R-:W-:Y:S01]  /*251e0*/  ULDC.64 UR4, c[0x0][0x298] ;  /* 0x0000a60000047ab9 */ /* 0x000fe20000000a00 */
[----:B------:R-:W-:Y:S01]  /*251f0*/  ULDC.64 UR6, c[0x0][0x280] ;  /* 0x0000a00000067ab9 */ /* 0x000fe20000000a00 */
[----:B------:R-:W4:Y:S04]  /*25200*/  LDL R4, [R1+0x4b0] ;  /* 0x0004b00001047983 */ /* 0x000f280000100800 */
[----:B------:R-:W4:Y:S04]  /*25210*/  LDL R10, [R1+0x4a0] ;  /* 0x0004a000010a7983 */ /* 0x000f280000100800 */
[----:B01----:R-:W4:Y:S01]  /*25220*/  LDL R9, [R1+0x4c0] ;  /* 0x0004c00001097983 */ /* 0x003f220000100800 */
[----:B------:R-:W0:Y:S01]  /*25230*/  S2R R2, SR_TID.X ;  /* 0x0000000000027919 */ /* 0x000e220000002100 */
[----:B---3--:R-:W1:Y:S02]  /*25240*/  S2R R0, SR_TID.X ;  /* 0x0000000000007919 */ /* 0x008e640000002100 */
[----:B------:R-:W3:Y:S01]  /*25250*/  LDL R8, [R1+0x4c4] ;  /* 0x0004c40001087983 */ /* 0x000ee20000100800 */
[----:B--2---:R-:W-:-:S03]  /*25260*/  ISETP.NE.AND P0, PT, R7, 0x1, PT ;  /* 0x000000010700780c */ /* 0x004fc60003f05270 */
[----:B------:R-:W2:Y:S10]  /*25270*/  LDL R6, [R1+0x4ac] ;  /* 0x0004ac0001067983 */ /* 0x000eb40000100800 */
[----:B------:R-:W4:Y:S01]  /*25280*/  @P0 LDC R3, c[0x0][0x450] ;  /* 0x00011400ff030b82 */ /* 0x000f220000000800 */
[----:B0-----:R-:W-:-:S04]  /*25290*/  LOP3.LUT R2, R2, 0x7f, RZ, 0xc0, !PT ;  /* 0x0000007f02027812 */ /* 0x001fc800078ec0ff */
[----:B------:R-:W-:Y:S01]  /*252a0*/  SHF.R.U32.HI R2, RZ, 0x3, R2 ;  /* 0x00000003ff027819 */ /* 0x000fe20000011602 */
[----:B-1----:R-:W-:-:S05]  /*252b0*/  IMAD.SHL.U32 R0, R0, 0x10, RZ ;  /* 0x0000001000007824 */ /* 0x002fca00078e00ff */
[----:B------:R-:W-:Y:S02]  /*252c0*/  LOP3.LUT R0, R2, 0x70, R0, 0xf8, !PT ;  /* 0x0000007002007812 */ /* 0x000fe400078ef800 */
[----:B------:R-:W0:Y:S03]  /*252d0*/  @P0 LDC R2, c[0x0][0x44c] ;  /* 0x00011300ff020b82 */ /* 0x000e260000000800 */
[----:B----4-:R-:W-:-:S04]  /*252e0*/  IMAD.IADD R5, R0, 0x1, R11 ;  /* 0x0000000100057824 */ /* 0x010fc800078e020b */
[----:B0-----:R-:W-:-:S04]  /*252f0*/  @P0 IMAD.HI.U32 R2, R5, R2, RZ ;  /* 0x0000000205020227 */ /* 0x001fc800078e00ff */
[----:B------:R-:W-:Y:S01]  /*25300*/  IMAD.MOV.U32 R0, RZ, RZ, R5 ;  /* 0x000000ffff007224 */ /* 0x000fe200078e0005 */
[----:B------:R-:W-:Y:S01]  /*25310*/  @P0 SHF.R.U32.HI R0, RZ, R3, R2 ;  /* 0x00000003ff000219 */ /* 0x000fe20000011602 */
[----:B------:R-:W-:-:S04]  /*25320*/  IMAD R2, R4, UR4, RZ ;  /* 0x0000000404027c24 */ /* 0x000fc8000f8e02ff */
        /* <DEDUP_REMOVED lines=10> */
[----:B---3--:R-:W-:Y:S02]  /*253d0*/  IMAD R4, R8, UR4, RZ ;  /* 0x0000000408047c24 */ /* 0x008fe4000f8e02ff */
[----:B------:R-:W1:Y:S01]  /*253e0*/  S2R R8, SR_TID.X ;  /* 0x0000000000087919 */ /* 0x000e620000002100 */
[----:B--2---:R-:W-:-:S04]  /*253f0*/  IMAD.WIDE.U32 R2, R6, UR4, R2 ;  /* 0x0000000406027c25 */ /* 0x004fc8000f8e0002 */
        /* <DEDUP_REMOVED lines=11> */
[----:B------:R-:W-:Y:S01]  /*254b0*/  IMAD.IADD R3, R3, 0x1, R4 ;  /* 0x0000000103037824 */ /* 0x000fe200078e0204 */
[----:B------:R2:W-:Y:S01]  /*254c0*/  STL [R1+0x49c], R5 ;  /* 0x00049c0501007387 */ /* 0x0005e20000100800 */
[----:B-1----:R-:W-:Y:S02]  /*254d0*/  IMAD.SHL.U32 R10, R8, 0x8, RZ ;  /* 0x00000008080a7824 */ /* 0x002fe400078e00ff */
[----:B------:R-:W-:-:S03]  /*254e0*/  IMAD R6, R6, UR4, RZ ;  /* 0x0000000406067c24 */ /* 0x000fc6000f8e02ff */
[----:B------:R-:W-:Y:S01]  /*254f0*/  LOP3.LUT R10, R10, 0x38, RZ, 0xc0, !PT ;  /* 0x000000380a0a7812 */ /* 0x000fe200078ec0ff */
[----:B--2---:R-:W-:Y:S01]  /*25500*/  IMAD.WIDE.U32 R4, R0, UR4, R2 ;  /* 0x0000000400047c25 */ /* 0x004fe2000f8e0002 */
[----:B------:R-:W-:-:S03]  /*25510*/  ULDC UR4, c[0x0][0x2b8] ;  /* 0x0000ae0000047ab9 */ /* 0x000fc60000000800 */
        /* <DEDUP_REMOVED lines=9> */
[----:B------:R-:W2:Y:S04]  /*255b0*/  LDL R4, [R1+0x4a4] ;  /* 0x0004a40001047983 */ /* 0x000ea80000100800 */
[----:B------:R-:W3:Y:S04]  /*255c0*/  LDL.LU R6, [R1+0x494] ;  /* 0x0004940001067983 */ /* 0x000ee80000300800 */
[----:B------:R-:W0:Y:S01]  /*255d0*/  SHFL.IDX PT, R5, R3, RZ, 0x181f ;  /* 0x00181fff03057589 */ /* 0x000e2200000e0000 */
[----:B--2---:R-:W-:-:S03]  /*255e0*/  IMAD R2, R4, R7, RZ ;  /* 0x0000000704027224 */ /* 0x004fc600078e02ff */
[----:B------:R-:W1:Y:S01]  /*255f0*/  SHFL.IDX PT, R4, R0, RZ, 0x181f ;  /* 0x00181fff00047589 */ /* 0x000e6200000e0000 */
[----:B---3--:R-:W-:-:S03]  /*25600*/  IMAD.IADD R8, R8, 0x1, R6 ;  /* 0x0000000108087824 */ /* 0x008fc600078e0206 */
[----:B------:R-:W2:Y:S01]  /*25610*/  SHFL.IDX PT, R6, R3, 0x1, 0x181f ;  /* 0x00381f0003067f89 */ /* 0x000ea200000e0000 */
[C---:B------:R-:W-:Y:S01]  /*25620*/  VIADD R11, R8.reuse, 0x10 ;  /* 0x00000010080b7836 */ /* 0x040fe20000000000 */
[-C--:B------:R-:W-:Y:S02]  /*25630*/  ISETP.GE.AND P1, PT, R8, R2.reuse, PT ;  /* 0x000000020800720c */ /* 0x080fe40003f26270 */
[----:B------:R-:W3:Y:S02]  /*25640*/  SHFL.IDX PT, R7, R0, 0x1, 0x181f ;  /* 0x00381f0000077f89 */ /* 0x000ee400000e0000 */
[----:B------:R-:W-:Y:S02]  /*25650*/  ISETP.GE.AND P2, PT, R11, R2, PT ;  /* 0x000000020b00720c */ /* 0x000fe40003f46270 */
        /* <DEDUP_REMOVED lines=12> */
[----:B---3--:R-:W-:Y:S01]  /*25720*/  @!P2 IMAD.X R4, RZ, RZ, R7, P1 ;  /* 0x000000ffff04a224 */ /* 0x008fe200008e0607 */
        /* <DEDUP_REMOVED lines=58> */
.L_x_3465:
[----:B01----:R-:W2:Y:S04]  /*25ad0*/  LDL R4, [R1+0x494] ;  /* 0x0004940001047983 */ /* 0x003ea80000100800 */
[----:B------:R0:W5:Y:S01]  /*25ae0*/  LDL R8, [R1+0x470] ;  /* 0x0004700001087983 */ /* 0x0001620000100800 */
        /* <DEDUP_REMOVED lines=11> */
.L_x_3340:
[----:B0-----:R-:W2:Y:S01]  /*25ba0*/  LDL R2, [R1+0x470] ;  /* 0x0004700001027983 */ /* 0x001ea20000100800 */
        /* <DEDUP_REMOVED lines=37> */
.L_x_3342:
[----:B------:R-:W-:Y:S05]  /*25e00*/  BSYNC B6 ;  /* 0x0000000000067941 */ /* 0x000fea0003800000 */
.L_x_3341:
        /* <DEDUP_REMOVED lines=60> */
[----:B------:R-:W5:Y:S04]  /*261d0*/  LDL.LU R11, [R1+0x4bc] ;  /* 0x0004bc00010b7983 */ /* 0x000f680000300800 */
[----:B------:R-:W5:Y:S04]  /*261e0*/  LDL.LU R12, [R1+0x4cc] ;  /* 0x0004cc00010c7983 */ /* 0x000f680000300800 */
[----:B------:R-:W-:Y:S01]  /*261f0*/  SHFL.IDX PT, R6, R0, 0x1, 0x181f ;  /* 0x00381f0000067f89 */ /* 0x000fe200000e0000 */
[----:B--2---:R-:W-:-:S03]  /*26200*/  IMAD R3, R10, R7, RZ ;  /* 0x000000070a037224 */ /* 0x004fc600078e02ff */
[----:B------:R-:W2:Y:S02]  /*26210*/  LDL.LU R10, [R1+0x4c8] ;  /* 0x0004c800010a7983 */ /* 0x000ea40000300800 */
[-C--:B---3--:R-:W-:Y:S02]  /*26220*/  ISETP.GE.AND P5, PT, R5, R3.reuse, PT ;  /* 0x000000030500720c */ /* 0x088fe40003fa6270 */
[----:B------:R-:W0:Y:S01]  /*26230*/  SHFL.IDX PT, R5, R2, RZ, 0x181f ;  /* 0x00181fff02057589 */ /* 0x000e2200000e0000 */
[----:B----4-:R-:W-:-:S03]  /*26240*/  ISETP.GE.AND P4, PT, R4, R3, PT ;  /* 0x000000030400720c */ /* 0x010fc60003f86270 */
[----:B------:R-:W1:Y:S07]  /*26250*/  SHFL.IDX PT, R4, R0, RZ, 0x181f ;  /* 0x00181fff00047589 */ /* 0x000e6e00000e0000 */
[----:B0-----:R-:W-:-:S05]  /*26260*/  @!P5 LEA R5, P6, R8, R5, 0x1 ;  /* 0x000000050805d211 */ /* 0x001fca00078c08ff */
[----:B-1----:R-:W-:-:S05]  /*26270*/  @!P5 IMAD.X R4, RZ, RZ, R4, P6 ;  /* 0x000000ffff04d224 */ /* 0x002fca00030e0604 */
        /* <DEDUP_REMOVED lines=53> */
[----:B0-----:R-:W0:Y:S04]  /*265d0*/  SHFL.IDX PT, R4, R2, 0x6, 0x181f ;  /* 0x00d81f0002047f89 */ /* 0x001e2800000e0000 */
[----:B------:R-:W1:Y:S01]  /*265e0*/  SHFL.IDX PT, R2, R2, 0x7, 0x181f ;  /* 0x00f81f0002027f89 */ /* 0x000e6200000e0000 */
[----:B--2---:R-:W-:-:S13]  /*265f0*/  ISETP.GE.AND P4, PT, R10, R3, PT ;  /* 0x000000030a00720c */ /* 0x004fda0003f86270 */
[----:B0-----:R-:W-:-:S05]  /*26600*/  @!P4 LEA R4, P5, R8, R4, 0x1 ;  /* 0x000000040804c211 */ /* 0x001fca00078a08ff */
[----:B------:R-:W-:Y:S02]  /*26610*/  @!P4 IMAD.X R5, RZ, RZ, R6, P5 ;  /* 0x000000ffff05c224 */ /* 0x000fe400028e0606 */
[----:B------:R0:W2:Y:S04]  /*26620*/  SHFL.IDX PT, R6, R0, 0x7, 0x181f ;  /* 0x00f81f0000067f89 */ /* 0x0000a800000e0000 */
[----:B------:R0:W-:Y:S04]  /*26630*/  @!P4 LDGSTS.E.BYPASS.LTC128B.128 [R9+0x25400], desc[UR40][R4.64], !P3 ;  /* 0x254000000409cfae */ /* 0x0001e8000d901d68 */
[----:B------:R0:W-:Y:S04]  /*26640*/  @!P4 LDGSTS.E.BYPASS.LTC128B.128 [R9+0x29400], desc[UR40][R4.64+0x80], !P2 ;  /* 0x294000800409cfae */ /* 0x0001e8000d101d68 */
[----:B------:R0:W-:Y:S04]  /*26650*/  @!P4 LDGSTS.E.BYPASS.LTC128B.128 [R9+0x2d400], desc[UR40][R4.64+0x100], !P1 ;  /* 0x2d4001000409cfae */ /* 0x0001e8000c901d68 */
[----:B-1----:R0:W-:Y:S02]  /*26660*/  @!P4 LDGSTS.E.BYPASS.LTC128B.128 [R9+0x31400], desc[UR40][R4.64+0x180], !P0 ;  /* 0x314001800409cfae */ /* 0x0021e4000c101d68 */
.L_x_3483:
[----:B0-----:R-:W3:Y:S01]  /*26670*/  LDL.LU R0, [R1+0x4d8] ;  /* 0x0004d80001007983 */ /* 0x001ee20000300800 */
[----:B------:R-:W-:Y:S01]  /*26680*/  BSSY B0, `(.L_x_3344) ;  /* 0x000000d000007945 */ /* 0x000fe20003800000 */
[----:B---3--:R-:W-:-:S13]  /*26690*/  ISETP.GE.AND P4, PT, R0, R3, PT ;  /* 0x000000030000720c */ /* 0x008fda0003f86270 */
[----:B------:R-:W-:Y:S05]  /*266a0*/  @P4 BRA `(.L_x_3345) ;  /* 0x0000000000284947 */ /* 0x000fea0003800000 */
[----:B------:R-:W3:Y:S01]  /*266b0*/  LDL R0, [R1+0x47c] ;  /* 0x00047c0001007983 */ /* 0x000ee20000100800 */
[----:B------:R-:W-:-:S05]  /*266c0*/  LEA R2, P4, R8, R2, 0x1 ;  /* 0x0000000208027211 */ /* 0x000fca00078808ff */
        /* <DEDUP_REMOVED lines=8> */
.L_x_3345:
[----:B------:R-:W-:Y:S05]  /*26750*/  BSYNC B0 ;  /* 0x0000000000007941 */ /* 0x000fea0003800000 */
.L_x_3344:
[----:B------:R1:W5:Y:S01]  /*26760*/  LDL R8, [R1+0x470] ;  /* 0x0004700001087983 */ /* 0x0003620000100800 */
[----:B------:R-:W-:Y:S01]  /*26770*/  PLOP3.LUT P0, PT, PT, PT, PT, 0x80, 0x0 ;  /* 0x000000000000781c */ /* 0x000fe20003f0f070 */
[----:B------:R-:W-:-:S12]  /*26780*/  NOP ;  /* 0x0000000000007918 */ /* 0x000fd80000000000 */
.L_x_3346:
[----:B0-----:R-:W3:Y:S01]  /*26790*/  LDL R2, [R1+0x470] ;  /* 0x0004700001027983 */ /* 0x001ee20000100800 */
        /* <DEDUP_REMOVED lines=18> */
.L_x_3484:
[----:B------:R-:W-:Y:S05]  /*268c0*/  BSYNC B0 ;  /* 0x0000000000007941 */ /* 0x000fea0003800000 */
.L_x_3347:
[----:B0-----:R-:W3:Y:S01]  /*268d0*/  LDL R2, [R1+0x48c] ;  /* 0x00048c0001027983 */ /* 0x001ee20000100800 */
[----:B------:R-:W-:Y:S01]  /*268e0*/  BSSY B0, `(.L_x_3349) ;  /* 0x000005f000007945 */ /* 0x000fe20003800000 */
[----:B---3--:R-:W-:-:S13]  /*268f0*/  LOP3.LUT P0, RZ, R2, 0x1, RZ, 0xc0, !PT ;  /* 0x0000000102ff7812 */ /* 0x008fda000780c0ff */
[----:B------:R-:W-:Y:S05]  /*26900*/  @!P0 BRA `(.L_x_3350) ;  /* 0x0000000400708947 */ /* 0x000fea0003800000 */
[----:B------:R-:W3:Y:S04]  /*26910*/  LDL R2, [R1+0x470] ;  /* 0x0004700001027983 */ /* 0x000ee80000100800 */
[----:B------:R-:W4:Y:S01]  /*26920*/  LDL R4, [R1+0x480] ;  /* 0x0004800001047983 */ /* 0x000f220000100800 */
[----:B------:R-:W0:Y:S01]  /*26930*/  S2R R3, SR_TID.X ;  /* 0x0000000000037919 */ /* 0x000e220000002100 */
[----:B---3--:R-:W-:Y:S02]  /*26940*/  IMAD.MOV.U32 R5, RZ, RZ, R2 ;  /* 0x000000ffff057224 */ /* 0x008fe400078e0002 */
[----:B------:R-:W3:Y:S01]  /*26950*/  LDL R2, [R1+0x474] ;  /* 0x0004740001027983 */ /* 0x000ee20000100800 */
[----:B----4-:R-:W-:Y:S01]  /*26960*/  SHF.L.U32 R0, R4, 0x1f, RZ ;  /* 0x0000001f04007819 */ /* 0x010fe200000006ff */
[----:B------:R-:W-:Y:S01]  /*26970*/  BSSY B1, `(.L_x_3351) ;  /* 0x0000006000017945 */ /* 0x000fe20003800000 */
[----:B0-----:R-:W-:-:S04]  /*26980*/  LOP3.LUT R3, R3, 0x7f, RZ, 0xc0, !PT ;  /* 0x0000007f03037812 */ /* 0x001fc800078ec0ff */
[----:B------:R-:W-:Y:S01]  /*26990*/  ISETP.NE.AND P1, PT, R3, RZ, PT ;  /* 0x000000ff0300720c */ /* 0x000fe20003f25270 */
[----:B---3--:R-:W-:-:S04]  /*269a0*/  IMAD R2, R2, 0x8, R5 ;  /* 0x0000000802027824 */ /* 0x008fc800078e0205 */
[----:B------:R-:W0:Y:S02]  /*269b0*/  SYNCS.PHASECHK.TRANS64.TRYWAIT P0, [R2+URZ+0x32460], R0 ;  /* 0x03246000020075a7 */ /* 0x000e24000800017f */
[----:B0-----:R-:W-:Y:S06]  /*269c0*/  @!P0 BRA `(.L_x_3352) ;  /* 0x00000054001c8947 */ /* 0x001fec0003800000 */
.L_x_3485:
[----:B------:R-:W-:Y:S05]  /*269d0*/  BSYNC B1 ;  /* 0x0000000000017941 */ /* 0x000fea0003800000 */
.L_x_3351:
[----:B------:R-:W-:Y:S04]  /*269e0*/  BSSY B1, `(.L_x_3353) ;  /* 0x0000009000017945 */ /* 0x000fe80003800000 */
[----:B------:R-:W-:Y:S05]  /*269f0*/  @P1 BRA `(.L_x_3354) ;  /* 0x00000000001c1947 */ /* 0x000fea0003800000 */
[----:B------:R-:W3:Y:S01]  /*26a00*/  S2R R3, SR_TID.X ;  /* 0x0000000000037919 */ /* 0x000ee20000002100 */
[----:B0-----:R-:W-:-:S04]  /*26a10*/  IMAD.MOV.U32 R0, RZ, RZ, 0xc000 ;  /* 0x0000c000ff007424 */ /* 0x001fc800078e00ff */
[----:B------:R4:W-:Y:S01]  /*26a20*/  SYNCS.ARRIVE.TRANS64 RZ, [R2+URZ+0x32450], R0 ;  /* 0x0324500002ff79a7 */ /* 0x0009e2000800003f */
[----:B---3--:R-:W-:-:S04]  /*26a30*/  LOP3.LUT R3, R3, 0x1f, RZ, 0xc0, !PT ;  /* 0x0000001f03037812 */ /* 0x008fc800078ec0ff */
[----:B------:R-:W-:-:S13]  /*26a40*/  ISETP.NE.AND P0, PT, R3, RZ, PT ;  /* 0x000000ff0300720c */ /* 0x000fda0003f05270 */
[----:B----4-:R-:W-:Y:S05]  /*26a50*/  @!P0 BRA `(.L_x_3354) ;  /* 0x0000000000048947 */ /* 0x010fea0003800000 */
[----:B------:R-:W-:Y:S01]  /*26a60*/  BPT.TRAP 0x1 ;  /* 0x000000040000795c */ /* 0x000fe20000300000 */
.L_x_3354:
[----:B------:R-:W-:Y:S05]  /*26a70*/  BSYNC B1 ;  /* 0x0000000000017941 */ /* 0x000fea0003800000 */
.L_x_3353:
[----:B------:R-:W3:Y:S04]  /*26a80*/  LDL R5, [R1+0x470] ;  /* 0x0004700001057983 */ /* 0x000ee80000100800 */
[----:B0-----:R-:W3:Y:S04]  /*26a90*/  LDL R0, [R1+0x474] ;  /* 0x0004740001007983 */ /* 0x001ee80000100800 */
[----:B------:R-:W4:Y:S04]  /*26aa0*/  LDL R4, [R1+0x488] ;  /* 0x0004880001047983 */ /* 0x000f280000100800 */
[----:B------:R-:W4:Y:S01]  /*26ab0*/  LDL.LU R3, [R1+0x4a8] ;  /* 0x0004a80001037983 */ /* 0x000f220000300800 */
[----:B------:R-:W-:Y:S01]  /*26ac0*/  UIADD3 UR4, UP0, UR38, 0x470, URZ ;  /* 0x0000047026047890 */ /* 0x000fe2000ff1e03f */
[----:B------:R-:W-:Y:S01]  /*26ad0*/  PLOP3.LUT P0, PT, PT, PT, PT, 0x80, 0x0 ;  /* 0x000000000000781c */ /* 0x000fe20003f0f070 */
[----:B------:R-:W-:Y:S01]  /*26ae0*/  VIADD R2, R2, 0x32450 ;  /* 0x0003245002027836 */ /* 0x000fe20000000000 */
[----:B------:R-:W-:Y:S01]  /*26af0*/  UMOV UR6, 0x0 ;  /* 0x0000000000067882 */ /* 0x000fe20000000000 */
[----:B------:R-:W-:Y:S01]  /*26b00*/  UIADD3.X UR5, URZ, UR39, URZ, UP0, !UPT ;  /* 0x000000273f057290 */ /* 0x000fe200087fe43f */
[----:B------:R-:W-:Y:S01]  /*26b10*/  UMOV UR7, 0x14f00000 ;  /* 0x14f0000000077882 */ /* 0x000fe20000000000 */
[----:B------:R-:W-:Y:S01]  /*26b20*/  UMOV UR10, URZ ;  /* 0x0000003f000a7c82 */ /* 0x000fe20008000000 */
[----:B---3--:R-:W-:-:S02]  /*26b30*/  IMAD R0, R0, 0xc000, R5 ;  /* 0x0000c00000007824 */ /* 0x008fc400078e0205 */
[----:B----4-:R-:W-:Y:S02]  /*26b40*/  IMAD R3, R3, 0x60, R4 ;  /* 0x0000006003037824 */ /* 0x010fe400078e0204 */
[----:B------:R-:W-:-:S07]  /*26b50*/  VIADD R4, R0, 0x400 ;  /* 0x0000040000047836 */ /* 0x000fce0000000000 */
.L_x_3355:
        /* <DEDUP_REMOVED lines=15> */
.L_x_3356:
        /* <DEDUP_REMOVED lines=15> */
.L_x_3357:
        /* <DEDUP_REMOVED lines=15> */
.L_x_3358:
        /* <DEDUP_REMOVED lines=10> */
.L_x_3350:
[----:B------:R-:W-:Y:S05]  /*26ed0*/  BSYNC B0 ;  /* 0x0000000000007941 */ /* 0x000fea0003800000 */
.L_x_3349:
[----:B------:R-:W3:Y:S04]  /*26ee0*/  LDL R4, [R1+0x498] ;  /* 0x0004980001047983 */ /* 0x000ee80000100800 */
[----:B------:R-:W4:Y:S01]  /*26ef0*/  LDL R5, [R1+0x490] ;  /* 0x0004900001057983 */ /* 0x000f220000100800 */
[----:B------:R-:W-:Y:S01]  /*26f00*/  BSSY B0, `(.L_x_3359) ;  /* 0x00001ff000007945 */ /* 0x000fe20003800000 */
[----:B---3--:R-:W-:-:S05]  /*26f10*/  VIADD R0, R4, 0xfffffffe ;  /* 0xfffffffe04007836 */ /* 0x008fca0000000000 */
[----:B----4-:R-:W-:-:S13]  /*26f20*/  ISETP.GE.AND P0, PT, R0, R5, PT ;  /* 0x000000050000720c */ /* 0x010fda0003f06270 */
[----:B------:R-:W-:Y:S05]  /*26f30*/  @!P0 BRA `(.L_x_3360) ;  /* 0x0000001c00ec8947 */ /* 0x000fea0003800000 */
[----:B------:R-:W-:Y:S01]  /*26f40*/  IMAD.MOV R2, RZ, RZ, -R4 ;  /* 0x000000ffff027224 */ /* 0x000fe200078e0a04 */
[----:B--2---:R-:W-:Y:S01]  /*26f50*/  LOP3.LUT R6, RZ, R5, RZ, 0x33, !PT ;  /* 0x00000005ff067212 */ /* 0x004fe200078e33ff */
[----:B------:R-:W-:Y:S03]  /*26f60*/  BSSY B2, `(.L_x_3361) ;  /* 0x00000ab000027945 */ /* 0x000fe60003800000 */
[----:B------:R-:W-:-:S05]  /*26f70*/  VIADDMNMX R6, R2, 0x1, R6, !PT ;  /* 0x0000000102067846 */ /* 0x000fca0007800106 */
[----:B------:R-:W-:-:S05]  /*26f80*/  IMAD.IADD R2, R4, 0x1, R6 ;  /* 0x0000000104027824 */ /* 0x000fca00078e0206 */
[----:B------:R-:W-:-:S04]  /*26f90*/  LOP3.LUT R2, R2, 0x1, RZ, 0xc0, !PT ;  /* 0x0000000102027812 */ /* 0x000fc800078ec0ff */
[----:B------:R-:W-:-:S13]  /*26fa0*/  ISETP.NE.U32.AND P0, PT, R2, 0x1, PT ;  /* 0x000000010200780c */ /* 0x000fda0003f05070 */
[----:B------:R-:W-:Y:S05]  /*26fb0*/  @P0 BRA `(.L_x_3362) ;  /* 0x0000000800940947 */ /* 0x000fea0003800000 */
[----:B------:R-:W2:Y:S04]  /*26fc0*/  LDL.LU R4, [R1+0x474] ;  /* 0x0004740001047983 */ /* 0x000ea80000300800 */
[----:B------:R-:W3:Y:S04]  /*26fd0*/  LDL.LU R7, [R1+0x480] ;  /* 0x0004800001077983 */ /* 0x000ee80000300800 */
[----:B------:R-:W4:Y:S01]  /*26fe0*/  LDL R5, [R1+0x48c] ;  /* 0x00048c0001057983 */ /* 0x000f220000100800 */
[----:B------:R-:W-:Y:S01]  /*26ff0*/  BSSY B1, `(.L_x_3363) ;  /* 0x000009f000017945 */ /* 0x000fe20003800000 */
[----:B--2---:R-:W-:-:S05]  /*27000*/  VIADD R2, R4, 0x1 ;  /* 0x0000000104027836 */ /* 0x004fca0000000000 */
[----:B------:R-:W-:-:S04]  /*27010*/  ISETP.NE.AND P0, PT, R2, 0x2, PT ;  /* 0x000000020200780c */ /* 0x000fc80003f05270 */
[----:B------:R-:W-:Y:S02]  /*27020*/  SEL R3, RZ, 0x1, P0 ;  /* 0x00000001ff037807 */ /* 0x000fe40000000000 */
[----:B-----5:R-:W-:Y:S02]  /*27030*/  SEL R8, R2, RZ, P0 ;  /* 0x000000ff02087207 */ /* 0x020fe40000000000 */
[----:B---3--:R-:W-:-:S03]  /*27040*/  LOP3.LUT R7, R7, R3, RZ, 0x3c, !PT ;  /* 0x0000000307077212 */ /* 0x008fc600078e3cff */
[----:B------:R0:W-:Y:S04]  /*27050*/  STL [R1+0x474], R8 ;  /* 0x0004740801007387 */ /* 0x0001e80000100800 */
[----:B------:R0:W-:Y:S01]  /*27060*/  STL [R1+0x480], R7 ;  /* 0x0004800701007387 */ /* 0x0001e20000100800 */
[----:B----4-:R-:W-:-:S13]  /*27070*/  LOP3.LUT P2, RZ, R5, 0x1, RZ, 0xc0, !PT ;  /* 0x0000000105ff7812 */ /* 0x010fda000784c0ff */
[----:B0-----:R-:W-:Y:S05]  /*27080*/  @!P2 BRA `(.L_x_3364) ;  /* 0x000000080054a947 */ /* 0x001fea0003800000 */
[----:B------:R-:W-:Y:S02]  /*27090*/  ULDC.64 UR4, c[0x0][0x418] ;  /* 0x0001060000047ab9 */ /* 0x000fe40000000a00 */
        /* <DEDUP_REMOVED lines=22> */
.L_x_3365:
        /* <DEDUP_REMOVED lines=9> */
.L_x_3486:
[----:B------:R-:W-:Y:S05]  /*27290*/  BSYNC B3 ;  /* 0x0000000000037941 */ /* 0x000fea0003800000 */
.L_x_3366:
        /* <DEDUP_REMOVED lines=9> */
.L_x_3369:
[----:B------:R-:W-:Y:S05]  /*27330*/  BSYNC B3 ;  /* 0x0000000000037941 */ /* 0x000fea0003800000 */
.L_x_3368:
        /* <DEDUP_REMOVED lines=14> */
.L_x_3370:
        /* <DEDUP_REMOVED lines=13> */
.L_x_3487:
[----:B------:R-:W-:Y:S05]  /*274f0*/  BSYNC B3 ;  /* 0x0000000000037941 */ /* 0x000fea0003800000 */
.L_x_3371:
[----:B------:R-:W-:Y:S01]  /*27500*/  BSSY B3, `(.L_x_3373) ;  /* 0x000000b000037945 */ /* 0x000fe20003800000 */
[----:B------:R-:W-:Y:S02]  /*27510*/  IMAD.MOV.U32 R8, RZ, RZ, 0x0 ;  /* 0x00000000ff087424 */ /* 0x000fe400078e00ff */
[----:B------:R-:W-:Y:S01]  /*27520*/  IMAD.MOV.U32 R9, RZ, RZ, 0x14f00000 ;  /* 0x14f00000ff097424 */ /* 0x000fe200078e00ff */
[----:B------:R-:W-:Y:S06]  /*27530*/  @P1 BRA `(.L_x_3374) ;  /* 0x00000000001c1947 */ /* 0x000fec0003800000 */
[----:B------:R-:W3:Y:S01]  /*27540*/  S2R R4, SR_TID.X ;  /* 0x0000000000047919 */ /* 0x000ee20000002100 */
[----:B0-2---:R-:W-:-:S04]  /*27550*/  IMAD.MOV.U32 R2, RZ, RZ, 0xc000 ;  /* 0x0000c000ff027424 */ /* 0x005fc800078e00ff */
[----:B------:R4:W-:Y:S01]  /*27560*/  SYNCS.ARRIVE.TRANS64 RZ, [R3+URZ+0x32450], R2 ;  /* 0x0324500203ff79a7 */ /* 0x0009e2000800003f */
[----:B---3--:R-:W-:-:S04]  /*27570*/  LOP3.LUT R4, R4, 0x1f, RZ, 0xc0, !PT ;  /* 0x0000001f04047812 */ /* 0x008fc800078ec0ff */
[----:B------:R-:W-:-:S13]  /*27580*/  ISETP.NE.AND P0, PT, R4, RZ, PT ;  /* 0x000000ff0400720c */ /* 0x000fda0003f05270 */
[----:B----4-:R-:W-:Y:S05]  /*27590*/  @!P0 BRA `(.L_x_3374) ;  /* 0x0000000000048947 */ /* 0x010fea0003800000 */
[----:B------:R-:W-:Y:S01]  /*275a0*/  BPT.TRAP 0x1 ;  /* 0x000000040000795c */ /* 0x000fe20000300000 */
.L_x_3374:
[----:B------:R-:W-:Y:S05]  /*275b0*/  BSYNC B3 ;  /* 0x0000000000037941 */ /* 0x000fea0003800000 */
.L_x_3373:
[----:B------:R-:W3:Y:S04]  /*275c0*/  LDL R4, [R1+0x470] ;  /* 0x0004700001047983 */ /* 0x000ee80000100800 */
[----:B0-2---:R-:W3:Y:S01]  /*275d0*/  LDL R2, [R1+0x474] ;  /* 0x0004740001027983 */ /* 0x005ee20000100800 */
        /* <DEDUP_REMOVED lines=9> */
.L_x_3375:
        /* <DEDUP_REMOVED lines=15> */
.L_x_3376:
        /* <DEDUP_REMOVED lines=15> */
.L_x_3377:
        /* <DEDUP_REMOVED lines=15> */
.L_x_3378:
        /* <DEDUP_REMOVED lines=10> */
.L_x_3364:
[----:B------:R-:W-:Y:S05]  /*279e0*/  BSYNC B1 ;  /* 0x0000000000017941 */ /* 0x000fea0003800000 */
.L_x_3363:
[----:B------:R-:W2:Y:S02]  /*279f0*/  LDL R4, [R1+0x498] ;  /* 0x0004980001047983 */ /* 0x000ea40000100800 */
[----:B--2---:R-:W-:-:S07]  /*27a00*/  VIADD R0, R4, 0xfffffffd ;  /* 0xfffffffd04007836 */ /* 0x004fce0000000000 */
.L_x_3362:
[----:B------:R-:W-:Y:S05]  /*27a10*/  BSYNC B2 ;  /* 0x0000000000027941 */ /* 0x000fea0003800000 */
.L_x_3361:
[----:B------:R-:W2:Y:S01]  /*27a20*/  LDL.LU R2, [R1+0x498] ;  /* 0x0004980001027983 */ /* 0x000ea20000300800 */
[----:B------:R-:W-:Y:S01]  /*27a30*/  VIADD R6, R6, 0xfffffffe ;  /* 0xfffffffe06067836 */ /* 0x000fe20000000000 */
[----:B--2---:R-:W-:-:S04]  /*27a40*/  LOP3.LUT R2, RZ, R2, RZ, 0x33, !PT ;  /* 0x00000002ff027212 */ /* 0x004fc800078e33ff */
[----:B------:R-:W-:-:S13]  /*27a50*/  ISETP.NE.AND P0, PT, R6, R2, PT ;  /* 0x000000020600720c */ /* 0x000fda0003f05270 */
[----:B------:R-:W-:Y:S05]  /*27a60*/  @!P0 BRA `(.L_x_3360) ;  /* 0x0000001400208947 */ /* 0x000fea0003800000 */
.L_x_3411:
[----:B------:R-:W2:Y:S04]  /*27a70*/  LDL R4, [R1+0x48c] ;  /* 0x00048c0001047983 */ /* 0x000ea80000100800 */
[----:B------:R-:W3:Y:S04]  /*27a80*/  LDL.LU R3, [R1+0x474] ;  /* 0x0004740001037983 */ /* 0x000ee80000300800 */
[----:B------:R-:W4:Y:S01]  /*27a90*/  LDL.LU R2, [R1+0x480] ;  /* 0x0004800001027983 */ /* 0x000f220000300800 */
[----:B------:R-:W-:Y:S05]  /*27aa0*/  YIELD ;  /* 0x0000000000007946 */ /* 0x000fea0003800000 */
[----:B------:R-:W-:Y:S01]  /*27ab0*/  BSSY B1, `(.L_x_3379) ;  /* 0x000009c000017945 */ /* 0x000fe20003800000 */
[----:B--2---:R-:W-:Y:S01]  /*27ac0*/  LOP3.LUT P1, RZ, R4, 0x1, RZ, 0xc0, !PT ;  /* 0x0000000104ff7812 */ /* 0x004fe2000782c0ff */
[----:B---3--:R-:W-:-:S05]  /*27ad0*/  VIADD R7, R3, 0x1 ;  /* 0x0000000103077836 */ /* 0x008fca0000000000 */
[----:B------:R-:W-:-:S04]  /*27ae0*/  ISETP.NE.AND P0, PT, R7, 0x2, PT ;  /* 0x000000020700780c */ /* 0x000fc80003f05270 */
[----:B------:R-:W-:Y:S02]  /*27af0*/  SEL R6, RZ, 0x1, P0 ;  /* 0x00000001ff067807 */ /* 0x000fe40000000000 */
[----:B------:R-:W-:Y:S02]  /*27b00*/  SEL R7, R7, RZ, P0 ;  /* 0x000000ff07077207 */ /* 0x000fe40000000000 */
[----:B----4-:R-:W-:Y:S01]  /*27b10*/  LOP3.LUT R6, R2, R6, RZ, 0x3c, !PT ;  /* 0x0000000602067212 */ /* 0x010fe200078e3cff */
        /* <DEDUP_REMOVED lines=24> */
[----:B------:R0:W5:Y:S04]  /*27ca0*/  LDG.E R17, desc[UR40][R4.64] ;  /* 0x0000002804117981 */ /* 0x000168000c1e1900 */
.L_x_3381:
        /* <DEDUP_REMOVED lines=9> */
.L_x_3488:
[----:B------:R-:W-:Y:S05]  /*27d40*/  BSYNC B2 ;  /* 0x0000000000027941 */ /* 0x000fea0003800000 */
.L_x_3382:
        /* <DEDUP_REMOVED lines=9> */
.L_x_3385:
[----:B------:R-:W-:Y:S05]  /*27de0*/  BSYNC B2 ;  /* 0x0000000000027941 */ /* 0x000fea0003800000 */
.L_x_3384:
        /* <DEDUP_REMOVED lines=13> */
.L_x_3386:
        /* <DEDUP_REMOVED lines=13> */
.L_x_3489:
[----:B------:R-:W-:Y:S05]  /*27f90*/  BSYNC B2 ;  /* 0x0000000000027941 */ /* 0x000fea0003800000 */
.L_x_3387:
        /* <DEDUP_REMOVED lines=11> */
.L_x_3390:
[----:B------:R-:W-:Y:S05]  /*28050*/  BSYNC B2 ;  /* 0x0000000000027941 */ /* 0x000fea0003800000 */
.L_x_3389:
[----:B0-2---:R-:W2:Y:S01]  /*28060*/  LDL R3, [R1+0x470] ;  /* 0x0004700001037983 */ /* 0x005ea20000100800 */
        /* <DEDUP_REMOVED lines=9> */
.L_x_3391:
        /* <DEDUP_REMOVED lines=15> */
.L_x_3392:
        /* <DEDUP_REMOVED lines=15> */
.L_x_3393:
        /* <DEDUP_REMOVED lines=15> */
.L_x_3394:
        /* <DEDUP_REMOVED lines=10> */
.L_x_3380:
[----:B------:R-:W-:Y:S05]  /*28470*/  BSYNC B1 ;  /* 0x0000000000017941 */ /* 0x000fea0003800000 */
.L_x_3379:
[----:B------:R-:W2:Y:S01]  /*28480*/  LDL R5, [R1+0x48c] ;  /* 0x00048c0001057983 */ /* 0x000ea20000100800 */
[----:B------:R-:W-:Y:S01]  /*28490*/  VIADD R7, R7, 0x1 ;  /* 0x0000000107077836 */ /* 0x000fe20000000000 */
[----:B------:R-:W-:Y:S04]  /*284a0*/  BSSY B1, `(.L_x_3395) ;  /* 0x00000a0000017945 */ /* 0x000fe80003800000 */
[----:B------:R-:W-:-:S04]  /*284b0*/  ISETP.NE.AND P0, PT, R7, 0x2, PT ;  /* 0x000000020700780c */ /* 0x000fc80003f05270 */
[----:B------:R-:W-:Y:S02]  /*284c0*/  SEL R2, RZ, 0x1, P0 ;  /* 0x00000001ff027807 */ /* 0x000fe40000000000 */
[----:B------:R-:W-:Y:S02]  /*284d0*/  SEL R9, R7, RZ, P0 ;  /* 0x000000ff07097207 */ /* 0x000fe40000000000 */
[----:B-----5:R-:W-:Y:S01]  /*284e0*/  LOP3.LUT R8, R6, R2, RZ, 0x3c, !PT ;  /* 0x0000000206087212 */ /* 0x020fe200078e3cff */
[----:B------:R-:W-:Y:S02]  /*284f0*/  VIADD R6, R0, 0xffffffff ;  /* 0xffffffff00067836 */ /* 0x000fe40000000000 */
        /* <DEDUP_REMOVED lines=28> */
.L_x_3397:
        /* <DEDUP_REMOVED lines=9> */
.L_x_3490:
[----:B------:R-:W-:Y:S05]  /*28750*/  BSYNC B2 ;  /* 0x0000000000027941 */ /* 0x000fea0003800000 */
.L_x_3398:
        /* <DEDUP_REMOVED lines=9> */
.L_x_3401:
[----:B------:R-:W-:Y:S05]  /*287f0*/  BSYNC B2 ;  /* 0x0000000000027941 */ /* 0x000fea0003800000 */
.L_x_3400:
        /* <DEDUP_REMOVED lines=14> */
.L_x_3402:
        /* <DEDUP_REMOVED lines=13> */
.L_x_3491:
[----:B------:R-:W-:Y:S05]  /*289b0*/  BSYNC B2 ;  /* 0x0000000000027941 */ /* 0x000fea0003800000 */
.L_x_3403:
        /* <DEDUP_REMOVED lines=11> */
.L_x_3406:
[----:B------:R-:W-:Y:S05]  /*28a70*/  BSYNC B2 ;  /* 0x0000000000027941 */ /* 0x000fea0003800000 */
.L_x_3405:
        /* <DEDUP_REMOVED lines=11> */
.L_x_3407:
        /* <DEDUP_REMOVED lines=15> */
.L_x_3408:
        /* <DEDUP_REMOVED lines=15> */
.L_x_3409:
        /* <DEDUP_REMOVED lines=15> */
.L_x_3410:
        /* <DEDUP_REMOVED lines=10> */
.L_x_3396:
[----:B------:R-:W-:Y:S05]  /*28ea0*/  BSYNC B1 ;  /* 0x0000000000017941 */ /* 0x000fea0003800000 */
.L_x_3395:
[----:B------:R-:W2:Y:S01]  /*28eb0*/  LDL R5, [R1+0x490] ;  /* 0x0004900001057983 */ /* 0x000ea20000100800 */
[----:B------:R-:W-:Y:S01]  /*28ec0*/  VIADD R0, R0, 0xfffffffe ;  /* 0xfffffffe00007836 */ /* 0x000fe20000000000 */
[----:B--2---:R-:W-:-:S13]  /*28ed0*/  ISETP.GT.AND P0, PT, R6, R5, PT ;  /* 0x000000050600720c */ /* 0x004fda0003f04270 */
[----:B------:R-:W-:Y:S05]  /*28ee0*/  @P0 BRA `(.L_x_3411) ;  /* 0xffffffe800e00947 */ /* 0x000fea000383ffff */
.L_x_3360:
[----:B------:R-:W-:Y:S05]  /*28ef0*/  BSYNC B0 ;  /* 0x0000000000007941 */ /* 0x000fea0003800000 */
.L_x_3359:
[----:B------:R-:W3:Y:S04]  /*28f00*/  LDL.LU R4, [R1+0x474] ;  /* 0x0004740001047983 */ /* 0x000ee80000300800 */
[----:B------:R-:W4:Y:S01]  /*28f10*/  LDL.LU R3, [R1+0x480] ;  /* 0x0004800001037983 */ /* 0x000f220000300800 */
[----:B------:R-:W0:Y:S01]  /*28f20*/  S2R R2, SR_TID.X ;  /* 0x0000000000027919 */ /* 0x000e220000002100 */
[----:B------:R-:W-:Y:S01]  /*28f30*/  BSSY B0, `(.L_x_3412) ;  /* 0x0000015000007945 */ /* 0x000fe20003800000 */
[----:B0-----:R-:W-:-:S04]  /*28f40*/  LOP3.LUT R2, R2, 0x7f, RZ, 0xc0, !PT ;  /* 0x0000007f02027812 */ /* 0x001fc800078ec0ff */
[----:B------:R-:W-:Y:S01]  /*28f50*/  ISETP.NE.AND P1, PT, R2, RZ, PT ;  /* 0x000000ff0200720c */ /* 0x000fe20003f25270 */
[----:B---3--:R-:W-:-:S05]  /*28f60*/  VIADD R0, R4, 0x1 ;  /* 0x0000000104007836 */ /* 0x008fca0000000000 */
[----:B------:R-:W-:-:S04]  /*28f70*/  ISETP.NE.AND P0, PT, R0, 0x2, PT ;  /* 0x000000020000780c */ /* 0x000fc80003f05270 */
[----:B------:R-:W-:-:S04]  /*28f80*/  SEL R2, RZ, 0x1, P0 ;  /* 0x00000001ff027807 */ /* 0x000fc80000000000 */
[----:B----4-:R-:W-:-:S05]  /*28f90*/  LOP3.LUT R3, R3, R2, RZ, 0x3c, !PT ;  /* 0x0000000203037212 */ /* 0x010fca00078e3cff */
[----:B------:R0:W-:Y:S01]  /*28fa0*/  STL [R1+0x480], R3 ;  /* 0x0004800301007387 */ /* 0x0001e20000100800 */
[----:B------:R-:W-:Y:S05]  /*28fb0*/  @P1 BRA `(.L_x_3413) ;  /* 0x0000000000301947 */ /* 0x000fea0003800000 */
[----:B0-----:R-:W0:Y:S01]  /*28fc0*/  S2R R3, SR_LANEID ;  /* 0x0000000000037919 */ /* 0x001e220000000000 */
[----:B------:R-:W-:Y:S02]  /*28fd0*/  VOTEU.ANY UR4, UPT, PT ;  /* 0x0000000000047886 */ /* 0x000fe400038e0100 */
[----:B------:R-:W0:Y:S08]  /*28fe0*/  FLO.U32 R4, UR4 ;  /* 0x0000000400047d00 */ /* 0x000e3000080e0000 */
[----:B------:R-:W3:Y:S01]  /*28ff0*/  POPC R5, UR4 ;  /* 0x0000000400057d09 */ /* 0x000ee20008000000 */
[----:B0-----:R-:W-:-:S02]  /*29000*/  ISETP.EQ.U32.AND P1, PT, R4, R3, PT ;  /* 0x000000030400720c */ /* 0x001fc40003f22070 */
[----:B------:R-:W3:Y:S11]  /*29010*/  LDC.64 R2, c[0x0][0xd60] ;  /* 0x00035800ff027b82 */ /* 0x000ef60000000a00 */
[----:B---3--:R-:W3:Y:S01]  /*29020*/  @P1 ATOMG.E.ADD.STRONG.GPU PT, R3, desc[UR40][R2.64], R5 ;  /* 0x00000005020319a8 */ /* 0x008ee200081ee1e8 */
[----:B--2---:R-:W0:Y:S02]  /*29030*/  S2R R6, SR_LTMASK ;  /* 0x0000000000067919 */ /* 0x004e240000003900 */
[----:B0-----:R-:W-:-:S04]  /*29040*/  LOP3.LUT R6, R6, UR4, RZ, 0xc0, !PT ;  /* 0x0000000406067c12 */ /* 0x001fc8000f8ec0ff */
[----:B------:R-:W0:Y:S01]  /*29050*/  POPC R7, R6 ;  /* 0x0000000600077309 */ /* 0x000e220000000000 */
[----:B---3--:R-:W0:Y:S02]  /*29060*/  SHFL.IDX PT, R4, R3, R4, 0x1f ;  /* 0x00001f0403047589 */ /* 0x008e2400000e0000 */
[----:B0-----:R-:W-:-:S07]  /*29070*/  IADD3 R16, R4, UR37, R7 ;  /* 0x0000002504107c10 */ /* 0x001fce000fffe007 */
.L_x_3413:
[----:B------:R-:W-:Y:S05]  /*29080*/  BSYNC B0 ;  /* 0x0000000000007941 */ /* 0x000fea0003800000 */
.L_x_3412:
[----:B------:R-:W-:-:S05]  /*29090*/  SEL R0, R0, RZ, P0 ;  /* 0x000000ff00007207 */ /* 0x000fca0000000000 */
[----:B------:R3:W-:Y:S02]  /*290a0*/  STL [R1+0x474], R0 ;  /* 0x0004740001007387 */ /* 0x0007e40000100800 */
.L_x_3325:
[----:B------:R-:W-:Y:S05]  /*290b0*/  BSYNC B7 ;  /* 0x0000000000077941 */ /* 0x000fea0003800000 */
.L_x_3323:
        /* <DEDUP_REMOVED lines=13> */
.L_x_3414:
        /* <DEDUP_REMOVED lines=8> */
[----:B0-----:R-:W0:Y:S02]  /*29210*/  @!P1 LDC.64 R2, c[0x0][0xd80] ;  /* 0x00036000ff029b82 */ /* 0x001e240000000a00 */
[----:B0-----:R-:W-:-:S06]  /*29220*/  @!P1 IMAD.WIDE R2, R5, 0x4, R2 ;  /* 0x0000000405029825 */ /* 0x001fcc00078e0202 */
[----:B------:R0:W2:Y:S01]  /*29230*/  @!P1 LDG.E R3, desc[UR40][R2.64] ;  /* 0x0000002802039981 */ /* 0x0000a2000c1e1900 */
[C---:B------:R-:W-:Y:S02]  /*29240*/  ISETP.GE.U32.AND P2, PT, R6.reuse, 0x2, PT ;  /* 0x000000020600780c */ /* 0x040fe40003f46070 */
[C---:B------:R-:W-:Y:S01]  /*29250*/  ISETP.GE.U32.AND P3, PT, R6.reuse, 0x4, PT ;  /* 0x000000040600780c */ /* 0x040fe20003f66070 */
[----:B------:R-:W-:Y:S01]  /*29260*/  SHFL.IDX PT, R0, R16, RZ, 0x1f ;  /* 0x00001fff10007589 */ /* 0x000fe200000e0000 */
[C---:B------:R-:W-:Y:S02]  /*29270*/  ISETP.GE.U32.AND P4, PT, R6.reuse, 0x8, PT ;  /* 0x000000080600780c */ /* 0x040fe40003f86070 */
[C---:B------:R-:W-:Y:S01]  /*29280*/  ISETP.GE.U32.AND P5, PT, R6.reuse, 0x10, PT ;  /* 0x000000100600780c */ /* 0x040fe20003fa6070 */
[----:B0-----:R-:W-:Y:S02]  /*29290*/  IMAD.MOV.U32 R2, RZ, RZ, RZ ;  /* 0x000000ffff027224 */ /* 0x001fe400078e00ff */
[----:B--2---:R-:W-:Y:S01]  /*292a0*/  @!P1 IMAD.MOV.U32 R2, RZ, RZ, R3 ;  /* 0x000000ffff029224 */ /* 0x004fe200078e0003 */
[----:B------:R-:W-:-:S04]  /*292b0*/  ISETP.NE.AND P1, PT, R6, RZ, PT ;  /* 0x000000ff0600720c */ /* 0x000fc80003f25270 */
[----:B------:R-:W0:Y:S02]  /*292c0*/  SHFL.UP PT, R14, R2, 0x1, RZ ;  /* 0x04200000020e7989 */ /* 0x000e2400000e00ff */
[----:B0-----:R-:W-:-:S05]  /*292d0*/  SEL R5, R14, RZ, P1 ;  /* 0x000000ff0e057207 */ /* 0x001fca0000800000 */
[----:B------:R-:W-:Y:S02]  /*292e0*/  IMAD.IADD R3, R2, 0x1, R5 ;  /* 0x0000000102037824 */ /* 0x000fe400078e0205 */
[----:B------:R-:W-:Y:S04]  /*292f0*/  SHFL.IDX PT, R5, R16, 0x1, 0x1f ;  /* 0x00201f0010057f89 */ /* 0x000fe800000e0000 */
        /* <DEDUP_REMOVED lines=12> */
[----:B------:R0:W2:Y:S02]  /*293c0*/  SHFL.IDX PT, R16, R3, 0x1f, 0x1f ;  /* 0x03e01f0003107f89 */ /* 0x0000a400000e0000 */
.L_x_3501:
[----:B------:R-:W-:Y:S02]  /*293d0*/  ULDC UR4, c[0x0][0xd38] ;  /* 0x00034e0000047ab9 */ /* 0x000fe40000000800 */
[----:B------:R-:W-:-:S04]  /*293e0*/  IMAD.U32 R4, RZ, RZ, UR4 ;  /* 0x00000004ff047e24 */ /* 0x000fc8000f8e00ff */
[----:B--2---:R-:W-:-:S04]  /*293f0*/  IMAD R16, R16, R4, RZ ;  /* 0x0000000410107224 */ /* 0x004fc800078e02ff */
[----:B------:R-:W-:-:S05]  /*29400*/  IMAD.IADD R5, R5, 0x1, R16 ;  /* 0x0000000105057824 */ /* 0x000fca00078e0210 */
[----:B------:R-:W-:-:S13]  /*29410*/  ISETP.GT.AND P6, PT, R5, R0, PT ;  /* 0x000000000500720c */ /* 0x000fda0003fc4270 */
[----:B------:R-:W-:Y:S05]  /*29420*/  @P6 BRA `(.L_x_3417) ;  /* 0x00000000009c6947 */ /* 0x000fea0003800000 */
.L_x_3422:
[----:B------:R-:W2:Y:S01]  /*29430*/  LDC R2, c[0x0][0xd3c] ;  /* 0x00034f00ff027b82 */ /* 0x000ea20000000800 */
[----:B------:R-:W-:-:S05]  /*29440*/  VIADD R19, R19, 0x1f ;  /* 0x0000001f13137836 */ /* 0x000fca0000000000 */
[----:B--2---:R-:W-:-:S13]  /*29450*/  ISETP.GE.AND P6, PT, R19, R2, PT ;  /* 0x000000021300720c */ /* 0x004fda0003fc6270 */
        /* <DEDUP_REMOVED lines=11> */
.L_x_3420:
[----:B------:R-:W-:Y:S05]  /*29510*/  BSYNC B0 ;  /* 0x0000000000007941 */ /* 0x000fea0003800000 */
.L_x_3419:
        /* <DEDUP_REMOVED lines=18> */
.L_x_3509:
[----:B------:R-:W-:Y:S02]  /*29640*/  ULDC UR4, c[0x0][0xd38] ;  /* 0x00034e0000047ab9 */ /* 0x000fe40000000800 */
[----:B------:R-:W-:-:S04]  /*29650*/  IMAD.U32 R4, RZ, RZ, UR4 ;  /* 0x00000004ff047e24 */ /* 0x000fc8000f8e00ff */
[----:B--2---:R-:W-:-:S04]  /*29660*/  IMAD R16, R16, R4, RZ ;  /* 0x0000000410107224 */ /* 0x004fc800078e02ff */
[----:B------:R-:W-:-:S05]  /*29670*/  IMAD.IADD R5, R16, 0x1, R5 ;  /* 0x0000000110057824 */ /* 0x000fca00078e0205 */
[----:B------:R-:W-:-:S13]  /*29680*/  ISETP.GT.AND P6, PT, R5, R0, PT ;  /* 0x000000000500720c */ /* 0x000fda0003fc4270 */
[----:B------:R-:W-:Y:S05]  /*29690*/  @!P6 BRA `(.L_x_3422) ;  /* 0xfffffffc0064e947 */ /* 0x000fea000383ffff */
.L_x_3417:
        /* <DEDUP_REMOVED lines=8> */
.L_x_3513:
[----:B------:R-:W-:Y:S01]  /*29720*/  ISETP.NE.AND P0, PT, R5, RZ, PT ;  /* 0x000000ff0500720c */ /* 0x000fe20003f05270 */
[----:B------:R-:W-:-:S12]  /*29730*/  IMAD.MOV.U32 R5, RZ, RZ, RZ ;  /* 0x000000ffff057224 */ /* 0x000fd800078e00ff */
[----:B------:R-:W-:Y:S05]  /*29740*/  @!P0 BRA `(.L_x_3424) ;  /* 0x0000000000148947 */ /* 0x000fea0003800000 */
[----:B------:R-:W-:Y:S01]  /*29750*/  UMOV UR4, 0xffffffff ;  /* 0xffffffff00047882 */ /* 0x000fe20000000000 */
[----:B------:R-:W-:Y:S02]  /*29760*/  VIADD R12, R6, 0xffffffff ;  /* 0xffffffff060c7836 */ /* 0x000fe40000000000 */
[----:B------:R-:W-:Y:S05]  /*29770*/  BRA.DIV UR4, `(.L_x_3425) ;  /* 0x0000003204807947 */ /* 0x000fea000b800000 */
[----:B0-----:R0:W4:Y:S02]  /*29780*/  SHFL.IDX PT, R3, R3, R12, 0x1f ;  /* 0x00001f0c03037589 */ /* 0x00112400000e0000 */
.L_x_3516:
[----:B----4-:R-:W-:-:S07]  /*29790*/  IMAD.MOV.U32 R5, RZ, RZ, R3 ;  /* 0x000000ffff057224 */ /* 0x010fce00078e0003 */
.L_x_3424:
[----:B0-2---:R-:W0:Y:S01]  /*297a0*/  LDC.64 R2, c[0x0][0xd90] ;  /* 0x00036400ff027b82 */ /* 0x005e220000000a00 */
[----:B------:R-:W-:-:S04]  /*297b0*/  IMAD.IADD R19, R6, 0x1, R19 ;  /* 0x0000000106137824 */ /* 0x000fc800078e0213 */
[----:B0-----:R-:W-:-:S05]  /*297c0*/  IMAD.WIDE R2, R19, 0x4, R2 ;  /* 0x0000000413027825 */ /* 0x001fca00078e0202 */
[----:B------:R-:W3:Y:S01]  /*297d0*/  LDG.E R7, desc[UR40][R2.64] ;  /* 0x0000002802077981 */ /* 0x000ee2000c1e1900 */
[----:B------:R-:W-:-:S04]  /*297e0*/  IMAD R16, R5, R4, R16 ;  /* 0x0000000405107224 */ /* 0x000fc800078e0210 */
[----:B------:R-:W-:Y:S02]  /*297f0*/  IMAD.IADD R0, R0, 0x1, -R16 ;  /* 0x0000000100007824 */ /* 0x000fe400078e0a10 */
[----:B---3--:R-:W-:-:S05]  /*29800*/  IMAD R6, R17, R7, RZ ;  /* 0x0000000711067224 */ /* 0x008fca00078e02ff */
        /* <DEDUP_REMOVED lines=59> */
.L_x_3418:
[----:B------:R-:W-:Y:S01]  /*29bc0*/  UMOV UR4, URZ ;  /* 0x0000003f00047c82 */ /* 0x000fe20008000000 */
[----:B------:R-:W-:Y:S01]  /*29bd0*/  UMOV UR5, URZ ;  /* 0x0000003f00057c82 */ /* 0x000fe20008000000 */
[----:B------:R-:W-:Y:S01]  /*29be0*/  ULDC UR6, c[0x0][0xd3c] ;  /* 0x00034f0000067ab9 */ /* 0x000fe20000000800 */
[----:B------:R-:W-:Y:S02]  /*29bf0*/  IMAD.MOV.U32 R16, RZ, RZ, R0 ;  /* 0x000000ffff107224 */ /* 0x000fe400078e0000 */
[----:B------:R-:W-:Y:S02]  /*29c00*/  IMAD.U32 R17, RZ, RZ, UR4 ;  /* 0x00000004ff117e24 */ /* 0x000fe4000f8e00ff */
[----:B------:R-:W-:Y:S02]  /*29c10*/  IMAD.U32 R18, RZ, RZ, UR5 ;  /* 0x00000005ff127e24 */ /* 0x000fe4000f8e00ff */
[----:B------:R-:W-:-:S07]  /*29c20*/  IMAD.U32 R19, RZ, RZ, UR6 ;  /* 0x00000006ff137e24 */ /* 0x000fce000f8e00ff */
.L_x_3426:
[----:B------:R2:W3:Y:S01]  /*29c30*/  LDL R2, [R1+0x470] ;  /* 0x0004700001027983 */ /* 0x0004e20000100800 */
[----:B------:R-:W4:Y:S01]  /*29c40*/  S2R R0, SR_TID.X ;  /* 0x0000000000007919 */ /* 0x000f220000002100 */
[----:B------:R-:W-:Y:S05]  /*29c50*/  WARPSYNC.ALL ;  /* 0x0000000000007948 */ /* 0x000fea0003800000 */
[----:B----4-:R-:W-:Y:S01]  /*29c60*/  LOP3.LUT R0, R0, 0x1f, RZ, 0xc0, !PT ;  /* 0x0000001f00007812 */ /* 0x010fe200078ec0ff */
[----:B------:R-:W-:Y:S03]  /*29c70*/  BAR.SYNC.DEFER_BLOCKING 0x4, 0x180 ;  /* 0x0106000000007b1d */ /* 0x000fe60000010000 */
[----:B------:R-:W-:-:S13]  /*29c80*/  ISETP.NE.AND P0, PT, R0, RZ, PT ;  /* 0x000000ff0000720c */ /* 0x000fda0003f05270 */
[----:B0-----:R-:W3:Y:S01]  /*29c90*/  @!P0 S2R R3, SR_CgaCtaId ;  /* 0x0000000000038919 */ /* 0x001ee20000008800 */
[----:B------:R-:W-:-:S04]  /*29ca0*/  @!P0 MOV R0, 0x400 ;  /* 0x0000040000008802 */ /* 0x000fc80000000f00 */
[----:B---3--:R-:W-:-:S05]  /*29cb0*/  @!P0 LEA R2, R3, R0, 0x18 ;  /* 0x0000000003028211 */ /* 0x008fca00078ec0ff */
[----:B------:R2:W-:Y:S04]  /*29cc0*/  @!P0 STS.128 [R2+0x324d0], R16 ;  /* 0x0324d01002008388 */ /* 0x0005e80000000c00 */
[----:B------:R2:W-:Y:S01]  /*29cd0*/  @!P0 STL [R1+0x470], R2 ;  /* 0x0004700201008387 */ /* 0x0005e20000100800 */
[----:B------:R-:W-:Y:S06]  /*29ce0*/  BAR.ARV 0x5, 0x180 ;  /* 0x0146000000007b1d */ /* 0x000fec0000002000 */
.L_x_3415:
[----:B------:R-:W-:Y:S02]  /*29cf0*/  ULDC UR4, c[0x0][0xd3c] ;  /* 0x00034f0000047ab9 */ /* 0x000fe40000000800 */
[----:B----4-:R-:W-:-:S13]  /*29d00*/  ISETP.GE.AND P0, PT, R19, UR4, PT ;  /* 0x0000000413007c0c */ /* 0x010fda000bf06270 */
[----:B------:R-:W-:Y:S05]  /*29d10*/  @!P0 BRA `(.L_x_3427) ;  /* 0xffffff9c00a88947 */ /* 0x000fea000383ffff */
[----:B------:R-:W-:Y:S05]  /*29d20*/  BSYNC B8 ;  /* 0x0000000000087941 */ /* 0x000fea0003800000 */
.L_x_3311:
[----:B---3--:R-:W3:Y:S01]  /*29d30*/  LDL.LU R0, [R1+0x4dc] ;  /* 0x0004dc0001007983 */ /* 0x008ee20000300800 */
[----:B------:R-:W-:Y:S01]  /*29d40*/  BSSY B0, `(.L_x_3428) ;  /* 0x000000b000007945 */ /* 0x000fe20003800000 */
[----:B------:R-:W4:Y:S01]  /*29d50*/  S2R R5, SR_CgaCtaId ;  /* 0x0000000000057919 */ /* 0x000f220000008800 */
[----:B---3--:R-:W-:-:S05]  /*29d60*/  VIADD R0, R0, 0x1 ;  /* 0x0000000100007836 */ /* 0x008fca0000000000 */
[----:B0-2---:R-:W-:-:S04]  /*29d70*/  LEA.HI R2, R0, R0, RZ, 0x1 ;  /* 0x0000000000027211 */ /* 0x005fc800078f08ff */
[----:B------:R-:W-:-:S05]  /*29d80*/  LOP3.LUT R3, R2, 0xfffffffe, RZ, 0xc0, !PT ;  /* 0xfffffffe02037812 */ /* 0x000fca00078ec0ff */
[----:B------:R-:W-:Y:S01]  /*29d90*/  IMAD.IADD R3, R0, 0x1, -R3 ;  /* 0x0000000100037824 */ /* 0x000fe200078e0a03 */
[----:B------:R-:W-:-:S04]  /*29da0*/  MOV R0, 0x400 ;  /* 0x0000040000007802 */ /* 0x000fc80000000f00 */
[----:B----4-:R-:W-:Y:S02]  /*29db0*/  LEA R0, R5, R0, 0x18 ;  /* 0x0000000005007211 */ /* 0x010fe400078ec0ff */
[----:B------:R-:W-:-:S04]  /*29dc0*/  SHF.L.U32 R3, R3, 0x1f, RZ ;  /* 0x0000001f03037819 */ /* 0x000fc800000006ff */
[----:B------:R-:W0:Y:S02]  /*29dd0*/  SYNCS.PHASECHK.TRANS64.TRYWAIT P0, [R0+URZ+0x32420], R3 ;  /* 0x03242003000075a7 */ /* 0x000e24000800017f */
[----:B0-----:R-:W-:Y:S05]  /*29de0*/  @!P0 BRA `(.L_x_3429) ;  /* 0x0000002c000c8947 */ /* 0x001fea0003800000 */
.L_x_3517:
[----:B------:R-:W-:Y:S05]  /*29df0*/  BSYNC B0 ;  /* 0x0000000000007941 */ /* 0x000fea0003800000 */
.L_x_3428:
[----:B------:R-:W-:-:S03]  /*29e00*/  UMOV UR4, 0xffffffff ;  /* 0xffffffff00047882 */ /* 0x000fc60000000000 */
[----:B------:R-:W-:Y:S05]  /*29e10*/  BRA.DIV UR4, `(.L_x_3430) ;  /* 0x0000002e04147947 */ /* 0x000fea000b800000 */
[----:B------:R-:W2:Y:S02]  /*29e20*/  S2R R2, SR_TID.X ;  /* 0x0000000000027919 */ /* 0x000ea40000002100 */
[----:B--2---:R-:W-:-:S04]  /*29e30*/  SHF.R.U32.HI R2, RZ, 0x5, R2 ;  /* 0x00000005ff027819 */ /* 0x004fc80000011602 */
[----:B------:R-:W-:-:S05]  /*29e40*/  LOP3.LUT R2, R2, 0x3, RZ, 0xc0, !PT ;  /* 0x0000000302027812 */ /* 0x000fca00078ec0ff */
[----:B------:R2:W3:Y:S02]  /*29e50*/  SHFL.IDX PT, R14, R2, RZ, 0x1f ;  /* 0x00001fff020e7589 */ /* 0x0004e400000e0000 */
.L_x_3520:
[----:B---3--:R-:W-:Y:S01]  /*29e60*/  ISETP.NE.AND P0, PT, R14, RZ, PT ;  /* 0x000000ff0e00720c */ /* 0x008fe20003f05270 */
[----:B------:R-:W-:-:S12]  /*29e70*/  BSSY B0, `(.L_x_3431) ;  /* 0x0000027000007945 */ /* 0x000fd80003800000 */
[----:B------:R-:W-:Y:S05]  /*29e80*/  @P0 BRA `(.L_x_3432) ;  /* 0x0000000000940947 */ /* 0x000fea0003800000 */
[----:B------:R-:W-:-:S03]  /*29e90*/  UMOV UR4, 0xffffffff ;  /* 0xffffffff00047882 */ /* 0x000fc60000000000 */
[----:B------:R-:W-:Y:S05]  /*29ea0*/  BRA.DIV UR4, `(.L_x_3433) ;  /* 0x0000002e04247947 */ /* 0x000fea000b800000 */
[----:B------:R-:W-:-:S13]  /*29eb0*/  ELECT P6, URZ, PT ;  /* 0x00000000003f782f */ /* 0x000fda00038c0000 */
.L_x_3523:
[----:B------:R-:W-:Y:S05]  /*29ec0*/  @!P6 BRA `(.L_x_3432) ;  /* 0x000000000084e947 */ /* 0x000fea0003800000 */
[----:B------:R-:W-:-:S06]  /*29ed0*/  ULOP3.LUT UR4, UR36, 0x2, URZ, 0xfc, !UPT ;  /* 0x0000000224047892 */ /* 0x000fcc000f8efc3f */
[----:B--2---:R-:W-:-:S05]  /*29ee0*/  IMAD.U32 R2, RZ, RZ, UR4 ;  /* 0x00000004ff027e24 */ /* 0x004fca000f8e00ff */
[----:B------:R-:W-:-:S13]  /*29ef0*/  ISETP.NE.AND P2, PT, R2, 0x3, PT ;  /* 0x000000030200780c */ /* 0x000fda0003f45270 */
[----:B------:R-:W-:Y:S05]  /*29f00*/  @!P2 BRA `(.L_x_3434) ;  /* 0x000000000004a947 */ /* 0x000fea0003800000 */
[----:B------:R-:W-:Y:S01]  /*29f10*/  BPT.TRAP 0x1 ;  /* 0x000000040000795c */ /* 0x000fe20000300000 */
.L_x_3434:
        /* <DEDUP_REMOVED lines=14> */
.L_x_3524:
[----:B------:R-:W2:Y:S02]  /*2a000*/  SYNCS.PHASECHK.TRANS64.TRYWAIT P0, [R7+URZ], R2 ;  /* 0x00000002070075a7 */ /* 0x000ea4000800017f */
[----:B--2---:R-:W-:Y:S05]  /*2a010*/  @!P0 BRA `(.L_x_3436) ;  /* 0x0000002800fc8947 */ /* 0x004fea0003800000 */
.L_x_3525:
[----:B------:R-:W-:Y:S05]  /*2a020*/  @!P2 BRA `(.L_x_3437) ;  /* 0x000000000004a947 */ /* 0x000fea0003800000 */
[----:B------:R-:W-:Y:S01]  /*2a030*/  BPT.TRAP 0x1 ;  /* 0x000000040000795c */ /* 0x000fe20000300000 */
.L_x_3437:
[----:B------:R-:W3:Y:S01]  /*2a040*/  LDL.LU R4, [R1+0x474] ;  /* 0x0004740001047983 */ /* 0x000ee20000300800 */
[----:B------:R-:W-:-:S04]  /*2a050*/  VIADD R0, R0, 0x32460 ;  /* 0x0003246000007836 */ /* 0x000fc80000000000 */
[----:B---3--:R-:W-:-:S04]  /*2a060*/  IMAD R4, R4, 0x8, R0 ;  /* 0x0000000804047824 */ /* 0x008fc800078e0200 */
[----:B------:R-:W3:Y:S02]  /*2a070*/  SYNCS.PHASECHK.TRANS64.TRYWAIT P0, [R4+URZ], R5 ;  /* 0x00000005040075a7 */ /* 0x000ee4000800017f */
[----:B---3--:R-:W-:Y:S05]  /*2a080*/  @!P0 BRA `(.L_x_3438) ;  /* 0x0000002800f48947 */ /* 0x008fea0003800000 */
.L_x_3526:
[----:B------:R-:W-:-:S07]  /*2a090*/  IMAD R3, R3, 0x8, R0 ;  /* 0x0000000803037824 */ /* 0x000fce00078e0200 */
.L_x_3439:
[----:B----4-:R4:W0:Y:S02]  /*2a0a0*/  SYNCS.PHASECHK.TRANS64.TRYWAIT P0, [R3+URZ], R2 ;  /* 0x00000002030075a7 */ /* 0x010824000800017f */
[----:B0-----:R-:W-:Y:S05]  /*2a0b0*/  @!P0 NANOSLEEP.SYNCS 0x989680 ;  /* 0x009896800000895d */ /* 0x001fea0003900000 */
[----:B------:R-:W0:Y:S02]  /*2a0c0*/  @!P0 SYNCS.PHASECHK.TRANS64 P0, [R3+URZ], R2 ;  /* 0x00000002030085a7 */ /* 0x000e24000800007f */
[----:B0-----:R-:W-:Y:S05]  /*2a0d0*/  @!P0 BRA `(.L_x_3439) ;  /* 0xfffffffc00f08947 */ /* 0x001fea000383ffff */
.L_x_3432:
[----:B------:R-:W-:Y:S05]  /*2a0e0*/  BSYNC B0 ;  /* 0x0000000000007941 */ /* 0x000fea0003800000 */
.L_x_3431:
[----:B------:R-:W-:Y:S05]  /*2a0f0*/  EXIT ;  /* 0x000000000000794d */ /* 0x000fea0003800000 */
.L_x_3188:
[----:B0-----:R-:W-:-:S04]  /*2a100*/  IMAD.U32 R9, RZ, RZ, UR46 ;  /* 0x0000002eff097e24 */ /* 0x001fc8000f8e00ff */
[----:B------:R0:W1:Y:S03]  /*2a110*/  SYNCS.PHASECHK.TRANS64.TRYWAIT P0, [R9+URZ+0x32400], R0 ;  /* 0x03240000090075a7 */ /* 0x000066000800017f */
[----:B-1----:R-:W-:Y:S05]  /*2a120*/  @!P0 NANOSLEEP.SYNCS 0x989680 ;  /* 0x009896800000895d */ /* 0x002fea0003900000 */
[----:B------:R-:W1:Y:S02]  /*2a130*/  @!P0 SYNCS.PHASECHK.TRANS64 P0, [R9+URZ+0x32400], R0 ;  /* 0x03240000090085a7 */ /* 0x000e64000800007f */
[----:B-1----:R-:W-:Y:S05]  /*2a140*/  @!P0 BRA `(.L_x_3188) ;  /* 0xfffffffc00ec8947 */ /* 0x002fea000383ffff */
[----:B------:R-:W-:Y:S05]  /*2a150*/  BRA `(.L_x_3440) ;  /* 0xfffffd8800007947 */ /* 0x000fea000383ffff */
.L_x_3195:
[----:B-1----:R1:W2:Y:S02]  /*2a160*/  SYNCS.PHASECHK.TRANS64.TRYWAIT P0, [R20+URZ], R21 ;  /* 0x00000015140075a7 */ /* 0x0022a4000800017f */
[----:B--2---:R-:W-:Y:S05]  /*2a170*/  @!P0 NANOSLEEP.SYNCS 0x989680 ;  /* 0x009896800000895d */ /* 0x004fea0003900000 */
[----:B------:R-:W2:Y:S02]  /*2a180*/  @!P0 SYNCS.PHASECHK.TRANS64 P0, [R20+URZ], R21 ;  /* 0x00000015140085a7 */ /* 0x000ea4000800007f */
[----:B--2---:R-:W-:Y:S05]  /*2a190*/  @!P0 BRA `(.L_x_3195) ;  /* 0xfffffffc00f08947 */ /* 0x004fea000383ffff */
[----:B------:R-:W-:Y:S05]  /*2a1a0*/  BRA `(.L_x_3194) ;  /* 0xfffffd8c00107947 */ /* 0x000fea000383ffff */
.L_x_3197:
[----:B0-----:R-:W-:-:S04]  /*2a1b0*/  IMAD.U32 R9, RZ, RZ, UR46 ;  /* 0x0000002eff097e24 */ /* 0x001fc8000f8e00ff */
[----:B------:R0:W1:Y:S03]  /*2a1c0*/  SYNCS.PHASECHK.TRANS64.TRYWAIT P0, [R9+URZ+0x32410], R8 ;  /* 0x03241008090075a7 */ /* 0x000066000800017f */
[----:B-1----:R-:W-:Y:S05]  /*2a1d0*/  @!P0 NANOSLEEP.SYNCS 0x989680 ;  /* 0x009896800000895d */ /* 0x002fea0003900000 */
[----:B------:R-:W1:Y:S02]  /*2a1e0*/  @!P0 SYNCS.PHASECHK.TRANS64 P0, [R9+URZ+0x32410], R8 ;  /* 0x03241008090085a7 */ /* 0x000e64000800007f */
[----:B-1----:R-:W-:Y:S05]  /*2a1f0*/  @!P0 BRA `(.L_x_3197) ;  /* 0xfffffffc00ec8947 */ /* 0x002fea000383ffff */
[----:B------:R-:W-:Y:S05]  /*2a200*/  BRA `(.L_x_3441) ;  /* 0xfffffd8c00e47947 */ /* 0x000fea000383ffff */
.L_x_3204:
[----:B-1----:R1:W2:Y:S02]  /*2a210*/  SYNCS.PHASECHK.TRANS64.TRYWAIT P0, [R8+URZ], R9 ;  /* 0x00000009080075a7 */ /* 0x0022a4000800017f */
[----:B--2---:R-:W-:Y:S05]  /*2a220*/  @!P0 NANOSLEEP.SYNCS 0x989680 ;  /* 0x009896800000895d */ /* 0x004fea0003900000 */
[----:B------:R-:W2:Y:S02]  /*2a230*/  @!P0 SYNCS.PHASECHK.TRANS64 P0, [R8+URZ], R9 ;  /* 0x00000009080085a7 */ /* 0x000ea4000800007f */
[----:B--2---:R-:W-:Y:S05]  /*2a240*/  @!P0 BRA `(.L_x_3204) ;  /* 0xfffffffc00f08947 */ /* 0x004fea000383ffff */
[----:B------:R-:W-:Y:S05]  /*2a250*/  BRA `(.L_x_3203) ;  /* 0xfffffd9000287947 */ /* 0x000fea000383ffff */
.L_x_3239:
[----:B0-----:R0:W1:Y:S02]  /*2a260*/  SYNCS.PHASECHK.TRANS64.TRYWAIT P2, [R0+URZ], R3 ;  /* 0x00000003000075a7 */ /* 0x001064000804017f */
[----:B-1----:R-:W-:Y:S05]  /*2a270*/  @!P2 NANOSLEEP.SYNCS 0x989680 ;  /* 0x009896800000a95d */ /* 0x002fea0003900000 */
[----:B------:R-:W1:Y:S02]  /*2a280*/  @!P2 SYNCS.PHASECHK.TRANS64 P2, [R0+URZ], R3 ;  /* 0x000000030000a5a7 */ /* 0x000e64000804007f */
[----:B-1----:R-:W-:Y:S05]  /*2a290*/  @!P2 BRA `(.L_x_3239) ;  /* 0xfffffffc00f0a947 */ /* 0x002fea000383ffff */
[----:B------:R-:W-:Y:S05]  /*2a2a0*/  BRA `(.L_x_3238) ;  /* 0xfffffdfc00887947 */ /* 0x000fea000383ffff */
.L_x_3246:
[----:B-1----:R1:W2:Y:S02]  /*2a2b0*/  SYNCS.PHASECHK.TRANS64.TRYWAIT P2, [R4+URZ], R5 ;  /* 0x00000005040075a7 */ /* 0x0022a4000804017f */
[----:B--2---:R-:W-:Y:S05]  /*2a2c0*/  @!P2 NANOSLEEP.SYNCS 0x989680 ;  /* 0x009896800000a95d */ /* 0x004fea0003900000 */
[----:B------:R-:W2:Y:S02]  /*2a2d0*/  @!P2 SYNCS.PHASECHK.TRANS64 P2, [R4+URZ], R5 ;  /* 0x000000050400a5a7 */ /* 0x000ea4000804007f */
[----:B--2---:R-:W-:Y:S05]  /*2a2e0*/  @!P2 BRA `(.L_x_3246) ;  /* 0xfffffffc00f0a947 */ /* 0x004fea000383ffff */
[----:B------:R-:W-:Y:S05]  /*2a2f0*/  BRA `(.L_x_3245) ;  /* 0xfffffe0000ac7947 */ /* 0x000fea000383ffff */
.L_x_3257:
[----:B-1----:R1:W2:Y:S02]  /*2a300*/  SYNCS.PHASECHK.TRANS64.TRYWAIT P1, [R0+URZ], R7 ;  /* 0x00000007000075a7 */ /* 0x0022a4000802017f */
[----:B--2---:R-:W-:Y:S05]  /*2a310*/  @!P1 NANOSLEEP.SYNCS 0x989680 ;  /* 0x009896800000995d */ /* 0x004fea0003900000 */
[----:B------:R-:W2:Y:S02]  /*2a320*/  @!P1 SYNCS.PHASECHK.TRANS64 P1, [R0+URZ], R7 ;  /* 0x00000007000095a7 */ /* 0x000ea4000802007f */
[----:B--2---:R-:W-:Y:S05]  /*2a330*/  @!P1 BRA `(.L_x_3257) ;  /* 0xfffffffc00f09947 */ /* 0x004fea000383ffff */
[----:B------:R-:W-:Y:S05]  /*2a340*/  BRA `(.L_x_3256) ;  /* 0xfffffe9800d07947 */ /* 0x000fea000383ffff */
.L_x_3264:
[----:B-1----:R1:W2:Y:S02]  /*2a350*/  SYNCS.PHASECHK.TRANS64.TRYWAIT P1, [R4+URZ], R5 ;  /* 0x00000005040075a7 */ /* 0x0022a4000802017f */
[----:B--2---:R-:W-:Y:S05]  /*2a360*/  @!P1 NANOSLEEP.SYNCS 0x989680 ;  /* 0x009896800000995d */ /* 0x004fea0003900000 */
[----:B------:R-:W2:Y:S02]  /*2a370*/  @!P1 SYNCS.PHASECHK.TRANS64 P1, [R4+URZ], R5 ;  /* 0x00000005040095a7 */ /* 0x000ea4000802007f */
[----:B--2---:R-:W-:Y:S05]  /*2a380*/  @!P1 BRA `(.L_x_3264) ;  /* 0xfffffffc00f09947 */ /* 0x004fea000383ffff */
[----:B------:R-:W-:Y:S05]  /*2a390*/  BRA `(.L_x_3263) ;  /* 0xfffffe9c00f47947 */ /* 0x000fea000383ffff */
.L_x_3331:
        /* <DEDUP_REMOVED lines=11> */
.L_x_3443:
[----:B------:R-:W-:Y:S05]  /*2a450*/  BSYNC B0 ;  /* 0x0000000000007941 */ /* 0x000fea0003800000 */
.L_x_3442:
[----:B------:R-:W-:Y:S05]  /*2a460*/  BRA `(.L_x_3444) ;  /* 0xffffffa400847947 */ /* 0x000fea000383ffff */
.L_x_3333:
[----:B------:R-:W-:Y:S01]  /*2a470*/  BSSY B0, `(.L_x_3445) ;  /* 0x0000006000007945 */ /* 0x000fe20003800000 */
[----:B------:R-:W-:-:S07]  /*2a480*/  IMAD.MOV.U32 R15, RZ, RZ, -0x1 ;  /* 0xffffffffff0f7424 */ /* 0x000fce00078e00ff */
[----:B012-4-:R-:W-:Y:S05]  /*2a490*/  WARPSYNC.COLLECTIVE R15, `(.L_x_3446) ;  /* 0x000000000f0c7348 */ /* 0x017fea0003c00000 */
[----:B------:R-:W-:Y:S02]  /*2a4a0*/  ELECT P6, UR62, PT ;  /* 0x00000000003e782f */ /* 0x000fe400038c0000 */
[----:B------:R-:W-:Y:S01]  /*2a4b0*/  MOV R14, UR62 ;  /* 0x0000003e000e7c02 */ /* 0x000fe20008000f00 */
[----:B012-4-:R-:W-:Y:S10]  /*2a4c0*/  ENDCOLLECTIVE ;  /* 0x000000000000791b */ /* 0x017ff40003800000 */
.L_x_3446:
[----:B------:R-:W-:Y:S05]  /*2a4d0*/  BSYNC B0 ;  /* 0x0000000000007941 */ /* 0x000fea0003800000 */
.L_x_3445:
[----:B------:R-:W-:Y:S05]  /*2a4e0*/  BRA `(.L_x_3447) ;  /* 0xffffffa400907947 */ /* 0x000fea000383ffff */
.L_x_3335:
[----:B--2---:R2:W3:Y:S02]  /*2a4f0*/  SYNCS.PHASECHK.TRANS64.TRYWAIT P0, [R0+URZ+0x32440], R2 ;  /* 0x03244002000075a7 */ /* 0x0044e4000800017f */
[----:B---3--:R-:W-:Y:S05]  /*2a500*/  @!P0 NANOSLEEP.SYNCS 0x989680 ;  /* 0x009896800000895d */ /* 0x008fea0003900000 */
[----:B------:R-:W3:Y:S02]  /*2a510*/  @!P0 SYNCS.PHASECHK.TRANS64 P0, [R0+URZ+0x32440], R2 ;  /* 0x03244002000085a7 */ /* 0x000ee4000800007f */
[----:B---3--:R-:W-:Y:S05]  /*2a520*/  @!P0 BRA `(.L_x_3335) ;  /* 0xfffffffc00f08947 */ /* 0x008fea000383ffff */
[----:B------:R-:W-:Y:S05]  /*2a530*/  BRA `(.L_x_3448) ;  /* 0xffffffa400f87947 */ /* 0x000fea000383ffff */
.L_x_3339:
[----:B------:R0:W5:Y:S01]  /*2a540*/  LDL R2, [R1+0x4a4] ;  /* 0x0004a40001027983 */ /* 0x0001620000100800 */
[----:B------:R-:W-:Y:S02]  /*2a550*/  IMAD.MOV.U32 R6, RZ, RZ, R11 ;  /* 0x000000ffff067224 */ /* 0x000fe400078e000b */
        /* <DEDUP_REMOVED lines=8> */
.L_x_3449:
[----:B------:R0:W-:Y:S01]  /*2a5e0*/  STL [R1+0x494], R8 ;  /* 0x0004940801007387 */ /* 0x0001e20000100800 */
[----:B------:R-:W-:Y:S02]  /*2a5f0*/  IMAD.MOV.U32 R13, RZ, RZ, R3 ;  /* 0x000000ffff0d7224 */ /* 0x000fe400078e0003 */
[----:B------:R-:W-:-:S07]  /*2a600*/  IMAD.MOV.U32 R4, RZ, RZ, R14 ;  /* 0x000000ffff047224 */ /* 0x000fce00078e000e */
[----:B0-----:R-:W-:Y:S05]  /*2a610*/  WARPSYNC.COLLECTIVE R15, `(.L_x_3450) ;  /* 0x000000000f087348 */ /* 0x001fea0003c00000 */
[----:B------:R1:W2:Y:S02]  /*2a620*/  SHFL.IDX P6, R14, R13, R12, R11 ;  /* 0x0000000c0d0e7389 */ /* 0x0002a400000c000b */
[----:B012---:R-:W-:Y:S01]  /*2a630*/  ENDCOLLECTIVE ;  /* 0x000000000000791b */ /* 0x007fe20003800000 */
.L_x_3450:
[----:B------:R-:W-:Y:S02]  /*2a640*/  IMAD.MOV.U32 R13, RZ, RZ, R0 ;  /* 0x000000ffff0d7224 */ /* 0x000fe400078e0000 */
[----:B------:R-:W-:Y:S02]  /*2a650*/  IMAD.MOV.U32 R12, RZ, RZ, 0x1 ;  /* 0x00000001ff0c7424 */ /* 0x000fe400078e00ff */
[----:B------:R-:W-:-:S07]  /*2a660*/  IMAD.MOV.U32 R5, RZ, RZ, R14 ;  /* 0x000000ffff057224 */ /* 0x000fce00078e000e */
[----:B------:R-:W-:Y:S05]  /*2a670*/  WARPSYNC.COLLECTIVE R15, `(.L_x_3451) ;  /* 0x000000000f087348 */ /* 0x000fea0003c00000 */
[----:B------:R0:W1:Y:S02]  /*2a680*/  SHFL.IDX P6, R14, R13, R12, R11 ;  /* 0x0000000c0d0e7389 */ /* 0x00006400000c000b */
[----:B01----:R-:W-:Y:S01]  /*2a690*/  ENDCOLLECTIVE ;  /* 0x000000000000791b */ /* 0x003fe20003800000 */
.L_x_3451:
[----:B------:R-:W-:Y:S02]  /*2a6a0*/  IMAD.MOV.U32 R13, RZ, RZ, R3 ;  /* 0x000000ffff0d7224 */ /* 0x000fe400078e0003 */
[----:B------:R-:W-:Y:S02]  /*2a6b0*/  IMAD R2, R2, R7, RZ ;  /* 0x0000000702027224 */ /* 0x000fe400078e02ff */
[----:B------:R-:W-:-:S07]  /*2a6c0*/  IMAD.MOV.U32 R7, RZ, RZ, R14 ;  /* 0x000000ffff077224 */ /* 0x000fce00078e000e */
[----:B------:R-:W-:Y:S05]  /*2a6d0*/  WARPSYNC.COLLECTIVE R15, `(.L_x_3452) ;  /* 0x000000000f087348 */ /* 0x000fea0003c00000 */
[----:B------:R0:W1:Y:S02]  /*2a6e0*/  SHFL.IDX P6, R14, R13, R12, R11 ;  /* 0x0000000c0d0e7389 */ /* 0x00006400000c000b */
[----:B01----:R-:W-:Y:S01]  /*2a6f0*/  ENDCOLLECTIVE ;  /* 0x000000000000791b */ /* 0x003fe20003800000 */
.L_x_3452:
[----:B------:R-:W-:-:S13]  /*2a700*/  ISETP.GE.AND P1, PT, R8, R2, PT ;  /* 0x000000020800720c */ /* 0x000fda0003f26270 */
[----:B------:R-:W-:Y:S01]  /*2a710*/  @!P1 LEA R5, P3, R10, R5, 0x1 ;  /* 0x000000050a059211 */ /* 0x000fe200078608ff */
[----:B------:R-:W-:Y:S02]  /*2a720*/  IMAD.MOV.U32 R13, RZ, RZ, R0 ;  /* 0x000000ffff0d7224 */ /* 0x000fe400078e0000 */
[----:B------:R-:W-:Y:S02]  /*2a730*/  IMAD.MOV.U32 R12, RZ, RZ, 0x2 ;  /* 0x00000002ff0c7424 */ /* 0x000fe400078e00ff */
[----:B------:R-:W-:-:S05]  /*2a740*/  @!P1 IMAD.X R4, RZ, RZ, R4, P3 ;  /* 0x000000ffff049224 */ /* 0x000fca00018e0604 */
[----:B------:R-:W-:Y:S01]  /*2a750*/  @!P1 LOP3.LUT R5, R5, R4, RZ, 0x3c, !PT ;  /* 0x0000000405059212 */ /* 0x000fe200078e3cff */
[----:B------:R-:W-:-:S07]  /*2a760*/  IMAD.MOV.U32 R6, RZ, RZ, R14 ;  /* 0x000000ffff067224 */ /* 0x000fce00078e000e */
[----:B------:R-:W-:Y:S05]  /*2a770*/  WARPSYNC.COLLECTIVE R15, `(.L_x_3453) ;  /* 0x000000000f087348 */ /* 0x000fea0003c00000 */
[----:B------:R0:W1:Y:S02]  /*2a780*/  SHFL.IDX P6, R14, R13, R12, R11 ;  /* 0x0000000c0d0e7389 */ /* 0x00006400000c000b */
[----:B01----:R-:W-:Y:S01]  /*2a790*/  ENDCOLLECTIVE ;  /* 0x000000000000791b */ /* 0x003fe20003800000 */
.L_x_3453:
[----:B------:R-:W-:-:S04]  /*2a7a0*/  @!P1 LOP3.LUT R4, R5, R4, RZ, 0x3c, !PT ;  /* 0x0000000405049212 */ /* 0x000fc800078e3cff */
[----:B------:R-:W-:-:S05]  /*2a7b0*/  @!P1 LOP3.LUT R5, R5, R4, RZ, 0x3c, !PT ;  /* 0x0000000405059212 */ /* 0x000fca00078e3cff */
[----:B------:R-:W-:Y:S01]  /*2a7c0*/  @!PT LDS RZ, [RZ] ;  /* 0x00000000fffff984 */ /* 0x000fe20000000800 */
[----:B------:R-:W-:Y:S01]  /*2a7d0*/  @!PT LDS RZ, [RZ] ;  /* 0x00000000fffff984 */ /* 0x000fe20000000800 */
[----:B------:R-:W-:Y:S01]  /*2a7e0*/  @!PT LDS RZ, [RZ] ;  /* 0x00000000fffff984 */ /* 0x000fe20000000800 */
[----:B------:R0:W-:Y:S01]  /*2a7f0*/  @!P1 LDGSTS.E.BYPASS.LTC128B.128 [R9+0x18400], desc[UR40][R4.64], !P0 ;  /* 0x1840000004099fae */ /* 0x0001e2000c101d68 */
[----:B------:R-:W-:Y:S02]  /*2a800*/  IMAD.MOV.U32 R13, RZ, RZ, R3 ;  /* 0x000000ffff0d7224 */ /* 0x000fe400078e0003 */
[----:B0-----:R-:W-:-:S05]  /*2a810*/  VIADD R5, R8, 0x10 ;  /* 0x0000001008057836 */ /* 0x001fca0000000000 */
[----:B------:R-:W-:Y:S01]  /*2a820*/  ISETP.GE.AND P2, PT, R5, R2, PT ;  /* 0x000000020500720c */ /* 0x000fe20003f46270 */
[----:B------:R0:W-:-:S12]  /*2a830*/  STL [R1+0x4b8], R5 ;  /* 0x0004b80501007387 */ /* 0x0001d80000100800 */
[----:B0-----:R-:W-:Y:S01]  /*2a840*/  @!P2 LEA R5, P1, R10, R6, 0x1 ;  /* 0x000000060a05a211 */ /* 0x001fe200078208ff */
[----:B------:R-:W-:-:S12]  /*2a850*/  IMAD.MOV.U32 R6, RZ, RZ, R14 ;  /* 0x000000ffff067224 */ /* 0x000fd800078e000e */
[----:B------:R-:W-:Y:S05]  /*2a860*/  WARPSYNC.COLLECTIVE R15, `(.L_x_3454) ;  /* 0x000000000f087348 */ /* 0x000fea0003c00000 */
[----:B------:R0:W1:Y:S02]  /*2a870*/  SHFL.IDX P6, R14, R13, R12, R11 ;  /* 0x0000000c0d0e7389 */ /* 0x00006400000c000b */
[----:B01----:R-:W-:Y:S01]  /*2a880*/  ENDCOLLECTIVE ;  /* 0x000000000000791b */ /* 0x003fe20003800000 */
.L_x_3454:
[----:B------:R-:W-:Y:S02]  /*2a890*/  @!P2 IMAD.X R4, RZ, RZ, R7, P1 ;  /* 0x000000ffff04a224 */ /* 0x000fe400008e0607 */
[----:B------:R-:W-:-:S03]  /*2a8a0*/  VIADD R7, R8, 0x20 ;  /* 0x0000002008077836 */ /* 0x000fc60000000000 */
[----:B------:R-:W-:Y:S02]  /*2a8b0*/  @!P2 LOP3.LUT R5, R5, R4, RZ, 0x3c, !PT ;  /* 0x000000040505a212 */ /* 0x000fe400078e3cff */
[----:B------:R-:W-:Y:S01]  /*2a8c0*/  ISETP.GE.AND P1, PT, R7, R2, PT ;  /* 0x000000020700720c */ /* 0x000fe20003f26270 */
[----:B------:R0:W-:Y:S01]  /*2a8d0*/  STL [R1+0x4bc], R7 ;  /* 0x0004bc0701007387 */ /* 0x0001e20000100800 */
[----:B------:R-:W-:Y:S01]  /*2a8e0*/  @!P2 LOP3.LUT R4, R5, R4, RZ, 0x3c, !PT ;  /* 0x000000040504a212 */ /* 0x000fe200078e3cff */
[----:B------:R-:W-:-:S03]  /*2a8f0*/  IMAD.MOV.U32 R13, RZ, RZ, R0 ;  /* 0x000000ffff0d7224 */ /* 0x000fc600078e0000 */
[----:B------:R-:W-:Y:S01]  /*2a900*/  @!P2 LOP3.LUT R5, R5, R4, RZ, 0x3c, !PT ;  /* 0x000000040505a212 */ /* 0x000fe200078e3cff */
[----:B------:R-:W-:-:S04]  /*2a910*/  IMAD.MOV.U32 R12, RZ, RZ, 0x3 ;  /* 0x00000003ff0c7424 */ /* 0x000fc800078e00ff */
[----:B------:R-:W-:Y:S01]  /*2a920*/  @!PT LDS RZ, [RZ] ;  /* 0x00000000fffff984 */ /* 0x000fe20000000800 */
[----:B------:R-:W-:Y:S01]  /*2a930*/  @!PT LDS RZ, [RZ] ;  /* 0x00000000fffff984 */ /* 0x000fe20000000800 */
[----:B------:R-:W-:Y:S01]  /*2a940*/  @!PT LDS RZ, [RZ] ;  /* 0x00000000fffff984 */ /* 0x000fe20000000800 */
[----:B------:R1:W-:Y:S01]  /*2a950*/  @!P2 LDGSTS.E.BYPASS.LTC128B.128 [R9+0x18c00], desc[UR40][R4.64], !P0 ;  /* 0x18c000000409afae */ /* 0x0003e2000c101d68 */
[----:B0-----:R-:W-:-:S05]  /*2a960*/  VIADD R7, R8, 0x30 ;  /* 0x0000003008077836 */ /* 0x001fca0000000000 */
[----:B------:R0:W-:Y:S01]  /*2a970*/  STL [R1+0x4c8], R7 ;  /* 0x0004c80701007387 */ /* 0x0001e20000100800 */
[----:B-1----:R-:W-:-:S07]  /*2a980*/  IMAD.MOV.U32 R4, RZ, RZ, R14 ;  /* 0x000000ffff047224 */ /* 0x002fce00078e000e */
[----:B0-----:R-:W-:Y:S05]  /*2a990*/  WARPSYNC.COLLECTIVE R15, `(.L_x_3455) ;  /* 0x000000000f087348 */ /* 0x001fea0003c00000 */
[----:B------:R1:W2:Y:S02]  /*2a9a0*/  SHFL.IDX P6, R14, R13, R12, R11 ;  /* 0x0000000c0d0e7389 */ /* 0x0002a400000c000b */
[----:B012---:R-:W-:Y:S01]  /*2a9b0*/  ENDCOLLECTIVE ;  /* 0x000000000000791b */ /* 0x007fe20003800000 */
.L_x_3455:
        /* <DEDUP_REMOVED lines=10> */
.L_x_3456:
        /* <DEDUP_REMOVED lines=13> */
.L_x_3457:
        /* <DEDUP_REMOVED lines=10> */
.L_x_3458:
        /* <DEDUP_REMOVED lines=13> */
.L_x_3459:
        /* <DEDUP_REMOVED lines=10> */
.L_x_3460:
        /* <DEDUP_REMOVED lines=13> */
.L_x_3461:
        /* <DEDUP_REMOVED lines=10> */
.L_x_3462:
        /* <DEDUP_REMOVED lines=11> */
.L_x_3463:
        /* <DEDUP_REMOVED lines=10> */
.L_x_3464:
[----:B------:R-:W-:Y:S01]  /*2b000*/  @!PT LDS RZ, [RZ] ;  /* 0x00000000fffff984 */ /* 0x000fe20000000800 */
[----:B------:R-:W-:Y:S01]  /*2b010*/  @!PT LDS RZ, [RZ] ;  /* 0x00000000fffff984 */ /* 0x000fe20000000800 */
[----:B------:R-:W-:Y:S01]  /*2b020*/  @!PT LDS RZ, [RZ] ;  /* 0x00000000fffff984 */ /* 0x000fe20000000800 */
[----:B------:R1:W-:Y:S01]  /*2b030*/  @!P1 LDGSTS.E.BYPASS.LTC128B.128 [R9+0x1b400], desc[UR40][R4.64], !P0 ;  /* 0x1b40000004099fae */ /* 0x0003e2000c101d68 */
[----:B------:R-:W-:Y:S01]  /*2b040*/  IMAD.MOV.U32 R3, RZ, RZ, R14 ;  /* 0x000000ffff037224 */ /* 0x000fe200078e000e */
[----:B------:R-:W-:Y:S06]  /*2b050*/  BRA `(.L_x_3465) ;  /* 0xffffffa8009c7947 */ /* 0x000fec000383ffff */
.L_x_3343:
[----:B------:R-:W2:Y:S04]  /*2b060*/  LDL.LU R3, [R1+0x4a4] ;  /* 0x0004a40001037983 */ /* 0x000ea80000300800 */
[----:B------:R-:W3:Y:S04]  /*2b070*/  LDL.LU R6, [R1+0x494] ;  /* 0x0004940001067983 */ /* 0x000ee80000300800 */
[----:B------:R-:W4:Y:S04]  /*2b080*/  LDL.LU R15, [R1+0x4b8] ;  /* 0x0004b800010f7983 */ /* 0x000f280000300800 */
[----:B------:R-:W5:Y:S04]  /*2b090*/  LDL.LU R9, [R1+0x48c] ;  /* 0x00048c0001097983 */ /* 0x000f680000300800 */
[----:B------:R-:W5:Y:S04]  /*2b0a0*/  LDL.LU R14, [R1+0x4bc] ;  /* 0x0004bc00010e7983 */ /* 0x000f680000300800 */
[----:B------:R-:W5:Y:S04]  /*2b0b0*/  LDL.LU R13, [R1+0x4c8] ;  /* 0x0004c800010d7983 */ /* 0x000f680000300800 */
[----:B------:R-:W5:Y:S04]  /*2b0c0*/  LDL.LU R11, [R1+0x4d0] ;  /* 0x0004d000010b7983 */ /* 0x000f680000300800 */
[----:B------:R-:W5:Y:S04]  /*2b0d0*/  LDL.LU R12, [R1+0x4cc] ;  /* 0x0004cc00010c7983 */ /* 0x000f680000300800 */
[----:B------:R-:W5:Y:S01]  /*2b0e0*/  LDL.LU R10, [R1+0x4d4] ;  /* 0x0004d400010a7983 */ /* 0x000f620000300800 */
[----:B------:R-:W-:Y:S01]  /*2b0f0*/  BSSY B0, `(.L_x_3466) ;  /* 0x000001b000007945 */ /* 0x000fe20003800000 */
[----:B--2---:R-:W-:-:S05]  /*2b100*/  IMAD R3, R3, R7, RZ ;  /* 0x0000000703037224 */ /* 0x004fca00078e02ff */
[-C--:B---3--:R-:W-:Y:S02]  /*2b110*/  ISETP.GE.AND P4, PT, R6, R3.reuse, PT ;  /* 0x000000030600720c */ /* 0x088fe40003f86270 */
[----:B----4-:R-:W-:Y:S02]  /*2b120*/  ISETP.GE.AND P5, PT, R15, R3, PT ;  /* 0x000000030f00720c */ /* 0x010fe40003fa6270 */
[----:B-----5:R-:W-:-:S09]  /*2b130*/  LOP3.LUT R9, R9, 0xffffffef, RZ, 0xc0, !PT ;  /* 0xffffffef09097812 */ /* 0x020fd200078ec0ff */
[----:B------:R-:W-:Y:S02]  /*2b140*/  @P4 LOP3.LUT R9, R9, 0x10, RZ, 0xfc, !PT ;  /* 0x0000001009094812 */ /* 0x000fe400078efcff */
[----:B------:R-:W-:Y:S02]  /*2b150*/  ISETP.GE.AND P6, PT, R14, R3, PT ;  /* 0x000000030e00720c */ /* 0x000fe40003fc6270 */
[----:B------:R-:W-:-:S04]  /*2b160*/  LOP3.LUT R9, R9, 0xfffffff7, RZ, 0xc0, !PT ;  /* 0xfffffff709097812 */ /* 0x000fc800078ec0ff */
[----:B------:R-:W-:Y:S02]  /*2b170*/  @P5 LOP3.LUT R9, R9, 0x8, RZ, 0xfc, !PT ;  /* 0x0000000809095812 */ /* 0x000fe400078efcff */
[----:B------:R-:W-:Y:S02]  /*2b180*/  ISETP.GE.AND P4, PT, R13, R3, PT ;  /* 0x000000030d00720c */ /* 0x000fe40003f86270 */
[----:B------:R-:W-:-:S04]  /*2b190*/  LOP3.LUT R9, R9, 0xfffffffb, RZ, 0xc0, !PT ;  /* 0xfffffffb09097812 */ /* 0x000fc800078ec0ff */
[----:B------:R-:W-:Y:S02]  /*2b1a0*/  @P6 LOP3.LUT R9, R9, 0x4, RZ, 0xfc, !PT ;  /* 0x0000000409096812 */ /* 0x000fe400078efcff */
[----:B------:R-:W-:Y:S02]  /*2b1b0*/  ISETP.GE.AND P6, PT, R11, R3, PT ;  /* 0x000000030b00720c */ /* 0x000fe40003fc6270 */
[----:B------:R-:W-:-:S04]  /*2b1c0*/  LOP3.LUT R9, R9, 0xfffffffd, RZ, 0xc0, !PT ;  /* 0xfffffffd09097812 */ /* 0x000fc800078ec0ff */
[----:B------:R-:W-:-:S04]  /*2b1d0*/  @P4 LOP3.LUT R9, R9, 0x2, RZ, 0xfc, !PT ;  /* 0x0000000209094812 */ /* 0x000fc800078efcff */
[----:B------:R-:W-:-:S04]  /*2b1e0*/  LOP3.LUT R9, R9, 0xffffffdf, RZ, 0xc0, !PT ;  /* 0xffffffdf09097812 */ /* 0x000fc800078ec0ff */
[----:B------:R-:W-:-:S05]  /*2b1f0*/  @P6 LOP3.LUT R9, R9, 0x20, RZ, 0xfc, !PT ;  /* 0x0000002009096812 */ /* 0x000fca00078efcff */
[----:B------:R0:W-:Y:S01]  /*2b200*/  STL [R1+0x48c], R9 ;  /* 0x00048c0901007387 */ /* 0x0001e20000100800 */
[-C--:B------:R-:W-:Y:S01]  /*2b210*/  ISETP.GE.AND P5, PT, R12, R3.reuse, PT ;  /* 0x000000030c00720c */ /* 0x080fe20003fa6270 */
[----:B------:R-:W-:Y:S01]  /*2b220*/  IMAD.MOV.U32 R13, RZ, RZ, R0 ;  /* 0x000000ffff0d7224 */ /* 0x000fe200078e0000 */
[----:B------:R-:W-:Y:S01]  /*2b230*/  ISETP.GE.AND P4, PT, R10, R3, PT ;  /* 0x000000030a00720c */ /* 0x000fe20003f86270 */
[----:B------:R-:W-:Y:S02]  /*2b240*/  IMAD.MOV.U32 R12, RZ, RZ, RZ ;  /* 0x000000ffff0c7224 */ /* 0x000fe400078e00ff */
[----:B------:R-:W-:Y:S02]  /*2b250*/  IMAD.MOV.U32 R11, RZ, RZ, 0x181f ;  /* 0x0000181fff0b7424 */ /* 0x000fe400078e00ff */
[----:B------:R-:W-:-:S08]  /*2b260*/  IMAD.MOV.U32 R15, RZ, RZ, -0x1 ;  /* 0xffffffffff0f7424 */ /* 0x000fd000078e00ff */
[----:B0-----:R-:W-:Y:S05]  /*2b270*/  WARPSYNC.COLLECTIVE R15, `(.L_x_3467) ;  /* 0x000000000f087348 */ /* 0x001fea0003c00000 */
[----:B------:R1:W2:Y:S02]  /*2b280*/  SHFL.IDX P6, R14, R13, R12, R11 ;  /* 0x0000000c0d0e7389 */ /* 0x0002a400000c000b */
[----:B012---:R-:W-:Y:S01]  /*2b290*/  ENDCOLLECTIVE ;  /* 0x000000000000791b */ /* 0x007fe20003800000 */
.L_x_3467:
[----:B------:R-:W-:Y:S05]  /*2b2a0*/  BSYNC B0 ;  /* 0x0000000000007941 */ /* 0x000fea0003800000 */
.L_x_3466:
[----:B------:R0:W5:Y:S04]  /*2b2b0*/  LDL.LU R9, [R1+0x48c] ;  /* 0x00048c0001097983 */ /* 0x0001680000300800 */
[----:B------:R0:W5:Y:S01]  /*2b2c0*/  LDL R7, [R1+0x47c] ;  /* 0x00047c0001077983 */ /* 0x0001620000100800 */
[----:B------:R-:W-:Y:S02]  /*2b2d0*/  IMAD.MOV.U32 R13, RZ, RZ, R2 ;  /* 0x000000ffff0d7224 */ /* 0x000fe400078e0002 */
[----:B------:R-:W-:Y:S02]  /*2b2e0*/  IMAD.MOV.U32 R12, RZ, RZ, RZ ;  /* 0x000000ffff0c7224 */ /* 0x000fe400078e00ff */
[----:B------:R-:W-:Y:S02]  /*2b2f0*/  IMAD.MOV.U32 R11, RZ, RZ, 0x181f ;  /* 0x0000181fff0b7424 */ /* 0x000fe400078e00ff */
[----:B------:R-:W-:-:S02]  /*2b300*/  IMAD.MOV.U32 R15, RZ, RZ, -0x1 ;  /* 0xffffffffff0f7424 */ /* 0x000fc400078e00ff */
[----:B0-----:R-:W-:-:S07]  /*2b310*/  IMAD.MOV.U32 R4, RZ, RZ, R14 ;  /* 0x000000ffff047224 */ /* 0x001fce00078e000e */
[----:B-----5:R-:W-:Y:S05]  /*2b320*/  WARPSYNC.COLLECTIVE R15, `(.L_x_3468) ;  /* 0x000000000f087348 */ /* 0x020fea0003c00000 */
[----:B------:R0:W1:Y:S02]  /*2b330*/  SHFL.IDX P6, R14, R13, R12, R11 ;  /* 0x0000000c0d0e7389 */ /* 0x00006400000c000b */
[----:B01---5:R-:W-:Y:S01]  /*2b340*/  ENDCOLLECTIVE ;  /* 0x000000000000791b */ /* 0x023fe20003800000 */
.L_x_3468:
[----:B------:R-:W-:Y:S02]  /*2b350*/  IMAD.MOV.U32 R13, RZ, RZ, R0 ;  /* 0x000000ffff0d7224 */ /* 0x000fe400078e0000 */
[----:B------:R-:W-:Y:S02]  /*2b360*/  IMAD.MOV.U32 R12, RZ, RZ, 0x1 ;  /* 0x00000001ff0c7424 */ /* 0x000fe400078e00ff */
[----:B------:R-:W-:Y:S01]  /*2b370*/  IMAD.MOV.U32 R5, RZ, RZ, R14 ;  /* 0x000000ffff057224 */ /* 0x000fe200078e000e */
[----:B------:R-:W-:-:S04]  /*2b380*/  LOP3.LUT R9, R9, 0xffbfffff, RZ, 0xc0, !PT ;  /* 0xffbfffff09097812 */ /* 0x000fc800078ec0ff */
[----:B------:R-:W-:-:S04]  /*2b390*/  @P5 LOP3.LUT R9, R9, 0x400000, RZ, 0xfc, !PT ;  /* 0x0040000009095812 */ /* 0x000fc800078efcff */
[C---:B------:R-:W-:Y:S02]  /*2b3a0*/  LOP3.LUT P5, RZ, R9.reuse, 0x10, RZ, 0xc0, !PT ;  /* 0x0000001009ff7812 */ /* 0x040fe400078ac0ff */
[----:B------:R-:W-:-:S04]  /*2b3b0*/  LOP3.LUT R9, R9, 0xffdfffff, RZ, 0xc0, !PT ;  /* 0xffdfffff09097812 */ /* 0x000fc800078ec0ff */
[----:B------:R-:W-:-:S04]  /*2b3c0*/  @P4 LOP3.LUT R9, R9, 0x200000, RZ, 0xfc, !PT ;  /* 0x0020000009094812 */ /* 0x000fc800078efcff */
[----:B------:R-:W-:Y:S01]  /*2b3d0*/  LOP3.LUT P4, RZ, R9, 0x8, RZ, 0xc0, !PT ;  /* 0x0000000809ff7812 */ /* 0x000fe2000788c0ff */
[----:B------:R0:W-:Y:S02]  /*2b3e0*/  STL [R1+0x48c], R9 ;  /* 0x00048c0901007387 */ /* 0x0001e40000100800 */
[----:B------:R-:W-:-:S05]  /*2b3f0*/  @!P5 LEA R5, P6, R8, R5, 0x1 ;  /* 0x000000050805d211 */ /* 0x000fca00078c08ff */
[----:B------:R-:W-:-:S05]  /*2b400*/  @!P5 IMAD.X R4, RZ, RZ, R4, P6 ;  /* 0x000000ffff04d224 */ /* 0x000fca00030e0604 */
[----:B0-----:R-:W-:-:S07]  /*2b410*/  @!P5 LOP3.LUT R5, R5, R4, RZ, 0x3c, !PT ;  /* 0x000000040505d212 */ /* 0x001fce00078e3cff */
[----:B------:R-:W-:Y:S05]  /*2b420*/  WARPSYNC.COLLECTIVE R15, `(.L_x_3469) ;  /* 0x000000000f087348 */ /* 0x000fea0003c00000 */
[----:B------:R0:W1:Y:S02]  /*2b430*/  SHFL.IDX P6, R14, R13, R12, R11 ;  /* 0x0000000c0d0e7389 */ /* 0x00006400000c000b */
[----:B01----:R-:W-:Y:S01]  /*2b440*/  ENDCOLLECTIVE ;  /* 0x000000000000791b */ /* 0x003fe20003800000 */
.L_x_3469:
        /* <DEDUP_REMOVED lines=15> */
.L_x_3470:
        /* <DEDUP_REMOVED lines=12> */
.L_x_3471:
        /* <DEDUP_REMOVED lines=12> */
.L_x_3472:
        /* <DEDUP_REMOVED lines=12> */
.L_x_3473:
        /* <DEDUP_REMOVED lines=12> */
.L_x_3474:
        /* <DEDUP_REMOVED lines=12> */
.L_x_3475:
        /* <DEDUP_REMOVED lines=12> */
.L_x_3476:
        /* <DEDUP_REMOVED lines=12> */
.L_x_3477:
        /* <DEDUP_REMOVED lines=11> */
.L_x_3478:
        /* <DEDUP_REMOVED lines=16> */
.L_x_3479:
[----:B------:R-:W-:Y:S02]  /*2bc30*/  IMAD.MOV.U32 R13, RZ, RZ, R2 ;  /* 0x000000ffff0d7224 */ /* 0x000fe400078e0002 */
[----:B------:R-:W-:-:S07]  /*2bc40*/  IMAD.MOV.U32 R6, RZ, RZ, R14 ;  /* 0x000000ffff067224 */ /* 0x000fce00078e000e */
[----:B------:R-:W-:Y:S05]  /*2bc50*/  WARPSYNC.COLLECTIVE R15, `(.L_x_3480) ;  /* 0x000000000f087348 */ /* 0x000fea0003c00000 */
[----:B------:R0:W1:Y:S02]  /*2bc60*/  SHFL.IDX P6, R14, R13, R12, R11 ;  /* 0x0000000c0d0e7389 */ /* 0x00006400000c000b */
[----:B01----:R-:W-:Y:S01]  /*2bc70*/  ENDCOLLECTIVE ;  /* 0x000000000000791b */ /* 0x003fe20003800000 */
.L_x_3480:
[----:B------:R-:W-:Y:S02]  /*2bc80*/  IMAD.MOV.U32 R13, RZ, RZ, R0 ;  /* 0x000000ffff0d7224 */ /* 0x000fe400078e0000 */
[----:B------:R-:W-:Y:S02]  /*2bc90*/  IMAD.MOV.U32 R12, RZ, RZ, 0x7 ;  /* 0x00000007ff0c7424 */ /* 0x000fe400078e00ff */
[----:B------:R-:W-:-:S07]  /*2bca0*/  IMAD.MOV.U32 R4, RZ, RZ, R14 ;  /* 0x000000ffff047224 */ /* 0x000fce00078e000e */
[----:B------:R-:W-:Y:S05]  /*2bcb0*/  WARPSYNC.COLLECTIVE R15, `(.L_x_3481) ;  /* 0x000000000f087348 */ /* 0x000fea0003c00000 */
[----:B------:R0:W1:Y:S02]  /*2bcc0*/  SHFL.IDX P6, R14, R13, R12, R11 ;  /* 0x0000000c0d0e7389 */ /* 0x00006400000c000b */
[----:B01----:R-:W-:Y:S01]  /*2bcd0*/  ENDCOLLECTIVE ;  /* 0x000000000000791b */ /* 0x003fe20003800000 */
.L_x_3481:
        /* <DEDUP_REMOVED lines=14> */
.L_x_3482:
[----:B------:R-:W-:Y:S01]  /*2bdc0*/  IMAD.MOV.U32 R2, RZ, RZ, R14 ;  /* 0x000000ffff027224 */ /* 0x000fe200078e000e */
[----:B------:R-:W-:Y:S06]  /*2bdd0*/  BRA `(.L_x_3483) ;  /* 0xffffffa800247947 */ /* 0x000fec000383ffff */
.L_x_3348:
[----:B0-----:R-:W3:Y:S02]  /*2bde0*/  LDL R2, [R1+0x470] ;  /* 0x0004700001027983 */ /* 0x001ee40000100800 */
[----:B---3--:R0:W3:Y:S02]  /*2bdf0*/  SYNCS.PHASECHK.TRANS64.TRYWAIT P0, [R2+URZ+0x32420], R0 ;  /* 0x03242000020075a7 */ /* 0x0080e4000800017f */
[----:B---3--:R-:W-:Y:S05]  /*2be00*/  @!P0 NANOSLEEP.SYNCS 0x989680 ;  /* 0x009896800000895d */ /* 0x008fea0003900000 */
[----:B------:R-:W3:Y:S02]  /*2be10*/  @!P0 SYNCS.PHASECHK.TRANS64 P0, [R2+URZ+0x32420], R0 ;  /* 0x03242000020085a7 */ /* 0x000ee4000800007f */
[----:B---3--:R-:W-:Y:S05]  /*2be20*/  @!P0 BRA `(.L_x_3348) ;  /* 0xfffffffc00ec8947 */ /* 0x008fea000383ffff */
[----:B------:R-:W-:Y:S05]  /*2be30*/  BRA `(.L_x_3484) ;  /* 0xffffffa800a07947 */ /* 0x000fea000383ffff */
.L_x_3352:
[----:B0-----:R0:W3:Y:S02]  /*2be40*/  SYNCS.PHASECHK.TRANS64.TRYWAIT P0, [R2+URZ+0x32460], R0 ;  /* 0x03246000020075a7 */ /* 0x0010e4000800017f */
[----:B---3--:R-:W-:Y:S05]  /*2be50*/  @!P0 NANOSLEEP.SYNCS 0x989680 ;  /* 0x009896800000895d */ /* 0x008fea0003900000 */
[----:B------:R-:W3:Y:S02]  /*2be60*/  @!P0 SYNCS.PHASECHK.TRANS64 P0, [R2+URZ+0x32460], R0 ;  /* 0x03246000020085a7 */ /* 0x000ee4000800007f */
[----:B---3--:R-:W-:Y:S05]  /*2be70*/  @!P0 BRA `(.L_x_3352) ;  /* 0xfffffffc00f08947 */ /* 0x008fea000383ffff */
[----:B------:R-:W-:Y:S05]  /*2be80*/  BRA `(.L_x_3485) ;  /* 0xffffffa800d07947 */ /* 0x000fea000383ffff */
.L_x_3367:
[----:B0-----:R0:W2:Y:S02]  /*2be90*/  SYNCS.PHASECHK.TRANS64.TRYWAIT P0, [R3+URZ+0x32440], R2 ;  /* 0x03244002030075a7 */ /* 0x0010a4000800017f */
[----:B--2---:R-:W-:Y:S05]  /*2bea0*/  @!P0 NANOSLEEP.SYNCS 0x989680 ;  /* 0x009896800000895d */ /* 0x004fea0003900000 */
[----:B------:R-:W2:Y:S02]  /*2beb0*/  @!P0 SYNCS.PHASECHK.TRANS64 P0, [R3+URZ+0x32440], R2 ;  /* 0x03244002030085a7 */ /* 0x000ea4000800007f */
[----:B--2---:R-:W-:Y:S05]  /*2bec0*/  @!P0 BRA `(.L_x_3367) ;  /* 0xfffffffc00f08947 */ /* 0x004fea000383ffff */
[----:B------:R-:W-:Y:S05]  /*2bed0*/  BRA `(.L_x_3486) ;  /* 0xffffffb000ec7947 */ /* 0x000fea000383ffff */
.L_x_3372:
[----:B--2---:R2:W3:Y:S02]  /*2bee0*/  SYNCS.PHASECHK.TRANS64.TRYWAIT P0, [R3+URZ+0x32460], R2 ;  /* 0x03246002030075a7 */ /* 0x0044e4000800017f */
[----:B---3--:R-:W-:Y:S05]  /*2bef0*/  @!P0 NANOSLEEP.SYNCS 0x989680 ;  /* 0x009896800000895d */ /* 0x008fea0003900000 */
[----:B------:R-:W3:Y:S02]  /*2bf00*/  @!P0 SYNCS.PHASECHK.TRANS64 P0, [R3+URZ+0x32460], R2 ;  /* 0x03246002030085a7 */ /* 0x000ee4000800007f */
[----:B---3--:R-:W-:Y:S05]  /*2bf10*/  @!P0 BRA `(.L_x_3372) ;  /* 0xfffffffc00f08947 */ /* 0x008fea000383ffff */
[----:B------:R-:W-:Y:S05]  /*2bf20*/  BRA `(.L_x_3487) ;  /* 0xffffffb400707947 */ /* 0x000fea000383ffff */
.L_x_3383:
[----:B0-----:R0:W2:Y:S02]  /*2bf30*/  SYNCS.PHASECHK.TRANS64.TRYWAIT P0, [R2+URZ+0x32440], R3 ;  /* 0x03244003020075a7 */ /* 0x0010a4000800017f */
[----:B--2---:R-:W-:Y:S05]  /*2bf40*/  @!P0 NANOSLEEP.SYNCS 0x989680 ;  /* 0x009896800000895d */ /* 0x004fea0003900000 */
[----:B------:R-:W2:Y:S02]  /*2bf50*/  @!P0 SYNCS.PHASECHK.TRANS64 P0, [R2+URZ+0x32440], R3 ;  /* 0x03244003020085a7 */ /* 0x000ea4000800007f */
[----:B--2---:R-:W-:Y:S05]  /*2bf60*/  @!P0 BRA `(.L_x_3383) ;  /* 0xfffffffc00f08947 */ /* 0x004fea000383ffff */
[----:B------:R-:W-:Y:S05]  /*2bf70*/  BRA `(.L_x_3488) ;  /* 0xffffffbc00707947 */ /* 0x000fea000383ffff */
.L_x_3388:
[----:B--2---:R2:W3:Y:S02]  /*2bf80*/  SYNCS.PHASECHK.TRANS64.TRYWAIT P0, [R2+URZ+0x32460], R3 ;  /* 0x03246003020075a7 */ /* 0x0044e4000800017f */
[----:B---3--:R-:W-:Y:S05]  /*2bf90*/  @!P0 NANOSLEEP.SYNCS 0x989680 ;  /* 0x009896800000895d */ /* 0x008fea0003900000 */
[----:B------:R-:W3:Y:S02]  /*2bfa0*/  @!P0 SYNCS.PHASECHK.TRANS64 P0, [R2+URZ+0x32460], R3 ;  /* 0x03246003020085a7 */ /* 0x000ee4000800007f */
[----:B---3--:R-:W-:Y:S05]  /*2bfb0*/  @!P0 BRA `(.L_x_3388) ;  /* 0xfffffffc00f08947 */ /* 0x008fea000383ffff */
[----:B------:R-:W-:Y:S05]  /*2bfc0*/  BRA `(.L_x_3489) ;  /* 0xffffffbc00f07947 */ /* 0x000fea000383ffff */
.L_x_3399:
[----:B0-----:R0:W2:Y:S02]  /*2bfd0*/  SYNCS.PHASECHK.TRANS64.TRYWAIT P0, [R3+URZ+0x32440], R2 ;  /* 0x03244002030075a7 */ /* 0x0010a4000800017f */
[----:B--2---:R-:W-:Y:S05]  /*2bfe0*/  @!P0 NANOSLEEP.SYNCS 0x989680 ;  /* 0x009896800000895d */ /* 0x004fea0003900000 */
[----:B------:R-:W2:Y:S02]  /*2bff0*/  @!P0 SYNCS.PHASECHK.TRANS64 P0, [R3+URZ+0x32440], R2 ;  /* 0x03244002030085a7 */ /* 0x000ea4000800007f */
[----:B--2---:R-:W-:Y:S05]  /*2c000*/  @!P0 BRA `(.L_x_3399) ;  /* 0xfffffffc00f08947 */ /* 0x004fea000383ffff */
[----:B------:R-:W-:Y:S05]  /*2c010*/  BRA `(.L_x_3490) ;  /* 0xffffffc400cc7947 */ /* 0x000fea000383ffff */
.L_x_3404:
[----:B--2---:R2:W3:Y:S02]  /*2c020*/  SYNCS.PHASECHK.TRANS64.TRYWAIT P0, [R3+URZ+0x32460], R2 ;  /* 0x03246002030075a7 */ /* 0x0044e4000800017f */
[----:B---3--:R-:W-:Y:S05]  /*2c030*/  @!P0 NANOSLEEP.SYNCS 0x989680 ;  /* 0x009896800000895d */ /* 0x008fea0003900000 */
[----:B------:R-:W3:Y:S02]  /*2c040*/  @!P0 SYNCS.PHASECHK.TRANS64 P0, [R3+URZ+0x32460], R2 ;  /* 0x03246002030085a7 */ /* 0x000ee4000800007f */
[----:B---3--:R-:W-:Y:S05]  /*2c050*/  @!P0 BRA `(.L_x_3404) ;  /* 0xfffffffc00f08947 */ /* 0x008fea000383ffff */
[----:B------:R-:W-:Y:S05]  /*2c060*/  BRA `(.L_x_3491) ;  /* 0xffffffc800507947 */ /* 0x000fea000383ffff */
.L_x_3416:
[----:B------:R-:W-:Y:S01]  /*2c070*/  BSSY B0, `(.L_x_3492) ;  /* 0x0000008000007945 */ /* 0x000fe20003800000 */
[----:B------:R-:W-:Y:S02]  /*2c080*/  IMAD.MOV.U32 R13, RZ, RZ, R16 ;  /* 0x000000ffff0d7224 */ /* 0x000fe400078e0010 */
[----:B------:R-:W-:Y:S02]  /*2c090*/  IMAD.MOV.U32 R12, RZ, RZ, RZ ;  /* 0x000000ffff0c7224 */ /* 0x000fe400078e00ff */
[----:B------:R-:W-:Y:S02]  /*2c0a0*/  IMAD.MOV.U32 R11, RZ, RZ, 0x1f ;  /* 0x0000001fff0b7424 */ /* 0x000fe400078e00ff */
[----:B------:R-:W-:-:S07]  /*2c0b0*/  IMAD.MOV.U32 R15, RZ, RZ, -0x1 ;  /* 0xffffffffff0f7424 */ /* 0x000fce00078e00ff */
[----:B01---5:R-:W-:Y:S05]  /*2c0c0*/  WARPSYNC.COLLECTIVE R15, `(.L_x_3493) ;  /* 0x000000000f087348 */ /* 0x023fea0003c00000 */
[----:B------:R2:W3:Y:S02]  /*2c0d0*/  SHFL.IDX P6, R14, R13, R12, R11 ;  /* 0x0000000c0d0e7389 */ /* 0x0004e400000c000b */
[----:B0123-5:R-:W-:Y:S01]  /*2c0e0*/  ENDCOLLECTIVE ;  /* 0x000000000000791b */ /* 0x02ffe20003800000 */
.L_x_3493:
[----:B------:R-:W-:Y:S05]  /*2c0f0*/  BSYNC B0 ;  /* 0x0000000000007941 */ /* 0x000fea0003800000 */
.L_x_3492:
        /* <DEDUP_REMOVED lines=9> */
.L_x_3494:
        /* <DEDUP_REMOVED lines=18> */
.L_x_3495:
[----:B------:R-:W-:Y:S01]  /*2c2b0*/  IMAD.MOV.U32 R12, RZ, RZ, 0x2 ;  /* 0x00000002ff0c7424 */ /* 0x000fe200078e00ff */
[----:B------:R-:W-:-:S05]  /*2c2c0*/  SEL R7, R14, RZ, P1 ;  /* 0x000000ff0e077207 */ /* 0x000fca0000800000 */
[----:B------:R-:W-:-:S04]  /*2c2d0*/  IMAD.IADD R3, R2, 0x1, R7 ;  /* 0x0000000102037824 */ /* 0x000fc800078e0207 */
[----:B------:R-:W-:-:S07]  /*2c2e0*/  IMAD.MOV.U32 R13, RZ, RZ, R3 ;  /* 0x000000ffff0d7224 */ /* 0x000fce00078e0003 */
[----:B------:R-:W-:Y:S05]  /*2c2f0*/  WARPSYNC.COLLECTIVE R15, `(.L_x_3496) ;  /* 0x000000000f087348 */ /* 0x000fea0003c00000 */
[----:B------:R0:W1:Y:S02]  /*2c300*/  SHFL.UP P6, R14, R13, R12, R11 ;  /* 0x0400000c0d0e7389 */ /* 0x00006400000c000b */
[----:B01----:R-:W-:Y:S01]  /*2c310*/  ENDCOLLECTIVE ;  /* 0x000000000000791b */ /* 0x003fe20003800000 */
.L_x_3496:
        /* <DEDUP_REMOVED lines=8> */
.L_x_3497:
        /* <DEDUP_REMOVED lines=8> */
.L_x_3498:
        /* <DEDUP_REMOVED lines=8> */
.L_x_3499:
        /* <DEDUP_REMOVED lines=9> */
.L_x_3500:
[----:B------:R-:W-:Y:S01]  /*2c530*/  IMAD.MOV.U32 R16, RZ, RZ, R14 ;  /* 0x000000ffff107224 */ /* 0x000fe200078e000e */
[----:B------:R-:W-:Y:S06]  /*2c540*/  BRA `(.L_x_3501) ;  /* 0xffffffcc00a07947 */ /* 0x000fec000383ffff */
.L_x_3421:
        /* <DEDUP_REMOVED lines=8> */
.L_x_3503:
[----:B------:R-:W-:Y:S05]  /*2c5d0*/  BSYNC B0 ;  /* 0x0000000000007941 */ /* 0x000fea0003800000 */
.L_x_3502:
        /* <DEDUP_REMOVED lines=9> */
.L_x_3504:
[----:B------:R-:W-:Y:S01]  /*2c670*/  IMAD.MOV.U32 R12, RZ, RZ, 0x4 ;  /* 0x00000004ff0c7424 */ /* 0x000fe200078e00ff */
[----:B------:R-:W-:-:S05]  /*2c680*/  SEL R14, R14, RZ, P2 ;  /* 0x000000ff0e0e7207 */ /* 0x000fca0001000000 */
[----:B------:R-:W-:-:S04]  /*2c690*/  IMAD.IADD R3, R3, 0x1, R14 ;  /* 0x0000000103037824 */ /* 0x000fc800078e020e */
[----:B------:R-:W-:-:S07]  /*2c6a0*/  IMAD.MOV.U32 R13, RZ, RZ, R3 ;  /* 0x000000ffff0d7224 */ /* 0x000fce00078e0003 */
[----:B------:R-:W-:Y:S05]  /*2c6b0*/  WARPSYNC.COLLECTIVE R15, `(.L_x_3505) ;  /* 0x000000000f087348 */ /* 0x000fea0003c00000 */
[----:B------:R0:W1:Y:S02]  /*2c6c0*/  SHFL.UP P6, R14, R13, R12, R11 ;  /* 0x0400000c0d0e7389 */ /* 0x00006400000c000b */
[----:B01----:R-:W-:Y:S01]  /*2c6d0*/  ENDCOLLECTIVE ;  /* 0x000000000000791b */ /* 0x003fe20003800000 */
.L_x_3505:
[----:B------:R-:W-:Y:S01]  /*2c6e0*/  IMAD.MOV.U32 R12, RZ, RZ, 0x8 ;  /* 0x00000008ff0c7424 */ /* 0x000fe200078e00ff */
[----:B------:R-:W-:-:S05]  /*2c6f0*/  SEL R14, R14, RZ, P3 ;  /* 0x000000ff0e0e7207 */ /* 0x000fca0001800000 */
[----:B------:R-:W-:-:S04]  /*2c700*/  IMAD.IADD R3, R3, 0x1, R14 ;  /* 0x0000000103037824 */ /* 0x000fc800078e020e */
[----:B------:R-:W-:-:S07]  /*2c710*/  IMAD.MOV.U32 R13, RZ, RZ, R3 ;  /* 0x000000ffff0d7224 */ /* 0x000fce00078e0003 */
[----:B------:R-:W-:Y:S05]  /*2c720*/  WARPSYNC.COLLECTIVE R15, `(.L_x_3506) ;  /* 0x000000000f087348 */ /* 0x000fea0003c00000 */
[----:B------:R0:W1:Y:S02]  /*2c730*/  SHFL.UP P6, R14, R13, R12, R11 ;  /* 0x0400000c0d0e7389 */ /* 0x00006400000c000b */
[----:B01----:R-:W-:Y:S01]  /*2c740*/  ENDCOLLECTIVE ;  /* 0x000000000000791b */ /* 0x003fe20003800000 */
.L_x_3506:
[----:B------:R-:W-:Y:S01]  /*2c750*/  IMAD.MOV.U32 R12, RZ, RZ, 0x10 ;  /* 0x00000010ff0c7424 */ /* 0x000fe200078e00ff */
[----:B------:R-:W-:-:S05]  /*2c760*/  SEL R14, R14, RZ, P4 ;  /* 0x000000ff0e0e7207 */ /* 0x000fca0002000000 */
[----:B------:R-:W-:-:S04]  /*2c770*/  IMAD.IADD R3, R3, 0x1, R14 ;  /* 0x0000000103037824 */ /* 0x000fc800078e020e */
[----:B------:R-:W-:-:S07]  /*2c780*/  IMAD.MOV.U32 R13, RZ, RZ, R3 ;  /* 0x000000ffff0d7224 */ /* 0x000fce00078e0003 */
[----:B------:R-:W-:Y:S05]  /*2c790*/  WARPSYNC.COLLECTIVE R15, `(.L_x_3507) ;  /* 0x000000000f087348 */ /* 0x000fea0003c00000 */
[----:B------:R0:W1:Y:S02]  /*2c7a0*/  SHFL.UP P6, R14, R13, R12, R11 ;  /* 0x0400000c0d0e7389 */ /* 0x00006400000c000b */
[----:B01----:R-:W-:Y:S01]  /*2c7b0*/  ENDCOLLECTIVE ;  /* 0x000000000000791b */ /* 0x003fe20003800000 */
.L_x_3507:
        /* <DEDUP_REMOVED lines=8> */
.L_x_3508:
[----:B------:R-:W-:Y:S01]  /*2c840*/  IMAD.MOV.U32 R16, RZ, RZ, R14 ;  /* 0x000000ffff107224 */ /* 0x000fe200078e000e */
[----:B------:R-:W-:Y:S06]  /*2c850*/  BRA `(.L_x_3509) ;  /* 0xffffffcc00787947 */ /* 0x000fec000383ffff */
.L_x_3423:
[----:B------:R-:W-:Y:S01]  /*2c860*/  BSSY B0, `(.L_x_3510) ;  /* 0x0000006000007945 */ /* 0x000fe20003800000 */
[----:B------:R-:W-:Y:S01]  /*2c870*/  PLOP3.LUT P6, PT, P6, PT, PT, 0x8, 0x0 ;  /* 0x000000000000781c */ /* 0x000fe200037ce170 */
[----:B------:R-:W-:-:S12]  /*2c880*/  IMAD.MOV.U32 R15, RZ, RZ, -0x1 ;  /* 0xffffffffff0f7424 */ /* 0x000fd800078e00ff */
[----:B01---5:R-:W-:Y:S05]  /*2c890*/  WARPSYNC.COLLECTIVE R15, `(.L_x_3511) ;  /* 0x000000000f087348 */ /* 0x023fea0003c00000 */
[----:B------:R-:W-:Y:S01]  /*2c8a0*/  VOTE.ANY R14, PT, P6 ;  /* 0x00000000000e7806 */ /* 0x000fe200030e0100 */
[----:B01---5:R-:W-:Y:S06]  /*2c8b0*/  ENDCOLLECTIVE ;  /* 0x000000000000791b */ /* 0x023fec0003800000 */
.L_x_3511:
[----:B------:R-:W-:Y:S05]  /*2c8c0*/  BSYNC B0 ;  /* 0x0000000000007941 */ /* 0x000fea0003800000 */
.L_x_3510:
        /* <DEDUP_REMOVED lines=9> */
.L_x_3512:
[----:B------:R-:W-:Y:S01]  /*2c960*/  IMAD.MOV.U32 R17, RZ, RZ, R14 ;  /* 0x000000ffff117224 */ /* 0x000fe200078e000e */
[----:B------:R-:W-:Y:S06]  /*2c970*/  BRA `(.L_x_3513) ;  /* 0xffffffcc00687947 */ /* 0x000fec000383ffff */
.L_x_3425:
[----:B------:R-:W-:Y:S01]  /*2c980*/  BSSY B0, `(.L_x_3514) ;  /* 0x0000007000007945 */ /* 0x000fe20003800000 */
[----:B------:R-:W-:Y:S02]  /*2c990*/  IMAD.MOV.U32 R13, RZ, RZ, R3 ;  /* 0x000000ffff0d7224 */ /* 0x000fe400078e0003 */
[----:B------:R-:W-:Y:S02]  /*2c9a0*/  IMAD.MOV.U32 R11, RZ, RZ, 0x1f ;  /* 0x0000001fff0b7424 */ /* 0x000fe400078e00ff */
[----:B------:R-:W-:-:S07]  /*2c9b0*/  IMAD.MOV.U32 R15, RZ, RZ, -0x1 ;  /* 0xffffffffff0f7424 */ /* 0x000fce00078e00ff */
[----:B0123-5:R-:W-:Y:S05]  /*2c9c0*/  WARPSYNC.COLLECTIVE R15, `(.L_x_3515) ;  /* 0x000000000f087348 */ /* 0x02ffea0003c00000 */
[----:B------:R4:W0:Y:S02]  /*2c9d0*/  SHFL.IDX P6, R14, R13, R12, R11 ;  /* 0x0000000c0d0e7389 */ /* 0x00082400000c000b */
[----:B012345:R-:W-:Y:S01]  /*2c9e0*/  ENDCOLLECTIVE ;  /* 0x000000000000791b */ /* 0x03ffe20003800000 */
.L_x_3515:
[----:B------:R-:W-:Y:S05]  /*2c9f0*/  BSYNC B0 ;  /* 0x0000000000007941 */ /* 0x000fea0003800000 */
.L_x_3514:
[----:B------:R-:W-:Y:S01]  /*2ca00*/  IMAD.MOV.U32 R3, RZ, RZ, R14 ;  /* 0x000000ffff037224 */ /* 0x000fe200078e000e */
[----:B------:R-:W-:Y:S06]  /*2ca10*/  BRA `(.L_x_3516) ;  /* 0xffffffcc005c7947 */ /* 0x000fec000383ffff */
.L_x_3429:
[----:B0-----:R0:W2:Y:S02]  /*2ca20*/  SYNCS.PHASECHK.TRANS64.TRYWAIT P0, [R0+URZ+0x32420], R3 ;  /* 0x03242003000075a7 */ /* 0x0010a4000800017f */
[----:B--2---:R-:W-:Y:S05]  /*2ca30*/  @!P0 NANOSLEEP.SYNCS 0x989680 ;  /* 0x009896800000895d */ /* 0x004fea0003900000 */
[----:B------:R-:W2:Y:S02]  /*2ca40*/  @!P0 SYNCS.PHASECHK.TRANS64 P0, [R0+URZ+0x32420], R3 ;  /* 0x03242003000085a7 */ /* 0x000ea4000800007f */
[----:B--2---:R-:W-:Y:S05]  /*2ca50*/  @!P0 BRA `(.L_x_3429) ;  /* 0xfffffffc00f08947 */ /* 0x004fea000383ffff */
[----:B------:R-:W-:Y:S05]  /*2ca60*/  BRA `(.L_x_3517) ;  /* 0xffffffd000e07947 */ /* 0x000fea000383ffff */
.L_x_3430:
        /* <DEDUP_REMOVED lines=11> */
.L_x_3519:
[----:B------:R-:W-:Y:S05]  /*2cb20*/  BSYNC B0 ;  /* 0x0000000000007941 */ /* 0x000fea0003800000 */
.L_x_3518:
[----:B------:R-:W-:Y:S05]  /*2cb30*/  BRA `(.L_x_3520) ;  /* 0xffffffd000c87947 */ /* 0x000fea000383ffff */
.L_x_3433:
[----:B------:R-:W-:Y:S01]  /*2cb40*/  BSSY B1, `(.L_x_3521) ;  /* 0x0000006000017945 */ /* 0x000fe20003800000 */
[----:B------:R-:W-:-:S07]  /*2cb50*/  IMAD.MOV.U32 R15, RZ, RZ, -0x1 ;  /* 0xffffffffff0f7424 */ /* 0x000fce00078e00ff */
[----:B012--5:R-:W-:Y:S05]  /*2cb60*/  WARPSYNC.COLLECTIVE R15, `(.L_x_3522) ;  /* 0x000000000f0c7348 */ /* 0x027fea0003c00000 */
[----:B------:R-:W-:Y:S02]  /*2cb70*/  ELECT P6, UR62, PT ;  /* 0x00000000003e782f */ /* 0x000fe400038c0000 */
[----:B------:R-:W-:Y:S01]  /*2cb80*/  MOV R14, UR62 ;  /* 0x0000003e000e7c02 */ /* 0x000fe20008000f00 */
[----:B012--5:R-:W-:Y:S10]  /*2cb90*/  ENDCOLLECTIVE ;  /* 0x000000000000791b */ /* 0x027ff40003800000 */
.L_x_3522:
[----:B------:R-:W-:Y:S05]  /*2cba0*/  BSYNC B1 ;  /* 0x0000000000017941 */ /* 0x000fea0003800000 */
.L_x_3521:
[----:B------:R-:W-:Y:S05]  /*2cbb0*/  BRA `(.L_x_3523) ;  /* 0xffffffd000c07947 */ /* 0x000fea000383ffff */
.L_x_3435:
[----:B0-----:R0:W2:Y:S02]  /*2cbc0*/  SYNCS.PHASECHK.TRANS64.TRYWAIT P0, [R6+URZ], R5 ;  /* 0x00000005060075a7 */ /* 0x0010a4000800017f */
[----:B--2---:R-:W-:Y:S05]  /*2cbd0*/  @!P0 NANOSLEEP.SYNCS 0x989680 ;  /* 0x009896800000895d */ /* 0x004fea0003900000 */
[----:B------:R-:W2:Y:S02]  /*2cbe0*/  @!P0 SYNCS.PHASECHK.TRANS64 P0, [R6+URZ], R5 ;  /* 0x00000005060085a7 */ /* 0x000ea4000800007f */
[----:B--2---:R-:W-:Y:S05]  /*2cbf0*/  @!P0 BRA `(.L_x_3435) ;  /* 0xfffffffc00f08947 */ /* 0x004fea000383ffff */
[----:B------:R-:W-:Y:S05]  /*2cc00*/  BRA `(.L_x_3524) ;  /* 0xffffffd000fc7947 */ /* 0x000fea000383ffff */
.L_x_3436:
[----:B--2---:R2:W3:Y:S02]  /*2cc10*/  SYNCS.PHASECHK.TRANS64.TRYWAIT P0, [R7+URZ], R2 ;  /* 0x00000002070075a7 */ /* 0x0044e4000800017f */
[----:B---3--:R-:W-:Y:S05]  /*2cc20*/  @!P0 NANOSLEEP.SYNCS 0x989680 ;  /* 0x009896800000895d */ /* 0x008fea0003900000 */
[----:B------:R-:W3:Y:S02]  /*2cc30*/  @!P0 SYNCS.PHASECHK.TRANS64 P0, [R7+URZ], R2 ;  /* 0x00000002070085a7 */ /* 0x000ee4000800007f */
[----:B---3--:R-:W-:Y:S05]  /*2cc40*/  @!P0 BRA `(.L_x_3436) ;  /* 0xfffffffc00f08947 */ /* 0x008fea000383ffff */
[----:B------:R-:W-:Y:S05]  /*2cc50*/  BRA `(.L_x_3525) ;  /* 0xffffffd000f07947 */ /* 0x000fea000383ffff */
.L_x_3438:
[----:B---3--:R3:W4:Y:S02]  /*2cc60*/  SYNCS.PHASECHK.TRANS64.TRYWAIT P0, [R4+URZ], R5 ;  /* 0x00000005040075a7 */ /* 0x008724000800017f */
[----:B----4-:R-:W-:Y:S05]  /*2cc70*/  @!P0 NANOSLEEP.SYNCS 0x989680 ;  /* 0x009896800000895d */ /* 0x010fea0003900000 */
[----:B------:R-:W4:Y:S02]  /*2cc80*/  @!P0 SYNCS.PHASECHK.TRANS64 P0, [R4+URZ], R5 ;  /* 0x00000005040085a7 */ /* 0x000f24000800007f */
[----:B----4-:R-:W-:Y:S05]  /*2cc90*/  @!P0 BRA `(.L_x_3438) ;  /* 0xfffffffc00f08947 */ /* 0x010fea000383ffff */
[----:B------:R-:W-:Y:S05]  /*2cca0*/  BRA `(.L_x_3526) ;  /* 0xffffffd000f87947 */ /* 0x000fea000383ffff */
        .type           $_ZN7cutlass13device_kernelIN5flash11enable_sm90INS1_16FlashAttnFwdSm90INS1_25CollectiveMainloopFwdSm90ILi2EN4cute5tupleIJNS5_1CILi1EEES8_S8_EEENS6_IJNS7_ILi128EEENS7_ILi96EEENS7_ILi64EEEEEELi256ENS_6half_tEfNS_4arch4Sm90ELb0ELb1ELb1ELb1ELb0ELb0ELb1ELb1ELb0ELb1ELb0ELb0EEENS1_21CollectiveEpilogueFwdINS6_IJSA_NS7_ILi256EEESB_EEES9_SE_SG_Li256ELb1ELb1ELb0ELb0EEENS1_36VarlenDynamicPersistentTileSchedulerILi128ELi96ELi256ELi128ELb0ELb1ELb1ELb1ELb0ELb1EEEEEEEEEvNT_6ParamsE$_ZZN5flash25CollectiveMainloopFwdSm90ILi2EN4cute5tupleIJNS1_1CILi1EEES4_S4_EEENS2_IJNS3_ILi128EEENS3_ILi96EEENS3_ILi64EEEEEELi256EN7cutlass6half_tEfNSA_4arch4Sm90ELb0ELb1ELb1ELb1ELb0ELb0ELb1ELb1ELb0ELb1ELb0ELb0EE3mmaINS_16FlashAttnFwdSm90ISE_NS_21CollectiveEpilogueFwdINS2_IJS6_NS3_ILi256EEES7_EEES5_SB_SD_Li256ELb1ELb1ELb0ELb0EEENS_36VarlenDynamicPersistentTileSchedulerILi128ELi96ELi256ELi128ELb0ELb1ELb1ELb1ELb0ELb1EEEE13SharedStorageENS1_6TensorINS1_11ArrayEngineIfLm128EEENS1_6LayoutINS2_IJNS2_IJNS3_ILi2EEEST_NS3_ILi32EEEEEES4_S4_EEENS2_IJNS2_IJS4_ST_NS3_ILi4EEEEEENS3_ILi0EEESZ_EEEEEEENS_7SoftmaxILi2ELi0EEEEEbRKNSE_6ParamsENSA_25PipelineTmaAsyncNoClusterILi2ENSA_16PipelineTmaAsyncILi2EEEEES1B_RNSA_13PipelineStateILj2EEERT0_RT1_iRiRKNS_16SeqlenInfoQKNewKILb1ELb0EEENS2_IJiiiiEEERT_ENKUliT_T0_T1_E_clIZSF_ISO_S12_S14_EbS17_S1B_S1B_S1E_S1G_S1I_iS1J_S1N_S1O_S1Q_EUlRS1R_iE1_NS3_ILb0EEENS3_ILb1EEEEEDaiS1R_S1S_S1T_,@function
        .size           $_ZN7cutlass13device_kernelIN5flash11enable_sm90INS1_16FlashAttnFwdSm90INS1_25CollectiveMainloopFwdSm90ILi2EN4cute5tupleIJNS5_1CILi1EEES8_S8_EEENS6_IJNS7_ILi128EEENS7_ILi96EEENS7_ILi64EEEEEELi256ENS_6half_tEfNS_4arch4Sm90ELb0ELb1ELb1ELb1ELb0ELb0ELb1ELb1ELb0ELb1ELb0ELb0EEENS1_21CollectiveEpilogueFwdINS6_IJSA_NS7_ILi256EEESB_EEES9_SE_SG_Li256ELb1ELb1ELb0ELb0EEENS1_36VarlenDynamicPersistentTileSchedulerILi128ELi96ELi256ELi128ELb0ELb1ELb1ELb1ELb0ELb1EEEEEEEEEvNT_6ParamsE$_ZZN5flash25CollectiveMainloopFwdSm90ILi2EN4cute5tupleIJNS1_1CILi1EEES4_S4_EEENS2_IJNS3_ILi128EEENS3_ILi96EEENS3_ILi64EEEEEELi256EN7cutlass6half_tEfNSA_4arch4Sm90ELb0ELb1ELb1ELb1ELb0ELb0ELb1ELb1ELb0ELb1ELb0ELb0EE3mmaINS_16FlashAttnFwdSm90ISE_NS_21CollectiveEpilogueFwdINS2_IJS6_NS3_ILi256EEES7_EEES5_SB_SD_Li256ELb1ELb1ELb0ELb0EEENS_36VarlenDynamicPersistentTileSchedulerILi128ELi96ELi256ELi128ELb0ELb1ELb1ELb1ELb0ELb1EEEE13SharedStorageENS1_6TensorINS1_11ArrayEngineIfLm128EEENS1_6LayoutINS2_IJNS2_IJNS3_ILi2EEEST_NS3_ILi32EEEEEES4_S4_EEENS2_IJNS2_IJS4_ST_NS3_ILi4EEEEEENS3_ILi0EEESZ_EEEEEEENS_7SoftmaxILi2ELi0EEEEEbRKNSE_6ParamsENSA_25PipelineTmaAsyncNoClusterILi2ENSA_16PipelineTmaAsyncILi2EEEEES1B_RNSA_13PipelineStateILj2EEERT0_RT1_iRiRKNS_16SeqlenInfoQKNewKILb1ELb0EEENS2_IJiiiiEEERT_ENKUliT_T0_T1_E_clIZSF_ISO_S12_S14_EbS17_S1B_S1B_S1E_S1G_S1I_iS1J_S1N_S1O_S1Q_EUlRS1R_iE1_NS3_ILb0EEENS3_ILb1EEEEEDaiS1R_S1S_S1T_,(.L_x_6041 - $_ZN7cutlass13device_kernelIN5flash11enable_sm90INS1_16FlashAttnFwdSm90INS1_25CollectiveMainloopFwdSm90ILi2EN4cute5tupleIJNS5_1CILi1EEES8_S8_EEENS6_IJNS7_ILi128EEENS7_ILi96EEENS7_ILi64EEEEEELi256ENS_6half_tEfNS_4arch4Sm90ELb0ELb1ELb1ELb1ELb0ELb0ELb1ELb1ELb0ELb1ELb0ELb0EEENS1_21CollectiveEpilogueFwdINS6_IJSA_NS7_ILi256EEESB_EEES9_SE_SG_Li256ELb1ELb1ELb0ELb0EEENS1_36VarlenDynamicPersistentTileSchedulerILi128ELi96ELi256ELi128ELb0ELb1ELb1ELb1ELb0ELb1EEEEEEEEEvNT_6ParamsE$_ZZN5flash25CollectiveMainloopFwdSm90ILi2EN4cute5tupleIJNS1_1CILi1EEES4_S4_EEENS2_IJNS3_ILi128EEENS3_ILi96EEENS3_ILi64EEEEEELi256EN7cutlass6half_tEfNSA_4arch4Sm90ELb0ELb1ELb1ELb1ELb0ELb0ELb1ELb1ELb0ELb1ELb0ELb0EE3mmaINS_16FlashAttnFwdSm90ISE_NS_21CollectiveEpilogueFwdINS2_IJS6_NS3_ILi256EEES7_EEES5_SB_SD_Li256ELb1ELb1ELb0ELb0EEENS_36VarlenDynamicPersistentTileSchedulerILi128ELi96ELi256ELi128ELb0ELb1ELb1ELb1ELb0ELb1EEEE13SharedStorageENS1_6TensorINS1_11ArrayEngineIfLm128EEENS1_6LayoutINS2_IJNS2_IJNS3_ILi2EEEST_NS3_ILi32EEEEEES4_S4_EEENS2_IJNS2_IJS4_ST_NS3_ILi4EEEEEENS3_ILi0EEESZ_EEEEEEENS_7SoftmaxILi2ELi0EEEEEbRKNSE_6ParamsENSA_25PipelineTmaAsyncNoClusterILi2ENSA_16PipelineTmaAsyncILi2EEEEES1B_RNSA_13PipelineStateILj2EEERT0_RT1_iRiRKNS_16SeqlenInfoQKNewKILb1ELb0EEENS2_IJiiiiEEERT_ENKUliT_T0_T1_E_clIZSF_ISO_S12_S14_EbS17_S1B_S1B_S1E_S1G_S1I_iS1J_S1N_S1O_S1Q_EUlRS1R_iE1_NS3_ILb0EEENS3_ILb1EEEEEDaiS1R_S1S_S1T_)
$_ZN7cutlass13device_kernelIN5flash11enable_sm90INS1_16FlashAttnFwdSm90INS1_25CollectiveMainloopFwdSm90ILi2EN4cute5tupleIJNS5_1CILi1EEES8_S8_EEENS6_IJNS7_ILi128EEENS7_ILi96EEENS7_ILi64EEEEEELi256ENS_6half_tEfNS_4arch4Sm90ELb0ELb1ELb1ELb1ELb0ELb0ELb1ELb1ELb0ELb1ELb0ELb0EEENS1_21CollectiveEpilogueFwdINS6_IJSA_NS7_ILi256EEESB_EEES9_SE_SG_Li256ELb1ELb1ELb0ELb0EEENS1_36VarlenDynamicPersistentTileSchedulerILi128ELi96ELi256ELi128ELb0ELb1ELb1ELb1ELb0ELb1EEEEEEEEEvNT_6ParamsE$_ZZN5flash25CollectiveMainloopFwdSm90ILi2EN4cute5tupleIJNS1_1CILi1EEES4_S4_EEENS2_IJNS3_ILi128EEENS3_ILi96EEENS3_ILi64EEEEEELi256EN7cutlass6half_tEfNSA_4arch4Sm90ELb0ELb1ELb1ELb1ELb0ELb0ELb1ELb1ELb0ELb1ELb0ELb0EE3mmaINS_16FlashAttnFwdSm90ISE_NS_21CollectiveEpilogueFwdINS2_IJS6_NS3_ILi256EEES7_EEES5_SB_SD_Li256ELb1ELb1ELb0ELb0EEENS_36VarlenDynamicPersistentTileSchedulerILi128ELi96ELi256ELi128ELb0ELb1ELb1ELb1ELb0ELb1EEEE13SharedStorageENS1_6TensorINS1_11ArrayEngineIfLm128EEENS1_6LayoutINS2_IJNS2_IJNS3_ILi2EEEST_NS3_ILi32EEEEEES4_S4_EEENS2_IJNS2_IJS4_ST_NS3_ILi4EEEEEENS3_ILi0EEESZ_EEEEEEENS_7SoftmaxILi2ELi0EEEEEbRKNSE_6ParamsENSA_25PipelineTmaAsyncNoClusterILi2ENSA_16PipelineTmaAsyncILi2EEEEES1B_RNSA_13PipelineStateILj2EEERT0_RT1_iRiRKNS_16SeqlenInfoQKNewKILb1ELb0EEENS2_IJiiiiEEERT_ENKUliT_T0_T1_E_clIZSF_ISO_S12_S14_EbS17_S1B_S1B_S1E_S1G_S1I_iS1J_S1N_S1O_S1Q_EUlRS1R_iE1_NS3_ILb0EEENS3_ILb1EEEEEDaiS1R_S1S_S1T_:
        /* <DEDUP_REMOVED lines=46> */
.L_x_3528:
[----:B------:R-:W-:Y:S05]  /*2cf90*/  BSYNC B3 ;  /* 0x0000000000037941 */ /* 0x000fea0003800000 */
.L_x_3527:
        /* <DEDUP_REMOVED lines=17> */
.L_x_3530:
[----:B------:R-:W-:Y:S05]  /*2d0b0*/  BSYNC B3 ;  /* 0x0000000000037941 */ /* 0x000fea0003800000 */
.L_x_3529:
        /* <DEDUP_REMOVED lines=10> */
.L_x_3532:
[----:B------:R-:W-:Y:S05]  /*2d160*/  BSYNC B3 ;  /* 0x0000000000037941 */ /* 0x000fea0003800000 */
.L_x_3531:
        /* <DEDUP_REMOVED lines=92> */
.L_x_3535:
[----:B------:R-:W-:Y:S05]  /*2d730*/  BSYNC B3 ;  /* 0x0000000000037941 */ /* 0x000fea0003800000 */
.L_x_3534:
        /* <DEDUP_REMOVED lines=17> */
.L_x_3537:
[----:B------:R-:W-:Y:S05]  /*2d850*/  BSYNC B3 ;  /* 0x0000000000037941 */ /* 0x000fea0003800000 */
.L_x_3536:
        /* <DEDUP_REMOVED lines=10> */
.L_x_3539:
[----:B------:R-:W-:Y:S05]  /*2d900*/  BSYNC B3 ;  /* 0x0000000000037941 */ /* 0x000fea0003800000 */
.L_x_3538:
        /* <DEDUP_REMOVED lines=324> */
[----:B------:R-:W3:Y:S02]  /*2ed50*/  LD.E R78, desc[UR4][R2.64] ;  /* 0x00000004024e7980 */ /* 0x000ee4000c101900 */
        /* <DEDUP_REMOVED lines=19> */
[----:B------:R-:W-:-:S02]  /*2ee90*/  FMUL.FTZ R34, R49, R75 ;  /* 0x0000004b31227220 */ /* 0x000fc40000410000 */
[----:B------:R0:W1:Y:S01]  /*2eea0*/  MUFU.TANH R81, R35 ;  /* 0x0000002300517308 */ /* 0x0000620000002400 */
[-C--:B------:R-:W-:Y:S01]  /*2eeb0*/  FMUL.FTZ R21, R25, R75.reuse ;  /* 0x0000004b19157220 */ /* 0x080fe20000410000 */
[-C--:B------:R-:W-:Y:S01]  /*2eec0*/  FMUL.FTZ R25, R29, R75.reuse ;  /* 0x0000004b1d197220 */ /* 0x080fe20000410000 */
[----:B------:R-:W-:-:S05]  /*2eed0*/  FMUL.FTZ R29, R37, R75 ;  /* 0x0000004b251d7220 */ /* 0x000fca0000410000 */
[----:B------:R2:W4:Y:S01]  /*2eee0*/  MUFU.TANH R79, R34 ;  /* 0x00000022004f7308 */ /* 0x0005220000002400 */
[----:B0-----:R-:W-:-:S04]  /*2eef0*/  SHF.R.S32.HI R35, RZ, 0x1f, R76 ;  /* 0x0000001fff237819 */ /* 0x001fc8000001144c */
[----:B--2---:R-:W-:Y:S01]  /*2ef00*/  LEA.HI R34, R35, R76, RZ, 0x7 ;  /* 0x0000004c23227211 */ /* 0x004fe200078f38ff */
[----:B------:R-:W-:-:S03]  /*2ef10*/  FMUL.FTZ R8, R24, R75 ;  /* 0x0000004b18087220 */ /* 0x000fc60000410000 */
[----:B------:R-:W-:Y:S01]  /*2ef20*/  LOP3.LUT R37, R34, 0xffffff80, RZ, 0xc0, !PT ;  /* 0xffffff8022257812 */ /* 0x000fe200078ec0ff */
[-C--:B------:R-:W-:Y:S01]  /*2ef30*/  FMUL.FTZ R24, R28, R75.reuse ;  /* 0x0000004b1c187220 */ /* 0x080fe20000410000 */
[-C--:B------:R-:W-:Y:S01]  /*2ef40*/  FMUL.FTZ R28, R36, R75.reuse ;  /* 0x0000004b241c7220 */ /* 0x080fe20000410000 */
[-C--:B------:R-:W-:Y:S02]  /*2ef50*/  FMUL.FTZ R36, R53, R75.reuse ;  /* 0x0000004b35247220 */ /* 0x080fe40000410000 */
[----:B------:R-:W-:Y:S02]  /*2ef60*/  IMAD.IADD R37, R76, 0x1, -R37 ;  /* 0x000000014c257824 */ /* 0x000fe400078e0a25 */
[----:B------:R0:W2:Y:S01]  /*2ef70*/  MUFU.TANH R82, R36 ;  /* 0x0000002400527308 */ /* 0x0000a20000002400 */
[----:B------:R-:W-:Y:S01]  /*2ef80*/  LEA.HI R35, R35, R76, RZ, 0x2 ;  /* 0x0000004c23237211 */ /* 0x000fe200078f10ff */
[-C--:B------:R-:W-:Y:S01]  /*2ef90*/  FMUL.FTZ R15, R38, R75.reuse ;  /* 0x0000004b260f7220 */ /* 0x080fe20000410000 */
[-C--:B------:R-:W-:Y:S01]  /*2efa0*/  FMUL.FTZ R12, R31, R75.reuse ;  /* 0x0000004b1f0c7220 */ /* 0x080fe20000410000 */
[----:B0-----:R-:W-:Y:S01]  /*2efb0*/  SHF.R.S32.HI R36, RZ, 0x1f, R37 ;  /* 0x0000001fff247819 */ /* 0x001fe20000011425 */
[----:B------:R-:W-:Y:S01]  /*2efc0*/  FMUL.FTZ R18, R39, R75 ;  /* 0x0000004b27127220 */ /* 0x000fe20000410000 */
[----:B------:R-:W-:-:S02]  /*2efd0*/  LOP3.LUT R35, R35, 0xfffffffc, RZ, 0xc0, !PT ;  /* 0xfffffffc23237812 */ /* 0x000fc400078ec0ff */
[C---:B------:R-:W-:Y:S01]  /*2efe0*/  LEA.HI R38, R36.reuse, R37, RZ, 0x2 ;  /* 0x0000002524267211 */ /* 0x040fe200078f10ff */
[----:B------:R-:W-:Y:S01]  /*2eff0*/  FMUL.FTZ R31, R41, R75 ;  /* 0x0000004b291f7220 */ /* 0x000fe20000410000 */
[----:B------:R-:W-:Y:S02]  /*2f000*/  LEA.HI R39, R36, R37, RZ, 0x5 ;  /* 0x0000002524277211 */ /* 0x000fe400078f28ff */
[--C-:B------:R-:W-:Y:S02]  /*2f010*/  SHF.R.S32.HI R36, RZ, 0x2, R38.reuse ;  /* 0x00000002ff247819 */ /* 0x100fe40000011426 */
[----:B------:R-:W-:Y:S01]  /*2f020*/  SHF.R.S32.HI R41, RZ, 0x1f, R38 ;  /* 0x0000001fff297819 */ /* 0x000fe20000011426 */
[----:B------:R-:W-:Y:S01]  /*2f030*/  IMAD.IADD R76, R76, 0x1, -R35 ;  /* 0x000000014c4c7824 */ /* 0x000fe200078e0a23 */
[----:B------:R-:W-:Y:S02]  /*2f040*/  SHF.R.S32.HI R35, RZ, 0x7, R34 ;  /* 0x00000007ff237819 */ /* 0x000fe40000011422 */
[----:B------:R-:W-:-:S02]  /*2f050*/  LEA.HI R41, R41, R36, RZ, 0x3 ;  /* 0x0000002429297211 */ /* 0x000fc400078f18ff */
[----:B------:R-:W-:Y:S02]  /*2f060*/  SHF.R.S32.HI R39, RZ, 0x5, R39 ;  /* 0x00000005ff277819 */ /* 0x000fe40000011427 */
[----:B------:R-:W-:Y:S02]  /*2f070*/  LEA.HI R34, R34, R35, RZ, 0x1 ;  /* 0x0000002322227211 */ /* 0x000fe400078f08ff */
[----:B------:R-:W-:Y:S01]  /*2f080*/  LOP3.LUT R41, R41, 0xfffffff8, RZ, 0xc0, !PT ;  /* 0xfffffff829297812 */ /* 0x000fe200078ec0ff */
[----:B---3--:R-:W-:Y:S01]  /*2f090*/  IMAD R78, R78, 0x8, R39 ;  /* 0x000000084e4e7824 */ /* 0x008fe200078e0227 */
[----:B------:R-:W-:Y:S02]  /*2f0a0*/  LOP3.LUT R34, R34, 0x3fffffe, RZ, 0xc0, !PT ;  /* 0x03fffffe22227812 */ /* 0x000fe400078ec0ff */
[----:B------:R-:W-:Y:S01]  /*2f0b0*/  LEA.HI R39, R76, R76, RZ, 0x1 ;  /* 0x0000004c4c277211 */ /* 0x000fe200078f08ff */
[----:B------:R-:W-:Y:S02]  /*2f0c0*/  IMAD.IADD R41, R36, 0x1, -R41 ;  /* 0x0000000124297824 */ /* 0x000fe400078e0a29 */
[----:B------:R-:W-:Y:S01]  /*2f0d0*/  IMAD.IADD R34, R35, 0x1, -R34 ;  /* 0x0000000123227824 */ /* 0x000fe200078e0a22 */
[----:B------:R-:W-:Y:S01]  /*2f0e0*/  LOP3.LUT R39, R39, 0x1ffffffe, RZ, 0xc0, !PT ;  /* 0x1ffffffe27277812 */ /* 0x000fe200078ec0ff */
[----:B------:R-:W-:-:S02]  /*2f0f0*/  IMAD.U32 R41, R78, 0x10, R41 ;  /* 0x000000104e297824 */ /* 0x000fc400078e0029 */
[-C--:B------:R-:W-:Y:S02]  /*2f100*/  FMUL.FTZ R53, R55, R75.reuse ;  /* 0x0000004b37357220 */ /* 0x080fe40000410000 */
[----:B------:R-:W-:Y:S02]  /*2f110*/  IMAD.IADD R39, R76, 0x1, -R39 ;  /* 0x000000014c277824 */ /* 0x000fe400078e0a27 */
[----:B------:R-:W-:Y:S02]  /*2f120*/  IMAD R34, R34, 0x40, R41 ;  /* 0x0000004022227824 */ /* 0x000fe400078e0229 */
[----:B------:R-:W-:Y:S02]  /*2f130*/  FMUL.FTZ R55, R59, R75 ;  /* 0x0000004b3b377220 */ /* 0x000fe40000410000 */
[----:B------:R-:W-:-:S04]  /*2f140*/  IMAD R59, R39, 0x8, R34 ;  /* 0x00000008273b7824 */ /* 0x000fc800078e0222 */
[----:B------:R-:W-:-:S05]  /*2f150*/  @P1 IMAD.HI.U32 R80, R59, R80, RZ ;  /* 0x000000503b501227 */ /* 0x000fca00078e00ff */
[----:B------:R-:W-:Y:S01]  /*2f160*/  @P1 SHF.R.U32.HI R59, RZ, R77, R80 ;  /* 0x0000004dff3b1219 */ /* 0x000fe20000011650 */
[-C--:B------:R-:W-:Y:S01]  /*2f170*/  FMUL.FTZ R20, R48, R75.reuse ;  /* 0x0000004b30147220 */ /* 0x080fe20000410000 */
[-C--:B------:R-:W-:Y:S01]  /*2f180*/  FMUL.FTZ R56, R56, R75.reuse ;  /* 0x0000004b38387220 */ /* 0x080fe20000410000 */
[-C--:B------:R-:W-:Y:S01]  /*2f190*/  FMUL.FTZ R57, R57, R75.reuse ;  /* 0x0000004b39397220 */ /* 0x080fe20000410000 */
[----:B------:R-:W-:Y:S01]  /*2f1a0*/  LOP3.LUT R38, R38, 0x7ffffffc, RZ, 0xc0, !PT ;  /* 0x7ffffffc26267812 */ /* 0x000fe200078ec0ff */
[----:B------:R-:W0:Y:S01]  /*2f1b0*/  SHFL.IDX PT, R39, R59, RZ, 0x1c1f ;  /* 0x001c1fff3b277589 */ /* 0x000e2200000e0000 */
[-C--:B------:R-:W-:Y:S01]  /*2f1c0*/  FMUL.FTZ R9, R27, R75.reuse ;  /* 0x0000004b1b097220 */ /* 0x080fe20000410000 */
[----:B------:R-:W-:Y:S02]  /*2f1d0*/  IMAD.MOV.U32 R35, RZ, RZ, -0x60 ;  /* 0xffffffa0ff237424 */ /* 0x000fe400078e00ff */
        /* <DEDUP_REMOVED lines=18> */
[-C--:B---3--:R-:W-:Y:S01]  /*2f300*/  FMUL.FTZ R20, R63, R75.reuse ;  /* 0x0000004b3f147220 */ /* 0x088fe20000410000 */
[-C--:B------:R-:W-:Y:S01]  /*2f310*/  FMUL.FTZ R64, R64, R75.reuse ;  /* 0x0000004b40407220 */ /* 0x080fe20000410000 */
[-C--:B------:R-:W-:Y:S01]  /*2f320*/  FMUL.FTZ R65, R65, R75.reuse ;  /* 0x0000004b41417220 */ /* 0x080fe20000410000 */
[-C--:B------:R-:W-:Y:S01]  /*2f330*/  FMUL.FTZ R50, R66, R75.reuse ;  /* 0x0000004b42327220 */ /* 0x080fe20000410000 */
[----:B------:R3:W0:Y:S01]  /*2f340*/  MUFU.TANH R84, R57 ;  /* 0x0000003900547308 */ /* 0x0006220000002400 */
[-C--:B------:R-:W-:Y:S01]  /*2f350*/  FMUL.FTZ R51, R67, R75.reuse ;  /* 0x0000004b43337220 */ /* 0x080fe20000410000 */
[-C--:B------:R-:W-:Y:S01]  /*2f360*/  FMUL.FTZ R68, R68, R75.reuse ;  /* 0x0000004b44447220 */ /* 0x080fe20000410000 */
[-C--:B------:R-:W-:Y:S01]  /*2f370*/  FMUL.FTZ R69, R69, R75.reuse ;  /* 0x0000004b45457220 */ /* 0x080fe20000410000 */
[----:B-1----:R-:W-:Y:S01]  /*2f380*/  FMUL.FTZ R56, R70, R75 ;  /* 0x0000004b46387220 */ /* 0x002fe20000410000 */
[----:B------:R-:W-:-:S02]  /*2f390*/  IMAD.IADD R38, R37, 0x1, -R38 ;  /* 0x0000000125267824 */ /* 0x000fc400078e0a26 */
[----:B------:R-:W-:Y:S02]  /*2f3a0*/  IMAD R35, R10, R35, 0x1 ;  /* 0x000000010a237424 */ /* 0x000fe400078e0223 */
[-C--:B---3--:R-:W-:Y:S01]  /*2f3b0*/  FMUL.FTZ R57, R71, R75.reuse ;  /* 0x0000004b47397220 */ /* 0x088fe20000410000 */
[----:B------:R-:W-:Y:S01]  /*2f3c0*/  FMUL.FTZ R44, R44, R75 ;  /* 0x0000004b2c2c7220 */ /* 0x000fe20000410000 */
[----:B------:R-:W-:Y:S01]  /*2f3d0*/  IMAD R35, R38, -0x2, R35 ;  /* 0xfffffffe26237824 */ /* 0x000fe200078e0223 */
[----:B------:R-:W1:Y:S04]  /*2f3e0*/  MUFU.TANH R8, R8 ;  /* 0x0000000800087308 */ /* 0x000e680000002400 */
[----:B------:R-:W-:-:S04]  /*2f3f0*/  IADD3 R37, -R6, R35, R3 ;  /* 0x0000002306257210 */ /* 0x000fc80007ffe103 */
[----:B------:R-:W3:Y:S01]  /*2f400*/  MUFU.TANH R21, R21 ;  /* 0x0000001500157308 */ /* 0x000ee20000002400 */
        /* <DEDUP_REMOVED lines=63> */
.L_x_3546:
[----:B------:R-:W-:Y:S05]  /*2f800*/  BSYNC B5 ;  /* 0x0000000000057941 */ /* 0x000fea0003800000 */
.L_x_3545:
[----:B------:R-:W-:Y:S01]  /*2f810*/  LOP3.LUT R34, RZ, R34, RZ, 0x33, !PT ;  /* 0x00000022ff227212 */ /* 0x000fe200078e33ff */
[----:B------:R-:W-:Y:S06]  /*2f820*/  BRA `(.L_x_3547) ;  /* 0x0000000000287947 */ /* 0x000fec0003800000 */
.L_x_3544:
        /* <DEDUP_REMOVED lines=10> */
.L_x_3547:
[----:B------:R-:W-:Y:S05]  /*2f8d0*/  BSYNC B4 ;  /* 0x0000000000047941 */ /* 0x000fea0003800000 */
.L_x_3543:
[----:B------:R-:W-:-:S05]  /*2f8e0*/  IMAD R35, R7, R34, R66 ;  /* 0x0000002207237224 */ /* 0x000fca00078e0242 */
[----:B------:R-:W-:Y:S02]  /*2f8f0*/  VIMNMX R62, R62, R35, !PT ;  /* 0x000000233e3e7248 */ /* 0x000fe40007fe0100 */
[----:B------:R-:W-:-:S07]  /*2f900*/  VIADDMNMX R60, R35, R7, R60, PT ;  /* 0x00000007233c7246 */ /* 0x000fce000380013c */
.L_x_3542:
[----:B------:R-:W-:Y:S05]  /*2f910*/  BSYNC B3 ;  /* 0x0000000000037941 */ /* 0x000fea0003800000 */
.L_x_3541:
        /* <DEDUP_REMOVED lines=90> */
[----:B-1----:R-:W-:Y:S02]  /*2fec0*/  FSEL R27, R85, -INF , !P3 ;  /* 0xff800000551b7808 */ /* 0x002fe40005800000 */
        /* <DEDUP_REMOVED lines=46> */
.L_x_3553:
[----:B------:R-:W-:Y:S05]  /*301b0*/  BSYNC B5 ;  /* 0x0000000000057941 */ /* 0x000fea0003800000 */
.L_x_3552:
[----:B------:R-:W-:Y:S01]  /*301c0*/  LOP3.LUT R6, RZ, R6, RZ, 0x33, !PT ;  /* 0x00000006ff067212 */ /* 0x000fe200078e33ff */
[----:B------:R-:W-:Y:S06]  /*301d0*/  BRA `(.L_x_3554) ;  /* 0x0000000000287947 */ /* 0x000fec0003800000 */
.L_x_3551:
        /* <DEDUP_REMOVED lines=10> */
.L_x_3554:
[----:B------:R-:W-:Y:S05]  /*30280*/  BSYNC B4 ;  /* 0x0000000000047941 */ /* 0x000fea0003800000 */
.L_x_3550:
[----:B------:R-:W-:-:S05]  /*30290*/  IMAD R6, R7, R6, R66 ;  /* 0x0000000607067224 */ /* 0x000fca00078e0242 */
[----:B------:R-:W-:Y:S02]  /*302a0*/  VIADDMNMX R62, R6, R7, R62, PT ;  /* 0x00000007063e7246 */ /* 0x000fe4000380013e */
[----:B------:R-:W-:-:S07]  /*302b0*/  VIMNMX R63, R63, R6, !PT ;  /* 0x000000063f3f7248 */ /* 0x000fce0007fe0100 */
.L_x_3549:
[----:B------:R-:W-:Y:S05]  /*302c0*/  BSYNC B3 ;  /* 0x0000000000037941 */ /* 0x000fea0003800000 */
.L_x_3548:
        /* <DEDUP_REMOVED lines=135> */
[----:B------:R-:W-:Y:S01]  /*30b40*/  FMNMX.FTZ R9, R58, R9, !PT ;  /* 0x000000093a097209 */ /* 0x000fe20007810000 */
[----:B------:R-:W2:Y:S01]  /*30b50*/  LD.E R66, desc[UR4][R6.64+0x20] ;  /* 0x0000200406427980 */ /* 0x000ea2000c101900 */
        /* <DEDUP_REMOVED lines=93> */
[----:B------:R-:W-:Y:S01]  /*31130*/  FFMA.FTZ R156, R20, R69, -R66 ;  /* 0x00000045149c7223 */ /* 0x000fe20000010842 */
[----:B0-----:R-:W-:-:S05]  /*31140*/  FADD.FTZ R8, R218, R63 ;  /* 0x0000003fda087221 */ /* 0x001fca0000010000 */
[----:B------:R-:W0:Y:S01]  /*31150*/  MUFU.EX2 R21, R37 ;  /* 0x0000002500157308 */ /* 0x000e220000000800 */
[----:B-1----:R-:W-:Y:S01]  /*31160*/  FADD.FTZ R24, R216, R7 ;  /* 0x00000007d8187221 */ /* 0x002fe20000010000 */
[----:B------:R-:W-:-:S06]  /*31170*/  FFMA.FTZ R12, R18, R69, -R66 ;  /* 0x00000045120c7223 */ /* 0x000fcc0000010842 */
[----:B------:R-:W1:Y:S01]  /*31180*/  MUFU.EX2 R15, R6 ;  /* 0x00000006000f7308 */ /* 0x000e620000000800 */
[----:B------:R-:W-:Y:S01]  /*31190*/  FFMA.FTZ R11, R19, R69, -R66 ;  /* 0x00000045130b7223 */ /* 0x000fe20000010842 */
[----:B--2---:R-:W-:-:S06]  /*311a0*/  FADD.FTZ R7, R217, R8 ;  /* 0x00000008d9077221 */ /* 0x004fcc0000010000 */
[----:B------:R-:W2:Y:S01]  /*311b0*/  MUFU.EX2 R20, R38 ;  /* 0x0000002600147308 */ /* 0x000ea20000000800 */
[----:B-----5:R-:W-:-:S07]  /*311c0*/  FADD.FTZ R24, R155, R24 ;  /* 0x000000189b187221 */ /* 0x020fce0000010000 */
        /* <DEDUP_REMOVED lines=487> */
[----:B--2---:R-:W2:Y:S01]  /*33040*/  LD.E R3, desc[UR6][R6.64+0x1fc] ;  /* 0x0001fc0606037980 */ /* 0x004ea2000c101900 */
[----:B------:R-:W-:Y:S01]  /*33050*/  LEA.HI R28, R203, 0x8, RZ, 0x19 ;  /* 0x00000008cb1c7811 */ /* 0x000fe200078fc8ff */
[----:B--2---:R-:W-:-:S05]  /*33060*/  FMUL.FTZ R29, R32, R3 ;  /* 0x00000003201d7220 */ /* 0x004fca0000410000 */
[----:B------:R2:W-:Y:S04]  /*33070*/  ST.E desc[UR4][R6.64+0x1fc], R29 ;  /* 0x0001fc1d06007985 */ /* 0x0005e8000c101904 */
[----:B------:R-:W3:Y:S01]  /*33080*/  LDL.64 R2, [R0+0x80] ;  /* 0x0000800000027983 */ /* 0x000ee20000100a00 */
[----:B------:R4:W-:Y:S06]  /*33090*/  BAR.SYNC.DEFER_BLOCKING R28, 0x100 ;  /* 0x0004001c0000751d */ /* 0x0009ec0000010000 */
[----:B------:R-:W5:Y:S04]  /*330a0*/  LDL.64 R26, [R0] ;  /* 0x00000000001a7983 */ /* 0x000f680000100a00 */
[----:B-1----:R-:W2:Y:S04]  /*330b0*/  LDL.64 R24, [R0+0x98] ;  /* 0x0000980000187983 */ /* 0x002ea80000100a00 */
[----:B0-----:R-:W4:Y:S04]  /*330c0*/  LDL.64 R8, [R0+0x88] ;  /* 0x0000880000087983 */ /* 0x001f280000100a00 */
[----:B---3--:R-:W3:Y:S04]  /*330d0*/  LD.E R31, desc[UR4][R2.64] ;  /* 0x00000004021f7980 */ /* 0x008ee8000c101900 */
[----:B-----5:R-:W5:Y:S04]  /*330e0*/  LD.E R221, desc[UR6][R26.64] ;  /* 0x000000061add7980 */ /* 0x020f68000c101900 */
[----:B--2---:R-:W5:Y:S04]  /*330f0*/  LD.E.64 R6, desc[UR4][R24.64] ;  /* 0x0000000418067980 */ /* 0x004f68000c101b00 */
        /* <DEDUP_REMOVED lines=13> */
[----:B-1----:R-:W4:Y:S04]  /*331d0*/  LD.E R27, desc[UR6][R2.64+0x1c] ;  /* 0x00001c06021b7980 */ /* 0x002f28000c101900 */
[----:B----4-:R1:W-:Y:S04]  /*331e0*/  ST.E desc[UR4][R2.64+0x1c], R27 ;  /* 0x00001c1b02007985 */ /* 0x0103e8000c101904 */
[----:B--2---:R-:W2:Y:S04]  /*331f0*/  LD.E R25, desc[UR6][R2.64+0x20] ;  /* 0x0000200602197980 */ /* 0x004ea8000c101900 */
[----:B--2---:R2:W-:Y:S04]  /*33200*/  ST.E desc[UR4][R2.64+0x20], R25 ;  /* 0x0000201902007985 */ /* 0x0045e8000c101904 */
[----:B0-----:R-:W4:Y:S04]  /*33210*/  LD.E R29, desc[UR6][R2.64+0x24] ;  /* 0x00002406021d7980 */ /* 0x001f28000c101900 */
[----:B----4-:R0:W-:Y:S04]  /*33220*/  ST.E desc[UR4][R2.64+0x24], R29 ;  /* 0x0000241d02007985 */ /* 0x0101e8000c101904 */
[----:B---3--:R-:W3:Y:S04]  /*33230*/  LD.E R31, desc[UR6][R2.64+0x28] ;  /* 0x00002806021f7980 */ /* 0x008ee8000c101900 */
        /* <DEDUP_REMOVED lines=230> */
[----:B----4-:R-:W-:Y:S04]  /*340a0*/  ST.E desc[UR4][R2.64+0x1f4], R29 ;  /* 0x0001f41d02007985 */ /* 0x010fe8000c101904 */
        /* <DEDUP_REMOVED lines=37> */
[----:B------:R-:W4:Y:S04]  /*34300*/  LD.E R24, desc[UR30][R2.64] ;  /* 0x0000001e02187980 */ /* 0x000f28000c101900 */
[----:B--2---:R-:W4:Y:S04]  /*34310*/  LD.E R25, desc[UR32][R2.64+0x4] ;  /* 0x0000042002197980 */ /* 0x004f28000c101900 */
[----:B------:R-:W4:Y:S04]  /*34320*/  LD.E R26, desc[UR34][R2.64+0x8] ;  /* 0x00000822021a7980 */ /* 0x000f28000c101900 */
[----:B0-----:R-:W4:Y:S04]  /*34330*/  LD.E R27, desc[UR46][R2.64+0xc] ;  /* 0x00000c2e021b7980 */ /* 0x001f28000c101900 */
        /* <DEDUP_REMOVED lines=123> */
[----:B------:R-:W4:Y:S01]  /*34af0*/  LD.E R151, desc[UR54][R2.64+0x1fc] ;  /* 0x0001fc3602977980 */ /* 0x000f22000c101900 */
[----:B-----5:R-:W-:Y:S01]  /*34b00*/  IMAD R6, R221, 0xc00, R6 ;  /* 0x00000c00dd067824 */ /* 0x020fe200078e0206 */
        /* <DEDUP_REMOVED lines=28> */
[----:B----4-:R-:W-:-:S06]  /*34cd0*/  WARPGROUP.ARRIVE ;  /* 0x00000000000079c5 */ /* 0x010fcc0000000000 */
        /* <DEDUP_REMOVED lines=23> */
[----:B------:R-:W-:Y:S02]  /*34e50*/  R2UR UR6, R4 ;  /* 0x00000000040672ca */ /* 0x000fe400000e0000 */
[----:B------:R-:W-:-:S09]  /*34e60*/  R2UR UR7, R5 ;  /* 0x00000000050772ca */ /* 0x000fd200000e0000 */
        /* <DEDUP_REMOVED lines=3857> */
[----:B------:R-:W-:-:S04]  /*43f80*/  R2UR UR7, R7 ;  /* 0x00000000070772ca */ /* 0x000fc800000e0000 */
[----:B------:R-:W-:Y:S02]  /*43f90*/  R2UR UR6, R6 ;  /* 0x00000000060672ca */ /* 0x000fe400000e0000 */
[----:B------:R-:W-:Y:S02]  /*43fa0*/  F2FP.F16.F32.PACK_AB R152, R187, R188 ;  /* 0x000000bcbb98723e */ /* 0x000fe400000000ff */
        /* <DEDUP_REMOVED lines=1175> */
.L_x_3555:
[----:B------:R-:W-:-:S04]  /*48920*/  IMAD.MOV.U32 R215, RZ, RZ, 0x0 ;  /* 0x00000000ffd77424 */ /* 0x000fc800078e00ff */
[----:B01----:R-:W-:Y:S05]  /*48930*/  RET.REL.NODEC R214 `(_ZN7cutlass13device_kernelIN5flash11enable_sm90INS1_16FlashAttnFwdSm90INS1_25CollectiveMainloopFwdSm90ILi2EN4cute5tupleIJNS5_1CILi1EEES8_S8_EEENS6_IJNS7_ILi128EEENS7_ILi96EEENS7_ILi64EEEEEELi256ENS_6half_tEfNS_4arch4Sm90ELb0ELb1ELb1ELb1ELb0ELb0ELb1ELb1ELb0ELb1ELb0ELb0EEENS1_21CollectiveEpilogueFwdINS6_IJSA_NS7_ILi256EEESB_EEES9_SE_SG_Li256ELb1ELb1ELb0ELb0EEENS1_36VarlenDynamicPersistentTileSchedulerILi128ELi96ELi256ELi128ELb0ELb1ELb1ELb1ELb0ELb1EEEEEEEEEvNT_6ParamsE) ;  /* 0xfffffb74d6b07950 */ /* 0x003fea0003c3ffff */
.L_x_3533:
[----:B0-----:R0:W1:Y:S02]  /*48940*/  SYNCS.PHASECHK.TRANS64.TRYWAIT P1, [R2+URZ], R3 ;  /* 0x00000003020075a7 */ /* 0x001064000802017f */
[----:B-1----:R-:W-:Y:S05]  /*48950*/  @!P1 NANOSLEEP.SYNCS 0x989680 ;  /* 0x009896800000995d */ /* 0x002fea0003900000 */
[----:B------:R-:W1:Y:S02]  /*48960*/  @!P1 SYNCS.PHASECHK.TRANS64 P1, [R2+URZ], R3 ;  /* 0x00000003020095a7 */ /* 0x000e64000802007f */
[----:B-1----:R-:W-:Y:S05]  /*48970*/  @!P1 BRA `(.L_x_3533) ;  /* 0xfffffffc00f09947 */ /* 0x002fea000383ffff */
[----:B------:R-:W-:Y:S05]  /*48980*/  BRA `(.L_x_3532) ;  /* 0xfffffe4400f47947 */ /* 0x000fea000383ffff */
.L_x_3540:
[----:B0-----:R0:W1:Y:S02]  /*48990*/  SYNCS.PHASECHK.TRANS64.TRYWAIT P1, [R8+URZ], R9 ;  /* 0x00000009080075a7 */ /* 0x001064000802017f */
[----:B-1----:R-:W-:Y:S05]  /*489a0*/  @!P1 NANOSLEEP.SYNCS 0x989680 ;  /* 0x009896800000995d */ /* 0x002fea0003900000 */
[----:B------:R-:W1:Y:S02]  /*489b0*/  @!P1 SYNCS.PHASECHK.TRANS64 P1, [R8+URZ], R9 ;  /* 0x00000009080095a7 */ /* 0x000e64000802007f */
[----:B-1----:R-:W-:Y:S05]  /*489c0*/  @!P1 BRA `(.L_x_3540) ;  /* 0xfffffffc00f09947 */ /* 0x002fea000383ffff */
[----:B------:R-:W-:Y:S05]  /*489d0*/  BRA `(.L_x_3539) ;  /* 0xfffffe4c00c87947 */ /* 0x000fea000383ffff */
.L_x_3556:
        /* <DEDUP_REMOVED lines=10> */
.L_x_6041:


//--------------------- .text._ZN7cutlass13device_kernelIN5flash11enable_sm90INS1_16FlashAttnFwdSm90INS1_25CollectiveMainloopFwdSm90ILi2EN4cute5tupleIJNS5_1CILi1EEES8_S8_EEENS6_IJNS7_ILi128EEENS7_ILi96EEENS7_ILi64EEEEEELi256ENS_6half_tEfNS_4arch4Sm90ELb0ELb1ELb1ELb1ELb0ELb1ELb1ELb1ELb0ELb1ELb0ELb0EEENS1_21CollectiveEpilogueFwdINS6_IJSA_NS7_ILi256EEESB_EEES9_SE_SG_Li256ELb1ELb1ELb0ELb0EEENS1_36VarlenDynamicPersistentTileSchedulerILi128ELi96ELi256ELi128ELb0ELb1ELb1ELb1ELb0ELb1EEEEEEEEEvNT_6ParamsE --------------------------
	.section	.text._ZN7cutlass13device_kernelIN5flash11enable_sm90INS1_16FlashAttnFwdSm90INS1_25CollectiveMainloopFwdSm90ILi2EN4cute5tupleIJNS5_1CILi1EEES8_S8_EEENS6_IJNS7_ILi128EEENS7_ILi96EEENS7_ILi64EEEEEELi256ENS_6half_tEfNS_4arch4Sm90ELb0ELb1ELb1ELb1ELb0ELb1ELb1ELb1ELb0ELb1ELb0ELb0EEENS1_21CollectiveEpilogueFwdINS6_IJSA_NS7_ILi256EEESB_EEES9_SE_SG_Li256ELb1ELb1ELb0ELb0EEENS1_36VarlenDynamicPersistentTileSchedulerILi128ELi96ELi256ELi128ELb0ELb1ELb1ELb1ELb0ELb1EEEEEEEEEvNT_6ParamsE,"ax",@progbits
	.align	128
.text._ZN7cutlass13device_kernelIN5flash11enable_sm90INS1_16FlashAttnFwdSm90INS1_25CollectiveMainloopFwdSm90ILi2EN4cute5tupleIJNS5_1CILi1EEES8_S8_EEENS6_IJNS7_ILi128EEENS7_ILi96EEENS7_ILi64EEEEEELi256ENS_6half_tEfNS_4arch4Sm90ELb0ELb1ELb1ELb1ELb0ELb1ELb1ELb1ELb0ELb1ELb0ELb0EEENS1_21CollectiveEpilogueFwdINS6_IJSA_NS7_ILi256EEESB_EEES9_SE_SG_Li256ELb1ELb1ELb0ELb0EEENS1_36VarlenDynamicPersistentTileSchedulerILi128ELi96ELi256ELi128ELb0ELb1ELb1ELb1ELb0ELb1EEEEEEEEEvNT_6ParamsE:
        .type           _ZN7cutlass13device_kernelIN5flash11enable_sm90INS1_16FlashAttnFwdSm90INS1_25CollectiveMainloopFwdSm90ILi2EN4cute5tupleIJNS5_1CILi1EEES8_S8_EEENS6_IJNS7_ILi128EEENS7_ILi96EEENS7_ILi64EEEEEELi256ENS_6half_tEfNS_4arch4Sm90ELb0ELb1ELb1ELb1ELb0ELb1ELb1ELb1ELb0ELb1ELb0ELb0EEENS1_21CollectiveEpilogueFwdINS6_IJSA_NS7_ILi256EEESB_EEES9_SE_SG_Li256ELb1ELb1ELb0ELb0EEENS1_36VarlenDynamicPersistentTileSchedulerILi128ELi96ELi256ELi128ELb0ELb1ELb1ELb1ELb0ELb1EEEEEEEEEvNT_6ParamsE,@function
        .size           _ZN7cutlass13device_kernelIN5flash11enable_sm90INS1_16FlashAttnFwdSm90INS1_25CollectiveMainloopFwdSm90ILi2EN4cute5tupleIJNS5_1CILi1EEES8_S8_EEENS6_IJNS7_ILi128EEENS7_ILi96EEENS7_ILi64EEEEEELi256ENS_6half_tEfNS_4arch4Sm90ELb0ELb1ELb1ELb1ELb0ELb1ELb1ELb1ELb0ELb1ELb0ELb0EEENS1_21CollectiveEpilogueFwdINS6_IJSA_NS7_ILi256EEESB_EEES9_SE_SG_Li256ELb1ELb1ELb0ELb0EEENS1_36VarlenDynamicPersistentTileSchedulerILi128ELi96ELi256ELi128ELb0ELb1ELb1ELb1ELb0ELb1EEEEEEEEEvNT_6ParamsE,(.L_x_6043 - _ZN7cutlass13device_kernelIN5flash11enable_sm90INS1_16FlashAttnFwdSm90INS1_25CollectiveMainloopFwdSm90ILi2EN4cute5tupleIJNS5_1CILi1EEES8_S8_EEENS6_IJNS7_ILi128EEENS7_ILi96EEENS7_ILi64EEEEEELi256ENS_6half_tEfNS_4arch4Sm90ELb0ELb1ELb1ELb1ELb0ELb1ELb1ELb1ELb0ELb1ELb0ELb0EEENS1_21CollectiveEpilogueFwdINS6_IJSA_NS7_ILi256EEESB_EEES9_SE_SG_Li256ELb1ELb1ELb0ELb0EEENS1_36VarlenDynamicPersistentTileSchedulerILi128ELi96ELi256ELi128ELb0ELb1ELb1ELb1ELb0ELb1EEEEEEEEEvNT_6ParamsE)
        .other          _ZN7cutlass13device_kernelIN5flash11enable_sm90INS1_16FlashAttnFwdSm90INS1_25CollectiveMainloopFwdSm90ILi2EN4cute5tupleIJNS5_1CILi1EEES8_S8_EEENS6_IJNS7_ILi128EEENS7_ILi96EEENS7_ILi64EEEEEELi256ENS_6half_tEfNS_4arch4Sm90ELb0ELb1ELb1ELb1ELb0ELb1ELb1ELb1ELb0ELb1ELb0ELb0EEENS1_21CollectiveEpilogueFwdINS6_IJSA_NS7_ILi256EEESB_EEES9_SE_SG_Li256ELb1ELb1ELb0ELb0EEENS1_36VarlenDynamicPersistentTileSchedulerILi128ELi96ELi256ELi128ELb0ELb1ELb1ELb1ELb0ELb1EEEEEEEEEvNT_6ParamsE,@"STO_CUDA_ENTRY STV_DEFAULT"
_ZN7cutlass13device_kernelIN5flash11enable_sm90INS1_16FlashAttnFwdSm90INS1_25CollectiveMainloopFwdSm90ILi2EN4cute5tupleIJNS5_1CILi1EEES8_S8_EEENS6_IJNS7_ILi128EEENS7_ILi96EEENS7_ILi64EEEEEELi256ENS_6half_tEfNS_4arch4Sm90ELb0ELb1ELb1ELb1ELb0ELb1ELb1ELb1ELb0ELb1ELb0ELb0EEENS1_21CollectiveEpilogueFwdINS6_IJSA_NS7_ILi256EEESB_EEES9_SE_SG_Li256ELb1ELb1ELb0ELb0EEENS1_36VarlenDynamicPersistentTileSchedulerILi128ELi96ELi256ELi128ELb0ELb1ELb1ELb1ELb0ELb1EEEEEEEEEvNT_6ParamsE:
[----:B------:R-:W0:Y:S02]  /*0000*/  LDC R1, c[0x0][0x28] ;  /* 0x00000a00ff017b82 */ /* 0x000e240000000800 */
[----:B0-----:R-:W-:-:S05]  /*0010*/  VIADD R1, R1, 0xfffffb10 ;  /* 0xfffffb1001017836 */ /* 0x001fca0000000000 */
[----:B------:R-:W-:Y:S01]  /*0020*/  R2UR UR4, R1 ;  /* 0x00000000010472ca */ /* 0x000fe200000e0000 */
[----:B------:R-:W0:Y:S01]  /*0030*/  S2R R3, SR_TID.X ;  /* 0x0000000000037919 */ /* 0x000e220000002100 */
[----:B------:R-:W-:Y:S01]  /*0040*/  ELECT P0, URZ, PT ;  /* 0x00000000003f782f */ /* 0x000fe20003800000 */
[----:B------:R-:W-:Y:S01]  /*0050*/  BSSY B0, `(.L_x_3557) ;  /* 0x0000018000007945 */ /* 0x000fe20003800000 */
[----:B------:R-:W-:Y:S01]  /*0060*/  ULDC UR37, c[0x0][0x20] ;  /* 0x0000080000257ab9 */ /* 0x000fe20000000800 */
[----:B------:R-:W-:-:S08]  /*0070*/  ULDC UR36, c[0x0][0x24] ;  /* 0x0000090000247ab9 */ /* 0x000fd00000000800 */
[----:B------:R-:W-:-:S04]  /*0080*/  UIADD3 UR37, UP0, UR4, UR37, URZ ;  /* 0x0000002504257290 */ /* 0x000fc8000ff1e03f */
[----:B------:R-:W-:Y:S01]  /*0090*/  UIADD3.X UR36, URZ, UR36, URZ, UP0, !UPT ;  /* 0x000000243f247290 */ /* 0x000fe200087fe43f */
        /* <DEDUP_REMOVED lines=19> */
.L_x_3558:
[----:B------:R-:W-:Y:S05]  /*01d0*/  BSYNC B0 ;  /* 0x0000000000007941 */ /* 0x000fea0003800000 */
.L_x_3557:
        /* <DEDUP_REMOVED lines=43> */
.L_x_3559:
        /* <DEDUP_REMOVED lines=22> */
.L_x_3560:
        /* <DEDUP_REMOVED lines=18> */
.L_x_3561:
        /* <DEDUP_REMOVED lines=22> */
.L_x_3562:
        /* <DEDUP_REMOVED lines=22> */
.L_x_3563:
[----:B------:R-:W-:Y:S01]  /*09d0*/  PLOP3.LUT P0, PT, PT, PT, UP0, 0x80, 0x0 ;  /* 0x000000000000781c */ /* 0x000fe20003f0f008 */
[----:B------:R-:W-:Y:S01]  /*09e0*/  UMOV UR38, 0x1 ;  /* 0x0000000100267882 */ /* 0x000fe20000000000 */
[----:B------:R-:W-:Y:S01]  /*09f0*/  NOP ;  /* 0x0000000000007918 */ /* 0x000fe20000000000 */
[----:B------:R-:W-:Y:S01]  /*0a00*/  USEL UR38, UR38, 0x2, !UP0 ;  /* 0x0000000226267887 */ /* 0x000fe2000c000000 */
[----:B------:R-:W-:Y:S01]  /*0a10*/  BSSY B9, `(.L_x_3564) ;  /* 0x00036bc000097945 */ /* 0x000fe20003800000 */
[----:B------:R-:W-:Y:S01]  /*0a20*/  ULDC.64 UR42, c[0x0][0x208] ;  /* 0x00008200002a7ab9 */ /* 0x000fe20000000a00 */
[----:B------:R-:W-:Y:S02]  /*0a30*/  IMAD.U32 R16, RZ, RZ, UR37 ;  /* 0x00000025ff107e24 */ /* 0x000fe4000f8e00ff */
[----:B------:R-:W-:Y:S01]  /*0a40*/  IMAD.U32 R17, RZ, RZ, UR36 ;  /* 0x00000024ff117e24 */ /* 0x000fe2000f8e00ff */
[----:B0123--:R-:W-:Y:S06]  /*0a50*/  BAR.SYNC.DEFER_BLOCKING 0x0 ;  /* 0x0000000000007b1d */ /* 0x00ffec0000010000 */
[----:B------:R-:W-:Y:S05]  /*0a60*/  @!P0 BRA `(.L_x_3565) ;  /* 0x000002dc00788947 */ /* 0x000fea0003800000 */
.L_x_3566:
[----:B------:R-:W-:-:S08]  /*0a70*/  NOP ;  /* 0x0000000000007918 */ /* 0x000fd00000000000 */
[----:B------:R-:W0:Y:S02]  /*0a80*/  USETMAXREG.TRY_ALLOC.CTAPOOL UP0, 0xf0 ;  /* 0x000000f0000079c8 */ /* 0x000e240008000600 */
[----:B0-----:R-:W-:-:S13]  /*0a90*/  PLOP3.LUT P0, PT, PT, PT, UP0, 0x80, 0x0 ;  /* 0x000000000000781c */ /* 0x001fda0003f0f008 */
[----:B------:R-:W-:Y:S05]  /*0aa0*/  @!P0 BRA `(.L_x_3566) ;  /* 0xfffffffc00f08947 */ /* 0x000fea000383ffff */
[----:B------:R-:W2:Y:S01]  /*0ab0*/  LDL.LU R2, [R1+0x49c] ;  /* 0x00049c0001027983 */ /* 0x000ea20000300800 */
[----:B------:R-:W0:Y:S01]  /*0ac0*/  S2UR UR5, SR_CgaCtaId ;  /* 0x00000000000579c3 */ /* 0x000e220000008800 */
[----:B------:R-:W-:Y:S01]  /*0ad0*/  UMOV UR4, 0x400 ;  /* 0x0000040000047882 */ /* 0x000fe20000000000 */
[----:B------:R-:W-:Y:S01]  /*0ae0*/  UIADD3 UR39, UP0, UR37, 0x218, URZ ;  /* 0x0000021825277890 */ /* 0x000fe2000ff1e03f */
[----:B------:R-:W1:Y:S01]  /*0af0*/  S2R R0, SR_TID.X ;  /* 0x0000000000007919 */ /* 0x000e620000002100 */
[----:B------:R-:W-:Y:S02]  /*0b00*/  UIADD3 UR46, UP1, UR37, 0x224, URZ ;  /* 0x00000224252e7890 */ /* 0x000fe4000ff3e03f */
[----:B------:R-:W-:Y:S01]  /*0b10*/  UIADD3.X UR47, URZ, UR36, URZ, UP0, !UPT ;  /* 0x000000243f2f7290 */ /* 0x000fe200087fe43f */
[----:B------:R-:W-:Y:S01]  /*0b20*/  STL.64 [R1+0x218], RZ ;  /* 0x000218ff01007387 */ /* 0x000fe20000100a00 */
[----:B------:R-:W-:-:S03]  /*0b30*/  UIADD3.X UR48, URZ, UR36, URZ, UP1, !UPT ;  /* 0x000000243f307290 */ /* 0x000fc60008ffe43f */
[----:B------:R-:W-:Y:S04]  /*0b40*/  STL [R1+0x220], RZ ;  /* 0x000220ff01007387 */ /* 0x000fe80000100800 */
[----:B------:R-:W-:Y:S01]  /*0b50*/  STL [R1+0x224], RZ ;  /* 0x000224ff01007387 */ /* 0x000fe20000100800 */
[----:B0-----:R-:W-:-:S06]  /*0b60*/  ULEA UR4, UR5, UR4, 0x18 ;  /* 0x0000000405047291 */ /* 0x001fcc000f8ec03f */
[----:B------:R-:W-:Y:S01]  /*0b70*/  IMAD.U32 R144, RZ, RZ, UR4 ;  /* 0x00000004ff907e24 */ /* 0x000fe2000f8e00ff */
[----:B------:R-:W-:Y:S06]  /*0b80*/  BAR.ARV 0x8, 0x180 ;  /* 0x0206000000007b1d */ /* 0x000fec0000002000 */
[----:B-1----:R-:W-:Y:S01]  /*0b90*/  SHF.R.U32.HI R11, RZ, 0x7, R0 ;  /* 0x00000007ff0b7819 */ /* 0x002fe20000011600 */
[----:B------:R-:W-:-:S03]  /*0ba0*/  ULDC UR4, c[0x0][0xd3c] ;  /* 0x00034f0000047ab9 */ /* 0x000fc60000000800 */
[----:B------:R-:W-:-:S13]  /*0bb0*/  ISETP.NE.AND P0, PT, R11, 0x1, PT ;  /* 0x000000010b00780c */ /* 0x000fda0003f05270 */
[----:B------:R-:W-:Y:S08]  /*0bc0*/  @!P0 BAR.ARV 0x9, 0x100 ;  /* 0x0244000000008b1d */ /* 0x000ff00000002000 */
[----:B------:R-:W-:Y:S06]  /*0bd0*/  BAR.SYNC.DEFER_BLOCKING 0x5, 0x180 ;  /* 0x0146000000007b1d */ /* 0x000fec0000010000 */
[----:B------:R-:W0:Y:S02]  /*0be0*/  LDS.128 R120, [R144+0x324d0] ;  /* 0x0324d00090787984 */ /* 0x000e240000000c00 */
[----:B------:R-:W-:Y:S06]  /*0bf0*/  BAR.ARV 0x4, 0x180 ;  /* 0x0106000000007b1d */ /* 0x000fec0000002000 */
[----:B--2---:R-:W-:-:S04]  /*0c00*/  LOP3.LUT R2, R2, 0xffefffff, RZ, 0xc0, !PT ;  /* 0xffefffff02027812 */ /* 0x004fc800078ec0ff */
[----:B------:R-:W-:Y:S02]  /*0c10*/  @P0 LOP3.LUT R2, R2, 0x100000, RZ, 0xfc, !PT ;  /* 0x0010000002020812 */ /* 0x000fe400078efcff */
[----:B0-----:R-:W-:-:S03]  /*0c20*/  ISETP.GE.AND P0, PT, R123, UR4, PT ;  /* 0x000000047b007c0c */ /* 0x001fc6000bf06270 */
[----:B------:R0:W-:Y:S10]  /*0c30*/  STL [R1+0x49c], R2 ;  /* 0x00049c0201007387 */ /* 0x0001f40000100800 */
[----:B0-----:R-:W-:Y:S05]  /*0c40*/  @P0 BRA `(.L_x_3567) ;  /* 0x0000036800600947 */ /* 0x001fea0003800000 */
[----:B------:R-:W-:Y:S01]  /*0c50*/  VIADD R201, R0, 0xffffff80 ;  /* 0xffffff8000c97836 */ /* 0x000fe20000000000 */
[C---:B------:R-:W-:Y:S01]  /*0c60*/  IADD3 R188, -R11.reuse, 0xb, RZ ;  /* 0x0000000b0bbc7810 */ /* 0x040fe20007ffe1ff */
[----:B------:R-:W-:Y:S02]  /*0c70*/  VIADD R180, R11, 0x8 ;  /* 0x000000080bb47836 */ /* 0x000fe40000000000 */
[----:B------:R-:W-:Y:S01]  /*0c80*/  IMAD.MOV.U32 R152, RZ, RZ, RZ ;  /* 0x000000ffff987224 */ /* 0x000fe200078e00ff */
[----:B------:R-:W-:Y:S01]  /*0c90*/  SHF.R.S32.HI R0, RZ, 0x1f, R201 ;  /* 0x0000001fff007819 */ /* 0x000fe200000114c9 */
[----:B------:R-:W-:-:S03]  /*0ca0*/  IMAD.MOV.U32 R157, RZ, RZ, RZ ;  /* 0x000000ffff9d7224 */ /* 0x000fc600078e00ff */
[CC--:B------:R-:W-:Y:S02]  /*0cb0*/  LEA.HI R2, R0.reuse, R201.reuse, RZ, 0x7 ;  /* 0x000000c900027211 */ /* 0x0c0fe400078f38ff */
[-C--:B------:R-:W-:Y:S02]  /*0cc0*/  LEA.HI R7, R0, R201.reuse, RZ, 0x4 ;  /* 0x000000c900077211 */ /* 0x080fe400078f20ff */
[----:B------:R-:W-:Y:S02]  /*0cd0*/  LOP3.LUT R226, R2, 0xffffff80, RZ, 0xc0, !PT ;  /* 0xffffff8002e27812 */ /* 0x000fe400078ec0ff */
[----:B------:R-:W-:Y:S02]  /*0ce0*/  SHF.R.S32.HI R233, RZ, 0x7, R2 ;  /* 0x00000007ffe97819 */ /* 0x000fe40000011402 */
[----:B------:R-:W-:Y:S01]  /*0cf0*/  LEA.HI R9, R0, R201, RZ, 0x5 ;  /* 0x000000c900097211 */ /* 0x000fe200078f28ff */
[----:B------:R-:W-:Y:S01]  /*0d00*/  IMAD.IADD R226, R201, 0x1, -R226 ;  /* 0x00000001c9e27824 */ /* 0x000fe200078e0ae2 */
[----:B------:R-:W-:-:S02]  /*0d10*/  LEA.HI R2, R2, R233, RZ, 0x1 ;  /* 0x000000e902027211 */ /* 0x000fc400078f08ff */
[----:B------:R-:W-:Y:S02]  /*0d20*/  SHF.R.S32.HI R10, RZ, 0x4, R7 ;  /* 0x00000004ff0a7819 */ /* 0x000fe40000011407 */
        /* <DEDUP_REMOVED lines=9> */
[C---:B------:R-:W-:Y:S02]  /*0dc0*/  LOP3.LUT R8, R7.reuse, 0x3fffff0, RZ, 0xc0, !PT ;  /* 0x03fffff007087812 */ /* 0x040fe400078ec0ff */
[----:B------:R-:W-:Y:S02]  /*0dd0*/  LOP3.LUT R6, R6, 0xfffffff8, RZ, 0xc0, !PT ;  /* 0xfffffff806067812 */ /* 0x000fe400078ec0ff */
[----:B------:R-:W-:Y:S01]  /*0de0*/  LEA.HI R7, R7, R10, RZ, 0x1 ;  /* 0x0000000a07077211 */ /* 0x000fe200078f08ff */
[----:B------:R-:W-:Y:S01]  /*0df0*/  IMAD.IADD R8, R201, 0x1, -R8 ;  /* 0x00000001c9087824 */ /* 0x000fe200078e0a08 */
[----:B------:R-:W-:Y:S01]  /*0e00*/  SHF.R.S32.HI R9, RZ, 0x5, R9 ;  /* 0x00000005ff097819 */ /* 0x000fe20000011409 */
[----:B------:R-:W-:Y:S01]  /*0e10*/  IMAD.IADD R6, R5, 0x1, -R6 ;  /* 0x0000000105067824 */ /* 0x000fe200078e0a06 */
[----:B------:R-:W-:-:S03]  /*0e20*/  LOP3.LUT R7, R7, 0x1ffffffe, RZ, 0xc0, !PT ;  /* 0x1ffffffe07077812 */ /* 0x000fc600078ec0ff */
[----:B------:R-:W-:Y:S02]  /*0e30*/  IMAD R3, R3, 0x10, R6 ;  /* 0x0000001003037824 */ /* 0x000fe400078e0206 */
[----:B------:R-:W-:Y:S02]  /*0e40*/  IMAD.IADD R7, R10, 0x1, -R7 ;  /* 0x000000010a077824 */ /* 0x000fe400078e0a07 */
[----:B------:R-:W-:Y:S01]  /*0e50*/  IMAD R192, R2, 0x40, R3 ;  /* 0x0000004002c07824 */ /* 0x000fe200078e0203 */
[CC--:B------:R-:W-:Y:S01]  /*0e60*/  LEA.HI R2, R0.reuse, R201.reuse, RZ, 0x2 ;  /* 0x000000c900027211 */ /* 0x0c0fe200078f10ff */
[C---:B------:R-:W-:Y:S01]  /*0e70*/  IMAD R8, R9.reuse, 0x10, R8 ;  /* 0x0000001009087824 */ /* 0x040fe200078e0208 */
[----:B------:R-:W-:Y:S01]  /*0e80*/  LEA.HI R3, R0, R201, RZ, 0x3 ;  /* 0x000000c900037211 */ /* 0x000fe200078f18ff */
[----:B------:R-:W-:Y:S01]  /*0e90*/  IMAD.SHL.U32 R167, R9, 0x200, RZ ;  /* 0x0000020009a77824 */ /* 0x000fe200078e00ff */
[----:B------:R-:W-:Y:S01]  /*0ea0*/  LOP3.LUT R0, R2, 0xfffffffc, RZ, 0xc0, !PT ;  /* 0xfffffffc02007812 */ /* 0x000fe200078ec0ff */
[----:B------:R-:W-:Y:S01]  /*0eb0*/  IMAD R8, R8, 0x8, R7 ;  /* 0x0000000808087824 */ /* 0x000fe200078e0207 */
[----:B------:R-:W-:-:S02]  /*0ec0*/  SHF.R.S32.HI R153, RZ, 0x2, R2 ;  /* 0x00000002ff997819 */ /* 0x000fc40000011402 */
[----:B------:R-:W-:Y:S01]  /*0ed0*/  SHF.R.S32.HI R2, RZ, 0x1f, R2 ;  /* 0x0000001fff027819 */ /* 0x000fe20000011402 */
[----:B------:R-:W-:Y:S01]  /*0ee0*/  IMAD.IADD R221, R201, 0x1, -R0 ;  /* 0x00000001c9dd7824 */ /* 0x000fe200078e0a00 */
[----:B------:R-:W-:Y:S01]  /*0ef0*/  LOP3.LUT R6, R3, 0xfffffff8, RZ, 0xc0, !PT ;  /* 0xfffffff803067812 */ /* 0x000fe200078ec0ff */
[----:B------:R-:W-:Y:S01]  /*0f00*/  VIADD R156, R153, 0x40 ;  /* 0x00000040999c7836 */ /* 0x000fe20000000000 */
[----:B------:R-:W-:Y:S01]  /*0f10*/  LEA.HI R2, R2, R153, RZ, 0x3 ;  /* 0x0000009902027211 */ /* 0x000fe200078f18ff */
[----:B------:R-:W-:Y:S01]  /*0f20*/  IMAD.SHL.U32 R22, R221, 0x8, RZ ;  /* 0x00000008dd167824 */ /* 0x000fe200078e00ff */
[----:B------:R-:W-:Y:S01]  /*0f30*/  SHF.R.S32.HI R210, RZ, 0x3, R3 ;  /* 0x00000003ffd27819 */ /* 0x000fe20000011403 */
[----:B------:R-:W-:Y:S01]  /*0f40*/  IMAD.IADD R3, R201, 0x1, -R6 ;  /* 0x00000001c9037824 */ /* 0x000fe200078e0a06 */
[----:B------:R-:W-:Y:S01]  /*0f50*/  LOP3.LUT R2, R2, 0xfffffff8, RZ, 0xc0, !PT ;  /* 0xfffffff802027812 */ /* 0x000fe200078ec0ff */
[----:B------:R-:W-:Y:S01]  /*0f60*/  IMAD.SHL.U32 R172, R156, 0x40, RZ ;  /* 0x000000409cac7824 */ /* 0x000fe200078e00ff */
[----:B------:R-:W-:Y:S01]  /*0f70*/  LEA.HI R0, R221, R221, RZ, 0x1 ;  /* 0x000000dddd007211 */ /* 0x000fe200078f08ff */
[C---:B------:R-:W-:Y:S01]  /*0f80*/  IMAD.SHL.U32 R160, R3.reuse, 0x8, RZ ;  /* 0x0000000803a07824 */ /* 0x040fe200078e00ff */
[----:B------:R-:W-:Y:S01]  /*0f90*/  SHF.R.S32.HI R164, RZ, 0x1f, R153 ;  /* 0x0000001fffa47819 */ /* 0x000fe20000011499 */
[----:B------:R-:W-:Y:S01]  /*0fa0*/  IMAD R220, R3, 0x20, R210 ;  /* 0x0000002003dc7824 */ /* 0x000fe200078e02d2 */
[----:B------:R-:W-:Y:S01]  /*0fb0*/  SHF.R.S32.HI R3, RZ, 0x1f, R156 ;  /* 0x0000001fff037819 */ /* 0x000fe2000001149c */
[----:B------:R-:W-:Y:S01]  /*0fc0*/  IMAD.IADD R223, R153, 0x1, -R2 ;  /* 0x0000000199df7824 */ /* 0x000fe200078e0a02 */
[----:B------:R-:W-:Y:S01]  /*0fd0*/  LOP3.LUT R0, R0, 0x1ffffffe, RZ, 0xc0, !PT ;  /* 0x1ffffffe00007812 */ /* 0x000fe200078ec0ff */
[----:B------:R-:W-:Y:S01]  /*0fe0*/  IMAD.SHL.U32 R154, R221, 0x4, RZ ;  /* 0x00000004dd9a7824 */ /* 0x000fe200078e00ff */
[----:B------:R-:W-:Y:S01]  /*0ff0*/  LEA.HI R2, R3, R156, RZ, 0x3 ;  /* 0x0000009c03027211 */ /* 0x000fe200078f18ff */
[----:B------:R-:W-:Y:S01]  /*1000*/  IMAD.SHL.U32 R166, R223, 0x40, RZ ;  /* 0x00000040dfa67824 */ /* 0x000fe200078e00ff */
[----:B------:R-:W-:Y:S01]  /*1010*/  LOP3.LUT R172, R172, 0x1c0, RZ, 0xc0, !PT ;  /* 0x000001c0acac7812 */ /* 0x000fe200078ec0ff */
[----:B------:R-:W-:Y:S01]  /*1020*/  IMAD.IADD R5, R221, 0x1, -R0 ;  /* 0x00000001dd057824 */ /* 0x000fe200078e0a00 */
[----:B------:R-:W-:Y:S01]  /*1030*/  LOP3.LUT R3, R4, 0x7ffffffc, RZ, 0xc0, !PT ;  /* 0x7ffffffc04037812 */ /* 0x000fe200078ec0ff */
[----:B------:R-:W-:Y:S01]  /*1040*/  IMAD.SHL.U32 R2, R2, 0x40, RZ ;  /* 0x0000004002027824 */ /* 0x000fe200078e00ff */
[----:B------:R-:W-:Y:S01]  /*1050*/  LOP3.LUT R166, R166, 0x1c0, RZ, 0xc0, !PT ;  /* 0x000001c0a6a67812 */ /* 0x000fe200078ec0ff */
[----:B------:R-:W-:Y:S01]  /*1060*/  VIADD R158, R154, 0x10 ;  /* 0x000000109a9e7836 */ /* 0x000fe20000000000 */
[----:B------:R-:W-:Y:S01]  /*1070*/  SHF.R.U32.HI R174, RZ, 0x3, R172 ;  /* 0x00000003ffae7819 */ /* 0x000fe200000116ac */
[----:B------:R-:W-:Y:S01]  /*1080*/  VIADD R162, R160, 0x40 ;  /* 0x00000040a0a27836 */ /* 0x000fe20000000000 */
[--C-:B------:R-:W-:Y:S01]  /*1090*/  LOP3.LUT R4, R172, 0x38, R22.reuse, 0xf8, !PT ;  /* 0x00000038ac047812 */ /* 0x100fe200078ef816 */
[----:B------:R-:W-:Y:S01]  /*10a0*/  VIADD R161, R160, 0x80 ;  /* 0x00000080a0a17836 */ /* 0x000fe20000000000 */
[----:B------:R-:W-:Y:S01]  /*10b0*/  LOP3.LUT R175, R2, 0xfffffe00, RZ, 0xc0, !PT ;  /* 0xfffffe0002af7812 */ /* 0x000fe200078ec0ff */
[----:B------:R-:W-:Y:S01]  /*10c0*/  VIADD R163, R160, 0xc0 ;  /* 0x000000c0a0a37836 */ /* 0x000fe20000000000 */
[----:B------:R-:W-:Y:S01]  /*10d0*/  LOP3.LUT R0, R166, 0x18, R22, 0xf8, !PT ;  /* 0x00000018a6007812 */ /* 0x000fe200078ef816 */
[----:B------:R-:W-:Y:S01]  /*10e0*/  IMAD.IADD R3, R226, 0x1, -R3 ;  /* 0x00000001e2037824 */ /* 0x000fe200078e0a03 */
[----:B------:R-:W-:Y:S01]  /*10f0*/  SHF.R.U32.HI R173, RZ, 0x3, R166 ;  /* 0x00000003ffad7819 */ /* 0x000fe200000116a6 */
[----:B------:R-:W-:Y:S01]  /*1100*/  IMAD.SHL.U32 R235, R8, 0x8, RZ ;  /* 0x0000000808eb7824 */ /* 0x000fe200078e00ff */
[----:B------:R-:W-:Y:S01]  /*1110*/  LOP3.LUT R7, R175, R4, R174, 0xf6, !PT ;  /* 0x00000004af077212 */ /* 0x000fe200078ef6ae */
[----:B------:R-:W-:Y:S01]  /*1120*/  IMAD.SHL.U32 R193, R3, 0x2, RZ ;  /* 0x0000000203c17824 */ /* 0x000fe200078e00ff */
[----:B------:R-:W-:Y:S01]  /*1130*/  LOP3.LUT R227, R0, R173, RZ, 0x3c, !PT ;  /* 0x000000ad00e37212 */ /* 0x000fe200078e3cff */
[----:B------:R-:W-:Y:S01]  /*1140*/  IMAD R234, R5, 0x8, R192 ;  /* 0x0000000805ea7824 */ /* 0x000fe200078e02c0 */
[----:B------:R-:W-:Y:S01]  /*1150*/  SHF.R.S32.HI R176, RZ, 0x1f, R156 ;  /* 0x0000001fffb07819 */ /* 0x000fe2000001149c */
[----:B------:R-:W-:Y:S01]  /*1160*/  IMAD R224, R7, 0x2, R144 ;  /* 0x0000000207e07824 */ /* 0x000fe200078e0290 */
[----:B------:R-:W-:-:S02]  /*1170*/  SHF.R.S32.HI R23, RZ, 0x1f, R22 ;  /* 0x0000001fff177819 */ /* 0x000fc40000011416 */
[----:B------:R-:W-:Y:S02]  /*1180*/  SHF.R.S32.HI R184, RZ, 0x1f, R160 ;  /* 0x0000001fffb87819 */ /* 0x000fe400000114a0 */
[----:B------:R-:W-:Y:S02]  /*1190*/  SHF.R.S32.HI R222, RZ, 0x1f, R158 ;  /* 0x0000001fffde7819 */ /* 0x000fe4000001149e */
[----:B------:R-:W-:Y:S02]  /*11a0*/  SHF.R.S32.HI R183, RZ, 0x1f, R162 ;  /* 0x0000001fffb77819 */ /* 0x000fe400000114a2 */
[----:B------:R-:W-:Y:S02]  /*11b0*/  SHF.R.S32.HI R182, RZ, 0x1f, R161 ;  /* 0x0000001fffb67819 */ /* 0x000fe400000114a1 */
[----:B------:R-:W-:Y:S02]  /*11c0*/  SHF.R.S32.HI R181, RZ, 0x1f, R163 ;  /* 0x0000001fffb57819 */ /* 0x000fe400000114a3 */
[----:B------:R-:W-:-:S07]  /*11d0*/  LOP3.LUT R159, R227, R167, RZ, 0xfc, !PT ;  /* 0x000000a7e39f7212 */ /* 0x000fce00078efcff */
.L_x_3782:
        /* <DEDUP_REMOVED lines=12> */
[----:B------:R-:W1:Y:S01]  /*12a0*/  @P1 LDC.64 R2, c[0x0][0xb20] ;  /* 0x0002c800ff021b82 */ /* 0x000e620000000a00 */
[----:B------:R-:W-:Y:S01]  /*12b0*/  ISETP.NE.AND.EX P0, PT, RZ, UR5, PT, P0 ;  /* 0x00000005ff007c0c */ /* 0x000fe2000bf05300 */
[----:B0--3--:R-:W-:-:S06]  /*12c0*/  IMAD.WIDE R8, R123, 0x4, R4 ;  /* 0x000000047b087825 */ /* 0x009fcc00078e0204 */
        /* <DEDUP_REMOVED lines=28> */
.L_x_3568:
        /* <DEDUP_REMOVED lines=10> */
.L_x_3569:
[----:B------:R-:W-:Y:S05]  /*1530*/  @!P0 BRA `(.L_x_3570) ;  /* 0x00000000000c8947 */ /* 0x000fea0003800000 */
[----:B------:R-:W2:Y:S04]  /*1540*/  LDG.E R3, desc[UR42][R8.64] ;  /* 0x0000002a08037981 */ /* 0x000ea8000c1e1900 */
[----:B------:R-:W2:Y:S02]  /*1550*/  LDG.E R28, desc[UR42][R8.64+0x4] ;  /* 0x0000042a081c7981 */ /* 0x000ea4000c1e1900 */
[----:B--2---:R-:W-:-:S07]  /*1560*/  IMAD.IADD R28, R28, 0x1, -R3 ;  /* 0x000000011c1c7824 */ /* 0x004fce00078e0a03 */
.L_x_3570:
[----:B------:R-:W-:Y:S01]  /*1570*/  ULDC.64 UR4, c[0x0][0xb08] ;  /* 0x0002c20000047ab9 */ /* 0x000fe20000000a00 */
[----:B------:R-:W1:Y:S01]  /*1580*/  LDC R8, c[0x0][0x448] ;  /* 0x00011200ff087b82 */ /* 0x000e620000000800 */
[----:B------:R-:W-:-:S04]  /*1590*/  ISETP.NE.U32.AND P0, PT, RZ, UR4, PT ;  /* 0x00000004ff007c0c */ /* 0x000fc8000bf05070 */
[----:B------:R-:W-:Y:S01]  /*15a0*/  ISETP.NE.AND.EX P0, PT, RZ, UR5, PT, P0 ;  /* 0x00000005ff007c0c */ /* 0x000fe2000bf05300 */
[----:B------:R-:W-:Y:S02]  /*15b0*/  ULDC.64 UR4, c[0x0][0xb28] ;  /* 0x0002ca0000047ab9 */ /* 0x000fe40000000a00 */
[----:B------:R-:W-:Y:S01]  /*15c0*/  ISETP.NE.U32.AND P1, PT, RZ, UR4, PT ;  /* 0x00000004ff007c0c */ /* 0x000fe2000bf25070 */
[----:B0----5:R-:W-:Y:S01]  /*15d0*/  IMAD.MOV.U32 R2, RZ, RZ, R28 ;  /* 0x000000ffff027224 */ /* 0x021fe200078e001c */
[----:B------:R-:W0:Y:S02]  /*15e0*/  LDC.64 R12, c[0x0][0xad8] ;  /* 0x0002b600ff0c7b82 */ /* 0x000e240000000a00 */
[----:B------:R-:W-:-:S06]  /*15f0*/  ISETP.NE.AND.EX P1, PT, RZ, UR5, PT, P1 ;  /* 0x00000005ff007c0c */ /* 0x000fcc000bf25310 */
[----:B------:R-:W2:Y:S08]  /*1600*/  @P0 LDC.64 R4, c[0x0][0xb08] ;  /* 0x0002c200ff040b82 */ /* 0x000eb00000000a00 */
[----:B------:R-:W3:Y:S01]  /*1610*/  @P1 LDC.64 R6, c[0x0][0xb28] ;  /* 0x0002ca00ff061b82 */ /* 0x000ee20000000a00 */
[----:B--2---:R-:W-:-:S05]  /*1620*/  @P0 IMAD.WIDE R4, R123, 0x4, R4 ;  /* 0x000000047b040825 */ /* 0x004fca00078e0204 */
[----:B------:R-:W2:Y:S04]  /*1630*/  @P0 LDG.E R0, desc[UR42][R4.64] ;  /* 0x0000002a04000981 */ /* 0x000ea8000c1e1900 */
[----:B------:R-:W2:Y:S01]  /*1640*/  @P0 LDG.E R3, desc[UR42][R4.64+0x4] ;  /* 0x0000042a04030981 */ /* 0x000ea2000c1e1900 */
[----:B---3--:R-:W-:-:S05]  /*1650*/  @P1 IMAD.WIDE R6, R123, 0x4, R6 ;  /* 0x000000047b061825 */ /* 0x008fca00078e0206 */
[----:B------:R3:W5:Y:S01]  /*1660*/  @P1 LDG.E R2, desc[UR42][R6.64] ;  /* 0x0000002a06021981 */ /* 0x000762000c1e1900 */
[----:B-1----:R-:W-:Y:S01]  /*1670*/  ISETP.NE.AND P1, PT, R8, 0x1, PT ;  /* 0x000000010800780c */ /* 0x002fe20003f25270 */
[----:B------:R-:W-:Y:S01]  /*1680*/  IMAD.IADD R11, R28, 0x1, -R11 ;  /* 0x000000011c0b7824 */ /* 0x000fe200078e0a0b */
[----:B0-----:R-:W-:Y:S01]  /*1690*/  ISETP.GE.AND P2, PT, R13, 0x1, PT ;  /* 0x000000010d00780c */ /* 0x001fe20003f46270 */
[----:B------:R-:W-:-:S10]  /*16a0*/  IMAD.SHL.U32 R177, R121, 0x80, RZ ;  /* 0x0000008079b17824 */ /* 0x000fd400078e00ff */
[----:B------:R-:W0:Y:S08]  /*16b0*/  @P1 LDC R8, c[0x0][0x44c] ;  /* 0x00011300ff081b82 */ /* 0x000e300000000800 */
[----:B------:R-:W1:Y:S01]  /*16c0*/  @P1 LDC R9, c[0x0][0x450] ;  /* 0x00011400ff091b82 */ /* 0x000e620000000800 */
[----:B--2---:R-:W-:Y:S02]  /*16d0*/  @P0 IMAD.IADD R58, R3, 0x1, -R0 ;  /* 0x00000001033a0824 */ /* 0x004fe400078e0a00 */
[----:B------:R-:W-:-:S03]  /*16e0*/  VIADD R3, R177, 0x7f ;  /* 0x0000007fb1037836 */ /* 0x000fc60000000000 */
[----:B------:R-:W-:Y:S01]  /*16f0*/  IADD3 R25, R11, R58, RZ ;  /* 0x0000003a0b197210 */ /* 0x000fe20007ffe0ff */
[----:B0-----:R-:W-:-:S03]  /*1700*/  @P1 IMAD.HI.U32 R4, R3, R8, RZ ;  /* 0x0000000803041227 */ /* 0x001fc600078e00ff */
[C---:B------:R-:W-:Y:S01]  /*1710*/  IADD3 R187, R25.reuse, 0x1, -R24 ;  /* 0x0000000119bb7810 */ /* 0x040fe20007ffe818 */
[----:B------:R-:W-:Y:S01]  /*1720*/  VIADD R0, R25, 0x5f ;  /* 0x0000005f19007836 */ /* 0x000fe20000000000 */
[----:B-1----:R-:W-:-:S03]  /*1730*/  @P1 SHF.R.U32.HI R3, RZ, R9, R4 ;  /* 0x00000009ff031219 */ /* 0x002fc60000011604 */
[----:B------:R-:W-:-:S04]  /*1740*/  IMAD.HI R0, R0, 0x2aaaaaab, RZ ;  /* 0x2aaaaaab00007827 */ /* 0x000fc800078e02ff */
[----:B---3--:R-:W-:Y:S01]  /*1750*/  IMAD.IADD R7, R187, 0x1, R3 ;  /* 0x00000001bb077824 */ /* 0x008fe200078e0203 */
[----:B------:R-:W-:-:S04]  /*1760*/  SHF.R.U32.HI R185, RZ, 0x1f, R0 ;  /* 0x0000001fffb97819 */ /* 0x000fc80000011600 */
        /* <DEDUP_REMOVED lines=14> */
.L_x_3573:
[----:B------:R-:W-:-:S13]  /*1850*/  ISETP.NE.AND P0, PT, R13, 0x1, PT ;  /* 0x000000010d00780c */ /* 0x000fda0003f05270 */
[----:B------:R-:W0:Y:S02]  /*1860*/  @P0 LDC.64 R4, c[0x0][0xae0] ;  /* 0x0002b800ff040b82 */ /* 0x000e240000000a00 */
[----:B0-----:R-:W-:-:S05]  /*1870*/  @P0 IMAD.HI.U32 R4, R3, R4, RZ ;  /* 0x0000000403040227 */ /* 0x001fca00078e00ff */
[----:B------:R-:W-:-:S07]  /*1880*/  @P0 SHF.R.U32.HI R3, RZ, R5, R4 ;  /* 0x00000005ff030219 */ /* 0x000fce0000011604 */
.L_x_3574:
[----:B------:R-:W-:Y:S05]  /*1890*/  BSYNC B0 ;  /* 0x0000000000007941 */ /* 0x000fea0003800000 */
.L_x_3572:
[----:B------:R-:W-:-:S05]  /*18a0*/  IMAD R3, R3, R13, R13 ;  /* 0x0000000d03037224 */ /* 0x000fca00078e020d */
[----:B------:R-:W-:-:S07]  /*18b0*/  VIMNMX R0, R0, R3, PT ;  /* 0x0000000300007248 */ /* 0x000fce0003fe0100 */
.L_x_3571:
[----:B------:R-:W0:Y:S01]  /*18c0*/  @P1 LDC R4, c[0x0][0x44c] ;  /* 0x00011300ff041b82 */ /* 0x000e220000000800 */
[----:B------:R-:W-:Y:S01]  /*18d0*/  IMAD.MOV.U32 R3, RZ, RZ, R177 ;  /* 0x000000ffff037224 */ /* 0x000fe200078e00b1 */
[----:B------:R-:W-:Y:S01]  /*18e0*/  ULDC UR4, c[0x0][0xad4] ;  /* 0x0002b50000047ab9 */ /* 0x000fe20000000800 */
[----:B------:R-:W-:-:S05]  /*18f0*/  IMAD.IADD R186, R25, 0x1, -R24 ;  /* 0x0000000119ba7824 */ /* 0x000fca00078e0a18 */
[----:B------:R-:W1:Y:S01]  /*1900*/  @P1 LDC R5, c[0x0][0x450] ;  /* 0x00011400ff051b82 */ /* 0x000e620000000800 */
[----:B0-----:R-:W-:-:S05]  /*1910*/  @P1 IMAD.HI.U32 R4, R177, R4, RZ ;  /* 0x00000004b1041227 */ /* 0x001fca00078e00ff */
[----:B-1----:R-:W-:-:S05]  /*1920*/  @P1 SHF.R.U32.HI R3, RZ, R5, R4 ;  /* 0x00000005ff031219 */ /* 0x002fca0000011604 */
        /* <DEDUP_REMOVED lines=13> */
.L_x_3577:
[----:B------:R-:W-:-:S13]  /*1a00*/  ISETP.NE.AND P0, PT, R13, 0x1, PT ;  /* 0x000000010d00780c */ /* 0x000fda0003f05270 */
[----:B------:R-:W0:Y:S02]  /*1a10*/  @P0 LDC.64 R6, c[0x0][0xae0] ;  /* 0x0002b800ff060b82 */ /* 0x000e240000000a00 */
[----:B0-----:R-:W-:-:S05]  /*1a20*/  @P0 IMAD.HI.U32 R6, R3, R6, RZ ;  /* 0x0000000603060227 */ /* 0x001fca00078e00ff */
[----:B------:R-:W-:-:S07]  /*1a30*/  @P0 SHF.R.U32.HI R3, RZ, R7, R6 ;  /* 0x00000007ff030219 */ /* 0x000fce0000011606 */
.L_x_3578:
[----:B------:R-:W-:Y:S05]  /*1a40*/  BSYNC B0 ;  /* 0x0000000000007941 */ /* 0x000fea0003800000 */
.L_x_3576:
[----:B------:R-:W-:-:S05]  /*1a50*/  IMAD R3, R3, R13, RZ ;  /* 0x0000000d03037224 */ /* 0x000fca00078e02ff */
[----:B------:R-:W-:-:S07]  /*1a60*/  VIMNMX R4, R4, R3, !PT ;  /* 0x0000000304047248 */ /* 0x000fce0007fe0100 */
.L_x_3575:
        /* <DEDUP_REMOVED lines=44> */
.L_x_3581:
[----:B------:R-:W-:Y:S05]  /*1d30*/  BSYNC B6 ;  /* 0x0000000000067941 */ /* 0x000fea0003800000 */
.L_x_3580:
        /* <DEDUP_REMOVED lines=20> */
.L_x_3583:
[----:B------:R-:W-:Y:S05]  /*1e80*/  BSYNC B6 ;  /* 0x0000000000067941 */ /* 0x000fea0003800000 */
.L_x_3582:
        /* <DEDUP_REMOVED lines=8> */
[----:B------:R-:W-:Y:S01]  /*1f10*/  SHF.R.S32.HI R10, RZ, 0x1f, R122 ;  /* 0x0000001fff0a7819 */ /* 0x000fe2000001147a */
[C---:B------:R-:W-:Y:S02]  /*1f20*/  VIADD R60, R22.reuse, 0x20 ;  /* 0x00000020163c7836 */ /* 0x040fe40000000000 */
[C---:B------:R-:W-:Y:S01]  /*1f30*/  VIADD R11, R22.reuse, 0xc0 ;  /* 0x000000c0160b7836 */ /* 0x040fe20000000000 */
[----:B------:R-:W2:Y:S08]  /*1f40*/  LDC R73, c[0x0][0x3f4] ;  /* 0x0000fd00ff497b82 */ /* 0x000eb00000000800 */
[----:B------:R-:W3:Y:S01]  /*1f50*/  @P0 LDC.64 R4, c[0x0][0xaf0] ;  /* 0x0002bc00ff040b82 */ /* 0x000ee20000000a00 */
[----:B------:R-:W-:-:S02]  /*1f60*/  VIADD R61, R22, 0x40 ;  /* 0x00000040163d7836 */ /* 0x000fc40000000000 */
[C---:B------:R-:W-:Y:S02]  /*1f70*/  VIADD R62, R22.reuse, 0x60 ;  /* 0x00000060163e7836 */ /* 0x040fe40000000000 */
[----:B------:R-:W-:-:S03]  /*1f80*/  VIADD R12, R22, 0xe0 ;  /* 0x000000e0160c7836 */ /* 0x000fc60000000000 */
[----:B------:R-:W4:Y:S08]  /*1f90*/  LDC.64 R14, c[0x0][0x408] ;  /* 0x00010200ff0e7b82 */ /* 0x000f300000000a00 */
[----:B------:R-:W2:Y:S01]  /*1fa0*/  LDC.64 R54, c[0x0][0x3f8] ;  /* 0x0000fe00ff367b82 */ /* 0x000ea20000000a00 */
[----:B---3--:R-:W-:-:S05]  /*1fb0*/  @P0 IMAD.WIDE R4, R123, 0x4, R4 ;  /* 0x000000047b040825 */ /* 0x008fca00078e0204 */
[----:B------:R3:W3:Y:S01]  /*1fc0*/  @P0 LDG.E R123, desc[UR42][R4.64] ;  /* 0x0000002a047b0981 */ /* 0x0006e2000c1e1900 */
[----:B------:R-:W-:Y:S01]  /*1fd0*/  SHF.R.S32.HI R43, RZ, 0x1f, R56 ;  /* 0x0000001fff2b7819 */ /* 0x000fe20000011438 */
[-C--:B-1----:R-:W-:Y:S01]  /*1fe0*/  IMAD.WIDE.U32 R6, R56, R8.reuse, RZ ;  /* 0x0000000838067225 */ /* 0x082fe200078e00ff */
[----:B------:R-:W-:Y:S02]  /*1ff0*/  ISETP.NE.U32.AND P0, PT, RZ, UR6, PT ;  /* 0x00000006ff007c0c */ /* 0x000fe4000bf05070 */
[----:B0-----:R-:W-:Y:S01]  /*2000*/  SHF.R.U32.HI R21, RZ, 0x7, R21 ;  /* 0x00000007ff157819 */ /* 0x001fe20000011615 */
[----:B------:R-:W-:Y:S01]  /*2010*/  IMAD R0, R43, R8, RZ ;  /* 0x000000082b007224 */ /* 0x000fe200078e02ff */
[----:B------:R-:W-:Y:S01]  /*2020*/  ISETP.NE.AND.EX P0, PT, RZ, UR7, PT, P0 ;  /* 0x00000007ff007c0c */ /* 0x000fe2000bf05300 */
[----:B------:R-:W-:Y:S01]  /*2030*/  VIADD R63, R22, 0x80 ;  /* 0x00000080163f7836 */ /* 0x000fe20000000000 */
[----:B------:R-:W-:Y:S01]  /*2040*/  ISETP.NE.AND P6, PT, R21, 0x1, PT ;  /* 0x000000011500780c */ /* 0x000fe20003fc5270 */
[----:B------:R-:W-:Y:S01]  /*2050*/  IMAD R3, R56, R9, R0 ;  /* 0x0000000938037224 */ /* 0x000fe200078e0200 */
[----:B------:R-:W-:Y:S01]  /*2060*/  SHF.R.S32.HI R155, RZ, 0x1f, R154 ;  /* 0x0000001fff9b7819 */ /* 0x000fe2000001149a */
[----:B------:R-:W-:Y:S01]  /*2070*/  VIADD R64, R22, 0xa0 ;  /* 0x000000a016407836 */ /* 0x000fe20000000000 */
[----:B------:R-:W-:Y:S01]  /*2080*/  SHF.L.U64.HI R65, R8, 0x6, R9 ;  /* 0x0000000608417819 */ /* 0x000fe20000010209 */
[----:B------:R-:W-:Y:S01]  /*2090*/  IMAD.IADD R7, R7, 0x1, R3 ;  /* 0x0000000107077824 */ /* 0x000fe200078e0203 */
[----:B----4-:R-:W-:Y:S01]  /*20a0*/  SHF.L.U64.HI R67, R14, 0x6, R15 ;  /* 0x000000060e437819 */ /* 0x010fe2000001020f */
[----:B------:R-:W-:Y:S01]  /*20b0*/  IMAD R3, R10, UR4, RZ ;  /* 0x000000040a037c24 */ /* 0x000fe2000f8e02ff */
[----:B--2---:R-:W-:Y:S01]  /*20c0*/  SHF.L.U64.HI R69, R54, 0x6, R55 ;  /* 0x0000000636457819 */ /* 0x004fe20000010237 */
[----:B---3--:R-:W-:-:S04]  /*20d0*/  IMAD.WIDE.U32 R4, R122, UR4, R6 ;  /* 0x000000047a047c25 */ /* 0x008fc8000f8e0006 */
[----:B------:R-:W-:Y:S01]  /*20e0*/  IMAD R3, R122, UR5, R3 ;  /* 0x000000057a037c24 */ /* 0x000fe2000f8e0203 */
[----:B------:R-:W-:Y:S01]  /*20f0*/  ULDC.64 UR4, c[0x0][0x310] ;  /* 0x0000c40000047ab9 */ /* 0x000fe20000000a00 */
[----:B------:R-:W-:-:S04]  /*2100*/  IMAD.WIDE.U32 R6, R153, R8, R22 ;  /* 0x0000000899067225 */ /* 0x000fc800078e0016 */
[----:B------:R-:W-:Y:S02]  /*2110*/  IMAD.IADD R5, R5, 0x1, R3 ;  /* 0x0000000105057824 */ /* 0x000fe400078e0203 */
[-C--:B------:R-:W-:Y:S02]  /*2120*/  IMAD R28, R164, R54.reuse, RZ ;  /* 0x00000036a41c7224 */ /* 0x080fe400078e02ff */
[----:B------:R-:W-:Y:S02]  /*2130*/  IMAD.MOV.U32 R71, RZ, RZ, 0x20 ;  /* 0x00000020ff477424 */ /* 0x000fe400078e00ff */
[C---:B------:R-:W-:Y:S02]  /*2140*/  IMAD R35, R153.reuse, R55, R28 ;  /* 0x0000003799237224 */ /* 0x040fe400078e021c */
[----:B------:R-:W-:-:S04]  /*2150*/  IMAD.WIDE.U32 R28, R153, R54, R22 ;  /* 0x00000036991c7225 */ /* 0x000fc800078e0016 */
[----:B------:R-:W-:Y:S02]  /*2160*/  IMAD.IADD R29, R35, 0x1, R29 ;  /* 0x00000001231d7824 */ /* 0x000fe400078e021d */
[----:B------:R-:W-:Y:S02]  /*2170*/  IMAD R37, R9, 0x60, RZ ;  /* 0x0000006009257824 */ /* 0x000fe400078e02ff */
[----:B-----5:R-:W-:-:S04]  /*2180*/  IMAD.WIDE.U32 R52, R2, R54, R28 ;  /* 0x0000003602347225 */ /* 0x020fc800078e001c */
[----:B------:R-:W-:Y:S02]  /*2190*/  IMAD.SHL.U32 R66, R8, 0x40, RZ ;  /* 0x0000004008427824 */ /* 0x000fe400078e00ff */
[----:B------:R-:W-:Y:S02]  /*21a0*/  IMAD R75, R15, 0x60, RZ ;  /* 0x000000600f4b7824 */ /* 0x000fe400078e02ff */
[----:B------:R-:W-:Y:S02]  /*21b0*/  IMAD.SHL.U32 R68, R14, 0x40, RZ ;  /* 0x000000400e447824 */ /* 0x000fe400078e00ff */
[----:B------:R-:W-:Y:S02]  /*21c0*/  IMAD.U32 R72, RZ, RZ, UR38 ;  /* 0x00000026ff487e24 */ /* 0x000fe4000f8e00ff */
[----:B------:R-:W-:-:S03]  /*21d0*/  IMAD.SHL.U32 R70, R54, 0x40, RZ ;  /* 0x0000004036467824 */ /* 0x000fc600078e00ff */
[----:B------:R-:W-:Y:S02]  /*21e0*/  LOP3.LUT R72, R72, 0x1, RZ, 0xfc, !PT ;  /* 0x0000000148487812 */ /* 0x000fe400078efcff */
        /* <DEDUP_REMOVED lines=12> */
[----:B------:R-:W-:Y:S01]  /*22b0*/  ISETP.GE.AND P2, PT, R60, UR4, PT ;  /* 0x000000043c007c0c */ /* 0x000fe2000bf46270 */
[----:B------:R-:W-:Y:S01]  /*22c0*/  IMAD R0, R153, R9, R0 ;  /* 0x0000000999007224 */ /* 0x000fe200078e0200 */
[----:B------:R-:W-:Y:S01]  /*22d0*/  ISETP.GE.AND P1, PT, R22, UR4, PT ;  /* 0x0000000416007c0c */ /* 0x000fe2000bf26270 */
[----:B------:R-:W-:Y:S01]  /*22e0*/  IMAD.WIDE.U32 R8, R8, 0x60, RZ ;  /* 0x0000006008087825 */ /* 0x000fe200078e00ff */
[----:B------:R-:W-:Y:S01]  /*22f0*/  SEL R6, RZ, 0xffffffff, P2 ;  /* 0xffffffffff067807 */ /* 0x000fe20001000000 */
[----:B------:R-:W-:Y:S01]  /*2300*/  ULDC.64 UR6, c[0x0][0x330] ;  /* 0x0000cc0000067ab9 */ /* 0x000fe20000000a00 */
[----:B------:R-:W-:Y:S01]  /*2310*/  IADD3.X R0, R59, R7, R0, P0, !PT ;  /* 0x000000073b007210 */ /* 0x000fe200007fe400 */
[----:B------:R-:W-:Y:S01]  /*2320*/  IMAD R7, R10, UR6, RZ ;  /* 0x000000060a077c24 */ /* 0x000fe2000f8e02ff */
[----:B------:R-:W-:Y:S01]  /*2330*/  ISETP.GE.AND P0, PT, R11, UR4, PT ;  /* 0x000000040b007c0c */ /* 0x000fe2000bf06270 */
[----:B------:R-:W-:Y:S01]  /*2340*/  IMAD.SHL.U32 R11, R6, 0x2, RZ ;  /* 0x00000002060b7824 */ /* 0x000fe200078e00ff */
[----:B------:R-:W-:Y:S01]  /*2350*/  SEL R10, RZ, 0x1, P1 ;  /* 0x00000001ff0a7807 */ /* 0x000fe20000800000 */
[C---:B------:R-:W-:Y:S01]  /*2360*/  IMAD R13, R122.reuse, UR7, R7 ;  /* 0x000000077a0d7c24 */ /* 0x040fe2000f8e0207 */
[----:B------:R-:W-:Y:S01]  /*2370*/  ISETP.GE.AND P1, PT, R61, UR4, PT ;  /* 0x000000043d007c0c */ /* 0x000fe2000bf26270 */
[----:B------:R-:W-:Y:S01]  /*2380*/  IMAD.WIDE.U32 R6, R122, UR6, R22 ;  /* 0x000000067a067c25 */ /* 0x000fe2000f8e0016 */
[----:B------:R-:W-:-:S02]  /*2390*/  ISETP.GE.AND P2, PT, R62, UR4, PT ;  /* 0x000000043e007c0c */ /* 0x000fc4000bf46270 */
[----:B------:R-:W-:Y:S01]  /*23a0*/  ISETP.GE.AND P3, PT, R12, UR4, PT ;  /* 0x000000040c007c0c */ /* 0x000fe2000bf66270 */
[----:B------:R-:W-:Y:S01]  /*23b0*/  IMAD.IADD R7, R7, 0x1, R13 ;  /* 0x0000000107077824 */ /* 0x000fe200078e020d */
[----:B------:R-:W-:Y:S01]  /*23c0*/  LOP3.LUT R10, R11, 0x2, R10, 0xe2, !PT ;  /* 0x000000020b0a7812 */ /* 0x000fe200078ee20a */
[----:B------:R-:W-:Y:S01]  /*23d0*/  IMAD.IADD R74, R9, 0x1, R37 ;  /* 0x00000001094a7824 */ /* 0x000fe200078e0225 */
        /* <DEDUP_REMOVED lines=8> */
[----:B------:R-:W-:Y:S01]  /*2460*/  IMAD.WIDE.U32 R20, R153, R14, R22 ;  /* 0x0000000e99147225 */ /* 0x000fe200078e0016 */
[----:B------:R-:W-:-:S02]  /*2470*/  SEL R12, RZ, 0x20, P2 ;  /* 0x00000020ff0c7807 */ /* 0x000fc40001000000 */
[----:B------:R-:W-:Y:S01]  /*2480*/  IADD3 R56, P2, R153, R56, RZ ;  /* 0x0000003899387210 */ /* 0x000fe20007f5e0ff */
[----:B------:R-:W-:Y:S01]  /*2490*/  IMAD R41, R123, UR5, R13 ;  /* 0x000000057b297c24 */ /* 0x000fe2000f8e020d */
[----:B------:R-:W-:Y:S01]  /*24a0*/  LOP3.LUT R11, R12, R10, R11, 0xfe, !PT ;  /* 0x0000000a0c0b7212 */ /* 0x000fe200078efe0b */
[----:B------:R-:W-:Y:S01]  /*24b0*/  IMAD.WIDE.U32 R12, R153, R14, R154 ;  /* 0x0000000e990c7225 */ /* 0x000fe200078e009a */
[----:B------:R-:W-:Y:S02]  /*24c0*/  SEL R10, RZ, 0x40, P0 ;  /* 0x00000040ff0a7807 */ /* 0x000fe40000000000 */
[----:B------:R-:W-:Y:S01]  /*24d0*/  ISETP.GE.AND P0, PT, R22, R73, PT ;  /* 0x000000491600720c */ /* 0x000fe20003f06270 */
[----:B------:R-:W-:Y:S01]  /*24e0*/  IMAD.MOV.U32 R30, RZ, RZ, R20 ;  /* 0x000000ffff1e7224 */ /* 0x000fe200078e0014 */
[----:B------:R-:W-:Y:S01]  /*24f0*/  LOP3.LUT R88, R11, R10, RZ, 0xfc, !PT ;  /* 0x0000000a0b587212 */ /* 0x000fe200078efcff */
[----:B------:R-:W-:Y:S01]  /*2500*/  IMAD R10, R164, R14, RZ ;  /* 0x0000000ea40a7224 */ /* 0x000fe200078e02ff */
[----:B------:R-:W-:Y:S01]  /*2510*/  SEL R33, R73, RZ, P0 ;  /* 0x000000ff49217207 */ /* 0x000fe20000000000 */
[----:B------:R-:W-:Y:S01]  /*2520*/  IMAD.WIDE.U32 R6, R123, UR4, R6 ;  /* 0x000000047b067c25 */ /* 0x000fe2000f8e0006 */
[----:B------:R-:W-:Y:S01]  /*2530*/  LOP3.LUT P1, RZ, R223, 0x4, RZ, 0xc0, !PT ;  /* 0x00000004dfff7812 */ /* 0x000fe2000782c0ff */
[----:B------:R-:W-:Y:S01]  /*2540*/  ULDC UR4, c[0x0][0x2f4] ;  /* 0x0000bd0000047ab9 */ /* 0x000fe20000000800 */
[----:B------:R-:W-:Y:S01]  /*2550*/  SEL R87, RZ, 0xffffff80, P3 ;  /* 0xffffff80ff577807 */ /* 0x000fe20001800000 */
[----:B------:R-:W-:Y:S01]  /*2560*/  IMAD R31, R153, R15, R10 ;  /* 0x0000000f991f7224 */ /* 0x000fe200078e020a */
[----:B------:R-:W-:Y:S01]  /*2570*/  SEL R71, R71, 0xffffffe0, !P1 ;  /* 0xffffffe047477807 */ /* 0x000fe20004800000 */
[----:B------:R-:W-:Y:S01]  /*2580*/  IMAD.WIDE.U32 R10, R153, R54, R154 ;  /* 0x00000036990a7225 */ /* 0x000fe200078e009a */
[----:B------:R-:W-:-:S02]  /*2590*/  LOP3.LUT R87, R88, 0x80, R87, 0xc8, !PT ;  /* 0x0000008058577812 */ /* 0x000fc400078ec857 */
[C---:B------:R-:W-:Y:S01]  /*25a0*/  ISETP.GE.AND P1, PT, R22.reuse, UR4, PT ;  /* 0x0000000416007c0c */ /* 0x040fe2000bf26270 */
[----:B------:R-:W-:Y:S01]  /*25b0*/  IMAD.IADD R33, R22, 0x1, R33 ;  /* 0x0000000116217824 */ /* 0x000fe200078e0221 */
[----:B------:R-:W-:Y:S01]  /*25c0*/  MOV R20, R10 ;  /* 0x0000000a00147202 */ /* 0x000fe20000000f00 */
[----:B------:R-:W-:Y:S01]  /*25d0*/  IMAD.IADD R13, R13, 0x1, R31 ;  /* 0x000000010d0d7824 */ /* 0x000fe200078e021f */
[----:B------:R-:W-:Y:S01]  /*25e0*/  LOP3.LUT R88, R88, 0x40, RZ, 0xc0, !PT ;  /* 0x0000004058587812 */ /* 0x000fe200078ec0ff */
[----:B------:R-:W-:Y:S01]  /*25f0*/  IMAD.IADD R31, R31, 0x1, R21 ;  /* 0x000000011f1f7824 */ /* 0x000fe200078e0215 */
[----:B------:R-:W-:Y:S01]  /*2600*/  SHF.R.S32.HI R32, RZ, 0x1f, R33 ;  /* 0x0000001fff207819 */ /* 0x000fe20000011421 */
[----:B------:R-:W-:Y:S01]  /*2610*/  IMAD.IADD R21, R11, 0x1, R35 ;  /* 0x000000010b157824 */ /* 0x000fe200078e0223 */
[----:B------:R-:W-:Y:S01]  /*2620*/  SHF.R.S32.HI R35, RZ, 0x1f, R2 ;  /* 0x0000001fff237819 */ /* 0x000fe20000011402 */
[----:B------:R-:W-:Y:S01]  /*2630*/  IMAD.X R57, R164, 0x1, R43, P2 ;  /* 0x00000001a4397824 */ /* 0x000fe200010e062b */
[----:B------:R-:W-:Y:S01]  /*2640*/  LEA.HI R33, R32, R33, RZ, 0x3 ;  /* 0x0000002120217211 */ /* 0x000fe200078f18ff */
[----:B------:R-:W-:Y:S01]  /*2650*/  IMAD.WIDE.U32 R20, R2, R54, R20 ;  /* 0x0000003602147225 */ /* 0x000fe200078e0014 */
[----:B------:R-:W-:-:S02]  /*2660*/  ISETP.GE.AND P2, PT, R60, UR4, PT ;  /* 0x000000043c007c0c */ /* 0x000fc4000bf46270 */
[--C-:B------:R-:W-:Y:S01]  /*2670*/  LOP3.LUT R28, R166, 0x38, R33.reuse, 0xf8, !PT ;  /* 0x00000038a61c7812 */ /* 0x100fe200078ef821 */
[C---:B------:R-:W-:Y:S01]  /*2680*/  IMAD R10, R35.reuse, R14, RZ ;  /* 0x0000000e230a7224 */ /* 0x040fe200078e02ff */
[----:B------:R-:W-:Y:S01]  /*2690*/  LOP3.LUT R29, R172, 0x38, R33, 0xf8, !PT ;  /* 0x00000038ac1d7812 */ /* 0x000fe200078ef821 */
[----:B------:R-:W-:Y:S01]  /*26a0*/  IMAD R35, R35, R54, RZ ;  /* 0x0000003623237224 */ /* 0x000fe200078e02ff */
[----:B------:R-:W-:Y:S01]  /*26b0*/  LOP3.LUT R28, R28, R173, RZ, 0x3c, !PT ;  /* 0x000000ad1c1c7212 */ /* 0x000fe200078e3cff */
[C---:B------:R-:W-:Y:S01]  /*26c0*/  IMAD R39, R2.reuse, R15, R10 ;  /* 0x0000000f02277224 */ /* 0x040fe200078e020a */
[----:B------:R-:W-:Y:S01]  /*26d0*/  LOP3.LUT R82, R33, 0xfffffff8, RZ, 0xc0, !PT ;  /* 0xfffffff821527812 */ /* 0x000fe200078ec0ff */
[CC--:B------:R-:W-:Y:S01]  /*26e0*/  IMAD.WIDE.U32 R10, R2.reuse, R14.reuse, R12 ;  /* 0x0000000e020a7225 */ /* 0x0c0fe200078e000c */
[----:B------:R-:W-:Y:S02]  /*26f0*/  SHF.R.S32.HI R81, RZ, 0x3, R33 ;  /* 0x00000003ff517819 */ /* 0x000fe40000011421 */
[----:B------:R-:W-:Y:S01]  /*2700*/  SHF.R.S32.HI R83, RZ, 0x1f, R82 ;  /* 0x0000001fff537819 */ /* 0x000fe20000011452 */
[----:B------:R-:W-:Y:S01]  /*2710*/  IMAD.WIDE.U32 R12, R2, R14, R30 ;  /* 0x0000000e020c7225 */ /* 0x000fe200078e001e */
[----:B------:R-:W-:-:S03]  /*2720*/  LOP3.LUT R30, R29, R174, RZ, 0x3c, !PT ;  /* 0x000000ae1d1e7212 */ /* 0x000fc600078e3cff */
[----:B------:R-:W-:Y:S02]  /*2730*/  IMAD R35, R2, R55, R35 ;  /* 0x0000003702237224 */ /* 0x000fe400078e0223 */
[----:B------:R-:W-:Y:S02]  /*2740*/  IMAD R31, R55, 0x60, RZ ;  /* 0x00000060371f7824 */ /* 0x000fe400078e02ff */
[----:B------:R-:W-:-:S04]  /*2750*/  IMAD.WIDE.U32 R14, R14, 0x60, RZ ;  /* 0x000000600e0e7825 */ /* 0x000fc800078e00ff */
[----:B------:R-:W-:-:S04]  /*2760*/  IMAD.WIDE.U32 R54, R54, 0x60, RZ ;  /* 0x0000006036367825 */ /* 0x000fc800078e00ff */
[----:B------:R-:W-:Y:S02]  /*2770*/  IMAD.SHL.U32 R73, R73, 0x2, RZ ;  /* 0x0000000249497824 */ /* 0x000fe400078e00ff */
[----:B------:R-:W-:Y:S02]  /*2780*/  IMAD.IADD R75, R15, 0x1, R75 ;  /* 0x000000010f4b7824 */ /* 0x000fe400078e024b */
[----:B------:R-:W-:Y:S02]  /*2790*/  IMAD.IADD R76, R55, 0x1, R31 ;  /* 0x00000001374c7824 */ /* 0x000fe400078e021f */
[----:B------:R-:W-:Y:S02]  /*27a0*/  IMAD.IADD R77, R11, 0x1, R39 ;  /* 0x000000010b4d7824 */ /* 0x000fe400078e0227 */
[----:B------:R-:W-:Y:S02]  /*27b0*/  IMAD.IADD R78, R39, 0x1, R13 ;  /* 0x00000001274e7824 */ /* 0x000fe400078e020d */
[----:B------:R-:W-:-:S02]  /*27c0*/  IMAD.IADD R79, R21, 0x1, R35 ;  /* 0x00000001154f7824 */ /* 0x000fc400078e0223 */
[----:B------:R-:W-:Y:S02]  /*27d0*/  IMAD.IADD R80, R35, 0x1, R53 ;  /* 0x0000000123507824 */ /* 0x000fe400078e0235 */
[----:B------:R-:W-:Y:S02]  /*27e0*/  IMAD.IADD R84, R167, 0x1, R28 ;  /* 0x00000001a7547824 */ /* 0x000fe400078e021c */
[----:B------:R-:W-:Y:S02]  /*27f0*/  IMAD.IADD R85, R175, 0x1, R30 ;  /* 0x00000001af557824 */ /* 0x000fe400078e021e */
[----:B------:R-:W-:-:S07]  /*2800*/  IMAD.IADD R86, R7, 0x1, R41 ;  /* 0x0000000107567824 */ /* 0x000fce00078e0229 */
.L_x_3631:
        /* <DEDUP_REMOVED lines=10> */
[----:B------:R-:W-:Y:S01]  /*28b0*/  IMAD R98, R152, 0x1800, R159 ;  /* 0x0000180098627824 */ /* 0x000fe200078e029f */
[----:B------:R-:W-:Y:S01]  /*28c0*/  IADD3 R30, P5, R3, R94, RZ ;  /* 0x0000005e031e7210 */ /* 0x000fe20007fbe0ff */
[----:B------:R-:W-:Y:S02]  /*28d0*/  IMAD.IADD R99, R95, 0x1, R29 ;  /* 0x000000015f637824 */ /* 0x000fe400078e021d */
[----:B------:R-:W-:Y:S02]  /*28e0*/  IMAD.IADD R29, R159, 0x1, R71 ;  /* 0x000000019f1d7824 */ /* 0x000fe400078e0247 */
[----:B------:R-:W-:Y:S01]  /*28f0*/  IMAD.X R31, R99, 0x1, R0, P5 ;  /* 0x00000001631f7824 */ /* 0x000fe200028e0600 */
[----:B------:R-:W-:Y:S01]  /*2900*/  IADD3.X R28, R0, R99, R65, P3, P4 ;  /* 0x00000063001c7210 */ /* 0x000fe20001fe8441 */
[----:B------:R-:W-:Y:S01]  /*2910*/  IMAD R96, R152, 0x1800, R29 ;  /* 0x0000180098607824 */ /* 0x000fe200078e021d */
[-C--:B0-----:R-:W-:Y:S01]  /*2920*/  LEA R36, P3, R26, R92.reuse, 0x1 ;  /* 0x0000005c1a247211 */ /* 0x081fe200078608ff */
[--C-:B------:R-:W-:Y:S01]  /*2930*/  IMAD R98, R98, 0x2, R19.reuse ;  /* 0x0000000262627824 */ /* 0x100fe200078e0213 */
[----:B------:R-:W-:Y:S01]  /*2940*/  LEA R38, P5, R30, R92, 0x1 ;  /* 0x0000005c1e267211 */ /* 0x000fe200078a08ff */
[----:B------:R-:W-:Y:S01]  /*2950*/  IMAD R96, R96, 0x2, R19 ;  /* 0x0000000260607824 */ /* 0x000fe200078e0213 */
[----:B------:R-:W-:Y:S01]  /*2960*/  LEA.HI.X R37, R26, R93, R28, 0x1, P3 ;  /* 0x0000005d1a257211 */ /* 0x000fe200018f0c1c */
[----:B------:R-:W-:Y:S01]  /*2970*/  IMAD.MOV.U32 R26, RZ, RZ, R41 ;  /* 0x000000ffff1a7224 */ /* 0x000fe200078e0029 */
[----:B-1----:R-:W-:-:S02]  /*2980*/  ISETP.GE.AND P3, PT, R97, 0x1, PT ;  /* 0x000000016100780c */ /* 0x002fc40003f66270 */
[----:B------:R-:W-:Y:S02]  /*2990*/  ISETP.GT.AND P4, PT, R41, R27, PT ;  /* 0x0000001b2900720c */ /* 0x000fe40003f84270 */
[----:B------:R-:W-:Y:S02]  /*29a0*/  LEA.HI.X R39, R30, R93, R31, 0x1, P5 ;  /* 0x0000005d1e277211 */ /* 0x000fe400028f0c1f */
[----:B------:R-:W-:-:S07]  /*29b0*/  P2R R90, PR, RZ, 0x10 ;  /* 0x00000010ff5a7803 */ /* 0x000fce0000000000 */
        /* <DEDUP_REMOVED lines=42> */
.L_x_3588:
[----:B------:R-:W-:Y:S05]  /*2c60*/  BSYNC B1 ;  /* 0x0000000000017941 */ /* 0x000fea0003800000 */
.L_x_3587:
        /* <DEDUP_REMOVED lines=28> */
.L_x_3590:
[----:B------:R-:W-:Y:S05]  /*2e30*/  BSYNC B1 ;  /* 0x0000000000017941 */ /* 0x000fea0003800000 */
.L_x_3589:
        /* <DEDUP_REMOVED lines=27> */
.L_x_3591:
[----:B------:R-:W-:Y:S01]  /*2ff0*/  IMAD R89, R152, 0x8, R144 ;  /* 0x0000000898597824 */ /* 0x000fe200078e0290 */
[----:B------:R-:W-:Y:S01]  /*3000*/  SHF.L.U32 R100, R157, 0x1f, RZ ;  /* 0x0000001f9d647819 */ /* 0x000fe200000006ff */
[----:B------:R-:W-:Y:S03]  /*3010*/  BSSY B1, `(.L_x_3592) ;  /* 0x0000003000017945 */ /* 0x000fe60003800000 */
[----:B------:R-:W0:Y:S02]  /*3020*/  SYNCS.PHASECHK.TRANS64.TRYWAIT P6, [R89+URZ+0x32490], R100 ;  /* 0x03249064590075a7 */ /* 0x000e2400080c017f */
[----:B0-----:R-:W-:Y:S05]  /*3030*/  @!P6 BRA `(.L_x_3593) ;  /* 0x00000344006ce947 */ /* 0x001fea0003800000 */
.L_x_3965:
[----:B------:R-:W-:Y:S05]  /*3040*/  BSYNC B1 ;  /* 0x0000000000017941 */ /* 0x000fea0003800000 */
.L_x_3592:
        /* <DEDUP_REMOVED lines=17> */
[-C--:B------:R-:W-:Y:S01]  /*3160*/  FMUL.FTZ R106, R30, R51.reuse ;  /* 0x000000331e6a7220 */ /* 0x080fe20000410000 */
[--C-:B------:R-:W-:Y:S02]  /*3170*/  HADD2.F32 R49, -RZ, R31.reuse.H1_H1 ;  /* 0x3000001fff317230 */ /* 0x100fe40000004100 */
[----:B------:R-:W-:Y:S01]  /*3180*/  FMUL.FTZ R51, R29, R51 ;  /* 0x000000331d337220 */ /* 0x000fe20000410000 */
[----:B------:R-:W-:Y:S02]  /*3190*/  HADD2.F32 R50, -RZ, R50.H0_H0 ;  /* 0x20000032ff327230 */ /* 0x000fe40000004100 */
[----:B------:R-:W-:Y:S02]  /*31a0*/  HADD2.F32 R31, -RZ, R31.H0_H0 ;  /* 0x2000001fff1f7230 */ /* 0x000fe40000004100 */
[----:B------:R-:W-:Y:S01]  /*31b0*/  FMUL.FTZ R108, R49, R104 ;  /* 0x00000068316c7220 */ /* 0x000fe20000410000 */
[----:B------:R-:W-:-:S02]  /*31c0*/  HADD2.F32 R102, -RZ, R102.H0_H0 ;  /* 0x20000066ff667230 */ /* 0x000fc40000004100 */
[-C--:B------:R-:W-:Y:S01]  /*31d0*/  FFMA.FTZ R106, R29, R50.reuse, -R106 ;  /* 0x000000321d6a7223 */ /* 0x080fe2000001086a */
[----:B------:R-:W-:Y:S01]  /*31e0*/  FFMA.FTZ R101, R30, R50, R51 ;  /* 0x000000321e657223 */ /* 0x000fe20000010033 */
[C---:B------:R-:W-:Y:S01]  /*31f0*/  FMUL.FTZ R104, R31.reuse, R104 ;  /* 0x000000681f687220 */ /* 0x040fe20000410000 */
[--C-:B------:R-:W-:Y:S02]  /*3200*/  HADD2.F32 R50, -RZ, R103.reuse.H0_H0 ;  /* 0x20000067ff327230 */ /* 0x100fe40000004100 */
[-C--:B------:R-:W-:Y:S01]  /*3210*/  FFMA.FTZ R108, R31, R102.reuse, -R108 ;  /* 0x000000661f6c7223 */ /* 0x080fe2000001086c */
[----:B------:R-:W-:Y:S02]  /*3220*/  HADD2.F32 R51, -RZ, R103.H1_H1 ;  /* 0x30000067ff337230 */ /* 0x000fe40000004100 */
[----:B------:R-:W-:Y:S01]  /*3230*/  FFMA.FTZ R105, R49, R102, R104 ;  /* 0x0000006631697223 */ /* 0x000fe20000010068 */
[----:B------:R-:W-:Y:S02]  /*3240*/  HADD2.F32 R29, -RZ, R28.H1_H1 ;  /* 0x3000001cff1d7230 */ /* 0x000fe40000004100 */
[----:B------:R-:W-:-:S02]  /*3250*/  HADD2.F32 R30, -RZ, R48.H1_H1 ;  /* 0x30000030ff1e7230 */ /* 0x000fc40000004100 */
[----:B------:R-:W-:Y:S02]  /*3260*/  HADD2.F32 R28, -RZ, R28.H0_H0 ;  /* 0x2000001cff1c7230 */ /* 0x000fe40000004100 */
[----:B------:R-:W-:Y:S02]  /*3270*/  HADD2.F32 R48, -RZ, R48.H0_H0 ;  /* 0x20000030ff307230 */ /* 0x000fe40000004100 */
[-C--:B------:R-:W-:Y:S01]  /*3280*/  FMUL.FTZ R103, R30, R51.reuse ;  /* 0x000000331e677220 */ /* 0x080fe20000410000 */
[--C-:B------:R-:W-:Y:S02]  /*3290*/  HADD2.F32 R31, -RZ, R99.reuse.H0_H0 ;  /* 0x20000063ff1f7230 */ /* 0x100fe40000004100 */
[----:B------:R-:W-:Y:S02]  /*32a0*/  HADD2.F32 R49, -RZ, R99.H1_H1 ;  /* 0x30000063ff317230 */ /* 0x000fe40000004100 */
[-C--:B------:R-:W-:Y:S01]  /*32b0*/  FMUL.FTZ R99, R29, R50.reuse ;  /* 0x000000321d637220 */ /* 0x080fe20000410000 */
[----:B------:R-:W-:Y:S01]  /*32c0*/  FMUL.FTZ R50, R28, R50 ;  /* 0x000000321c327220 */ /* 0x000fe20000410000 */
[----:B------:R-:W-:-:S02]  /*32d0*/  FMUL.FTZ R51, R48, R51 ;  /* 0x0000003330337220 */ /* 0x000fc40000410000 */
[-C--:B------:R-:W-:Y:S01]  /*32e0*/  FFMA.FTZ R99, R28, R31.reuse, -R99 ;  /* 0x0000001f1c637223 */ /* 0x080fe20000010863 */
[----:B------:R-:W-:Y:S01]  /*32f0*/  FFMA.FTZ R50, R29, R31, R50 ;  /* 0x0000001f1d327223 */ /* 0x000fe20000010032 */
[-C--:B------:R-:W-:Y:S01]  /*3300*/  FFMA.FTZ R103, R48, R49.reuse, -R103 ;  /* 0x0000003130677223 */ /* 0x080fe20000010867 */
[----:B------:R-:W-:Y:S01]  /*3310*/  FFMA.FTZ R30, R30, R49, R51 ;  /* 0x000000311e1e7223 */ /* 0x000fe20000010033 */
[----:B------:R-:W-:Y:S02]  /*3320*/  F2FP.F16.F32.PACK_AB R29, R101, R106 ;  /* 0x0000006a651d723e */ /* 0x000fe400000000ff */
[----:B------:R-:W-:Y:S02]  /*3330*/  F2FP.F16.F32.PACK_AB R31, R105, R108 ;  /* 0x0000006c691f723e */ /* 0x000fe400000000ff */
[----:B------:R-:W-:Y:S02]  /*3340*/  F2FP.F16.F32.PACK_AB R28, R50, R99 ;  /* 0x00000063321c723e */ /* 0x000fe400000000ff */
[----:B------:R-:W-:-:S07]  /*3350*/  F2FP.F16.F32.PACK_AB R30, R30, R103 ;  /* 0x000000671e1e723e */ /* 0x000fce00000000ff */
.L_x_3599:
[----:B------:R-:W-:Y:S05]  /*3360*/  BSYNC B3 ;  /* 0x0000000000037941 */ /* 0x000fea0003800000 */
.L_x_3598:
[----:B--2---:R1:W-:Y:S02]  /*3370*/  STG.E.128 desc[UR42][R38.64], R28 ;  /* 0x0000001c26007986 */ /* 0x0043e4000c101d2a */
.L_x_3597:
[----:B------:R-:W-:Y:S05]  /*3380*/  BSYNC B2 ;  /* 0x0000000000027941 */ /* 0x000fea0003800000 */
.L_x_3596:
        /* <DEDUP_REMOVED lines=46> */
.L_x_3601:
[----:B------:R-:W-:Y:S05]  /*3670*/  BSYNC B2 ;  /* 0x0000000000027941 */ /* 0x000fea0003800000 */
.L_x_3600:
[----:B--2---:R2:W-:Y:S02]  /*3680*/  STG.E.128 desc[UR42][R38.64+0x40], R28 ;  /* 0x0000401c26007986 */ /* 0x0045e4000c101d2a */
.L_x_3595:
[----:B------:R-:W-:Y:S05]  /*3690*/  BSYNC B1 ;  /* 0x0000000000017941 */ /* 0x000fea0003800000 */
.L_x_3594:
        /* <DEDUP_REMOVED lines=14> */
[----:B------:R-:W-:Y:S02]  /*3780*/  HADD2.F32 R39, -RZ, R31.H1_H1 ;  /* 0x3000001fff277230 */ /* 0x000fe40000004100 */
[----:B------:R-:W-:Y:S02]  /*3790*/  HADD2.F32 R41, -RZ, R41.H0_H0 ;  /* 0x20000029ff297230 */ /* 0x000fe40000004100 */
[----:B------:R-:W-:-:S02]  /*37a0*/  HADD2.F32 R44, -RZ, R44.H0_H0 ;  /* 0x2000002cff2c7230 */ /* 0x000fc40000004100 */
[----:B------:R-:W-:Y:S02]  /*37b0*/  HADD2.F32 R40, -RZ, R40.H0_H0 ;  /* 0x20000028ff287230 */ /* 0x000fe40000004100 */
[CC--:B------:R-:W-:Y:S01]  /*37c0*/  FMUL.FTZ R46, R30.reuse, R41.reuse ;  /* 0x000000291e2e7220 */ /* 0x0c0fe20000410000 */
[----:B------:R-:W-:Y:S02]  /*37d0*/  HADD2.F32 R31, -RZ, R31.H0_H0 ;  /* 0x2000001fff1f7230 */ /* 0x000fe40000004100 */
[----:B------:R-:W-:Y:S01]  /*37e0*/  FMUL.FTZ R41, R29, R41 ;  /* 0x000000291d297220 */ /* 0x000fe20000410000 */
[----:B------:R-:W-:Y:S02]  /*37f0*/  HADD2.F32 R42, -RZ, R45.H0_H0 ;  /* 0x2000002dff2a7230 */ /* 0x000fe40000004100 */
[----:B------:R-:W-:Y:S01]  /*3800*/  FMUL.FTZ R48, R39, R44 ;  /* 0x0000002c27307220 */ /* 0x000fe20000410000 */
[----:B------:R-:W-:Y:S01]  /*3810*/  FFMA.FTZ R46, R29, R40, -R46 ;  /* 0x000000281d2e7223 */ /* 0x000fe2000001082e */
[C---:B------:R-:W-:Y:S01]  /*3820*/  FMUL.FTZ R44, R31.reuse, R44 ;  /* 0x0000002c1f2c7220 */ /* 0x040fe20000410000 */
[----:B------:R-:W-:Y:S01]  /*3830*/  FFMA.FTZ R45, R30, R40, R41 ;  /* 0x000000281e2d7223 */ /* 0x000fe20000010029 */
[----:B------:R-:W-:Y:S01]  /*3840*/  FFMA.FTZ R48, R31, R42, -R48 ;  /* 0x0000002a1f307223 */ /* 0x000fe20000010830 */
[----:B------:R-:W-:-:S02]  /*3850*/  HADD2.F32 R31, -RZ, R95.H1_H1 ;  /* 0x3000005fff1f7230 */ /* 0x000fc40000004100 */
[----:B------:R-:W-:Y:S01]  /*3860*/  FFMA.FTZ R49, R39, R42, R44 ;  /* 0x0000002a27317223 */ /* 0x000fe2000001002c */
[----:B------:R-:W-:Y:S02]  /*3870*/  HADD2.F32 R41, -RZ, R94.H1_H1 ;  /* 0x3000005eff297230 */ /* 0x000fe40000004100 */
[----:B------:R-:W-:Y:S02]  /*3880*/  HADD2.F32 R29, -RZ, R28.H1_H1 ;  /* 0x3000001cff1d7230 */ /* 0x000fe40000004100 */
[----:B------:R-:W-:Y:S02]  /*3890*/  HADD2.F32 R30, -RZ, R38.H1_H1 ;  /* 0x30000026ff1e7230 */ /* 0x000fe40000004100 */
[----:B------:R-:W-:Y:S02]  /*38a0*/  HADD2.F32 R95, -RZ, R95.H0_H0 ;  /* 0x2000005fff5f7230 */ /* 0x000fe40000004100 */
[----:B------:R-:W-:Y:S02]  /*38b0*/  HADD2.F32 R28, -RZ, R28.H0_H0 ;  /* 0x2000001cff1c7230 */ /* 0x000fe40000004100 */
[----:B------:R-:W-:Y:S01]  /*38c0*/  FMUL.FTZ R47, R30, R41 ;  /* 0x000000291e2f7220 */ /* 0x000fe20000410000 */
[----:B------:R-:W-:-:S02]  /*38d0*/  HADD2.F32 R38, -RZ, R38.H0_H0 ;  /* 0x20000026ff267230 */ /* 0x000fc40000004100 */
        /* <DEDUP_REMOVED lines=12> */
.L_x_3606:
[----:B------:R-:W-:Y:S05]  /*39a0*/  BSYNC B2 ;  /* 0x0000000000027941 */ /* 0x000fea0003800000 */
.L_x_3605:
[----:B--2---:R3:W-:Y:S02]  /*39b0*/  STG.E.128 desc[UR42][R36.64], R28 ;  /* 0x0000001c24007986 */ /* 0x0047e4000c101d2a */
.L_x_3604:
[----:B------:R-:W-:Y:S05]  /*39c0*/  BSYNC B1 ;  /* 0x0000000000017941 */ /* 0x000fea0003800000 */
.L_x_3603:
        /* <DEDUP_REMOVED lines=46> */
.L_x_3608:
[----:B------:R-:W-:Y:S05]  /*3cb0*/  BSYNC B1 ;  /* 0x0000000000017941 */ /* 0x000fea0003800000 */
.L_x_3607:
[----:B--2---:R4:W-:Y:S01]  /*3cc0*/  STG.E.128 desc[UR42][R36.64+0x40], R28 ;  /* 0x0000401c24007986 */ /* 0x0049e2000c101d2a */
[----:B------:R-:W-:Y:S05]  /*3cd0*/  BRA `(.L_x_3602) ;  /* 0x00000014006c7947 */ /* 0x000fea0003800000 */
.L_x_3586:
        /* <DEDUP_REMOVED lines=30> */
[----:B-1----:R-:W-:-:S04]  /*3ec0*/  @!P3 LEA R44, P4, R42, R40, 0x1 ;  /* 0x000000282a2cb211 */ /* 0x002fc800078808ff */
[----:B------:R-:W-:Y:S01]  /*3ed0*/  @!P3 LEA.HI.X R45, R42, R41, R43, 0x1, P4 ;  /* 0x000000292a2db211 */ /* 0x000fe200020f0c2b */
[----:B------:R2:W4:Y:S01]  /*3ee0*/  @!P3 LDG.E.128 R36, desc[UR42][R46.64] ;  /* 0x0000002a2e24b981 */ /* 0x000522000c1e1d00 */
[----:B------:R-:W-:Y:S02]  /*3ef0*/  CS2R R42, SRZ ;  /* 0x00000000002a7805 */ /* 0x000fe4000001ff00 */
[----:B------:R-:W-:-:S06]  /*3f00*/  CS2R R40, SRZ ;  /* 0x0000000000287805 */ /* 0x000fcc000001ff00 */
[----:B------:R0:W5:Y:S01]  /*3f10*/  @!P3 LDG.E.128 R40, desc[UR42][R44.64] ;  /* 0x0000002a2c28b981 */ /* 0x000162000c1e1d00 */
[----:B------:R-:W-:Y:S02]  /*3f20*/  ISETP.NE.AND P3, PT, R72, 0x3, PT ;  /* 0x000000034800780c */ /* 0x000fe40003f65270 */
[----:B------:R-:W-:Y:S01]  /*3f30*/  ISETP.GE.AND P4, PT, R22, R97, PT ;  /* 0x000000611600720c */ /* 0x000fe20003f86270 */
[----:B--2---:R-:W-:Y:S02]  /*3f40*/  IMAD.MOV.U32 R46, RZ, RZ, R34 ;  /* 0x000000ffff2e7224 */ /* 0x004fe400078e0022 */
[----:B---3--:R-:W-:Y:S02]  /*3f50*/  IMAD.MOV.U32 R49, RZ, RZ, R31 ;  /* 0x000000ffff317224 */ /* 0x008fe400078e001f */
[----:B------:R-:W-:Y:S02]  /*3f60*/  IMAD.MOV.U32 R51, RZ, RZ, R29 ;  /* 0x000000ffff337224 */ /* 0x000fe400078e001d */
[----:B0-----:R-:W-:Y:S01]  /*3f70*/  IMAD.MOV.U32 R44, RZ, RZ, R35 ;  /* 0x000000ffff2c7224 */ /* 0x001fe200078e0023 */
[----:B------:R-:W-:Y:S01]  /*3f80*/  PRMT R116, R49, 0x7610, R116 ;  /* 0x0000761031747816 */ /* 0x000fe20000000074 */
[----:B------:R-:W-:Y:S01]  /*3f90*/  IMAD.MOV.U32 R45, RZ, RZ, R32 ;  /* 0x000000ffff2d7224 */ /* 0x000fe200078e0020 */
[----:B------:R-:W-:Y:S01]  /*3fa0*/  PRMT R112, R51, 0x7610, R112 ;  /* 0x0000761033707816 */ /* 0x000fe20000000070 */
[----:B------:R-:W-:Y:S01]  /*3fb0*/  IMAD.MOV.U32 R47, RZ, RZ, R33 ;  /* 0x000000ffff2f7224 */ /* 0x000fe200078e0021 */
[----:B------:R-:W-:-:S02]  /*3fc0*/  PRMT R116, R116, 0x5410, R44 ;  /* 0x0000541074747816 */ /* 0x000fc4000000002c */
[----:B------:R-:W-:Y:S01]  /*3fd0*/  PRMT R124, R46, 0x5410, R45 ;  /* 0x000054102e7c7816 */ /* 0x000fe2000000002d */
[----:B----4-:R-:W-:Y:S01]  /*3fe0*/  IMAD.MOV.U32 R44, RZ, RZ, R38 ;  /* 0x000000ffff2c7224 */ /* 0x010fe200078e0026 */
[----:B------:R-:W-:Y:S01]  /*3ff0*/  PRMT R112, R112, 0x5410, R47 ;  /* 0x0000541070707816 */ /* 0x000fe2000000002f */
[----:B------:R-:W-:Y:S02]  /*4000*/  IMAD.MOV.U32 R45, RZ, RZ, R39 ;  /* 0x000000ffff2d7224 */ /* 0x000fe400078e0027 */
[----:B------:R-:W-:Y:S02]  /*4010*/  IMAD.MOV.U32 R46, RZ, RZ, R36 ;  /* 0x000000ffff2e7224 */ /* 0x000fe400078e0024 */
[----:B------:R-:W-:Y:S01]  /*4020*/  IMAD.MOV.U32 R47, RZ, RZ, R37 ;  /* 0x000000ffff2f7224 */ /* 0x000fe200078e0025 */
[----:B------:R-:W-:Y:S01]  /*4030*/  PRMT R105, R44, 0x5410, R45 ;  /* 0x000054102c697816 */ /* 0x000fe2000000002d */
[----:B------:R-:W-:Y:S01]  /*4040*/  IMAD.MOV.U32 R50, RZ, RZ, R28 ;  /* 0x000000ffff327224 */ /* 0x000fe200078e001c */
[----:B------:R-:W-:Y:S01]  /*4050*/  MOV R48, R30 ;  /* 0x0000001e00307202 */ /* 0x000fe20000000f00 */
[----:B-----5:R-:W-:Y:S01]  /*4060*/  IMAD.MOV.U32 R44, RZ, RZ, R42 ;  /* 0x000000ffff2c7224 */ /* 0x020fe200078e002a */
[----:B------:R-:W-:Y:S01]  /*4070*/  PRMT R107, R46, 0x5410, R47 ;  /* 0x000054102e6b7816 */ /* 0x000fe2000000002f */
[----:B------:R-:W-:-:S02]  /*4080*/  IMAD.MOV.U32 R45, RZ, RZ, R43 ;  /* 0x000000ffff2d7224 */ /* 0x000fc400078e002b */
[----:B------:R-:W-:Y:S02]  /*4090*/  IMAD.MOV.U32 R46, RZ, RZ, R40 ;  /* 0x000000ffff2e7224 */ /* 0x000fe400078e0028 */
[----:B------:R-:W-:Y:S01]  /*40a0*/  IMAD.MOV.U32 R47, RZ, RZ, R41 ;  /* 0x000000ffff2f7224 */ /* 0x000fe200078e0029 */
[----:B------:R-:W-:Y:S02]  /*40b0*/  PRMT R123, R48, 0x5410, R50 ;  /* 0x00005410307b7816 */ /* 0x000fe40000000032 */
[----:B------:R-:W-:Y:S02]  /*40c0*/  PRMT R109, R44, 0x5410, R45 ;  /* 0x000054102c6d7816 */ /* 0x000fe4000000002d */
[----:B------:R-:W-:Y:S01]  /*40d0*/  PRMT R110, R46, 0x5410, R47 ;  /* 0x000054102e6e7816 */ /* 0x000fe2000000002f */
[----:B------:R-:W-:Y:S06]  /*40e0*/  @!P3 BRA `(.L_x_3609) ;  /* 0x000000000004b947 */ /* 0x000fec0003800000 */
[----:B------:R-:W-:Y:S01]  /*40f0*/  BPT.TRAP 0x1 ;  /* 0x000000040000795c */ /* 0x000fe20000300000 */
.L_x_3609:
        /* <DEDUP_REMOVED lines=9> */
.L_x_3966:
[----:B------:R-:W-:Y:S05]  /*4190*/  BSYNC B1 ;  /* 0x0000000000017941 */ /* 0x000fea0003800000 */
.L_x_3610:
        /* <DEDUP_REMOVED lines=11> */
[----:B------:R-:W-:Y:S01]  /*4250*/  LEA.HI R44, R45, R44, RZ, 0x4 ;  /* 0x0000002c2d2c7211 */ /* 0x000fe200078f20ff */
[----:B------:R-:W-:Y:S01]  /*4260*/  IMAD R45, R152, 0x1800, R84 ;  /* 0x00001800982d7824 */ /* 0x000fe200078e0254 */
[----:B------:R-:W-:Y:S02]  /*4270*/  IADD3.X R106, R59, R108, R83, P5, P6 ;  /* 0x0000006c3b6a7210 */ /* 0x000fe40002fec453 */
[----:B------:R-:W-:Y:S01]  /*4280*/  LEA.HI.SX32 R44, R44, R81, 0x1c ;  /* 0x000000512c2c7211 */ /* 0x000fe200078fe2ff */
[----:B------:R-:W-:-:S04]  /*4290*/  IMAD R45, R45, 0x2, R144 ;  /* 0x000000022d2d7824 */ /* 0x000fc800078e0290 */
        /* <DEDUP_REMOVED lines=9> */
[--C-:B------:R-:W-:Y:S02]  /*4330*/  SHF.R.U64 R120, R32, 0x10, R33.reuse ;  /* 0x0000001020787819 */ /* 0x100fe40000001221 */
[----:B------:R-:W-:Y:S01]  /*4340*/  SHF.R.U32.HI R32, RZ, 0x10, R33 ;  /* 0x00000010ff207819 */ /* 0x000fe20000011621 */
[----:B------:R-:W-:Y:S01]  /*4350*/  HADD2.F32 R33, -RZ, R112.H1_H1 ;  /* 0x30000070ff217230 */ /* 0x000fe20000004100 */
[----:B------:R-:W-:Y:S02]  /*4360*/  SHF.R.U64 R122, R28, 0x10, R29 ;  /* 0x000000101c7a7819 */ /* 0x000fe4000000121d */
[----:B------:R-:W-:Y:S01]  /*4370*/  SHF.R.U64 R28, R30, 0x10, R31 ;  /* 0x000000101e1c7819 */ /* 0x000fe2000000121f */
[--C-:B--2---:R-:W-:Y:S01]  /*4380*/  HADD2.F32 R30, -RZ, R49.reuse.H0_H0 ;  /* 0x20000031ff1e7230 */ /* 0x104fe20000004100 */
[----:B------:R-:W-:Y:S01]  /*4390*/  SHF.R.U32.HI R111, RZ, 0x10, R29 ;  /* 0x00000010ff6f7819 */ /* 0x000fe2000001161d */
[----:B------:R-:W-:Y:S01]  /*43a0*/  HADD2.F32 R49, -RZ, R49.H1_H1 ;  /* 0x30000031ff317230 */ /* 0x000fe20000004100 */
[----:B------:R-:W-:Y:S01]  /*43b0*/  SHF.R.U64 R119, R34, 0x10, R35 ;  /* 0x0000001022777819 */ /* 0x000fe20000001223 */
[--C-:B-1----:R-:W-:Y:S01]  /*43c0*/  HADD2.F32 R29, -RZ, R45.reuse.H0_H0 ;  /* 0x2000002dff1d7230 */ /* 0x102fe20000004100 */
        /* <DEDUP_REMOVED lines=9> */
[----:B------:R-:W-:Y:S01]  /*4460*/  FMUL.FTZ R34, R45, R34 ;  /* 0x000000222d227220 */ /* 0x000fe20000410000 */
[-C--:B------:R-:W-:Y:S01]  /*4470*/  FFMA.FTZ R112, R29, R31.reuse, -R112 ;  /* 0x0000001f1d707223 */ /* 0x080fe20000010870 */
[----:B------:R-:W-:Y:S01]  /*4480*/  FFMA.FTZ R111, R30, R31, R33 ;  /* 0x0000001f1e6f7223 */ /* 0x000fe20000010021 */
[-C--:B------:R-:W-:Y:S01]  /*4490*/  FFMA.FTZ R113, R45, R32.reuse, -R114 ;  /* 0x000000202d717223 */ /* 0x080fe20000010872 */
        /* <DEDUP_REMOVED lines=19> */
[----:B------:R-:W-:-:S02]  /*45d0*/  HADD2.F32 R30, -RZ, R48.H0_H0 ;  /* 0x20000030ff1e7230 */ /* 0x000fc40000004100 */
[----:B------:R-:W-:Y:S01]  /*45e0*/  HADD2.F32 R32, -RZ, R124.H1_H1 ;  /* 0x3000007cff207230 */ /* 0x000fe20000004100 */
[----:B------:R-:W-:Y:S01]  /*45f0*/  F2FP.F16.F32.PACK_AB R116, R117, R116 ;  /* 0x000000747574723e */ /* 0x000fe200000000ff */
[----:B------:R-:W-:Y:S01]  /*4600*/  HADD2.F32 R35, -RZ, R120.H0_H0 ;  /* 0x20000078ff237230 */ /* 0x000fe20000004100 */
[----:B------:R-:W-:Y:S01]  /*4610*/  F2FP.F16.F32.PACK_AB R115, R118, R115 ;  /* 0x000000737673723e */ /* 0x000fe200000000ff */
[----:B------:R-:W-:Y:S02]  /*4620*/  HADD2.F32 R29, -RZ, R44.H0_H0 ;  /* 0x2000002cff1d7230 */ /* 0x000fe40000004100 */
[-C--:B------:R-:W-:Y:S01]  /*4630*/  FMUL.FTZ R34, R30, R32.reuse ;  /* 0x000000201e227220 */ /* 0x080fe20000410000 */
[----:B------:R-:W-:Y:S02]  /*4640*/  HADD2.F32 R48, -RZ, R48.H1_H1 ;  /* 0x30000030ff307230 */ /* 0x000fe40000004100 */
[----:B------:R-:W-:Y:S02]  /*4650*/  HADD2.F32 R44, -RZ, R44.H1_H1 ;  /* 0x3000002cff2c7230 */ /* 0x000fe40000004100 */
[----:B------:R-:W-:Y:S01]  /*4660*/  FMUL.FTZ R45, R29, R32 ;  /* 0x000000201d2d7220 */ /* 0x000fe20000410000 */
[----:B------:R-:W-:-:S02]  /*4670*/  HADD2.F32 R31, -RZ, R123.H1_H1 ;  /* 0x3000007bff1f7230 */ /* 0x000fc40000004100 */
[-C--:B------:R-:W-:Y:S01]  /*4680*/  FMUL.FTZ R47, R48, R35.reuse ;  /* 0x00000023302f7220 */ /* 0x080fe20000410000 */
[----:B------:R-:W-:Y:S02]  /*4690*/  HADD2.F32 R33, -RZ, R122.H0_H0 ;  /* 0x2000007aff217230 */ /* 0x000fe40000004100 */
[----:B------:R-:W-:Y:S01]  /*46a0*/  FMUL.FTZ R35, R44, R35 ;  /* 0x000000232c237220 */ /* 0x000fe20000410000 */
[----:B------:R-:W-:Y:S02]  /*46b0*/  HADD2.F32 R32, -RZ, R124.H0_H0 ;  /* 0x2000007cff207230 */ /* 0x000fe40000004100 */
[-C--:B------:R-:W-:Y:S01]  /*46c0*/  FFMA.FTZ R45, R30, R31.reuse, R45 ;  /* 0x0000001f1e2d7223 */ /* 0x080fe2000001002d */
[----:B------:R-:W-:Y:S01]  /*46d0*/  FFMA.FTZ R34, R29, R31, -R34 ;  /* 0x0000001f1d227223 */ /* 0x000fe20000010822 */
[-C--:B------:R-:W-:Y:S01]  /*46e0*/  FFMA.FTZ R48, R48, R33.reuse, R35 ;  /* 0x0000002130307223 */ /* 0x080fe20000010023 */
[----:B------:R-:W-:Y:S02]  /*46f0*/  HADD2.F32 R30, -RZ, R50.H0_H0 ;  /* 0x20000032ff1e7230 */ /* 0x000fe40000004100 */
[----:B------:R-:W-:Y:S01]  /*4700*/  FFMA.FTZ R47, R44, R33, -R47 ;  /* 0x000000212c2f7223 */ /* 0x000fe2000001082f */
[----:B------:R-:W-:-:S02]  /*4710*/  HADD2.F32 R35, -RZ, R119.H0_H0 ;  /* 0x20000077ff237230 */ /* 0x000fc40000004100 */
[----:B------:R-:W-:Y:S01]  /*4720*/  HADD2.F32 R29, -RZ, R46.H0_H0 ;  /* 0x2000002eff1d7230 */ /* 0x000fe20000004100 */
[----:B------:R-:W-:Y:S01]  /*4730*/  F2FP.F16.F32.PACK_AB R48, R48, R45 ;  /* 0x0000002d3030723e */ /* 0x000fe200000000ff */
[----:B------:R-:W-:Y:S01]  /*4740*/  HADD2.F32 R50, -RZ, R50.H1_H1 ;  /* 0x30000032ff327230 */ /* 0x000fe20000004100 */
[----:B------:R-:W-:Y:S01]  /*4750*/  F2FP.F16.F32.PACK_AB R44, R47, R34 ;  /* 0x000000222f2c723e */ /* 0x000fe200000000ff */
[----:B------:R-:W-:Y:S02]  /*4760*/  HADD2.F32 R46, -RZ, R46.H1_H1 ;  /* 0x3000002eff2e7230 */ /* 0x000fe40000004100 */
[----:B------:R-:W-:Y:S01]  /*4770*/  FMUL.FTZ R49, R29, R32 ;  /* 0x000000201d317220 */ /* 0x000fe20000410000 */
[----:B------:R-:W-:Y:S02]  /*4780*/  HADD2.F32 R31, -RZ, R123.H0_H0 ;  /* 0x2000007bff1f7230 */ /* 0x000fe40000004100 */
[----:B------:R-:W-:Y:S01]  /*4790*/  FMUL.FTZ R51, R50, R35 ;  /* 0x0000002332337220 */ /* 0x000fe20000410000 */
[----:B------:R-:W-:-:S02]  /*47a0*/  HADD2.F32 R33, -RZ, R28.H0_H0 ;  /* 0x2000001cff217230 */ /* 0x000fc40000004100 */
[----:B------:R-:W-:Y:S01]  /*47b0*/  FMUL.FTZ R28, R30, R32 ;  /* 0x000000201e1c7220 */ /* 0x000fe20000410000 */
[----:B------:R-:W-:Y:S01]  /*47c0*/  FMUL.FTZ R35, R46, R35 ;  /* 0x000000232e237220 */ /* 0x000fe20000410000 */
[-C--:B------:R-:W-:Y:S01]  /*47d0*/  FFMA.FTZ R49, R30, R31.reuse, R49 ;  /* 0x0000001f1e317223 */ /* 0x080fe20000010031 */
[----:B------:R-:W-:Y:S02]  /*47e0*/  IMAD.MOV.U32 R45, RZ, RZ, R112 ;  /* 0x000000ffff2d7224 */ /* 0x000fe400078e0070 */
[----:B------:R-:W-:Y:S01]  /*47f0*/  FFMA.FTZ R28, R29, R31, -R28 ;  /* 0x0000001f1d1c7223 */ /* 0x000fe2000001081c */
[-C--:B------:R-:W-:Y:S01]  /*4800*/  FFMA.FTZ R51, R46, R33.reuse, -R51 ;  /* 0x000000212e337223 */ /* 0x080fe20000010833 */
[----:B------:R-:W-:Y:S01]  /*4810*/  FFMA.FTZ R50, R50, R33, R35 ;  /* 0x0000002132327223 */ /* 0x000fe20000010023 */
[----:B------:R-:W-:-:S03]  /*4820*/  IMAD.MOV.U32 R47, RZ, RZ, R116 ;  /* 0x000000ffff2f7224 */ /* 0x000fc600078e0074 */
[----:B------:R-:W-:Y:S01]  /*4830*/  F2FP.F16.F32.PACK_AB R46, R51, R28 ;  /* 0x0000001c332e723e */ /* 0x000fe200000000ff */
[----:B------:R-:W-:Y:S01]  /*4840*/  IMAD.MOV.U32 R51, RZ, RZ, R115 ;  /* 0x000000ffff337224 */ /* 0x000fe200078e0073 */
[----:B------:R-:W-:Y:S01]  /*4850*/  F2FP.F16.F32.PACK_AB R50, R50, R49 ;  /* 0x000000313232723e */ /* 0x000fe200000000ff */
[----:B------:R-:W-:-:S07]  /*4860*/  IMAD.MOV.U32 R49, RZ, RZ, R111 ;  /* 0x000000ffff317224 */ /* 0x000fce00078e006f */
.L_x_3615:
[----:B------:R-:W-:Y:S05]  /*4870*/  BSYNC B2 ;  /* 0x0000000000027941 */ /* 0x000fea0003800000 */
.L_x_3614:
[----:B------:R-:W-:Y:S02]  /*4880*/  ISETP.GE.AND P5, PT, R103, R102, PT ;  /* 0x000000666700720c */ /* 0x000fe40003fa6270 */
[----:B------:R-:W-:-:S11]  /*4890*/  P2R R29, PR, RZ, 0x1 ;  /* 0x00000001ff1d7803 */ /* 0x000fd60000000000 */
[--C-:B------:R-:W-:Y:S02]  /*48a0*/  @!P5 SHF.R.S32.HI R28, RZ, 0x1f, R103.reuse ;  /* 0x0000001fff1cd819 */ /* 0x100fe40000011467 */
[----:B------:R-:W-:-:S04]  /*48b0*/  @!P5 IADD3 R98, P0, P6, R4, R98, R103 ;  /* 0x000000620462d210 */ /* 0x000fc80007e1e067 */
[----:B------:R-:W-:Y:S02]  /*48c0*/  @!P5 IADD3.X R108, R59, R108, R28, P0, P6 ;  /* 0x0000006c3b6cd210 */ /* 0x000fe400007ec41c */
[-C--:B------:R-:W-:Y:S02]  /*48d0*/  LEA R28, P6, R101, R92.reuse, 0x1 ;  /* 0x0000005c651c7211 */ /* 0x080fe400078c08ff */
[----:B------:R-:W-:Y:S02]  /*48e0*/  ISETP.NE.AND P0, PT, R29, RZ, PT ;  /* 0x000000ff1d00720c */ /* 0x000fe40003f05270 */
[----:B------:R-:W-:Y:S02]  /*48f0*/  LEA.HI.X R29, R101, R93, R106, 0x1, P6 ;  /* 0x0000005d651d7211 */ /* 0x000fe400030f0c6a */
[----:B------:R-:W-:-:S03]  /*4900*/  @!P5 LEA R30, P6, R98, R92, 0x1 ;  /* 0x0000005c621ed211 */ /* 0x000fc600078c08ff */
[----:B-1----:R1:W-:Y:S01]  /*4910*/  STG.E.128 desc[UR42][R28.64], R44 ;  /* 0x0000002c1c007986 */ /* 0x0023e2000c101d2a */
[----:B------:R-:W-:-:S05]  /*4920*/  @!P5 LEA.HI.X R31, R98, R93, R108, 0x1, P6 ;  /* 0x0000005d621fd211 */ /* 0x000fca00030f0c6c */
[----:B--2---:R1:W-:Y:S04]  /*4930*/  @!P5 STG.E.128 desc[UR42][R30.64], R48 ;  /* 0x000000301e00d986 */ /* 0x0043e8000c101d2a */
.L_x_3613:
[----:B------:R-:W-:Y:S05]  /*4940*/  BSYNC B1 ;  /* 0x0000000000017941 */ /* 0x000fea0003800000 */
.L_x_3612:
        /* <DEDUP_REMOVED lines=10> */
[----:B------:R-:W-:-:S04]  /*49f0*/  LEA R44, P5, R28, R92, 0x1 ;  /* 0x0000005c1c2c7211 */ /* 0x000fc800078a08ff */
[----:B------:R-:W-:Y:S02]  /*4a00*/  LEA.HI.X R45, R28, R93, R29, 0x1, P5 ;  /* 0x0000005d1c2d7211 */ /* 0x000fe400028f0c1d */
[----:B------:R-:W-:-:S04]  /*4a10*/  SHF.R.S32.HI R29, RZ, 0x1f, R104 ;  /* 0x0000001fff1d7819 */ /* 0x000fc80000011468 */
[----:B------:R-:W-:-:S04]  /*4a20*/  LEA.HI R104, R29, R104, RZ, 0x4 ;  /* 0x000000681d687211 */ /* 0x000fc800078f20ff */
[----:B------:R-:W-:-:S05]  /*4a30*/  LEA.HI.SX32 R47, R104, R81, 0x1c ;  /* 0x00000051682f7211 */ /* 0x000fca00078fe2ff */
[----:B------:R-:W-:-:S05]  /*4a40*/  IMAD.SHL.U32 R47, R47, 0x8, RZ ;  /* 0x000000082f2f7824 */ /* 0x000fca00078e00ff */
[----:B------:R-:W-:-:S04]  /*4a50*/  LOP3.LUT R29, R172, 0x38, R47, 0xf8, !PT ;  /* 0x00000038ac1d7812 */ /* 0x000fc800078ef82f */
[----:B------:R-:W-:Y:S01]  /*4a60*/  LOP3.LUT R28, R29, R174, RZ, 0x3c, !PT ;  /* 0x000000ae1d1c7212 */ /* 0x000fe200078e3cff */
[----:B------:R-:W-:-:S04]  /*4a70*/  IMAD R29, R152, 0x1800, R85 ;  /* 0x00001800981d7824 */ /* 0x000fc800078e0255 */
[----:B------:R-:W-:Y:S02]  /*4a80*/  IMAD.IADD R31, R175, 0x1, R28 ;  /* 0x00000001af1f7824 */ /* 0x000fe400078e021c */
[----:B------:R-:W-:Y:S02]  /*4a90*/  IMAD R29, R29, 0x2, R144 ;  /* 0x000000021d1d7824 */ /* 0x000fe400078e0290 */
        /* <DEDUP_REMOVED lines=91> */
.L_x_3617:
[----:B------:R-:W-:Y:S05]  /*5050*/  BSYNC B1 ;  /* 0x0000000000017941 */ /* 0x000fea0003800000 */
.L_x_3616:
        /* <DEDUP_REMOVED lines=10> */
.L_x_3585:
[----:B------:R-:W-:-:S13]  /*5100*/  ISETP.NE.AND P3, PT, R72, 0x3, PT ;  /* 0x000000034800780c */ /* 0x000fda0003f65270 */
[----:B------:R-:W-:Y:S05]  /*5110*/  @!P3 BRA `(.L_x_3618) ;  /* 0x000000000004b947 */ /* 0x000fea0003800000 */
[----:B------:R-:W-:Y:S01]  /*5120*/  BPT.TRAP 0x1 ;  /* 0x000000040000795c */ /* 0x000fe20000300000 */
.L_x_3618:
[----:B------:R-:W-:Y:S01]  /*5130*/  IMAD R89, R152, 0x8, R144 ;  /* 0x0000000898597824 */ /* 0x000fe200078e0290 */
[----:B------:R-:W-:Y:S01]  /*5140*/  SHF.L.U32 R100, R157, 0x1f, RZ ;  /* 0x0000001f9d647819 */ /* 0x000fe200000006ff */
[----:B------:R-:W-:Y:S01]  /*5150*/  IMAD R91, R26, -0x60, R58 ;  /* 0xffffffa01a5b7824 */ /* 0x000fe200078e023a */
[----:B------:R-:W-:Y:S02]  /*5160*/  BSSY B1, `(.L_x_3619) ;  /* 0x0000004000017945 */ /* 0x000fe40003800000 */
[----:B------:R-:W0:Y:S02]  /*5170*/  SYNCS.PHASECHK.TRANS64.TRYWAIT P4, [R89+URZ+0x32490], R100 ;  /* 0x03249064590075a7 */ /* 0x000e24000808017f */
[----:B------:R-:W-:Y:S01]  /*5180*/  VIMNMX R91, R91, 0x60, PT ;  /* 0x000000605b5b7848 */ /* 0x000fe20003fe0100 */
[----:B0-----:R-:W-:Y:S06]  /*5190*/  @!P4 BRA `(.L_x_3620) ;  /* 0x00000324003cc947 */ /* 0x001fec0003800000 */
.L_x_3967:
[----:B------:R-:W-:Y:S05]  /*51a0*/  BSYNC B1 ;  /* 0x0000000000017941 */ /* 0x000fea0003800000 */
.L_x_3619:
        /* <DEDUP_REMOVED lines=8> */
.L_x_3622:
[----:B------:R-:W-:Y:S05]  /*5230*/  BSYNC B1 ;  /* 0x0000000000017941 */ /* 0x000fea0003800000 */
.L_x_3621:
[----:B------:R-:W-:Y:S05]  /*5240*/  @P4 BRA `(.L_x_3602) ;  /* 0x0000000000104947 */ /* 0x000fea0003800000 */
[----:B-1----:R-:W1:Y:S04]  /*5250*/  @!P1 LDS.128 R28, [R98+0x2000] ;  /* 0x00200000621c9984 */ /* 0x002e680000000c00 */
[----:B------:R-:W2:Y:S04]  /*5260*/  @!P2 LDS.128 R32, [R96+0x2000] ;  /* 0x002000006020a984 */ /* 0x000ea80000000c00 */
[----:B-1----:R1:W-:Y:S04]  /*5270*/  @!P1 STG.E.128 desc[UR42][R36.64], R28 ;  /* 0x0000001c24009986 */ /* 0x0023e8000c101d2a */
[----:B--2---:R1:W-:Y:S02]  /*5280*/  @!P2 STG.E.128 desc[UR42][R36.64+0x40], R32 ;  /* 0x000040202400a986 */ /* 0x0043e4000c101d2a */
.L_x_3602:
[----:B------:R-:W-:Y:S05]  /*5290*/  BSYNC B0 ;  /* 0x0000000000007941 */ /* 0x000fea0003800000 */
.L_x_3584:
        /* <DEDUP_REMOVED lines=17> */
.L_x_3624:
[----:B------:R-:W-:Y:S05]  /*53b0*/  BSYNC B0 ;  /* 0x0000000000007941 */ /* 0x000fea0003800000 */
.L_x_3623:
[----:B------:R-:W2:Y:S01]  /*53c0*/  SYNCS.PHASECHK.TRANS64.TRYWAIT P3, [R89+URZ+0x324b0], R100 ;  /* 0x0324b064590075a7 */ /* 0x000ea2000806017f */
[----:B------:R-:W-:Y:S01]  /*53d0*/  ULDC UR49, c[0x0][0x320] ;  /* 0x0000c80000317ab9 */ /* 0x000fe20000000800 */
[----:B------:R-:W-:Y:S01]  /*53e0*/  ULDC.64 UR44, c[0x0][0x328] ;  /* 0x0000ca00002c7ab9 */ /* 0x000fe20000000a00 */
[----:B------:R-:W-:Y:S01]  /*53f0*/  ULDC.64 UR40, c[0x0][0x318] ;  /* 0x0000c60000287ab9 */ /* 0x000fe20000000a00 */
[----:B------:R-:W-:Y:S01]  /*5400*/  BSSY B0, `(.L_x_3625) ;  /* 0x0000003000007945 */ /* 0x000fe20003800000 */
[----:B-1----:R-:W-:-:S03]  /*5410*/  IMAD R28, R152, 0x6000, R159 ;  /* 0x00006000981c7824 */ /* 0x002fc600078e029f */
[----:B--2---:R-:W-:Y:S05]  /*5420*/  @!P3 BRA `(.L_x_3626) ;  /* 0x0000032000acb947 */ /* 0x004fea0003800000 */
.L_x_3968:
[----:B------:R-:W-:Y:S05]  /*5430*/  BSYNC B0 ;  /* 0x0000000000007941 */ /* 0x000fea0003800000 */
.L_x_3625:
        /* <DEDUP_REMOVED lines=39> */
.L_x_3628:
[----:B------:R-:W-:Y:S05]  /*56b0*/  BSYNC B0 ;  /* 0x0000000000007941 */ /* 0x000fea0003800000 */
.L_x_3627:
        /* <DEDUP_REMOVED lines=37> */
.L_x_3630:
[----:B------:R-:W-:Y:S05]  /*5910*/  BSYNC B0 ;  /* 0x0000000000007941 */ /* 0x000fea0003800000 */
.L_x_3629:
        /* <DEDUP_REMOVED lines=8> */
[----:B01----:R-:W-:Y:S01]  /*59a0*/  @!P4 VIADD R89, R89, 0x324c0 ;  /* 0x000324c05959c836 */ /* 0x003fe20000000000 */
[----:B------:R-:W-:-:S04]  /*59b0*/  IADD3 R152, R152, 0x1, RZ ;  /* 0x0000000198987810 */ /* 0x000fc80007ffe0ff */
        /* <DEDUP_REMOVED lines=12> */
.L_x_3579:
[----:B------:R-:W0:Y:S01]  /*5a80*/  S2R R0, SR_TID.X ;  /* 0x0000000000007919 */ /* 0x000e220000002100 */
[----:B------:R-:W1:Y:S01]  /*5a90*/  LDC R15, c[0x0][0x448] ;  /* 0x00011200ff0f7b82 */ /* 0x000e620000000800 */
[----:B------:R-:W-:Y:S01]  /*5aa0*/  IMAD.MOV.U32 R12, RZ, RZ, 0x3000 ;  /* 0x00003000ff0c7424 */ /* 0x000fe200078e00ff */
[----:B------:R-:W2:Y:S01]  /*5ab0*/  S2R R3, SR_SWINHI ;  /* 0x0000000000037919 */ /* 0x000ea20000002f00 */
[----:B------:R-:W-:Y:S02]  /*5ac0*/  IMAD.U32 R13, RZ, RZ, UR38 ;  /* 0x00000026ff0d7e24 */ /* 0x000fe4000f8e00ff */
[----:B------:R-:W-:Y:S01]  /*5ad0*/  IMAD.MOV.U32 R9, RZ, RZ, 0x100 ;  /* 0x00000100ff097424 */ /* 0x000fe200078e00ff */
[----:B------:R-:W-:Y:S02]  /*5ae0*/  STL [R1+0x70], R121 ;  /* 0x0000707901007387 */ /* 0x000fe40000100800 */
[----:B------:R-:W3:Y:S01]  /*5af0*/  LDC R14, c[0x0][0xa80] ;  /* 0x0002a000ff0e7b82 */ /* 0x000ee20000000800 */
[----:B------:R-:W-:Y:S01]  /*5b00*/  IMAD.MOV.U32 R10, RZ, RZ, 0x1 ;  /* 0x00000001ff0a7424 */ /* 0x000fe200078e00ff */
[----:B------:R4:W-:Y:S01]  /*5b10*/  STL.64 [R1+0x18], R12 ;  /* 0x0000180c01007387 */ /* 0x0009e20000100a00 */
[----:B------:R-:W-:-:S02]  /*5b20*/  IMAD.MOV.U32 R11, RZ, RZ, RZ ;  /* 0x000000ffff0b7224 */ /* 0x000fc400078e00ff */
[----:B------:R-:W-:Y:S01]  /*5b30*/  IMAD.MOV.U32 R4, RZ, RZ, 0xc000 ;  /* 0x0000c000ff047424 */ /* 0x000fe200078e00ff */
[----:B------:R-:W-:Y:S01]  /*5b40*/  STL.128 [R1+0x440], RZ ;  /* 0x000440ff01007387 */ /* 0x000fe20000100c00 */
[----:B------:R-:W-:Y:S02]  /*5b50*/  IMAD.U32 R5, RZ, RZ, UR38 ;  /* 0x00000026ff057e24 */ /* 0x000fe4000f8e00ff */
[----:B------:R-:W-:Y:S01]  /*5b60*/  IMAD.MOV.U32 R7, RZ, RZ, 0x100 ;  /* 0x00000100ff077424 */ /* 0x000fe200078e00ff */
[----:B------:R-:W-:Y:S01]  /*5b70*/  STL.128 [R1+0x450], RZ ;  /* 0x000450ff01007387 */ /* 0x000fe20000100c00 */
[----:B------:R-:W-:Y:S02]  /*5b80*/  IMAD.MOV.U32 R18, RZ, RZ, 0x1 ;  /* 0x00000001ff127424 */ /* 0x000fe400078e00ff */
[----:B------:R-:W-:Y:S01]  /*5b90*/  IMAD.MOV.U32 R19, RZ, RZ, RZ ;  /* 0x000000ffff137224 */ /* 0x000fe200078e00ff */
[----:B------:R-:W-:Y:S01]  /*5ba0*/  STL.128 [R1+0x230], RZ ;  /* 0x000230ff01007387 */ /* 0x000fe20000100c00 */
[----:B------:R-:W-:-:S02]  /*5bb0*/  IMAD.U32 R36, RZ, RZ, UR37 ;  /* 0x00000025ff247e24 */ /* 0x000fc4000f8e00ff */
[----:B------:R-:W-:Y:S01]  /*5bc0*/  IMAD.U32 R72, RZ, RZ, UR37 ;  /* 0x00000025ff487e24 */ /* 0x000fe2000f8e00ff */
[----:B------:R-:W-:Y:S01]  /*5bd0*/  STL.128 [R1+0x240], RZ ;  /* 0x000240ff01007387 */ /* 0x000fe20000100c00 */
[----:B0-----:R-:W-:-:S03]  /*5be0*/  LOP3.LUT R0, R0, 0x7f, RZ, 0xc0, !PT ;  /* 0x0000007f00007812 */ /* 0x001fc600078ec0ff */
[----:B---3--:R-:W-:Y:S01]  /*5bf0*/  STL [R1+0x460], R14 ;  /* 0x0004600e01007387 */ /* 0x008fe20000100800 */
[----:B------:R-:W-:Y:S02]  /*5c00*/  IADD3 R72, P5, R72, 0x70, RZ ;  /* 0x0000007048487810 */ /* 0x000fe40007fbe0ff */
[----:B------:R-:W-:Y:S01]  /*5c10*/  ISETP.NE.AND P1, PT, R0, RZ, PT ;  /* 0x000000ff0000720c */ /* 0x000fe20003f25270 */
[----:B------:R-:W-:Y:S01]  /*5c20*/  STL.128 [R1+0x250], RZ ;  /* 0x000250ff01007387 */ /* 0x000fe20000100c00 */
[----:B------:R-:W-:Y:S02]  /*5c30*/  MOV R30, R144 ;  /* 0x00000090001e7202 */ /* 0x000fe40000000f00 */
[----:B--2---:R-:W-:Y:S02]  /*5c40*/  MOV R31, R3 ;  /* 0x00000003001f7202 */ /* 0x004fe40000000f00 */
[----:B------:R-:W-:Y:S01]  /*5c50*/  SEL R8, RZ, 0x1, P1 ;  /* 0x00000001ff087807 */ /* 0x000fe20000800000 */
[----:B------:R-:W-:Y:S01]  /*5c60*/  STL.128 [R1+0x260], RZ ;  /* 0x000260ff01007387 */ /* 0x000fe20000100c00 */
[----:B----4-:R-:W-:-:S02]  /*5c70*/  IADD3 R12, P1, R30, 0x32430, RZ ;  /* 0x000324301e0c7810 */ /* 0x010fc40007f3e0ff */
[C---:B------:R-:W-:Y:S01]  /*5c80*/  IADD3 R0, P3, R30.reuse, 0x32450, RZ ;  /* 0x000324501e007810 */ /* 0x040fe20007f7e0ff */
[----:B------:R-:W-:Y:S01]  /*5c90*/  IMAD.MOV.U32 R6, RZ, RZ, R8 ;  /* 0x000000ffff067224 */ /* 0x000fe200078e0008 */
[C---:B------:R-:W-:Y:S01]  /*5ca0*/  IADD3 R3, P4, R30.reuse, 0x32460, RZ ;  /* 0x000324601e037810 */ /* 0x040fe20007f9e0ff */
[--C-:B------:R-:W-:Y:S01]  /*5cb0*/  IMAD.X R13, RZ, RZ, R31.reuse, P1 ;  /* 0x000000ffff0d7224 */ /* 0x100fe200008e061f */
[----:B-1----:R-:W-:Y:S01]  /*5cc0*/  ISETP.NE.AND P1, PT, R15, 0x1, PT ;  /* 0x000000010f00780c */ /* 0x002fe20003f25270 */
[----:B------:R0:W-:Y:S04]  /*5cd0*/  STL.128 [R1+0x20], R8 ;  /* 0x0000200801007387 */ /* 0x0001e80000100c00 */
[----:B------:R1:W-:Y:S04]  /*5ce0*/  STL.128 [R1+0x50], R4 ;  /* 0x0000500401007387 */ /* 0x0003e80000100c00 */
[----:B------:R-:W-:Y:S04]  /*5cf0*/  STL.64 [R1+0x8], R12 ;  /* 0x0000080c01007387 */ /* 0x000fe80000100a00 */
[----:B------:R-:W-:Y:S01]  /*5d00*/  STL.128 [R1+0x270], RZ ;  /* 0x000270ff01007387 */ /* 0x000fe20000100c00 */
[--C-:B0-----:R-:W-:Y:S01]  /*5d10*/  IMAD.X R11, RZ, RZ, R31.reuse, P3 ;  /* 0x000000ffff0b7224 */ /* 0x101fe200018e061f */
[----:B------:R-:W-:Y:S01]  /*5d20*/  IADD3 R8, P2, R30, 0x32440, RZ ;  /* 0x000324401e087810 */ /* 0x000fe20007f5e0ff */
[----:B------:R-:W-:Y:S01]  /*5d30*/  IMAD.X R10, RZ, RZ, R31, P4 ;  /* 0x000000ffff0a7224 */ /* 0x000fe200020e061f */
[----:B------:R-:W-:Y:S01]  /*5d40*/  STL.128 [R1+0x280], RZ ;  /* 0x000280ff01007387 */ /* 0x000fe20000100c00 */
[----:B-1----:R-:W-:Y:S01]  /*5d50*/  IMAD.MOV.U32 R4, RZ, RZ, R0 ;  /* 0x000000ffff047224 */ /* 0x002fe200078e0000 */
[----:B------:R-:W-:Y:S01]  /*5d60*/  IADD3 R36, P4, R36, 0x38, RZ ;  /* 0x0000003824247810 */ /* 0x000fe20007f9e0ff */
[----:B------:R-:W-:Y:S01]  /*5d70*/  IMAD.MOV.U32 R5, RZ, RZ, R11 ;  /* 0x000000ffff057224 */ /* 0x000fe200078e000b */
[----:B------:R-:W-:Y:S01]  /*5d80*/  STL.128 [R1+0x290], RZ ;  /* 0x000290ff01007387 */ /* 0x000fe20000100c00 */
[----:B------:R-:W-:-:S02]  /*5d90*/  IMAD.MOV.U32 R6, RZ, RZ, R3 ;  /* 0x000000ffff067224 */ /* 0x000fc400078e0003 */
[----:B------:R-:W-:Y:S01]  /*5da0*/  IMAD.MOV.U32 R7, RZ, RZ, R10 ;  /* 0x000000ffff077224 */ /* 0x000fe200078e000a */
[----:B------:R-:W0:Y:S01]  /*5db0*/  @P1 LDC R3, c[0x0][0x44c] ;  /* 0x00011300ff031b82 */ /* 0x000e220000000800 */
[----:B------:R-:W-:Y:S01]  /*5dc0*/  IMAD.X R9, RZ, RZ, R31, P2 ;  /* 0x000000ffff097224 */ /* 0x000fe200010e061f */
[----:B------:R-:W-:Y:S01]  /*5dd0*/  STL.128 [R1+0x2a0], RZ ;  /* 0x0002a0ff01007387 */ /* 0x000fe20000100c00 */
[----:B------:R-:W-:-:S03]  /*5de0*/  VIADD R0, R177, 0x7f ;  /* 0x0000007fb1007836 */ /* 0x000fc60000000000 */
[----:B------:R1:W-:Y:S04]  /*5df0*/  STL.128 [R1+0x40], R4 ;  /* 0x0000400401007387 */ /* 0x0003e80000100c00 */
[----:B------:R2:W-:Y:S04]  /*5e00*/  STL.64 [R1+0x68], R6 ;  /* 0x0000680601007387 */ /* 0x0005e80000100a00 */
[----:B------:R-:W-:Y:S04]  /*5e10*/  STL.64 [R1+0x10], R8 ;  /* 0x0000100801007387 */ /* 0x000fe80000100a00 */
[----:B------:R-:W-:Y:S01]  /*5e20*/  STL.64 [R1+0x30], R8 ;  /* 0x0000300801007387 */ /* 0x000fe20000100a00 */
[----:B-1----:R-:W1:Y:S03]  /*5e30*/  @P1 LDC R4, c[0x0][0x450] ;  /* 0x00011400ff041b82 */ /* 0x002e660000000800 */
[----:B------:R-:W-:Y:S01]  /*5e40*/  STL.128 [R1+0x2b0], RZ ;  /* 0x0002b0ff01007387 */ /* 0x000fe20000100c00 */
[----:B0-----:R-:W-:-:S03]  /*5e50*/  @P1 IMAD.HI.U32 R3, R0, R3, RZ ;  /* 0x0000000300031227 */ /* 0x001fc600078e00ff */
[----:B------:R-:W-:Y:S01]  /*5e60*/  STL.128 [R1+0x2c0], RZ ;  /* 0x0002c0ff01007387 */ /* 0x000fe20000100c00 */
[----:B--2---:R-:W0:Y:S03]  /*5e70*/  LDC.64 R6, c[0x0][0xad8] ;  /* 0x0002b600ff067b82 */ /* 0x004e260000000a00 */
[----:B------:R-:W-:Y:S04]  /*5e80*/  STL.128 [R1+0x2d0], RZ ;  /* 0x0002d0ff01007387 */ /* 0x000fe80000100c00 */
[----:B------:R-:W-:Y:S04]  /*5e90*/  STL.128 [R1+0x2e0], RZ ;  /* 0x0002e0ff01007387 */ /* 0x000fe80000100c00 */
[----:B------:R-:W-:Y:S04]  /*5ea0*/  STL.128 [R1+0x2f0], RZ ;  /* 0x0002f0ff01007387 */ /* 0x000fe80000100c00 */
[----:B------:R-:W-:Y:S01]  /*5eb0*/  STL.128 [R1+0x300], RZ ;  /* 0x000300ff01007387 */ /* 0x000fe20000100c00 */
[----:B-1----:R-:W-:-:S03]  /*5ec0*/  @P1 SHF.R.U32.HI R0, RZ, R4, R3 ;  /* 0x00000004ff001219 */ /* 0x002fc60000011603 */
[----:B------:R-:W-:Y:S04]  /*5ed0*/  STL.128 [R1+0x310], RZ ;  /* 0x000310ff01007387 */ /* 0x000fe80000100c00 */
[----:B------:R-:W-:Y:S01]  /*5ee0*/  STL.128 [R1+0x320], RZ ;  /* 0x000320ff01007387 */ /* 0x000fe20000100c00 */
[----:B0-----:R-:W-:-:S03]  /*5ef0*/  ISETP.GE.AND P6, PT, R7, 0x1, PT ;  /* 0x000000010700780c */ /* 0x001fc60003fc6270 */
[----:B------:R-:W-:Y:S04]  /*5f00*/  STL.128 [R1+0x330], RZ ;  /* 0x000330ff01007387 */ /* 0x000fe80000100c00 */
        /* <DEDUP_REMOVED lines=15> */
[----:B------:R-:W-:Y:S04]  /*6000*/  STL.64 [R1], RZ ;  /* 0x000000ff01007387 */ /* 0x000fe80000100a00 */
[----:B------:R-:W-:Y:S04]  /*6010*/  STL.64 [R1+0x38], RZ ;  /* 0x000038ff01007387 */ /* 0x000fe80000100a00 */
[----:B------:R0:W-:Y:S02]  /*6020*/  STL.64 [R1+0x60], R18 ;  /* 0x0000601201007387 */ /* 0x0001e40000100a00 */
[----:B0-----:R-:W-:-:S02]  /*6030*/  IMAD.U32 R19, RZ, RZ, UR37 ;  /* 0x00000025ff137e24 */ /* 0x001fc4000f8e00ff */
[----:B------:R-:W-:-:S03]  /*6040*/  IMAD.U32 R18, RZ, RZ, UR37 ;  /* 0x00000025ff127e24 */ /* 0x000fc6000f8e00ff */
[----:B------:R-:W-:Y:S02]  /*6050*/  IADD3 R19, P2, R19, 0x440, RZ ;  /* 0x0000044013137810 */ /* 0x000fe40007f5e0ff */
[----:B------:R-:W-:Y:S01]  /*6060*/  IADD3 R18, P3, R18, 0x230, RZ ;  /* 0x0000023012127810 */ /* 0x000fe20007f7e0ff */
[----:B------:R-:W-:-:S12]  /*6070*/  @P0 BRA `(.L_x_3632) ;  /* 0x00000000000c0947 */ /* 0x000fd80003800000 */
[----:B------:R-:W0:Y:S01]  /*6080*/  FENCE.VIEW.ASYNC.G ;  /* 0x00000000000073c6 */ /* 0x000e220000000100 */
[----:B------:R-:W-:Y:S05]  /*6090*/  WARPSYNC.ALL ;  /* 0x0000000000007948 */ /* 0x000fea0003800000 */
[----:B0-----:R-:W-:Y:S06]  /*60a0*/  BAR.ARV 0xc, 0x180 ;  /* 0x0306000000007b1d */ /* 0x001fec0000002000 */
.L_x_3632:
[----:B------:R-:W-:Y:S02]  /*60b0*/  IMAD.IADD R3, R187, 0x1, R0 ;  /* 0x00000001bb037824 */ /* 0x000fe400078e0200 */
[----:B------:R-:W-:Y:S02]  /*60c0*/  IMAD.X R44, RZ, RZ, UR36, P2 ;  /* 0x00000024ff2c7e24 */ /* 0x000fe400090e06ff */
[----:B------:R-:W-:Y:S02]  /*60d0*/  IMAD.X R47, RZ, RZ, UR36, P3 ;  /* 0x00000024ff2f7e24 */ /* 0x000fe400098e06ff */
[----:B------:R-:W-:Y:S02]  /*60e0*/  IMAD.X R45, RZ, RZ, UR36, P4 ;  /* 0x00000024ff2d7e24 */ /* 0x000fe4000a0e06ff */
[----:B------:R-:W-:Y:S02]  /*60f0*/  IMAD.X R73, RZ, RZ, UR36, P5 ;  /* 0x00000024ff497e24 */ /* 0x000fe4000a8e06ff */
        /* <DEDUP_REMOVED lines=13> */
.L_x_3635:
[----:B------:R-:W-:-:S13]  /*61d0*/  ISETP.NE.AND P0, PT, R7, 0x1, PT ;  /* 0x000000010700780c */ /* 0x000fda0003f05270 */
[----:B------:R-:W0:Y:S02]  /*61e0*/  @P0 LDC.64 R4, c[0x0][0xae0] ;  /* 0x0002b800ff040b82 */ /* 0x000e240000000a00 */
[----:B0-----:R-:W-:-:S05]  /*61f0*/  @P0 IMAD.HI.U32 R4, R0, R4, RZ ;  /* 0x0000000400040227 */ /* 0x001fca00078e00ff */
[----:B------:R-:W-:-:S07]  /*6200*/  @P0 SHF.R.U32.HI R0, RZ, R5, R4 ;  /* 0x00000005ff000219 */ /* 0x000fce0000011604 */
.L_x_3636:
[----:B------:R-:W-:Y:S05]  /*6210*/  BSYNC B0 ;  /* 0x0000000000007941 */ /* 0x000fea0003800000 */
.L_x_3634:
[----:B------:R-:W-:-:S05]  /*6220*/  IMAD R3, R0, R7, R7 ;  /* 0x0000000700037224 */ /* 0x000fca00078e0207 */
[----:B------:R-:W-:-:S07]  /*6230*/  VIMNMX R6, R6, R3, PT ;  /* 0x0000000306067248 */ /* 0x000fce0003fe0100 */
.L_x_3633:
[----:B------:R-:W0:Y:S01]  /*6240*/  @P1 LDC R0, c[0x0][0x44c] ;  /* 0x00011300ff001b82 */ /* 0x000e220000000800 */
[----:B------:R-:W-:Y:S01]  /*6250*/  VIADD R6, R6, 0x5f ;  /* 0x0000005f06067836 */ /* 0x000fe20000000000 */
[----:B------:R-:W-:Y:S01]  /*6260*/  ULDC UR4, c[0x0][0xad4] ;  /* 0x0002b50000047ab9 */ /* 0x000fe20000000800 */
[----:B------:R-:W-:Y:S02]  /*6270*/  IMAD.MOV.U32 R5, RZ, RZ, R177 ;  /* 0x000000ffff057224 */ /* 0x000fe400078e00b1 */
[----:B------:R-:W-:-:S03]  /*6280*/  IMAD.HI R6, R6, 0x2aaaaaab, RZ ;  /* 0x2aaaaaab06067827 */ /* 0x000fc600078e02ff */
[----:B------:R-:W1:Y:S02]  /*6290*/  @P1 LDC R9, c[0x0][0x450] ;  /* 0x00011400ff091b82 */ /* 0x000e640000000800 */
[----:B------:R-:W-:-:S04]  /*62a0*/  SHF.R.U32.HI R3, RZ, 0x1f, R6 ;  /* 0x0000001fff037819 */ /* 0x000fc80000011606 */
[----:B------:R-:W-:-:S04]  /*62b0*/  LEA.HI.SX32 R6, R6, R3, 0x1c ;  /* 0x0000000306067211 */ /* 0x000fc800078fe2ff */
[----:B------:R-:W-:Y:S01]  /*62c0*/  VIMNMX R185, R185, R6, PT ;  /* 0x00000006b9b97248 */ /* 0x000fe20003fe0100 */
        /* <DEDUP_REMOVED lines=15> */
.L_x_3639:
[----:B------:R-:W-:-:S13]  /*63c0*/  ISETP.NE.AND P0, PT, R7, 0x1, PT ;  /* 0x000000010700780c */ /* 0x000fda0003f05270 */
[----:B------:R-:W0:Y:S02]  /*63d0*/  @P0 LDC.64 R4, c[0x0][0xae0] ;  /* 0x0002b800ff040b82 */ /* 0x000e240000000a00 */
[----:B0-----:R-:W-:-:S05]  /*63e0*/  @P0 IMAD.HI.U32 R4, R0, R4, RZ ;  /* 0x0000000400040227 */ /* 0x001fca00078e00ff */
[----:B------:R-:W-:-:S07]  /*63f0*/  @P0 SHF.R.U32.HI R0, RZ, R5, R4 ;  /* 0x00000005ff000219 */ /* 0x000fce0000011604 */
.L_x_3640:
[----:B------:R-:W-:Y:S05]  /*6400*/  BSYNC B0 ;  /* 0x0000000000007941 */ /* 0x000fea0003800000 */
.L_x_3638:
[----:B------:R-:W-:-:S05]  /*6410*/  IMAD R0, R0, R7, RZ ;  /* 0x0000000700007224 */ /* 0x000fca00078e02ff */
[----:B------:R-:W-:-:S07]  /*6420*/  VIMNMX R3, R3, R0, !PT ;  /* 0x0000000003037248 */ /* 0x000fce0007fe0100 */
.L_x_3637:
[----:B------:R-:W-:Y:S01]  /*6430*/  IMAD.HI R3, R3, 0x2aaaaaab, RZ ;  /* 0x2aaaaaab03037827 */ /* 0x000fe200078e02ff */
[----:B------:R-:W-:-:S04]  /*6440*/  PLOP3.LUT P0, PT, PT, PT, PT, 0x80, 0x0 ;  /* 0x000000000000781c */ /* 0x000fc80003f0f070 */
[----:B------:R-:W-:-:S04]  /*6450*/  SHF.R.U32.HI R0, RZ, 0x1f, R3 ;  /* 0x0000001fff007819 */ /* 0x000fc80000011603 */
[----:B------:R-:W-:-:S04]  /*6460*/  LEA.HI.SX32 R0, R3, R0, 0x1c ;  /* 0x0000000003007211 */ /* 0x000fc800078fe2ff */
[----:B------:R-:W-:-:S04]  /*6470*/  VIMNMX R165, RZ, R0, !PT ;  /* 0x00000000ffa57248 */ /* 0x000fc80007fe0100 */
[----:B------:R-:W-:-:S13]  /*6480*/  ISETP.GT.AND P1, PT, R185, R165, PT ;  /* 0x000000a5b900720c */ /* 0x000fda0003f24270 */
[----:B------:R-:W-:Y:S05]  /*6490*/  @!P1 BRA `(.L_x_3641) ;  /* 0x00000254003c9947 */ /* 0x000fea0003800000 */
[----:B------:R0:W-:Y:S01]  /*64a0*/  STL.64 [R1+0x78], RZ ;  /* 0x000078ff01007387 */ /* 0x0001e20000100a00 */
[----:B------:R-:W-:Y:S01]  /*64b0*/  IMAD.U32 R34, RZ, RZ, UR37 ;  /* 0x00000025ff227e24 */ /* 0x000fe2000f8e00ff */
[----:B------:R-:W-:Y:S01]  /*64c0*/  UMOV UR4, 0xffffffff ;  /* 0xffffffff00047882 */ /* 0x000fe20000000000 */
[----:B------:R-:W-:Y:S02]  /*64d0*/  IMAD.U32 R35, RZ, RZ, UR37 ;  /* 0x00000025ff237e24 */ /* 0x000fe4000f8e00ff */
[----:B------:R-:W-:Y:S01]  /*64e0*/  IMAD.U32 R32, RZ, RZ, UR37 ;  /* 0x00000025ff207e24 */ /* 0x000fe2000f8e00ff */
[----:B------:R-:W-:Y:S01]  /*64f0*/  IADD3 R34, P0, R34, 0x118, RZ ;  /* 0x0000011822227810 */ /* 0x000fe20007f1e0ff */
[----:B------:R-:W-:Y:S01]  /*6500*/  IMAD.U32 R40, RZ, RZ, UR37 ;  /* 0x00000025ff287e24 */ /* 0x000fe2000f8e00ff */
[----:B------:R-:W-:Y:S01]  /*6510*/  IADD3 R35, P1, R35, 0x110, RZ ;  /* 0x0000011023237810 */ /* 0x000fe20007f3e0ff */
[----:B------:R-:W-:Y:S01]  /*6520*/  IMAD.U32 R50, RZ, RZ, UR37 ;  /* 0x00000025ff327e24 */ /* 0x000fe2000f8e00ff */
[----:B------:R-:W-:Y:S01]  /*6530*/  IADD3 R32, P2, R32, 0xa8, RZ ;  /* 0x000000a820207810 */ /* 0x000fe20007f5e0ff */
[----:B------:R-:W-:Y:S01]  /*6540*/  IMAD.X R43, RZ, RZ, UR36, P0 ;  /* 0x00000024ff2b7e24 */ /* 0x000fe200080e06ff */
[----:B------:R-:W-:Y:S01]  /*6550*/  IADD3 R40, P3, R40, 0x78, RZ ;  /* 0x0000007828287810 */ /* 0x000fe20007f7e0ff */
[----:B------:R-:W-:Y:S01]  /*6560*/  IMAD.X R46, RZ, RZ, UR36, P1 ;  /* 0x00000024ff2e7e24 */ /* 0x000fe200088e06ff */
[----:B------:R-:W-:Y:S01]  /*6570*/  IADD3 R50, P4, R50, 0x80, RZ ;  /* 0x0000008032327810 */ /* 0x000fe20007f9e0ff */
[----:B------:R-:W-:-:S02]  /*6580*/  IMAD.X R33, RZ, RZ, UR36, P2 ;  /* 0x00000024ff217e24 */ /* 0x000fc400090e06ff */
[----:B------:R-:W-:Y:S02]  /*6590*/  IMAD.X R41, RZ, RZ, UR36, P3 ;  /* 0x00000024ff297e24 */ /* 0x000fe400098e06ff */
[----:B------:R-:W-:Y:S01]  /*65a0*/  IMAD.X R49, RZ, RZ, UR36, P4 ;  /* 0x00000024ff317e24 */ /* 0x000fe2000a0e06ff */
[----:B0-----:R-:W-:Y:S07]  /*65b0*/  BRA.DIV UR4, `(.L_x_3642) ;  /* 0x00000312045c7947 */ /* 0x001fee000b800000 */
[----:B------:R0:W1:Y:S02]  /*65c0*/  SHFL.IDX PT, R14, R233, RZ, 0x1f ;  /* 0x00001fffe90e7589 */ /* 0x00006400000e0000 */
.L_x_3971:
[----:B-1----:R-:W-:Y:S01]  /*65d0*/  LEA.HI R0, R14, R14, RZ, 0x1 ;  /* 0x0000000e0e007211 */ /* 0x002fe200078f08ff */
[C---:B------:R-:W-:Y:S01]  /*65e0*/  VIADD R61, R144.reuse, 0x18400 ;  /* 0x00018400903d7836 */ /* 0x040fe20000000000 */
[----:B------:R-:W-:Y:S01]  /*65f0*/  STL.128 [R1+0xb0], RZ ;  /* 0x0000b0ff01007387 */ /* 0x000fe20000100c00 */
[----:B------:R-:W-:Y:S01]  /*6600*/  VIADD R8, R144, 0x400 ;  /* 0x0000040090087836 */ /* 0x000fe20000000000 */
[----:B------:R-:W-:Y:S01]  /*6610*/  LOP3.LUT R3, R0, 0x7fffe, RZ, 0xc0, !PT ;  /* 0x0007fffe00037812 */ /* 0x000fe200078ec0ff */
[----:B------:R-:W-:Y:S01]  /*6620*/  IMAD.MOV.U32 R4, RZ, RZ, 0x1 ;  /* 0x00000001ff047424 */ /* 0x000fe200078e00ff */
[----:B------:R-:W-:Y:S01]  /*6630*/  STL.128 [R1+0xc0], RZ ;  /* 0x0000c0ff01007387 */ /* 0x000fe20000100c00 */
[----:B------:R-:W-:Y:S01]  /*6640*/  IMAD.MOV.U32 R5, RZ, RZ, RZ ;  /* 0x000000ffff057224 */ /* 0x000fe200078e00ff */
[----:B------:R-:W-:Y:S01]  /*6650*/  SHF.R.U32.HI R8, RZ, 0x4, R8 ;  /* 0x00000004ff087819 */ /* 0x000fe20000011608 */
[----:B------:R-:W-:Y:S01]  /*6660*/  IMAD.IADD R0, R14, 0x1, -R3 ;  /* 0x000000010e007824 */ /* 0x000fe200078e0a03 */
[----:B------:R-:W-:Y:S01]  /*6670*/  IADD3 R3, R144, 0x1c400, RZ ;  /* 0x0001c40090037810 */ /* 0x000fe20007ffe0ff */
[----:B------:R-:W-:Y:S01]  /*6680*/  IMAD.MOV.U32 R6, RZ, RZ, 0x1 ;  /* 0x00000001ff067424 */ /* 0x000fe200078e00ff */
[----:B------:R-:W-:Y:S01]  /*6690*/  LOP3.LUT R8, R8, 0x3fff, RZ, 0xc0, !PT ;  /* 0x00003fff08087812 */ /* 0x000fe200078ec0ff */
[----:B------:R-:W-:Y:S01]  /*66a0*/  IMAD R0, R0, 0x2000, R61 ;  /* 0x0000200000007824 */ /* 0x000fe200078e023d */
[----:B------:R-:W-:Y:S01]  /*66b0*/  SHF.R.U32.HI R3, RZ, 0x4, R3 ;  /* 0x00000004ff037819 */ /* 0x000fe20000011603 */
[----:B------:R-:W-:Y:S01]  /*66c0*/  IMAD.MOV.U32 R7, RZ, RZ, RZ ;  /* 0x000000ffff077224 */ /* 0x000fe200078e00ff */
[----:B------:R-:W-:Y:S01]  /*66d0*/  LOP3.LUT R10, R8, 0x10000, RZ, 0xfc, !PT ;  /* 0x00010000080a7812 */ /* 0x000fe200078efcff */
[----:B------:R-:W-:Y:S01]  /*66e0*/  VIADD R9, R0, 0xa000 ;  /* 0x0000a00000097836 */ /* 0x000fe20000000000 */
[----:B------:R-:W-:Y:S01]  /*66f0*/  LOP3.LUT R3, R3, 0x3fff, RZ, 0xc0, !PT ;  /* 0x00003fff03037812 */ /* 0x000fe200078ec0ff */
[----:B------:R-:W-:Y:S01]  /*6700*/  IMAD.MOV.U32 R12, RZ, RZ, 0x1 ;  /* 0x00000001ff0c7424 */ /* 0x000fe200078e00ff */
[----:B------:R-:W-:Y:S01]  /*6710*/  SHF.R.U32.HI R0, RZ, 0x4, R0 ;  /* 0x00000004ff007819 */ /* 0x000fe20000011600 */
[----:B------:R-:W-:Y:S01]  /*6720*/  IMAD.MOV.U32 R13, RZ, RZ, RZ ;  /* 0x000000ffff0d7224 */ /* 0x000fe200078e00ff */
[----:B------:R-:W-:Y:S01]  /*6730*/  SHF.R.U32.HI R9, RZ, 0x4, R9 ;  /* 0x00000004ff097819 */ /* 0x000fe20000011609 */
[----:B------:R1:W-:Y:S01]  /*6740*/  STL.128 [R1+0x80], R4 ;  /* 0x0000800401007387 */ /* 0x0003e20000100c00 */
[----:B------:R-:W-:Y:S01]  /*6750*/  LOP3.LUT R3, R3, 0x10000, RZ, 0xfc, !PT ;  /* 0x0001000003037812 */ /* 0x000fe200078efcff */
[----:B------:R-:W-:Y:S01]  /*6760*/  IMAD.MOV.U32 R11, RZ, RZ, 0x40000040 ;  /* 0x40000040ff0b7424 */ /* 0x000fe200078e00ff */
[----:B------:R-:W-:Y:S01]  /*6770*/  LOP3.LUT R9, R9, 0x3fff, RZ, 0xc0, !PT ;  /* 0x00003fff09097812 */ /* 0x000fe200078ec0ff */
[----:B------:R2:W-:Y:S01]  /*6780*/  STL.64 [R1+0x90], R12 ;  /* 0x0000900c01007387 */ /* 0x0005e20000100a00 */
[----:B------:R-:W-:Y:S01]  /*6790*/  LOP3.LUT R0, R0, 0x3fff, RZ, 0xc0, !PT ;  /* 0x00003fff00007812 */ /* 0x000fe200078ec0ff */
[----:B------:R-:W-:Y:S01]  /*67a0*/  IMAD.U32 R38, RZ, RZ, UR37 ;  /* 0x00000025ff267e24 */ /* 0x000fe2000f8e00ff */
[----:B------:R-:W-:Y:S01]  /*67b0*/  LOP3.LUT P0, RZ, R61, 0x1bf, RZ, 0xc0, !PT ;  /* 0x000001bf3dff7812 */ /* 0x000fe2000780c0ff */
[----:B------:R3:W-:Y:S01]  /*67c0*/  STL.128 [R1+0xd0], RZ ;  /* 0x0000d0ff01007387 */ /* 0x0007e20000100c00 */
[----:B------:R-:W-:Y:S01]  /*67d0*/  IMAD.U32 R39, RZ, RZ, UR37 ;  /* 0x00000025ff277e24 */ /* 0x000fe2000f8e00ff */
[----:B------:R-:W-:Y:S01]  /*67e0*/  BSSY B6, `(.L_x_3643) ;  /* 0x000002d000067945 */ /* 0x000fe20003800000 */
[----:B------:R-:W-:Y:S01]  /*67f0*/  IMAD.U32 R37, RZ, RZ, UR37 ;  /* 0x00000025ff257e24 */ /* 0x000fe2000f8e00ff */
[----:B------:R3:W-:Y:S01]  /*6800*/  STL.128 [R1+0xe0], RZ ;  /* 0x0000e0ff01007387 */ /* 0x0007e20000100c00 */
[----:B------:R-:W-:Y:S01]  /*6810*/  IMAD.U32 R28, RZ, RZ, UR37 ;  /* 0x00000025ff1c7e24 */ /* 0x000fe2000f8e00ff */
[----:B------:R-:W-:Y:S01]  /*6820*/  IADD3 R38, P1, R38, 0x88, RZ ;  /* 0x0000008826267810 */ /* 0x000fe20007f3e0ff */
[----:B------:R-:W-:Y:S01]  /*6830*/  IMAD.U32 R52, RZ, RZ, UR37 ;  /* 0x00000025ff347e24 */ /* 0x000fe2000f8e00ff */
[----:B-1----:R-:W-:Y:S01]  /*6840*/  LOP3.LUT R6, R8, 0x3000000, RZ, 0xfc, !PT ;  /* 0x0300000008067812 */ /* 0x002fe200078efcff */
[----:B------:R-:W-:Y:S01]  /*6850*/  IMAD.MOV.U32 R4, RZ, RZ, R3 ;  /* 0x000000ffff047224 */ /* 0x000fe200078e0003 */
[----:B------:R-:W-:Y:S01]  /*6860*/  LOP3.LUT R8, R9, 0x10000, RZ, 0xfc, !PT ;  /* 0x0001000009087812 */ /* 0x000fe200078efcff */
[----:B------:R-:W-:Y:S01]  /*6870*/  IMAD.MOV.U32 R5, RZ, RZ, 0x40000040 ;  /* 0x40000040ff057424 */ /* 0x000fe200078e00ff */
[----:B--2---:R-:W-:Y:S01]  /*6880*/  LOP3.LUT R12, R0, 0x10000, RZ, 0xfc, !PT ;  /* 0x00010000000c7812 */ /* 0x004fe200078efcff */
[----:B------:R-:W-:Y:S01]  /*6890*/  IMAD.MOV.U32 R7, RZ, RZ, 0x40000040 ;  /* 0x40000040ff077424 */ /* 0x000fe200078e00ff */
[----:B------:R3:W-:Y:S01]  /*68a0*/  STL.128 [R1+0xf0], RZ ;  /* 0x0000f0ff01007387 */ /* 0x0007e20000100c00 */
[----:B------:R-:W-:Y:S01]  /*68b0*/  IMAD.MOV.U32 R13, RZ, RZ, 0x40000040 ;  /* 0x40000040ff0d7424 */ /* 0x000fe200078e00ff */
[----:B------:R-:W-:Y:S01]  /*68c0*/  IADD3 R39, P2, R39, 0x90, RZ ;  /* 0x0000009027277810 */ /* 0x000fe20007f5e0ff */
[----:B------:R-:W-:Y:S01]  /*68d0*/  IMAD.MOV.U32 R9, RZ, RZ, 0x40000040 ;  /* 0x40000040ff097424 */ /* 0x000fe200078e00ff */
[----:B------:R3:W-:Y:S01]  /*68e0*/  STL.128 [R1+0xa0], R4 ;  /* 0x0000a00401007387 */ /* 0x0007e20000100c00 */
[----:B------:R-:W-:Y:S01]  /*68f0*/  IADD3 R37, P3, R37, 0x98, RZ ;  /* 0x0000009825257810 */ /* 0x000fe20007f7e0ff */
[----:B------:R-:W-:Y:S01]  /*6900*/  IMAD.X R53, RZ, RZ, UR36, P1 ;  /* 0x00000024ff357e24 */ /* 0x000fe200088e06ff */
[----:B------:R-:W-:Y:S01]  /*6910*/  IADD3 R28, P4, R28, 0xa0, RZ ;  /* 0x000000a01c1c7810 */ /* 0x000fe20007f9e0ff */
[----:B------:R3:W-:Y:S01]  /*6920*/  STL.64 [R1+0x98], R12 ;  /* 0x0000980c01007387 */ /* 0x0007e20000100a00 */
[----:B------:R-:W-:Y:S01]  /*6930*/  IADD3 R52, P5, R52, 0xb0, RZ ;  /* 0x000000b034347810 */ /* 0x000fe20007fbe0ff */
[----:B------:R-:W-:-:S02]  /*6940*/  IMAD.X R54, RZ, RZ, UR36, P2 ;  /* 0x00000024ff367e24 */ /* 0x000fc400090e06ff */
[----:B------:R3:W-:Y:S01]  /*6950*/  STL.128 [R1+0x110], R8 ;  /* 0x0001100801007387 */ /* 0x0007e20000100c00 */
[----:B------:R-:W-:Y:S02]  /*6960*/  IMAD.X R48, RZ, RZ, UR36, P3 ;  /* 0x00000024ff307e24 */ /* 0x000fe400098e06ff */
[----:B------:R-:W-:Y:S01]  /*6970*/  IMAD.X R57, RZ, RZ, UR36, P4 ;  /* 0x00000024ff397e24 */ /* 0x000fe2000a0e06ff */
[----:B------:R3:W-:Y:S01]  /*6980*/  STL.128 [R1+0x100], RZ ;  /* 0x000100ff01007387 */ /* 0x0007e20000100c00 */
[----:B------:R-:W-:Y:S01]  /*6990*/  IMAD.X R51, RZ, RZ, UR36, P5 ;  /* 0x00000024ff337e24 */ /* 0x000fe2000a8e06ff */
[----:B------:R-:W-:Y:S06]  /*69a0*/  @!P0 BRA `(.L_x_3644) ;  /* 0x0000000000408947 */ /* 0x000fec0003800000 */
[----:B------:R-:W-:Y:S01]  /*69b0*/  MOV R0, 0x0 ;  /* 0x0000000000007802 */ /* 0x000fe20000000f00 */
[----:B------:R-:W-:Y:S01]  /*69c0*/  ULDC.64 UR4, c[0x4][0x98] ;  /* 0x0100260000047ab9 */ /* 0x000fe20000000a00 */
[----:B------:R-:W-:Y:S01]  /*69d0*/  ULDC.64 UR6, c[0x4][0xa0] ;  /* 0x0100280000067ab9 */ /* 0x000fe20000000a00 */
[----:B---3--:R-:W-:Y:S01]  /*69e0*/  IMAD.U32 R4, RZ, RZ, UR4 ;  /* 0x00000004ff047e24 */ /* 0x008fe2000f8e00ff */
        /* <DEDUP_REMOVED lines=12> */
.L_x_3644:
[----:B------:R-:W-:Y:S05]  /*6ab0*/  BSYNC B6 ;  /* 0x0000000000067941 */ /* 0x000fea0003800000 */
.L_x_3643:
[----:B------:R-:W1:Y:S01]  /*6ac0*/  S2R R29, SR_TID.X ;  /* 0x00000000001d7919 */ /* 0x000e620000002100 */
[----:B---3--:R-:W2:Y:S01]  /*6ad0*/  LDC.64 R10, c[0x0][0xad0] ;  /* 0x0002b400ff0a7b82 */ /* 0x008ea20000000a00 */
[----:B------:R-:W-:Y:S01]  /*6ae0*/  UIADD3 UR5, UP0, UR37, 0x120, URZ ;  /* 0x0000012025057890 */ /* 0x000fe2000ff1e03f */
[----:B------:R-:W-:Y:S01]  /*6af0*/  IMAD.MOV.U32 R8, RZ, RZ, RZ ;  /* 0x000000ffff087224 */ /* 0x000fe200078e00ff */
[----:B------:R-:W-:Y:S01]  /*6b00*/  STL.64 [R1+0x120], R192 ;  /* 0x000120c001007387 */ /* 0x000fe20000100a00 */
[----:B------:R-:W-:Y:S01]  /*6b10*/  IMAD.U32 R42, RZ, RZ, UR37 ;  /* 0x00000025ff2a7e24 */ /* 0x000fe2000f8e00ff */
[----:B------:R-:W-:Y:S02]  /*6b20*/  UIADD3.X UR6, URZ, UR36, URZ, UP0, !UPT ;  /* 0x000000243f067290 */ /* 0x000fe400087fe43f */
[----:B------:R-:W-:Y:S01]  /*6b30*/  UIADD3 UR4, UP0, UR37, 0x16c, URZ ;  /* 0x0000016c25047890 */ /* 0x000fe2000ff1e03f */
[----:B------:R-:W3:Y:S01]  /*6b40*/  LDC.64 R20, c[0x0][0xad8] ;  /* 0x0002b600ff147b82 */ /* 0x000ee20000000a00 */
[----:B------:R-:W-:Y:S01]  /*6b50*/  IMAD.U32 R12, RZ, RZ, UR5 ;  /* 0x00000005ff0c7e24 */ /* 0x000fe2000f8e00ff */
[----:B------:R-:W-:Y:S01]  /*6b60*/  STL.U8 [R1+0x138], RZ ;  /* 0x000138ff01007387 */ /* 0x000fe20000100000 */
[----:B------:R-:W-:Y:S01]  /*6b70*/  UIADD3.X UR5, URZ, UR36, URZ, UP0, !UPT ;  /* 0x000000243f057290 */ /* 0x000fe200087fe43f */
[----:B------:R-:W-:Y:S01]  /*6b80*/  IMAD.U32 R13, RZ, RZ, UR6 ;  /* 0x00000006ff0d7e24 */ /* 0x000fe2000f8e00ff */
[----:B------:R-:W-:Y:S01]  /*6b90*/  IADD3 R42, P4, R42, 0x170, RZ ;  /* 0x000001702a2a7810 */ /* 0x000fe20007f9e0ff */
[----:B------:R-:W-:Y:S01]  /*6ba0*/  IMAD.U32 R14, RZ, RZ, UR4 ;  /* 0x00000004ff0e7e24 */ /* 0x000fe2000f8e00ff */
[----:B------:R-:W-:Y:S01]  /*6bb0*/  ULDC UR4, c[0x0][0x3f4] ;  /* 0x0000fd0000047ab9 */ /* 0x000fe20000000800 */
[----:B------:R-:W4:Y:S01]  /*6bc0*/  LDC.64 R58, c[0x0][0xae0] ;  /* 0x0002b800ff3a7b82 */ /* 0x000f220000000a00 */
[----:B------:R-:W-:Y:S01]  /*6bd0*/  IMAD.U32 R15, RZ, RZ, UR5 ;  /* 0x00000005ff0f7e24 */ /* 0x000fe2000f8e00ff */
[----:B------:R-:W-:Y:S01]  /*6be0*/  STL.64 [R1+0x128], R12 ;  /* 0x0001280c01007387 */ /* 0x000fe20000100a00 */
[----:B------:R-:W-:-:S03]  /*6bf0*/  ISETP.LT.AND P0, PT, RZ, UR4, PT ;  /* 0x00000004ff007c0c */ /* 0x000fc6000bf01270 */
[----:B------:R-:W-:Y:S02]  /*6c00*/  STL.64 [R1+0x170], R14 ;  /* 0x0001700e01007387 */ /* 0x000fe40000100a00 */
[----:B------:R-:W0:Y:S01]  /*6c10*/  LDC R6, c[0x0][0x450] ;  /* 0x00011400ff067b82 */ /* 0x000e220000000800 */
[----:B--2---:R-:W-:Y:S01]  /*6c20*/  IMAD.MOV.U32 R26, RZ, RZ, R11 ;  /* 0x000000ffff1a7224 */ /* 0x004fe200078e000b */
[----:B------:R2:W-:Y:S01]  /*6c30*/  STL.64 [R1+0x130], R40 ;  /* 0x0001302801007387 */ /* 0x0005e20000100a00 */
[----:B------:R-:W-:Y:S02]  /*6c40*/  IMAD.MOV.U32 R7, RZ, RZ, R10 ;  /* 0x000000ffff077224 */ /* 0x000fe400078e000a */
[----:B-1----:R-:W-:-:S03]  /*6c50*/  VIADD R201, R29, 0xffffff80 ;  /* 0xffffff801dc97836 */ /* 0x002fc60000000000 */
[----:B------:R-:W0:Y:S01]  /*6c60*/  LDC.64 R4, c[0x0][0x448] ;  /* 0x00011200ff047b82 */ /* 0x000e220000000a00 */
[----:B---3--:R-:W-:Y:S02]  /*6c70*/  IMAD.MOV.U32 R27, RZ, RZ, R20 ;  /* 0x000000ffff1b7224 */ /* 0x008fe400078e0014 */
[----:B------:R-:W-:Y:S01]  /*6c80*/  IMAD.MOV.U32 R9, RZ, RZ, R21 ;  /* 0x000000ffff097224 */ /* 0x000fe200078e0015 */
[----:B------:R1:W-:Y:S01]  /*6c90*/  STL [R1+0x13c], R201 ;  /* 0x00013cc901007387 */ /* 0x0003e20000100800 */
[----:B------:R-:W-:Y:S02]  /*6ca0*/  IMAD.U32 R29, RZ, RZ, UR37 ;  /* 0x00000025ff1d7e24 */ /* 0x000fe4000f8e00ff */
[----:B--2---:R-:W-:Y:S01]  /*6cb0*/  IMAD.U32 R40, RZ, RZ, UR37 ;  /* 0x00000025ff287e24 */ /* 0x004fe2000f8e00ff */
[----:B------:R1:W-:Y:S01]  /*6cc0*/  STL.128 [R1+0x140], R24 ;  /* 0x0001401801007387 */ /* 0x0003e20000100c00 */
[----:B----4-:R-:W-:Y:S01]  /*6cd0*/  IMAD.MOV.U32 R10, RZ, RZ, R58 ;  /* 0x000000ffff0a7224 */ /* 0x010fe200078e003a */
[----:B------:R-:W-:Y:S01]  /*6ce0*/  IADD3 R29, P2, R29, 0x138, RZ ;  /* 0x000001381d1d7810 */ /* 0x000fe20007f5e0ff */
[----:B------:R-:W-:Y:S01]  /*6cf0*/  IMAD.MOV.U32 R11, RZ, RZ, R59 ;  /* 0x000000ffff0b7224 */ /* 0x000fe200078e003b */
[----:B------:R-:W-:Y:S01]  /*6d00*/  IADD3 R40, P1, R40, 0x13c, RZ ;  /* 0x0000013c28287810 */ /* 0x000fe20007f3e0ff */
[----:B------:R-:W-:-:S02]  /*6d10*/  IMAD.U32 R41, RZ, RZ, UR37 ;  /* 0x00000025ff297e24 */ /* 0x000fc4000f8e00ff */
[----:B------:R-:W-:Y:S01]  /*6d20*/  IMAD.X R58, RZ, RZ, UR36, P2 ;  /* 0x00000024ff3a7e24 */ /* 0x000fe200090e06ff */
[----:B------:R1:W-:Y:S01]  /*6d30*/  STL.128 [R1+0x150], R8 ;  /* 0x0001500801007387 */ /* 0x0003e20000100c00 */
[----:B------:R-:W-:Y:S01]  /*6d40*/  IMAD.X R55, RZ, RZ, UR36, P1 ;  /* 0x00000024ff377e24 */ /* 0x000fe200088e06ff */
[----:B------:R-:W-:Y:S01]  /*6d50*/  IADD3 R41, P3, R41, 0x128, RZ ;  /* 0x0000012829297810 */ /* 0x000fe20007f7e0ff */
[----:B------:R-:W-:-:S04]  /*6d60*/  IMAD.X R59, RZ, RZ, UR36, P4 ;  /* 0x00000024ff3b7e24 */ /* 0x000fc8000a0e06ff */
[----:B------:R-:W-:Y:S01]  /*6d70*/  IMAD.X R56, RZ, RZ, UR36, P3 ;  /* 0x00000024ff387e24 */ /* 0x000fe200098e06ff */
[----:B0-----:R1:W-:Y:S01]  /*6d80*/  STL.128 [R1+0x160], R4 ;  /* 0x0001600401007387 */ /* 0x0013e20000100c00 */
[----:B------:R-:W-:Y:S06]  /*6d90*/  @P0 BRA `(.L_x_3645) ;  /* 0x0000000000400947 */ /* 0x000fec0003800000 */
[----:B------:R-:W2:Y:S02]  /*6da0*/  LDL R3, [R1+0x224] ;  /* 0x0002240001037983 */ /* 0x000ea40000100800 */
[----:B--2---:R-:W-:-:S04]  /*6db0*/  LEA.HI R0, R3, R3, RZ, 0x1 ;  /* 0x0000000303007211 */ /* 0x004fc800078f08ff */
        /* <DEDUP_REMOVED lines=8> */
.L_x_3648:
[----:B--2---:R2:W3:Y:S02]  /*6e40*/  SYNCS.PHASECHK.TRANS64.TRYWAIT P0, [R144+URZ+0x32400], R3 ;  /* 0x03240003900075a7 */ /* 0x0044e4000800017f */
[----:B---3--:R-:W-:Y:S05]  /*6e50*/  @!P0 NANOSLEEP.SYNCS 0x989680 ;  /* 0x009896800000895d */ /* 0x008fea0003900000 */
[----:B------:R-:W3:Y:S02]  /*6e60*/  @!P0 SYNCS.PHASECHK.TRANS64 P0, [R144+URZ+0x32400], R3 ;  /* 0x03240003900085a7 */ /* 0x000ee4000800007f */
[----:B---3--:R-:W-:Y:S05]  /*6e70*/  @!P0 BRA `(.L_x_3648) ;  /* 0xfffffffc00f08947 */ /* 0x008fea000383ffff */
.L_x_3647:
[----:B------:R-:W-:Y:S05]  /*6e80*/  BSYNC B0 ;  /* 0x0000000000007941 */ /* 0x000fea0003800000 */
.L_x_3646:
[----:B------:R-:W-:Y:S05]  /*6e90*/  BRA `(.L_x_3649) ;  /* 0x0000002800c87947 */ /* 0x000fea0003800000 */
.L_x_3645:
[----:B------:R-:W-:Y:S01]  /*6ea0*/  LOP3.LUT P0, RZ, R61, 0x3ff, RZ, 0xc0, !PT ;  /* 0x000003ff3dff7812 */ /* 0x000fe2000780c0ff */
[----:B------:R-:W-:Y:S01]  /*6eb0*/  ULDC.64 UR4, c[0x0][0x3f8] ;  /* 0x0000fe0000047ab9 */ /* 0x000fe20000000a00 */
[----:B-----5:R-:W-:Y:S01]  /*6ec0*/  SHF.R.S32.HI R0, RZ, 0x1f, R2 ;  /* 0x0000001fff007819 */ /* 0x020fe20000011402 */
[----:B------:R-:W-:Y:S01]  /*6ed0*/  ULDC.64 UR6, c[0x0][0x408] ;  /* 0x0001020000067ab9 */ /* 0x000fe20000000a00 */
[----:B------:R-:W-:Y:S01]  /*6ee0*/  IMAD.WIDE.U32 R60, R2, UR4, RZ ;  /* 0x00000004023c7c25 */ /* 0x000fe2000f8e00ff */
[----:B------:R-:W-:Y:S03]  /*6ef0*/  BSSY B6, `(.L_x_3650) ;  /* 0x0000019000067945 */ /* 0x000fe60003800000 */
[C---:B------:R-:W-:Y:S02]  /*6f00*/  IMAD R3, R0.reuse, UR4, RZ ;  /* 0x0000000400037c24 */ /* 0x040fe4000f8e02ff */
[----:B-1----:R-:W-:-:S02]  /*6f10*/  IMAD R5, R0, UR6, RZ ;  /* 0x0000000600057c24 */ /* 0x002fc4000f8e02ff */
        /* <DEDUP_REMOVED lines=22> */
.L_x_3651:
[----:B------:R-:W-:Y:S05]  /*7080*/  BSYNC B6 ;  /* 0x0000000000067941 */ /* 0x000fea0003800000 */
.L_x_3650:
[----:B------:R-:W2:Y:S01]  /*7090*/  LDL R0, [R1+0x70] ;  /* 0x0000700001007983 */ /* 0x000ea20000100800 */
[----:B------:R-:W-:Y:S01]  /*70a0*/  ULDC.U8 UR4, c[0x0][0x410] ;  /* 0x0001040000047ab9 */ /* 0x000fe20000000000 */
[----:B------:R-:W-:Y:S01]  /*70b0*/  BSSY B0, `(.L_x_3652) ;  /* 0x0000288000007945 */ /* 0x000fe20003800000 */
[----:B------:R-:W-:Y:S01]  /*70c0*/  ISETP.NE.AND P0, PT, RZ, UR4, PT ;  /* 0x00000004ff007c0c */ /* 0x000fe2000bf05270 */
[----:B--2---:R-:W-:-:S12]  /*70d0*/  IMAD R0, R0, 0x80, R153 ;  /* 0x0000008000007824 */ /* 0x004fd800078e0299 */
[----:B------:R-:W-:Y:S05]  /*70e0*/  @!P0 BRA `(.L_x_3653) ;  /* 0x0000001400348947 */ /* 0x000fea0003800000 */
[----:B------:R-:W0:Y:S01]  /*70f0*/  LDC R67, c[0x0][0x448] ;  /* 0x00011200ff437b82 */ /* 0x000e220000000800 */
[----:B------:R-:W-:Y:S01]  /*7100*/  IMAD R5, R221, 0x40, R0 ;  /* 0x00000040dd057824 */ /* 0x000fe200078e0200 */
[----:B------:R-:W-:Y:S01]  /*7110*/  ULDC.64 UR4, c[0x0][0x3f8] ;  /* 0x0000fe0000047ab9 */ /* 0x000fe20000000a00 */
[----:B------:R-:W-:Y:S01]  /*7120*/  ULDC.64 UR6, c[0x0][0x408] ;  /* 0x0001020000067ab9 */ /* 0x000fe20000000a00 */
[----:B------:R-:W-:Y:S02]  /*7130*/  IMAD.MOV.U32 R6, RZ, RZ, R60 ;  /* 0x000000ffff067224 */ /* 0x000fe400078e003c */
[----:B------:R-:W-:Y:S01]  /*7140*/  IMAD.MOV.U32 R7, RZ, RZ, R25 ;  /* 0x000000ffff077224 */ /* 0x000fe200078e0019 */
[----:B0-----:R-:W-:-:S13]  /*7150*/  ISETP.NE.AND P0, PT, R67, 0x1, PT ;  /* 0x000000014300780c */ /* 0x001fda0003f05270 */
[----:B------:R-:W0:Y:S08]  /*7160*/  @P0 LDC R2, c[0x0][0x44c] ;  /* 0x00011300ff020b82 */ /* 0x000e300000000800 */
[----:B------:R-:W1:Y:S01]  /*7170*/  @P0 LDC R3, c[0x0][0x450] ;  /* 0x00011400ff030b82 */ /* 0x000e620000000800 */
[----:B0-----:R-:W-:-:S05]  /*7180*/  @P0 IMAD.HI.U32 R2, R5, R2, RZ ;  /* 0x0000000205020227 */ /* 0x001fca00078e00ff */
[----:B-1----:R-:W-:Y:S01]  /*7190*/  @P0 SHF.R.U32.HI R5, RZ, R3, R2 ;  /* 0x00000003ff050219 */ /* 0x002fe20000011602 */
[----:B------:R-:W-:Y:S02]  /*71a0*/  IMAD.MOV.U32 R2, RZ, RZ, R26 ;  /* 0x000000ffff027224 */ /* 0x000fe400078e001a */
[----:B------:R-:W-:Y:S01]  /*71b0*/  IMAD.MOV.U32 R3, RZ, RZ, R63 ;  /* 0x000000ffff037224 */ /* 0x000fe200078e003f */
[----:B------:R-:W-:Y:S01]  /*71c0*/  SHF.R.S32.HI R4, RZ, 0x1f, R5 ;  /* 0x0000001fff047819 */ /* 0x000fe20000011405 */
[----:B------:R-:W-:-:S04]  /*71d0*/  IMAD.WIDE.U32 R6, R5, UR4, R6 ;  /* 0x0000000405067c25 */ /* 0x000fc8000f8e0006 */
[C---:B------:R-:W-:Y:S02]  /*71e0*/  IMAD R8, R4.reuse, UR4, RZ ;  /* 0x0000000404087c24 */ /* 0x040fe4000f8e02ff */
[----:B------:R-:W-:Y:S02]  /*71f0*/  IMAD R4, R4, UR6, RZ ;  /* 0x0000000604047c24 */ /* 0x000fe4000f8e02ff */
[C---:B------:R-:W-:Y:S01]  /*7200*/  IMAD R9, R5.reuse, UR5, R8 ;  /* 0x0000000505097c24 */ /* 0x040fe2000f8e0208 */
[----:B------:R-:W-:Y:S01]  /*7210*/  ULDC.64 UR4, c[0x0][0x3e8] ;  /* 0x0000fa0000047ab9 */ /* 0x000fe20000000a00 */
[----:B------:R-:W-:-:S04]  /*7220*/  IMAD.WIDE.U32 R2, R5, UR6, R2 ;  /* 0x0000000605027c25 */ /* 0x000fc8000f8e0002 */
[----:B------:R-:W-:Y:S01]  /*7230*/  IMAD R11, R5, UR7, R4 ;  /* 0x00000007050b7c24 */ /* 0x000fe2000f8e0204 */
[----:B------:R-:W-:Y:S01]  /*7240*/  ULDC.64 UR6, c[0x0][0x400] ;  /* 0x0001000000067ab9 */ /* 0x000fe20000000a00 */
[----:B------:R-:W-:Y:S01]  /*7250*/  IMAD.IADD R5, R7, 0x1, R9 ;  /* 0x0000000107057824 */ /* 0x000fe200078e0209 */
[----:B------:R-:W-:Y:S01]  /*7260*/  LEA R4, P0, R6, UR4, 0x1 ;  /* 0x0000000406047c11 */ /* 0x000fe2000f8008ff */
[----:B------:R-:W-:Y:S01]  /*7270*/  IMAD.IADD R7, R3, 0x1, R11 ;  /* 0x0000000103077824 */ /* 0x000fe200078e020b */
[----:B------:R-:W-:Y:S01]  /*7280*/  LEA R8, P1, R2, UR6, 0x1 ;  /* 0x0000000602087c11 */ /* 0x000fe2000f8208ff */
[----:B------:R-:W-:Y:S01]  /*7290*/  UMOV UR4, 0xffffffff ;  /* 0xffffffff00047882 */ /* 0x000fe20000000000 */
[----:B------:R-:W-:Y:S02]  /*72a0*/  LEA.HI.X R6, R6, UR5, R5, 0x1, P0 ;  /* 0x0000000506067c11 */ /* 0x000fe400080f0c05 */
[----:B------:R-:W-:Y:S01]  /*72b0*/  LEA.HI.X R7, R2, UR7, R7, 0x1, P1 ;  /* 0x0000000702077c11 */ /* 0x000fe200088f0c07 */
[----:B------:R-:W-:Y:S08]  /*72c0*/  BRA.DIV UR4, `(.L_x_3654) ;  /* 0x0000030604407947 */ /* 0x000ff0000b800000 */
[----:B------:R0:W1:Y:S04]  /*72d0*/  SHFL.IDX PT, R3, R6, RZ, 0x1c1f ;  /* 0x001c1fff06037589 */ /* 0x00006800000e0000 */
[----:B------:R0:W2:Y:S04]  /*72e0*/  SHFL.IDX PT, R2, R4, RZ, 0x1c1f ;  /* 0x001c1fff04027589 */ /* 0x0000a800000e0000 */
[----:B------:R0:W3:Y:S04]  /*72f0*/  SHFL.IDX PT, R5, R7, RZ, 0x1c1f ;  /* 0x001c1fff07057589 */ /* 0x0000e800000e0000 */
[----:B------:R0:W4:Y:S02]  /*7300*/  SHFL.IDX PT, R14, R8, RZ, 0x1c1f ;  /* 0x001c1fff080e7589 */ /* 0x00012400000e0000 */
.L_x_3977:
        /* <DEDUP_REMOVED lines=9> */
[----:B------:R-:W-:Y:S02]  /*73a0*/  CS2R R62, SRZ ;  /* 0x00000000003e7805 */ /* 0x000fe4000001ff00 */
[----:B------:R-:W-:Y:S02]  /*73b0*/  ISETP.GE.AND P3, PT, R158, UR4, PT ;  /* 0x000000049e007c0c */ /* 0x000fe4000bf66270 */
[----:B------:R-:W-:Y:S01]  /*73c0*/  ISETP.GE.AND P2, PT, R154, UR4, PT ;  /* 0x000000049a007c0c */ /* 0x000fe2000bf46270 */
[----:B---3--:R-:W-:-:S10]  /*73d0*/  IMAD.MOV.U32 R15, RZ, RZ, R5 ;  /* 0x000000ffff0f7224 */ /* 0x008fd400078e0005 */
[C---:B------:R-:W-:Y:S01]  /*73e0*/  @!P3 IMAD.SHL.U32 R27, R158.reuse, 0x2, RZ ;  /* 0x000000029e1bb824 */ /* 0x040fe200078e00ff */
[----:B------:R-:W-:Y:S01]  /*73f0*/  @!P3 SHF.L.U64.HI R20, R158, 0x1, R222 ;  /* 0x000000019e14b819 */ /* 0x000fe200000102de */
[----:B-12---:R-:W-:-:S03]  /*7400*/  @!P2 IMAD.WIDE R10, R154, 0x2, R2 ;  /* 0x000000029a0aa825 */ /* 0x006fc600078e0202 */
[-C--:B------:R-:W-:Y:S02]  /*7410*/  @!P3 IADD3 R2, P0, R2, R27.reuse, RZ ;  /* 0x0000001b0202b210 */ /* 0x080fe40007f1e0ff */
[----:B----4-:R-:W-:Y:S02]  /*7420*/  @!P3 IADD3 R26, P1, R14, R27, RZ ;  /* 0x0000001b0e1ab210 */ /* 0x010fe40007f3e0ff */
[----:B------:R-:W-:Y:S02]  /*7430*/  CS2R R60, SRZ ;  /* 0x00000000003c7805 */ /* 0x000fe4000001ff00 */
[----:B------:R-:W-:Y:S01]  /*7440*/  CS2R R24, SRZ ;  /* 0x0000000000187805 */ /* 0x000fe2000001ff00 */
[--C-:B------:R-:W-:Y:S01]  /*7450*/  @!P3 IMAD.X R3, R3, 0x1, R20.reuse, P0 ;  /* 0x000000010303b824 */ /* 0x100fe200000e0614 */
[----:B------:R1:W5:Y:S01]  /*7460*/  @!P2 LD.E.64 R62, desc[UR42][R10.64] ;  /* 0x0000002a0a3ea980 */ /* 0x000362000c101b00 */
[----:B------:R-:W-:Y:S01]  /*7470*/  @!P3 IMAD.X R27, R5, 0x1, R20, P1 ;  /* 0x00000001051bb824 */ /* 0x000fe200008e0614 */
[----:B------:R-:W-:Y:S01]  /*7480*/  CS2R R20, SRZ ;  /* 0x0000000000147805 */ /* 0x000fe2000001ff00 */
[----:B------:R-:W-:Y:S01]  /*7490*/  @!P2 IMAD.WIDE R12, R154, 0x2, R14 ;  /* 0x000000029a0ca825 */ /* 0x000fe200078e020e */
[----:B------:R1:W5:Y:S04]  /*74a0*/  @!P3 LD.E.64 R24, desc[UR42][R2.64] ;  /* 0x0000002a0218b980 */ /* 0x000368000c101b00 */
[----:B------:R1:W5:Y:S04]  /*74b0*/  @!P2 LD.E.64 R60, desc[UR42][R12.64] ;  /* 0x0000002a0c3ca980 */ /* 0x000368000c101b00 */
[----:B------:R1:W5:Y:S02]  /*74c0*/  @!P3 LD.E.64 R20, desc[UR42][R26.64] ;  /* 0x0000002a1a14b980 */ /* 0x000364000c101b00 */
.L_x_3656:
[----:B------:R-:W-:Y:S05]  /*74d0*/  BSYNC B1 ;  /* 0x0000000000017941 */ /* 0x000fea0003800000 */
.L_x_3655:
[----:B-12--5:R-:W-:Y:S01]  /*74e0*/  IMAD.MOV.U32 R2, RZ, RZ, R60 ;  /* 0x000000ffff027224 */ /* 0x026fe200078e003c */
[----:B------:R-:W-:Y:S01]  /*74f0*/  UMOV UR4, 0xffffffff ;  /* 0xffffffff00047882 */ /* 0x000fe20000000000 */
[----:B------:R-:W-:Y:S01]  /*7500*/  IMAD.MOV.U32 R3, RZ, RZ, R61 ;  /* 0x000000ffff037224 */ /* 0x000fe200078e003d */
[----:B------:R-:W-:Y:S01]  /*7510*/  CS2R R26, SRZ ;  /* 0x00000000001a7805 */ /* 0x000fe2000001ff00 */
[----:B---3--:R-:W-:Y:S01]  /*7520*/  IMAD.MOV.U32 R5, RZ, RZ, R20 ;  /* 0x000000ffff057224 */ /* 0x008fe200078e0014 */
[----:B------:R-:W-:Y:S01]  /*7530*/  PRMT R66, R2, 0x7610, R66 ;  /* 0x0000761002427816 */ /* 0x000fe20000000042 */
[----:B------:R-:W-:Y:S02]  /*7540*/  IMAD.MOV.U32 R9, RZ, RZ, R21 ;  /* 0x000000ffff097224 */ /* 0x000fe400078e0015 */
[----:B------:R-:W-:Y:S01]  /*7550*/  IMAD.MOV.U32 R2, RZ, RZ, R62 ;  /* 0x000000ffff027224 */ /* 0x000fe200078e003e */
[----:B------:R-:W-:Y:S01]  /*7560*/  PRMT R75, R3, 0x5410, R5 ;  /* 0x00005410034b7816 */ /* 0x000fe20000000005 */
[----:B------:R-:W-:Y:S01]  /*7570*/  IMAD.MOV.U32 R3, RZ, RZ, R63 ;  /* 0x000000ffff037224 */ /* 0x000fe200078e003f */
[----:B------:R-:W-:Y:S01]  /*7580*/  PRMT R76, R9, 0x7610, R76 ;  /* 0x00007610094c7816 */ /* 0x000fe2000000004c */
[----:B------:R-:W-:Y:S01]  /*7590*/  IMAD.MOV.U32 R5, RZ, RZ, R24 ;  /* 0x000000ffff057224 */ /* 0x000fe200078e0018 */
[----:B------:R-:W-:Y:S01]  /*75a0*/  PRMT R66, R66, 0x5410, R2 ;  /* 0x0000541042427816 */ /* 0x000fe20000000002 */
[----:B------:R-:W-:Y:S01]  /*75b0*/  IMAD.MOV.U32 R9, RZ, RZ, R25 ;  /* 0x000000ffff097224 */ /* 0x000fe200078e0019 */
[----:B------:R-:W-:-:S04]  /*75c0*/  PRMT R76, R76, 0x5410, R3 ;  /* 0x000054104c4c7816 */ /* 0x000fc80000000003 */
[----:B------:R-:W-:Y:S01]  /*75d0*/  PRMT R77, R5, 0x5410, R9 ;  /* 0x00005410054d7816 */ /* 0x000fe20000000009 */
[----:B------:R-:W-:Y:S06]  /*75e0*/  BRA.DIV UR4, `(.L_x_3657) ;  /* 0x0000030204e87947 */ /* 0x000fec000b800000 */
[----:B------:R1:W2:Y:S04]  /*75f0*/  SHFL.IDX PT, R5, R6, 0x1, 0x1c1f ;  /* 0x003c1f0006057f89 */ /* 0x0002a800000e0000 */
[----:B0-----:R-:W0:Y:S04]  /*7600*/  SHFL.IDX PT, R4, R4, 0x1, 0x1c1f ;  /* 0x003c1f0004047f89 */ /* 0x001e2800000e0000 */
[----:B------:R-:W3:Y:S04]  /*7610*/  SHFL.IDX PT, R7, R7, 0x1, 0x1c1f ;  /* 0x003c1f0007077f89 */ /* 0x000ee800000e0000 */
[----:B----4-:R1:W4:Y:S02]  /*7620*/  SHFL.IDX PT, R14, R8, 0x1, 0x1c1f ;  /* 0x003c1f00080e7f89 */ /* 0x01032400000e0000 */
.L_x_3983:
[----:B------:R-:W5:Y:S01]  /*7630*/  LDL R3, [R1+0x224] ;  /* 0x0002240001037983 */ /* 0x000f620000100800 */
[----:B------:R-:W-:Y:S01]  /*7640*/  VIADD R0, R0, 0x40 ;  /* 0x0000004000007836 */ /* 0x000fe20000000000 */
[----:B------:R-:W-:Y:S01]  /*7650*/  BSSY B1, `(.L_x_3658) ;  /* 0x000001e000017945 */ /* 0x000fe20003800000 */
[----:B------:R-:W-:Y:S02]  /*7660*/  CS2R R10, SRZ ;  /* 0x00000000000a7805 */ /* 0x000fe4000001ff00 */
[----:B-1----:R-:W-:Y:S02]  /*7670*/  CS2R R8, SRZ ;  /* 0x0000000000087805 */ /* 0x002fe4000001ff00 */
[----:B------:R-:W-:Y:S02]  /*7680*/  ISETP.GE.AND P0, PT, R0, R67, PT ;  /* 0x000000430000720c */ /* 0x000fe40003f06270 */
[----:B-----5:R-:W-:-:S04]  /*7690*/  LEA.HI R2, R3, R3, RZ, 0x1 ;  /* 0x0000000303027211 */ /* 0x020fc800078f08ff */
[----:B------:R-:W-:-:S05]  /*76a0*/  LOP3.LUT R2, R2, 0xfffffffe, RZ, 0xc0, !PT ;  /* 0xfffffffe02027812 */ /* 0x000fca00078ec0ff */
[----:B------:R-:W-:Y:S01]  /*76b0*/  IMAD.IADD R0, R3, 0x1, -R2 ;  /* 0x0000000103007824 */ /* 0x000fe200078e0a02 */
[----:B------:R-:W-:-:S04]  /*76c0*/  CS2R R2, SRZ ;  /* 0x0000000000027805 */ /* 0x000fc8000001ff00 */
[----:B------:R-:W-:Y:S01]  /*76d0*/  SHF.L.U32 R13, R0, 0x1f, RZ ;  /* 0x0000001f000d7819 */ /* 0x000fe200000006ff */
[----:B------:R-:W-:Y:S06]  /*76e0*/  @P0 BRA `(.L_x_3659) ;  /* 0x0000000000500947 */ /* 0x000fec0003800000 */
[----:B------:R-:W-:Y:S01]  /*76f0*/  ULDC UR4, c[0x0][0x3f4] ;  /* 0x0000fd0000047ab9 */ /* 0x000fe20000000800 */
[----:B------:R-:W-:Y:S02]  /*7700*/  CS2R R10, SRZ ;  /* 0x00000000000a7805 */ /* 0x000fe4000001ff00 */
[----:B------:R-:W-:Y:S02]  /*7710*/  ISETP.GE.AND P3, PT, R158, UR4, PT ;  /* 0x000000049e007c0c */ /* 0x000fe4000bf66270 */
[----:B------:R-:W-:Y:S01]  /*7720*/  ISETP.GE.AND P2, PT, R154, UR4, PT ;  /* 0x000000049a007c0c */ /* 0x000fe2000bf46270 */
[----:B---3--:R-:W-:Y:S01]  /*7730*/  IMAD.MOV.U32 R15, RZ, RZ, R7 ;  /* 0x000000ffff0f7224 */ /* 0x008fe200078e0007 */
[----:B------:R-:W-:-:S09]  /*7740*/  CS2R R26, SRZ ;  /* 0x00000000001a7805 */ /* 0x000fd2000001ff00 */
[C---:B------:R-:W-:Y:S01]  /*7750*/  @!P3 IMAD.SHL.U32 R3, R158.reuse, 0x2, RZ ;  /* 0x000000029e03b824 */ /* 0x040fe200078e00ff */
[----:B------:R-:W-:Y:S01]  /*7760*/  @!P3 SHF.L.U64.HI R0, R158, 0x1, R222 ;  /* 0x000000019e00b819 */ /* 0x000fe200000102de */
[----:B0-2---:R-:W-:-:S03]  /*7770*/  @!P2 IMAD.WIDE R64, R154, 0x2, R4 ;  /* 0x000000029a40a825 */ /* 0x005fc600078e0204 */
[-C--:B------:R-:W-:Y:S02]  /*7780*/  @!P3 IADD3 R4, P0, R4, R3.reuse, RZ ;  /* 0x000000030404b210 */ /* 0x080fe40007f1e0ff */
[----:B----4-:R-:W-:Y:S02]  /*7790*/  @!P3 IADD3 R6, P1, R14, R3, RZ ;  /* 0x000000030e06b210 */ /* 0x010fe40007f3e0ff */
[----:B------:R-:W-:Y:S02]  /*77a0*/  CS2R R8, SRZ ;  /* 0x0000000000087805 */ /* 0x000fe4000001ff00 */
[----:B------:R-:W-:Y:S01]  /*77b0*/  CS2R R2, SRZ ;  /* 0x0000000000027805 */ /* 0x000fe2000001ff00 */
[----:B------:R-:W-:Y:S01]  /*77c0*/  @!P2 IMAD.WIDE R14, R154, 0x2, R14 ;  /* 0x000000029a0ea825 */ /* 0x000fe200078e020e */
[----:B------:R1:W5:Y:S03]  /*77d0*/  @!P2 LD.E.64 R10, desc[UR42][R64.64] ;  /* 0x0000002a400aa980 */ /* 0x000366000c101b00 */
[--C-:B------:R-:W-:Y:S01]  /*77e0*/  @!P3 IMAD.X R5, R5, 0x1, R0.reuse, P0 ;  /* 0x000000010505b824 */ /* 0x100fe200000e0600 */
[----:B------:R1:W5:Y:S01]  /*77f0*/  @!P2 LD.E.64 R26, desc[UR42][R14.64] ;  /* 0x0000002a0e1aa980 */ /* 0x000362000c101b00 */
[----:B------:R-:W-:-:S03]  /*7800*/  @!P3 IMAD.X R7, R7, 0x1, R0, P1 ;  /* 0x000000010707b824 */ /* 0x000fc600008e0600 */
[----:B------:R1:W5:Y:S04]  /*7810*/  @!P3 LD.E.64 R8, desc[UR42][R4.64] ;  /* 0x0000002a0408b980 */ /* 0x000368000c101b00 */
[----:B------:R1:W5:Y:S02]  /*7820*/  @!P3 LD.E.64 R2, desc[UR42][R6.64] ;  /* 0x0000002a0602b980 */ /* 0x000364000c101b00 */
.L_x_3659:
[----:B------:R-:W-:Y:S05]  /*7830*/  BSYNC B1 ;  /* 0x0000000000017941 */ /* 0x000fea0003800000 */
.L_x_3658:
[----:B------:R-:W0:Y:S01]  /*7840*/  SYNCS.PHASECHK.TRANS64.TRYWAIT P0, [R144+URZ+0x32400], R13 ;  /* 0x0324000d900075a7 */ /* 0x000e22000800017f */
[----:B------:R-:W-:Y:S04]  /*7850*/  BSSY B1, `(.L_x_3660) ;  /* 0x0000002000017945 */ /* 0x000fe80003800000 */
[----:B0-----:R-:W-:Y:S05]  /*7860*/  @!P0 BRA `(.L_x_3661) ;  /* 0x0000030000b88947 */ /* 0x001fea0003800000 */
.L_x_3984:
[----:B------:R-:W-:Y:S05]  /*7870*/  BSYNC B1 ;  /* 0x0000000000017941 */ /* 0x000fea0003800000 */
.L_x_3660:
[----:B-1----:R-:W4:Y:S01]  /*7880*/  LDL R6, [R1+0x70] ;  /* 0x0000700001067983 */ /* 0x002f220000100800 */
[----:B------:R-:W-:Y:S01]  /*7890*/  LOP3.LUT P0, RZ, R223, 0x4, RZ, 0xc0, !PT ;  /* 0x00000004dfff7812 */ /* 0x000fe2000780c0ff */
[----:B--2---:R-:W-:Y:S01]  /*78a0*/  IMAD.IADD R5, R167, 0x1, R227 ;  /* 0x00000001a7057824 */ /* 0x004fe200078e02e3 */
[----:B------:R-:W-:Y:S01]  /*78b0*/  BSSY B1, `(.L_x_3662) ;  /* 0x0000072000017945 */ /* 0x000fe20003800000 */
[----:B---3-5:R-:W-:Y:S02]  /*78c0*/  IMAD.MOV.U32 R7, RZ, RZ, R2 ;  /* 0x000000ffff077224 */ /* 0x028fe400078e0002 */
[----:B------:R-:W-:Y:S02]  /*78d0*/  IMAD R144, R5, 0x2, R144 ;  /* 0x0000000205907824 */ /* 0x000fe400078e0290 */
[----:B------:R-:W-:Y:S02]  /*78e0*/  IMAD.MOV.U32 R5, RZ, RZ, R26 ;  /* 0x000000ffff057224 */ /* 0x000fe400078e001a */
[----:B------:R-:W-:-:S02]  /*78f0*/  VIADD R4, R144, 0x18400 ;  /* 0x0001840090047836 */ /* 0x000fc40000000000 */
[----:B------:R-:W-:Y:S01]  /*7900*/  VIADD R0, R144, 0x18440 ;  /* 0x0001844090007836 */ /* 0x000fe20000000000 */
[----:B------:R-:W-:Y:S01]  /*7910*/  PRMT R13, R7, 0x5410, R5 ;  /* 0x00005410070d7816 */ /* 0x000fe20000000005 */
[----:B------:R-:W-:Y:S02]  /*7920*/  @P0 VIADD R0, R4, 0xffffffc0 ;  /* 0xffffffc004000836 */ /* 0x000fe40000000000 */
[----:B------:R-:W-:Y:S02]  /*7930*/  IMAD.MOV.U32 R5, RZ, RZ, R3 ;  /* 0x000000ffff057224 */ /* 0x000fe400078e0003 */
[----:B------:R-:W-:-:S03]  /*7940*/  IMAD.MOV.U32 R7, RZ, RZ, R9 ;  /* 0x000000ffff077224 */ /* 0x000fc600078e0009 */
[----:B------:R-:W-:Y:S01]  /*7950*/  PRMT R12, R12, 0x5410, R5 ;  /* 0x000054100c0c7816 */ /* 0x000fe20000000005 */
[----:B------:R-:W-:-:S03]  /*7960*/  IMAD.MOV.U32 R5, RZ, RZ, R11 ;  /* 0x000000ffff057224 */ /* 0x000fc600078e000b */
[----:B------:R-:W-:Y:S01]  /*7970*/  PRMT R12, R7, 0x7610, R12 ;  /* 0x00007610070c7816 */ /* 0x000fe2000000000c */
[----:B----4-:R-:W-:Y:S02]  /*7980*/  IMAD R4, R6, -0x80, R67 ;  /* 0xffffff8006047824 */ /* 0x010fe400078e0243 */
[----:B------:R-:W-:-:S03]  /*7990*/  IMAD.MOV.U32 R6, RZ, RZ, R27 ;  /* 0x000000ffff067224 */ /* 0x000fc600078e001b */
[----:B------:R-:W-:Y:S01]  /*79a0*/  VIMNMX R74, R4, 0x80, PT ;  /* 0x00000080044a7848 */ /* 0x000fe20003fe0100 */
[----:B------:R-:W-:Y:S01]  /*79b0*/  IMAD.MOV.U32 R4, RZ, RZ, R10 ;  /* 0x000000ffff047224 */ /* 0x000fe200078e000a */
[----:B------:R-:W-:Y:S01]  /*79c0*/  PRMT R78, R6, 0x7610, R78 ;  /* 0x00007610064e7816 */ /* 0x000fe2000000004e */
[----:B------:R-:W-:Y:S01]  /*79d0*/  IMAD.MOV.U32 R6, RZ, RZ, R8 ;  /* 0x000000ffff067224 */ /* 0x000fe200078e0008 */
[----:B------:R-:W-:Y:S02]  /*79e0*/  ISETP.GE.AND P0, PT, R153, R74, PT ;  /* 0x0000004a9900720c */ /* 0x000fe40003f06270 */
[----:B------:R-:W-:Y:S02]  /*79f0*/  PRMT R78, R78, 0x5410, R4 ;  /* 0x000054104e4e7816 */ /* 0x000fe40000000004 */
[----:B------:R-:W-:-:S09]  /*7a00*/  PRMT R79, R5, 0x5410, R6 ;  /* 0x00005410054f7816 */ /* 0x000fd20000000006 */
[----:B------:R-:W-:Y:S05]  /*7a10*/  @P0 BRA `(.L_x_3663) ;  /* 0x00000004006c0947 */ /* 0x000fea0003800000 */
[----:B------:R-:W0:Y:S01]  /*7a20*/  LDC R5, c[0x0][0x3f4] ;  /* 0x0000fd00ff057b82 */ /* 0x000e220000000800 */
[----:B------:R-:W-:Y:S01]  /*7a30*/  BSSY B2, `(.L_x_3664) ;  /* 0x000002e000027945 */ /* 0x000fe20003800000 */
[-C--:B0-----:R-:W-:Y:S02]  /*7a40*/  ISETP.GE.AND P0, PT, R154, R5.reuse, PT ;  /* 0x000000059a00720c */ /* 0x081fe40003f06270 */
[----:B------:R-:W-:-:S11]  /*7a50*/  ISETP.GE.AND P1, PT, R158, R5, PT ;  /* 0x000000059e00720c */ /* 0x000fd60003f26270 */
[----:B------:R-:W-:Y:S05]  /*7a60*/  @P0 BRA `(.L_x_3665) ;  /* 0x0000000000a80947 */ /* 0x000fea0003800000 */
[----:B------:R-:W0:Y:S01]  /*7a70*/  LDS.128 R4, [R144+0x18400] ;  /* 0x0184000090047984 */ /* 0x000e220000000c00 */
[--C-:B------:R-:W-:Y:S01]  /*7a80*/  SHF.R.U64 R71, R62, 0x10, R63.reuse ;  /* 0x000000103e477819 */ /* 0x100fe2000000123f */
[--C-:B------:R-:W-:Y:S01]  /*7a90*/  HADD2.F32 R64, -RZ, R66.reuse.H0_H0 ;  /* 0x20000042ff407230 */ /* 0x100fe20000004100 */
[----:B------:R-:W-:Y:S01]  /*7aa0*/  SHF.R.U32.HI R63, RZ, 0x10, R63 ;  /* 0x00000010ff3f7819 */ /* 0x000fe2000001163f */
[----:B------:R-:W-:Y:S01]  /*7ab0*/  HADD2.F32 R62, -RZ, R66.H1_H1 ;  /* 0x30000042ff3e7230 */ /* 0x000fe20000004100 */
[--C-:B------:R-:W-:Y:S02]  /*7ac0*/  SHF.R.U32.HI R65, RZ, 0x10, R61.reuse ;  /* 0x00000010ff417819 */ /* 0x100fe4000001163d */
[----:B------:R-:W-:Y:S01]  /*7ad0*/  SHF.R.U64 R69, R60, 0x10, R61 ;  /* 0x000000103c457819 */ /* 0x000fe2000000123d */
[----:B------:R-:W-:Y:S02]  /*7ae0*/  HADD2.F32 R63, -RZ, R63.H0_H0 ;  /* 0x2000003fff3f7230 */ /* 0x000fe40000004100 */
[----:B------:R-:W-:-:S02]  /*7af0*/  HADD2.F32 R65, -RZ, R65.H0_H0 ;  /* 0x20000041ff417230 */ /* 0x000fc40000004100 */
[--C-:B0-----:R-:W-:Y:S02]  /*7b00*/  HADD2.F32 R60, -RZ, R7.reuse.H0_H0 ;  /* 0x20000007ff3c7230 */ /* 0x101fe40000004100 */
[----:B------:R-:W-:Y:S02]  /*7b10*/  HADD2.F32 R61, -RZ, R7.H1_H1 ;  /* 0x30000007ff3d7230 */ /* 0x000fe40000004100 */
[--C-:B------:R-:W-:Y:S02]  /*7b20*/  HADD2.F32 R7, -RZ, R4.reuse.H0_H0 ;  /* 0x20000004ff077230 */ /* 0x100fe40000004100 */
[----:B------:R-:W-:Y:S02]  /*7b30*/  HADD2.F32 R4, -RZ, R4.H1_H1 ;  /* 0x30000004ff047230 */ /* 0x000fe40000004100 */
[C---:B------:R-:W-:Y:S01]  /*7b40*/  FMUL.FTZ R68, R61.reuse, R63 ;  /* 0x0000003f3d447220 */ /* 0x040fe20000410000 */
[----:B------:R-:W-:Y:S01]  /*7b50*/  FMUL.FTZ R67, R61, R65 ;  /* 0x000000413d437220 */ /* 0x000fe20000410000 */
[----:B------:R-:W-:-:S02]  /*7b60*/  HADD2.F32 R14, -RZ, R6.H0_H0 ;  /* 0x20000006ff0e7230 */ /* 0x000fc40000004100 */
[----:B------:R-:W-:Y:S01]  /*7b70*/  FMUL.FTZ R66, R4, R64 ;  /* 0x0000004004427220 */ /* 0x000fe20000410000 */
[----:B------:R-:W-:Y:S01]  /*7b80*/  FFMA.FTZ R70, R60, R65, R68 ;  /* 0x000000413c467223 */ /* 0x000fe20000010044 */
[----:B------:R-:W-:Y:S02]  /*7b90*/  HADD2.F32 R15, -RZ, R6.H1_H1 ;  /* 0x30000006ff0f7230 */ /* 0x000fe40000004100 */
[-C--:B------:R-:W-:Y:S01]  /*7ba0*/  FMUL.FTZ R68, R4, R62.reuse ;  /* 0x0000003e04447220 */ /* 0x080fe20000410000 */
[C---:B------:R-:W-:Y:S01]  /*7bb0*/  FFMA.FTZ R66, R7.reuse, R62, -R66 ;  /* 0x0000003e07427223 */ /* 0x040fe20000010842 */
[----:B------:R-:W-:Y:S02]  /*7bc0*/  HADD2.F32 R6, -RZ, R5.H0_H0 ;  /* 0x20000005ff067230 */ /* 0x000fe40000004100 */
[----:B------:R-:W-:Y:S01]  /*7bd0*/  FFMA.FTZ R67, R60, R63, -R67 ;  /* 0x0000003f3c437223 */ /* 0x000fe20000010843 */
[----:B------:R-:W-:Y:S02]  /*7be0*/  HADD2.F32 R62, -RZ, R75.H0_H0 ;  /* 0x2000004bff3e7230 */ /* 0x000fe40000004100 */
        /* <DEDUP_REMOVED lines=18> */
.L_x_3665:
[----:B------:R-:W-:Y:S05]  /*7d10*/  BSYNC B2 ;  /* 0x0000000000027941 */ /* 0x000fea0003800000 */
.L_x_3664:
[----:B------:R-:W-:Y:S05]  /*7d20*/  @P1 BRA `(.L_x_3663) ;  /* 0x0000000000a81947 */ /* 0x000fea0003800000 */
[----:B0-----:R-:W0:Y:S01]  /*7d30*/  LDS.128 R4, [R0] ;  /* 0x0000000000047984 */ /* 0x001e220000000c00 */
[--C-:B------:R-:W-:Y:S01]  /*7d40*/  SHF.R.U64 R67, R24, 0x10, R25.reuse ;  /* 0x0000001018437819 */ /* 0x100fe20000001219 */
[----:B------:R-:W-:Y:S01]  /*7d50*/  HADD2.F32 R60, -RZ, R75.H1_H1 ;  /* 0x3000004bff3c7230 */ /* 0x000fe20000004100 */
[----:B------:R-:W-:Y:S01]  /*7d60*/  SHF.R.U32.HI R25, RZ, 0x10, R25 ;  /* 0x00000010ff197819 */ /* 0x000fe20000011619 */
[----:B------:R-:W-:Y:S01]  /*7d70*/  HADD2.F32 R24, -RZ, R77.H0_H0 ;  /* 0x2000004dff187230 */ /* 0x000fe20000004100 */
        /* <DEDUP_REMOVED lines=16> */
[--C-:B------:R-:W-:Y:S02]  /*7e80*/  HADD2.F32 R6, -RZ, R5.reuse.H0_H0 ;  /* 0x20000005ff067230 */ /* 0x100fe40000004100 */
        /* <DEDUP_REMOVED lines=20> */
.L_x_3663:
[----:B------:R-:W-:Y:S05]  /*7fd0*/  BSYNC B1 ;  /* 0x0000000000017941 */ /* 0x000fea0003800000 */
.L_x_3662:
        /* <DEDUP_REMOVED lines=8> */
[----:B------:R-:W-:Y:S01]  /*8060*/  SHF.R.U32.HI R21, RZ, 0x10, R11 ;  /* 0x00000010ff157819 */ /* 0x000fe2000001160b */
[----:B------:R-:W-:Y:S01]  /*8070*/  HADD2.F32 R24, -RZ, R13.H1_H1 ;  /* 0x3000000dff187230 */ /* 0x000fe20000004100 */
[--C-:B------:R-:W-:Y:S01]  /*8080*/  SHF.R.U32.HI R25, RZ, 0x10, R27.reuse ;  /* 0x00000010ff197819 */ /* 0x100fe2000001161b */
[----:B------:R-:W-:Y:S01]  /*8090*/  HADD2.F32 R20, -RZ, R78.H1_H1 ;  /* 0x3000004eff147230 */ /* 0x000fe20000004100 */
[----:B------:R-:W-:Y:S01]  /*80a0*/  SHF.R.U64 R61, R26, 0x10, R27 ;  /* 0x000000101a3d7819 */ /* 0x000fe2000000121b */
[----:B------:R-:W-:Y:S01]  /*80b0*/  HADD2.F32 R21, -RZ, R21.H0_H0 ;  /* 0x20000015ff157230 */ /* 0x000fe20000004100 */
[----:B------:R-:W-:Y:S01]  /*80c0*/  SHF.R.U64 R63, R10, 0x10, R11 ;  /* 0x000000100a3f7819 */ /* 0x000fe2000000120b */
[----:B------:R-:W-:Y:S02]  /*80d0*/  HADD2.F32 R25, -RZ, R25.H0_H0 ;  /* 0x20000019ff197230 */ /* 0x000fe40000004100 */
[----:B0-----:R-:W-:-:S02]  /*80e0*/  HADD2.F32 R14, -RZ, R7.H0_H0 ;  /* 0x20000007ff0e7230 */ /* 0x001fc40000004100 */
        /* <DEDUP_REMOVED lines=13> */
[----:B------:R-:W-:Y:S02]  /*81c0*/  HADD2.F32 R20, -RZ, R78.H0_H0 ;  /* 0x2000004eff147230 */ /* 0x000fe40000004100 */
[----:B------:R-:W-:Y:S01]  /*81d0*/  FFMA.FTZ R21, R7, R24, R60 ;  /* 0x0000001807157223 */ /* 0x000fe2000001003c */
[----:B------:R-:W-:Y:S02]  /*81e0*/  HADD2.F32 R5, -RZ, R5.H1_H1 ;  /* 0x30000005ff057230 */ /* 0x000fe40000004100 */
[----:B------:R-:W-:-:S02]  /*81f0*/  HADD2.F32 R14, -RZ, R79.H0_H0 ;  /* 0x2000004fff0e7230 */ /* 0x000fc40000004100 */
        /* <DEDUP_REMOVED lines=15> */
.L_x_3668:
[----:B------:R-:W-:Y:S05]  /*82f0*/  BSYNC B1 ;  /* 0x0000000000017941 */ /* 0x000fea0003800000 */
.L_x_3667:
[----:B------:R-:W-:Y:S05]  /*8300*/  @P1 BRA `(.L_x_3666) ;  /* 0x0000001400881947 */ /* 0x000fea0003800000 */
[----:B0-----:R-:W0:Y:S01]  /*8310*/  LDS.128 R4, [R0+0x2000] ;  /* 0x0020000000047984 */ /* 0x001e220000000c00 */
[----:B------:R-:W-:Y:S01]  /*8320*/  SHF.R.U32.HI R14, RZ, 0x10, R3 ;  /* 0x00000010ff0e7819 */ /* 0x000fe20000011603 */
[----:B------:R-:W-:Y:S01]  /*8330*/  HADD2.F32 R13, -RZ, R13.H0_H0 ;  /* 0x2000000dff0d7230 */ /* 0x000fe20000004100 */
[--C-:B------:R-:W-:Y:S01]  /*8340*/  SHF.R.U32.HI R10, RZ, 0x10, R9.reuse ;  /* 0x00000010ff0a7819 */ /* 0x100fe20000011609 */
[----:B------:R-:W-:Y:S01]  /*8350*/  HADD2.F32 R11, -RZ, R79.H1_H1 ;  /* 0x3000004fff0b7230 */ /* 0x000fe20000004100 */
[----:B------:R-:W-:Y:S01]  /*8360*/  SHF.R.U64 R25, R8, 0x10, R9 ;  /* 0x0000001008197819 */ /* 0x000fe20000001209 */
[----:B------:R-:W-:Y:S01]  /*8370*/  HADD2.F32 R14, -RZ, R14.H0_H0 ;  /* 0x2000000eff0e7230 */ /* 0x000fe20000004100 */
[----:B------:R-:W-:Y:S01]  /*8380*/  SHF.R.U64 R24, R2, 0x10, R3 ;  /* 0x0000001002187819 */ /* 0x000fe20000001203 */
[----:B------:R-:W-:Y:S02]  /*8390*/  HADD2.F32 R10, -RZ, R10.H0_H0 ;  /* 0x2000000aff0a7230 */ /* 0x000fe40000004100 */
[----:B0-----:R-:W-:-:S02]  /*83a0*/  HADD2.F32 R9, -RZ, R7.H1_H1 ;  /* 0x30000007ff097230 */ /* 0x001fc40000004100 */
[--C-:B------:R-:W-:Y:S02]  /*83b0*/  HADD2.F32 R2, -RZ, R4.reuse.H0_H0 ;  /* 0x20000004ff027230 */ /* 0x100fe40000004100 */
[----:B------:R-:W-:Y:S02]  /*83c0*/  HADD2.F32 R4, -RZ, R4.H1_H1 ;  /* 0x30000004ff047230 */ /* 0x000fe40000004100 */
[C---:B------:R-:W-:Y:S01]  /*83d0*/  FMUL.FTZ R15, R9.reuse, R14 ;  /* 0x0000000e090f7220 */ /* 0x040fe20000410000 */
[----:B------:R-:W-:Y:S02]  /*83e0*/  HADD2.F32 R8, -RZ, R7.H0_H0 ;  /* 0x20000007ff087230 */ /* 0x000fe40000004100 */
[----:B------:R-:W-:Y:S01]  /*83f0*/  FMUL.FTZ R21, R9, R10 ;  /* 0x0000000a09157220 */ /* 0x000fe20000410000 */
[--C-:B------:R-:W-:Y:S02]  /*8400*/  HADD2.F32 R7, -RZ, R6.reuse.H0_H0 ;  /* 0x20000006ff077230 */ /* 0x100fe40000004100 */
[----:B------:R-:W-:Y:S01]  /*8410*/  FMUL.FTZ R9, R4, R13 ;  /* 0x0000000d04097220 */ /* 0x000fe20000410000 */
[----:B------:R-:W-:-:S02]  /*8420*/  HADD2.F32 R6, -RZ, R6.H1_H1 ;  /* 0x30000006ff067230 */ /* 0x000fc40000004100 */
[----:B------:R-:W-:Y:S01]  /*8430*/  FFMA.FTZ R20, R8, R10, -R15 ;  /* 0x0000000a08147223 */ /* 0x000fe2000001080f */
[-C--:B------:R-:W-:Y:S01]  /*8440*/  FMUL.FTZ R15, R4, R11.reuse ;  /* 0x0000000b040f7220 */ /* 0x080fe20000410000 */
[----:B------:R-:W-:Y:S01]  /*8450*/  FFMA.FTZ R11, R2, R11, -R9 ;  /* 0x0000000b020b7223 */ /* 0x000fe20000010809 */
[--C-:B------:R-:W-:Y:S02]  /*8460*/  HADD2.F32 R9, -RZ, R12.reuse.H1_H1 ;  /* 0x3000000cff097230 */ /* 0x100fe40000004100 */
[----:B------:R-:W-:Y:S01]  /*8470*/  FFMA.FTZ R21, R8, R14, R21 ;  /* 0x0000000e08157223 */ /* 0x000fe20000010015 */
[--C-:B------:R-:W-:Y:S02]  /*8480*/  HADD2.F32 R3, -RZ, R5.reuse.H0_H0 ;  /* 0x20000005ff037230 */ /* 0x100fe40000004100 */
[----:B------:R-:W-:Y:S01]  /*8490*/  FFMA.FTZ R2, R2, R13, R15 ;  /* 0x0000000d02027223 */ /* 0x000fe2000001000f */
[----:B------:R-:W-:Y:S02]  /*84a0*/  HADD2.F32 R12, -RZ, R12.H0_H0 ;  /* 0x2000000cff0c7230 */ /* 0x000fe40000004100 */
[----:B------:R-:W-:Y:S01]  /*84b0*/  FMUL.FTZ R10, R6, R9 ;  /* 0x00000009060a7220 */ /* 0x000fe20000410000 */
[----:B------:R-:W-:-:S02]  /*84c0*/  HADD2.F32 R5, -RZ, R5.H1_H1 ;  /* 0x30000005ff057230 */ /* 0x000fc40000004100 */
[----:B------:R-:W-:Y:S02]  /*84d0*/  HADD2.F32 R8, -RZ, R24.H0_H0 ;  /* 0x20000018ff087230 */ /* 0x000fe40000004100 */
[-C--:B------:R-:W-:Y:S01]  /*84e0*/  FMUL.FTZ R14, R6, R12.reuse ;  /* 0x0000000c060e7220 */ /* 0x080fe20000410000 */
[----:B------:R-:W-:Y:S02]  /*84f0*/  HADD2.F32 R4, -RZ, R25.H0_H0 ;  /* 0x20000019ff047230 */ /* 0x000fe40000004100 */
[----:B------:R-:W-:Y:S01]  /*8500*/  FFMA.FTZ R10, R7, R12, -R10 ;  /* 0x0000000c070a7223 */ /* 0x000fe2000001080a */
[----:B------:R-:W-:Y:S01]  /*8510*/  FMUL.FTZ R6, R5, R8 ;  /* 0x0000000805067220 */ /* 0x000fe20000410000 */
[----:B------:R-:W-:Y:S01]  /*8520*/  FFMA.FTZ R9, R7, R9, R14 ;  /* 0x0000000907097223 */ /* 0x000fe2000001000e */
[----:B------:R-:W-:Y:S01]  /*8530*/  FMUL.FTZ R13, R5, R4 ;  /* 0x00000004050d7220 */ /* 0x000fe20000410000 */
[----:B------:R-:W-:Y:S01]  /*8540*/  F2FP.F16.F32.PACK_AB R7, R21, R20 ;  /* 0x000000141507723e */ /* 0x000fe200000000ff */
[C---:B------:R-:W-:Y:S01]  /*8550*/  FFMA.FTZ R5, R3.reuse, R4, -R6 ;  /* 0x0000000403057223 */ /* 0x040fe20000010806 */
[----:B------:R-:W-:Y:S01]  /*8560*/  F2FP.F16.F32.PACK_AB R4, R2, R11 ;  /* 0x0000000b0204723e */ /* 0x000fe200000000ff */
[----:B------:R-:W-:Y:S01]  /*8570*/  FFMA.FTZ R8, R3, R8, R13 ;  /* 0x0000000803087223 */ /* 0x000fe2000001000d */
[----:B------:R-:W-:-:S04]  /*8580*/  F2FP.F16.F32.PACK_AB R6, R9, R10 ;  /* 0x0000000a0906723e */ /* 0x000fc800000000ff */
[----:B------:R-:W-:-:S05]  /*8590*/  F2FP.F16.F32.PACK_AB R5, R8, R5 ;  /* 0x000000050805723e */ /* 0x000fca00000000ff */
[----:B------:R2:W-:Y:S01]  /*85a0*/  STS.128 [R0+0x2000], R4 ;  /* 0x0020000400007388 */ /* 0x0005e20000000c00 */
[----:B------:R-:W-:Y:S05]  /*85b0*/  BRA `(.L_x_3666) ;  /* 0x0000001000dc7947 */ /* 0x000fea0003800000 */
.L_x_3653:
[----:B------:R-:W0:Y:S01]  /*85c0*/  LDC R67, c[0x0][0x448] ;  /* 0x00011200ff437b82 */ /* 0x000e220000000800 */
[----:B------:R-:W-:Y:S01]  /*85d0*/  IMAD R5, R221, 0x40, R0 ;  /* 0x00000040dd057824 */ /* 0x000fe200078e0200 */
[----:B------:R-:W-:Y:S01]  /*85e0*/  ULDC.64 UR4, c[0x0][0x3f8] ;  /* 0x0000fe0000047ab9 */ /* 0x000fe20000000a00 */
[----:B------:R-:W-:Y:S01]  /*85f0*/  ULDC.64 UR6, c[0x0][0x408] ;  /* 0x0001020000067ab9 */ /* 0x000fe20000000a00 */
[----:B------:R-:W-:Y:S01]  /*8600*/  MOV R10, R60 ;  /* 0x0000003c000a7202 */ /* 0x000fe20000000f00 */
        /* <DEDUP_REMOVED lines=36> */
[----:B--2---:R-:W-:Y:S01]  /*8850*/  @!P1 IMAD.X R7, R2, 0x1, R9, P2 ;  /* 0x0000000102079824 */ /* 0x004fe200010e0609 */
[----:B---3--:R-:W-:-:S04]  /*8860*/  @!P1 IADD3 R14, P2, R14, R5, RZ ;  /* 0x000000050e0e9210 */ /* 0x008fc80007f5e0ff */
[----:B------:R-:W2:Y:S01]  /*8870*/  @!P1 LD.E.128 R24, desc[UR42][R6.64] ;  /* 0x0000002a06189980 */ /* 0x000ea2000c101d00 */
[----:B----4-:R-:W-:-:S04]  /*8880*/  @!P1 IMAD.X R3, R4, 0x1, R9, P2 ;  /* 0x0000000104039824 */ /* 0x010fc800010e0609 */
[----:B------:R-:W-:-:S05]  /*8890*/  @!P1 IMAD.MOV.U32 R15, RZ, RZ, R3 ;  /* 0x000000ffff0f9224 */ /* 0x000fca00078e0003 */
[----:B------:R0:W3:Y:S01]  /*88a0*/  @!P1 LD.E.128 R4, desc[UR42][R14.64] ;  /* 0x0000002a0e049980 */ /* 0x0000e2000c101d00 */
[----:B------:R-:W-:Y:S02]  /*88b0*/  CS2R R60, SRZ ;  /* 0x00000000003c7805 */ /* 0x000fe4000001ff00 */
[----:B------:R-:W-:Y:S02]  /*88c0*/  CS2R R62, SRZ ;  /* 0x00000000003e7805 */ /* 0x000fe4000001ff00 */
[----:B------:R-:W-:Y:S01]  /*88d0*/  CS2R R20, SRZ ;  /* 0x0000000000147805 */ /* 0x000fe2000001ff00 */
[----:B0-----:R-:W0:Y:S01]  /*88e0*/  SHFL.IDX PT, R14, R64, 0x1, 0x1c1f ;  /* 0x003c1f00400e7f89 */ /* 0x001e2200000e0000 */
[----:B--2---:R-:W-:Y:S02]  /*88f0*/  @!P1 IMAD.MOV.U32 R60, RZ, RZ, R24 ;  /* 0x000000ffff3c9224 */ /* 0x004fe400078e0018 */
[----:B------:R-:W-:Y:S01]  /*8900*/  @!P1 IMAD.MOV.U32 R61, RZ, RZ, R25 ;  /* 0x000000ffff3d9224 */ /* 0x000fe200078e0019 */
[----:B------:R-:W1:Y:S01]  /*8910*/  SHFL.IDX PT, R24, R10, 0x1, 0x1c1f ;  /* 0x003c1f000a187f89 */ /* 0x000e6200000e0000 */
[----:B------:R-:W-:-:S02]  /*8920*/  IMAD.MOV.U32 R2, RZ, RZ, R60 ;  /* 0x000000ffff027224 */ /* 0x000fc400078e003c */
[----:B------:R-:W-:Y:S01]  /*8930*/  IMAD.MOV.U32 R3, RZ, RZ, R61 ;  /* 0x000000ffff037224 */ /* 0x000fe200078e003d */
[----:B------:R-:W2:Y:S01]  /*8940*/  SHFL.IDX PT, R25, R8, 0x1, 0x1c1f ;  /* 0x003c1f0008197f89 */ /* 0x000ea200000e0000 */
[----:B------:R-:W-:Y:S01]  /*8950*/  @!P1 IMAD.MOV.U32 R62, RZ, RZ, R26 ;  /* 0x000000ffff3e9224 */ /* 0x000fe200078e001a */
[----:B------:R-:W-:Y:S01]  /*8960*/  PRMT R75, R75, 0x5410, R2 ;  /* 0x000054104b4b7816 */ /* 0x000fe20000000002 */
[----:B------:R-:W-:Y:S01]  /*8970*/  @!P1 IMAD.MOV.U32 R63, RZ, RZ, R27 ;  /* 0x000000ffff3f9224 */ /* 0x000fe200078e001b */
[----:B------:R-:W-:Y:S02]  /*8980*/  PRMT R68, R3, 0x7610, R68 ;  /* 0x0000761003447816 */ /* 0x000fe40000000044 */
[----:B------:R-:W-:Y:S01]  /*8990*/  CS2R R2, SRZ ;  /* 0x0000000000027805 */ /* 0x000fe2000001ff00 */
[----:B---3--:R-:W-:Y:S01]  /*89a0*/  @!P1 IMAD.MOV.U32 R20, RZ, RZ, R6 ;  /* 0x000000ffff149224 */ /* 0x008fe200078e0006 */
[----:B------:R3:W4:Y:S01]  /*89b0*/  SHFL.IDX PT, R26, R65, 0x1, 0x1c1f ;  /* 0x003c1f00411a7f89 */ /* 0x00072200000e0000 */
[----:B------:R-:W-:-:S02]  /*89c0*/  @!P1 IMAD.MOV.U32 R2, RZ, RZ, R4 ;  /* 0x000000ffff029224 */ /* 0x000fc400078e0004 */
[----:B------:R-:W-:Y:S02]  /*89d0*/  @!P1 IMAD.MOV.U32 R3, RZ, RZ, R5 ;  /* 0x000000ffff039224 */ /* 0x000fe400078e0005 */
[----:B------:R-:W-:Y:S02]  /*89e0*/  @!P1 IMAD.MOV.U32 R21, RZ, RZ, R7 ;  /* 0x000000ffff159224 */ /* 0x000fe400078e0007 */
[----:B------:R-:W-:Y:S02]  /*89f0*/  IMAD.MOV.U32 R9, RZ, RZ, R62 ;  /* 0x000000ffff097224 */ /* 0x000fe400078e003e */
[----:B------:R-:W-:Y:S02]  /*8a00*/  IMAD.MOV.U32 R11, RZ, RZ, R63 ;  /* 0x000000ffff0b7224 */ /* 0x000fe400078e003f */
[----:B------:R-:W-:Y:S02]  /*8a10*/  IMAD.MOV.U32 R4, RZ, RZ, R2 ;  /* 0x000000ffff047224 */ /* 0x000fe400078e0002 */
[----:B------:R-:W-:Y:S01]  /*8a20*/  IMAD.MOV.U32 R5, RZ, RZ, R3 ;  /* 0x000000ffff057224 */ /* 0x000fe200078e0003 */
[----:B------:R-:W-:Y:S01]  /*8a30*/  PRMT R66, R9, 0x5410, R11 ;  /* 0x0000541009427816 */ /* 0x000fe2000000000b */
[----:B------:R-:W-:Y:S01]  /*8a40*/  IMAD.MOV.U32 R6, RZ, RZ, R20 ;  /* 0x000000ffff067224 */ /* 0x000fe200078e0014 */
[----:B---3--:R-:W-:Y:S01]  /*8a50*/  PRMT R65, R65, 0x5410, R4 ;  /* 0x0000541041417816 */ /* 0x008fe20000000004 */
[----:B------:R-:W-:Y:S01]  /*8a60*/  IMAD.MOV.U32 R7, RZ, RZ, R21 ;  /* 0x000000ffff077224 */ /* 0x000fe200078e0015 */
[----:B------:R-:W-:-:S02]  /*8a70*/  PRMT R74, R5, 0x7610, R74 ;  /* 0x00007610054a7816 */ /* 0x000fc4000000004a */
[----:B------:R-:W-:Y:S02]  /*8a80*/  CS2R R8, SRZ ;  /* 0x0000000000087805 */ /* 0x000fe4000001ff00 */
[----:B------:R-:W-:Y:S02]  /*8a90*/  PRMT R75, R6, 0x7610, R75 ;  /* 0x00007610064b7816 */ /* 0x000fe4000000004b */
[----:B012-4-:R-:W-:-:S07]  /*8aa0*/  PRMT R87, R7, 0x7610, R87 ;  /* 0x0000761007577816 */ /* 0x017fce0000000057 */
.L_x_3994:
[----:B------:R-:W2:Y:S01]  /*8ab0*/  LDL R5, [R1+0x224] ;  /* 0x0002240001057983 */ /* 0x000ea20000100800 */
[----:B------:R-:W-:Y:S01]  /*8ac0*/  VIADD R0, R0, 0x40 ;  /* 0x0000004000007836 */ /* 0x000fe20000000000 */
[----:B------:R-:W-:Y:S01]  /*8ad0*/  BSSY B1, `(.L_x_3670) ;  /* 0x0000016000017945 */ /* 0x000fe20003800000 */
[----:B------:R-:W-:Y:S02]  /*8ae0*/  CS2R R10, SRZ ;  /* 0x00000000000a7805 */ /* 0x000fe4000001ff00 */
[----:B------:R-:W-:Y:S02]  /*8af0*/  CS2R R6, SRZ ;  /* 0x0000000000067805 */ /* 0x000fe4000001ff00 */
[----:B------:R-:W-:Y:S02]  /*8b00*/  ISETP.GE.AND P1, PT, R0, R67, PT ;  /* 0x000000430000720c */ /* 0x000fe40003f26270 */
[----:B--2---:R-:W-:-:S04]  /*8b10*/  LEA.HI R4, R5, R5, RZ, 0x1 ;  /* 0x0000000505047211 */ /* 0x004fc800078f08ff */
[----:B------:R-:W-:-:S05]  /*8b20*/  LOP3.LUT R4, R4, 0xfffffffe, RZ, 0xc0, !PT ;  /* 0xfffffffe04047812 */ /* 0x000fca00078ec0ff */
[----:B------:R-:W-:Y:S01]  /*8b30*/  IMAD.IADD R0, R5, 0x1, -R4 ;  /* 0x0000000105007824 */ /* 0x000fe200078e0a04 */
[----:B------:R-:W-:-:S04]  /*8b40*/  CS2R R4, SRZ ;  /* 0x0000000000047805 */ /* 0x000fc8000001ff00 */
        /* <DEDUP_REMOVED lines=8> */
[-C--:B------:R-:W-:Y:S02]  /*8bd0*/  IADD3 R4, P1, R25, R8.reuse, RZ ;  /* 0x0000000819047210 */ /* 0x080fe40007f3e0ff */
[----:B------:R-:W-:-:S03]  /*8be0*/  IADD3 R8, P2, R14, R8, RZ ;  /* 0x000000080e087210 */ /* 0x000fc60007f5e0ff */
[--C-:B------:R-:W-:Y:S02]  /*8bf0*/  IMAD.X R5, R24, 0x1, R7.reuse, P1 ;  /* 0x0000000118057824 */ /* 0x100fe400008e0607 */
[----:B------:R-:W-:-:S04]  /*8c00*/  IMAD.X R9, R26, 0x1, R7, P2 ;  /* 0x000000011a097824 */ /* 0x000fc800010e0607 */
[----:B------:R-:W5:Y:S04]  /*8c10*/  LD.E.128 R4, desc[UR42][R4.64] ;  /* 0x0000002a04047980 */ /* 0x000f68000c101d00 */
[----:B------:R-:W5:Y:S02]  /*8c20*/  LD.E.128 R8, desc[UR42][R8.64] ;  /* 0x0000002a08087980 */ /* 0x000f64000c101d00 */
.L_x_3671:
[----:B------:R-:W-:Y:S05]  /*8c30*/  BSYNC B1 ;  /* 0x0000000000017941 */ /* 0x000fea0003800000 */
.L_x_3670:
[----:B------:R-:W0:Y:S01]  /*8c40*/  SYNCS.PHASECHK.TRANS64.TRYWAIT P1, [R144+URZ+0x32400], R13 ;  /* 0x0324000d900075a7 */ /* 0x000e22000802017f */
[----:B------:R-:W-:Y:S04]  /*8c50*/  BSSY B1, `(.L_x_3672) ;  /* 0x0000002000017945 */ /* 0x000fe80003800000 */
[----:B0-----:R-:W-:Y:S05]  /*8c60*/  @!P1 BRA `(.L_x_3673) ;  /* 0x000002f400349947 */ /* 0x001fea0003800000 */
.L_x_3995:
[----:B------:R-:W-:Y:S05]  /*8c70*/  BSYNC B1 ;  /* 0x0000000000017941 */ /* 0x000fea0003800000 */
.L_x_3672:
[----:B------:R-:W2:Y:S01]  /*8c80*/  LDL R0, [R1+0x70] ;  /* 0x0000700001007983 */ /* 0x000ea20000100800 */
[----:B-----5:R-:W-:Y:S01]  /*8c90*/  IMAD.MOV.U32 R12, RZ, RZ, R8 ;  /* 0x000000ffff0c7224 */ /* 0x020fe200078e0008 */
[----:B------:R-:W-:Y:S01]  /*8ca0*/  BSSY B1, `(.L_x_3674) ;  /* 0x000006e000017945 */ /* 0x000fe20003800000 */
[----:B0-----:R-:W-:Y:S02]  /*8cb0*/  IMAD.MOV.U32 R13, RZ, RZ, R9 ;  /* 0x000000ffff0d7224 */ /* 0x001fe400078e0009 */
[----:B------:R-:W-:Y:S02]  /*8cc0*/  IMAD.MOV.U32 R14, RZ, RZ, R10 ;  /* 0x000000ffff0e7224 */ /* 0x000fe400078e000a */
[----:B------:R-:W-:Y:S01]  /*8cd0*/  IMAD.MOV.U32 R88, RZ, RZ, R6 ;  /* 0x000000ffff587224 */ /* 0x000fe200078e0006 */
[----:B------:R-:W-:Y:S01]  /*8ce0*/  PRMT R64, R12, 0x5410, R13 ;  /* 0x000054100c407816 */ /* 0x000fe2000000000d */
[----:B------:R-:W-:Y:S01]  /*8cf0*/  IMAD.MOV.U32 R12, RZ, RZ, R11 ;  /* 0x000000ffff0c7224 */ /* 0x000fe200078e000b */
[----:B------:R-:W-:Y:S01]  /*8d00*/  PRMT R65, R14, 0x7610, R65 ;  /* 0x000076100e417816 */ /* 0x000fe20000000041 */
[----:B------:R-:W-:-:S02]  /*8d10*/  IMAD.MOV.U32 R13, RZ, RZ, R4 ;  /* 0x000000ffff0d7224 */ /* 0x000fc400078e0004 */
[----:B------:R-:W-:Y:S02]  /*8d20*/  IMAD.MOV.U32 R14, RZ, RZ, R5 ;  /* 0x000000ffff0e7224 */ /* 0x000fe400078e0005 */
[----:B------:R-:W-:-:S03]  /*8d30*/  IMAD.MOV.U32 R89, RZ, RZ, R7 ;  /* 0x000000ffff597224 */ /* 0x000fc600078e0007 */
[----:B------:R-:W-:Y:S01]  /*8d40*/  PRMT R87, R87, 0x5410, R14 ;  /* 0x0000541057577816 */ /* 0x000fe2000000000e */
[----:B--2---:R-:W-:-:S05]  /*8d50*/  IMAD R0, R0, -0x80, R67 ;  /* 0xffffff8000007824 */ /* 0x004fca00078e0243 */
[----:B------:R-:W-:-:S04]  /*8d60*/  VIMNMX R0, R0, 0x80, PT ;  /* 0x0000008000007848 */ /* 0x000fc80003fe0100 */
[-C--:B------:R-:W-:Y:S02]  /*8d70*/  ISETP.GE.OR P1, PT, R153, R0.reuse, P0 ;  /* 0x000000009900720c */ /* 0x080fe40000726670 */
[----:B------:R-:W-:Y:S02]  /*8d80*/  ISETP.GE.OR P0, PT, R156, R0, P0 ;  /* 0x000000009c00720c */ /* 0x000fe40000706670 */
[----:B------:R-:W-:Y:S01]  /*8d90*/  PRMT R0, R12, 0x5410, R13 ;  /* 0x000054100c007816 */ /* 0x000fe2000000000d */
[----:B------:R-:W-:-:S05]  /*8da0*/  IMAD.IADD R12, R22, 0x1, R69 ;  /* 0x00000001160c7824 */ /* 0x000fca00078e0245 */
[----:B------:R-:W-:-:S03]  /*8db0*/  LOP3.LUT R67, R12, 0x38, RZ, 0xc0, !PT ;  /* 0x000000380c437812 */ /* 0x000fc600078ec0ff */
[----:B------:R-:W-:Y:S05]  /*8dc0*/  @P1 BRA `(.L_x_3675) ;  /* 0x00000004006c1947 */ /* 0x000fea0003800000 */
[----:B------:R-:W-:Y:S01]  /*8dd0*/  LOP3.LUT R12, R166, 0x38, R22, 0xf8, !PT ;  /* 0x00000038a60c7812 */ /* 0x000fe200078ef816 */
[----:B------:R-:W-:Y:S01]  /*8de0*/  HADD2.F32 R69, -RZ, R74.H0_H0 ;  /* 0x2000004aff457230 */ /* 0x000fe20000004100 */
[----:B------:R-:W-:Y:S01]  /*8df0*/  LOP3.LUT R24, R173, R67, R166, 0x1e, !PT ;  /* 0x00000043ad187212 */ /* 0x000fe200078e1ea6 */
[----:B------:R-:W-:Y:S01]  /*8e00*/  HADD2.F32 R68, -RZ, R68.H0_H0 ;  /* 0x20000044ff447230 */ /* 0x000fe20000004100 */
[----:B------:R-:W-:Y:S02]  /*8e10*/  LOP3.LUT R12, R12, R173, RZ, 0x3c, !PT ;  /* 0x000000ad0c0c7212 */ /* 0x000fe400078e3cff */
[----:B------:R-:W-:Y:S01]  /*8e20*/  SHF.R.U64 R86, R60, 0x10, R61 ;  /* 0x000000103c567819 */ /* 0x000fe2000000123d */
[C---:B------:R-:W-:Y:S01]  /*8e30*/  IMAD.IADD R25, R167.reuse, 0x1, R24 ;  /* 0x00000001a7197824 */ /* 0x040fe200078e0218 */
[--C-:B------:R-:W-:Y:S01]  /*8e40*/  SHF.R.U64 R83, R2, 0x10, R3.reuse ;  /* 0x0000001002537819 */ /* 0x100fe20000001203 */
[----:B------:R-:W-:Y:S01]  /*8e50*/  IMAD.IADD R13, R167, 0x1, R12 ;  /* 0x00000001a70d7824 */ /* 0x000fe200078e020c */
[----:B------:R-:W-:Y:S01]  /*8e60*/  SHF.R.U32.HI R70, RZ, 0x10, R3 ;  /* 0x00000010ff467819 */ /* 0x000fe20000011603 */
[--C-:B------:R-:W-:Y:S01]  /*8e70*/  IMAD R81, R25, 0x2, R144.reuse ;  /* 0x0000000219517824 */ /* 0x100fe200078e0290 */
[----:B------:R-:W-:Y:S01]  /*8e80*/  SHF.R.U32.HI R71, RZ, 0x10, R61 ;  /* 0x00000010ff477819 */ /* 0x000fe2000001163d */
[----:B------:R-:W-:Y:S01]  /*8e90*/  IMAD R79, R13, 0x2, R144 ;  /* 0x000000020d4f7824 */ /* 0x000fe200078e0290 */
[--C-:B------:R-:W-:Y:S01]  /*8ea0*/  SHF.R.U64 R85, R62, 0x10, R63.reuse ;  /* 0x000000103e557819 */ /* 0x100fe2000000123f */
[----:B------:R-:W-:Y:S01]  /*8eb0*/  HADD2.F32 R70, -RZ, R70.H0_H0 ;  /* 0x20000046ff467230 */ /* 0x000fe20000004100 */
[----:B------:R-:W0:Y:S01]  /*8ec0*/  LDS.128 R24, [R81+0x18400] ;  /* 0x0184000051187984 */ /* 0x000e220000000c00 */
[----:B------:R-:W-:-:S02]  /*8ed0*/  SHF.R.U32.HI R84, RZ, 0x10, R63 ;  /* 0x00000010ff547819 */ /* 0x000fc4000001163f */
[--C-:B------:R-:W-:Y:S01]  /*8ee0*/  SHF.R.U32.HI R77, RZ, 0x10, R21.reuse ;  /* 0x00000010ff4d7819 */ /* 0x100fe20000011615 */
[----:B------:R-:W1:Y:S01]  /*8ef0*/  LDS.128 R12, [R79+0x18400] ;  /* 0x018400004f0c7984 */ /* 0x000e620000000c00 */
[----:B------:R-:W-:Y:S01]  /*8f00*/  SHF.R.U64 R82, R20, 0x10, R21 ;  /* 0x0000001014527819 */ /* 0x000fe20000001215 */
[--C-:B0-----:R-:W-:Y:S02]  /*8f10*/  HADD2.F32 R60, -RZ, R25.reuse.H0_H0 ;  /* 0x20000019ff3c7230 */ /* 0x101fe40000004100 */
[----:B------:R-:W-:Y:S02]  /*8f20*/  HADD2.F32 R61, -RZ, R25.H1_H1 ;  /* 0x30000019ff3d7230 */ /* 0x000fe40000004100 */
[----:B-1----:R-:W-:Y:S02]  /*8f30*/  HADD2.F32 R3, -RZ, R13.H0_H0 ;  /* 0x2000000dff037230 */ /* 0x002fe40000004100 */
[C---:B------:R-:W-:Y:S01]  /*8f40*/  FMUL.FTZ R74, R60.reuse, R69 ;  /* 0x000000453c4a7220 */ /* 0x040fe20000410000 */
[----:B------:R-:W-:Y:S01]  /*8f50*/  FMUL.FTZ R76, R60, R68 ;  /* 0x000000443c4c7220 */ /* 0x000fe20000410000 */
[----:B------:R-:W-:-:S02]  /*8f60*/  HADD2.F32 R25, -RZ, R24.H0_H0 ;  /* 0x20000018ff197230 */ /* 0x000fc40000004100 */
[----:B------:R-:W-:Y:S01]  /*8f70*/  FMUL.FTZ R78, R61, R70 ;  /* 0x000000463d4e7220 */ /* 0x000fe20000410000 */
[C---:B------:R-:W-:Y:S01]  /*8f80*/  FFMA.FTZ R74, R3.reuse, R68, -R74 ;  /* 0x00000044034a7223 */ /* 0x040fe2000001084a */
[----:B------:R-:W-:Y:S02]  /*8f90*/  HADD2.F32 R68, -RZ, R65.H1_H1 ;  /* 0x30000041ff447230 */ /* 0x000fe40000004100 */
[----:B------:R-:W-:Y:S01]  /*8fa0*/  FFMA.FTZ R76, R3, R69, R76 ;  /* 0x00000045034c7223 */ /* 0x000fe2000001004c */
[----:B------:R-:W-:Y:S02]  /*8fb0*/  HADD2.F32 R13, -RZ, R13.H1_H1 ;  /* 0x3000000dff0d7230 */ /* 0x000fe40000004100 */
[----:B------:R-:W-:Y:S02]  /*8fc0*/  HADD2.F32 R2, -RZ, R12.H0_H0 ;  /* 0x2000000cff027230 */ /* 0x000fe40000004100 */
[----:B------:R-:W-:Y:S01]  /*8fd0*/  FMUL.FTZ R69, R25, R68 ;  /* 0x0000004419457220 */ /* 0x000fe20000410000 */
[----:B------:R-:W-:-:S02]  /*8fe0*/  HADD2.F32 R60, -RZ, R71.H0_H0 ;  /* 0x20000047ff3c7230 */ /* 0x000fc40000004100 */
[----:B------:R-:W-:Y:S02]  /*8ff0*/  HADD2.F32 R3, -RZ, R75.H1_H1 ;  /* 0x3000004bff037230 */ /* 0x000fe40000004100 */
[----:B------:R-:W-:Y:S02]  /*9000*/  HADD2.F32 R62, -RZ, R26.H0_H0 ;  /* 0x2000001aff3e7230 */ /* 0x000fe40000004100 */
[-C--:B------:R-:W-:Y:S01]  /*9010*/  FMUL.FTZ R80, R61, R60.reuse ;  /* 0x0000003c3d507220 */ /* 0x080fe20000410000 */
[----:B------:R-:W-:Y:S01]  /*9020*/  FFMA.FTZ R71, R13, R60, -R78 ;  /* 0x0000003c0d477223 */ /* 0x000fe2000001084e */
[-C--:B------:R-:W-:Y:S01]  /*9030*/  FMUL.FTZ R25, R25, R3.reuse ;  /* 0x0000000319197220 */ /* 0x080fe20000410000 */
[----:B------:R-:W-:Y:S01]  /*9040*/  FFMA.FTZ R69, R2, R3, -R69 ;  /* 0x0000000302457223 */ /* 0x000fe20000010845 */
[----:B------:R-:W-:Y:S02]  /*9050*/  HADD2.F32 R63, -RZ, R27.H0_H0 ;  /* 0x2000001bff3f7230 */ /* 0x000fe40000004100 */
[----:B------:R-:W-:-:S02]  /*9060*/  HADD2.F32 R61, -RZ, R75.H0_H0 ;  /* 0x2000004bff3d7230 */ /* 0x000fc40000004100 */
[----:B------:R-:W-:Y:S01]  /*9070*/  FFMA.FTZ R75, R13, R70, R80 ;  /* 0x000000460d4b7223 */ /* 0x000fe20000010050 */
[--C-:B------:R-:W-:Y:S02]  /*9080*/  HADD2.F32 R3, -RZ, R66.reuse.H0_H0 ;  /* 0x20000042ff037230 */ /* 0x100fe40000004100 */
[----:B------:R-:W-:Y:S01]  /*9090*/  FFMA.FTZ R68, R2, R68, R25 ;  /* 0x0000004402447223 */ /* 0x000fe20000010019 */
[----:B------:R-:W-:Y:S02]  /*90a0*/  HADD2.F32 R60, -RZ, R87.H0_H0 ;  /* 0x20000057ff3c7230 */ /* 0x000fe40000004100 */
[C---:B------:R-:W-:Y:S01]  /*90b0*/  FMUL.FTZ R13, R62.reuse, R61 ;  /* 0x0000003d3e0d7220 */ /* 0x040fe20000410000 */
[----:B------:R-:W-:Y:S02]  /*90c0*/  HADD2.F32 R66, -RZ, R66.H1_H1 ;  /* 0x30000042ff427230 */ /* 0x000fe40000004100 */
[----:B------:R-:W-:Y:S01]  /*90d0*/  FMUL.FTZ R25, R62, R3 ;  /* 0x000000033e197220 */ /* 0x000fe20000410000 */
[----:B------:R-:W-:-:S02]  /*90e0*/  HADD2.F32 R20, -RZ, R14.H0_H0 ;  /* 0x2000000eff147230 */ /* 0x000fc40000004100 */
[C---:B------:R-:W-:Y:S01]  /*90f0*/  FMUL.FTZ R78, R63.reuse, R60 ;  /* 0x0000003c3f4e7220 */ /* 0x040fe20000410000 */
[----:B------:R-:W-:Y:S02]  /*9100*/  HADD2.F32 R21, -RZ, R15.H0_H0 ;  /* 0x2000000fff157230 */ /* 0x000fe40000004100 */
[-C--:B------:R-:W-:Y:S01]  /*9110*/  FMUL.FTZ R63, R63, R66.reuse ;  /* 0x000000423f3f7220 */ /* 0x080fe20000410000 */
[----:B------:R-:W-:Y:S02]  /*9120*/  HADD2.F32 R27, -RZ, R27.H1_H1 ;  /* 0x3000001bff1b7230 */ /* 0x000fe40000004100 */
[----:B------:R-:W-:Y:S01]  /*9130*/  FFMA.FTZ R70, R20, R3, -R13 ;  /* 0x0000000314467223 */ /* 0x000fe2000001080d */
[----:B------:R-:W-:Y:S02]  /*9140*/  HADD2.F32 R62, -RZ, R77.H0_H0 ;  /* 0x2000004dff3e7230 */ /* 0x000fe40000004100 */
[----:B------:R-:W-:Y:S01]  /*9150*/  FFMA.FTZ R78, R21, R66, -R78 ;  /* 0x00000042154e7223 */ /* 0x000fe2000001084e */
[----:B------:R-:W-:-:S02]  /*9160*/  HADD2.F32 R2, -RZ, R84.H0_H0 ;  /* 0x20000054ff027230 */ /* 0x000fc40000004100 */
[----:B------:R-:W-:Y:S01]  /*9170*/  FFMA.FTZ R63, R21, R60, R63 ;  /* 0x0000003c153f7223 */ /* 0x000fe2000001003f */
[----:B------:R-:W-:Y:S02]  /*9180*/  HADD2.F32 R15, -RZ, R15.H1_H1 ;  /* 0x3000000fff0f7230 */ /* 0x000fe40000004100 */
[----:B------:R-:W-:Y:S01]  /*9190*/  FFMA.FTZ R20, R20, R61, R25 ;  /* 0x0000003d14147223 */ /* 0x000fe20000010019 */
[----:B------:R-:W-:Y:S02]  /*91a0*/  HADD2.F32 R24, -RZ, R24.H1_H1 ;  /* 0x30000018ff187230 */ /* 0x000fe40000004100 */
[C---:B------:R-:W-:Y:S01]  /*91b0*/  FMUL.FTZ R80, R27.reuse, R62 ;  /* 0x0000003e1b507220 */ /* 0x040fe20000410000 */
[----:B------:R-:W-:Y:S01]  /*91c0*/  FMUL.FTZ R60, R27, R2 ;  /* 0x000000021b3c7220 */ /* 0x000fe20000410000 */
[----:B------:R-:W-:Y:S02]  /*91d0*/  HADD2.F32 R21, -RZ, R83.H0_H0 ;  /* 0x20000053ff157230 */ /* 0x000fe40000004100 */
[----:B------:R-:W-:-:S02]  /*91e0*/  HADD2.F32 R26, -RZ, R26.H1_H1 ;  /* 0x3000001aff1a7230 */ /* 0x000fc40000004100 */
[C---:B------:R-:W-:Y:S01]  /*91f0*/  FFMA.FTZ R77, R15.reuse, R2, -R80 ;  /* 0x000000020f4d7223 */ /* 0x040fe20000010850 */
[----:B------:R-:W-:Y:S02]  /*9200*/  HADD2.F32 R25, -RZ, R82.H0_H0 ;  /* 0x20000052ff197230 */ /* 0x000fe40000004100 */
[----:B------:R-:W-:Y:S01]  /*9210*/  FFMA.FTZ R60, R15, R62, R60 ;  /* 0x0000003e0f3c7223 */ /* 0x000fe2000001003c */
[----:B------:R-:W-:Y:S02]  /*9220*/  HADD2.F32 R3, -RZ, R86.H0_H0 ;  /* 0x20000056ff037230 */ /* 0x000fe40000004100 */
[----:B------:R-:W-:Y:S01]  /*9230*/  FMUL.FTZ R15, R24, R21 ;  /* 0x00000015180f7220 */ /* 0x000fe20000410000 */
[----:B------:R-:W-:Y:S02]  /*9240*/  HADD2.F32 R13, -RZ, R85.H0_H0 ;  /* 0x20000055ff0d7230 */ /* 0x000fe40000004100 */
[----:B------:R-:W-:Y:S01]  /*9250*/  FMUL.FTZ R27, R26, R25 ;  /* 0x000000191a1b7220 */ /* 0x000fe20000410000 */
[----:B------:R-:W-:-:S02]  /*9260*/  HADD2.F32 R12, -RZ, R12.H1_H1 ;  /* 0x3000000cff0c7230 */ /* 0x000fc40000004100 */
[----:B------:R-:W-:Y:S01]  /*9270*/  FMUL.FTZ R24, R24, R3 ;  /* 0x0000000318187220 */ /* 0x000fe20000410000 */
[----:B------:R-:W-:Y:S02]  /*9280*/  HADD2.F32 R14, -RZ, R14.H1_H1 ;  /* 0x3000000eff0e7230 */ /* 0x000fe40000004100 */
[----:B------:R-:W-:Y:S01]  /*9290*/  FMUL.FTZ R26, R26, R13 ;  /* 0x0000000d1a1a7220 */ /* 0x000fe20000410000 */
        /* <DEDUP_REMOVED lines=11> */
[----:B------:R-:W-:Y:S02]  /*9350*/  F2FP.F16.F32.PACK_AB R24, R21, R68 ;  /* 0x000000441518723e */ /* 0x000fe400000000ff */
[----:B------:R-:W-:-:S05]  /*9360*/  F2FP.F16.F32.PACK_AB R26, R61, R20 ;  /* 0x000000143d1a723e */ /* 0x000fca00000000ff */
[----:B------:R0:W-:Y:S02]  /*9370*/  STS.128 [R81+0x18400], R24 ;  /* 0x0184001851007388 */ /* 0x0001e40000000c00 */
.L_x_3675:
[----:B------:R-:W-:Y:S05]  /*9380*/  BSYNC B1 ;  /* 0x0000000000017941 */ /* 0x000fea0003800000 */
.L_x_3674:
[----:B------:R-:W-:Y:S02]  /*9390*/  PRMT R65, R65, 0x5410, R88 ;  /* 0x0000541041417816 */ /* 0x000fe40000000058 */
[----:B------:R-:W-:Y:S01]  /*93a0*/  PRMT R66, R89, 0x7610, R66 ;  /* 0x0000761059427816 */ /* 0x000fe20000000042 */
[----:B------:R-:W-:Y:S06]  /*93b0*/  @P0 BRA `(.L_x_3666) ;  /* 0x00000004005c0947 */ /* 0x000fec0003800000 */
[----:B------:R-:W-:Y:S01]  /*93c0*/  LOP3.LUT R2, R174, R67, R172, 0x1e, !PT ;  /* 0x00000043ae027212 */ /* 0x000fe200078e1eac */
[----:B0-----:R-:W0:Y:S01]  /*93d0*/  LDS.128 R12, [R224+0x18400] ;  /* 0x01840000e00c7984 */ /* 0x001e220000000c00 */
[----:B------:R-:W-:Y:S01]  /*93e0*/  SHF.R.U64 R69, R8, 0x10, R9 ;  /* 0x0000001008457819 */ /* 0x000fe20000001209 */
[--C-:B------:R-:W-:Y:S01]  /*93f0*/  HADD2.F32 R21, -RZ, R64.reuse.H1_H1 ;  /* 0x30000040ff157230 */ /* 0x100fe20000004100 */
[--C-:B------:R-:W-:Y:S01]  /*9400*/  SHF.R.U64 R68, R10, 0x10, R11.reuse ;  /* 0x000000100a447819 */ /* 0x100fe2000000120b */
[----:B------:R-:W-:Y:S01]  /*9410*/  IMAD.IADD R3, R175, 0x1, R2 ;  /* 0x00000001af037824 */ /* 0x000fe200078e0202 */
[----:B------:R-:W-:Y:S01]  /*9420*/  SHF.R.U32.HI R67, RZ, 0x10, R11 ;  /* 0x00000010ff437819 */ /* 0x000fe2000001160b */
[----:B------:R-:W-:Y:S01]  /*9430*/  HADD2.F32 R11, -RZ, R87.H1_H1 ;  /* 0x30000057ff0b7230 */ /* 0x000fe20000004100 */
[----:B------:R-:W-:Y:S01]  /*9440*/  SHF.R.U32.HI R20, RZ, 0x10, R9 ;  /* 0x00000010ff147819 */ /* 0x000fe20000011609 */
[----:B------:R-:W-:Y:S01]  /*9450*/  IMAD R3, R3, 0x2, R144 ;  /* 0x0000000203037824 */ /* 0x000fe200078e0290 */
[--C-:B------:R-:W-:Y:S01]  /*9460*/  SHF.R.U32.HI R60, RZ, 0x10, R5.reuse ;  /* 0x00000010ff3c7819 */ /* 0x100fe20000011605 */
[----:B------:R-:W-:Y:S01]  /*9470*/  HADD2.F32 R64, -RZ, R64.H0_H0 ;  /* 0x20000040ff407230 */ /* 0x000fe20000004100 */
[----:B------:R-:W-:Y:S01]  /*9480*/  SHF.R.U64 R74, R4, 0x10, R5 ;  /* 0x00000010044a7819 */ /* 0x000fe20000001205 */
[----:B------:R-:W-:Y:S01]  /*9490*/  HADD2.F32 R20, -RZ, R20.H0_H0 ;  /* 0x20000014ff147230 */ /* 0x000fe20000004100 */
[----:B------:R-:W1:Y:S01]  /*94a0*/  LDS.128 R24, [R3+0x18400] ;  /* 0x0184000003187984 */ /* 0x000e620000000c00 */
[----:B------:R-:W-:-:S02]  /*94b0*/  SHF.R.U64 R71, R6, 0x10, R7 ;  /* 0x0000001006477819 */ /* 0x000fc40000001207 */
[----:B------:R-:W-:Y:S01]  /*94c0*/  SHF.R.U32.HI R70, RZ, 0x10, R7 ;  /* 0x00000010ff467819 */ /* 0x000fe20000011607 */
[--C-:B0-----:R-:W-:Y:S02]  /*94d0*/  HADD2.F32 R4, -RZ, R13.reuse.H0_H0 ;  /* 0x2000000dff047230 */ /* 0x101fe40000004100 */
[----:B------:R-:W-:Y:S02]  /*94e0*/  HADD2.F32 R13, -RZ, R13.H1_H1 ;  /* 0x3000000dff0d7230 */ /* 0x000fe40000004100 */
[----:B------:R-:W-:Y:S02]  /*94f0*/  HADD2.F32 R2, -RZ, R12.H0_H0 ;  /* 0x2000000cff027230 */ /* 0x000fe40000004100 */
[----:B------:R-:W-:Y:S02]  /*9500*/  HADD2.F32 R5, -RZ, R14.H0_H0 ;  /* 0x2000000eff057230 */ /* 0x000fe40000004100 */
[--C-:B------:R-:W-:Y:S02]  /*9510*/  HADD2.F32 R6, -RZ, R15.reuse.H0_H0 ;  /* 0x2000000fff067230 */ /* 0x100fe40000004100 */
[----:B------:R-:W-:-:S02]  /*9520*/  HADD2.F32 R15, -RZ, R15.H1_H1 ;  /* 0x3000000fff0f7230 */ /* 0x000fc40000004100 */
[----:B------:R-:W-:Y:S02]  /*9530*/  HADD2.F32 R12, -RZ, R12.H1_H1 ;  /* 0x3000000cff0c7230 */ /* 0x000fe40000004100 */
[--C-:B-1----:R-:W-:Y:S02]  /*9540*/  HADD2.F32 R8, -RZ, R25.reuse.H0_H0 ;  /* 0x20000019ff087230 */ /* 0x102fe40000004100 */
[----:B------:R-:W-:Y:S02]  /*9550*/  HADD2.F32 R25, -RZ, R25.H1_H1 ;  /* 0x30000019ff197230 */ /* 0x000fe40000004100 */
[----:B------:R-:W-:Y:S02]  /*9560*/  HADD2.F32 R7, -RZ, R24.H0_H0 ;  /* 0x20000018ff077230 */ /* 0x000fe40000004100 */
[C---:B------:R-:W-:Y:S01]  /*9570*/  FMUL.FTZ R61, R8.reuse, R21 ;  /* 0x00000015083d7220 */ /* 0x040fe20000410000 */
[----:B------:R-:W-:Y:S01]  /*9580*/  FMUL.FTZ R63, R8, R11 ;  /* 0x0000000b083f7220 */ /* 0x000fe20000410000 */
[----:B------:R-:W-:-:S02]  /*9590*/  HADD2.F32 R8, -RZ, R60.H0_H0 ;  /* 0x2000003cff087230 */ /* 0x000fc40000004100 */
[C---:B------:R-:W-:Y:S01]  /*95a0*/  FMUL.FTZ R60, R25.reuse, R20 ;  /* 0x00000014193c7220 */ /* 0x040fe20000410000 */
[C---:B------:R-:W-:Y:S01]  /*95b0*/  FFMA.FTZ R61, R4.reuse, R11, -R61 ;  /* 0x0000000b043d7223 */ /* 0x040fe2000001083d */
[----:B------:R-:W-:Y:S01]  /*95c0*/  FFMA.FTZ R63, R4, R21, R63 ;  /* 0x00000015043f7223 */ /* 0x000fe2000001003f */
[----:B------:R-:W-:Y:S02]  /*95d0*/  HADD2.F32 R4, -RZ, R0.H1_H1 ;  /* 0x30000000ff047230 */ /* 0x000fe40000004100 */
[----:B------:R-:W-:Y:S01]  /*95e0*/  FMUL.FTZ R62, R25, R8 ;  /* 0x00000008193e7220 */ /* 0x000fe20000410000 */
[----:B------:R-:W-:Y:S01]  /*95f0*/  FMUL.FTZ R11, R7, R64 ;  /* 0x00000040070b7220 */ /* 0x000fe20000410000 */
[----:B------:R-:W-:Y:S01]  /*9600*/  FFMA.FTZ R60, R13, R8, -R60 ;  /* 0x000000080d3c7223 */ /* 0x000fe2000001083c */
[----:B------:R-:W-:Y:S02]  /*9610*/  HADD2.F32 R9, -RZ, R26.H0_H0 ;  /* 0x2000001aff097230 */ /* 0x000fe40000004100 */
[----:B------:R-:W-:Y:S01]  /*9620*/  FMUL.FTZ R7, R7, R4 ;  /* 0x0000000407077220 */ /* 0x000fe20000410000 */
[----:B------:R-:W-:-:S02]  /*9630*/  HADD2.F32 R8, -RZ, R65.H0_H0 ;  /* 0x20000041ff087230 */ /* 0x000fc40000004100 */
[----:B------:R-:W-:Y:S01]  /*9640*/  FFMA.FTZ R62, R13, R20, R62 ;  /* 0x000000140d3e7223 */ /* 0x000fe2000001003e */
[C---:B------:R-:W-:Y:S01]  /*9650*/  FFMA.FTZ R13, R2.reuse, R4, -R11 ;  /* 0x00000004020d7223 */ /* 0x040fe2000001080b */
[----:B------:R-:W-:Y:S02]  /*9660*/  HADD2.F32 R4, -RZ, R65.H1_H1 ;  /* 0x30000041ff047230 */ /* 0x000fe40000004100 */
[----:B------:R-:W-:Y:S01]  /*9670*/  FFMA.FTZ R64, R2, R64, R7 ;  /* 0x0000004002407223 */ /* 0x000fe20000010007 */
[----:B------:R-:W-:Y:S02]  /*9680*/  HADD2.F32 R10, -RZ, R27.H0_H0 ;  /* 0x2000001bff0a7230 */ /* 0x000fe40000004100 */
[----:B------:R-:W-:Y:S01]  /*9690*/  FMUL.FTZ R2, R9, R8 ;  /* 0x0000000809027220 */ /* 0x000fe20000410000 */
[----:B------:R-:W-:Y:S02]  /*96a0*/  HADD2.F32 R11, -RZ, R0.H0_H0 ;  /* 0x20000000ff0b7230 */ /* 0x000fe40000004100 */
[----:B------:R-:W-:-:S02]  /*96b0*/  HADD2.F32 R7, -RZ, R66.H0_H0 ;  /* 0x20000042ff077230 */ /* 0x000fc40000004100 */
[-C--:B------:R-:W-:Y:S01]  /*96c0*/  FMUL.FTZ R66, R9, R4.reuse ;  /* 0x0000000409427220 */ /* 0x080fe20000410000 */
[C---:B------:R-:W-:Y:S01]  /*96d0*/  FFMA.FTZ R20, R5.reuse, R4, -R2 ;  /* 0x0000000405147223 */ /* 0x040fe20000010802 */
[C---:B------:R-:W-:Y:S01]  /*96e0*/  FMUL.FTZ R9, R10.reuse, R11 ;  /* 0x0000000b0a097220 */ /* 0x040fe20000410000 */
[----:B------:R-:W-:Y:S02]  /*96f0*/  HADD2.F32 R27, -RZ, R27.H1_H1 ;  /* 0x3000001bff1b7230 */ /* 0x000fe40000004100 */
[-C--:B------:R-:W-:Y:S01]  /*9700*/  FMUL.FTZ R4, R10, R7.reuse ;  /* 0x000000070a047220 */ /* 0x080fe20000410000 */
[----:B------:R-:W-:Y:S02]  /*9710*/  HADD2.F32 R2, -RZ, R67.H0_H0 ;  /* 0x20000043ff027230 */ /* 0x000fe40000004100 */
[----:B------:R-:W-:Y:S01]  /*9720*/  FFMA.FTZ R10, R5, R8, R66 ;  /* 0x00000008050a7223 */ /* 0x000fe20000010042 */
[----:B------:R-:W-:Y:S02]  /*9730*/  HADD2.F32 R0, -RZ, R70.H0_H0 ;  /* 0x20000046ff007230 */ /* 0x000fe40000004100 */
[C---:B------:R-:W-:Y:S01]  /*9740*/  FFMA.FTZ R8, R6.reuse, R7, -R9 ;  /* 0x0000000706087223 */ /* 0x040fe20000010809 */
[----:B------:R-:W-:Y:S01]  /*9750*/  FFMA.FTZ R6, R6, R11, R4 ;  /* 0x0000000b06067223 */ /* 0x000fe20000010004 */
[----:B------:R-:W-:-:S02]  /*9760*/  HADD2.F32 R24, -RZ, R24.H1_H1 ;  /* 0x30000018ff187230 */ /* 0x000fc40000004100 */
[C---:B------:R-:W-:Y:S01]  /*9770*/  FMUL.FTZ R66, R27.reuse, R2 ;  /* 0x000000021b427220 */ /* 0x040fe20000410000 */
[----:B------:R-:W-:Y:S02]  /*9780*/  HADD2.F32 R26, -RZ, R26.H1_H1 ;  /* 0x3000001aff1a7230 */ /* 0x000fe40000004100 */
[-C--:B------:R-:W-:Y:S01]  /*9790*/  FMUL.FTZ R4, R27, R0.reuse ;  /* 0x000000001b047220 */ /* 0x080fe20000410000 */
[----:B------:R-:W-:Y:S02]  /*97a0*/  HADD2.F32 R9, -RZ, R69.H0_H0 ;  /* 0x20000045ff097230 */ /* 0x000fe40000004100 */
[C---:B------:R-:W-:Y:S01]  /*97b0*/  FFMA.FTZ R27, R15.reuse, R0, -R66 ;  /* 0x000000000f1b7223 */ /* 0x040fe20000010842 */
[----:B------:R-:W-:Y:S02]  /*97c0*/  HADD2.F32 R11, -RZ, R68.H0_H0 ;  /* 0x20000044ff0b7230 */ /* 0x000fe40000004100 */
[----:B------:R-:W-:Y:S01]  /*97d0*/  FFMA.FTZ R65, R15, R2, R4 ;  /* 0x000000020f417223 */ /* 0x000fe20000010004 */
[----:B------:R-:W-:-:S02]  /*97e0*/  HADD2.F32 R5, -RZ, R74.H0_H0 ;  /* 0x2000004aff057230 */ /* 0x000fc40000004100 */
[----:B------:R-:W-:Y:S01]  /*97f0*/  FMUL.FTZ R15, R24, R9 ;  /* 0x00000009180f7220 */ /* 0x000fe20000410000 */
[----:B------:R-:W-:Y:S02]  /*9800*/  HADD2.F32 R7, -RZ, R71.H0_H0 ;  /* 0x20000047ff077230 */ /* 0x000fe40000004100 */
[----:B------:R-:W-:Y:S01]  /*9810*/  FMUL.FTZ R21, R26, R11 ;  /* 0x0000000b1a157220 */ /* 0x000fe20000410000 */
[----:B------:R-:W-:Y:S02]  /*9820*/  HADD2.F32 R14, -RZ, R14.H1_H1 ;  /* 0x3000000eff0e7230 */ /* 0x000fe40000004100 */
[-C--:B------:R-:W-:Y:S01]  /*9830*/  FMUL.FTZ R24, R24, R5.reuse ;  /* 0x0000000518187220 */ /* 0x080fe20000410000 */
[----:B------:R-:W-:Y:S01]  /*9840*/  FFMA.FTZ R4, R12, R5, -R15 ;  /* 0x000000050c047223 */ /* 0x000fe2000001080f */
[----:B------:R-:W-:Y:S01]  /*9850*/  FMUL.FTZ R26, R26, R7 ;  /* 0x000000071a1a7220 */ /* 0x000fe20000410000 */
[----:B------:R-:W-:Y:S01]  /*9860*/  F2FP.F16.F32.PACK_AB R5, R60, R61 ;  /* 0x0000003d3c05723e */ /* 0x000fe200000000ff */
        /* <DEDUP_REMOVED lines=12> */
.L_x_3666:
[----:B------:R-:W-:Y:S05]  /*9930*/  BSYNC B0 ;  /* 0x0000000000007941 */ /* 0x000fea0003800000 */
.L_x_3652:
[----:B------:R-:W-:Y:S01]  /*9940*/  @!PT LDS RZ, [RZ] ;  /* 0x00000000fffff984 */ /* 0x000fe20000000800 */
[----:B------:R-:W-:Y:S01]  /*9950*/  @!PT LDS RZ, [RZ] ;  /* 0x00000000fffff984 */ /* 0x000fe20000000800 */
[----:B------:R-:W-:Y:S01]  /*9960*/  @!PT LDS RZ, [RZ] ;  /* 0x00000000fffff984 */ /* 0x000fe20000000800 */
[----:B------:R-:W-:Y:S01]  /*9970*/  @!PT LDS RZ, [RZ] ;  /* 0x00000000fffff984 */ /* 0x000fe20000000800 */
[----:B------:R3:W-:Y:S06]  /*9980*/  MEMBAR.ALL.CTA ;  /* 0x0000000000007992 */ /* 0x0007ec0000008000 */
[----:B---3--:R-:W3:Y:S01]  /*9990*/  FENCE.VIEW.ASYNC.S ;  /* 0x00000000000073c6 */ /* 0x008ee20000000000 */
[----:B------:R-:W-:Y:S05]  /*99a0*/  WARPSYNC.ALL ;  /* 0x0000000000007948 */ /* 0x000fea0003800000 */
[----:B---3--:R-:W-:Y:S06]  /*99b0*/  BAR.SYNC.DEFER_BLOCKING 0xd, 0x100 ;  /* 0x0344000000007b1d */ /* 0x008fec0000010000 */
.L_x_3649:
[----:B012---:R-:W-:Y:S01]  /*99c0*/  IMAD.MOV.U32 R4, RZ, RZ, R50 ;  /* 0x000000ffff047224 */ /* 0x007fe200078e0032 */
[----:B------:R-:W-:Y:S05]  /*99d0*/  WARPSYNC.ALL ;  /* 0x0000000000007948 */ /* 0x000fea0003800000 */
[----:B------:R-:W-:Y:S01]  /*99e0*/  IMAD.MOV.U32 R5, RZ, RZ, R49 ;  /* 0x000000ffff057224 */ /* 0x000fe200078e0031 */
[----:B------:R-:W-:Y:S01]  /*99f0*/  UIADD3 UR4, UP0, UR37, 0x430, URZ ;  /* 0x0000043025047890 */ /* 0x000fe2000ff1e03f */
[----:B------:R-:W-:Y:S01]  /*9a00*/  IMAD.MOV.U32 R6, RZ, RZ, R29 ;  /* 0x000000ffff067224 */ /* 0x000fe200078e001d */
[----:B------:R-:W-:Y:S01]  /*9a10*/  MOV R9, R54 ;  /* 0x0000003600097202 */ /* 0x000fe20000000f00 */
[----:B------:R-:W-:Y:S01]  /*9a20*/  IMAD.MOV.U32 R7, RZ, RZ, R58 ;  /* 0x000000ffff077224 */ /* 0x000fe200078e003a */
[----:B------:R-:W-:Y:S01]  /*9a30*/  UIADD3.X UR5, URZ, UR36, URZ, UP0, !UPT ;  /* 0x000000243f057290 */ /* 0x000fe200087fe43f */
[----:B------:R-:W-:Y:S01]  /*9a40*/  IMAD.U32 R0, RZ, RZ, UR46 ;  /* 0x0000002eff007e24 */ /* 0x000fe2000f8e00ff */
[----:B------:R-:W-:Y:S01]  /*9a50*/  STL.64 [R1+0x210], R32 ;  /* 0x0002102001007387 */ /* 0x000fe20000100a00 */
[----:B------:R-:W-:Y:S01]  /*9a60*/  IMAD.U32 R3, RZ, RZ, UR48 ;  /* 0x00000030ff037e24 */ /* 0x000fe2000f8e00ff */
[----:B------:R-:W-:Y:S01]  /*9a70*/  BSSY B0, `(.L_x_3676) ;  /* 0x000002f000007945 */ /* 0x000fe20003800000 */
[----:B------:R-:W-:Y:S01]  /*9a80*/  IMAD.MOV.U32 R8, RZ, RZ, R39 ;  /* 0x000000ffff087224 */ /* 0x000fe200078e0027 */
[----:B------:R0:W-:Y:S01]  /*9a90*/  STL.128 [R1+0x180], R4 ;  /* 0x0001800401007387 */ /* 0x0001e20000100c00 */
[----:B------:R-:W-:Y:S01]  /*9aa0*/  IMAD.MOV.U32 R10, RZ, RZ, R35 ;  /* 0x000000ffff0a7224 */ /* 0x000fe200078e0023 */
[----:B------:R-:W-:Y:S01]  /*9ab0*/  MOV R236, 0x9d60 ;  /* 0x00009d6000ec7802 */ /* 0x000fe20000000f00 */
[----:B------:R-:W-:-:S02]  /*9ac0*/  IMAD.MOV.U32 R11, RZ, RZ, R46 ;  /* 0x000000ffff0b7224 */ /* 0x000fc400078e002e */
[----:B------:R-:W-:Y:S02]  /*9ad0*/  IMAD.MOV.U32 R29, RZ, RZ, R57 ;  /* 0x000000ffff1d7224 */ /* 0x000fe400078e0039 */
[----:B-----5:R-:W-:Y:S01]  /*9ae0*/  IMAD.U32 R2, RZ, RZ, UR37 ;  /* 0x00000025ff027e24 */ /* 0x020fe2000f8e00ff */
[----:B------:R1:W-:Y:S03]  /*9af0*/  STL.128 [R1+0x1c0], R8 ;  /* 0x0001c00801007387 */ /* 0x0003e60000100c00 */
[----:B------:R-:W-:Y:S01]  /*9b00*/  VIADD R2, R2, 0x178 ;  /* 0x0000017802027836 */ /* 0x000fe20000000000 */
[----:B------:R-:W-:Y:S01]  /*9b10*/  STL.128 [R1+0x1a0], R28 ;  /* 0x0001a01c01007387 */ /* 0x000fe20000100c00 */
[----:B0-----:R-:W-:Y:S02]  /*9b20*/  IMAD.MOV.U32 R4, RZ, RZ, R42 ;  /* 0x000000ffff047224 */ /* 0x001fe400078e002a */
[----:B------:R-:W-:-:S02]  /*9b30*/  IMAD.MOV.U32 R5, RZ, RZ, R59 ;  /* 0x000000ffff057224 */ /* 0x000fc400078e003b */
[----:B------:R-:W-:Y:S02]  /*9b40*/  IMAD.MOV.U32 R6, RZ, RZ, R19 ;  /* 0x000000ffff067224 */ /* 0x000fe400078e0013 */
[----:B------:R-:W-:Y:S02]  /*9b50*/  IMAD.MOV.U32 R7, RZ, RZ, R44 ;  /* 0x000000ffff077224 */ /* 0x000fe400078e002c */
[----:B------:R-:W-:Y:S02]  /*9b60*/  IMAD.MOV.U32 R19, RZ, RZ, R48 ;  /* 0x000000ffff137224 */ /* 0x000fe400078e0030 */
[----:B-1----:R-:W-:Y:S01]  /*9b70*/  IMAD.U32 R8, RZ, RZ, UR39 ;  /* 0x00000027ff087e24 */ /* 0x002fe2000f8e00ff */
[----:B------:R0:W-:Y:S01]  /*9b80*/  STL.128 [R1+0x1e0], R4 ;  /* 0x0001e00401007387 */ /* 0x0001e20000100c00 */
[----:B------:R-:W-:-:S05]  /*9b90*/  IMAD.U32 R9, RZ, RZ, UR47 ;  /* 0x0000002fff097e24 */ /* 0x000fca000f8e00ff */
[----:B------:R-:W-:Y:S01]  /*9ba0*/  STL.64 [R1+0x178], R8 ;  /* 0x0001780801007387 */ /* 0x000fe20000100a00 */
[----:B0-----:R-:W-:Y:S02]  /*9bb0*/  IMAD.MOV.U32 R4, RZ, RZ, R41 ;  /* 0x000000ffff047224 */ /* 0x001fe400078e0029 */
[----:B------:R-:W-:Y:S02]  /*9bc0*/  IMAD.MOV.U32 R5, RZ, RZ, R56 ;  /* 0x000000ffff057224 */ /* 0x000fe400078e0038 */
[----:B------:R-:W-:Y:S02]  /*9bd0*/  IMAD.MOV.U32 R6, RZ, RZ, R18 ;  /* 0x000000ffff067224 */ /* 0x000fe400078e0012 */
[----:B------:R-:W-:Y:S02]  /*9be0*/  IMAD.MOV.U32 R7, RZ, RZ, R47 ;  /* 0x000000ffff077224 */ /* 0x000fe400078e002f */
[----:B------:R-:W-:-:S03]  /*9bf0*/  IMAD.MOV.U32 R18, RZ, RZ, R37 ;  /* 0x000000ffff127224 */ /* 0x000fc600078e0025 */
[----:B------:R0:W-:Y:S04]  /*9c00*/  STL.128 [R1+0x1f0], R4 ;  /* 0x0001f00401007387 */ /* 0x0001e80000100c00 */
[----:B------:R-:W-:Y:S01]  /*9c10*/  STL.128 [R1+0x190], R16 ;  /* 0x0001901001007387 */ /* 0x000fe20000100c00 */
[----:B0-----:R-:W-:Y:S02]  /*9c20*/  IMAD.MOV.U32 R4, RZ, RZ, R38 ;  /* 0x000000ffff047224 */ /* 0x001fe400078e0026 */
[----:B------:R-:W-:Y:S02]  /*9c30*/  IMAD.MOV.U32 R5, RZ, RZ, R53 ;  /* 0x000000ffff057224 */ /* 0x000fe400078e0035 */
[----:B------:R-:W-:Y:S02]  /*9c40*/  IMAD.MOV.U32 R6, RZ, RZ, R52 ;  /* 0x000000ffff067224 */ /* 0x000fe400078e0034 */
[----:B------:R-:W-:-:S05]  /*9c50*/  IMAD.MOV.U32 R7, RZ, RZ, R51 ;  /* 0x000000ffff077224 */ /* 0x000fca00078e0033 */
[----:B------:R0:W-:Y:S02]  /*9c60*/  STL.128 [R1+0x200], R4 ;  /* 0x0002000401007387 */ /* 0x0001e40000100c00 */
[----:B0-----:R-:W-:Y:S02]  /*9c70*/  IMAD.MOV.U32 R6, RZ, RZ, R36 ;  /* 0x000000ffff067224 */ /* 0x001fe400078e0024 */
[----:B------:R-:W-:Y:S02]  /*9c80*/  IMAD.MOV.U32 R7, RZ, RZ, R45 ;  /* 0x000000ffff077224 */ /* 0x000fe400078e002d */
[----:B------:R-:W-:Y:S02]  /*9c90*/  IMAD.MOV.U32 R4, RZ, RZ, R0 ;  /* 0x000000ffff047224 */ /* 0x000fe400078e0000 */
[----:B------:R-:W-:Y:S02]  /*9ca0*/  IMAD.MOV.U32 R5, RZ, RZ, R3 ;  /* 0x000000ffff057224 */ /* 0x000fe400078e0003 */
[----:B------:R-:W-:-:S02]  /*9cb0*/  IMAD.U32 R0, RZ, RZ, UR4 ;  /* 0x00000004ff007e24 */ /* 0x000fc4000f8e00ff */
[----:B------:R-:W-:Y:S01]  /*9cc0*/  IMAD.U32 R3, RZ, RZ, UR5 ;  /* 0x00000005ff037e24 */ /* 0x000fe2000f8e00ff */
[----:B------:R0:W-:Y:S02]  /*9cd0*/  STL.128 [R1+0x1b0], R4 ;  /* 0x0001b00401007387 */ /* 0x0001e40000100c00 */
[----:B0-----:R-:W-:Y:S02]  /*9ce0*/  IMAD.MOV.U32 R4, RZ, RZ, R34 ;  /* 0x000000ffff047224 */ /* 0x001fe400078e0022 */
[----:B------:R-:W-:Y:S02]  /*9cf0*/  IMAD.MOV.U32 R5, RZ, RZ, R43 ;  /* 0x000000ffff057224 */ /* 0x000fe400078e002b */
[----:B------:R-:W-:Y:S02]  /*9d00*/  IMAD.MOV.U32 R6, RZ, RZ, R0 ;  /* 0x000000ffff067224 */ /* 0x000fe400078e0000 */
[----:B------:R-:W-:Y:S02]  /*9d10*/  IMAD.MOV.U32 R7, RZ, RZ, R3 ;  /* 0x000000ffff077224 */ /* 0x000fe400078e0003 */
[----:B------:R-:W-:-:S03]  /*9d20*/  VIADD R0, R185, 0xffffffff ;  /* 0xffffffffb9007836 */ /* 0x000fc60000000000 */
[----:B------:R0:W-:Y:S01]  /*9d30*/  STL.128 [R1+0x1d0], R4 ;  /* 0x0001d00401007387 */ /* 0x0001e20000100c00 */
[----:B------:R0:W-:Y:S06]  /*9d40*/  BAR.SYNC.DEFER_BLOCKING R180, 0x100 ;  /* 0x000400b40000751d */ /* 0x0001ec0000010000 */
[----:B0-----:R-:W-:Y:S05]  /*9d50*/  CALL.REL.NOINC `($_ZN7cutlass13device_kernelIN5flash11enable_sm90INS1_16FlashAttnFwdSm90INS1_25CollectiveMainloopFwdSm90ILi2EN4cute5tupleIJNS5_1CILi1EEES8_S8_EEENS6_IJNS7_ILi128EEENS7_ILi96EEENS7_ILi64EEEEEELi256ENS_6half_tEfNS_4arch4Sm90ELb0ELb1ELb1ELb1ELb0ELb1ELb1ELb1ELb0ELb1ELb0ELb0EEENS1_21CollectiveEpilogueFwdINS6_IJSA_NS7_ILi256EEESB_EEES9_SE_SG_Li256ELb1ELb1ELb0ELb0EEENS1_36VarlenDynamicPersistentTileSchedulerILi128ELi96ELi256ELi128ELb0ELb1ELb1ELb1ELb0ELb1EEEEEEEEEvNT_6ParamsE$_ZZN5flash25CollectiveMainloopFwdSm90ILi2EN4cute5tupleIJNS1_1CILi1EEES4_S4_EEENS2_IJNS3_ILi128EEENS3_ILi96EEENS3_ILi64EEEEEELi256EN7cutlass6half_tEfNSA_4arch4Sm90ELb0ELb1ELb1ELb1ELb0ELb1ELb1ELb1ELb0ELb1ELb0ELb0EE3mmaINS_16FlashAttnFwdSm90ISE_NS_21CollectiveEpilogueFwdINS2_IJS6_NS3_ILi256EEES7_EEES5_SB_SD_Li256ELb1ELb1ELb0ELb0EEENS_36VarlenDynamicPersistentTileSchedulerILi128ELi96ELi256ELi128ELb0ELb1ELb1ELb1ELb0ELb1EEEE13SharedStorageENS1_6TensorINS1_11ArrayEngineIfLm128EEENS1_6LayoutINS2_IJNS2_IJNS3_ILi2EEEST_NS3_ILi32EEEEEES4_S4_EEENS2_IJNS2_IJS4_ST_NS3_ILi4EEEEEENS3_ILi0EEESZ_EEEEEEENS_7SoftmaxILi2ELi0EEEEEbRKNSE_6ParamsENSA_25PipelineTmaAsyncNoClusterILi2ENSA_16PipelineTmaAsyncILi2EEEEES1B_RNSA_13PipelineStateILj2EEERT0_RT1_iRiRKNS_16SeqlenInfoQKNewKILb1ELb1EEENS2_IJiiiiEEERT_ENKUliT_T0_T1_E_clIZSF_ISO_S12_S14_EbS17_S1B_S1B_S1E_S1G_S1I_iS1J_S1N_S1O_S1Q_EUlRS1R_iE0_NS3_ILb1EEES1Y_EEDaiS1R_S1S_S1T_) ;  /* 0x0000031400c07944 */ /* 0x001fea0003c00000 */
[----:B------:R-:W-:Y:S05]  /*9d60*/  BSYNC B0 ;  /* 0x0000000000007941 */ /* 0x000fea0003800000 */
.L_x_3676:
[----:B------:R-:W2:Y:S01]  /*9d70*/  LDL R2, [R1+0x70] ;  /* 0x0000700001027983 */ /* 0x000ea20000100800 */
[----:B------:R-:W0:Y:S08]  /*9d80*/  LDC R0, c[0x0][0x448] ;  /* 0x00011200ff007b82 */ /* 0x000e300000000800 */
[----:B------:R-:W1:Y:S01]  /*9d90*/  LDC.64 R6, c[0x0][0xad8] ;  /* 0x0002b600ff067b82 */ /* 0x000e620000000a00 */
[----:B0-----:R-:W-:-:S13]  /*9da0*/  ISETP.NE.AND P0, PT, R0, 0x1, PT ;  /* 0x000000010000780c */ /* 0x001fda0003f05270 */
[----:B------:R-:W0:Y:S08]  /*9db0*/  @P0 LDC R3, c[0x0][0x44c] ;  /* 0x00011300ff030b82 */ /* 0x000e300000000800 */
[----:B------:R-:W3:Y:S01]  /*9dc0*/  @P0 LDC R5, c[0x0][0x450] ;  /* 0x00011400ff050b82 */ /* 0x000ee20000000800 */
[----:B--2---:R-:W-:-:S04]  /*9dd0*/  IMAD.SHL.U32 R2, R2, 0x80, RZ ;  /* 0x0000008002027824 */ /* 0x004fc800078e00ff */
[----:B0-----:R-:W-:-:S04]  /*9de0*/  @P0 IMAD.HI.U32 R0, R2, R3, RZ ;  /* 0x0000000302000227 */ /* 0x001fc800078e00ff */
[----:B------:R-:W-:Y:S01]  /*9df0*/  IMAD.MOV.U32 R3, RZ, RZ, R2 ;  /* 0x000000ffff037224 */ /* 0x000fe200078e0002 */
[----:B---3--:R-:W-:Y:S01]  /*9e00*/  @P0 SHF.R.U32.HI R3, RZ, R5, R0 ;  /* 0x00000005ff030219 */ /* 0x008fe20000011600 */
[----:B------:R-:W-:Y:S01]  /*9e10*/  VIADD R0, R185, 0xfffffffe ;  /* 0xfffffffeb9007836 */ /* 0x000fe20000000000 */
[----:B-1----:R-:W-:-:S03]  /*9e20*/  ISETP.GE.AND P0, PT, R7, 0x1, PT ;  /* 0x000000010700780c */ /* 0x002fc60003f06270 */
[----:B------:R-:W-:-:S04]  /*9e30*/  IMAD.IADD R5, R186, 0x1, R3 ;  /* 0x00000001ba057824 */ /* 0x000fc800078e0203 */
[----:B------:R-:W-:-:S06]  /*9e40*/  IMAD.IADD R6, R5, 0x1, R6 ;  /* 0x0000000105067824 */ /* 0x000fcc00078e0206 */
[----:B------:R-:W-:Y:S05]  /*9e50*/  @!P0 BRA `(.L_x_3677) ;  /* 0x0000000000488947 */ /* 0x000fea0003800000 */
        /* <DEDUP_REMOVED lines=11> */
.L_x_3679:
[----:B------:R-:W-:-:S13]  /*9f10*/  ISETP.NE.AND P0, PT, R7, 0x1, PT ;  /* 0x000000010700780c */ /* 0x000fda0003f05270 */
[----:B------:R-:W0:Y:S02]  /*9f20*/  @P0 LDC.64 R4, c[0x0][0xae0] ;  /* 0x0002b800ff040b82 */ /* 0x000e240000000a00 */
[----:B0-----:R-:W-:-:S05]  /*9f30*/  @P0 IMAD.HI.U32 R4, R3, R4, RZ ;  /* 0x0000000403040227 */ /* 0x001fca00078e00ff */
[----:B------:R-:W-:-:S07]  /*9f40*/  @P0 SHF.R.U32.HI R3, RZ, R5, R4 ;  /* 0x00000005ff030219 */ /* 0x000fce0000011604 */
.L_x_3680:
[----:B------:R-:W-:Y:S05]  /*9f50*/  BSYNC B0 ;  /* 0x0000000000007941 */ /* 0x000fea0003800000 */
.L_x_3678:
[----:B------:R-:W-:-:S05]  /*9f60*/  IMAD R3, R3, R7, R7 ;  /* 0x0000000703037224 */ /* 0x000fca00078e0207 */
[----:B------:R-:W-:-:S07]  /*9f70*/  VIMNMX R6, R6, R3, PT ;  /* 0x0000000306067248 */ /* 0x000fce0003fe0100 */
.L_x_3677:
[----:B------:R-:W-:-:S05]  /*9f80*/  IMAD.HI R6, R6, 0x2aaaaaab, RZ ;  /* 0x2aaaaaab06067827 */ /* 0x000fca00078e02ff */
[----:B------:R-:W-:-:S04]  /*9f90*/  SHF.R.U32.HI R3, RZ, 0x1f, R6 ;  /* 0x0000001fff037819 */ /* 0x000fc80000011606 */
[----:B------:R-:W-:-:S04]  /*9fa0*/  LEA.HI.SX32 R6, R6, R3, 0x1c ;  /* 0x0000000306067211 */ /* 0x000fc800078fe2ff */
[----:B------:R-:W-:-:S04]  /*9fb0*/  VIMNMX R3, R165, R6, !PT ;  /* 0x00000006a5037248 */ /* 0x000fc80007fe0100 */
[----:B------:R-:W-:-:S13]  /*9fc0*/  ISETP.GE.AND P0, PT, R0, R3, PT ;  /* 0x000000030000720c */ /* 0x000fda0003f06270 */
[----:B------:R-:W-:Y:S05]  /*9fd0*/  @!P0 BRA `(.L_x_3681) ;  /* 0x000000b000688947 */ /* 0x000fea0003800000 */
.L_x_3708:
        /* <DEDUP_REMOVED lines=16> */
[----:B-1----:R-:W-:Y:S01]  /*a0e0*/  @!P0 IMAD.MOV.U32 R5, RZ, RZ, RZ ;  /* 0x000000ffff058224 */ /* 0x002fe200078e00ff */
[----:B--2---:R-:W-:-:S04]  /*a0f0*/  LOP3.LUT R2, R2, 0x1, RZ, 0xfc, !PT ;  /* 0x0000000102027812 */ /* 0x004fc800078efcff */
[----:B------:R-:W-:-:S13]  /*a100*/  ISETP.NE.AND P1, PT, R2, 0x3, PT ;  /* 0x000000030200780c */ /* 0x000fda0003f25270 */
[----:B0-----:R-:W-:Y:S05]  /*a110*/  @!P1 BRA `(.L_x_3683) ;  /* 0x0000000000049947 */ /* 0x001fea0003800000 */
[----:B------:R-:W-:Y:S01]  /*a120*/  BPT.TRAP 0x1 ;  /* 0x000000040000795c */ /* 0x000fe20000300000 */
.L_x_3683:
[----:B------:R-:W-:Y:S05]  /*a130*/  BSYNC B0 ;  /* 0x0000000000007941 */ /* 0x000fea0003800000 */
.L_x_3682:
        /* <DEDUP_REMOVED lines=13> */
.L_x_3685:
[----:B------:R-:W-:Y:S05]  /*a210*/  BSYNC B0 ;  /* 0x0000000000007941 */ /* 0x000fea0003800000 */
.L_x_3684:
        /* <DEDUP_REMOVED lines=8> */
.L_x_3687:
[----:B------:R-:W-:Y:S05]  /*a2a0*/  BSYNC B0 ;  /* 0x0000000000007941 */ /* 0x000fea0003800000 */
.L_x_3686:
[----:B------:R-:W2:Y:S04]  /*a2b0*/  LD.E R5, desc[UR42][R16.64+0x218] ;  /* 0x0002182a10057980 */ /* 0x000ea8000c101900 */
[----:B------:R-:W2:Y:S01]  /*a2c0*/  LDL.64 R8, [R1+0xa0] ;  /* 0x0000a00001087983 */ /* 0x000ea20000100a00 */
[----:B------:R-:W-:Y:S05]  /*a2d0*/  WARPSYNC.ALL ;  /* 0x0000000000007948 */ /* 0x000fea0003800000 */
[----:B------:R-:W3:Y:S04]  /*a2e0*/  LDL.64 R14, [R1+0x98] ;  /* 0x00009800010e7983 */ /* 0x000ee80000100a00 */
[----:B0----5:R-:W4:Y:S04]  /*a2f0*/  LDL.64 R6, [R1+0x98] ;  /* 0x0000980001067983 */ /* 0x021f280000100a00 */
        /* <DEDUP_REMOVED lines=15> */
[----:B------:R-:W-:Y:S02]  /*a3f0*/  R2UR UR5, R15 ;  /* 0x000000000f0572ca */ /* 0x000fe400000e0000 */
[----:B------:R-:W3:Y:S11]  /*a400*/  LDL R15, [R1+0x54] ;  /* 0x00005400010f7983 */ /* 0x000ef60000100800 */
[----:B------:R-:W-:Y:S01]  /*a410*/  HGMMA.64x96x16.F32 R24, gdesc[UR4], RZ, !UPT, gsb0 ;  /* 0x01600000041879f0 */ /* 0x000fe2000c0008ff */
[----:B----4-:R-:W-:Y:S01]  /*a420*/  VIADD R6, R6, 0x2 ;  /* 0x0000000206067836 */ /* 0x010fe20000000000 */
[----:B------:R-:W-:-:S02]  /*a430*/  R2UR UR6, R8 ;  /* 0x00000000080672ca */ /* 0x000fc400000e0000 */
[----:B------:R-:W-:Y:S02]  /*a440*/  R2UR UR7, R9 ;  /* 0x00000000090772ca */ /* 0x000fe400000e0000 */
[----:B------:R-:W-:Y:S02]  /*a450*/  R2UR UR4, R6 ;  /* 0x00000000060472ca */ /* 0x000fe400000e0000 */
[----:B------:R-:W-:Y:S01]  /*a460*/  R2UR UR5, R7 ;  /* 0x00000000070572ca */ /* 0x000fe200000e0000 */
[----:B------:R-:W-:Y:S01]  /*a470*/  VIADD R10, R10, 0x4 ;  /* 0x000000040a0a7836 */ /* 0x000fe20000000000 */
[----:B------:R-:W-:Y:S01]  /*a480*/  MOV R7, R9 ;  /* 0x0000000900077202 */ /* 0x000fe20000000f00 */
[----:B------:R-:W-:Y:S01]  /*a490*/  VIADD R6, R4, 0x4 ;  /* 0x0000000404067836 */ /* 0x000fe20000000000 */
        /* <DEDUP_REMOVED lines=26> */
[----:B0-----:R-:W-:Y:S05]  /*a640*/  @!P1 BRA `(.L_x_3690) ;  /* 0x0000000000049947 */ /* 0x001fea0003800000 */
[----:B------:R-:W-:Y:S01]  /*a650*/  BPT.TRAP 0x1 ;  /* 0x000000040000795c */ /* 0x000fe20000300000 */
.L_x_3690:
[----:B------:R-:W-:Y:S05]  /*a660*/  BSYNC B0 ;  /* 0x0000000000007941 */ /* 0x000fea0003800000 */
.L_x_3689:
        /* <DEDUP_REMOVED lines=10> */
.L_x_3692:
[----:B------:R-:W-:Y:S05]  /*a710*/  BSYNC B0 ;  /* 0x0000000000007941 */ /* 0x000fea0003800000 */
.L_x_3691:
[----:B------:R-:W-:Y:S04]  /*a720*/  BSSY B0, `(.L_x_3693) ;  /* 0x0000006000007945 */ /* 0x000fe80003800000 */
[----:B-1----:R-:W-:Y:S05]  /*a730*/  @P0 BRA `(.L_x_3694) ;  /* 0x0000000000100947 */ /* 0x002fea0003800000 */
[----:B-----5:R-:W-:Y:S01]  /*a740*/  IMAD R4, R4, 0x8, R7 ;  /* 0x0000000804047824 */ /* 0x020fe200078e0207 */
[----:B0-----:R-:W-:-:S04]  /*a750*/  SHF.L.U32 R5, R6, 0x1f, RZ ;  /* 0x0000001f06057819 */ /* 0x001fc800000006ff */
[----:B------:R-:W0:Y:S02]  /*a760*/  SYNCS.PHASECHK.TRANS64.TRYWAIT P0, [R4+URZ], R5 ;  /* 0x00000005040075a7 */ /* 0x000e24000800017f */
[----:B0-----:R-:W-:Y:S05]  /*a770*/  @!P0 BRA `(.L_x_3695) ;  /* 0x000002d800988947 */ /* 0x001fea0003800000 */
.L_x_3694:
[----:B------:R-:W-:Y:S05]  /*a780*/  BSYNC B0 ;  /* 0x0000000000007941 */ /* 0x000fea0003800000 */
.L_x_3693:
[----:B0-----:R-:W2:Y:S04]  /*a790*/  LDL R5, [R1+0x90] ;  /* 0x0000900001057983 */ /* 0x001ea80000100800 */
[----:B------:R-:W3:Y:S04]  /*a7a0*/  LD.E R15, desc[UR42][R16.64+0x218] ;  /* 0x0002182a100f7980 */ /* 0x000ee8000c101900 */
[----:B------:R-:W3:Y:S04]  /*a7b0*/  LDL.64 R20, [R1+0x118] ;  /* 0x0001180001147983 */ /* 0x000ee80000100a00 */
[----:B-----5:R-:W4:Y:S04]  /*a7c0*/  LDL.64 R6, [R1+0x110] ;  /* 0x0001100001067983 */ /* 0x020f280000100a00 */
[----:B------:R-:W4:Y:S04]  /*a7d0*/  LDL.64 R8, [R1+0x110] ;  /* 0x0001100001087983 */ /* 0x000f280000100a00 */
[----:B------:R-:W4:Y:S04]  /*a7e0*/  LDL.64 R10, [R1+0x110] ;  /* 0x00011000010a7983 */ /* 0x000f280000100a00 */
[----:B------:R-:W4:Y:S01]  /*a7f0*/  LDL.64 R12, [R1+0x110] ;  /* 0x00011000010c7983 */ /* 0x000f220000100a00 */
[----:B------:R-:W-:Y:S05]  /*a800*/  WARPSYNC.ALL ;  /* 0x0000000000007948 */ /* 0x000fea0003800000 */
[----:B------:R-:W-:Y:S01]  /*a810*/  WARPGROUP.ARRIVE ;  /* 0x00000000000079c5 */ /* 0x000fe20000000000 */
[----:B--2---:R-:W-:Y:S01]  /*a820*/  ISETP.NE.U32.AND P0, PT, R5, RZ, PT ;  /* 0x000000ff0500720c */ /* 0x004fe20003f05070 */
[----:B---3--:R-:W-:-:S02]  /*a830*/  IMAD R4, R15, 0xc00, R20 ;  /* 0x00000c000f047824 */ /* 0x008fc400078e0214 */
[----:B------:R-:W-:Y:S01]  /*a840*/  IMAD.MOV.U32 R5, RZ, RZ, R21 ;  /* 0x000000ffff057224 */ /* 0x000fe200078e0015 */
[----:B------:R-:W2:Y:S01]  /*a850*/  LDL.64 R14, [R1+0x110] ;  /* 0x00011000010e7983 */ /* 0x000ea20000100a00 */
[----:B----4-:R-:W-:Y:S02]  /*a860*/  R2UR UR4, R6 ;  /* 0x00000000060472ca */ /* 0x010fe400000e0000 */
[----:B------:R-:W-:Y:S02]  /*a870*/  R2UR UR6, R4 ;  /* 0x00000000040672ca */ /* 0x000fe400000e0000 */
[----:B------:R-:W-:Y:S02]  /*a880*/  R2UR UR7, R5 ;  /* 0x00000000050772ca */ /* 0x000fe400000e0000 */
[----:B------:R-:W-:Y:S02]  /*a890*/  R2UR UR5, R7 ;  /* 0x00000000070572ca */ /* 0x000fe400000e0000 */
[----:B------:R-:W-:-:S11]  /*a8a0*/  VOTEU.ANY UP0, P0 ;  /* 0x00000000003f7886 */ /* 0x000fd60000000100 */
        /* <DEDUP_REMOVED lines=129> */
[----:B---3--:R-:W-:Y:S01]  /*b0c0*/  VIADD R8, R8, 0xc02 ;  /* 0x00000c0208087836 */ /* 0x008fe20000000000 */
[----:B------:R-:W-:Y:S02]  /*b0d0*/  WARPGROUP.DEPBAR.LE gsb0, 0x0 ;  /* 0x00008000000079c5 */ /* 0x000fe40000010000 */
[----:B------:R-:W-:-:S09]  /*b0e0*/  WARPGROUP.ARRIVE ;  /* 0x00000000000079c5 */ /* 0x000fd20000000000 */
[----:B------:R-:W-:Y:S01]  /*b0f0*/  HGMMA.64x96x16.F32 R24, gdesc[UR4], R24, gsb0 ;  /* 0x01600000041879f0 */ /* 0x000fe20008000818 */
[----:B------:R-:W-:Y:S01]  /*b100*/  VIADD R20, R4, 0x902 ;  /* 0x0000090204147836 */ /* 0x000fe20000000000 */
        /* <DEDUP_REMOVED lines=22> */
[----:B------:R-:W0:Y:S01]  /*b270*/  S2R R72, SR_TID.X ;  /* 0x0000000000487919 */ /* 0x000e220000002100 */
[----:B------:R-:W-:Y:S04]  /*b280*/  STL [R1+0x90], R2 ;  /* 0x0000900201007387 */ /* 0x000fe80000100800 */
[----:B------:R-:W-:Y:S01]  /*b290*/  STL [R1+0x90], R2 ;  /* 0x0000900201007387 */ /* 0x000fe20000100800 */
[----:B------:R-:W-:-:S02]  /*b2a0*/  WARPGROUP.DEPBAR.LE gsb0, 0x0 ;  /* 0x00008000000079c5 */ /* 0x000fc40000010000 */
[----:B------:R-:W-:-:S06]  /*b2b0*/  WARPGROUP.ARRIVE ;  /* 0x00000000000079c5 */ /* 0x000fcc0000000000 */
[----:B------:R-:W-:Y:S01]  /*b2c0*/  HGMMA.64x96x16.F32 R24, gdesc[UR4], R24, gsb0 ;  /* 0x01600000041879f0 */ /* 0x000fe20008000818 */
[----:B0-----:R-:W-:Y:S01]  /*b2d0*/  LOP3.LUT R72, R72, 0x7f, RZ, 0xc0, !PT ;  /* 0x0000007f48487812 */ /* 0x001fe200078ec0ff */
[----:B------:R-:W-:Y:S03]  /*b2e0*/  STL [R1+0x90], R2 ;  /* 0x0000900201007387 */ /* 0x000fe60000100800 */
[----:B------:R-:W-:Y:S01]  /*b2f0*/  ISETP.NE.AND P0, PT, R72, RZ, PT ;  /* 0x000000ff4800720c */ /* 0x000fe20003f05270 */
        /* <DEDUP_REMOVED lines=22> */
[----:B------:R-:W3:Y:S04]  /*b460*/  LDL R72, [R1+0x13c] ;  /* 0x00013c0001487983 */ /* 0x000ee80000100800 */
[----:B------:R-:W4:Y:S04]  /*b470*/  LDL R73, [R1+0x70] ;  /* 0x0000700001497983 */ /* 0x000f280000100800 */
[----:B------:R-:W3:Y:S04]  /*b480*/  LDL.64 R12, [R1+0x160] ;  /* 0x00016000010c7983 */ /* 0x000ee80000100a00 */
[----:B------:R-:W4:Y:S04]  /*b490*/  LDL R74, [R1+0x168] ;  /* 0x00016800014a7983 */ /* 0x000f280000100800 */
[----:B------:R-:W4:Y:S04]  /*b4a0*/  LDL.128 R8, [R1+0x150] ;  /* 0x0001500001087983 */ /* 0x000f280000100c00 */
[----:B-1----:R-:W4:Y:S04]  /*b4b0*/  LDL.128 R4, [R1+0x140] ;  /* 0x0001400001047983 */ /* 0x002f280000100c00 */
[----:B--2---:R-:W2:Y:S01]  /*b4c0*/  LD.E R21, desc[UR42][R20.64] ;  /* 0x0000002a14157980 */ /* 0x004ea2000c101900 */
[----:B---3--:R-:W-:-:S02]  /*b4d0*/  ISETP.NE.AND P1, PT, R12, 0x1, PT ;  /* 0x000000010c00780c */ /* 0x008fc40003f25270 */
[----:B----4-:R-:W-:Y:S01]  /*b4e0*/  ISETP.GE.AND P2, PT, R9, 0x1, PT ;  /* 0x000000010900780c */ /* 0x010fe20003f46270 */
[----:B------:R-:W-:Y:S01]  /*b4f0*/  BSSY B0, `(.L_x_3696) ;  /* 0x000009e000007945 */ /* 0x000fe20003800000 */
        /* <DEDUP_REMOVED lines=10> */
[----:B------:R1:W2:Y:S01]  /*b5a0*/  MUFU.TANH R82, R41 ;  /* 0x0000002900527308 */ /* 0x0002a20000002400 */
[-C--:B------:R-:W-:Y:S01]  /*b5b0*/  FMUL.FTZ R19, R25, R21.reuse ;  /* 0x0000001519137220 */ /* 0x080fe20000410000 */
[----:B------:R-:W-:Y:S01]  /*b5c0*/  FMUL.FTZ R25, R31, R21 ;  /* 0x000000151f197220 */ /* 0x000fe20000410000 */
[----:B-1----:R-:W-:-:S05]  /*b5d0*/  SHF.R.S32.HI R41, RZ, 0x1f, R72 ;  /* 0x0000001fff297819 */ /* 0x002fca0000011448 */
[----:B------:R1:W3:Y:S01]  /*b5e0*/  MUFU.TANH R81, R40 ;  /* 0x0000002800517308 */ /* 0x0002e20000002400 */
[-C--:B------:R-:W-:Y:S01]  /*b5f0*/  FMUL.FTZ R31, R43, R21.reuse ;  /* 0x000000152b1f7220 */ /* 0x080fe20000410000 */
[-C--:B------:R-:W-:Y:S01]  /*b600*/  FMUL.FTZ R14, R24, R21.reuse ;  /* 0x00000015180e7220 */ /* 0x080fe20000410000 */
[----:B-1----:R-:W-:Y:S01]  /*b610*/  LEA.HI R40, R41, R72, RZ, 0x7 ;  /* 0x0000004829287211 */ /* 0x002fe200078f38ff */
[----:B------:R-:W-:-:S03]  /*b620*/  FMUL.FTZ R24, R30, R21 ;  /* 0x000000151e187220 */ /* 0x000fc60000410000 */
[----:B------:R-:W-:Y:S01]  /*b630*/  LOP3.LUT R43, R40, 0xffffff80, RZ, 0xc0, !PT ;  /* 0xffffff80282b7812 */ /* 0x000fe200078ec0ff */
[-C--:B------:R-:W-:Y:S01]  /*b640*/  FMUL.FTZ R30, R42, R21.reuse ;  /* 0x000000152a1e7220 */ /* 0x080fe20000410000 */
[----:B------:R-:W-:-:S03]  /*b650*/  FMUL.FTZ R42, R53, R21 ;  /* 0x00000015352a7220 */ /* 0x000fc60000410000 */
[----:B------:R-:W-:Y:S01]  /*b660*/  IMAD.IADD R43, R72, 0x1, -R43 ;  /* 0x00000001482b7824 */ /* 0x000fe200078e0a2b */
[----:B------:R1:W4:Y:S01]  /*b670*/  MUFU.TANH R83, R42 ;  /* 0x0000002a00537308 */ /* 0x0003220000002400 */
[-C--:B------:R-:W-:Y:S01]  /*b680*/  FMUL.FTZ R20, R28, R21.reuse ;  /* 0x000000151c147220 */ /* 0x080fe20000410000 */
[-C--:B------:R-:W-:Y:S01]  /*b690*/  FMUL.FTZ R28, R38, R21.reuse ;  /* 0x00000015261c7220 */ /* 0x080fe20000410000 */
[----:B------:R-:W-:Y:S01]  /*b6a0*/  LEA.HI R41, R41, R72, RZ, 0x2 ;  /* 0x0000004829297211 */ /* 0x000fe200078f10ff */
[-C--:B------:R-:W-:Y:S01]  /*b6b0*/  FMUL.FTZ R38, R44, R21.reuse ;  /* 0x000000152c267220 */ /* 0x080fe20000410000 */
[----:B-1----:R-:W-:Y:S01]  /*b6c0*/  SHF.R.S32.HI R42, RZ, 0x1f, R43 ;  /* 0x0000001fff2a7819 */ /* 0x002fe2000001142b */
[-C--:B------:R-:W-:Y:S01]  /*b6d0*/  FMUL.FTZ R76, R29, R21.reuse ;  /* 0x000000151d4c7220 */ /* 0x080fe20000410000 */
[----:B------:R-:W-:Y:S02]  /*b6e0*/  FMUL.FTZ R29, R39, R21 ;  /* 0x00000015271d7220 */ /* 0x000fe40000410000 */
[----:B------:R-:W-:Y:S01]  /*b6f0*/  LEA.HI R44, R42, R43, RZ, 0x2 ;  /* 0x0000002b2a2c7211 */ /* 0x000fe200078f10ff */
[-C--:B------:R-:W-:Y:S01]  /*b700*/  FMUL.FTZ R39, R45, R21.reuse ;  /* 0x000000152d277220 */ /* 0x080fe20000410000 */
[----:B------:R-:W-:Y:S01]  /*b710*/  LOP3.LUT R41, R41, 0xfffffffc, RZ, 0xc0, !PT ;  /* 0xfffffffc29297812 */ /* 0x000fe200078ec0ff */
[----:B------:R-:W-:Y:S01]  /*b720*/  FMUL.FTZ R75, R46, R21 ;  /* 0x000000152e4b7220 */ /* 0x000fe20000410000 */
[----:B------:R-:W-:-:S02]  /*b730*/  SHF.R.S32.HI R45, RZ, 0x2, R44 ;  /* 0x00000002ff2d7819 */ /* 0x000fc4000001142c */
[----:B------:R-:W-:Y:S01]  /*b740*/  SHF.R.S32.HI R46, RZ, 0x1f, R44 ;  /* 0x0000001fff2e7819 */ /* 0x000fe2000001142c */
[----:B------:R-:W-:Y:S01]  /*b750*/  IMAD.IADD R72, R72, 0x1, -R41 ;  /* 0x0000000148487824 */ /* 0x000fe200078e0a29 */
[----:B------:R-:W-:Y:S02]  /*b760*/  SHF.R.S32.HI R41, RZ, 0x7, R40 ;  /* 0x00000007ff297819 */ /* 0x000fe40000011428 */
[----:B------:R-:W-:Y:S02]  /*b770*/  LEA.HI R46, R46, R45, RZ, 0x3 ;  /* 0x0000002d2e2e7211 */ /* 0x000fe400078f18ff */
[----:B------:R-:W-:Y:S02]  /*b780*/  LEA.HI R42, R42, R43, RZ, 0x5 ;  /* 0x0000002b2a2a7211 */ /* 0x000fe400078f28ff */
[----:B------:R-:W-:Y:S02]  /*b790*/  LOP3.LUT R46, R46, 0xfffffff8, RZ, 0xc0, !PT ;  /* 0xfffffff82e2e7812 */ /* 0x000fe400078ec0ff */
[----:B------:R-:W-:-:S02]  /*b7a0*/  LEA.HI R40, R40, R41, RZ, 0x1 ;  /* 0x0000002928287211 */ /* 0x000fc400078f08ff */
[----:B------:R-:W-:Y:S02]  /*b7b0*/  SHF.R.S32.HI R42, RZ, 0x5, R42 ;  /* 0x00000005ff2a7819 */ /* 0x000fe4000001142a */
[----:B------:R-:W-:Y:S02]  /*b7c0*/  IADD3 R46, R45, -R46, RZ ;  /* 0x8000002e2d2e7210 */ /* 0x000fe40007ffe0ff */
[----:B------:R-:W-:Y:S01]  /*b7d0*/  LOP3.LUT R40, R40, 0x3fffffe, RZ, 0xc0, !PT ;  /* 0x03fffffe28287812 */ /* 0x000fe200078ec0ff */
[----:B------:R-:W-:Y:S01]  /*b7e0*/  IMAD R73, R73, 0x8, R42 ;  /* 0x0000000849497824 */ /* 0x000fe200078e022a */
[----:B------:R-:W-:-:S03]  /*b7f0*/  LEA.HI R45, R72, R72, RZ, 0x1 ;  /* 0x00000048482d7211 */ /* 0x000fc600078f08ff */
[----:B------:R-:W-:Y:S01]  /*b800*/  IMAD.IADD R40, R41, 0x1, -R40 ;  /* 0x0000000129287824 */ /* 0x000fe200078e0a28 */
[----:B------:R-:W-:Y:S01]  /*b810*/  LOP3.LUT R45, R45, 0x1ffffffe, RZ, 0xc0, !PT ;  /* 0x1ffffffe2d2d7812 */ /* 0x000fe200078ec0ff */
[----:B------:R-:W-:-:S04]  /*b820*/  IMAD.U32 R41, R73, 0x10, R46 ;  /* 0x0000001049297824 */ /* 0x000fc800078e002e */
[----:B------:R-:W-:Y:S02]  /*b830*/  IMAD.IADD R45, R72, 0x1, -R45 ;  /* 0x00000001482d7824 */ /* 0x000fe400078e0a2d */
[----:B------:R-:W-:-:S04]  /*b840*/  IMAD R40, R40, 0x40, R41 ;  /* 0x0000004028287824 */ /* 0x000fc800078e0229 */
[----:B------:R-:W-:-:S04]  /*b850*/  IMAD R46, R45, 0x8, R40 ;  /* 0x000000082d2e7824 */ /* 0x000fc800078e0228 */
[----:B------:R-:W-:-:S04]  /*b860*/  @P1 IMAD.HI.U32 R13, R46, R13, RZ ;  /* 0x0000000d2e0d1227 */ /* 0x000fc800078e00ff */
[-C--:B------:R-:W-:Y:S01]  /*b870*/  FMUL.FTZ R77, R32, R21.reuse ;  /* 0x00000015204d7220 */ /* 0x080fe20000410000 */
[----:B------:R-:W-:Y:S01]  /*b880*/  FMUL.FTZ R32, R48, R21 ;  /* 0x0000001530207220 */ /* 0x000fe20000410000 */
[----:B------:R-:W-:-:S03]  /*b890*/  @P1 SHF.R.U32.HI R46, RZ, R74, R13 ;  /* 0x0000004aff2e1219 */ /* 0x000fc6000001160d */
[----:B------:R1:W0:Y:S01]  /*b8a0*/  MUFU.TANH R79, R32 ;  /* 0x00000020004f7308 */ /* 0x0002220000002400 */
[----:B------:R-:W-:Y:S01]  /*b8b0*/  LOP3.LUT R44, R44, 0x7ffffffc, RZ, 0xc0, !PT ;  /* 0x7ffffffc2c2c7812 */ /* 0x000fe200078ec0ff */
[----:B------:R-:W-:Y:S01]  /*b8c0*/  IMAD.MOV.U32 R41, RZ, RZ, -0x60 ;  /* 0xffffffa0ff297424 */ /* 0x000fe200078e00ff */
[----:B------:R-:W2:Y:S01]  /*b8d0*/  SHFL.IDX PT, R40, R46, RZ, 0x1c1f ;  /* 0x001c1fff2e287589 */ /* 0x000ea200000e0000 */
[-C--:B------:R-:W-:Y:S01]  /*b8e0*/  FMUL.FTZ R48, R50, R21.reuse ;  /* 0x0000001532307220 */ /* 0x080fe20000410000 */
[-C--:B-1----:R-:W-:Y:S01]  /*b8f0*/  FMUL.FTZ R32, R57, R21.reuse ;  /* 0x0000001539207220 */ /* 0x082fe20000410000 */
        /* <DEDUP_REMOVED lines=21> */
[----:B------:R-:W-:Y:S01]  /*ba50*/  FMUL.FTZ R21, R71, R21 ;  /* 0x0000001547157220 */ /* 0x000fe20000410000 */
[----:B------:R-:W-:Y:S01]  /*ba60*/  IMAD R41, R0, R41, 0x1 ;  /* 0x0000000100297424 */ /* 0x000fe200078e0229 */
[----:B------:R-:W1:Y:S03]  /*ba70*/  MUFU.TANH R14, R14 ;  /* 0x0000000e000e7308 */ /* 0x000e660000002400 */
[----:B------:R-:W-:Y:S01]  /*ba80*/  IMAD R41, R44, -0x2, R41 ;  /* 0xfffffffe2c297824 */ /* 0x000fe200078e0229 */
[----:B------:R-:W-:-:S04]  /*ba90*/  LOP3.LUT R43, RZ, R6, RZ, 0x33, !PT ;  /* 0x00000006ff2b7212 */ /* 0x000fc800078e33ff */
[----:B------:R-:W0:Y:S01]  /*baa0*/  MUFU.TANH R19, R19 ;  /* 0x0000001300137308 */ /* 0x000e220000002400 */
[----:B------:R-:W-:-:S07]  /*bab0*/  IADD3 R12, -R4, R41, R5 ;  /* 0x00000029040c7210 */ /* 0x000fce0007ffe105 */
        /* <DEDUP_REMOVED lines=40> */
[----:B------:R-:W0:Y:S01]  /*bd40*/  MUFU.TANH R21, R21 ;  /* 0x0000001500157308 */ /* 0x000e220000002400 */
[----:B------:R-:W-:-:S02]  /*bd50*/  IMAD.IADD R44, R12, 0x1, R7 ;  /* 0x000000010c2c7824 */ /* 0x000fc400078e0207 */
[----:B------:R-:W-:Y:S02]  /*bd60*/  IMAD.IADD R43, R12, 0x1, R43 ;  /* 0x000000010c2b7824 */ /* 0x000fe400078e022b */
[----:B------:R-:W-:Y:S02]  /*bd70*/  IMAD R67, R0, -0x60, R8 ;  /* 0xffffffa000437824 */ /* 0x000fe400078e0208 */
[----:B------:R-:W-:Y:S02]  /*bd80*/  VIADD R71, R41, 0xffffffff ;  /* 0xffffffff29477836 */ /* 0x000fe40000000000 */
[--C-:B--2---:R-:W-:Y:S02]  /*bd90*/  IMAD.IADD R6, R44, 0x1, R40.reuse ;  /* 0x000000012c067824 */ /* 0x104fe400078e0228 */
[----:B------:R-:W-:Y:S01]  /*bda0*/  IMAD.IADD R7, R43, 0x1, R40 ;  /* 0x000000012b077824 */ /* 0x000fe200078e0228 */
[----:B-1-34-:R-:W-:Y:S06]  /*bdb0*/  @!P2 BRA `(.L_x_3697) ;  /* 0x000000000044a947 */ /* 0x01afec0003800000 */
[----:B------:R-:W-:Y:S01]  /*bdc0*/  IADD3 R8, -R4, R5, R40 ;  /* 0x0000000504087210 */ /* 0x000fe20007ffe128 */
[----:B------:R-:W-:Y:S03]  /*bdd0*/  BSSY B1, `(.L_x_3698) ;  /* 0x000000c000017945 */ /* 0x000fe60003800000 */
[----:B------:R-:W-:-:S13]  /*bde0*/  ISETP.GT.AND P1, PT, R8, -0x1, PT ;  /* 0xffffffff0800780c */ /* 0x000fda0003f24270 */
[----:B------:R-:W-:Y:S05]  /*bdf0*/  @P1 BRA `(.L_x_3699) ;  /* 0x0000000000181947 */ /* 0x000fea0003800000 */
[----:B------:R-:W-:Y:S02]  /*be00*/  ISETP.NE.AND P1, PT, R9, 0x1, PT ;  /* 0x000000010900780c */ /* 0x000fe40003f25270 */
[----:B------:R-:W-:-:S11]  /*be10*/  LOP3.LUT R41, RZ, R8, RZ, 0x33, !PT ;  /* 0x00000008ff297212 */ /* 0x000fd600078e33ff */
[----:B------:R-:W-:-:S05]  /*be20*/  @P1 IMAD.HI.U32 R8, R41, R10, RZ ;  /* 0x0000000a29081227 */ /* 0x000fca00078e00ff */
[----:B------:R-:W-:-:S04]  /*be30*/  @P1 SHF.R.U32.HI R41, RZ, R11, R8 ;  /* 0x0000000bff291219 */ /* 0x000fc80000011608 */
[----:B------:R-:W-:Y:S01]  /*be40*/  LOP3.LUT R8, RZ, R41, RZ, 0x33, !PT ;  /* 0x00000029ff087212 */ /* 0x000fe200078e33ff */
[----:B------:R-:W-:Y:S06]  /*be50*/  BRA `(.L_x_3700) ;  /* 0x00000000000c7947 */ /* 0x000fec0003800000 */
.L_x_3699:
[----:B------:R-:W-:-:S13]  /*be60*/  ISETP.NE.AND P1, PT, R9, 0x1, PT ;  /* 0x000000010900780c */ /* 0x000fda0003f25270 */
[----:B------:R-:W-:-:S05]  /*be70*/  @P1 IMAD.HI.U32 R12, R8, R10, RZ ;  /* 0x0000000a080c1227 */ /* 0x000fca00078e00ff */
[----:B------:R-:W-:-:S07]  /*be80*/  @P1 SHF.R.U32.HI R8, RZ, R11, R12 ;  /* 0x0000000bff081219 */ /* 0x000fce000001160c */
.L_x_3700:
[----:B------:R-:W-:Y:S05]  /*be90*/  BSYNC B1 ;  /* 0x0000000000017941 */ /* 0x000fea0003800000 */
.L_x_3698:
[----:B------:R-:W-:-:S05]  /*bea0*/  IMAD R8, R8, R9, R71 ;  /* 0x0000000908087224 */ /* 0x000fca00078e0247 */
[----:B------:R-:W-:Y:S02]  /*beb0*/  VIMNMX R7, R7, R8, !PT ;  /* 0x0000000807077248 */ /* 0x000fe40007fe0100 */
[----:B------:R-:W-:-:S07]  /*bec0*/  VIADDMNMX R6, R8, R9, R6, PT ;  /* 0x0000000908067246 */ /* 0x000fce0003800106 */
.L_x_3697:
[----:B------:R-:W-:Y:S05]  /*bed0*/  BSYNC B0 ;  /* 0x0000000000007941 */ /* 0x000fea0003800000 */
.L_x_3696:
[C---:B------:R-:W-:Y:S01]  /*bee0*/  ISETP.GE.AND P1, PT, R67.reuse, 0x9, PT ;  /* 0x000000094300780c */ /* 0x040fe20003f26270 */
[----:B------:R-:W1:Y:S01]  /*bef0*/  SHFL.IDX PT, R46, R46, 0x1, 0x1c1f ;  /* 0x003c1f002e2e7f89 */ /* 0x000e6200000e0000 */
[----:B------:R-:W-:Y:S01]  /*bf00*/  ISETP.GE.AND P2, PT, R67, 0x2, PT ;  /* 0x000000024300780c */ /* 0x000fe20003f46270 */
[----:B------:R-:W-:Y:S01]  /*bf10*/  BSSY B0, `(.L_x_3701) ;  /* 0x0000087000007945 */ /* 0x000fe20003800000 */
[----:B------:R-:W-:Y:S02]  /*bf20*/  P2R R73, PR, RZ, 0x2 ;  /* 0x00000002ff497803 */ /* 0x000fe40000000000 */
[----:B------:R-:W-:Y:S02]  /*bf30*/  ISETP.GT.AND P1, PT, R7, 0x8, !P1 ;  /* 0x000000080700780c */ /* 0x000fe40004f24270 */
[----:B------:R-:W-:Y:S02]  /*bf40*/  P2R R41, PR, RZ, 0x4 ;  /* 0x00000004ff297803 */ /* 0x000fe40000000000 */
[----:B------:R-:W-:-:S02]  /*bf50*/  ISETP.LT.OR P1, PT, R6, 0x9, P1 ;  /* 0x000000090600780c */ /* 0x000fc40000f21670 */
[----:B------:R-:W-:Y:S02]  /*bf60*/  ISETP.GT.AND P2, PT, R7, 0x1, !P2 ;  /* 0x000000010700780c */ /* 0x000fe40005744270 */
[----:B------:R-:W-:Y:S02]  /*bf70*/  ISETP.GE.AND P3, PT, R67, 0xa, PT ;  /* 0x0000000a4300780c */ /* 0x000fe40003f66270 */
[----:B0-----:R-:W-:Y:S02]  /*bf80*/  FSEL R170, R20, -INF , !P1 ;  /* 0xff80000014aa7808 */ /* 0x001fe40004800000 */
[----:B------:R-:W-:Y:S02]  /*bf90*/  ISETP.LT.OR P2, PT, R6, 0x2, P2 ;  /* 0x000000020600780c */ /* 0x000fe40001741670 */
[----:B------:R-:W-:Y:S02]  /*bfa0*/  ISETP.GT.AND P1, PT, R7, 0x9, !P3 ;  /* 0x000000090700780c */ /* 0x000fe40005f24270 */
[----:B------:R-:W-:-:S02]  /*bfb0*/  FSEL R168, R19, -INF , !P2 ;  /* 0xff80000013a87808 */ /* 0x000fc40005000000 */
[----:B------:R-:W-:Y:S01]  /*bfc0*/  ISETP.LT.OR P1, PT, R6, 0xa, P1 ;  /* 0x0000000a0600780c */ /* 0x000fe20000f21670 */
[----:B-1----:R-:W-:Y:S01]  /*bfd0*/  IMAD.IADD R8, R44, 0x1, R46 ;  /* 0x000000012c087824 */ /* 0x002fe200078e022e */
        /* <DEDUP_REMOVED lines=75> */
[----:B------:R-:W-:Y:S02]  /*c490*/  P2R R19, PR, RZ, 0x8 ;  /* 0x00000008ff137803 */ /* 0x000fe40000000000 */
[----:B------:R-:W-:-:S02]  /*c4a0*/  FSEL R40, R85, -INF , !P1 ;  /* 0xff80000055287808 */ /* 0x000fc40004800000 */
        /* <DEDUP_REMOVED lines=38> */
.L_x_3704:
[----:B------:R-:W-:-:S13]  /*c710*/  ISETP.NE.AND P6, PT, R9, 0x1, PT ;  /* 0x000000010900780c */ /* 0x000fda0003fc5270 */
[----:B------:R-:W-:-:S05]  /*c720*/  @P6 IMAD.HI.U32 R10, R4, R10, RZ ;  /* 0x0000000a040a6227 */ /* 0x000fca00078e00ff */
[----:B------:R-:W-:-:S07]  /*c730*/  @P6 SHF.R.U32.HI R4, RZ, R11, R10 ;  /* 0x0000000bff046219 */ /* 0x000fce000001160a */
.L_x_3705:
[----:B------:R-:W-:Y:S05]  /*c740*/  BSYNC B1 ;  /* 0x0000000000017941 */ /* 0x000fea0003800000 */
.L_x_3703:
[----:B------:R-:W-:-:S05]  /*c750*/  IMAD R4, R4, R9, R71 ;  /* 0x0000000904047224 */ /* 0x000fca00078e0247 */
[----:B------:R-:W-:Y:S02]  /*c760*/  VIADDMNMX R8, R4, R9, R8, PT ;  /* 0x0000000904087246 */ /* 0x000fe40003800108 */
[----:B------:R-:W-:-:S07]  /*c770*/  VIMNMX R7, R7, R4, !PT ;  /* 0x0000000407077248 */ /* 0x000fce0007fe0100 */
.L_x_3702:
[----:B------:R-:W-:Y:S05]  /*c780*/  BSYNC B0 ;  /* 0x0000000000007941 */ /* 0x000fea0003800000 */
.L_x_3701:
[----:B------:R-:W-:Y:S02]  /*c790*/  ISETP.GT.AND P5, PT, R7, RZ, !P5 ;  /* 0x000000ff0700720c */ /* 0x000fe40006fa4270 */
        /* <DEDUP_REMOVED lines=59> */
[----:B------:R-:W-:Y:S01]  /*cb50*/  ISETP.NE.AND P5, PT, R93, RZ, PT ;  /* 0x000000ff5d00720c */ /* 0x000fe20003fa5270 */
[----:B------:R-:W2:Y:S03]  /*cb60*/  LDL R52, [R1+0x460] ;  /* 0x0004600001347983 */ /* 0x000ea60000100800 */
        /* <DEDUP_REMOVED lines=11> */
[C---:B------:R-:W-:Y:S02]  /*cc20*/  ISETP.GT.AND P5, PT, R7.reuse, 0x48, !P6 ;  /* 0x000000480700780c */ /* 0x040fe400077a4270 */
[----:B------:R-:W-:Y:S02]  /*cc30*/  ISETP.NE.AND P6, PT, R14, RZ, PT ;  /* 0x000000ff0e00720c */ /* 0x000fe40003fc5270 */
[----:B------:R-:W3:Y:S01]  /*cc40*/  LDL.64 R14, [R1+0x440] ;  /* 0x00044000010e7983 */ /* 0x000ee20000100a00 */
[----:B------:R-:W-:Y:S02]  /*cc50*/  ISETP.LT.OR P5, PT, R8, 0x49, P5 ;  /* 0x000000490800780c */ /* 0x000fe40002fa1670 */
[----:B------:R-:W-:Y:S02]  /*cc60*/  ISETP.GT.AND P1, PT, R7, 0x49, !P1 ;  /* 0x000000490700780c */ /* 0x000fe40004f24270 */
[----:B------:R-:W-:-:S02]  /*cc70*/  FSEL R24, R59, -INF , !P5 ;  /* 0xff8000003b187808 */ /* 0x000fc40006800000 */
[C---:B------:R-:W-:Y:S02]  /*cc80*/  ISETP.GT.AND P2, PT, R7.reuse, 0x50, !P2 ;  /* 0x000000500700780c */ /* 0x040fe40005744270 */
[C---:B------:R-:W-:Y:S02]  /*cc90*/  ISETP.LT.OR P1, PT, R8.reuse, 0x4a, P1 ;  /* 0x0000004a0800780c */ /* 0x040fe40000f21670 */
[C---:B------:R-:W-:Y:S02]  /*cca0*/  ISETP.GT.AND P3, PT, R7.reuse, 0x51, !P3 ;  /* 0x000000510700780c */ /* 0x040fe40005f64270 */
[----:B------:R-:W-:Y:S02]  /*ccb0*/  ISETP.LT.OR P2, PT, R8, 0x51, P2 ;  /* 0x000000510800780c */ /* 0x000fe40001741670 */
[----:B------:R-:W-:Y:S02]  /*ccc0*/  FSEL R48, R32, -INF , !P1 ;  /* 0xff80000020307808 */ /* 0x000fe40004800000 */
[----:B------:R-:W-:-:S02]  /*ccd0*/  ISETP.GT.AND P4, PT, R7, 0x58, !P4 ;  /* 0x000000580700780c */ /* 0x000fc40006784270 */
[----:B------:R-:W-:Y:S02]  /*cce0*/  ISETP.LT.OR P3, PT, R8, 0x52, P3 ;  /* 0x000000520800780c */ /* 0x000fe40001f61670 */
[----:B------:R-:W-:Y:S02]  /*ccf0*/  FSEL R32, R50, -INF , !P2 ;  /* 0xff80000032207808 */ /* 0x000fe40005000000 */
[----:B------:R-:W-:Y:S02]  /*cd00*/  ISETP.GT.AND P1, PT, R7, 0x59, !P6 ;  /* 0x000000590700780c */ /* 0x000fe40007724270 */
[C---:B------:R-:W-:Y:S02]  /*cd10*/  ISETP.LT.OR P4, PT, R8.reuse, 0x59, P4 ;  /* 0x000000590800780c */ /* 0x040fe40002781670 */
[----:B------:R-:W-:Y:S02]  /*cd20*/  FSEL R49, R51, -INF , !P3 ;  /* 0xff80000033317808 */ /* 0x000fe40005800000 */
[----:B------:R-:W-:-:S02]  /*cd30*/  ISETP.LT.OR P1, PT, R8, 0x5a, P1 ;  /* 0x0000005a0800780c */ /* 0x000fc40000f21670 */
[----:B------:R-:W-:Y:S02]  /*cd40*/  FSEL R50, R13, -INF , !P4 ;  /* 0xff8000000d327808 */ /* 0x000fe40006000000 */
[----:B------:R-:W-:Y:S02]  /*cd50*/  FSEL R51, R21, -INF , !P1 ;  /* 0xff80000015337808 */ /* 0x000fe40004800000 */
[----:B---3--:R-:W-:-:S04]  /*cd60*/  FMNMX.FTZ R4, R82, R14, !PT ;  /* 0x0000000e52047209 */ /* 0x008fc80007810000 */
        /* <DEDUP_REMOVED lines=50> */
[----:B------:R-:W3:Y:S01]  /*d090*/  LDL.64 R4, [R1+0x450] ;  /* 0x0004500001047983 */ /* 0x000ee20000100a00 */
[----:B0-----:R-:W-:-:S03]  /*d0a0*/  FMNMX.FTZ R8, R9, R10, !PT ;  /* 0x0000000a09087209 */ /* 0x001fc60007810000 */
[----:B------:R0:W-:Y:S04]  /*d0b0*/  STL.64 [R1+0x440], R6 ;  /* 0x0004400601007387 */ /* 0x0001e80000100a00 */
[----:B------:R-:W4:Y:S04]  /*d0c0*/  LDL R10, [R1+0x444] ;  /* 0x00044400010a7983 */ /* 0x000f280000100800 */
[----:B------:R-:W-:Y:S04]  /*d0d0*/  STL [R1+0x440], R8 ;  /* 0x0004400801007387 */ /* 0x000fe80000100800 */
[----:B------:R-:W2:Y:S04]  /*d0e0*/  LDL R11, [R1+0x440] ;  /* 0x00044000010b7983 */ /* 0x000ea80000100800 */
[----:B----4-:R-:W1:Y:S01]  /*d0f0*/  SHFL.BFLY PT, R7, R10, 0x2, 0x1f ;  /* 0x0c401f000a077f89 */ /* 0x010e6200000e0000 */
[----:B--2---:R-:W-:Y:S01]  /*d100*/  FMUL.FTZ R9, R52, R11 ;  /* 0x0000000b34097220 */ /* 0x004fe20000410000 */
[----:B------:R-:W-:-:S04]  /*d110*/  FSETP.NEU.FTZ.AND P1, PT, R11, -INF , PT ;  /* 0xff8000000b00780b */ /* 0x000fc80003f3d000 */
[----:B------:R-:W-:-:S05]  /*d120*/  FSEL R9, R9, RZ, P1 ;  /* 0x000000ff09097208 */ /* 0x000fca0000800000 */
[----:B0-----:R-:W-:Y:S01]  /*d130*/  FFMA.FTZ R6, R80, R52, -R9 ;  /* 0x0000003450067223 */ /* 0x001fe20000010809 */
[----:B-1----:R-:W-:-:S03]  /*d140*/  FMNMX.FTZ R7, R7, R10, !PT ;  /* 0x0000000a07077209 */ /* 0x002fc60007810000 */
[----:B------:R0:W-:Y:S02]  /*d150*/  MUFU.EX2 R47, R6 ;  /* 0x00000006002f7308 */ /* 0x0001e40000000800 */
[----:B0-----:R-:W0:Y:S01]  /*d160*/  SHFL.BFLY PT, R6, R7, 0x1, 0x1f ;  /* 0x0c201f0007067f89 */ /* 0x001e2200000e0000 */
[----:B------:R-:W-:Y:S01]  /*d170*/  FSEL R11, R11, RZ, P1 ;  /* 0x000000ff0b0b7208 */ /* 0x000fe20000800000 */
[-CC-:B------:R-:W-:Y:S01]  /*d180*/  FFMA.FTZ R13, R82, R52.reuse, -R9.reuse ;  /* 0x00000034520d7223 */ /* 0x180fe20000010809 */
[----:B------:R-:W-:-:S03]  /*d190*/  FFMA.FTZ R21, R34, R52, -R9 ;  /* 0x0000003422157223 */ /* 0x000fc60000010809 */
[----:B------:R-:W-:Y:S01]  /*d1a0*/  FADD.FTZ R11, R14, -R11 ;  /* 0x8000000b0e0b7221 */ /* 0x000fe20000010000 */
[----:B0-----:R-:W-:-:S04]  /*d1b0*/  FMNMX.FTZ R6, R7, R6, !PT ;  /* 0x0000000607067209 */ /* 0x001fc80007810000 */
[C---:B------:R-:W-:Y:S01]  /*d1c0*/  FSETP.NEU.FTZ.AND P1, PT, R6.reuse, -INF , PT ;  /* 0xff8000000600780b */ /* 0x040fe20003f3d000 */
[----:B------:R-:W-:-:S03]  /*d1d0*/  FMUL.FTZ R7, R6, R52 ;  /* 0x0000003406077220 */ /* 0x000fc60000410000 */
[----:B------:R-:W-:Y:S02]  /*d1e0*/  FSEL R8, R6, RZ, P1 ;  /* 0x000000ff06087208 */ /* 0x000fe40000800000 */
[----:B------:R-:W-:-:S03]  /*d1f0*/  FSEL R7, R7, RZ, P1 ;  /* 0x000000ff07077208 */ /* 0x000fc60000800000 */
[----:B------:R-:W-:Y:S01]  /*d200*/  FADD.FTZ R15, R15, -R8 ;  /* 0x800000080f0f7221 */ /* 0x000fe20000010000 */
[-C--:B------:R-:W-:Y:S01]  /*d210*/  FMUL.FTZ R11, R11, R52.reuse ;  /* 0x000000340b0b7220 */ /* 0x080fe20000410000 */
[-C--:B------:R-:W-:Y:S01]  /*d220*/  FFMA.FTZ R34, R44, R52.reuse, -R7 ;  /* 0x000000342c227223 */ /* 0x080fe20000010807 */
[-CC-:B------:R-:W-:Y:S01]  /*d230*/  FFMA.FTZ R168, R168, R52.reuse, -R9.reuse ;  /* 0x00000034a8a87223 */ /* 0x180fe20000010809 */
[----:B------:R-:W-:Y:S01]  /*d240*/  FMUL.FTZ R15, R52, R15 ;  /* 0x0000000f340f7220 */ /* 0x000fe20000410000 */
[-C--:B------:R-:W-:Y:S01]  /*d250*/  FFMA.FTZ R185, R36, R52.reuse, -R9 ;  /* 0x0000003424b97223 */ /* 0x080fe20000010809 */
[-CC-:B------:R-:W-:Y:S01]  /*d260*/  FFMA.FTZ R169, R46, R52.reuse, -R7.reuse ;  /* 0x000000342ea97223 */ /* 0x180fe20000010807 */
[----:B------:R-:W-:Y:S01]  /*d270*/  MUFU.EX2 R13, R13 ;  /* 0x0000000d000d7308 */ /* 0x000fe20000000800 */
[-C--:B------:R-:W-:Y:S01]  /*d280*/  FFMA.FTZ R208, R30, R52.reuse, -R7 ;  /* 0x000000341ed07223 */ /* 0x080fe20000010807 */
[-C--:B------:R-:W-:Y:S01]  /*d290*/  FFMA.FTZ R170, R170, R52.reuse, -R9 ;  /* 0x00000034aaaa7223 */ /* 0x080fe20000010809 */
[----:B------:R-:W-:-:S05]  /*d2a0*/  FFMA.FTZ R171, R43, R52, -R7 ;  /* 0x000000342bab7223 */ /* 0x000fca0000010807 */
[----:B------:R-:W3:Y:S01]  /*d2b0*/  MUFU.EX2 R36, R11 ;  /* 0x0000000b00247308 */ /* 0x000ee20000000800 */
[-CC-:B------:R-:W-:Y:S01]  /*d2c0*/  FFMA.FTZ R186, R20, R52.reuse, -R9.reuse ;  /* 0x0000003414ba7223 */ /* 0x180fe20000010809 */
[----:B------:R-:W-:-:S06]  /*d2d0*/  FFMA.FTZ R20, R12, R52, -R9 ;  /* 0x000000340c147223 */ /* 0x000fcc0000010809 */
[----:B------:R-:W-:Y:S01]  /*d2e0*/  MUFU.EX2 R34, R34 ;  /* 0x0000002200227308 */ /* 0x000fe20000000800 */
[----:B------:R-:W-:-:S07]  /*d2f0*/  FFMA.FTZ R12, R41, R52, -R7 ;  /* 0x00000034290c7223 */ /* 0x000fce0000010807 */
[----:B------:R-:W0:Y:S01]  /*d300*/  MUFU.EX2 R30, R15 ;  /* 0x0000000f001e7308 */ /* 0x000e220000000800 */
[----:B------:R-:W-:-:S07]  /*d310*/  FFMA.FTZ R230, R78, R52, -R9 ;  /* 0x000000344ee67223 */ /* 0x000fce0000010809 */
[----:B------:R-:W1:Y:S01]  /*d320*/  MUFU.EX2 R168, R168 ;  /* 0x000000a800a87308 */ /* 0x000e620000000800 */
[----:B------:R-:W-:-:S07]  /*d330*/  FFMA.FTZ R219, R45, R52, -R7 ;  /* 0x000000342ddb7223 */ /* 0x000fce0000010807 */
[----:B------:R-:W2:Y:S01]  /*d340*/  MUFU.EX2 R169, R169 ;  /* 0x000000a900a97308 */ /* 0x000ea20000000800 */
[----:B------:R-:W-:-:S07]  /*d350*/  FFMA.FTZ R231, R76, R52, -R9 ;  /* 0x000000344ce77223 */ /* 0x000fce0000010809 */
[----:B------:R-:W4:Y:S01]  /*d360*/  MUFU.EX2 R170, R170 ;  /* 0x000000aa00aa7308 */ /* 0x000f220000000800 */
[----:B------:R-:W-:-:S07]  /*d370*/  FFMA.FTZ R225, R39, R52, -R7 ;  /* 0x0000003427e17223 */ /* 0x000fce0000010807 */
[----:B------:R-:W5:Y:S01]  /*d380*/  MUFU.EX2 R171, R171 ;  /* 0x000000ab00ab7308 */ /* 0x000f620000000800 */
        /* <DEDUP_REMOVED lines=15> */
[----:B------:R-:W-:Y:S01]  /*d480*/  FFMA.FTZ R196, R38, R52, -R9 ;  /* 0x0000003426c47223 */ /* 0x000fe20000010809 */
[----:B---3--:R-:W-:Y:S01]  /*d490*/  FFMA.FTZ R9, R36, R4, R13 ;  /* 0x0000000424097223 */ /* 0x008fe2000001000d */
[----:B0-----:R-:W-:Y:S01]  /*d4a0*/  FFMA.FTZ R4, R5, R30, R34 ;  /* 0x0000001e05047223 */ /* 0x001fe20000010022 */
[----:B------:R-:W-:-:S03]  /*d4b0*/  FFMA.FTZ R217, R35, R52, -R7 ;  /* 0x0000003423d97223 */ /* 0x000fc60000010807 */
[----:B------:R-:W0:Y:S01]  /*d4c0*/  MUFU.EX2 R219, R219 ;  /* 0x000000db00db7308 */ /* 0x000e220000000800 */
[----:B-1----:R-:W-:Y:S01]  /*d4d0*/  FADD.FTZ R9, R168, R9 ;  /* 0x00000009a8097221 */ /* 0x002fe20000010000 */
[----:B--2---:R-:W-:Y:S01]  /*d4e0*/  FADD.FTZ R4, R169, R4 ;  /* 0x00000004a9047221 */ /* 0x004fe20000010000 */
[----:B------:R-:W-:-:S05]  /*d4f0*/  FFMA.FTZ R218, R37, R52, -R7 ;  /* 0x0000003425da7223 */ /* 0x000fca0000010807 */
[----:B------:R-:W1:Y:S01]  /*d500*/  MUFU.EX2 R231, R231 ;  /* 0x000000e700e77308 */ /* 0x000e620000000800 */
[----:B----4-:R-:W-:Y:S01]  /*d510*/  FADD.FTZ R8, R170, R9 ;  /* 0x00000009aa087221 */ /* 0x010fe20000010000 */
[----:B-----5:R-:W-:-:S06]  /*d520*/  FADD.FTZ R5, R171, R4 ;  /* 0x00000004ab057221 */ /* 0x020fcc0000010000 */
[----:B------:R-:W2:Y:S01]  /*d530*/  MUFU.EX2 R225, R225 ;  /* 0x000000e100e17308 */ /* 0x000ea20000000800 */
[----:B------:R-:W-:Y:S01]  /*d540*/  FFMA.FTZ R211, R33, R52, -R7 ;  /* 0x0000003421d37223 */ /* 0x000fe20000010807 */
[----:B------:R-:W-:-:S06]  /*d550*/  FADD.FTZ R9, R47, R8 ;  /* 0x000000082f097221 */ /* 0x000fcc0000010000 */
[----:B------:R-:W3:Y:S01]  /*d560*/  MUFU.EX2 R228, R228 ;  /* 0x000000e400e47308 */ /* 0x000ee20000000800 */
[----:B------:R-:W-:Y:S01]  /*d570*/  FADD.FTZ R4, R12, R5 ;  /* 0x000000050c047221 */ /* 0x000fe20000010000 */
[----:B------:R-:W-:-:S06]  /*d580*/  FFMA.FTZ R212, R31, R52, -R7 ;  /* 0x000000341fd47223 */ /* 0x000fcc0000010807 */
[----:B------:R-:W4:Y:S01]  /*d590*/  MUFU.EX2 R217, R217 ;  /* 0x000000d900d97308 */ /* 0x000f220000000800 */
[----:B------:R-:W-:Y:S01]  /*d5a0*/  FADD.FTZ R8, R230, R9 ;  /* 0x00000009e6087221 */ /* 0x000fe20000010000 */
[----:B0-----:R-:W-:-:S06]  /*d5b0*/  FADD.FTZ R4, R219, R4 ;  /* 0x00000004db047221 */ /* 0x001fcc0000010000 */
[----:B------:R-:W0:Y:S08]  /*d5c0*/  MUFU.EX2 R229, R229 ;  /* 0x000000e500e57308 */ /* 0x000e300000000800 */
[----:B------:R-:W5:Y:S01]  /*d5d0*/  MUFU.EX2 R218, R218 ;  /* 0x000000da00da7308 */ /* 0x000f620000000800 */
[----:B-1----:R-:W-:Y:S01]  /*d5e0*/  FADD.FTZ R5, R231, R8 ;  /* 0x00000008e7057221 */ /* 0x002fe20000010000 */
[----:B--2---:R-:W-:-:S06]  /*d5f0*/  FADD.FTZ R4, R225, R4 ;  /* 0x00000004e1047221 */ /* 0x004fcc0000010000 */
[----:B------:R-:W1:Y:S01]  /*d600*/  MUFU.EX2 R216, R216 ;  /* 0x000000d800d87308 */ /* 0x000e620000000800 */
[----:B------:R-:W-:-:S07]  /*d610*/  FFMA.FTZ R209, R18, R52, -R7 ;  /* 0x0000003412d17223 */ /* 0x000fce0000010807 */
[----:B------:R-:W2:Y:S01]  /*d620*/  MUFU.EX2 R211, R211 ;  /* 0x000000d300d37308 */ /* 0x000ea20000000800 */
[----:B---3--:R-:W-:Y:S01]  /*d630*/  FADD.FTZ R8, R228, R5 ;  /* 0x00000005e4087221 */ /* 0x008fe20000010000 */
[----:B----4-:R-:W-:-:S06]  /*d640*/  FADD.FTZ R5, R217, R4 ;  /* 0x00000004d9057221 */ /* 0x010fcc0000010000 */
[----:B------:R-:W3:Y:S01]  /*d650*/  MUFU.EX2 R215, R215 ;  /* 0x000000d700d77308 */ /* 0x000ee20000000800 */
[----:B------:R-:W-:-:S07]  /*d660*/  FFMA.FTZ R202, R29, R52, -R7 ;  /* 0x000000341dca7223 */ /* 0x000fce0000010807 */
[----:B------:R-:W4:Y:S01]  /*d670*/  MUFU.EX2 R212, R212 ;  /* 0x000000d400d47308 */ /* 0x000f220000000800 */
[----:B0-----:R-:W-:Y:S01]  /*d680*/  FADD.FTZ R9, R229, R8 ;  /* 0x00000008e5097221 */ /* 0x001fe20000010000 */
[----:B-----5:R-:W-:-:S06]  /*d690*/  FADD.FTZ R4, R218, R5 ;  /* 0x00000005da047221 */ /* 0x020fcc0000010000 */
[----:B------:R-:W0:Y:S01]  /*d6a0*/  MUFU.EX2 R214, R214 ;  /* 0x000000d600d67308 */ /* 0x000e220000000800 */
[----:B------:R-:W-:-:S07]  /*d6b0*/  FFMA.FTZ R203, R28, R52, -R7 ;  /* 0x000000341ccb7223 */ /* 0x000fce0000010807 */
        /* <DEDUP_REMOVED lines=53> */
[----:B------:R-:W3:Y:S08]  /*da10*/  MUFU.EX2 R186, R186 ;  /* 0x000000ba00ba7308 */ /* 0x000ef00000000800 */
[----:B------:R-:W4:Y:S01]  /*da20*/  MUFU.EX2 R19, R19 ;  /* 0x0000001300137308 */ /* 0x000f220000000800 */
[----:B0-----:R-:W-:Y:S01]  /*da30*/  FADD.FTZ R4, R196, R5 ;  /* 0x00000005c4047221 */ /* 0x001fe20000010000 */
[----:B-----5:R-:W-:-:S06]  /*da40*/  FADD.FTZ R7, R190, R7 ;  /* 0x00000007be077221 */ /* 0x020fcc0000010000 */
[----:B------:R-:W0:Y:S08]  /*da50*/  MUFU.EX2 R20, R20 ;  /* 0x0000001400147308 */ /* 0x000e300000000800 */
[----:B------:R-:W5:Y:S01]  /*da60*/  MUFU.EX2 R14, R14 ;  /* 0x0000000e000e7308 */ /* 0x000f620000000800 */
[----:B-1----:R-:W-:Y:S01]  /*da70*/  FADD.FTZ R5, R185, R4 ;  /* 0x00000004b9057221 */ /* 0x002fe20000010000 */
[----:B--2---:R-:W-:-:S06]  /*da80*/  FADD.FTZ R4, R18, R7 ;  /* 0x0000000712047221 */ /* 0x004fcc0000010000 */
[----:B------:R-:W1:Y:S08]  /*da90*/  MUFU.EX2 R21, R21 ;  /* 0x0000001500157308 */ /* 0x000e700000000800 */
[----:B------:R-:W2:Y:S01]  /*daa0*/  MUFU.EX2 R15, R15 ;  /* 0x0000000f000f7308 */ /* 0x000ea20000000800 */
[----:B---3--:R-:W-:Y:S01]  /*dab0*/  FADD.FTZ R5, R186, R5 ;  /* 0x00000005ba057221 */ /* 0x008fe20000010000 */
[----:B----4-:R-:W-:-:S03]  /*dac0*/  FADD.FTZ R7, R19, R4 ;  /* 0x0000000413077221 */ /* 0x010fc60000010000 */
[----:B0-----:R-:W-:Y:S01]  /*dad0*/  FADD.FTZ R8, R20, R5 ;  /* 0x0000000514087221 */ /* 0x001fe20000010000 */
[----:B-----5:R-:W-:-:S03]  /*dae0*/  FADD.FTZ R4, R14, R7 ;  /* 0x000000070e047221 */ /* 0x020fc60000010000 */
[----:B-1----:R-:W-:Y:S01]  /*daf0*/  FADD.FTZ R8, R21, R8 ;  /* 0x0000000815087221 */ /* 0x002fe20000010000 */
[----:B------:R-:W-:Y:S01]  /*db00*/  STL [R1+0x444], R6 ;  /* 0x0004440601007387 */ /* 0x000fe20000100800 */
[----:B--2---:R-:W-:-:S05]  /*db10*/  FADD.FTZ R9, R15, R4 ;  /* 0x000000040f097221 */ /* 0x004fca0000010000 */
[----:B------:R0:W-:Y:S04]  /*db20*/  STL.64 [R1+0x450], R8 ;  /* 0x0004500801007387 */ /* 0x0001e80000100a00 */
[----:B------:R-:W2:Y:S01]  /*db30*/  LD.E R7, desc[UR42][R16.64+0x230] ;  /* 0x0002302a10077980 */ /* 0x000ea2000c101900 */
[----:B------:R-:W-:-:S04]  /*db40*/  UIADD3 UR4, UP0, UR37, 0x230, URZ ;  /* 0x0000023025047890 */ /* 0x000fc8000ff1e03f */
[----:B------:R-:W-:Y:S02]  /*db50*/  ULOP3.LUT UR5, UR4, 0x4, URZ, 0xfc, !UPT ;  /* 0x0000000404057892 */ /* 0x000fe4000f8efc3f */
[----:B------:R-:W-:-:S04]  /*db60*/  UIADD3.X UR6, URZ, UR36, URZ, UP0, !UPT ;  /* 0x000000243f067290 */ /* 0x000fc800087fe43f */
[----:B------:R-:W-:Y:S02]  /*db70*/  IMAD.U32 R4, RZ, RZ, UR5 ;  /* 0x00000005ff047e24 */ /* 0x000fe4000f8e00ff */
[----:B------:R-:W-:Y:S02]  /*db80*/  IMAD.U32 R5, RZ, RZ, UR6 ;  /* 0x00000006ff057e24 */ /* 0x000fe4000f8e00ff */
[----:B--2---:R-:W-:-:S05]  /*db90*/  FMUL.FTZ R7, R36, R7 ;  /* 0x0000000724077220 */ /* 0x004fca0000410000 */
[----:B------:R1:W-:Y:S04]  /*dba0*/  ST.E desc[UR42][R16.64+0x230], R7 ;  /* 0x0002300710007985 */ /* 0x0003e8000c10192a */
[----:B------:R-:W2:Y:S02]  /*dbb0*/  LD.E R10, desc[UR42][R4.64] ;  /* 0x0000002a040a7980 */ /* 0x000ea4000c101900 */
[----:B--2---:R-:W-:-:S05]  /*dbc0*/  FMUL.FTZ R11, R36, R10 ;  /* 0x0000000a240b7220 */ /* 0x004fca0000410000 */
[----:B------:R2:W-:Y:S04]  /*dbd0*/  ST.E desc[UR42][R4.64], R11 ;  /* 0x0000000b04007985 */ /* 0x0005e8000c10192a */
[----:B0-----:R-:W3:Y:S04]  /*dbe0*/  LD.E R9, desc[UR42][R16.64+0x240] ;  /* 0x0002402a10097980 */ /* 0x001ee8000c101900 */
[----:B------:R-:W4:Y:S04]  /*dbf0*/  LD.E R143, desc[UR42][R16.64+0x424] ;  /* 0x0004242a108f7980 */ /* 0x000f28000c101900 */
[----:B------:R-:W5:Y:S04]  /*dc00*/  LD.E R25, desc[UR42][R16.64+0x244] ;  /* 0x0002442a10197980 */ /* 0x000f68000c101900 */
[----:B------:R-:W5:Y:S04]  /*dc10*/  LD.E R27, desc[UR42][R16.64+0x250] ;  /* 0x0002502a101b7980 */ /* 0x000f68000c101900 */
[----:B------:R-:W5:Y:S04]  /*dc20*/  LD.E R29, desc[UR42][R16.64+0x254] ;  /* 0x0002542a101d7980 */ /* 0x000f68000c101900 */
[----:B------:R-:W5:Y:S04]  /*dc30*/  LD.E R31, desc[UR42][R16.64+0x260] ;  /* 0x0002602a101f7980 */ /* 0x000f68000c101900 */
[----:B------:R-:W5:Y:S04]  /*dc40*/  LD.E R33, desc[UR42][R16.64+0x264] ;  /* 0x0002642a10217980 */ /* 0x000f68000c101900 */
[----:B-1----:R-:W5:Y:S04]  /*dc50*/  LD.E R7, desc[UR42][R16.64+0x270] ;  /* 0x0002702a10077980 */ /* 0x002f68000c101900 */
[----:B------:R-:W5:Y:S04]  /*dc60*/  LD.E R35, desc[UR42][R16.64+0x274] ;  /* 0x0002742a10237980 */ /* 0x000f68000c101900 */
[----:B------:R-:W5:Y:S04]  /*dc70*/  LD.E R37, desc[UR42][R16.64+0x280] ;  /* 0x0002802a10257980 */ /* 0x000f68000c101900 */
[----:B--2---:R-:W2:Y:S04]  /*dc80*/  LD.E R11, desc[UR42][R16.64+0x284] ;  /* 0x0002842a100b7980 */ /* 0x004ea8000c101900 */
        /* <DEDUP_REMOVED lines=51> */
[----:B------:R-:W-:-:S06]  /*dfc0*/  ULOP3.LUT UR5, UR4, 0x8, URZ, 0xfc, !UPT ;  /* 0x0000000804057892 */ /* 0x000fcc000f8efc3f */
[----:B------:R-:W-:Y:S02]  /*dfd0*/  IMAD.U32 R8, RZ, RZ, UR5 ;  /* 0x00000005ff087e24 */ /* 0x000fe4000f8e00ff */
[C---:B---3--:R-:W-:Y:S01]  /*dfe0*/  FMUL.FTZ R9, R36.reuse, R9 ;  /* 0x0000000924097220 */ /* 0x048fe20000410000 */
[----:B----4-:R-:W-:-:S04]  /*dff0*/  FMUL.FTZ R143, R36, R143 ;  /* 0x0000008f248f7220 */ /* 0x010fc80000410000 */
[----:B------:R0:W-:Y:S01]  /*e000*/  ST.E desc[UR42][R16.64+0x240], R9 ;  /* 0x0002400910007985 */ /* 0x0001e2000c10192a */
[C---:B-----5:R-:W-:Y:S01]  /*e010*/  FMUL.FTZ R25, R36.reuse, R25 ;  /* 0x0000001924197220 */ /* 0x060fe20000410000 */
[C---:B------:R-:W-:Y:S01]  /*e020*/  FMUL.FTZ R27, R36.reuse, R27 ;  /* 0x0000001b241b7220 */ /* 0x040fe20000410000 */
[C---:B------:R-:W-:Y:S01]  /*e030*/  FMUL.FTZ R29, R36.reuse, R29 ;  /* 0x0000001d241d7220 */ /* 0x040fe20000410000 */
[----:B0-----:R-:W-:Y:S02]  /*e040*/  IMAD.U32 R9, RZ, RZ, UR6 ;  /* 0x00000006ff097e24 */ /* 0x001fe4000f8e00ff */
[C---:B------:R-:W-:Y:S01]  /*e050*/  FMUL.FTZ R31, R36.reuse, R31 ;  /* 0x0000001f241f7220 */ /* 0x040fe20000410000 */
[C---:B------:R-:W-:Y:S01]  /*e060*/  FMUL.FTZ R33, R36.reuse, R33 ;  /* 0x0000002124217220 */ /* 0x040fe20000410000 */
[C---:B------:R-:W-:Y:S01]  /*e070*/  FMUL.FTZ R7, R36.reuse, R7 ;  /* 0x0000000724077220 */ /* 0x040fe20000410000 */
[C---:B------:R-:W-:Y:S01]  /*e080*/  FMUL.FTZ R35, R36.reuse, R35 ;  /* 0x0000002324237220 */ /* 0x040fe20000410000 */
[C---:B------:R-:W-:Y:S01]  /*e090*/  FMUL.FTZ R37, R36.reuse, R37 ;  /* 0x0000002524257220 */ /* 0x040fe20000410000 */
[C---:B--2---:R-:W-:Y:S01]  /*e0a0*/  FMUL.FTZ R11, R36.reuse, R11 ;  /* 0x0000000b240b7220 */ /* 0x044fe20000410000 */
        /* <DEDUP_REMOVED lines=112> */
[----:B0-----:R-:W2:Y:S01]  /*e7b0*/  LD.E R11, desc[UR42][R8.64] ;  /* 0x0000002a080b7980 */ /* 0x001ea2000c101900 */
[----:B------:R-:W-:Y:S01]  /*e7c0*/  ULOP3.LUT UR4, UR4, 0xc, URZ, 0xfc, !UPT ;  /* 0x0000000c04047892 */ /* 0x000fe2000f8efc3f */
[----:B------:R-:W-:-:S05]  /*e7d0*/  IMAD.U32 R7, RZ, RZ, UR6 ;  /* 0x00000006ff077e24 */ /* 0x000fca000f8e00ff */
[----:B------:R-:W-:Y:S02]  /*e7e0*/  IMAD.U32 R6, RZ, RZ, UR4 ;  /* 0x00000004ff067e24 */ /* 0x000fe4000f8e00ff */
[----:B--2---:R-:W-:-:S05]  /*e7f0*/  FMUL.FTZ R11, R30, R11 ;  /* 0x0000000b1e0b7220 */ /* 0x004fca0000410000 */
[----:B------:R0:W-:Y:S04]  /*e800*/  ST.E desc[UR42][R8.64], R11 ;  /* 0x0000000b08007985 */ /* 0x0001e8000c10192a */
[----:B------:R-:W2:Y:S02]  /*e810*/  LD.E R25, desc[UR42][R6.64] ;  /* 0x0000002a06197980 */ /* 0x000ea4000c101900 */
[----:B--2---:R-:W-:-:S05]  /*e820*/  FMUL.FTZ R25, R30, R25 ;  /* 0x000000191e197220 */ /* 0x004fca0000410000 */
[----:B------:R1:W-:Y:S04]  /*e830*/  ST.E desc[UR42][R6.64], R25 ;  /* 0x0000001906007985 */ /* 0x0003e8000c10192a */
[----:B------:R-:W2:Y:S04]  /*e840*/  LD.E R147, desc[UR42][R16.64+0x42c] ;  /* 0x00042c2a10937980 */ /* 0x000ea8000c101900 */
[----:B------:R-:W3:Y:S04]  /*e850*/  LD.E R27, desc[UR42][R16.64+0x248] ;  /* 0x0002482a101b7980 */ /* 0x000ee8000c101900 */
[----:B------:R-:W4:Y:S04]  /*e860*/  LD.E R29, desc[UR42][R16.64+0x24c] ;  /* 0x00024c2a101d7980 */ /* 0x000f28000c101900 */
[----:B------:R-:W5:Y:S04]  /*e870*/  LD.E R31, desc[UR42][R16.64+0x258] ;  /* 0x0002582a101f7980 */ /* 0x000f68000c101900 */
[----:B------:R-:W5:Y:S04]  /*e880*/  LD.E R33, desc[UR42][R16.64+0x25c] ;  /* 0x00025c2a10217980 */ /* 0x000f68000c101900 */
[----:B------:R-:W5:Y:S04]  /*e890*/  LD.E R35, desc[UR42][R16.64+0x268] ;  /* 0x0002682a10237980 */ /* 0x000f68000c101900 */
[----:B------:R-:W5:Y:S04]  /*e8a0*/  LD.E R37, desc[UR42][R16.64+0x26c] ;  /* 0x00026c2a10257980 */ /* 0x000f68000c101900 */
[----:B0-----:R-:W5:Y:S04]  /*e8b0*/  LD.E R11, desc[UR42][R16.64+0x278] ;  /* 0x0002782a100b7980 */ /* 0x001f68000c101900 */
        /* <DEDUP_REMOVED lines=54> */
[C---:B--2---:R-:W-:Y:S01]  /*ec20*/  FMUL.FTZ R147, R30.reuse, R147 ;  /* 0x000000931e937220 */ /* 0x044fe20000410000 */
[C---:B---3--:R-:W-:Y:S01]  /*ec30*/  FMUL.FTZ R27, R30.reuse, R27 ;  /* 0x0000001b1e1b7220 */ /* 0x048fe20000410000 */
        /* <DEDUP_REMOVED lines=121> */
[----:B------:R-:W-:Y:S01]  /*f3d0*/  ST.E desc[UR42][R16.64+0x428], R145 ;  /* 0x0004289110007985 */ /* 0x000fe2000c10192a */
[----:B------:R2:W-:Y:S06]  /*f3e0*/  BAR.SYNC.DEFER_BLOCKING R180, 0x100 ;  /* 0x000400b40000751d */ /* 0x0005ec0000010000 */
[----:B0-----:R-:W3:Y:S04]  /*f3f0*/  LD.E R27, desc[UR42][R16.64+0x230] ;  /* 0x0002302a101b7980 */ /* 0x001ee8000c101900 */
[----:B-1----:R-:W4:Y:S04]  /*f400*/  LD.E R25, desc[UR42][R16.64+0x218] ;  /* 0x0002182a10197980 */ /* 0x002f28000c101900 */
[----:B------:R-:W4:Y:S04]  /*f410*/  LD.E.64 R10, desc[UR42][R16.64+0xa8] ;  /* 0x0000a82a100a7980 */ /* 0x000f28000c101b00 */
[----:B---3--:R0:W-:Y:S04]  /*f420*/  ST.E desc[UR42][R16.64+0x230], R27 ;  /* 0x0002301b10007985 */ /* 0x0081e8000c10192a */
[----:B------:R-:W3:Y:S04]  /*f430*/  LD.E R29, desc[UR42][R4.64] ;  /* 0x0000002a041d7980 */ /* 0x000ee8000c101900 */
[----:B---3--:R1:W-:Y:S04]  /*f440*/  ST.E desc[UR42][R4.64], R29 ;  /* 0x0000001d04007985 */ /* 0x0083e8000c10192a */
[----:B------:R-:W3:Y:S04]  /*f450*/  LD.E R31, desc[UR42][R8.64] ;  /* 0x0000002a081f7980 */ /* 0x000ee8000c101900 */
[----:B---3--:R3:W-:Y:S04]  /*f460*/  ST.E desc[UR42][R8.64], R31 ;  /* 0x0000001f08007985 */ /* 0x0087e8000c10192a */
[----:B------:R-:W5:Y:S04]  /*f470*/  LD.E R33, desc[UR42][R6.64] ;  /* 0x0000002a06217980 */ /* 0x000f68000c101900 */
[----:B-----5:R5:W-:Y:S04]  /*f480*/  ST.E desc[UR42][R6.64], R33 ;  /* 0x0000002106007985 */ /* 0x020be8000c10192a */
[----:B------:R-:W2:Y:S04]  /*f490*/  LD.E R35, desc[UR42][R16.64+0x240] ;  /* 0x0002402a10237980 */ /* 0x000ea8000c101900 */
[----:B------:R-:W4:Y:S04]  /*f4a0*/  LD.E R37, desc[UR42][R16.64+0x244] ;  /* 0x0002442a10257980 */ /* 0x000f28000c101900 */
[----:B0-----:R-:W4:Y:S04]  /*f4b0*/  LD.E R27, desc[UR42][R16.64+0x248] ;  /* 0x0002482a101b7980 */ /* 0x001f28000c101900 */
[----:B------:R-:W4:Y:S04]  /*f4c0*/  LD.E R39, desc[UR42][R16.64+0x24c] ;  /* 0x00024c2a10277980 */ /* 0x000f28000c101900 */
[----:B------:R-:W4:Y:S04]  /*f4d0*/  LD.E R41, desc[UR42][R16.64+0x250] ;  /* 0x0002502a10297980 */ /* 0x000f28000c101900 */
[----:B------:R-:W4:Y:S04]  /*f4e0*/  LD.E R43, desc[UR42][R16.64+0x254] ;  /* 0x0002542a102b7980 */ /* 0x000f28000c101900 */
[----:B-1----:R-:W4:Y:S04]  /*f4f0*/  LD.E R29, desc[UR42][R16.64+0x258] ;  /* 0x0002582a101d7980 */ /* 0x002f28000c101900 */
[----:B------:R-:W4:Y:S04]  /*f500*/  LD.E R45, desc[UR42][R16.64+0x25c] ;  /* 0x00025c2a102d7980 */ /* 0x000f28000c101900 */
[----:B---3--:R-:W3:Y:S04]  /*f510*/  LD.E R31, desc[UR42][R16.64+0x260] ;  /* 0x0002602a101f7980 */ /* 0x008ee8000c101900 */
[----:B------:R-:W3:Y:S04]  /*f520*/  LD.E R49, desc[UR42][R16.64+0x264] ;  /* 0x0002642a10317980 */ /* 0x000ee8000c101900 */
        /* <DEDUP_REMOVED lines=114> */
[----:B--2---:R-:W-:Y:S04]  /*fc50*/  ST.E desc[UR42][R16.64+0x240], R35 ;  /* 0x0002402310007985 */ /* 0x004fe8000c10192a */
[----:B----4-:R-:W-:Y:S04]  /*fc60*/  ST.E desc[UR42][R16.64+0x244], R37 ;  /* 0x0002442510007985 */ /* 0x010fe8000c10192a */
[----:B------:R-:W-:Y:S04]  /*fc70*/  ST.E desc[UR42][R16.64+0x248], R27 ;  /* 0x0002481b10007985 */ /* 0x000fe8000c10192a */
[----:B------:R-:W-:Y:S04]  /*fc80*/  ST.E desc[UR42][R16.64+0x24c], R39 ;  /* 0x00024c2710007985 */ /* 0x000fe8000c10192a */
[----:B------:R-:W-:Y:S04]  /*fc90*/  ST.E desc[UR42][R16.64+0x250], R41 ;  /* 0x0002502910007985 */ /* 0x000fe8000c10192a */
[----:B------:R-:W-:Y:S04]  /*fca0*/  ST.E desc[UR42][R16.64+0x254], R43 ;  /* 0x0002542b10007985 */ /* 0x000fe8000c10192a */
[----:B------:R-:W-:Y:S04]  /*fcb0*/  ST.E desc[UR42][R16.64+0x258], R29 ;  /* 0x0002581d10007985 */ /* 0x000fe8000c10192a */
[----:B------:R-:W-:Y:S04]  /*fcc0*/  ST.E desc[UR42][R16.64+0x25c], R45 ;  /* 0x00025c2d10007985 */ /* 0x000fe8000c10192a */
[----:B---3--:R-:W-:Y:S04]  /*fcd0*/  ST.E desc[UR42][R16.64+0x260], R31 ;  /* 0x0002601f10007985 */ /* 0x008fe8000c10192a */
[----:B------:R-:W-:Y:S04]  /*fce0*/  ST.E desc[UR42][R16.64+0x264], R49 ;  /* 0x0002643110007985 */ /* 0x000fe8000c10192a */
        /* <DEDUP_REMOVED lines=114> */
[----:B0-----:R-:W5:Y:S01]  /*10410*/  LDL R24, [R1+0x88] ;  /* 0x0000880001187983 */ /* 0x001f620000100800 */
[----:B------:R-:W-:Y:S01]  /*10420*/  IMAD R10, R25, 0xc00, R10 ;  /* 0x00000c00190a7824 */ /* 0x000fe200078e020a */
[----:B------:R-:W-:-:S02]  /*10430*/  F2FP.F16.F32.PACK_AB R170, R47, R170 ;  /* 0x000000aa2faa723e */ /* 0x000fc400000000ff */
[----:B------:R-:W-:Y:S01]  /*10440*/  F2FP.F16.F32.PACK_AB R169, R169, R34 ;  /* 0x00000022a9a9723e */ /* 0x000fe200000000ff */
[----:B-1----:R-:W5:Y:S04]  /*10450*/  LD.E R28, desc[UR42][R16.64+0x240] ;  /* 0x0002402a101c7980 */ /* 0x002f68000c101900 */
[----:B------:R-:W5:Y:S04]  /*10460*/  LD.E R29, desc[UR42][R16.64+0x244] ;  /* 0x0002442a101d7980 */ /* 0x000f68000c101900 */
[----:B--2---:R-:W2:Y:S04]  /*10470*/  LD.E R30, desc[UR42][R16.64+0x248] ;  /* 0x0002482a101e7980 */ /* 0x004ea8000c101900 */
[----:B------:R-:W2:Y:S04]  /*10480*/  LD.E R31, desc[UR42][R16.64+0x24c] ;  /* 0x00024c2a101f7980 */ /* 0x000ea8000c101900 */
[----:B---3--:R-:W2:Y:S04]  /*10490*/  LD.E R32, desc[UR42][R16.64+0x250] ;  /* 0x0002502a10207980 */ /* 0x008ea8000c101900 */
[----:B------:R-:W2:Y:S04]  /*104a0*/  LD.E R33, desc[UR42][R16.64+0x254] ;  /* 0x0002542a10217980 */ /* 0x000ea8000c101900 */
[----:B------:R-:W2:Y:S04]  /*104b0*/  LD.E R34, desc[UR42][R16.64+0x258] ;  /* 0x0002582a10227980 */ /* 0x000ea8000c101900 */
        /* <DEDUP_REMOVED lines=67> */
[----:B------:R-:W-:-:S03]  /*108f0*/  ISETP.NE.U32.AND P1, PT, R24, RZ, PT ;  /* 0x000000ff1800720c */ /* 0x000fc60003f25070 */
        /* <DEDUP_REMOVED lines=54> */
[----:B------:R-:W-:-:S02]  /*10c60*/  R2UR UR6, R10 ;  /* 0x000000000a0672ca */ /* 0x000fc400000e0000 */
[----:B------:R-:W-:Y:S02]  /*10c70*/  R2UR UR7, R11 ;  /* 0x000000000b0772ca */ /* 0x000fe400000e0000 */
[----:B------:R-:W-:Y:S02]  /*10c80*/  F2FP.F16.F32.PACK_AB R168, R168, R13 ;  /* 0x0000000da8a8723e */ /* 0x000fe400000000ff */
[----:B------:R-:W-:Y:S01]  /*10c90*/  F2FP.F16.F32.PACK_AB R171, R12, R171 ;  /* 0x000000ab0cab723e */ /* 0x000fe200000000ff */
[----:B------:R-:W-:Y:S01]  /*10ca0*/  VOTEU.ANY UP0, P1 ;  /* 0x00000000003f7886 */ /* 0x000fe20000800100 */
[----:B------:R-:W-:Y:S02]  /*10cb0*/  VIADD R12, R10, 0x80 ;  /* 0x000000800a0c7836 */ /* 0x000fe40000000000 */
[----:B------:R-:W-:Y:S01]  /*10cc0*/  IMAD.MOV.U32 R13, RZ, RZ, R11 ;  /* 0x000000ffff0d7224 */ /* 0x000fe200078e000b */
[----:B--2---:R-:W-:-:S06]  /*10cd0*/  WARPGROUP.ARRIVE ;  /* 0x00000000000079c5 */ /* 0x004fcc0000000000 */
[----:B------:R-:W-:Y:S01]  /*10ce0*/  HGMMA.64x256x16.F32 R24, R168, gdesc[UR4].tnspB, R24, UP0, gsb0 ;  /* 0x43e00004a8187df0 */ /* 0x000fe2000b800818 */
[----:B------:R-:W-:Y:S02]  /*10cf0*/  R2UR UR6, R12 ;  /* 0x000000000c0672ca */ /* 0x000fe400000e0000 */
[----:B------:R-:W-:Y:S01]  /*10d00*/  R2UR UR7, R13 ;  /* 0x000000000d0772ca */ /* 0x000fe200000e0000 */
[----:B------:R-:W-:Y:S02]  /*10d10*/  VIADD R12, R10, 0x100 ;  /* 0x000001000a0c7836 */ /* 0x000fe40000000000 */
[----:B------:R-:W-:Y:S01]  /*10d20*/  IMAD.MOV.U32 R13, RZ, RZ, R11 ;  /* 0x000000ffff0d7224 */ /* 0x000fe200078e000b */
[----:B------:R-:W-:Y:S02]  /*10d30*/  WARPGROUP.DEPBAR.LE gsb0, 0x0 ;  /* 0x00008000000079c5 */ /* 0x000fe40000010000 */
[----:B------:R-:W-:Y:S01]  /*10d40*/  ST.E desc[UR42][R16.64+0x230], R24 ;  /* 0x0002301810007985 */ /* 0x000fe2000c10192a */
[----:B------:R-:W-:-:S02]  /*10d50*/  F2FP.F16.F32.PACK_AB R168, R231, R230 ;  /* 0x000000e6e7a8723e */ /* 0x000fc400000000ff */
[----:B------:R-:W-:Y:S01]  /*10d60*/  F2FP.F16.F32.PACK_AB R170, R229, R228 ;  /* 0x000000e4e5aa723e */ /* 0x000fe200000000ff */
[----:B------:R-:W-:Y:S01]  /*10d70*/  ST.E desc[UR42][R4.64], R25 ;  /* 0x0000001904007985 */ /* 0x000fe2000c10192a */
        /* <DEDUP_REMOVED lines=130> */
[----:B------:R-:W-:Y:S01]  /*115a0*/  R2UR UR6, R12 ;  /* 0x000000000c0672ca */ /* 0x000fe200000e0000 */
[----:B------:R-:W-:Y:S01]  /*115b0*/  STL [R1+0x88], R2 ;  /* 0x0000880201007387 */ /* 0x000fe20000100800 */
        /* <DEDUP_REMOVED lines=281> */
[----:B------:R-:W-:Y:S01]  /*12750*/  VIADD R10, R10, 0x280 ;  /* 0x000002800a0a7836 */ /* 0x000fe20000000000 */
[----:B------:R-:W-:Y:S02]  /*12760*/  WARPGROUP.DEPBAR.LE gsb0, 0x0 ;  /* 0x00008000000079c5 */ /* 0x000fe40000010000 */
[----:B------:R-:W-:Y:S01]  /*12770*/  ST.E desc[UR42][R16.64+0x230], R24 ;  /* 0x0002301810007985 */ /* 0x000fe2000c10192a */
[----:B------:R-:W-:Y:S02]  /*12780*/  F2FP.F16.F32.PACK_AB R168, R198, R197 ;  /* 0x000000c5c6a8723e */ /* 0x000fe400000000ff */
[----:B------:R-:W-:Y:S01]  /*12790*/  F2FP.F16.F32.PACK_AB R170, R196, R195 ;  /* 0x000000c3c4aa723e */ /* 0x000fe200000000ff */
[----:B------:R-:W-:Y:S01]  /*127a0*/  ST.E desc[UR42][R4.64], R25 ;  /* 0x0000001904007985 */ /* 0x000fe2000c10192a */
        /* <DEDUP_REMOVED lines=398> */
[----:B------:R-:W-:Y:S04]  /*14090*/  STL [R1+0x88], R2 ;  /* 0x0000880201007387 */ /* 0x000fe80000100800 */
[----:B------:R-:W3:Y:S04]  /*140a0*/  LD.E R11, desc[UR42][R16.64+0x230] ;  /* 0x0002302a100b7980 */ /* 0x000ee8000c101900 */
[----:B---3--:R3:W-:Y:S04]  /*140b0*/  ST.E desc[UR42][R16.64+0x230], R11 ;  /* 0x0002300b10007985 */ /* 0x0087e8000c10192a */
[----:B------:R-:W4:Y:S04]  /*140c0*/  LD.E R13, desc[UR42][R4.64] ;  /* 0x0000002a040d7980 */ /* 0x000f28000c101900 */
[----:B----4-:R4:W-:Y:S04]  /*140d0*/  ST.E desc[UR42][R4.64], R13 ;  /* 0x0000000d04007985 */ /* 0x0109e8000c10192a */
[----:B------:R-:W5:Y:S04]  /*140e0*/  LD.E R15, desc[UR42][R8.64] ;  /* 0x0000002a080f7980 */ /* 0x000f68000c101900 */
[----:B-----5:R5:W-:Y:S04]  /*140f0*/  ST.E desc[UR42][R8.64], R15 ;  /* 0x0000000f08007985 */ /* 0x020be8000c10192a */
[----:B------:R-:W2:Y:S04]  /*14100*/  LD.E R19, desc[UR42][R6.64] ;  /* 0x0000002a06137980 */ /* 0x000ea8000c101900 */
[----:B--2---:R2:W-:Y:S04]  /*14110*/  ST.E desc[UR42][R6.64], R19 ;  /* 0x0000001306007985 */ /* 0x0045e8000c10192a */
[----:B------:R-:W2:Y:S04]  /*14120*/  LD.E R21, desc[UR42][R16.64+0x240] ;  /* 0x0002402a10157980 */ /* 0x000ea8000c101900 */
[----:B0-----:R-:W2:Y:S04]  /*14130*/  LD.E R25, desc[UR42][R16.64+0x244] ;  /* 0x0002442a10197980 */ /* 0x001ea8000c101900 */
[----:B-1----:R-:W2:Y:S04]  /*14140*/  LD.E R27, desc[UR42][R16.64+0x248] ;  /* 0x0002482a101b7980 */ /* 0x002ea8000c101900 */
[----:B------:R-:W2:Y:S04]  /*14150*/  LD.E R29, desc[UR42][R16.64+0x24c] ;  /* 0x00024c2a101d7980 */ /* 0x000ea8000c101900 */
[----:B---3--:R-:W3:Y:S04]  /*14160*/  LD.E R11, desc[UR42][R16.64+0x250] ;  /* 0x0002502a100b7980 */ /* 0x008ee8000c101900 */
[----:B------:R-:W3:Y:S04]  /*14170*/  LD.E R31, desc[UR42][R16.64+0x254] ;  /* 0x0002542a101f7980 */ /* 0x000ee8000c101900 */
[----:B----4-:R-:W4:Y:S04]  /*14180*/  LD.E R5, desc[UR42][R16.64+0x258] ;  /* 0x0002582a10057980 */ /* 0x010f28000c101900 */
[----:B------:R-:W4:Y:S04]  /*14190*/  LD.E R13, desc[UR42][R16.64+0x25c] ;  /* 0x00025c2a100d7980 */ /* 0x000f28000c101900 */
[----:B-----5:R-:W5:Y:S04]  /*141a0*/  LD.E R9, desc[UR42][R16.64+0x260] ;  /* 0x0002602a10097980 */ /* 0x020f68000c101900 */
        /* <DEDUP_REMOVED lines=115> */
[----:B------:R0:W-:Y:S04]  /*148e0*/  ST.E desc[UR42][R16.64+0x240], R21 ;  /* 0x0002401510007985 */ /* 0x0001e8000c10192a */
[----:B------:R0:W-:Y:S04]  /*148f0*/  ST.E desc[UR42][R16.64+0x244], R25 ;  /* 0x0002441910007985 */ /* 0x0001e8000c10192a */
[----:B------:R0:W-:Y:S04]  /*14900*/  ST.E desc[UR42][R16.64+0x248], R27 ;  /* 0x0002481b10007985 */ /* 0x0001e8000c10192a */
[----:B------:R0:W-:Y:S04]  /*14910*/  ST.E desc[UR42][R16.64+0x24c], R29 ;  /* 0x00024c1d10007985 */ /* 0x0001e8000c10192a */
[----:B---3--:R0:W-:Y:S04]  /*14920*/  ST.E desc[UR42][R16.64+0x250], R11 ;  /* 0x0002500b10007985 */ /* 0x0081e8000c10192a */
[----:B------:R0:W-:Y:S04]  /*14930*/  ST.E desc[UR42][R16.64+0x254], R31 ;  /* 0x0002541f10007985 */ /* 0x0001e8000c10192a */
[----:B----4-:R0:W-:Y:S04]  /*14940*/  ST.E desc[UR42][R16.64+0x258], R5 ;  /* 0x0002580510007985 */ /* 0x0101e8000c10192a */
[----:B------:R0:W-:Y:S04]  /*14950*/  ST.E desc[UR42][R16.64+0x25c], R13 ;  /* 0x00025c0d10007985 */ /* 0x0001e8000c10192a */
[----:B-----5:R0:W-:Y:S04]  /*14960*/  ST.E desc[UR42][R16.64+0x260], R9 ;  /* 0x0002600910007985 */ /* 0x0201e8000c10192a */
[----:B------:R0:W-:Y:S04]  /*14970*/  ST.E desc[UR42][R16.64+0x264], R15 ;  /* 0x0002640f10007985 */ /* 0x0001e8000c10192a */
[----:B--2---:R0:W-:Y:S04]  /*14980*/  ST.E desc[UR42][R16.64+0x268], R7 ;  /* 0x0002680710007985 */ /* 0x0041e8000c10192a */
        /* <DEDUP_REMOVED lines=121> */
.L_x_3707:
[----:B------:R-:W-:Y:S05]  /*15120*/  BSYNC B0 ;  /* 0x0000000000007941 */ /* 0x000fea0003800000 */
.L_x_3706:
[C---:B------:R-:W-:Y:S01]  /*15130*/  ISETP.GT.AND P0, PT, R0.reuse, R3, PT ;  /* 0x000000030000720c */ /* 0x040fe20003f04270 */
[----:B------:R-:W-:-:S12]  /*15140*/  VIADD R0, R0, 0xffffffff ;  /* 0xffffffff00007836 */ /* 0x000fd80000000000 */
[----:B------:R-:W-:Y:S05]  /*15150*/  @P0 BRA `(.L_x_3708) ;  /* 0xffffff4c00a00947 */ /* 0x000fea000383ffff */
[----:B01----:R-:W2:Y:S02]  /*15160*/  LDL R2, [R1+0x70] ;  /* 0x0000700001027983 */ /* 0x003ea40000100800 */
[----:B--2---:R-:W-:-:S07]  /*15170*/  IMAD.SHL.U32 R2, R2, 0x80, RZ ;  /* 0x0000008002027824 */ /* 0x004fce00078e00ff */
.L_x_3681:
        /* <DEDUP_REMOVED lines=10> */
[----:B------:R-:W-:-:S04]  /*15220*/  IMAD.IADD R2, R187, 0x1, R2 ;  /* 0x00000001bb027824 */ /* 0x000fc800078e0202 */
        /* <DEDUP_REMOVED lines=12> */
.L_x_3711:
[----:B------:R-:W-:-:S13]  /*152f0*/  ISETP.NE.AND P0, PT, R7, 0x1, PT ;  /* 0x000000010700780c */ /* 0x000fda0003f05270 */
[----:B------:R-:W0:Y:S02]  /*15300*/  @P0 LDC.64 R4, c[0x0][0xae0] ;  /* 0x0002b800ff040b82 */ /* 0x000e240000000a00 */
[----:B0-----:R-:W-:-:S05]  /*15310*/  @P0 IMAD.HI.U32 R4, R2, R4, RZ ;  /* 0x0000000402040227 */ /* 0x001fca00078e00ff */
[----:B------:R-:W-:-:S07]  /*15320*/  @P0 SHF.R.U32.HI R2, RZ, R5, R4 ;  /* 0x00000005ff020219 */ /* 0x000fce0000011604 */
.L_x_3712:
[----:B------:R-:W-:Y:S05]  /*15330*/  BSYNC B0 ;  /* 0x0000000000007941 */ /* 0x000fea0003800000 */
.L_x_3710:
[----:B------:R-:W-:-:S05]  /*15340*/  IMAD R2, R2, R7, RZ ;  /* 0x0000000702027224 */ /* 0x000fca00078e02ff */
[----:B------:R-:W-:-:S07]  /*15350*/  VIMNMX R3, R3, R2, !PT ;  /* 0x0000000203037248 */ /* 0x000fce0007fe0100 */
.L_x_3709:
[----:B------:R-:W-:-:S04]  /*15360*/  VIADD R3, R3, 0x5f ;  /* 0x0000005f03037836 */ /* 0x000fc80000000000 */
[----:B------:R-:W-:-:S05]  /*15370*/  IMAD.HI R3, R3, 0x2aaaaaab, RZ ;  /* 0x2aaaaaab03037827 */ /* 0x000fca00078e02ff */
[----:B------:R-:W-:-:S04]  /*15380*/  SHF.R.U32.HI R2, RZ, 0x1f, R3 ;  /* 0x0000001fff027819 */ /* 0x000fc80000011603 */
[----:B------:R-:W-:-:S04]  /*15390*/  LEA.HI.SX32 R2, R3, R2, 0x1c ;  /* 0x0000000203027211 */ /* 0x000fc800078fe2ff */
[----:B------:R-:W-:-:S04]  /*153a0*/  VIMNMX R4, R165, R2, !PT ;  /* 0x00000002a5047248 */ /* 0x000fc80007fe0100 */
[----:B------:R-:W-:-:S13]  /*153b0*/  ISETP.GE.AND P0, PT, R0, R4, PT ;  /* 0x000000040000720c */ /* 0x000fda0003f06270 */
[----:B------:R-:W-:Y:S05]  /*153c0*/  @!P0 BRA `(.L_x_3713) ;  /* 0x0000009c00c48947 */ /* 0x000fea0003800000 */
[----:B------:R0:W5:Y:S01]  /*153d0*/  LDL.64 R2, [R1+0x178] ;  /* 0x0001780001027983 */ /* 0x0001620000100a00 */
[----:B------:R-:W-:-:S07]  /*153e0*/  IMAD.MOV.U32 R5, RZ, RZ, R0 ;  /* 0x000000ffff057224 */ /* 0x000fce00078e0000 */
.L_x_3730:
        /* <DEDUP_REMOVED lines=19> */
[----:B---3--:R-:W-:Y:S01]  /*15520*/  @!P1 IMAD.MOV.U32 R7, RZ, RZ, RZ ;  /* 0x000000ffff079224 */ /* 0x008fe200078e00ff */
[----:B--2---:R-:W-:-:S04]  /*15530*/  LOP3.LUT R0, R0, 0x1, RZ, 0xfc, !PT ;  /* 0x0000000100007812 */ /* 0x004fc800078efcff */
[----:B------:R-:W-:-:S13]  /*15540*/  ISETP.NE.AND P2, PT, R0, 0x3, PT ;  /* 0x000000030000780c */ /* 0x000fda0003f45270 */
[----:B-1----:R-:W-:Y:S05]  /*15550*/  @!P2 BRA `(.L_x_3715) ;  /* 0x000000000004a947 */ /* 0x002fea0003800000 */
[----:B------:R-:W-:Y:S01]  /*15560*/  BPT.TRAP 0x1 ;  /* 0x000000040000795c */ /* 0x000fe20000300000 */
.L_x_3715:
[----:B------:R-:W-:Y:S05]  /*15570*/  BSYNC B0 ;  /* 0x0000000000007941 */ /* 0x000fea0003800000 */
.L_x_3714:
        /* <DEDUP_REMOVED lines=13> */
.L_x_3717:
[----:B------:R-:W-:Y:S05]  /*15650*/  BSYNC B0 ;  /* 0x0000000000007941 */ /* 0x000fea0003800000 */
.L_x_3716:
        /* <DEDUP_REMOVED lines=8> */
.L_x_3719:
[----:B------:R-:W-:Y:S05]  /*156e0*/  BSYNC B0 ;  /* 0x0000000000007941 */ /* 0x000fea0003800000 */
.L_x_3718:
        /* <DEDUP_REMOVED lines=59> */
.L_x_3722:
[----:B------:R-:W-:Y:S05]  /*15aa0*/  BSYNC B0 ;  /* 0x0000000000007941 */ /* 0x000fea0003800000 */
.L_x_3721:
        /* <DEDUP_REMOVED lines=10> */
.L_x_3724:
[----:B------:R-:W-:Y:S05]  /*15b50*/  BSYNC B0 ;  /* 0x0000000000007941 */ /* 0x000fea0003800000 */
.L_x_3723:
[----:B------:R-:W-:Y:S04]  /*15b60*/  BSSY B0, `(.L_x_3725) ;  /* 0x0000006000007945 */ /* 0x000fe80003800000 */
[----:B--2---:R-:W-:Y:S05]  /*15b70*/  @P1 BRA `(.L_x_3726) ;  /* 0x0000000000101947 */ /* 0x004fea0003800000 */
[----:B-----5:R-:W-:Y:S01]  /*15b80*/  IMAD R6, R6, 0x8, R9 ;  /* 0x0000000806067824 */ /* 0x020fe200078e0209 */
[----:B-1----:R-:W-:-:S04]  /*15b90*/  SHF.L.U32 R7, R8, 0x1f, RZ ;  /* 0x0000001f08077819 */ /* 0x002fc800000006ff */
[----:B------:R-:W1:Y:S02]  /*15ba0*/  SYNCS.PHASECHK.TRANS64.TRYWAIT P1, [R6+URZ], R7 ;  /* 0x00000007060075a7 */ /* 0x000e64000802017f */
[----:B-1----:R-:W-:Y:S05]  /*15bb0*/  @!P1 BRA `(.L_x_3727) ;  /* 0x0000022400b09947 */ /* 0x002fea0003800000 */
.L_x_3726:
[----:B------:R-:W-:Y:S05]  /*15bc0*/  BSYNC B0 ;  /* 0x0000000000007941 */ /* 0x000fea0003800000 */
.L_x_3725:
[----:B-1----:R-:W2:Y:S04]  /*15bd0*/  LDL R7, [R1+0x90] ;  /* 0x0000900001077983 */ /* 0x002ea80000100800 */
        /* <DEDUP_REMOVED lines=173> */
[----:B------:R-:W1:Y:S01]  /*166b0*/  S2R R74, SR_TID.X ;  /* 0x00000000004a7919 */ /* 0x000e620000002100 */
[----:B------:R-:W-:Y:S04]  /*166c0*/  STL [R1+0x90], R0 ;  /* 0x0000900001007387 */ /* 0x000fe80000100800 */
[----:B------:R-:W-:Y:S01]  /*166d0*/  STL [R1+0x90], R0 ;  /* 0x0000900001007387 */ /* 0x000fe20000100800 */
[----:B------:R-:W-:-:S02]  /*166e0*/  WARPGROUP.DEPBAR.LE gsb0, 0x0 ;  /* 0x00008000000079c5 */ /* 0x000fc40000010000 */
[----:B------:R-:W-:-:S06]  /*166f0*/  WARPGROUP.ARRIVE ;  /* 0x00000000000079c5 */ /* 0x000fcc0000000000 */
[----:B------:R-:W-:Y:S01]  /*16700*/  HGMMA.64x96x16.F32 R24, gdesc[UR4], R24, gsb0 ;  /* 0x01600000041879f0 */ /* 0x000fe20008000818 */
[----:B-1----:R-:W-:Y:S01]  /*16710*/  LOP3.LUT R74, R74, 0x7f, RZ, 0xc0, !PT ;  /* 0x0000007f4a4a7812 */ /* 0x002fe200078ec0ff */
        /* <DEDUP_REMOVED lines=24> */
[----:B--2---:R-:W2:Y:S04]  /*168a0*/  LD.E.64 R6, desc[UR42][R16.64+0x440] ;  /* 0x0004402a10067980 */ /* 0x004ea8000c101b00 */
[----:B---3--:R-:W3:Y:S01]  /*168b0*/  LD.E R12, desc[UR42][R12.64] ;  /* 0x0000002a0c0c7980 */ /* 0x008ee2000c101900 */
[----:B------:R-:W-:-:S04]  /*168c0*/  UIADD3 UR4, UP0, UR37, 0x440, URZ ;  /* 0x0000044025047890 */ /* 0x000fc8000ff1e03f */
[----:B------:R-:W-:Y:S02]  /*168d0*/  ULOP3.LUT UR4, UR4, 0x4, URZ, 0xfc, !UPT ;  /* 0x0000000404047892 */ /* 0x000fe4000f8efc3f */
[----:B------:R-:W-:Y:S01]  /*168e0*/  UIADD3.X UR5, URZ, UR36, URZ, UP0, !UPT ;  /* 0x000000243f057290 */ /* 0x000fe200087fe43f */
[-C--:B---3--:R-:W-:Y:S01]  /*168f0*/  FMUL.FTZ R11, R24, R12.reuse ;  /* 0x0000000c180b7220 */ /* 0x088fe20000410000 */
[-C--:B------:R-:W-:Y:S01]  /*16900*/  FMUL.FTZ R10, R25, R12.reuse ;  /* 0x0000000c190a7220 */ /* 0x080fe20000410000 */
[----:B------:R-:W-:-:S04]  /*16910*/  FMUL.FTZ R20, R28, R12 ;  /* 0x0000000c1c147220 */ /* 0x000fc80000410000 */
[----:B------:R-:W2:Y:S01]  /*16920*/  MUFU.TANH R11, R11 ;  /* 0x0000000b000b7308 */ /* 0x000ea20000002400 */
[-C--:B------:R-:W-:Y:S01]  /*16930*/  FMUL.FTZ R21, R29, R12.reuse ;  /* 0x0000000c1d157220 */ /* 0x080fe20000410000 */
[----:B------:R-:W-:-:S06]  /*16940*/  FMUL.FTZ R29, R32, R12 ;  /* 0x0000000c201d7220 */ /* 0x000fcc0000410000 */
[----:B------:R-:W3:Y:S01]  /*16950*/  MUFU.TANH R10, R10 ;  /* 0x0000000a000a7308 */ /* 0x000ee20000002400 */
[-C--:B------:R-:W-:Y:S01]  /*16960*/  FMUL.FTZ R13, R30, R12.reuse ;  /* 0x0000000c1e0d7220 */ /* 0x080fe20000410000 */
[----:B------:R-:W-:-:S06]  /*16970*/  FMUL.FTZ R30, R33, R12 ;  /* 0x0000000c211e7220 */ /* 0x000fcc0000410000 */
[----:B------:R-:W4:Y:S01]  /*16980*/  MUFU.TANH R20, R20 ;  /* 0x0000001400147308 */ /* 0x000f220000002400 */
[-C--:B------:R-:W-:Y:S01]  /*16990*/  FMUL.FTZ R19, R38, R12.reuse ;  /* 0x0000000c26137220 */ /* 0x080fe20000410000 */
[----:B------:R-:W-:Y:S01]  /*169a0*/  FMUL.FTZ R38, R41, R12 ;  /* 0x0000000c29267220 */ /* 0x000fe20000410000 */
[----:B--2---:R-:W-:-:S05]  /*169b0*/  FMNMX.FTZ R41, R11, R6, !PT ;  /* 0x000000060b297209 */ /* 0x004fca0007810000 */
[----:B------:R-:W2:Y:S01]  /*169c0*/  MUFU.TANH R21, R21 ;  /* 0x0000001500157308 */ /* 0x000ea20000002400 */
[-C--:B------:R-:W-:Y:S01]  /*169d0*/  FMUL.FTZ R33, R36, R12.reuse ;  /* 0x0000000c24217220 */ /* 0x080fe20000410000 */
[----:B------:R-:W-:Y:S01]  /*169e0*/  FMUL.FTZ R15, R34, R12 ;  /* 0x0000000c220f7220 */ /* 0x000fe20000410000 */
[----:B---3--:R-:W-:-:S05]  /*169f0*/  FMNMX.FTZ R41, R10, R41, !PT ;  /* 0x000000290a297209 */ /* 0x008fca0007810000 */
[----:B------:R-:W3:Y:S01]  /*16a00*/  MUFU.TANH R29, R29 ;  /* 0x0000001d001d7308 */ /* 0x000ee20000002400 */
[-C--:B------:R-:W-:Y:S01]  /*16a10*/  FMUL.FTZ R34, R37, R12.reuse ;  /* 0x0000000c25227220 */ /* 0x080fe20000410000 */
[-C--:B------:R-:W-:Y:S01]  /*16a20*/  FMUL.FTZ R25, R42, R12.reuse ;  /* 0x0000000c2a197220 */ /* 0x080fe20000410000 */
[----:B------:R-:W-:-:S05]  /*16a30*/  FMUL.FTZ R42, R48, R12 ;  /* 0x0000000c302a7220 */ /* 0x000fca0000410000 */
[----:B------:R-:W0:Y:S01]  /*16a40*/  MUFU.TANH R30, R30 ;  /* 0x0000001e001e7308 */ /* 0x000e220000002400 */
[----:B----4-:R-:W-:Y:S01]  /*16a50*/  FMNMX.FTZ R48, R20, R41, !PT ;  /* 0x0000002914307209 */ /* 0x010fe20007810000 */
[----:B------:R-:W-:-:S06]  /*16a60*/  FMUL.FTZ R37, R40, R12 ;  /* 0x0000000c28257220 */ /* 0x000fcc0000410000 */
[----:B------:R-:W4:Y:S01]  /*16a70*/  MUFU.TANH R33, R33 ;  /* 0x0000002100217308 */ /* 0x000f220000002400 */
[----:B--2---:R-:W-:Y:S01]  /*16a80*/  FMNMX.FTZ R48, R21, R48, !PT ;  /* 0x0000003015307209 */ /* 0x004fe20007810000 */
[----:B------:R-:W-:-:S06]  /*16a90*/  FMUL.FTZ R24, R39, R12 ;  /* 0x0000000c27187220 */ /* 0x000fcc0000410000 */
[----:B------:R-:W2:Y:S01]  /*16aa0*/  MUFU.TANH R34, R34 ;  /* 0x0000002200227308 */ /* 0x000ea20000002400 */
[----:B---3--:R-:W-:Y:S01]  /*16ab0*/  FMNMX.FTZ R41, R29, R48, !PT ;  /* 0x000000301d297209 */ /* 0x008fe20007810000 */
[----:B------:R-:W-:-:S06]  /*16ac0*/  FMUL.FTZ R39, R44, R12 ;  /* 0x0000000c2c277220 */ /* 0x000fcc0000410000 */
[----:B------:R-:W3:Y:S01]  /*16ad0*/  MUFU.TANH R37, R37 ;  /* 0x0000002500257308 */ /* 0x000ee20000002400 */
[----:B0-----:R-:W-:Y:S01]  /*16ae0*/  FMNMX.FTZ R48, R30, R41, !PT ;  /* 0x000000291e307209 */ /* 0x001fe20007810000 */
[-C--:B------:R-:W-:Y:S01]  /*16af0*/  FMUL.FTZ R40, R45, R12.reuse ;  /* 0x0000000c2d287220 */ /* 0x080fe20000410000 */
[----:B------:R-:W-:-:S05]  /*16b00*/  FMUL.FTZ R28, R47, R12 ;  /* 0x0000000c2f1c7220 */ /* 0x000fca0000410000 */
[----:B------:R-:W0:Y:S01]  /*16b10*/  MUFU.TANH R38, R38 ;  /* 0x0000002600267308 */ /* 0x000e220000002400 */
[----:B----4-:R-:W-:Y:S01]  /*16b20*/  FMNMX.FTZ R47, R33, R48, !PT ;  /* 0x00000030212f7209 */ /* 0x010fe20007810000 */
[-C--:B------:R-:W-:Y:S01]  /*16b30*/  FMUL.FTZ R8, R26, R12.reuse ;  /* 0x0000000c1a087220 */ /* 0x080fe20000410000 */
[----:B------:R-:W-:-:S05]  /*16b40*/  FMUL.FTZ R26, R43, R12 ;  /* 0x0000000c2b1a7220 */ /* 0x000fca0000410000 */
[----:B------:R-:W4:Y:S01]  /*16b50*/  MUFU.TANH R39, R39 ;  /* 0x0000002700277308 */ /* 0x000f220000002400 */
[----:B--2---:R-:W-:Y:S01]  /*16b60*/  FMNMX.FTZ R48, R34, R47, !PT ;  /* 0x0000002f22307209 */ /* 0x004fe20007810000 */
[----:B------:R-:W-:-:S06]  /*16b70*/  FMUL.FTZ R43, R49, R12 ;  /* 0x0000000c312b7220 */ /* 0x000fcc0000410000 */
[----:B------:R-:W2:Y:S01]  /*16b80*/  MUFU.TANH R40, R40 ;  /* 0x0000002800287308 */ /* 0x000ea20000002400 */
[----:B---3--:R-:W-:Y:S01]  /*16b90*/  FMNMX.FTZ R47, R37, R48, !PT ;  /* 0x00000030252f7209 */ /* 0x008fe20007810000 */
[-C--:B------:R-:W-:Y:S01]  /*16ba0*/  FMUL.FTZ R44, R52, R12.reuse ;  /* 0x0000000c342c7220 */ /* 0x080fe20000410000 */
[----:B------:R-:W-:-:S05]  /*16bb0*/  FMUL.FTZ R9, R27, R12 ;  /* 0x0000000c1b097220 */ /* 0x000fca0000410000 */
[----:B------:R-:W3:Y:S01]  /*16bc0*/  MUFU.TANH R42, R42 ;  /* 0x0000002a002a7308 */ /* 0x000ee20000002400 */
[----:B0-----:R-:W-:Y:S01]  /*16bd0*/  FMNMX.FTZ R48, R38, R47, !PT ;  /* 0x0000002f26307209 */ /* 0x001fe20007810000 */
[-C--:B------:R-:W-:Y:S01]  /*16be0*/  FMUL.FTZ R45, R53, R12.reuse ;  /* 0x0000000c352d7220 */ /* 0x080fe20000410000 */
[----:B------:R-:W-:-:S05]  /*16bf0*/  FMUL.FTZ R27, R46, R12 ;  /* 0x0000000c2e1b7220 */ /* 0x000fca0000410000 */
[----:B------:R-:W0:Y:S01]  /*16c00*/  MUFU.TANH R43, R43 ;  /* 0x0000002b002b7308 */ /* 0x000e220000002400 */
[----:B----4-:R-:W-:Y:S01]  /*16c10*/  FMNMX.FTZ R47, R39, R48, !PT ;  /* 0x00000030272f7209 */ /* 0x010fe20007810000 */
[----:B------:R-:W-:-:S06]  /*16c20*/  FMUL.FTZ R46, R56, R12 ;  /* 0x0000000c382e7220 */ /* 0x000fcc0000410000 */
[----:B------:R-:W4:Y:S01]  /*16c30*/  MUFU.TANH R8, R8 ;  /* 0x0000000800087308 */ /* 0x000f220000002400 */
[----:B------:R-:W-:Y:S01]  /*16c40*/  FMUL.FTZ R14, R31, R12 ;  /* 0x0000000c1f0e7220 */ /* 0x000fe20000410000 */
[----:B--2---:R-:W-:-:S06]  /*16c50*/  FMNMX.FTZ R47, R40, R47, !PT ;  /* 0x0000002f282f7209 */ /* 0x004fcc0007810000 */
[----:B------:R-:W2:Y:S01]  /*16c60*/  MUFU.TANH R44, R44 ;  /* 0x0000002c002c7308 */ /* 0x000ea20000002400 */
[----:B------:R-:W-:Y:S01]  /*16c70*/  FMUL.FTZ R52, R57, R12 ;  /* 0x0000000c39347220 */ /* 0x000fe20000410000 */
[----:B---3--:R-:W-:-:S06]  /*16c80*/  FMNMX.FTZ R48, R42, R47, !PT ;  /* 0x0000002f2a307209 */ /* 0x008fcc0007810000 */
[----:B------:R-:W3:Y:S08]  /*16c90*/  MUFU.TANH R9, R9 ;  /* 0x0000000900097308 */ /* 0x000ef00000002400 */
[----:B------:R-:W1:Y:S01]  /*16ca0*/  MUFU.TANH R45, R45 ;  /* 0x0000002d002d7308 */ /* 0x000e620000002400 */
[-C--:B------:R-:W-:Y:S01]  /*16cb0*/  FMUL.FTZ R60, R60, R12.reuse ;  /* 0x0000000c3c3c7220 */ /* 0x080fe20000410000 */
[----:B------:R-:W-:-:S06]  /*16cc0*/  FMUL.FTZ R18, R35, R12 ;  /* 0x0000000c23127220 */ /* 0x000fcc0000410000 */
[----:B------:R-:W1:Y:S01]  /*16cd0*/  MUFU.TANH R13, R13 ;  /* 0x0000000d000d7308 */ /* 0x000e620000002400 */
[----:B0-----:R-:W-:Y:S01]  /*16ce0*/  FMNMX.FTZ R47, R43, R48, !PT ;  /* 0x000000302b2f7209 */ /* 0x001fe20007810000 */
[----:B------:R-:W-:-:S06]  /*16cf0*/  FMUL.FTZ R61, R61, R12 ;  /* 0x0000000c3d3d7220 */ /* 0x000fcc0000410000 */
[----:B------:R-:W0:Y:S01]  /*16d00*/  MUFU.TANH R46, R46 ;  /* 0x0000002e002e7308 */ /* 0x000e220000002400 */
[----:B------:R-:W-:Y:S01]  /*16d10*/  FMUL.FTZ R31, R50, R12 ;  /* 0x0000000c321f7220 */ /* 0x000fe20000410000 */
[----:B----4-:R-:W-:-:S06]  /*16d20*/  FMNMX.FTZ R48, R8, R7, !PT ;  /* 0x0000000708307209 */ /* 0x010fcc0007810000 */
[----:B------:R-:W4:Y:S01]  /*16d30*/  MUFU.TANH R14, R14 ;  /* 0x0000000e000e7308 */ /* 0x000f220000002400 */
[----:B--2---:R-:W-:-:S07]  /*16d40*/  FMNMX.FTZ R50, R44, R47, !PT ;  /* 0x0000002f2c327209 */ /* 0x004fce0007810000 */
[----:B------:R-:W2:Y:S01]  /*16d50*/  MUFU.TANH R52, R52 ;  /* 0x0000003400347308 */ /* 0x000ea20000002400 */
[----:B------:R-:W-:Y:S01]  /*16d60*/  FMUL.FTZ R64, R64, R12 ;  /* 0x0000000c40407220 */ /* 0x000fe20000410000 */
[----:B---3--:R-:W-:-:S06]  /*16d70*/  FMNMX.FTZ R48, R9, R48, !PT ;  /* 0x0000003009307209 */ /* 0x008fcc0007810000 */
[----:B------:R-:W3:Y:S01]  /*16d80*/  MUFU.TANH R15, R15 ;  /* 0x0000000f000f7308 */ /* 0x000ee20000002400 */
[----:B-1----:R-:W-:Y:S01]  /*16d90*/  FMNMX.FTZ R49, R45, R50, !PT ;  /* 0x000000322d317209 */ /* 0x002fe20007810000 */
[----:B------:R-:W-:-:S06]  /*16da0*/  FMUL.FTZ R65, R65, R12 ;  /* 0x0000000c41417220 */ /* 0x000fcc0000410000 */
[----:B------:R-:W1:Y:S01]  /*16db0*/  MUFU.TANH R73, R60 ;  /* 0x0000003c00497308 */ /* 0x000e620000002400 */
[----:B------:R-:W-:-:S07]  /*16dc0*/  FMNMX.FTZ R47, R13, R48, !PT ;  /* 0x000000300d2f7209 */ /* 0x000fce0007810000 */
[----:B------:R-:W1:Y:S01]  /*16dd0*/  MUFU.TANH R18, R18 ;  /* 0x0000001200127308 */ /* 0x000e620000002400 */
[----:B0-----:R-:W-:-:S07]  /*16de0*/  FMNMX.FTZ R49, R46, R49, !PT ;  /* 0x000000312e317209 */ /* 0x001fce0007810000 */
[----:B------:R-:W0:Y:S01]  /*16df0*/  MUFU.TANH R61, R61 ;  /* 0x0000003d003d7308 */ /* 0x000e220000002400 */
[----:B------:R-:W-:Y:S01]  /*16e00*/  FMUL.FTZ R68, R68, R12 ;  /* 0x0000000c44447220 */ /* 0x000fe20000410000 */
[----:B----4-:R-:W-:-:S06]  /*16e10*/  FMNMX.FTZ R48, R14, R47, !PT ;  /* 0x0000002f0e307209 */ /* 0x010fcc0007810000 */
[----:B------:R-:W4:Y:S01]  /*16e20*/  MUFU.TANH R19, R19 ;  /* 0x0000001300137308 */ /* 0x000f220000002400 */
[----:B--2---:R-:W-:Y:S01]  /*16e30*/  FMNMX.FTZ R50, R52, R49, !PT ;  /* 0x0000003134327209 */ /* 0x004fe20007810000 */
[----:B------:R-:W-:-:S06]  /*16e40*/  FMUL.FTZ R69, R69, R12 ;  /* 0x0000000c45457220 */ /* 0x000fcc0000410000 */
[----:B------:R-:W2:Y:S01]  /*16e50*/  MUFU.TANH R75, R64 ;  /* 0x00000040004b7308 */ /* 0x000ea20000002400 */
[----:B---3--:R-:W-:Y:S02]  /*16e60*/  FMNMX.FTZ R47, R15, R48, !PT ;  /* 0x000000300f2f7209 */ /* 0x008fe40007810000 */
[----:B-1----:R-:W-:-:S05]  /*16e70*/  FMNMX.FTZ R50, R73, R50, !PT ;  /* 0x0000003249327209 */ /* 0x002fca0007810000 */
[----:B------:R-:W1:Y:S01]  /*16e80*/  MUFU.TANH R65, R65 ;  /* 0x0000004100417308 */ /* 0x000e620000002400 */
[----:B------:R-:W-:-:S07]  /*16e90*/  FMNMX.FTZ R48, R18, R47, !PT ;  /* 0x0000002f12307209 */ /* 0x000fce0007810000 */
[----:B------:R-:W3:Y:S01]  /*16ea0*/  MUFU.TANH R24, R24 ;  /* 0x0000001800187308 */ /* 0x000ee20000002400 */
[----:B0-----:R-:W-:-:S07]  /*16eb0*/  FMNMX.FTZ R50, R61, R50, !PT ;  /* 0x000000323d327209 */ /* 0x001fce0007810000 */
[----:B------:R-:W0:Y:S01]  /*16ec0*/  MUFU.TANH R77, R68 ;  /* 0x00000044004d7308 */ /* 0x000e220000002400 */
[----:B----4-:R-:W-:-:S07]  /*16ed0*/  FMNMX.FTZ R49, R19, R48, !PT ;  /* 0x0000003013317209 */ /* 0x010fce0007810000 */
[----:B------:R-:W4:Y:S01]  /*16ee0*/  MUFU.TANH R25, R25 ;  /* 0x0000001900197308 */ /* 0x000f220000002400 */
[----:B--2---:R-:W-:-:S07]  /*16ef0*/  FMNMX.FTZ R48, R75, R50, !PT ;  /* 0x000000324b307209 */ /* 0x004fce0007810000 */
[----:B------:R-:W2:Y:S01]  /*16f00*/  MUFU.TANH R69, R69 ;  /* 0x0000004500457308 */ /* 0x000ea20000002400 */
[----:B------:R-:W-:-:S07]  /*16f10*/  FMUL.FTZ R35, R54, R12 ;  /* 0x0000000c36237220 */ /* 0x000fce0000410000 */
[----:B------:R-:W2:Y:S01]  /*16f20*/  MUFU.TANH R26, R26 ;  /* 0x0000001a001a7308 */ /* 0x000ea20000002400 */
[----:B-1----:R-:W-:Y:S01]  /*16f30*/  FMNMX.FTZ R54, R65, R48, !PT ;  /* 0x0000003041367209 */ /* 0x002fe20007810000 */
[----:B------:R-:W-:Y:S01]  /*16f40*/  FMUL.FTZ R32, R51, R12 ;  /* 0x0000000c33207220 */ /* 0x000fe20000410000 */
[----:B---3--:R-:W-:-:S05]  /*16f50*/  FMNMX.FTZ R50, R24, R49, !PT ;  /* 0x0000003118327209 */ /* 0x008fca0007810000 */
[----:B------:R-:W1:Y:S01]  /*16f60*/  MUFU.TANH R27, R27 ;  /* 0x0000001b001b7308 */ /* 0x000e620000002400 */
[----:B0-----:R-:W-:Y:S02]  /*16f70*/  FMNMX.FTZ R54, R77, R54, !PT ;  /* 0x000000364d367209 */ /* 0x001fe40007810000 */
[----:B----4-:R-:W-:-:S05]  /*16f80*/  FMNMX.FTZ R49, R25, R50, !PT ;  /* 0x0000003219317209 */ /* 0x010fca0007810000 */
[----:B------:R-:W0:Y:S01]  /*16f90*/  MUFU.TANH R28, R28 ;  /* 0x0000001c001c7308 */ /* 0x000e220000002400 */
[----:B--2---:R-:W-:Y:S01]  /*16fa0*/  FMNMX.FTZ R57, R69, R54, !PT ;  /* 0x0000003645397209 */ /* 0x004fe20007810000 */
[----:B------:R-:W-:Y:S01]  /*16fb0*/  FMUL.FTZ R36, R55, R12 ;  /* 0x0000000c37247220 */ /* 0x000fe20000410000 */
[----:B------:R-:W-:-:S05]  /*16fc0*/  FMNMX.FTZ R50, R26, R49, !PT ;  /* 0x000000311a327209 */ /* 0x000fca0007810000 */
[----:B------:R-:W2:Y:S01]  /*16fd0*/  MUFU.TANH R31, R31 ;  /* 0x0000001f001f7308 */ /* 0x000ea20000002400 */
[----:B-1----:R-:W-:Y:S01]  /*16fe0*/  FMNMX.FTZ R51, R27, R50, !PT ;  /* 0x000000321b337209 */ /* 0x002fe20007810000 */
[----:B------:R-:W1:Y:S06]  /*16ff0*/  SHFL.BFLY PT, R56, R57, 0x2, 0x1f ;  /* 0x0c401f0039387f89 */ /* 0x000e6c00000e0000 */
[----:B------:R-:W3:Y:S01]  /*17000*/  MUFU.TANH R32, R32 ;  /* 0x0000002000207308 */ /* 0x000ee20000002400 */
[----:B------:R-:W-:Y:S01]  /*17010*/  FMUL.FTZ R41, R58, R12 ;  /* 0x0000000c3a297220 */ /* 0x000fe20000410000 */
[----:B0-----:R-:W-:-:S06]  /*17020*/  FMNMX.FTZ R54, R28, R51, !PT ;  /* 0x000000331c367209 */ /* 0x001fcc0007810000 */
[----:B------:R-:W0:Y:S01]  /*17030*/  MUFU.TANH R35, R35 ;  /* 0x0000002300237308 */ /* 0x000e220000002400 */
[----:B------:R-:W-:Y:S01]  /*17040*/  FMUL.FTZ R47, R59, R12 ;  /* 0x0000000c3b2f7220 */ /* 0x000fe20000410000 */
[----:B--2---:R-:W-:-:S06]  /*17050*/  FMNMX.FTZ R51, R31, R54, !PT ;  /* 0x000000361f337209 */ /* 0x004fcc0007810000 */
[----:B------:R-:W2:Y:S01]  /*17060*/  MUFU.TANH R36, R36 ;  /* 0x0000002400247308 */ /* 0x000ea20000002400 */
[----:B------:R-:W-:Y:S01]  /*17070*/  FMUL.FTZ R48, R62, R12 ;  /* 0x0000000c3e307220 */ /* 0x000fe20000410000 */
[----:B---3--:R-:W-:-:S06]  /*17080*/  FMNMX.FTZ R54, R32, R51, !PT ;  /* 0x0000003320367209 */ /* 0x008fcc0007810000 */
        /* <DEDUP_REMOVED lines=10> */
[----:B-1----:R-:W-:Y:S01]  /*17130*/  FMNMX.FTZ R56, R57, R56, !PT ;  /* 0x0000003839387209 */ /* 0x002fe20007810000 */
[----:B------:R-:W-:Y:S01]  /*17140*/  FMUL.FTZ R53, R70, R12 ;  /* 0x0000000c46357220 */ /* 0x000fe20000410000 */
[----:B0-----:R-:W-:-:S05]  /*17150*/  FMNMX.FTZ R55, R47, R54, !PT ;  /* 0x000000362f377209 */ /* 0x001fca0007810000 */
[----:B------:R-:W0:Y:S01]  /*17160*/  MUFU.TANH R50, R50 ;  /* 0x0000003200327308 */ /* 0x000e220000002400 */
[----:B------:R-:W1:Y:S01]  /*17170*/  SHFL.BFLY PT, R63, R56, 0x1, 0x1f ;  /* 0x0c201f00383f7f89 */ /* 0x000e6200000e0000 */
[----:B------:R-:W-:Y:S01]  /*17180*/  FMUL.FTZ R12, R71, R12 ;  /* 0x0000000c470c7220 */ /* 0x000fe20000410000 */
[----:B--2---:R-:W-:-:S05]  /*17190*/  FMNMX.FTZ R54, R48, R55, !PT ;  /* 0x0000003730367209 */ /* 0x004fca0007810000 */
[----:B------:R-:W2:Y:S01]  /*171a0*/  MUFU.TANH R51, R51 ;  /* 0x0000003300337308 */ /* 0x000ea20000002400 */
[----:B---3--:R-:W-:-:S07]  /*171b0*/  FMNMX.FTZ R55, R49, R54, !PT ;  /* 0x0000003631377209 */ /* 0x008fce0007810000 */
[----:B------:R-:W3:Y:S01]  /*171c0*/  MUFU.TANH R53, R53 ;  /* 0x0000003500357308 */ /* 0x000ee20000002400 */
[----:B0-----:R-:W-:-:S07]  /*171d0*/  FMNMX.FTZ R54, R50, R55, !PT ;  /* 0x0000003732367209 */ /* 0x001fce0007810000 */
[----:B------:R-:W0:Y:S01]  /*171e0*/  MUFU.TANH R12, R12 ;  /* 0x0000000c000c7308 */ /* 0x000e220000002400 */
[----:B--2---:R-:W-:Y:S01]  /*171f0*/  FMNMX.FTZ R54, R51, R54, !PT ;  /* 0x0000003633367209 */ /* 0x004fe20007810000 */
[----:B------:R-:W-:Y:S01]  /*17200*/  IMAD.U32 R58, RZ, RZ, UR4 ;  /* 0x00000004ff3a7e24 */ /* 0x000fe2000f8e00ff */
[----:B-1----:R-:W-:Y:S01]  /*17210*/  FMNMX.FTZ R63, R56, R63, !PT ;  /* 0x0000003f383f7209 */ /* 0x002fe20007810000 */
[----:B------:R-:W-:Y:S01]  /*17220*/  IMAD.U32 R59, RZ, RZ, UR5 ;  /* 0x00000005ff3b7e24 */ /* 0x000fe2000f8e00ff */
[----:B---3--:R-:W-:Y:S01]  /*17230*/  FMNMX.FTZ R55, R53, R54, !PT ;  /* 0x0000003635377209 */ /* 0x008fe20007810000 */
[----:B------:R-:W-:Y:S03]  /*17240*/  ST.E desc[UR42][R16.64+0x440], R57 ;  /* 0x0004403910007985 */ /* 0x000fe6000c10192a */
[----:B0-----:R-:W-:-:S05]  /*17250*/  FMNMX.FTZ R55, R12, R55, !PT ;  /* 0x000000370c377209 */ /* 0x001fca0007810000 */
[----:B------:R-:W-:Y:S04]  /*17260*/  ST.E desc[UR42][R58.64], R55 ;  /* 0x000000373a007985 */ /* 0x000fe8000c10192a */
[----:B------:R-:W-:Y:S04]  /*17270*/  ST.E desc[UR42][R16.64+0x440], R63 ;  /* 0x0004403f10007985 */ /* 0x000fe8000c10192a */
[----:B------:R-:W2:Y:S04]  /*17280*/  LD.E R54, desc[UR42][R58.64] ;  /* 0x0000002a3a367980 */ /* 0x000ea8000c101900 */
[----:B--2---:R-:W0:Y:S02]  /*17290*/  SHFL.BFLY PT, R67, R54, 0x2, 0x1f ;  /* 0x0c401f0036437f89 */ /* 0x004e2400000e0000 */
[----:B0-----:R-:W-:-:S05]  /*172a0*/  FMNMX.FTZ R67, R54, R67, !PT ;  /* 0x0000004336437209 */ /* 0x001fca0007810000 */
[----:B------:R-:W0:Y:S02]  /*172b0*/  SHFL.BFLY PT, R56, R67, 0x1, 0x1f ;  /* 0x0c201f0043387f89 */ /* 0x000e2400000e0000 */
[----:B0-----:R-:W-:-:S05]  /*172c0*/  FMNMX.FTZ R71, R67, R56, !PT ;  /* 0x0000003843477209 */ /* 0x001fca0007810000 */
[----:B------:R0:W-:Y:S04]  /*172d0*/  ST.E desc[UR42][R58.64], R71 ;  /* 0x000000473a007985 */ /* 0x0001e8000c10192a */
[----:B------:R-:W2:Y:S04]  /*172e0*/  LD.E R56, desc[UR42][R16.64+0x460] ;  /* 0x0004602a10387980 */ /* 0x000ea8000c101900 */
[----:B------:R-:W3:Y:S04]  /*172f0*/  LD.E R79, desc[UR42][R16.64+0x440] ;  /* 0x0004402a104f7980 */ /* 0x000ee8000c101900 */
[----:B------:R-:W4:Y:S04]  /*17300*/  LD.E R60, desc[UR42][R16.64+0x450] ;  /* 0x0004502a103c7980 */ /* 0x000f28000c101900 */
[----:B------:R-:W4:Y:S04]  /*17310*/  LD.E R62, desc[UR42][R16.64+0x454] ;  /* 0x0004542a103e7980 */ /* 0x000f28000c101900 */
[----:B------:R-:W4:Y:S01]  /*17320*/  LD.E R55, desc[UR42][R16.64+0x230] ;  /* 0x0002302a10377980 */ /* 0x000f22000c101900 */
[----:B------:R-:W-:Y:S01]  /*17330*/  FADD.FTZ R7, R7, -R71 ;  /* 0x8000004707077221 */ /* 0x000fe20000010000 */
[----:B------:R-:W-:-:S04]  /*17340*/  UIADD3 UR4, UP0, UR37, 0x230, URZ ;  /* 0x0000023025047890 */ /* 0x000fc8000ff1e03f */
[----:B------:R-:W-:Y:S02]  /*17350*/  ULOP3.LUT UR6, UR4, 0x4, URZ, 0xfc, !UPT ;  /* 0x0000000404067892 */ /* 0x000fe4000f8efc3f */
[----:B------:R-:W-:Y:S01]  /*17360*/  UIADD3.X UR5, URZ, UR36, URZ, UP0, !UPT ;  /* 0x000000243f057290 */ /* 0x000fe200087fe43f */
[----:B--2---:R-:W-:Y:S01]  /*17370*/  FMUL.FTZ R54, R56, R7 ;  /* 0x0000000738367220 */ /* 0x004fe20000410000 */
[-C--:B0-----:R-:W-:Y:S01]  /*17380*/  FMUL.FTZ R71, R71, R56.reuse ;  /* 0x0000003847477220 */ /* 0x081fe20000410000 */
[----:B---3--:R-:W-:Y:S01]  /*17390*/  FADD.FTZ R7, R6, -R79 ;  /* 0x8000004f06077221 */ /* 0x008fe20000010000 */
[-C--:B------:R-:W-:Y:S02]  /*173a0*/  FMUL.FTZ R79, R79, R56.reuse ;  /* 0x000000384f4f7220 */ /* 0x080fe40000410000 */
[-C--:B------:R-:W-:Y:S01]  /*173b0*/  FFMA.FTZ R169, R8, R56.reuse, -R71 ;  /* 0x0000003808a97223 */ /* 0x080fe20000010847 */
[-C--:B------:R-:W-:Y:S01]  /*173c0*/  FMUL.FTZ R7, R7, R56.reuse ;  /* 0x0000003807077220 */ /* 0x080fe20000410000 */
[-CC-:B------:R-:W-:Y:S01]  /*173d0*/  FFMA.FTZ R168, R11, R56.reuse, -R79.reuse ;  /* 0x000000380ba87223 */ /* 0x180fe2000001084f */
[-CC-:B------:R-:W-:Y:S01]  /*173e0*/  FFMA.FTZ R57, R10, R56.reuse, -R79.reuse ;  /* 0x000000380a397223 */ /* 0x180fe2000001084f */
[-C--:B------:R-:W-:Y:S01]  /*173f0*/  FFMA.FTZ R232, R30, R56.reuse, -R79 ;  /* 0x000000381ee87223 */ /* 0x080fe2000001084f */
[-C--:B------:R-:W-:Y:S01]  /*17400*/  FFMA.FTZ R30, R9, R56.reuse, -R71 ;  /* 0x00000038091e7223 */ /* 0x080fe20000010847 */
[----:B------:R-:W-:Y:S01]  /*17410*/  MUFU.EX2 R54, R54 ;  /* 0x0000003600367308 */ /* 0x000fe20000000800 */
[-C--:B------:R-:W-:Y:S01]  /*17420*/  FFMA.FTZ R170, R20, R56.reuse, -R79 ;  /* 0x0000003814aa7223 */ /* 0x080fe2000001084f */
[----:B------:R-:W-:-:S06]  /*17430*/  FFMA.FTZ R171, R13, R56, -R71 ;  /* 0x000000380dab7223 */ /* 0x000fcc0000010847 */
[----:B------:R-:W-:Y:S01]  /*17440*/  MUFU.EX2 R7, R7 ;  /* 0x0000000700077308 */ /* 0x000fe20000000800 */
[----:B------:R-:W-:-:S07]  /*17450*/  FFMA.FTZ R59, R21, R56, -R79 ;  /* 0x00000038153b7223 */ /* 0x000fce000001084f */
[----:B------:R-:W4:Y:S01]  /*17460*/  MUFU.EX2 R168, R168 ;  /* 0x000000a800a87308 */ /* 0x000f220000000800 */
[----:B------:R-:W-:-:S07]  /*17470*/  FFMA.FTZ R14, R14, R56, -R71 ;  /* 0x000000380e0e7223 */ /* 0x000fce0000010847 */
[----:B------:R-:W0:Y:S01]  /*17480*/  MUFU.EX2 R169, R169 ;  /* 0x000000a900a97308 */ /* 0x000e220000000800 */
[----:B------:R-:W-:-:S07]  /*17490*/  FFMA.FTZ R231, R29, R56, -R79 ;  /* 0x000000381de77223 */ /* 0x000fce000001084f */
[----:B------:R-:W1:Y:S01]  /*174a0*/  MUFU.EX2 R57, R57 ;  /* 0x0000003900397308 */ /* 0x000e620000000800 */
[----:B------:R-:W-:-:S07]  /*174b0*/  FFMA.FTZ R229, R15, R56, -R71 ;  /* 0x000000380fe57223 */ /* 0x000fce0000010847 */
[----:B------:R-:W2:Y:S01]  /*174c0*/  MUFU.EX2 R30, R30 ;  /* 0x0000001e001e7308 */ /* 0x000ea20000000800 */
[----:B------:R-:W-:-:S07]  /*174d0*/  FFMA.FTZ R230, R18, R56, -R71 ;  /* 0x0000003812e67223 */ /* 0x000fce0000010847 */
[----:B------:R-:W3:Y:S08]  /*174e0*/  MUFU.EX2 R170, R170 ;  /* 0x000000aa00aa7308 */ /* 0x000ef00000000800 */
[----:B------:R-:W3:Y:S01]  /*174f0*/  MUFU.EX2 R171, R171 ;  /* 0x000000ab00ab7308 */ /* 0x000ee20000000800 */
[----:B----4-:R-:W-:Y:S01]  /*17500*/  FFMA.FTZ R60, R7, R60, R168 ;  /* 0x0000003c073c7223 */ /* 0x010fe200000100a8 */
[----:B------:R-:W-:-:S06]  /*17510*/  FFMA.FTZ R225, R33, R56, -R79 ;  /* 0x0000003821e17223 */ /* 0x000fcc000001084f */
[----:B------:R-:W4:Y:S01]  /*17520*/  MUFU.EX2 R59, R59 ;  /* 0x0000003b003b7308 */ /* 0x000f220000000800 */
[----:B0-----:R-:W-:Y:S01]  /*17530*/  FFMA.FTZ R9, R54, R62, R169 ;  /* 0x0000003e36097223 */ /* 0x001fe200000100a9 */
[----:B------:R-:W-:-:S06]  /*17540*/  FFMA.FTZ R218, R19, R56, -R71 ;  /* 0x0000003813da7223 */ /* 0x000fcc0000010847 */
[----:B------:R-:W0:Y:S01]  /*17550*/  MUFU.EX2 R14, R14 ;  /* 0x0000000e000e7308 */ /* 0x000e220000000800 */
[----:B-1----:R-:W-:Y:S01]  /*17560*/  FADD.FTZ R11, R57, R60 ;  /* 0x0000003c390b7221 */ /* 0x002fe20000010000 */
[----:B------:R-:W-:-:S06]  /*17570*/  FFMA.FTZ R228, R34, R56, -R79 ;  /* 0x0000003822e47223 */ /* 0x000fcc000001084f */
[----:B------:R-:W1:Y:S01]  /*17580*/  MUFU.EX2 R231, R231 ;  /* 0x000000e700e77308 */ /* 0x000e620000000800 */
[----:B--2---:R-:W-:Y:S01]  /*17590*/  FADD.FTZ R6, R30, R9 ;  /* 0x000000091e067221 */ /* 0x004fe20000010000 */
[----:B------:R-:W-:-:S06]  /*175a0*/  FFMA.FTZ R219, R24, R56, -R71 ;  /* 0x0000003818db7223 */ /* 0x000fcc0000010847 */
[----:B------:R-:W2:Y:S01]  /*175b0*/  MUFU.EX2 R229, R229 ;  /* 0x000000e500e57308 */ /* 0x000ea20000000800 */
[----:B---3--:R-:W-:Y:S01]  /*175c0*/  FADD.FTZ R8, R170, R11 ;  /* 0x0000000baa087221 */ /* 0x008fe20000010000 */
[----:B------:R-:W-:-:S06]  /*175d0*/  FFMA.FTZ R216, R37, R56, -R79 ;  /* 0x0000003825d87223 */ /* 0x000fcc000001084f */
[----:B------:R-:W3:Y:S01]  /*175e0*/  MUFU.EX2 R232, R232 ;  /* 0x000000e800e87308 */ /* 0x000ee20000000800 */
[----:B------:R-:W-:Y:S01]  /*175f0*/  FADD.FTZ R9, R171, R6 ;  /* 0x00000006ab097221 */ /* 0x000fe20000010000 */
[----:B------:R-:W-:-:S06]  /*17600*/  FFMA.FTZ R214, R25, R56, -R71 ;  /* 0x0000003819d67223 */ /* 0x000fcc0000010847 */
[----:B------:R-:W3:Y:S01]  /*17610*/  MUFU.EX2 R230, R230 ;  /* 0x000000e600e67308 */ /* 0x000ee20000000800 */
[----:B----4-:R-:W-:Y:S01]  /*17620*/  FADD.FTZ R8, R59, R8 ;  /* 0x000000083b087221 */ /* 0x010fe20000010000 */
[----:B------:R-:W-:-:S06]  /*17630*/  FFMA.FTZ R217, R38, R56, -R79 ;  /* 0x0000003826d97223 */ /* 0x000fcc000001084f */
[----:B------:R-:W4:Y:S01]  /*17640*/  MUFU.EX2 R225, R225 ;  /* 0x000000e100e17308 */ /* 0x000f220000000800 */
[----:B0-----:R-:W-:Y:S01]  /*17650*/  FADD.FTZ R6, R14, R9 ;  /* 0x000000090e067221 */ /* 0x001fe20000010000 */
        /* <DEDUP_REMOVED lines=57> */
[----:B--2---:R-:W-:-:S06]  /*179f0*/  FADD.FTZ R9, R206, R9 ;  /* 0x00000009ce097221 */ /* 0x004fcc0000010000 */
[----:B------:R-:W1:Y:S01]  /*17a00*/  MUFU.EX2 R198, R198 ;  /* 0x000000c600c67308 */ /* 0x000e620000000800 */
[-C--:B------:R-:W-:Y:S01]  /*17a10*/  FFMA.FTZ R194, R61, R56.reuse, -R79 ;  /* 0x000000383dc27223 */ /* 0x080fe2000001084f */
[----:B------:R-:W-:-:S06]  /*17a20*/  FFMA.FTZ R191, R49, R56, -R71 ;  /* 0x0000003831bf7223 */ /* 0x000fcc0000010847 */
[----:B------:R-:W2:Y:S01]  /*17a30*/  MUFU.EX2 R196, R196 ;  /* 0x000000c400c47308 */ /* 0x000ea20000000800 */
[----:B---3--:R-:W-:Y:S01]  /*17a40*/  FADD.FTZ R11, R203, R6 ;  /* 0x00000006cb0b7221 */ /* 0x008fe20000010000 */
[----:B------:R-:W-:-:S06]  /*17a50*/  FADD.FTZ R9, R200, R9 ;  /* 0x00000009c8097221 */ /* 0x000fcc0000010000 */
[----:B------:R-:W3:Y:S01]  /*17a60*/  MUFU.EX2 R199, R199 ;  /* 0x000000c700c77308 */ /* 0x000ee20000000800 */
[-C--:B------:R-:W-:Y:S01]  /*17a70*/  FFMA.FTZ R187, R75, R56.reuse, -R79 ;  /* 0x000000384bbb7223 */ /* 0x080fe2000001084f */
[----:B------:R-:W-:-:S06]  /*17a80*/  FFMA.FTZ R185, R50, R56, -R71 ;  /* 0x0000003832b97223 */ /* 0x000fcc0000010847 */
[----:B------:R-:W3:Y:S01]  /*17a90*/  MUFU.EX2 R197, R197 ;  /* 0x000000c500c57308 */ /* 0x000ee20000000800 */
[----:B----4-:R-:W-:Y:S01]  /*17aa0*/  FADD.FTZ R11, R204, R11 ;  /* 0x0000000bcc0b7221 */ /* 0x010fe20000010000 */
[----:B0-----:R-:W-:-:S06]  /*17ab0*/  FADD.FTZ R9, R202, R9 ;  /* 0x00000009ca097221 */ /* 0x001fcc0000010000 */
[----:B------:R-:W0:Y:S01]  /*17ac0*/  MUFU.EX2 R195, R195 ;  /* 0x000000c300c37308 */ /* 0x000e220000000800 */
[-C--:B------:R-:W-:Y:S01]  /*17ad0*/  FFMA.FTZ R189, R65, R56.reuse, -R79 ;  /* 0x0000003841bd7223 */ /* 0x080fe2000001084f */
[----:B------:R-:W-:-:S06]  /*17ae0*/  FFMA.FTZ R186, R51, R56, -R71 ;  /* 0x0000003833ba7223 */ /* 0x000fcc0000010847 */
[----:B------:R-:W4:Y:S01]  /*17af0*/  MUFU.EX2 R190, R190 ;  /* 0x000000be00be7308 */ /* 0x000f220000000800 */
        /* <DEDUP_REMOVED lines=12> */
[----:B0-----:R-:W-:Y:S01]  /*17bc0*/  FADD.FTZ R11, R195, R6 ;  /* 0x00000006c30b7221 */ /* 0x001fe20000010000 */
[----:B----4-:R-:W-:-:S06]  /*17bd0*/  FADD.FTZ R6, R190, R9 ;  /* 0x00000009be067221 */ /* 0x010fcc0000010000 */
[----:B------:R-:W0:Y:S08]  /*17be0*/  MUFU.EX2 R189, R189 ;  /* 0x000000bd00bd7308 */ /* 0x000e300000000800 */
[----:B------:R-:W4:Y:S01]  /*17bf0*/  MUFU.EX2 R186, R186 ;  /* 0x000000ba00ba7308 */ /* 0x000f220000000800 */
[----:B-1----:R-:W-:Y:S01]  /*17c00*/  FADD.FTZ R8, R194, R11 ;  /* 0x0000000bc2087221 */ /* 0x002fe20000010000 */
[----:B--2---:R-:W-:-:S06]  /*17c10*/  FADD.FTZ R6, R191, R6 ;  /* 0x00000006bf067221 */ /* 0x004fcc0000010000 */
[----:B------:R-:W1:Y:S08]  /*17c20*/  MUFU.EX2 R20, R20 ;  /* 0x0000001400147308 */ /* 0x000e700000000800 */
[----:B------:R-:W2:Y:S01]  /*17c30*/  MUFU.EX2 R18, R18 ;  /* 0x0000001200127308 */ /* 0x000ea20000000800 */
[----:B---3--:R-:W-:Y:S01]  /*17c40*/  FADD.FTZ R8, R187, R8 ;  /* 0x00000008bb087221 */ /* 0x008fe20000010000 */
[----:B------:R-:W-:-:S06]  /*17c50*/  FADD.FTZ R9, R185, R6 ;  /* 0x00000006b9097221 */ /* 0x000fcc0000010000 */
[----:B------:R-:W3:Y:S08]  /*17c60*/  MUFU.EX2 R21, R21 ;  /* 0x0000001500157308 */ /* 0x000ef00000000800 */
[----:B------:R-:W3:Y:S01]  /*17c70*/  MUFU.EX2 R19, R19 ;  /* 0x0000001300137308 */ /* 0x000ee20000000800 */
[----:B0-----:R-:W-:Y:S01]  /*17c80*/  FADD.FTZ R11, R189, R8 ;  /* 0x00000008bd0b7221 */ /* 0x001fe20000010000 */
[----:B----4-:R-:W-:-:S03]  /*17c90*/  FADD.FTZ R9, R186, R9 ;  /* 0x00000009ba097221 */ /* 0x010fc60000010000 */
[----:B-1----:R-:W-:Y:S01]  /*17ca0*/  FADD.FTZ R6, R20, R11 ;  /* 0x0000000b14067221 */ /* 0x002fe20000010000 */
[----:B--2---:R-:W-:Y:S01]  /*17cb0*/  FADD.FTZ R8, R18, R9 ;  /* 0x0000000912087221 */ /* 0x004fe20000010000 */
[----:B------:R-:W-:Y:S01]  /*17cc0*/  FMUL.FTZ R55, R7, R55 ;  /* 0x0000003707377220 */ /* 0x000fe20000410000 */
[----:B------:R-:W-:Y:S01]  /*17cd0*/  MOV R10, UR6 ;  /* 0x00000006000a7c02 */ /* 0x000fe20008000f00 */
[----:B---3--:R-:W-:Y:S01]  /*17ce0*/  FADD.FTZ R9, R21, R6 ;  /* 0x0000000615097221 */ /* 0x008fe20000010000 */
[----:B------:R-:W-:Y:S02]  /*17cf0*/  IMAD.U32 R11, RZ, RZ, UR5 ;  /* 0x00000005ff0b7e24 */ /* 0x000fe4000f8e00ff */
[----:B------:R-:W-:Y:S01]  /*17d00*/  ST.E desc[UR42][R16.64+0x230], R55 ;  /* 0x0002303710007985 */ /* 0x000fe2000c10192a */
[----:B------:R-:W-:-:S03]  /*17d10*/  FADD.FTZ R13, R19, R8 ;  /* 0x00000008130d7221 */ /* 0x000fc60000010000 */
[----:B------:R-:W-:Y:S04]  /*17d20*/  ST.E desc[UR42][R16.64+0x450], R9 ;  /* 0x0004500910007985 */ /* 0x000fe8000c10192a */
[----:B------:R0:W-:Y:S04]  /*17d30*/  ST.E desc[UR42][R16.64+0x454], R13 ;  /* 0x0004540d10007985 */ /* 0x0001e8000c10192a */
[----:B------:R-:W2:Y:S02]  /*17d40*/  LD.E R6, desc[UR42][R10.64] ;  /* 0x0000002a0a067980 */ /* 0x000ea4000c101900 */
[----:B--2---:R-:W-:-:S05]  /*17d50*/  FMUL.FTZ R15, R7, R6 ;  /* 0x00000006070f7220 */ /* 0x004fca0000410000 */
[----:B------:R1:W-:Y:S04]  /*17d60*/  ST.E desc[UR42][R10.64], R15 ;  /* 0x0000000f0a007985 */ /* 0x0003e8000c10192a */
[----:B------:R-:W0:Y:S04]  /*17d70*/  LD.E R8, desc[UR42][R16.64+0x244] ;  /* 0x0002442a10087980 */ /* 0x000e28000c101900 */
[----:B------:R-:W2:Y:S04]  /*17d80*/  LD.E R6, desc[UR42][R16.64+0x240] ;  /* 0x0002402a10067980 */ /* 0x000ea8000c101900 */
[----:B------:R-:W3:Y:S04]  /*17d90*/  LD.E R144, desc[UR42][R16.64+0x424] ;  /* 0x0004242a10907980 */ /* 0x000ee8000c101900 */
[----:B------:R-:W1:Y:S04]  /*17da0*/  LD.E R12, desc[UR42][R16.64+0x250] ;  /* 0x0002502a100c7980 */ /* 0x000e68000c101900 */
        /* <DEDUP_REMOVED lines=58> */
[----:B------:R-:W-:Y:S01]  /*18150*/  ULOP3.LUT UR6, UR4, 0x8, URZ, 0xfc, !UPT ;  /* 0x0000000804067892 */ /* 0x000fe2000f8efc3f */
[C---:B0-----:R-:W-:Y:S01]  /*18160*/  FMUL.FTZ R13, R7.reuse, R8 ;  /* 0x00000008070d7220 */ /* 0x041fe20000410000 */
[----:B--2---:R-:W-:-:S04]  /*18170*/  FMUL.FTZ R9, R7, R6 ;  /* 0x0000000607097220 */ /* 0x004fc80000410000 */
[----:B------:R0:W-:Y:S01]  /*18180*/  ST.E desc[UR42][R16.64+0x244], R13 ;  /* 0x0002440d10007985 */ /* 0x0001e2000c10192a */
[----:B---3--:R-:W-:-:S03]  /*18190*/  FMUL.FTZ R33, R7, R144 ;  /* 0x0000009007217220 */ /* 0x008fc60000410000 */
[----:B------:R2:W-:Y:S01]  /*181a0*/  ST.E desc[UR42][R16.64+0x240], R9 ;  /* 0x0002400910007985 */ /* 0x0005e2000c10192a */
[C---:B-1----:R-:W-:Y:S01]  /*181b0*/  FMUL.FTZ R15, R7.reuse, R12 ;  /* 0x0000000c070f7220 */ /* 0x042fe20000410000 */
[C---:B----4-:R-:W-:Y:S01]  /*181c0*/  FMUL.FTZ R25, R7.reuse, R24 ;  /* 0x0000001807197220 */ /* 0x050fe20000410000 */
[C---:B------:R-:W-:Y:S01]  /*181d0*/  FMUL.FTZ R27, R7.reuse, R26 ;  /* 0x0000001a071b7220 */ /* 0x040fe20000410000 */
[C---:B0-----:R-:W-:Y:S01]  /*181e0*/  FMUL.FTZ R13, R7.reuse, R36 ;  /* 0x00000024070d7220 */ /* 0x041fe20000410000 */
[C---:B--2---:R-:W-:Y:S01]  /*181f0*/  FMUL.FTZ R9, R7.reuse, R34 ;  /* 0x0000002207097220 */ /* 0x044fe20000410000 */
[----:B------:R0:W-:Y:S01]  /*18200*/  ST.E desc[UR42][R16.64+0x424], R33 ;  /* 0x0004242110007985 */ /* 0x0001e2000c10192a */
[----:B------:R-:W-:-:S03]  /*18210*/  FMUL.FTZ R29, R7, R28 ;  /* 0x0000001c071d7220 */ /* 0x000fc60000410000 */
[----:B------:R1:W-:Y:S01]  /*18220*/  ST.E desc[UR42][R16.64+0x250], R15 ;  /* 0x0002500f10007985 */ /* 0x0003e2000c10192a */
[----:B------:R-:W-:-:S03]  /*18230*/  FMUL.FTZ R31, R7, R32 ;  /* 0x00000020071f7220 */ /* 0x000fc60000410000 */
[----:B------:R2:W-:Y:S04]  /*18240*/  ST.E desc[UR42][R16.64+0x254], R25 ;  /* 0x0002541910007985 */ /* 0x0005e8000c10192a */
[----:B------:R3:W-:Y:S01]  /*18250*/  ST.E desc[UR42][R16.64+0x260], R27 ;  /* 0x0002601b10007985 */ /* 0x0007e2000c10192a */
[C---:B0-----:R-:W-:Y:S01]  /*18260*/  FMUL.FTZ R33, R7.reuse, R38 ;  /* 0x0000002607217220 */ /* 0x041fe20000410000 */
[C---:B------:R-:W-:Y:S02]  /*18270*/  FMUL.FTZ R35, R7.reuse, R40 ;  /* 0x0000002807237220 */ /* 0x040fe40000410000 */
        /* <DEDUP_REMOVED lines=79> */
[----:B------:R0:W-:Y:S01]  /*18770*/  ST.E desc[UR42][R16.64+0x394], R15 ;  /* 0x0003940f10007985 */ /* 0x0001e2000c10192a */
[C---:B------:R-:W-:Y:S01]  /*18780*/  FMUL.FTZ R37, R7.reuse, R142 ;  /* 0x0000008e07257220 */ /* 0x040fe20000410000 */
[----:B------:R-:W-:Y:S02]  /*18790*/  IMAD.U32 R8, RZ, RZ, UR6 ;  /* 0x00000006ff087e24 */ /* 0x000fe4000f8e00ff */
        /* <DEDUP_REMOVED lines=15> */
[----:B---3--:R-:W-:Y:S01]  /*18890*/  FMUL.FTZ R13, R7, R136 ;  /* 0x00000088070d7220 */ /* 0x008fe20000410000 */
[----:B0-----:R-:W-:Y:S01]  /*188a0*/  IMAD.U32 R9, RZ, RZ, UR5 ;  /* 0x00000005ff097e24 */ /* 0x001fe2000f8e00ff */
[----:B------:R0:W-:Y:S04]  /*188b0*/  ST.E desc[UR42][R16.64+0x3e0], R15 ;  /* 0x0003e00f10007985 */ /* 0x0001e8000c10192a */
[----:B------:R1:W-:Y:S04]  /*188c0*/  ST.E desc[UR42][R16.64+0x3e4], R25 ;  /* 0x0003e41910007985 */ /* 0x0003e8000c10192a */
[----:B------:R-:W-:Y:S04]  /*188d0*/  ST.E desc[UR42][R16.64+0x3f0], R29 ;  /* 0x0003f01d10007985 */ /* 0x000fe8000c10192a */
[----:B------:R-:W-:Y:S04]  /*188e0*/  ST.E desc[UR42][R16.64+0x3f4], R31 ;  /* 0x0003f41f10007985 */ /* 0x000fe8000c10192a */
[----:B------:R-:W-:Y:S04]  /*188f0*/  ST.E desc[UR42][R16.64+0x400], R27 ;  /* 0x0004001b10007985 */ /* 0x000fe8000c10192a */
[----:B------:R2:W-:Y:S04]  /*18900*/  ST.E desc[UR42][R16.64+0x404], R13 ;  /* 0x0004040d10007985 */ /* 0x0005e8000c10192a */
[----:B------:R3:W-:Y:S04]  /*18910*/  ST.E desc[UR42][R16.64+0x410], R33 ;  /* 0x0004102110007985 */ /* 0x0007e8000c10192a */
[----:B------:R4:W-:Y:S04]  /*18920*/  ST.E desc[UR42][R16.64+0x414], R35 ;  /* 0x0004142310007985 */ /* 0x0009e8000c10192a */
[----:B------:R-:W-:Y:S04]  /*18930*/  ST.E desc[UR42][R16.64+0x420], R37 ;  /* 0x0004202510007985 */ /* 0x000fe8000c10192a */
[----:B0-----:R-:W2:Y:S01]  /*18940*/  LD.E R15, desc[UR42][R8.64] ;  /* 0x0000002a080f7980 */ /* 0x001ea2000c101900 */
[----:B------:R-:W-:Y:S01]  /*18950*/  ULOP3.LUT UR4, UR4, 0xc, URZ, 0xfc, !UPT ;  /* 0x0000000c04047892 */ /* 0x000fe2000f8efc3f */
[----:B------:R-:W-:-:S05]  /*18960*/  IMAD.U32 R7, RZ, RZ, UR5 ;  /* 0x00000005ff077e24 */ /* 0x000fca000f8e00ff */
[----:B------:R-:W-:Y:S02]  /*18970*/  IMAD.U32 R6, RZ, RZ, UR4 ;  /* 0x00000004ff067e24 */ /* 0x000fe4000f8e00ff */
[----:B--2---:R-:W-:-:S05]  /*18980*/  FMUL.FTZ R15, R54, R15 ;  /* 0x0000000f360f7220 */ /* 0x004fca0000410000 */
[----:B------:R0:W-:Y:S04]  /*18990*/  ST.E desc[UR42][R8.64], R15 ;  /* 0x0000000f08007985 */ /* 0x0001e8000c10192a */
[----:B-1----:R-:W2:Y:S02]  /*189a0*/  LD.E R25, desc[UR42][R6.64] ;  /* 0x0000002a06197980 */ /* 0x002ea4000c101900 */
[----:B--2---:R-:W-:-:S05]  /*189b0*/  FMUL.FTZ R25, R54, R25 ;  /* 0x0000001936197220 */ /* 0x004fca0000410000 */
[----:B------:R1:W-:Y:S04]  /*189c0*/  ST.E desc[UR42][R6.64], R25 ;  /* 0x0000001906007985 */ /* 0x0003e8000c10192a */
[----:B------:R-:W2:Y:S04]  /*189d0*/  LD.E R147, desc[UR42][R16.64+0x42c] ;  /* 0x00042c2a10937980 */ /* 0x000ea8000c101900 */
[----:B------:R-:W2:Y:S04]  /*189e0*/  LD.E R13, desc[UR42][R16.64+0x248] ;  /* 0x0002482a100d7980 */ /* 0x000ea8000c101900 */
[----:B------:R-:W2:Y:S04]  /*189f0*/  LD.E R27, desc[UR42][R16.64+0x24c] ;  /* 0x00024c2a101b7980 */ /* 0x000ea8000c101900 */
[----:B------:R-:W2:Y:S04]  /*18a00*/  LD.E R29, desc[UR42][R16.64+0x258] ;  /* 0x0002582a101d7980 */ /* 0x000ea8000c101900 */
[----:B------:R-:W2:Y:S04]  /*18a10*/  LD.E R31, desc[UR42][R16.64+0x25c] ;  /* 0x00025c2a101f7980 */ /* 0x000ea8000c101900 */
[----:B---3--:R-:W3:Y:S04]  /*18a20*/  LD.E R33, desc[UR42][R16.64+0x268] ;  /* 0x0002682a10217980 */ /* 0x008ee8000c101900 */
[----:B----4-:R-:W4:Y:S04]  /*18a30*/  LD.E R35, desc[UR42][R16.64+0x26c] ;  /* 0x00026c2a10237980 */ /* 0x010f28000c101900 */
[----:B0-----:R-:W4:Y:S04]  /*18a40*/  LD.E R15, desc[UR42][R16.64+0x278] ;  /* 0x0002782a100f7980 */ /* 0x001f28000c101900 */
[----:B------:R-:W4:Y:S04]  /*18a50*/  LD.E R37, desc[UR42][R16.64+0x27c] ;  /* 0x00027c2a10257980 */ /* 0x000f28000c101900 */
[----:B------:R-:W4:Y:S04]  /*18a60*/  LD.E R39, desc[UR42][R16.64+0x288] ;  /* 0x0002882a10277980 */ /* 0x000f28000c101900 */
[----:B-1----:R-:W4:Y:S04]  /*18a70*/  LD.E R25, desc[UR42][R16.64+0x28c] ;  /* 0x00028c2a10197980 */ /* 0x002f28000c101900 */
        /* <DEDUP_REMOVED lines=51> */
[C---:B--2---:R-:W-:Y:S01]  /*18db0*/  FMUL.FTZ R147, R54.reuse, R147 ;  /* 0x0000009336937220 */ /* 0x044fe20000410000 */
[C---:B------:R-:W-:Y:S01]  /*18dc0*/  FMUL.FTZ R13, R54.reuse, R13 ;  /* 0x0000000d360d7220 */ /* 0x040fe20000410000 */
[C---:B------:R-:W-:Y:S01]  /*18dd0*/  FMUL.FTZ R27, R54.reuse, R27 ;  /* 0x0000001b361b7220 */ /* 0x040fe20000410000 */
[C---:B------:R-:W-:Y:S01]  /*18de0*/  FMUL.FTZ R29, R54.reuse, R29 ;  /* 0x0000001d361d7220 */ /* 0x040fe20000410000 */
[C---:B------:R-:W-:Y:S01]  /*18df0*/  FMUL.FTZ R31, R54.reuse, R31 ;  /* 0x0000001f361f7220 */ /* 0x040fe20000410000 */
[C---:B---3--:R-:W-:Y:S01]  /*18e00*/  FMUL.FTZ R33, R54.reuse, R33 ;  /* 0x0000002136217220 */ /* 0x048fe20000410000 */
[C---:B----4-:R-:W-:Y:S01]  /*18e10*/  FMUL.FTZ R35, R54.reuse, R35 ;  /* 0x0000002336237220 */ /* 0x050fe20000410000 */
        /* <DEDUP_REMOVED lines=118> */
[----:B0-----:R-:W2:Y:S04]  /*19580*/  LD.E R27, desc[UR42][R16.64+0x230] ;  /* 0x0002302a101b7980 */ /* 0x001ea8000c101900 */
[----:B-1----:R-:W4:Y:S04]  /*19590*/  LD.E R15, desc[UR42][R2.64] ;  /* 0x0000002a020f7980 */ /* 0x002f28000c101900 */
[----:B------:R-:W4:Y:S04]  /*195a0*/  LD.E.64 R12, desc[UR42][R16.64+0xa8] ;  /* 0x0000a82a100c7980 */ /* 0x000f28000c101b00 */
[----:B--2---:R0:W-:Y:S04]  /*195b0*/  ST.E desc[UR42][R16.64+0x230], R27 ;  /* 0x0002301b10007985 */ /* 0x0041e8000c10192a */
[----:B------:R-:W2:Y:S04]  /*195c0*/  LD.E R29, desc[UR42][R10.64] ;  /* 0x0000002a0a1d7980 */ /* 0x000ea8000c101900 */
[----:B--2---:R1:W-:Y:S04]  /*195d0*/  ST.E desc[UR42][R10.64], R29 ;  /* 0x0000001d0a007985 */ /* 0x0043e8000c10192a */
[----:B------:R-:W2:Y:S04]  /*195e0*/  LD.E R31, desc[UR42][R8.64] ;  /* 0x0000002a081f7980 */ /* 0x000ea8000c101900 */
[----:B--2---:R2:W-:Y:S04]  /*195f0*/  ST.E desc[UR42][R8.64], R31 ;  /* 0x0000001f08007985 */ /* 0x0045e8000c10192a */
[----:B------:R-:W3:Y:S04]  /*19600*/  LD.E R33, desc[UR42][R6.64] ;  /* 0x0000002a06217980 */ /* 0x000ee8000c101900 */
[----:B---3--:R3:W-:Y:S04]  /*19610*/  ST.E desc[UR42][R6.64], R33 ;  /* 0x0000002106007985 */ /* 0x0087e8000c10192a */
[----:B------:R-:W4:Y:S04]  /*19620*/  LD.E R35, desc[UR42][R16.64+0x240] ;  /* 0x0002402a10237980 */ /* 0x000f28000c101900 */
[----:B------:R-:W4:Y:S04]  /*19630*/  LD.E R37, desc[UR42][R16.64+0x244] ;  /* 0x0002442a10257980 */ /* 0x000f28000c101900 */
[----:B------:R-:W4:Y:S04]  /*19640*/  LD.E R25, desc[UR42][R16.64+0x248] ;  /* 0x0002482a10197980 */ /* 0x000f28000c101900 */
[----:B0-----:R-:W4:Y:S04]  /*19650*/  LD.E R27, desc[UR42][R16.64+0x24c] ;  /* 0x00024c2a101b7980 */ /* 0x001f28000c101900 */
[----:B-1----:R-:W4:Y:S04]  /*19660*/  LD.E R29, desc[UR42][R16.64+0x250] ;  /* 0x0002502a101d7980 */ /* 0x002f28000c101900 */
[----:B------:R-:W4:Y:S04]  /*19670*/  LD.E R39, desc[UR42][R16.64+0x254] ;  /* 0x0002542a10277980 */ /* 0x000f28000c101900 */
[----:B--2---:R-:W2:Y:S04]  /*19680*/  LD.E R31, desc[UR42][R16.64+0x258] ;  /* 0x0002582a101f7980 */ /* 0x004ea8000c101900 */
[----:B------:R-:W2:Y:S04]  /*19690*/  LD.E R41, desc[UR42][R16.64+0x25c] ;  /* 0x00025c2a10297980 */ /* 0x000ea8000c101900 */
[----:B---3--:R-:W3:Y:S04]  /*196a0*/  LD.E R33, desc[UR42][R16.64+0x260] ;  /* 0x0002602a10217980 */ /* 0x008ee8000c101900 */
[----:B------:R-:W3:Y:S04]  /*196b0*/  LD.E R43, desc[UR42][R16.64+0x264] ;  /* 0x0002642a102b7980 */ /* 0x000ee8000c101900 */
        /* <DEDUP_REMOVED lines=65> */
[----:B----4-:R0:W-:Y:S04]  /*19ad0*/  ST.E desc[UR42][R16.64+0x240], R35 ;  /* 0x0002402310007985 */ /* 0x0101e8000c10192a */
[----:B------:R1:W-:Y:S04]  /*19ae0*/  ST.E desc[UR42][R16.64+0x244], R37 ;  /* 0x0002442510007985 */ /* 0x0003e8000c10192a */
[----:B------:R-:W4:Y:S04]  /*19af0*/  LD.E R50, desc[UR42][R16.64+0x374] ;  /* 0x0003742a10327980 */ /* 0x000f28000c101900 */
[----:B0-----:R-:W4:Y:S04]  /*19b00*/  LD.E R35, desc[UR42][R16.64+0x270] ;  /* 0x0002702a10237980 */ /* 0x001f28000c101900 */
        /* <DEDUP_REMOVED lines=53> */
[----:B---3--:R-:W-:Y:S04]  /*19e60*/  ST.E desc[UR42][R16.64+0x260], R33 ;  /* 0x0002602110007985 */ /* 0x008fe8000c10192a */
        /* <DEDUP_REMOVED lines=115> */
[----:B0-----:R-:W4:Y:S01]  /*1a5a0*/  LDL R24, [R1+0x88] ;  /* 0x0000880001187983 */ /* 0x001f220000100800 */
[----:B------:R-:W-:-:S02]  /*1a5b0*/  F2FP.F16.F32.PACK_AB R168, R57, R168 ;  /* 0x000000a839a8723e */ /* 0x000fc400000000ff */
[----:B------:R-:W-:Y:S01]  /*1a5c0*/  F2FP.F16.F32.PACK_AB R169, R30, R169 ;  /* 0x000000a91ea9723e */ /* 0x000fe200000000ff */
[----:B-1----:R-:W4:Y:S01]  /*1a5d0*/  LD.E R28, desc[UR42][R16.64+0x240] ;  /* 0x0002402a101c7980 */ /* 0x002f22000c101900 */
[----:B------:R-:W-:-:S03]  /*1a5e0*/  F2FP.F16.F32.PACK_AB R170, R59, R170 ;  /* 0x000000aa3baa723e */ /* 0x000fc600000000ff */
[----:B------:R-:W4:Y:S04]  /*1a5f0*/  LD.E R29, desc[UR42][R16.64+0x244] ;  /* 0x0002442a101d7980 */ /* 0x000f28000c101900 */
[----:B------:R-:W4:Y:S04]  /*1a600*/  LD.E R30, desc[UR42][R16.64+0x248] ;  /* 0x0002482a101e7980 */ /* 0x000f28000c101900 */
[----:B------:R-:W4:Y:S04]  /*1a610*/  LD.E R31, desc[UR42][R16.64+0x24c] ;  /* 0x00024c2a101f7980 */ /* 0x000f28000c101900 */
        /* <DEDUP_REMOVED lines=126> */
[----:B------:R-:W-:-:S04]  /*1ae00*/  R2UR UR7, R13 ;  /* 0x000000000d0772ca */ /* 0x000fc800000e0000 */
[----:B------:R-:W-:Y:S02]  /*1ae10*/  R2UR UR6, R12 ;  /* 0x000000000c0672ca */ /* 0x000fe400000e0000 */
        /* <DEDUP_REMOVED lines=833> */
[----:B------:R-:W4:Y:S04]  /*1e230*/  LD.E R13, desc[UR42][R16.64+0x230] ;  /* 0x0002302a100d7980 */ /* 0x000f28000c101900 */
[----:B----4-:R4:W-:Y:S04]  /*1e240*/  ST.E desc[UR42][R16.64+0x230], R13 ;  /* 0x0002300d10007985 */ /* 0x0109e8000c10192a */
[----:B------:R-:W2:Y:S04]  /*1e250*/  LD.E R15, desc[UR42][R10.64] ;  /* 0x0000002a0a0f7980 */ /* 0x000ea8000c101900 */
[----:B--2---:R2:W-:Y:S04]  /*1e260*/  ST.E desc[UR42][R10.64], R15 ;  /* 0x0000000f0a007985 */ /* 0x0045e8000c10192a */
[----:B------:R-:W3:Y:S04]  /*1e270*/  LD.E R19, desc[UR42][R8.64] ;  /* 0x0000002a08137980 */ /* 0x000ee8000c101900 */
[----:B---3--:R3:W-:Y:S04]  /*1e280*/  ST.E desc[UR42][R8.64], R19 ;  /* 0x0000001308007985 */ /* 0x0087e8000c10192a */
[----:B------:R-:W4:Y:S04]  /*1e290*/  LD.E R21, desc[UR42][R6.64] ;  /* 0x0000002a06157980 */ /* 0x000f28000c101900 */
[----:B----4-:R4:W-:Y:S04]  /*1e2a0*/  ST.E desc[UR42][R6.64], R21 ;  /* 0x0000001506007985 */ /* 0x0109e8000c10192a */
[----:B0-----:R-:W4:Y:S04]  /*1e2b0*/  LD.E R25, desc[UR42][R16.64+0x240] ;  /* 0x0002402a10197980 */ /* 0x001f28000c101900 */
[----:B-1----:R-:W4:Y:S04]  /*1e2c0*/  LD.E R27, desc[UR42][R16.64+0x244] ;  /* 0x0002442a101b7980 */ /* 0x002f28000c101900 */
[----:B------:R-:W4:Y:S04]  /*1e2d0*/  LD.E R29, desc[UR42][R16.64+0x248] ;  /* 0x0002482a101d7980 */ /* 0x000f28000c101900 */
[----:B------:R-:W4:Y:S04]  /*1e2e0*/  LD.E R31, desc[UR42][R16.64+0x24c] ;  /* 0x00024c2a101f7980 */ /* 0x000f28000c101900 */
[----:B------:R-:W4:Y:S04]  /*1e2f0*/  LD.E R13, desc[UR42][R16.64+0x250] ;  /* 0x0002502a100d7980 */ /* 0x000f28000c101900 */
[----:B------:R-:W4:Y:S04]  /*1e300*/  LD.E R33, desc[UR42][R16.64+0x254] ;  /* 0x0002542a10217980 */ /* 0x000f28000c101900 */
[----:B--2---:R-:W2:Y:S04]  /*1e310*/  LD.E R11, desc[UR42][R16.64+0x258] ;  /* 0x0002582a100b7980 */ /* 0x004ea8000c101900 */
[----:B------:R-:W2:Y:S04]  /*1e320*/  LD.E R15, desc[UR42][R16.64+0x25c] ;  /* 0x00025c2a100f7980 */ /* 0x000ea8000c101900 */
[----:B---3--:R-:W3:Y:S04]  /*1e330*/  LD.E R9, desc[UR42][R16.64+0x260] ;  /* 0x0002602a10097980 */ /* 0x008ee8000c101900 */
[----:B------:R-:W3:Y:S04]  /*1e340*/  LD.E R19, desc[UR42][R16.64+0x264] ;  /* 0x0002642a10137980 */ /* 0x000ee8000c101900 */
        /* <DEDUP_REMOVED lines=120> */
[----:B--2---:R0:W-:Y:S04]  /*1ead0*/  ST.E desc[UR42][R16.64+0x258], R11 ;  /* 0x0002580b10007985 */ /* 0x0041e8000c10192a */
[----:B------:R0:W-:Y:S04]  /*1eae0*/  ST.E desc[UR42][R16.64+0x25c], R15 ;  /* 0x00025c0f10007985 */ /* 0x0001e8000c10192a */
[----:B---3--:R0:W-:Y:S04]  /*1eaf0*/  ST.E desc[UR42][R16.64+0x260], R9 ;  /* 0x0002600910007985 */ /* 0x0081e8000c10192a */
[----:B------:R0:W-:Y:S04]  /*1eb00*/  ST.E desc[UR42][R16.64+0x264], R19 ;  /* 0x0002641310007985 */ /* 0x0001e8000c10192a */
        /* <DEDUP_REMOVED lines=122> */
.L_x_3729:
[----:B------:R-:W-:Y:S05]  /*1f2b0*/  BSYNC B0 ;  /* 0x0000000000007941 */ /* 0x000fea0003800000 */
.L_x_3728:
[----:B------:R-:W-:Y:S05]  /*1f2c0*/  @P0 BRA `(.L_x_3730) ;  /* 0xffffff6000480947 */ /* 0x000fea000383ffff */
[----:B01----:R-:W-:-:S07]  /*1f2d0*/  IMAD.MOV.U32 R0, RZ, RZ, R5 ;  /* 0x000000ffff007224 */ /* 0x003fce00078e0005 */
.L_x_3713:
[----:B------:R-:W-:-:S13]  /*1f2e0*/  ISETP.GE.AND P0, PT, R0, R165, PT ;  /* 0x000000a50000720c */ /* 0x000fda0003f06270 */
[----:B------:R-:W-:Y:S05]  /*1f2f0*/  @!P0 BRA `(.L_x_3731) ;  /* 0x000000b000d08947 */ /* 0x000fea0003800000 */
[----:B------:R0:W5:Y:S02]  /*1f300*/  LDL.64 R2, [R1+0x178] ;  /* 0x0001780001027983 */ /* 0x0001640000100a00 */
.L_x_3758:
        /* <DEDUP_REMOVED lines=21> */
.L_x_3733:
[----:B------:R-:W-:Y:S05]  /*1f460*/  BSYNC B0 ;  /* 0x0000000000007941 */ /* 0x000fea0003800000 */
.L_x_3732:
        /* <DEDUP_REMOVED lines=13> */
.L_x_3735:
[----:B------:R-:W-:Y:S05]  /*1f540*/  BSYNC B0 ;  /* 0x0000000000007941 */ /* 0x000fea0003800000 */
.L_x_3734:
        /* <DEDUP_REMOVED lines=8> */
.L_x_3737:
[----:B------:R-:W-:Y:S05]  /*1f5d0*/  BSYNC B0 ;  /* 0x0000000000007941 */ /* 0x000fea0003800000 */
.L_x_3736:
[----:B-1---5:R-:W2:Y:S04]  /*1f5e0*/  LD.E R7, desc[UR42][R2.64] ;  /* 0x0000002a02077980 */ /* 0x022ea8000c101900 */
[----:B------:R-:W2:Y:S01]  /*1f5f0*/  LDL.64 R10, [R1+0xa0] ;  /* 0x0000a000010a7983 */ /* 0x000ea20000100a00 */
[----:B------:R-:W-:Y:S05]  /*1f600*/  WARPSYNC.ALL ;  /* 0x0000000000007948 */ /* 0x000fea0003800000 */
[----:B------:R-:W3:Y:S04]  /*1f610*/  LDL.64 R4, [R1+0x98] ;  /* 0x0000980001047983 */ /* 0x000ee80000100a00 */
[----:B------:R-:W4:Y:S04]  /*1f620*/  LDL.64 R8, [R1+0x98] ;  /* 0x0000980001087983 */ /* 0x000f280000100a00 */
        /* <DEDUP_REMOVED lines=8> */
[----:B------:R-:W-:Y:S01]  /*1f6b0*/  VIADD R10, R6, 0x2 ;  /* 0x00000002060a7836 */ /* 0x000fe20000000000 */
[----:B------:R1:W-:Y:S01]  /*1f6c0*/  STL [R1+0x80], RZ ;  /* 0x000080ff01007387 */ /* 0x0003e20000100800 */
[----:B---3--:R-:W-:Y:S02]  /*1f6d0*/  R2UR UR4, R4 ;  /* 0x00000000040472ca */ /* 0x008fe400000e0000 */
[----:B------:R-:W-:-:S13]  /*1f6e0*/  R2UR UR5, R5 ;  /* 0x00000000050572ca */ /* 0x000fda00000e0000 */
[----:B------:R-:W-:Y:S01]  /*1f6f0*/  HGMMA.64x96x16.F32 R24, gdesc[UR4], RZ, !UPT, gsb0 ;  /* 0x01600000041879f0 */ /* 0x000fe2000c0008ff */
[----:B----4-:R-:W-:Y:S02]  /*1f700*/  VIADD R8, R8, 0x2 ;  /* 0x0000000208087836 */ /* 0x010fe40000000000 */
[----:B------:R-:W-:Y:S01]  /*1f710*/  IMAD.MOV.U32 R4, RZ, RZ, 0x1 ;  /* 0x00000001ff047424 */ /* 0x000fe200078e00ff */
[----:B------:R-:W-:Y:S02]  /*1f720*/  R2UR UR6, R10 ;  /* 0x000000000a0672ca */ /* 0x000fe400000e0000 */
[----:B------:R-:W-:Y:S02]  /*1f730*/  R2UR UR7, R11 ;  /* 0x000000000b0772ca */ /* 0x000fe400000e0000 */
[----:B------:R-:W-:Y:S02]  /*1f740*/  R2UR UR4, R8 ;  /* 0x00000000080472ca */ /* 0x000fe400000e0000 */
[----:B------:R-:W-:Y:S01]  /*1f750*/  R2UR UR5, R9 ;  /* 0x00000000090572ca */ /* 0x000fe200000e0000 */
[----:B------:R1:W-:Y:S04]  /*1f760*/  STL [R1+0x80], R4 ;  /* 0x0000800401007387 */ /* 0x0003e80000100800 */
[----:B------:R1:W-:Y:S04]  /*1f770*/  STL [R1+0x80], R4 ;  /* 0x0000800401007387 */ /* 0x0003e80000100800 */
[----:B------:R1:W-:Y:S04]  /*1f780*/  STL [R1+0x80], R4 ;  /* 0x0000800401007387 */ /* 0x0003e80000100800 */
[----:B------:R1:W-:Y:S01]  /*1f790*/  STL [R1+0x80], R4 ;  /* 0x0000800401007387 */ /* 0x0003e20000100800 */
[----:B------:R-:W-:-:S03]  /*1f7a0*/  WARPGROUP.DEPBAR.LE gsb0, 0x0 ;  /* 0x00008000000079c5 */ /* 0x000fc60000010000 */
[----:B------:R1:W5:Y:S04]  /*1f7b0*/  LD.E R5, desc[UR42][R2.64] ;  /* 0x0000002a02057980 */ /* 0x000368000c101900 */
[----:B------:R1:W5:Y:S01]  /*1f7c0*/  LD.E R7, desc[UR42][R2.64+0x4] ;  /* 0x0000042a02077980 */ /* 0x000362000c101900 */
[----:B------:R-:W-:-:S06]  /*1f7d0*/  WARPGROUP.ARRIVE ;  /* 0x00000000000079c5 */ /* 0x000fcc0000000000 */
        /* <DEDUP_REMOVED lines=12> */
[----:B--2---:R-:W-:Y:S02]  /*1f8a0*/  VIADD R14, R14, 0x6 ;  /* 0x000000060e0e7836 */ /* 0x004fe40000000000 */
[----:B------:R-:W-:Y:S01]  /*1f8b0*/  IMAD.MOV.U32 R9, RZ, RZ, R11 ;  /* 0x000000ffff097224 */ /* 0x000fe200078e000b */
[----:B------:R-:W-:Y:S02]  /*1f8c0*/  R2UR UR6, R8 ;  /* 0x00000000080672ca */ /* 0x000fe400000e0000 */
[----:B------:R-:W-:Y:S02]  /*1f8d0*/  R2UR UR4, R14 ;  /* 0x000000000e0472ca */ /* 0x000fe400000e0000 */
[----:B------:R-:W-:Y:S02]  /*1f8e0*/  R2UR UR7, R9 ;  /* 0x00000000090772ca */ /* 0x000fe400000e0000 */
[----:B------:R-:W-:-:S02]  /*1f8f0*/  R2UR UR5, R15 ;  /* 0x000000000f0572ca */ /* 0x000fc400000e0000 */
[----:B------:R-:W-:Y:S01]  /*1f900*/  LOP3.LUT R18, R18, 0x1, RZ, 0xfc, !PT ;  /* 0x0000000112127812 */ /* 0x000fe200078efcff */
[----:B------:R-:W-:Y:S02]  /*1f910*/  WARPGROUP.DEPBAR.LE gsb0, 0x0 ;  /* 0x00008000000079c5 */ /* 0x000fe40000010000 */
[----:B------:R-:W-:-:S08]  /*1f920*/  WARPGROUP.ARRIVE ;  /* 0x00000000000079c5 */ /* 0x000fd00000000000 */
[----:B------:R-:W-:Y:S01]  /*1f930*/  HGMMA.64x96x16.F32 R24, gdesc[UR4], R24, gsb0 ;  /* 0x01600000041879f0 */ /* 0x000fe20008000818 */
[----:B------:R-:W-:Y:S01]  /*1f940*/  ISETP.NE.AND P1, PT, R18, 0x3, PT ;  /* 0x000000031200780c */ /* 0x000fe20003f25270 */
[----:B------:R-:W-:Y:S01]  /*1f950*/  BSSY B0, `(.L_x_3739) ;  /* 0x0000004000007945 */ /* 0x000fe20003800000 */
[----:B------:R-:W-:-:S11]  /*1f960*/  WARPGROUP.DEPBAR.LE gsb0, 0x0 ;  /* 0x00008000000079c5 */ /* 0x000fd60000010000 */
[----:B-1----:R-:W-:Y:S05]  /*1f970*/  @!P1 BRA `(.L_x_3740) ;  /* 0x0000000000049947 */ /* 0x002fea0003800000 */
[----:B------:R-:W-:Y:S01]  /*1f980*/  BPT.TRAP 0x1 ;  /* 0x000000040000795c */ /* 0x000fe20000300000 */
.L_x_3740:
[----:B------:R-:W-:Y:S05]  /*1f990*/  BSYNC B0 ;  /* 0x0000000000007941 */ /* 0x000fea0003800000 */
.L_x_3739:
        /* <DEDUP_REMOVED lines=10> */
.L_x_3742:
[----:B------:R-:W-:Y:S05]  /*1fa40*/  BSYNC B0 ;  /* 0x0000000000007941 */ /* 0x000fea0003800000 */
.L_x_3741:
[----:B------:R-:W-:Y:S04]  /*1fa50*/  BSSY B0, `(.L_x_3743) ;  /* 0x0000006000007945 */ /* 0x000fe80003800000 */
[----:B--2---:R-:W-:Y:S05]  /*1fa60*/  @P0 BRA `(.L_x_3744) ;  /* 0x0000000000100947 */ /* 0x004fea0003800000 */
[----:B-----5:R-:W-:Y:S01]  /*1fa70*/  IMAD R6, R6, 0x8, R8 ;  /* 0x0000000806067824 */ /* 0x020fe200078e0208 */
[----:B------:R-:W-:-:S04]  /*1fa80*/  SHF.L.U32 R7, R7, 0x1f, RZ ;  /* 0x0000001f07077819 */ /* 0x000fc800000006ff */
[----:B------:R-:W2:Y:S02]  /*1fa90*/  SYNCS.PHASECHK.TRANS64.TRYWAIT P0, [R6+URZ], R7 ;  /* 0x00000007060075a7 */ /* 0x000ea4000800017f */
[----:B--2---:R-:W-:Y:S05]  /*1faa0*/  @!P0 BRA `(.L_x_3745) ;  /* 0x00000188001c8947 */ /* 0x004fea0003800000 */
.L_x_3744:
[----:B------:R-:W-:Y:S05]  /*1fab0*/  BSYNC B0 ;  /* 0x0000000000007941 */ /* 0x000fea0003800000 */
.L_x_3743:
[----:B------:R-:W3:Y:S04]  /*1fac0*/  LD.E R19, desc[UR42][R2.64] ;  /* 0x0000002a02137980 */ /* 0x000ee8000c101900 */
[----:B--2--5:R-:W3:Y:S04]  /*1fad0*/  LDL.64 R6, [R1+0x118] ;  /* 0x0001180001067983 */ /* 0x024ee80000100a00 */
[----:B-1----:R-:W2:Y:S04]  /*1fae0*/  LDL R5, [R1+0x90] ;  /* 0x0000900001057983 */ /* 0x002ea80000100800 */
[----:B------:R-:W4:Y:S04]  /*1faf0*/  LDL.64 R8, [R1+0x110] ;  /* 0x0001100001087983 */ /* 0x000f280000100a00 */
[----:B------:R-:W4:Y:S04]  /*1fb00*/  LDL.64 R10, [R1+0x110] ;  /* 0x00011000010a7983 */ /* 0x000f280000100a00 */
[----:B------:R-:W4:Y:S04]  /*1fb10*/  LDL.64 R12, [R1+0x110] ;  /* 0x00011000010c7983 */ /* 0x000f280000100a00 */
[----:B------:R-:W4:Y:S01]  /*1fb20*/  LDL.64 R14, [R1+0x110] ;  /* 0x00011000010e7983 */ /* 0x000f220000100a00 */
[----:B------:R-:W-:Y:S05]  /*1fb30*/  WARPSYNC.ALL ;  /* 0x0000000000007948 */ /* 0x000fea0003800000 */
[----:B------:R-:W-:Y:S01]  /*1fb40*/  WARPGROUP.ARRIVE ;  /* 0x00000000000079c5 */ /* 0x000fe20000000000 */
[----:B---3--:R-:W-:Y:S01]  /*1fb50*/  IMAD R6, R19, 0xc00, R6 ;  /* 0x00000c0013067824 */ /* 0x008fe200078e0206 */
[----:B------:R-:W-:Y:S01]  /*1fb60*/  R2UR UR7, R7 ;  /* 0x00000000070772ca */ /* 0x000fe200000e0000 */
[----:B------:R-:W3:Y:S01]  /*1fb70*/  LDL.64 R18, [R1+0x110] ;  /* 0x0001100001127983 */ /* 0x000ee20000100a00 */
[----:B--2---:R-:W-:-:S02]  /*1fb80*/  ISETP.NE.U32.AND P0, PT, R5, RZ, PT ;  /* 0x000000ff0500720c */ /* 0x004fc40003f05070 */
        /* <DEDUP_REMOVED lines=71> */
[----:B------:R-:W-:Y:S01]  /*20000*/  VIADD R8, R6, 0x306 ;  /* 0x0000030606087836 */ /* 0x000fe20000000000 */
[----:B------:R-:W-:Y:S01]  /*20010*/  IADD3 R14, R14, 0x406, RZ ;  /* 0x000004060e0e7810 */ /* 0x000fe20007ffe0ff */
[----:B------:R-:W-:Y:S01]  /*20020*/  IMAD.MOV.U32 R9, RZ, RZ, R7 ;  /* 0x000000ffff097224 */ /* 0x000fe200078e0007 */
[----:B------:R-:W-:Y:S02]  /*20030*/  R2UR UR5, R15 ;  /* 0x000000000f0572ca */ /* 0x000fe400000e0000 */
[----:B------:R-:W-:Y:S02]  /*20040*/  R2UR UR6, R8 ;  /* 0x00000000080672ca */ /* 0x000fe400000e0000 */
[----:B------:R-:W-:Y:S02]  /*20050*/  R2UR UR7, R9 ;  /* 0x00000000090772ca */ /* 0x000fe400000e0000 */
[----:B------:R-:W-:-:S02]  /*20060*/  R2UR UR4, R14 ;  /* 0x000000000e0472ca */ /* 0x000fc400000e0000 */
[----:B------:R-:W4:Y:S01]  /*20070*/  LDL.64 R14, [R1+0x110] ;  /* 0x00011000010e7983 */ /* 0x000f220000100a00 */
[----:B---3--:R-:W-:Y:S01]  /*20080*/  VIADD R18, R18, 0x800 ;  /* 0x0000080012127836 */ /* 0x008fe20000000000 */
[----:B------:R-:W-:Y:S02]  /*20090*/  WARPGROUP.DEPBAR.LE gsb0, 0x0 ;  /* 0x00008000000079c5 */ /* 0x000fe40000010000 */
[----:B------:R-:W-:-:S07]  /*200a0*/  WARPGROUP.ARRIVE ;  /* 0x00000000000079c5 */ /* 0x000fce0000000000 */
[----:B------:R-:W-:Y:S01]  /*200b0*/  HGMMA.64x96x16.F32 R24, gdesc[UR4], R24, gsb0 ;  /* 0x01600000041879f0 */ /* 0x000fe20008000818 */
[----:B------:R-:W-:Y:S02]  /*200c0*/  VIADD R8, R6, 0x600 ;  /* 0x0000060006087836 */ /* 0x000fe40000000000 */
[----:B------:R-:W-:Y:S01]  /*200d0*/  IMAD.MOV.U32 R9, RZ, RZ, R7 ;  /* 0x000000ffff097224 */ /* 0x000fe200078e0007 */
[----:B------:R-:W-:Y:S02]  /*200e0*/  R2UR UR4, R18 ;  /* 0x00000000120472ca */ /* 0x000fe400000e0000 */
[----:B------:R-:W-:Y:S02]  /*200f0*/  R2UR UR6, R8 ;  /* 0x00000000080672ca */ /* 0x000fe400000e0000 */
[----:B------:R-:W-:Y:S02]  /*20100*/  R2UR UR7, R9 ;  /* 0x00000000090772ca */ /* 0x000fe400000e0000 */
[----:B------:R-:W-:-:S02]  /*20110*/  R2UR UR5, R19 ;  /* 0x00000000130572ca */ /* 0x000fc400000e0000 */
[----:B------:R-:W3:Y:S01]  /*20120*/  LDL.64 R18, [R1+0x110] ;  /* 0x0001100001127983 */ /* 0x000ee20000100a00 */
[----:B--2---:R-:W-:Y:S01]  /*20130*/  VIADD R10, R10, 0x802 ;  /* 0x000008020a0a7836 */ /* 0x004fe20000000000 */
        /* <DEDUP_REMOVED lines=9> */
[----:B------:R-:W2:Y:S01]  /*201d0*/  LDL.64 R10, [R1+0x110] ;  /* 0x00011000010a7983 */ /* 0x000ea20000100a00 */
[----:B----4-:R-:W-:Y:S01]  /*201e0*/  VIADD R12, R12, 0x804 ;  /* 0x000008040c0c7836 */ /* 0x010fe20000000000 */
        /* <DEDUP_REMOVED lines=9> */
[----:B------:R-:W4:Y:S01]  /*20280*/  LDL.64 R12, [R1+0x110] ;  /* 0x00011000010c7983 */ /* 0x000f220000100a00 */
[----:B------:R-:W-:Y:S01]  /*20290*/  VIADD R14, R14, 0x806 ;  /* 0x000008060e0e7836 */ /* 0x000fe20000000000 */
        /* <DEDUP_REMOVED lines=19> */
[----:B------:R-:W-:Y:S01]  /*203d0*/  R2UR UR5, R19 ;  /* 0x00000000130572ca */ /* 0x000fe200000e0000 */
[----:B--2---:R-:W-:-:S02]  /*203e0*/  VIADD R10, R10, 0xc02 ;  /* 0x00000c020a0a7836 */ /* 0x004fc40000000000 */
        /* <DEDUP_REMOVED lines=59> */
[----:B------:R-:W4:Y:S04]  /*207a0*/  LDL R74, [R1+0x13c] ;  /* 0x00013c00014a7983 */ /* 0x000f280000100800 */
[----:B------:R-:W2:Y:S04]  /*207b0*/  LDL R75, [R1+0x70] ;  /* 0x00007000014b7983 */ /* 0x000ea80000100800 */
[----:B------:R-:W4:Y:S04]  /*207c0*/  LDL.64 R6, [R1+0x160] ;  /* 0x0001600001067983 */ /* 0x000f280000100a00 */
[----:B------:R-:W2:Y:S04]  /*207d0*/  LDL R76, [R1+0x168] ;  /* 0x00016800014c7983 */ /* 0x000ea80000100800 */
[----:B------:R-:W2:Y:S04]  /*207e0*/  LDL.128 R12, [R1+0x150] ;  /* 0x00015000010c7983 */ /* 0x000ea80000100c00 */
[----:B------:R-:W2:Y:S04]  /*207f0*/  LDL.128 R8, [R1+0x140] ;  /* 0x0001400001087983 */ /* 0x000ea80000100c00 */
[----:B---3--:R-:W3:Y:S01]  /*20800*/  LD.E R72, desc[UR42][R72.64] ;  /* 0x0000002a48487980 */ /* 0x008ee2000c101900 */
[----:B----4-:R-:W-:-:S02]  /*20810*/  ISETP.NE.AND P1, PT, R6, 0x1, PT ;  /* 0x000000010600780c */ /* 0x010fc40003f25270 */
[----:B--2---:R-:W-:Y:S01]  /*20820*/  ISETP.GE.AND P2, PT, R13, 0x1, PT ;  /* 0x000000010d00780c */ /* 0x004fe20003f46270 */
[----:B------:R-:W-:Y:S01]  /*20830*/  BSSY B0, `(.L_x_3746) ;  /* 0x000009e000007945 */ /* 0x000fe20003800000 */
[-C--:B---3--:R-:W-:Y:S01]  /*20840*/  FMUL.FTZ R20, R25, R72.reuse ;  /* 0x0000004819147220 */ /* 0x088fe20000410000 */
[-C--:B------:R-:W-:Y:S01]  /*20850*/  FMUL.FTZ R25, R31, R72.reuse ;  /* 0x000000481f197220 */ /* 0x080fe20000410000 */
[-C--:B------:R-:W-:Y:S01]  /*20860*/  FMUL.FTZ R31, R43, R72.reuse ;  /* 0x000000482b1f7220 */ /* 0x080fe20000410000 */
[----:B------:R-:W-:Y:S01]  /*20870*/  SHF.R.S32.HI R43, RZ, 0x1f, R74 ;  /* 0x0000001fff2b7819 */ /* 0x000fe2000001144a */
[-C--:B------:R-:W-:Y:S01]  /*20880*/  FMUL.FTZ R21, R28, R72.reuse ;  /* 0x000000481c157220 */ /* 0x080fe20000410000 */
[-C--:B------:R-:W-:Y:S01]  /*20890*/  FMUL.FTZ R28, R38, R72.reuse ;  /* 0x00000048261c7220 */ /* 0x080fe20000410000 */
[-C--:B------:R-:W-:Y:S01]  /*208a0*/  FMUL.FTZ R38, R44, R72.reuse ;  /* 0x000000482c267220 */ /* 0x080fe20000410000 */
[----:B------:R-:W-:Y:S01]  /*208b0*/  FMUL.FTZ R53, R53, R72 ;  /* 0x0000004835357220 */ /* 0x000fe20000410000 */
[----:B------:R-:W-:-:S03]  /*208c0*/  LEA.HI R44, R43, R74, RZ, 0x7 ;  /* 0x0000004a2b2c7211 */ /* 0x000fc600078f38ff */
[----:B------:R2:W3:Y:S01]  /*208d0*/  MUFU.TANH R83, R53 ;  /* 0x0000003500537308 */ /* 0x0004e20000002400 */
[----:B------:R-:W-:Y:S01]  /*208e0*/  FMUL.FTZ R48, R48, R72 ;  /* 0x0000004830307220 */ /* 0x000fe20000410000 */
[----:B--2---:R-:W-:-:S06]  /*208f0*/  LOP3.LUT R53, R44, 0xffffff80, RZ, 0xc0, !PT ;  /* 0xffffff802c357812 */ /* 0x004fcc00078ec0ff */
[----:B------:R2:W4:Y:S01]  /*20900*/  MUFU.TANH R79, R48 ;  /* 0x00000030004f7308 */ /* 0x0005220000002400 */
[----:B------:R-:W-:Y:S02]  /*20910*/  IMAD.IADD R53, R74, 0x1, -R53 ;  /* 0x000000014a357824 */ /* 0x000fe400078e0a35 */
[-C--:B------:R-:W-:Y:S01]  /*20920*/  FMUL.FTZ R5, R24, R72.reuse ;  /* 0x0000004818057220 */ /* 0x080fe20000410000 */
[-C--:B------:R-:W-:Y:S01]  /*20930*/  FMUL.FTZ R24, R30, R72.reuse ;  /* 0x000000481e187220 */ /* 0x080fe20000410000 */
[-C--:B------:R-:W-:Y:S01]  /*20940*/  FMUL.FTZ R30, R42, R72.reuse ;  /* 0x000000482a1e7220 */ /* 0x080fe20000410000 */
[----:B--2---:R-:W-:Y:S01]  /*20950*/  SHF.R.S32.HI R48, RZ, 0x1f, R53 ;  /* 0x0000001fff307819 */ /* 0x004fe20000011435 */
[-C--:B------:R-:W-:Y:S01]  /*20960*/  FMUL.FTZ R73, R29, R72.reuse ;  /* 0x000000481d497220 */ /* 0x080fe20000410000 */
[-C--:B------:R-:W-:Y:S01]  /*20970*/  FMUL.FTZ R42, R50, R72.reuse ;  /* 0x00000048322a7220 */ /* 0x080fe20000410000 */
[-C--:B------:R-:W-:Y:S01]  /*20980*/  FMUL.FTZ R52, R52, R72.reuse ;  /* 0x0000004834347220 */ /* 0x080fe20000410000 */
[-C--:B------:R-:W-:Y:S01]  /*20990*/  FMUL.FTZ R29, R39, R72.reuse ;  /* 0x00000048271d7220 */ /* 0x080fe20000410000 */
[----:B------:R-:W-:Y:S01]  /*209a0*/  LEA.HI R50, R48, R53, RZ, 0x2 ;  /* 0x0000003530327211 */ /* 0x000fe200078f10ff */
[-C--:B------:R-:W-:Y:S01]  /*209b0*/  FMUL.FTZ R39, R46, R72.reuse ;  /* 0x000000482e277220 */ /* 0x080fe20000410000 */
[-C--:B------:R-:W-:Y:S01]  /*209c0*/  FMUL.FTZ R46, R54, R72.reuse ;  /* 0x00000048362e7220 */ /* 0x080fe20000410000 */
[----:B------:R-:W-:Y:S01]  /*209d0*/  FMUL.FTZ R57, R57, R72 ;  /* 0x0000004839397220 */ /* 0x000fe20000410000 */
[----:B------:R2:W0:Y:S01]  /*209e0*/  MUFU.TANH R82, R52 ;  /* 0x0000003400527308 */ /* 0x0004220000002400 */
[----:B------:R-:W-:-:S02]  /*209f0*/  LEA.HI R54, R43, R74, RZ, 0x2 ;  /* 0x0000004a2b367211 */ /* 0x000fc400078f10ff */
[--C-:B------:R-:W-:Y:S02]  /*20a00*/  SHF.R.S32.HI R43, RZ, 0x1f, R50.reuse ;  /* 0x0000001fff2b7819 */ /* 0x100fe40000011432 */
[----:B--2---:R-:W-:-:S03]  /*20a10*/  SHF.R.S32.HI R52, RZ, 0x2, R50 ;  /* 0x00000002ff347819 */ /* 0x004fc60000011432 */
[----:B------:R2:W0:Y:S01]  /*20a20*/  MUFU.TANH R85, R57 ;  /* 0x0000003900557308 */ /* 0x0004220000002400 */
[----:B------:R-:W-:Y:S02]  /*20a30*/  LEA.HI R48, R48, R53, RZ, 0x5 ;  /* 0x0000003530307211 */ /* 0x000fe400078f28ff */
[----:B--2---:R-:W-:Y:S02]  /*20a40*/  LOP3.LUT R57, R54, 0xfffffffc, RZ, 0xc0, !PT ;  /* 0xfffffffc36397812 */ /* 0x004fe400078ec0ff */
[----:B------:R-:W-:Y:S02]  /*20a50*/  LEA.HI R54, R43, R52, RZ, 0x3 ;  /* 0x000000342b367211 */ /* 0x000fe400078f18ff */
[----:B------:R-:W-:Y:S01]  /*20a60*/  SHF.R.S32.HI R43, RZ, 0x7, R44 ;  /* 0x00000007ff2b7819 */ /* 0x000fe2000001142c */
[----:B------:R-:W-:Y:S01]  /*20a70*/  IMAD.IADD R74, R74, 0x1, -R57 ;  /* 0x000000014a4a7824 */ /* 0x000fe200078e0a39 */
[----:B------:R-:W-:Y:S02]  /*20a80*/  LOP3.LUT R57, R54, 0xfffffff8, RZ, 0xc0, !PT ;  /* 0xfffffff836397812 */ /* 0x000fe400078ec0ff */
[----:B------:R-:W-:-:S02]  /*20a90*/  LEA.HI R44, R44, R43, RZ, 0x1 ;  /* 0x0000002b2c2c7211 */ /* 0x000fc400078f08ff */
        /* <DEDUP_REMOVED lines=11> */
[----:B------:R-:W-:-:S05]  /*20b50*/  @P1 IMAD.HI.U32 R7, R6, R7, RZ ;  /* 0x0000000706071227 */ /* 0x000fca00078e00ff */
[----:B------:R-:W-:Y:S01]  /*20b60*/  @P1 SHF.R.U32.HI R6, RZ, R76, R7 ;  /* 0x0000004cff061219 */ /* 0x000fe20000011607 */
[-C--:B------:R-:W-:Y:S01]  /*20b70*/  FMUL.FTZ R18, R26, R72.reuse ;  /* 0x000000481a127220 */ /* 0x080fe20000410000 */
[-C--:B------:R-:W-:Y:S01]  /*20b80*/  FMUL.FTZ R19, R27, R72.reuse ;  /* 0x000000481b137220 */ /* 0x080fe20000410000 */
[----:B------:R-:W-:Y:S01]  /*20b90*/  LOP3.LUT R50, R50, 0x7ffffffc, RZ, 0xc0, !PT ;  /* 0x7ffffffc32327812 */ /* 0x000fe200078ec0ff */
[-C--:B------:R-:W-:Y:S01]  /*20ba0*/  FMUL.FTZ R26, R34, R72.reuse ;  /* 0x00000048221a7220 */ /* 0x080fe20000410000 */
[----:B------:R-:W2:Y:S01]  /*20bb0*/  SHFL.IDX PT, R52, R6, RZ, 0x1c1f ;  /* 0x001c1fff06347589 */ /* 0x000ea200000e0000 */
        /* <DEDUP_REMOVED lines=13> */
[----:B------:R-:W-:Y:S02]  /*20c90*/  IMAD.IADD R50, R53, 0x1, -R50 ;  /* 0x0000000135327824 */ /* 0x000fe400078e0a32 */
        /* <DEDUP_REMOVED lines=10> */
[----:B------:R-:W-:Y:S01]  /*20d40*/  FMUL.FTZ R48, R70, R72 ;  /* 0x0000004846307220 */ /* 0x000fe20000410000 */
[----:B------:R-:W-:-:S02]  /*20d50*/  IMAD R7, R0, R7, 0x1 ;  /* 0x0000000100077424 */ /* 0x000fc400078e0207 */
[-C--:B------:R-:W-:Y:S01]  /*20d60*/  FMUL.FTZ R53, R71, R72.reuse ;  /* 0x0000004847357220 */ /* 0x080fe20000410000 */
[-C--:B------:R-:W-:Y:S01]  /*20d70*/  FMUL.FTZ R56, R56, R72.reuse ;  /* 0x0000004838387220 */ /* 0x080fe20000410000 */
[-C--:B------:R-:W-:Y:S01]  /*20d80*/  FMUL.FTZ R60, R60, R72.reuse ;  /* 0x000000483c3c7220 */ /* 0x080fe20000410000 */
[-C--:B------:R-:W-:Y:S01]  /*20d90*/  FMUL.FTZ R64, R64, R72.reuse ;  /* 0x0000004840407220 */ /* 0x080fe20000410000 */
[----:B------:R-:W-:Y:S01]  /*20da0*/  FMUL.FTZ R68, R68, R72 ;  /* 0x0000004844447220 */ /* 0x000fe20000410000 */
[----:B------:R-:W-:Y:S01]  /*20db0*/  IMAD R7, R50, -0x2, R7 ;  /* 0xfffffffe32077824 */ /* 0x000fe200078e0207 */
[----:B------:R-:W1:Y:S01]  /*20dc0*/  MUFU.TANH R5, R5 ;  /* 0x0000000500057308 */ /* 0x000e620000002400 */
[----:B------:R-:W-:-:S03]  /*20dd0*/  LOP3.LUT R57, RZ, R10, RZ, 0x33, !PT ;  /* 0x0000000aff397212 */ /* 0x000fc600078e33ff */
[----:B------:R-:W-:-:S04]  /*20de0*/  IADD3 R50, -R8, R7, R9 ;  /* 0x0000000708327210 */ /* 0x000fc80007ffe109 */
        /* <DEDUP_REMOVED lines=44> */
[----:B------:R-:W-:Y:S02]  /*210b0*/  VIADD R86, R7, 0xffffffff ;  /* 0xffffffff07567836 */ /* 0x000fe40000000000 */
[----:B------:R-:W-:Y:S02]  /*210c0*/  IMAD R75, R0, -0x60, R12 ;  /* 0xffffffa0004b7824 */ /* 0x000fe400078e020c */
        /* <DEDUP_REMOVED lines=13> */
.L_x_3749:
[----:B------:R-:W-:-:S13]  /*211a0*/  ISETP.NE.AND P1, PT, R13, 0x1, PT ;  /* 0x000000010d00780c */ /* 0x000fda0003f25270 */
[----:B------:R-:W-:-:S05]  /*211b0*/  @P1 IMAD.HI.U32 R12, R10, R14, RZ ;  /* 0x0000000e0a0c1227 */ /* 0x000fca00078e00ff */
[----:B------:R-:W-:-:S07]  /*211c0*/  @P1 SHF.R.U32.HI R10, RZ, R15, R12 ;  /* 0x0000000fff0a1219 */ /* 0x000fce000001160c */
.L_x_3750:
[----:B------:R-:W-:Y:S05]  /*211d0*/  BSYNC B1 ;  /* 0x0000000000017941 */ /* 0x000fea0003800000 */
.L_x_3748:
[----:B------:R-:W-:-:S05]  /*211e0*/  IMAD R10, R10, R13, R86 ;  /* 0x0000000d0a0a7224 */ /* 0x000fca00078e0256 */
[----:B------:R-:W-:Y:S02]  /*211f0*/  VIMNMX R7, R7, R10, !PT ;  /* 0x0000000a07077248 */ /* 0x000fe40007fe0100 */
[----:B------:R-:W-:-:S07]  /*21200*/  VIADDMNMX R80, R10, R13, R80, PT ;  /* 0x0000000d0a507246 */ /* 0x000fce0003800150 */
.L_x_3747:
[----:B------:R-:W-:Y:S05]  /*21210*/  BSYNC B0 ;  /* 0x0000000000007941 */ /* 0x000fea0003800000 */
.L_x_3746:
        /* <DEDUP_REMOVED lines=14> */
[C---:B------:R-:W-:Y:S01]  /*21300*/  ISETP.LT.OR P1, PT, R80.reuse, 0xa, P1 ;  /* 0x0000000a5000780c */ /* 0x040fe20000f21670 */
        /* <DEDUP_REMOVED lines=116> */
.L_x_3754:
[----:B------:R-:W-:-:S13]  /*21a50*/  ISETP.NE.AND P6, PT, R13, 0x1, PT ;  /* 0x000000010d00780c */ /* 0x000fda0003fc5270 */
[----:B------:R-:W-:-:S05]  /*21a60*/  @P6 IMAD.HI.U32 R14, R8, R14, RZ ;  /* 0x0000000e080e6227 */ /* 0x000fca00078e00ff */
[----:B------:R-:W-:-:S07]  /*21a70*/  @P6 SHF.R.U32.HI R8, RZ, R15, R14 ;  /* 0x0000000fff086219 */ /* 0x000fce000001160e */
.L_x_3755:
[----:B------:R-:W-:Y:S05]  /*21a80*/  BSYNC B1 ;  /* 0x0000000000017941 */ /* 0x000fea0003800000 */
.L_x_3753:
[----:B------:R-:W-:-:S05]  /*21a90*/  IMAD R8, R8, R13, R86 ;  /* 0x0000000d08087224 */ /* 0x000fca00078e0256 */
[----:B------:R-:W-:Y:S02]  /*21aa0*/  VIADDMNMX R80, R8, R13, R80, PT ;  /* 0x0000000d08507246 */ /* 0x000fe40003800150 */
[----:B------:R-:W-:-:S07]  /*21ab0*/  VIMNMX R57, R57, R8, !PT ;  /* 0x0000000839397248 */ /* 0x000fce0007fe0100 */
.L_x_3752:
[----:B------:R-:W-:Y:S05]  /*21ac0*/  BSYNC B0 ;  /* 0x0000000000007941 */ /* 0x000fea0003800000 */
.L_x_3751:
[----:B------:R-:W2:Y:S01]  /*21ad0*/  LD.E.64 R6, desc[UR42][R16.64+0x440] ;  /* 0x0004402a10067980 */ /* 0x000ea2000c101b00 */
        /* <DEDUP_REMOVED lines=69> */
[----:B------:R-:W3:Y:S03]  /*21f30*/  LD.E R49, desc[UR42][R16.64+0x450] ;  /* 0x0004502a10317980 */ /* 0x000ee6000c101900 */
[----:B------:R-:W-:-:S04]  /*21f40*/  ISETP.GT.AND P5, PT, R57, 0x41, !P5 ;  /* 0x000000413900780c */ /* 0x000fc80006fa4270 */
[----:B------:R-:W-:-:S04]  /*21f50*/  ISETP.LT.OR P5, PT, R80, 0x42, P5 ;  /* 0x000000425000780c */ /* 0x000fc80002fa1670 */
[----:B------:R-:W-:Y:S02]  /*21f60*/  FSEL R8, R51, -INF , !P5 ;  /* 0xff80000033087808 */ /* 0x000fe40006800000 */
[C---:B------:R-:W-:Y:S01]  /*21f70*/  ISETP.GT.AND P5, PT, R57.reuse, 0x48, !P6 ;  /* 0x000000483900780c */ /* 0x040fe200077a4270 */
[----:B------:R-:W4:Y:S01]  /*21f80*/  LD.E R51, desc[UR42][R16.64+0x454] ;  /* 0x0004542a10337980 */ /* 0x000f22000c101900 */
[----:B------:R-:W-:Y:S02]  /*21f90*/  ISETP.GT.AND P1, PT, R57, 0x49, !P1 ;  /* 0x000000493900780c */ /* 0x000fe40004f24270 */
[----:B------:R-:W-:Y:S02]  /*21fa0*/  ISETP.LT.OR P5, PT, R80, 0x49, P5 ;  /* 0x000000495000780c */ /* 0x000fe40002fa1670 */
[----:B--2---:R-:W-:Y:S02]  /*21fb0*/  FMNMX.FTZ R19, R168, R6, !PT ;  /* 0x00000006a8137209 */ /* 0x004fe40007810000 */
[----:B------:R-:W-:-:S02]  /*21fc0*/  FSEL R9, R55, -INF , !P5 ;  /* 0xff80000037097808 */ /* 0x000fc40006800000 */
[----:B------:R-:W-:Y:S02]  /*21fd0*/  FMNMX.FTZ R19, R78, R19, !PT ;  /* 0x000000134e137209 */ /* 0x000fe40007810000 */
[C---:B------:R-:W-:Y:S02]  /*21fe0*/  ISETP.GT.AND P2, PT, R57.reuse, 0x50, !P2 ;  /* 0x000000503900780c */ /* 0x040fe40005744270 */
[----:B------:R-:W-:Y:S02]  /*21ff0*/  FMNMX.FTZ R19, R76, R19, !PT ;  /* 0x000000134c137209 */ /* 0x000fe40007810000 */
[----:B------:R-:W-:Y:S02]  /*22000*/  ISETP.GT.AND P3, PT, R57, 0x51, !P3 ;  /* 0x000000513900780c */ /* 0x000fe40005f64270 */
[----:B------:R-:W-:Y:S02]  /*22010*/  FMNMX.FTZ R19, R74, R19, !PT ;  /* 0x000000134a137209 */ /* 0x000fe40007810000 */
[----:B------:R-:W-:-:S02]  /*22020*/  ISETP.NE.AND P6, PT, R59, RZ, PT ;  /* 0x000000ff3b00720c */ /* 0x000fc40003fc5270 */
        /* <DEDUP_REMOVED lines=31> */
[----:B------:R-:W-:Y:S01]  /*22220*/  FMNMX.FTZ R42, R31, R42, !PT ;  /* 0x0000002a1f2a7209 */ /* 0x000fe20007810000 */
[----:B------:R-:W0:Y:S03]  /*22230*/  SHFL.BFLY PT, R46, R39, 0x1, 0x1f ;  /* 0x0c201f00272e7f89 */ /* 0x000e2600000e0000 */
[----:B------:R-:W-:-:S04]  /*22240*/  FMNMX.FTZ R19, R27, R42, !PT ;  /* 0x0000002a1b137209 */ /* 0x000fc80007810000 */
[----:B------:R-:W-:-:S04]  /*22250*/  FMNMX.FTZ R42, R26, R19, !PT ;  /* 0x000000131a2a7209 */ /* 0x000fc80007810000 */
[----:B------:R-:W-:-:S04]  /*22260*/  FMNMX.FTZ R19, R25, R42, !PT ;  /* 0x0000002a19137209 */ /* 0x000fc80007810000 */
[----:B------:R-:W-:-:S04]  /*22270*/  FMNMX.FTZ R19, R24, R19, !PT ;  /* 0x0000001318137209 */ /* 0x000fc80007810000 */
[----:B------:R-:W-:-:S04]  /*22280*/  FMNMX.FTZ R42, R18, R19, !PT ;  /* 0x00000013122a7209 */ /* 0x000fc80007810000 */
[----:B------:R-:W-:-:S04]  /*22290*/  FMNMX.FTZ R19, R15, R42, !PT ;  /* 0x0000002a0f137209 */ /* 0x000fc80007810000 */
[----:B------:R-:W-:Y:S02]  /*222a0*/  FMNMX.FTZ R19, R14, R19, !PT ;  /* 0x000000130e137209 */ /* 0x000fe40007810000 */
[----:B0-----:R-:W-:Y:S02]  /*222b0*/  FMNMX.FTZ R45, R39, R46, !PT ;  /* 0x0000002e272d7209 */ /* 0x001fe40007810000 */
[C---:B------:R-:W-:Y:S02]  /*222c0*/  ISETP.LT.OR P1, PT, R80.reuse, 0x4a, P1 ;  /* 0x0000004a5000780c */ /* 0x040fe40000f21670 */
[C---:B------:R-:W-:Y:S02]  /*222d0*/  ISETP.LT.OR P2, PT, R80.reuse, 0x51, P2 ;  /* 0x000000515000780c */ /* 0x040fe40001741670 */
[----:B------:R-:W-:Y:S02]  /*222e0*/  ISETP.GT.AND P4, PT, R57, 0x58, !P4 ;  /* 0x000000583900780c */ /* 0x000fe40006784270 */
[----:B------:R-:W-:Y:S01]  /*222f0*/  ISETP.LT.OR P3, PT, R80, 0x52, P3 ;  /* 0x000000525000780c */ /* 0x000fe20001f61670 */
[----:B------:R-:W-:Y:S01]  /*22300*/  ST.E desc[UR42][R16.64+0x440], R41 ;  /* 0x0004402910007985 */ /* 0x000fe2000c10192a */
[----:B------:R-:W-:-:S02]  /*22310*/  FMNMX.FTZ R46, R8, R19, !PT ;  /* 0x00000013082e7209 */ /* 0x000fc40007810000 */
[----:B------:R-:W-:Y:S01]  /*22320*/  FSEL R42, R32, -INF , !P1 ;  /* 0xff800000202a7808 */ /* 0x000fe20004800000 */
[----:B------:R-:W2:Y:S01]  /*22330*/  LD.E R39, desc[UR42][R16.64+0x460] ;  /* 0x0004602a10277980 */ /* 0x000ea2000c101900 */
[----:B------:R-:W-:Y:S02]  /*22340*/  FMNMX.FTZ R19, R9, R46, !PT ;  /* 0x0000002e09137209 */ /* 0x000fe40007810000 */
[----:B------:R-:W-:Y:S02]  /*22350*/  FSEL R32, R43, -INF , !P2 ;  /* 0xff8000002b207808 */ /* 0x000fe40005000000 */
[----:B------:R-:W-:Y:S02]  /*22360*/  FMNMX.FTZ R19, R42, R19, !PT ;  /* 0x000000132a137209 */ /* 0x000fe40007810000 */
[----:B------:R-:W-:Y:S02]  /*22370*/  ISETP.LT.OR P4, PT, R80, 0x59, P4 ;  /* 0x000000595000780c */ /* 0x000fe40002781670 */
[----:B------:R-:W-:Y:S01]  /*22380*/  FSEL R44, R44, -INF , !P3 ;  /* 0xff8000002c2c7808 */ /* 0x000fe20005800000 */
[----:B------:R0:W-:Y:S01]  /*22390*/  ST.E desc[UR42][R16.64+0x440], R45 ;  /* 0x0004402d10007985 */ /* 0x0001e2000c10192a */
[----:B------:R-:W-:-:S02]  /*223a0*/  ISETP.GT.AND P1, PT, R57, 0x59, !P6 ;  /* 0x000000593900780c */ /* 0x000fc40007724270 */
[----:B------:R-:W-:Y:S01]  /*223b0*/  FMNMX.FTZ R19, R32, R19, !PT ;  /* 0x0000001320137209 */ /* 0x000fe20007810000 */
[----:B------:R-:W2:Y:S01]  /*223c0*/  LD.E R82, desc[UR42][R16.64+0x440] ;  /* 0x0004402a10527980 */ /* 0x000ea2000c101900 */
[----:B------:R-:W-:Y:S02]  /*223d0*/  ISETP.LT.OR P1, PT, R80, 0x5a, P1 ;  /* 0x0000005a5000780c */ /* 0x000fe40000f21670 */
[----:B------:R-:W-:Y:S01]  /*223e0*/  FSEL R46, R48, -INF , !P4 ;  /* 0xff800000302e7808 */ /* 0x000fe20006000000 */
[----:B------:R-:W5:Y:S01]  /*223f0*/  LD.E R43, desc[UR42][R16.64+0x230] ;  /* 0x0002302a102b7980 */ /* 0x000f62000c101900 */
[----:B------:R-:W-:Y:S02]  /*22400*/  FMNMX.FTZ R19, R44, R19, !PT ;  /* 0x000000132c137209 */ /* 0x000fe40007810000 */
[----:B------:R-:W-:Y:S02]  /*22410*/  FSEL R48, R53, -INF , !P1 ;  /* 0xff80000035307808 */ /* 0x000fe40004800000 */
[----:B------:R-:W-:-:S04]  /*22420*/  FMNMX.FTZ R19, R46, R19, !PT ;  /* 0x000000132e137209 */ /* 0x000fc80007810000 */
[----:B------:R-:W-:-:S05]  /*22430*/  FMNMX.FTZ R19, R48, R19, !PT ;  /* 0x0000001330137209 */ /* 0x000fca0007810000 */
[----:B------:R-:W-:Y:S04]  /*22440*/  ST.E desc[UR42][R16.64+0x444], R19 ;  /* 0x0004441310007985 */ /* 0x000fe8000c10192a */
[----:B0-----:R-:W3:Y:S01]  /*22450*/  LD.E R45, desc[UR42][R16.64+0x444] ;  /* 0x0004442a102d7980 */ /* 0x001ee2000c101900 */
[----:B------:R-:W-:-:S04]  /*22460*/  UIADD3 UR4, UP0, UR37, 0x230, URZ ;  /* 0x0000023025047890 */ /* 0x000fc8000ff1e03f */
[----:B------:R-:W-:Y:S02]  /*22470*/  ULOP3.LUT UR5, UR4, 0x4, URZ, 0xfc, !UPT ;  /* 0x0000000404057892 */ /* 0x000fe4000f8efc3f */
[----:B------:R-:W-:Y:S01]  /*22480*/  UIADD3.X UR7, URZ, UR36, URZ, UP0, !UPT ;  /* 0x000000243f077290 */ /* 0x000fe200087fe43f */
[C---:B--2---:R-:W-:Y:S01]  /*22490*/  FMUL.FTZ R41, R82.reuse, R39 ;  /* 0x0000002752297220 */ /* 0x044fe20000410000 */
[----:B------:R-:W-:-:S04]  /*224a0*/  FSETP.NEU.FTZ.AND P1, PT, R82, -INF , PT ;  /* 0xff8000005200780b */ /* 0x000fc80003f3d000 */
[----:B------:R-:W-:-:S05]  /*224b0*/  FSEL R47, R41, RZ, P1 ;  /* 0x000000ff292f7208 */ /* 0x000fca0000800000 */
[-CC-:B------:R-:W-:Y:S02]  /*224c0*/  FFMA.FTZ R205, R56, R39.reuse, -R47.reuse ;  /* 0x0000002738cd7223 */ /* 0x180fe4000001082f */
[----:B---3--:R-:W0:Y:S01]  /*224d0*/  SHFL.BFLY PT, R56, R45, 0x2, 0x1f ;  /* 0x0c401f002d387f89 */ /* 0x008e2200000e0000 */
[----:B------:R-:W-:Y:S01]  /*224e0*/  FFMA.FTZ R185, R11, R39, -R47 ;  /* 0x000000270bb97223 */ /* 0x000fe2000001082f */
[----:B0-----:R-:W-:-:S05]  /*224f0*/  FMNMX.FTZ R56, R45, R56, !PT ;  /* 0x000000382d387209 */ /* 0x001fca0007810000 */
[----:B------:R-:W0:Y:S01]  /*22500*/  SHFL.BFLY PT, R19, R56, 0x1, 0x1f ;  /* 0x0c201f0038137f89 */ /* 0x000e2200000e0000 */
[----:B------:R-:W-:Y:S01]  /*22510*/  FSEL R11, R82, RZ, P1 ;  /* 0x000000ff520b7208 */ /* 0x000fe20000800000 */
[----:B------:R-:W-:-:S04]  /*22520*/  FFMA.FTZ R194, R20, R39, -R47 ;  /* 0x0000002714c27223 */ /* 0x000fc8000001082f */
[----:B------:R-:W-:Y:S01]  /*22530*/  FADD.FTZ R6, R6, -R11 ;  /* 0x8000000b06067221 */ /* 0x000fe20000010000 */
[----:B------:R-:W-:-:S03]  /*22540*/  FFMA.FTZ R20, R5, R39, -R47 ;  /* 0x0000002705147223 */ /* 0x000fc6000001082f */
[-C--:B------:R-:W-:Y:S01]  /*22550*/  FMUL.FTZ R6, R6, R39.reuse ;  /* 0x0000002706067220 */ /* 0x080fe20000410000 */
[----:B------:R-:W-:-:S03]  /*22560*/  FFMA.FTZ R196, R40, R39, -R47 ;  /* 0x0000002728c47223 */ /* 0x000fc6000001082f */
[----:B------:R1:W-:Y:S01]  /*22570*/  MUFU.EX2 R11, R6 ;  /* 0x00000006000b7308 */ /* 0x0003e20000000800 */
[----:B0-----:R-:W-:-:S04]  /*22580*/  FMNMX.FTZ R56, R56, R19, !PT ;  /* 0x0000001338387209 */ /* 0x001fc80007810000 */
[C---:B------:R-:W-:Y:S01]  /*22590*/  FSETP.NEU.FTZ.AND P1, PT, R56.reuse, -INF , PT ;  /* 0xff8000003800780b */ /* 0x040fe20003f3d000 */
[----:B------:R-:W-:-:S03]  /*225a0*/  FMUL.FTZ R5, R56, R39 ;  /* 0x0000002738057220 */ /* 0x000fc60000410000 */
[----:B-1----:R-:W-:Y:S02]  /*225b0*/  FSEL R6, R56, RZ, P1 ;  /* 0x000000ff38067208 */ /* 0x002fe40000800000 */
[----:B------:R-:W-:Y:S01]  /*225c0*/  FSEL R40, R5, RZ, P1 ;  /* 0x000000ff05287208 */ /* 0x000fe20000800000 */
[-CC-:B------:R-:W-:Y:S02]  /*225d0*/  FFMA.FTZ R168, R168, R39.reuse, -R47.reuse ;  /* 0x00000027a8a87223 */ /* 0x180fe4000001082f */
[----:B------:R-:W-:Y:S01]  /*225e0*/  FADD.FTZ R6, R7, -R6 ;  /* 0x8000000607067221 */ /* 0x000fe20000010000 */
[-CC-:B------:R-:W-:Y:S01]  /*225f0*/  FFMA.FTZ R10, R10, R39.reuse, -R47.reuse ;  /* 0x000000270a0a7223 */ /* 0x180fe2000001082f */
[-CC-:B------:R-:W-:Y:S01]  /*22600*/  FFMA.FTZ R169, R34, R39.reuse, -R40.reuse ;  /* 0x0000002722a97223 */ /* 0x180fe20000010828 */
[-CC-:B------:R-:W-:Y:S01]  /*22610*/  FFMA.FTZ R41, R78, R39.reuse, -R47.reuse ;  /* 0x000000274e297223 */ /* 0x180fe2000001082f */
[----:B------:R-:W-:Y:S01]  /*22620*/  FMUL.FTZ R6, R39, R6 ;  /* 0x0000000627067220 */ /* 0x000fe20000410000 */
[-CC-:B------:R-:W-:Y:S01]  /*22630*/  FFMA.FTZ R13, R13, R39.reuse, -R40.reuse ;  /* 0x000000270d0d7223 */ /* 0x180fe20000010828 */
[----:B------:R-:W0:Y:S01]  /*22640*/  MUFU.EX2 R168, R168 ;  /* 0x000000a800a87308 */ /* 0x000e220000000800 */
[-CC-:B------:R-:W-:Y:S01]  /*22650*/  FFMA.FTZ R170, R76, R39.reuse, -R47.reuse ;  /* 0x000000274caa7223 */ /* 0x180fe2000001082f */
[-C--:B------:R-:W-:Y:S01]  /*22660*/  FFMA.FTZ R171, R37, R39.reuse, -R40 ;  /* 0x0000002725ab7223 */ /* 0x080fe20000010828 */
[----:B------:R-:W-:-:S05]  /*22670*/  FFMA.FTZ R191, R21, R39, -R47 ;  /* 0x0000002715bf7223 */ /* 0x000fca000001082f */
[----:B------:R-:W-:Y:S01]  /*22680*/  MUFU.EX2 R19, R10 ;  /* 0x0000000a00137308 */ /* 0x000fe20000000800 */
[-CC-:B------:R-:W-:Y:S01]  /*22690*/  FFMA.FTZ R230, R74, R39.reuse, -R47.reuse ;  /* 0x000000274ae67223 */ /* 0x180fe2000001082f */
[----:B------:R-:W-:-:S06]  /*226a0*/  FFMA.FTZ R21, R12, R39, -R47 ;  /* 0x000000270c157223 */ /* 0x000fcc000001082f */
[----:B------:R-:W-:Y:S01]  /*226b0*/  MUFU.EX2 R169, R169 ;  /* 0x000000a900a97308 */ /* 0x000fe20000000800 */
[----:B------:R-:W-:-:S07]  /*226c0*/  FFMA.FTZ R12, R38, R39, -R40 ;  /* 0x00000027260c7223 */ /* 0x000fce0000010828 */
[----:B------:R-:W4:Y:S01]  /*226d0*/  MUFU.EX2 R10, R6 ;  /* 0x00000006000a7308 */ /* 0x000f220000000800 */
[----:B------:R-:W-:-:S07]  /*226e0*/  FFMA.FTZ R228, R72, R39, -R47 ;  /* 0x0000002748e47223 */ /* 0x000fce000001082f */
[----:B------:R-:W1:Y:S01]  /*226f0*/  MUFU.EX2 R41, R41 ;  /* 0x0000002900297308 */ /* 0x000e620000000800 */
[----:B------:R-:W-:-:S07]  /*22700*/  FFMA.FTZ R217, R36, R39, -R40 ;  /* 0x0000002724d97223 */ /* 0x000fce0000010828 */
[----:B------:R-:W2:Y:S01]  /*22710*/  MUFU.EX2 R13, R13 ;  /* 0x0000000d000d7308 */ /* 0x000ea20000000800 */
[----:B------:R-:W-:-:S07]  /*22720*/  FFMA.FTZ R229, R70, R39, -R47 ;  /* 0x0000002746e57223 */ /* 0x000fce000001082f */
[----:B------:R-:W3:Y:S01]  /*22730*/  MUFU.EX2 R170, R170 ;  /* 0x000000aa00aa7308 */ /* 0x000ee20000000800 */
[----:B------:R-:W-:-:S07]  /*22740*/  FFMA.FTZ R218, R35, R39, -R40 ;  /* 0x0000002723da7223 */ /* 0x000fce0000010828 */
[----:B------:R-:W5:Y:S01]  /*22750*/  MUFU.EX2 R171, R171 ;  /* 0x000000ab00ab7308 */ /* 0x000f620000000800 */
[-CC-:B------:R-:W-:Y:S01]  /*22760*/  FFMA.FTZ R197, R18, R39.reuse, -R40.reuse ;  /* 0x0000002712c57223 */ /* 0x180fe20000010828 */
[----:B------:R-:W-:Y:S01]  /*22770*/  FFMA.FTZ R200, R24, R39, -R40 ;  /* 0x0000002718c87223 */ /* 0x000fe20000010828 */
[----:B0-----:R-:W-:-:S05]  /*22780*/  FFMA.FTZ R18, R11, R49, R168 ;  /* 0x000000310b127223 */ /* 0x001fca00000100a8 */
[----:B------:R-:W0:Y:S01]  /*22790*/  MUFU.EX2 R230, R230 ;  /* 0x000000e600e67308 */ /* 0x000e220000000800 */
[----:B------:R-:W-:Y:S01]  /*227a0*/  FFMA.FTZ R219, R68, R39, -R47 ;  /* 0x0000002744db7223 */ /* 0x000fe2000001082f */
[----:B----4-:R-:W-:-:S06]  /*227b0*/  FFMA.FTZ R24, R10, R51, R169 ;  /* 0x000000330a187223 */ /* 0x010fcc00000100a9 */
[----:B------:R-:W4:Y:S01]  /*227c0*/  MUFU.EX2 R12, R12 ;  /* 0x0000000c000c7308 */ /* 0x000f220000000800 */
[----:B------:R-:W-:Y:S01]  /*227d0*/  FFMA.FTZ R215, R28, R39, -R40 ;  /* 0x000000271cd77223 */ /* 0x000fe20000010828 */
[----:B-1----:R-:W-:-:S06]  /*227e0*/  FADD.FTZ R5, R41, R18 ;  /* 0x0000001229057221 */ /* 0x002fcc0000010000 */
[----:B------:R-:W1:Y:S01]  /*227f0*/  MUFU.EX2 R228, R228 ;  /* 0x000000e400e47308 */ /* 0x000e620000000800 */
[----:B------:R-:W-:Y:S01]  /*22800*/  FFMA.FTZ R225, R66, R39, -R47 ;  /* 0x0000002742e17223 */ /* 0x000fe2000001082f */
[----:B--2---:R-:W-:-:S06]  /*22810*/  FADD.FTZ R24, R13, R24 ;  /* 0x000000180d187221 */ /* 0x004fcc0000010000 */
[----:B------:R-:W2:Y:S01]  /*22820*/  MUFU.EX2 R217, R217 ;  /* 0x000000d900d97308 */ /* 0x000ea20000000800 */
[----:B------:R-:W-:Y:S01]  /*22830*/  FFMA.FTZ R216, R29, R39, -R40 ;  /* 0x000000271dd87223 */ /* 0x000fe20000010828 */
[----:B---3--:R-:W-:-:S06]  /*22840*/  FADD.FTZ R5, R170, R5 ;  /* 0x00000005aa057221 */ /* 0x008fcc0000010000 */
[----:B------:R-:W3:Y:S01]  /*22850*/  MUFU.EX2 R229, R229 ;  /* 0x000000e500e57308 */ /* 0x000ee20000000800 */
[----:B------:R-:W-:Y:S01]  /*22860*/  FFMA.FTZ R214, R64, R39, -R47 ;  /* 0x0000002740d67223 */ /* 0x000fe2000001082f */
[----:B-----5:R-:W-:-:S06]  /*22870*/  FADD.FTZ R7, R171, R24 ;  /* 0x00000018ab077221 */ /* 0x020fcc0000010000 */
[----:B------:R-:W5:Y:S01]  /*22880*/  MUFU.EX2 R218, R218 ;  /* 0x000000da00da7308 */ /* 0x000f620000000800 */
[----:B------:R-:W-:Y:S01]  /*22890*/  FFMA.FTZ R208, R30, R39, -R40 ;  /* 0x000000271ed07223 */ /* 0x000fe20000010828 */
[----:B0-----:R-:W-:-:S06]  /*228a0*/  FADD.FTZ R5, R230, R5 ;  /* 0x00000005e6057221 */ /* 0x001fcc0000010000 */
[----:B------:R-:W0:Y:S01]  /*228b0*/  MUFU.EX2 R219, R219 ;  /* 0x000000db00db7308 */ /* 0x000e220000000800 */
[----:B------:R-:W-:Y:S01]  /*228c0*/  FFMA.FTZ R213, R62, R39, -R47 ;  /* 0x000000273ed57223 */ /* 0x000fe2000001082f */
[----:B----4-:R-:W-:-:S06]  /*228d0*/  FADD.FTZ R6, R12, R7 ;  /* 0x000000070c067221 */ /* 0x010fcc0000010000 */
[----:B------:R-:W4:Y:S01]  /*228e0*/  MUFU.EX2 R215, R215 ;  /* 0x000000d700d77308 */ /* 0x000f220000000800 */
[-CC-:B------:R-:W-:Y:S01]  /*228f0*/  FFMA.FTZ R209, R31, R39.reuse, -R40.reuse ;  /* 0x000000271fd17223 */ /* 0x180fe20000010828 */
[----:B------:R-:W-:Y:S01]  /*22900*/  FFMA.FTZ R189, R14, R39, -R40 ;  /* 0x000000270ebd7223 */ /* 0x000fe20000010828 */
[----:B-1----:R-:W-:-:S05]  /*22910*/  FADD.FTZ R14, R228, R5 ;  /* 0x00000005e40e7221 */ /* 0x002fca0000010000 */
        /* <DEDUP_REMOVED lines=13> */
[----:B----4-:R-:W-:Y:S01]  /*229f0*/  FADD.FTZ R5, R215, R6 ;  /* 0x00000006d7057221 */ /* 0x010fe20000010000 */
[----:B------:R-:W-:-:S06]  /*22a00*/  FFMA.FTZ R199, R25, R39, -R40 ;  /* 0x0000002719c77223 */ /* 0x000fcc0000010828 */
[----:B------:R-:W4:Y:S01]  /*22a10*/  MUFU.EX2 R209, R209 ;  /* 0x000000d100d17308 */ /* 0x000f220000000800 */
[----:B-1----:R-:W-:Y:S01]  /*22a20*/  FADD.FTZ R7, R225, R14 ;  /* 0x0000000ee1077221 */ /* 0x002fe20000010000 */
[----:B------:R-:W-:-:S06]  /*22a30*/  FFMA.FTZ R204, R54, R39, -R47 ;  /* 0x0000002736cc7223 */ /* 0x000fcc000001082f */
[----:B------:R-:W1:Y:S01]  /*22a40*/  MUFU.EX2 R211, R211 ;  /* 0x000000d300d37308 */ /* 0x000e620000000800 */
[----:B--2---:R-:W-:-:S07]  /*22a50*/  FADD.FTZ R5, R216, R5 ;  /* 0x00000005d8057221 */ /* 0x004fce0000010000 */
[----:B------:R-:W2:Y:S01]  /*22a60*/  MUFU.EX2 R206, R206 ;  /* 0x000000ce00ce7308 */ /* 0x000ea20000000800 */
[----:B------:R-:W-:Y:S01]  /*22a70*/  FFMA.FTZ R190, R8, R39, -R40 ;  /* 0x0000002708be7223 */ /* 0x000fe20000010828 */
[----:B---3--:R-:W-:-:S06]  /*22a80*/  FADD.FTZ R6, R214, R7 ;  /* 0x00000007d6067221 */ /* 0x008fcc0000010000 */
[----:B------:R-:W3:Y:S01]  /*22a90*/  MUFU.EX2 R212, R212 ;  /* 0x000000d400d47308 */ /* 0x000ee20000000800 */
[----:B------:R-:W-:Y:S01]  /*22aa0*/  FFMA.FTZ R202, R52, R39, -R47 ;  /* 0x0000002734ca7223 */ /* 0x000fe2000001082f */
[----:B-----5:R-:W-:-:S06]  /*22ab0*/  FADD.FTZ R8, R208, R5 ;  /* 0x00000005d0087221 */ /* 0x020fcc0000010000 */
[----:B------:R-:W5:Y:S01]  /*22ac0*/  MUFU.EX2 R207, R207 ;  /* 0x000000cf00cf7308 */ /* 0x000f620000000800 */
[----:B0-----:R-:W-:Y:S01]  /*22ad0*/  FADD.FTZ R6, R213, R6 ;  /* 0x00000006d5067221 */ /* 0x001fe20000010000 */
[----:B------:R-:W-:-:S06]  /*22ae0*/  FFMA.FTZ R203, R50, R39, -R47 ;  /* 0x0000002732cb7223 */ /* 0x000fcc000001082f */
[----:B------:R-:W0:Y:S01]  /*22af0*/  MUFU.EX2 R205, R205 ;  /* 0x000000cd00cd7308 */ /* 0x000e220000000800 */
[----:B----4-:R-:W-:Y:S01]  /*22b00*/  FADD.FTZ R5, R209, R8 ;  /* 0x00000008d1057221 */ /* 0x010fe20000010000 */
[----:B------:R-:W-:-:S06]  /*22b10*/  FFMA.FTZ R198, R15, R39, -R40 ;  /* 0x000000270fc67223 */ /* 0x000fcc0000010828 */
[----:B------:R-:W4:Y:S01]  /*22b20*/  MUFU.EX2 R199, R199 ;  /* 0x000000c700c77308 */ /* 0x000f220000000800 */
[----:B-1----:R-:W-:Y:S01]  /*22b30*/  FADD.FTZ R7, R211, R6 ;  /* 0x00000006d3077221 */ /* 0x002fe20000010000 */
[----:B--2---:R-:W-:-:S06]  /*22b40*/  FADD.FTZ R6, R206, R5 ;  /* 0x00000005ce067221 */ /* 0x004fcc0000010000 */
[----:B------:R-:W1:Y:S08]  /*22b50*/  MUFU.EX2 R204, R204 ;  /* 0x000000cc00cc7308 */ /* 0x000e700000000800 */
[----:B------:R-:W2:Y:S01]  /*22b60*/  MUFU.EX2 R200, R200 ;  /* 0x000000c800c87308 */ /* 0x000ea20000000800 */
[----:B---3--:R-:W-:Y:S01]  /*22b70*/  FADD.FTZ R8, R212, R7 ;  /* 0x00000007d4087221 */ /* 0x008fe20000010000 */
[----:B-----5:R-:W-:-:S06]  /*22b80*/  FADD.FTZ R6, R207, R6 ;  /* 0x00000006cf067221 */ /* 0x020fcc0000010000 */
[----:B------:R-:W3:Y:S01]  /*22b90*/  MUFU.EX2 R202, R202 ;  /* 0x000000ca00ca7308 */ /* 0x000ee20000000800 */
[----:B------:R-:W-:-:S07]  /*22ba0*/  FFMA.FTZ R195, R33, R39, -R47 ;  /* 0x0000002721c37223 */ /* 0x000fce000001082f */
[----:B------:R-:W5:Y:S01]  /*22bb0*/  MUFU.EX2 R197, R197 ;  /* 0x000000c500c57308 */ /* 0x000f620000000800 */
[----:B0-----:R-:W-:Y:S01]  /*22bc0*/  FADD.FTZ R5, R205, R8 ;  /* 0x00000008cd057221 */ /* 0x001fe20000010000 */
[----:B----4-:R-:W-:-:S06]  /*22bd0*/  FADD.FTZ R7, R199, R6 ;  /* 0x00000006c7077221 */ /* 0x010fcc0000010000 */
[----:B------:R-:W0:Y:S01]  /*22be0*/  MUFU.EX2 R203, R203 ;  /* 0x000000cb00cb7308 */ /* 0x000e220000000800 */
[----:B------:R-:W-:-:S07]  /*22bf0*/  FFMA.FTZ R186, R9, R39, -R40 ;  /* 0x0000002709ba7223 */ /* 0x000fce0000010828 */
[----:B------:R-:W4:Y:S01]  /*22c00*/  MUFU.EX2 R198, R198 ;  /* 0x000000c600c67308 */ /* 0x000f220000000800 */
[----:B-1----:R-:W-:Y:S01]  /*22c10*/  FADD.FTZ R5, R204, R5 ;  /* 0x00000005cc057221 */ /* 0x002fe20000010000 */
[----:B--2---:R-:W-:-:S06]  /*22c20*/  FADD.FTZ R6, R200, R7 ;  /* 0x00000007c8067221 */ /* 0x004fcc0000010000 */
[----:B------:R-:W1:Y:S01]  /*22c30*/  MUFU.EX2 R196, R196 ;  /* 0x000000c400c47308 */ /* 0x000e620000000800 */
[----:B------:R-:W-:-:S07]  /*22c40*/  FFMA.FTZ R187, R42, R39, -R40 ;  /* 0x000000272abb7223 */ /* 0x000fce0000010828 */
        /* <DEDUP_REMOVED lines=23> */
[----:B------:R-:W0:Y:S08]  /*22dc0*/  MUFU.EX2 R185, R185 ;  /* 0x000000b900b97308 */ /* 0x000e300000000800 */
[----:B------:R-:W4:Y:S01]  /*22dd0*/  MUFU.EX2 R18, R18 ;  /* 0x0000001200127308 */ /* 0x000f220000000800 */
[----:B-1----:R-:W-:Y:S01]  /*22de0*/  FADD.FTZ R8, R194, R9 ;  /* 0x00000009c2087221 */ /* 0x002fe20000010000 */
[----:B--2---:R-:W-:-:S06]  /*22df0*/  FADD.FTZ R6, R187, R6 ;  /* 0x00000006bb067221 */ /* 0x004fcc0000010000 */
[----:B------:R-:W1:Y:S01]  /*22e00*/  MUFU.EX2 R5, R5 ;  /* 0x0000000500057308 */ /* 0x000e620000000800 */
[----:B---3--:R-:W-:Y:S01]  /*22e10*/  FADD.FTZ R8, R21, R8 ;  /* 0x0000000815087221 */ /* 0x008fe20000010000 */
[----:B-----5:R-:W-:-:S06]  /*22e20*/  FADD.FTZ R7, R15, R6 ;  /* 0x000000060f077221 */ /* 0x020fcc0000010000 */
[----:B------:R-:W2:Y:S08]  /*22e30*/  MUFU.EX2 R20, R20 ;  /* 0x0000001400147308 */ /* 0x000eb00000000800 */
[----:B------:R-:W3:Y:S01]  /*22e40*/  MUFU.EX2 R14, R14 ;  /* 0x0000000e000e7308 */ /* 0x000ee20000000800 */
[----:B0-----:R-:W-:Y:S01]  /*22e50*/  FADD.FTZ R8, R185, R8 ;  /* 0x00000008b9087221 */ /* 0x001fe20000010000 */
[----:B----4-:R-:W-:-:S03]  /*22e60*/  FADD.FTZ R6, R18, R7 ;  /* 0x0000000712067221 */ /* 0x010fc60000010000 */
[----:B------:R-:W-:Y:S01]  /*22e70*/  FADD.FTZ R7, R19, R8 ;  /* 0x0000000813077221 */ /* 0x000fe20000010000 */
[----:B-1----:R-:W-:Y:S01]  /*22e80*/  FADD.FTZ R9, R5, R6 ;  /* 0x0000000605097221 */ /* 0x002fe20000010000 */
[C---:B------:R-:W-:Y:S01]  /*22e90*/  FMUL.FTZ R43, R11.reuse, R43 ;  /* 0x0000002b0b2b7220 */ /* 0x040fe20000410000 */
[----:B------:R-:W-:Y:S02]  /*22ea0*/  IMAD.U32 R8, RZ, RZ, UR5 ;  /* 0x00000005ff087e24 */ /* 0x000fe4000f8e00ff */
[----:B--2---:R-:W-:Y:S01]  /*22eb0*/  FADD.FTZ R7, R20, R7 ;  /* 0x0000000714077221 */ /* 0x004fe20000010000 */
[----:B------:R0:W-:Y:S01]  /*22ec0*/  ST.E desc[UR42][R16.64+0x444], R56 ;  /* 0x0004443810007985 */ /* 0x0001e2000c10192a */
[----:B---3--:R-:W-:Y:S01]  /*22ed0*/  FADD.FTZ R25, R14, R9 ;  /* 0x000000090e197221 */ /* 0x008fe20000010000 */
[----:B------:R-:W-:Y:S02]  /*22ee0*/  IMAD.U32 R9, RZ, RZ, UR7 ;  /* 0x00000007ff097e24 */ /* 0x000fe4000f8e00ff */
[----:B------:R1:W-:Y:S04]  /*22ef0*/  ST.E desc[UR42][R16.64+0x450], R7 ;  /* 0x0004500710007985 */ /* 0x0003e8000c10192a */
[----:B------:R2:W-:Y:S04]  /*22f00*/  ST.E desc[UR42][R16.64+0x454], R25 ;  /* 0x0004541910007985 */ /* 0x0005e8000c10192a */
[----:B------:R-:W-:Y:S04]  /*22f10*/  ST.E desc[UR42][R16.64+0x230], R43 ;  /* 0x0002302b10007985 */ /* 0x000fe8000c10192a */
[----:B------:R-:W3:Y:S02]  /*22f20*/  LD.E R6, desc[UR42][R8.64] ;  /* 0x0000002a08067980 */ /* 0x000ee4000c101900 */
[----:B---3--:R-:W-:-:S05]  /*22f30*/  FMUL.FTZ R27, R11, R6 ;  /* 0x000000060b1b7220 */ /* 0x008fca0000410000 */
[----:B------:R3:W-:Y:S04]  /*22f40*/  ST.E desc[UR42][R8.64], R27 ;  /* 0x0000001b08007985 */ /* 0x0007e8000c10192a */
[----:B------:R-:W1:Y:S04]  /*22f50*/  LD.E R6, desc[UR42][R16.64+0x240] ;  /* 0x0002402a10067980 */ /* 0x000e68000c101900 */
[----:B------:R-:W4:Y:S04]  /*22f60*/  LD.E R144, desc[UR42][R16.64+0x424] ;  /* 0x0004242a10907980 */ /* 0x000f28000c101900 */
[----:B------:R-:W2:Y:S04]  /*22f70*/  LD.E R24, desc[UR42][R16.64+0x244] ;  /* 0x0002442a10187980 */ /* 0x000ea8000c101900 */
[----:B------:R-:W3:Y:S04]  /*22f80*/  LD.E R26, desc[UR42][R16.64+0x250] ;  /* 0x0002502a101a7980 */ /* 0x000ee8000c101900 */
        /* <DEDUP_REMOVED lines=58> */
[----:B------:R-:W-:Y:S01]  /*23330*/  ULOP3.LUT UR5, UR4, 0x8, URZ, 0xfc, !UPT ;  /* 0x0000000804057892 */ /* 0x000fe2000f8efc3f */
[C---:B-1----:R-:W-:Y:S01]  /*23340*/  FMUL.FTZ R7, R11.reuse, R6 ;  /* 0x000000060b077220 */ /* 0x042fe20000410000 */
[----:B----4-:R-:W-:-:S04]  /*23350*/  FMUL.FTZ R37, R11, R144 ;  /* 0x000000900b257220 */ /* 0x010fc80000410000 */
[----:B------:R0:W-:Y:S01]  /*23360*/  ST.E desc[UR42][R16.64+0x240], R7 ;  /* 0x0002400710007985 */ /* 0x0001e2000c10192a */
[C---:B--2---:R-:W-:Y:S01]  /*23370*/  FMUL.FTZ R25, R11.reuse, R24 ;  /* 0x000000180b197220 */ /* 0x044fe20000410000 */
[C---:B---3--:R-:W-:Y:S01]  /*23380*/  FMUL.FTZ R27, R11.reuse, R26 ;  /* 0x0000001a0b1b7220 */ /* 0x048fe20000410000 */
[C---:B-----5:R-:W-:Y:S01]  /*23390*/  FMUL.FTZ R29, R11.reuse, R28 ;  /* 0x0000001c0b1d7220 */ /* 0x060fe20000410000 */
[C---:B------:R-:W-:Y:S01]  /*233a0*/  FMUL.FTZ R31, R11.reuse, R30 ;  /* 0x0000001e0b1f7220 */ /* 0x040fe20000410000 */
[----:B------:R-:W-:Y:S01]  /*233b0*/  ST.E desc[UR42][R16.64+0x424], R37 ;  /* 0x0004242510007985 */ /* 0x000fe2000c10192a */
[----:B0-----:R-:W-:-:S03]  /*233c0*/  FMUL.FTZ R7, R11, R36 ;  /* 0x000000240b077220 */ /* 0x001fc60000410000 */
        /* <DEDUP_REMOVED lines=9> */
[C---:B------:R-:W-:Y:S01]  /*23460*/  FMUL.FTZ R39, R11.reuse, R42 ;  /* 0x0000002a0b277220 */ /* 0x040fe20000410000 */
[C---:B-1----:R-:W-:Y:S01]  /*23470*/  FMUL.FTZ R27, R11.reuse, R44 ;  /* 0x0000002c0b1b7220 */ /* 0x042fe20000410000 */
[C---:B--2---:R-:W-:Y:S01]  /*23480*/  FMUL.FTZ R29, R11.reuse, R46 ;  /* 0x0000002e0b1d7220 */ /* 0x044fe20000410000 */
[C---:B---3--:R-:W-:Y:S01]  /*23490*/  FMUL.FTZ R31, R11.reuse, R48 ;  /* 0x000000300b1f7220 */ /* 0x048fe20000410000 */
[----:B------:R1:W-:Y:S01]  /*234a0*/  ST.E desc[UR42][R16.64+0x264], R33 ;  /* 0x0002642110007985 */ /* 0x0003e2000c10192a */
[----:B0-----:R-:W-:-:S03]  /*234b0*/  FMUL.FTZ R7, R11, R54 ;  /* 0x000000360b077220 */ /* 0x001fc60000410000 */
[----:B------:R0:W-:Y:S04]  /*234c0*/  ST.E desc[UR42][R16.64+0x270], R35 ;  /* 0x0002702310007985 */ /* 0x0001e8000c10192a */
[----:B------:R2:W-:Y:S04]  /*234d0*/  ST.E desc[UR42][R16.64+0x280], R25 ;  /* 0x0002801910007985 */ /* 0x0005e8000c10192a */
[----:B------:R3:W-:Y:S01]  /*234e0*/  ST.E desc[UR42][R16.64+0x284], R37 ;  /* 0x0002842510007985 */ /* 0x0007e2000c10192a */
[----:B-1----:R-:W-:-:S03]  /*234f0*/  FMUL.FTZ R33, R11, R50 ;  /* 0x000000320b217220 */ /* 0x002fc60000410000 */
[----:B------:R1:W-:Y:S01]  /*23500*/  ST.E desc[UR42][R16.64+0x290], R39 ;  /* 0x0002902710007985 */ /* 0x0003e2000c10192a */
[----:B0-----:R-:W-:-:S03]  /*23510*/  FMUL.FTZ R35, R11, R52 ;  /* 0x000000340b237220 */ /* 0x001fc60000410000 */
[----:B------:R0:W-:Y:S01]  /*23520*/  ST.E desc[UR42][R16.64+0x294], R27 ;  /* 0x0002941b10007985 */ /* 0x0001e2000c10192a */
[----:B--2---:R-:W-:-:S03]  /*23530*/  FMUL.FTZ R25, R11, R56 ;  /* 0x000000380b197220 */ /* 0x004fc60000410000 */
[----:B------:R2:W-:Y:S01]  /*23540*/  ST.E desc[UR42][R16.64+0x2a0], R29 ;  /* 0x0002a01d10007985 */ /* 0x0005e2000c10192a */
[----:B---3--:R-:W-:-:S03]  /*23550*/  FMUL.FTZ R37, R11, R60 ;  /* 0x0000003c0b257220 */ /* 0x008fc60000410000 */
[----:B------:R3:W-:Y:S01]  /*23560*/  ST.E desc[UR42][R16.64+0x2a4], R31 ;  /* 0x0002a41f10007985 */ /* 0x0007e2000c10192a */
[C---:B-1----:R-:W-:Y:S01]  /*23570*/  FMUL.FTZ R39, R11.reuse, R62 ;  /* 0x0000003e0b277220 */ /* 0x042fe20000410000 */
[C---:B0-----:R-:W-:Y:S02]  /*23580*/  FMUL.FTZ R27, R11.reuse, R58 ;  /* 0x0000003a0b1b7220 */ /* 0x041fe40000410000 */
[----:B------:R0:W-:Y:S01]  /*23590*/  ST.E desc[UR42][R16.64+0x2c0], R7 ;  /* 0x0002c00710007985 */ /* 0x0001e2000c10192a */
[C---:B--2---:R-:W-:Y:S01]  /*235a0*/  FMUL.FTZ R29, R11.reuse, R64 ;  /* 0x000000400b1d7220 */ /* 0x044fe20000410000 */
[C---:B---3--:R-:W-:Y:S02]  /*235b0*/  FMUL.FTZ R31, R11.reuse, R66 ;  /* 0x000000420b1f7220 */ /* 0x048fe40000410000 */
[----:B------:R1:W-:Y:S01]  /*235c0*/  ST.E desc[UR42][R16.64+0x2b0], R33 ;  /* 0x0002b02110007985 */ /* 0x0003e2000c10192a */
[----:B0-----:R-:W-:-:S03]  /*235d0*/  FMUL.FTZ R7, R11, R68 ;  /* 0x000000440b077220 */ /* 0x001fc60000410000 */
[----:B------:R0:W-:Y:S04]  /*235e0*/  ST.E desc[UR42][R16.64+0x2b4], R35 ;  /* 0x0002b42310007985 */ /* 0x0001e8000c10192a */
[----:B------:R2:W-:Y:S01]  /*235f0*/  ST.E desc[UR42][R16.64+0x2c4], R25 ;  /* 0x0002c41910007985 */ /* 0x0005e2000c10192a */
[----:B-1----:R-:W-:-:S03]  /*23600*/  FMUL.FTZ R33, R11, R70 ;  /* 0x000000460b217220 */ /* 0x002fc60000410000 */
[----:B------:R1:W-:Y:S04]  /*23610*/  ST.E desc[UR42][R16.64+0x2d0], R27 ;  /* 0x0002d01b10007985 */ /* 0x0003e8000c10192a */
[----:B------:R3:W-:Y:S01]  /*23620*/  ST.E desc[UR42][R16.64+0x2d4], R37 ;  /* 0x0002d42510007985 */ /* 0x0007e2000c10192a */
[----:B0-----:R-:W-:-:S03]  /*23630*/  FMUL.FTZ R35, R11, R72 ;  /* 0x000000480b237220 */ /* 0x001fc60000410000 */
[----:B------:R0:W-:Y:S01]  /*23640*/  ST.E desc[UR42][R16.64+0x2e0], R39 ;  /* 0x0002e02710007985 */ /* 0x0001e2000c10192a */
[----:B--2---:R-:W-:-:S03]  /*23650*/  FMUL.FTZ R25, R11, R74 ;  /* 0x0000004a0b197220 */ /* 0x004fc60000410000 */
[----:B------:R2:W-:Y:S01]  /*23660*/  ST.E desc[UR42][R16.64+0x2e4], R29 ;  /* 0x0002e41d10007985 */ /* 0x0005e2000c10192a */
[----:B-1----:R-:W-:-:S03]  /*23670*/  FMUL.FTZ R27, R11, R76 ;  /* 0x0000004c0b1b7220 */ /* 0x002fc60000410000 */
[----:B------:R1:W-:Y:S01]  /*23680*/  ST.E desc[UR42][R16.64+0x2f0], R31 ;  /* 0x0002f01f10007985 */ /* 0x0003e2000c10192a */
[C---:B---3--:R-:W-:Y:S01]  /*23690*/  FMUL.FTZ R37, R11.reuse, R80 ;  /* 0x000000500b257220 */ /* 0x048fe20000410000 */
[C---:B0-----:R-:W-:Y:S02]  /*236a0*/  FMUL.FTZ R39, R11.reuse, R82 ;  /* 0x000000520b277220 */ /* 0x041fe40000410000 */
[----:B------:R0:W-:Y:S01]  /*236b0*/  ST.E desc[UR42][R16.64+0x2f4], R7 ;  /* 0x0002f40710007985 */ /* 0x0001e2000c10192a */
[C---:B--2---:R-:W-:Y:S01]  /*236c0*/  FMUL.FTZ R29, R11.reuse, R78 ;  /* 0x0000004e0b1d7220 */ /* 0x044fe20000410000 */
[C---:B-1----:R-:W-:Y:S02]  /*236d0*/  FMUL.FTZ R31, R11.reuse, R84 ;  /* 0x000000540b1f7220 */ /* 0x042fe40000410000 */
        /* <DEDUP_REMOVED lines=38> */
[----:B------:R0:W-:Y:S01]  /*23940*/  ST.E desc[UR42][R16.64+0x394], R27 ;  /* 0x0003941b10007985 */ /* 0x0001e2000c10192a */
[----:B------:R-:W-:-:S03]  /*23950*/  IMAD.U32 R6, RZ, RZ, UR5 ;  /* 0x00000005ff067e24 */ /* 0x000fc6000f8e00ff */
[----:B------:R2:W-:Y:S01]  /*23960*/  ST.E desc[UR42][R16.64+0x3a0], R33 ;  /* 0x0003a02110007985 */ /* 0x0005e2000c10192a */
[----:B-1----:R-:W-:-:S03]  /*23970*/  FMUL.FTZ R25, R11, R124 ;  /* 0x0000007c0b197220 */ /* 0x002fc60000410000 */
[----:B------:R1:W-:Y:S01]  /*23980*/  ST.E desc[UR42][R16.64+0x3a4], R35 ;  /* 0x0003a42310007985 */ /* 0x0003e2000c10192a */
[----:B------:R-:W-:-:S03]  /*23990*/  FMUL.FTZ R43, R11, R140 ;  /* 0x0000008c0b2b7220 */ /* 0x000fc60000410000 */
        /* <DEDUP_REMOVED lines=11> */
[C---:B-1----:R-:W-:Y:S01]  /*23a50*/  FMUL.FTZ R39, R11.reuse, R138 ;  /* 0x0000008a0b277220 */ /* 0x042fe20000410000 */
[----:B------:R-:W-:Y:S01]  /*23a60*/  FMUL.FTZ R11, R11, R142 ;  /* 0x0000008e0b0b7220 */ /* 0x000fe20000410000 */
[----:B0-----:R-:W-:Y:S01]  /*23a70*/  IMAD.U32 R7, RZ, RZ, UR7 ;  /* 0x00000007ff077e24 */ /* 0x001fe2000f8e00ff */
        /* <DEDUP_REMOVED lines=9> */
[----:B------:R3:W-:Y:S04]  /*23b10*/  ST.E desc[UR42][R16.64+0x420], R11 ;  /* 0x0004200b10007985 */ /* 0x0007e8000c10192a */
[----:B0-----:R-:W1:Y:S01]  /*23b20*/  LD.E R25, desc[UR42][R6.64] ;  /* 0x0000002a06197980 */ /* 0x001e62000c101900 */
[----:B------:R-:W-:-:S06]  /*23b30*/  ULOP3.LUT UR6, UR4, 0xc, URZ, 0xfc, !UPT ;  /* 0x0000000c04067892 */ /* 0x000fcc000f8efc3f */
[----:B------:R-:W-:Y:S02]  /*23b40*/  IMAD.U32 R24, RZ, RZ, UR6 ;  /* 0x00000006ff187e24 */ /* 0x000fe4000f8e00ff */
[----:B-1----:R-:W-:Y:S01]  /*23b50*/  FMUL.FTZ R29, R10, R25 ;  /* 0x000000190a1d7220 */ /* 0x002fe20000410000 */
[----:B------:R-:W-:-:S04]  /*23b60*/  IMAD.U32 R25, RZ, RZ, UR7 ;  /* 0x00000007ff197e24 */ /* 0x000fc8000f8e00ff */
[----:B------:R0:W-:Y:S04]  /*23b70*/  ST.E desc[UR42][R6.64], R29 ;  /* 0x0000001d06007985 */ /* 0x0001e8000c10192a */
[----:B------:R-:W2:Y:S01]  /*23b80*/  LD.E R25, desc[UR42][R24.64] ;  /* 0x0000002a18197980 */ /* 0x000ea2000c101900 */
[----:B------:R-:W-:Y:S01]  /*23b90*/  IMAD.U32 R26, RZ, RZ, UR6 ;  /* 0x00000006ff1a7e24 */ /* 0x000fe2000f8e00ff */
[----:B------:R-:W-:Y:S01]  /*23ba0*/  MOV R27, UR7 ;  /* 0x00000007001b7c02 */ /* 0x000fe20008000f00 */
[----:B--2---:R-:W-:-:S05]  /*23bb0*/  FMUL.FTZ R31, R10, R25 ;  /* 0x000000190a1f7220 */ /* 0x004fca0000410000 */
[----:B------:R1:W-:Y:S04]  /*23bc0*/  ST.E desc[UR42][R26.64], R31 ;  /* 0x0000001f1a007985 */ /* 0x0003e8000c10192a */
[----:B------:R-:W2:Y:S04]  /*23bd0*/  LD.E R147, desc[UR42][R16.64+0x42c] ;  /* 0x00042c2a10937980 */ /* 0x000ea8000c101900 */
[----:B---3--:R-:W3:Y:S04]  /*23be0*/  LD.E R11, desc[UR42][R16.64+0x248] ;  /* 0x0002482a100b7980 */ /* 0x008ee8000c101900 */
[----:B------:R-:W4:Y:S04]  /*23bf0*/  LD.E R33, desc[UR42][R16.64+0x24c] ;  /* 0x00024c2a10217980 */ /* 0x000f28000c101900 */
[----:B------:R-:W5:Y:S04]  /*23c00*/  LD.E R35, desc[UR42][R16.64+0x258] ;  /* 0x0002582a10237980 */ /* 0x000f68000c101900 */
[----:B------:R-:W5:Y:S04]  /*23c10*/  LD.E R37, desc[UR42][R16.64+0x25c] ;  /* 0x00025c2a10257980 */ /* 0x000f68000c101900 */
[----:B------:R-:W5:Y:S04]  /*23c20*/  LD.E R39, desc[UR42][R16.64+0x268] ;  /* 0x0002682a10277980 */ /* 0x000f68000c101900 */
        /* <DEDUP_REMOVED lines=182> */
[----:B------:R-:W3:Y:S04]  /*24790*/  LD.E R25, desc[UR42][R2.64] ;  /* 0x0000002a02197980 */ /* 0x000ee8000c101900 */
[----:B------:R-:W3:Y:S04]  /*247a0*/  LD.E.64 R10, desc[UR42][R16.64+0xa8] ;  /* 0x0000a82a100a7980 */ /* 0x000ee8000c101b00 */
[----:B--2---:R0:W-:Y:S04]  /*247b0*/  ST.E desc[UR42][R16.64+0x230], R31 ;  /* 0x0002301f10007985 */ /* 0x0041e8000c10192a */
[----:B------:R-:W2:Y:S01]  /*247c0*/  LD.E R33, desc[UR42][R8.64] ;  /* 0x0000002a08217980 */ /* 0x000ea2000c101900 */
[----:B------:R-:W-:-:S03]  /*247d0*/  IMAD.U32 R27, RZ, RZ, UR7 ;  /* 0x00000007ff1b7e24 */ /* 0x000fc6000f8e00ff */
[----:B--2---:R2:W-:Y:S04]  /*247e0*/  ST.E desc[UR42][R8.64], R33 ;  /* 0x0000002108007985 */ /* 0x0045e8000c10192a */
[----:B------:R-:W4:Y:S01]  /*247f0*/  LD.E R35, desc[UR42][R6.64] ;  /* 0x0000002a06237980 */ /* 0x000f22000c101900 */
[----:B------:R-:W-:Y:S02]  /*24800*/  IMAD.U32 R28, RZ, RZ, UR6 ;  /* 0x00000006ff1c7e24 */ /* 0x000fe4000f8e00ff */
[----:B------:R-:W-:Y:S01]  /*24810*/  IMAD.U32 R29, RZ, RZ, UR7 ;  /* 0x00000007ff1d7e24 */ /* 0x000fe2000f8e00ff */
[----:B----4-:R4:W-:Y:S04]  /*24820*/  ST.E desc[UR42][R6.64], R35 ;  /* 0x0000002306007985 */ /* 0x0109e8000c10192a */
[----:B------:R-:W5:Y:S04]  /*24830*/  LD.E R27, desc[UR42][R26.64] ;  /* 0x0000002a1a1b7980 */ /* 0x000f68000c101900 */
[----:B-----5:R5:W-:Y:S04]  /*24840*/  ST.E desc[UR42][R28.64], R27 ;  /* 0x0000001b1c007985 */ /* 0x020be8000c10192a */
[----:B------:R-:W3:Y:S04]  /*24850*/  LD.E R37, desc[UR42][R16.64+0x240] ;  /* 0x0002402a10257980 */ /* 0x000ee8000c101900 */
[----:B0-----:R-:W3:Y:S04]  /*24860*/  LD.E R31, desc[UR42][R16.64+0x244] ;  /* 0x0002442a101f7980 */ /* 0x001ee8000c101900 */
[----:B------:R-:W3:Y:S04]  /*24870*/  LD.E R39, desc[UR42][R16.64+0x248] ;  /* 0x0002482a10277980 */ /* 0x000ee8000c101900 */
[----:B------:R-:W3:Y:S04]  /*24880*/  LD.E R43, desc[UR42][R16.64+0x24c] ;  /* 0x00024c2a102b7980 */ /* 0x000ee8000c101900 */
[----:B--2---:R-:W2:Y:S04]  /*24890*/  LD.E R33, desc[UR42][R16.64+0x250] ;  /* 0x0002502a10217980 */ /* 0x004ea8000c101900 */
[----:B------:R-:W2:Y:S04]  /*248a0*/  LD.E R45, desc[UR42][R16.64+0x254] ;  /* 0x0002542a102d7980 */ /* 0x000ea8000c101900 */
[----:B------:R-:W2:Y:S04]  /*248b0*/  LD.E R47, desc[UR42][R16.64+0x258] ;  /* 0x0002582a102f7980 */ /* 0x000ea8000c101900 */
[----:B----4-:R-:W4:Y:S04]  /*248c0*/  LD.E R35, desc[UR42][R16.64+0x25c] ;  /* 0x00025c2a10237980 */ /* 0x010f28000c101900 */
[----:B------:R-:W4:Y:S04]  /*248d0*/  LD.E R49, desc[UR42][R16.64+0x260] ;  /* 0x0002602a10317980 */ /* 0x000f28000c101900 */
[----:B------:R-:W4:Y:S04]  /*248e0*/  LD.E R51, desc[UR42][R16.64+0x264] ;  /* 0x0002642a10337980 */ /* 0x000f28000c101900 */
        /* <DEDUP_REMOVED lines=114> */
[----:B---3--:R-:W-:Y:S04]  /*25010*/  ST.E desc[UR42][R16.64+0x240], R37 ;  /* 0x0002402510007985 */ /* 0x008fe8000c10192a */
[----:B------:R-:W-:Y:S04]  /*25020*/  ST.E desc[UR42][R16.64+0x244], R31 ;  /* 0x0002441f10007985 */ /* 0x000fe8000c10192a */
[----:B------:R-:W-:Y:S04]  /*25030*/  ST.E desc[UR42][R16.64+0x248], R39 ;  /* 0x0002482710007985 */ /* 0x000fe8000c10192a */
[----:B------:R-:W-:Y:S04]  /*25040*/  ST.E desc[UR42][R16.64+0x24c], R43 ;  /* 0x00024c2b10007985 */ /* 0x000fe8000c10192a */
[----:B--2---:R-:W-:Y:S04]  /*25050*/  ST.E desc[UR42][R16.64+0x250], R33 ;  /* 0x0002502110007985 */ /* 0x004fe8000c10192a */
[----:B------:R-:W-:Y:S04]  /*25060*/  ST.E desc[UR42][R16.64+0x254], R45 ;  /* 0x0002542d10007985 */ /* 0x000fe8000c10192a */
[----:B------:R-:W-:Y:S04]  /*25070*/  ST.E desc[UR42][R16.64+0x258], R47 ;  /* 0x0002582f10007985 */ /* 0x000fe8000c10192a */
[----:B----4-:R-:W-:Y:S04]  /*25080*/  ST.E desc[UR42][R16.64+0x25c], R35 ;  /* 0x00025c2310007985 */ /* 0x010fe8000c10192a */
[----:B------:R-:W-:Y:S04]  /*25090*/  ST.E desc[UR42][R16.64+0x260], R49 ;  /* 0x0002603110007985 */ /* 0x000fe8000c10192a */
        /* <DEDUP_REMOVED lines=116> */
[----:B------:R-:W-:-:S02]  /*257e0*/  IMAD.U32 R27, RZ, RZ, UR7 ;  /* 0x00000007ff1b7e24 */ /* 0x000fc4000f8e00ff */
[----:B--2---:R-:W-:Y:S01]  /*257f0*/  IMAD.U32 R26, RZ, RZ, UR6 ;  /* 0x00000006ff1a7e24 */ /* 0x004fe2000f8e00ff */
[----:B------:R-:W-:Y:S01]  /*25800*/  F2FP.F16.F32.PACK_AB R168, R41, R168 ;  /* 0x000000a829a8723e */ /* 0x000fe200000000ff */
[----:B------:R-:W-:Y:S01]  /*25810*/  IMAD R10, R25, 0xc00, R10 ;  /* 0x00000c00190a7824 */ /* 0x000fe200078e020a */
[----:B---3--:R-:W2:Y:S04]  /*25820*/  LD.E R28, desc[UR42][R16.64+0x240] ;  /* 0x0002402a101c7980 */ /* 0x008ea8000c101900 */
[----:B------:R-:W2:Y:S04]  /*25830*/  LD.E R27, desc[UR42][R26.64] ;  /* 0x0000002a1a1b7980 */ /* 0x000ea8000c101900 */
[----:B------:R-:W2:Y:S04]  /*25840*/  LD.E R29, desc[UR42][R16.64+0x244] ;  /* 0x0002442a101d7980 */ /* 0x000ea8000c101900 */
[----:B----4-:R-:W2:Y:S04]  /*25850*/  LD.E R30, desc[UR42][R16.64+0x248] ;  /* 0x0002482a101e7980 */ /* 0x010ea8000c101900 */
[----:B------:R-:W2:Y:S04]  /*25860*/  LD.E R31, desc[UR42][R16.64+0x24c] ;  /* 0x00024c2a101f7980 */ /* 0x000ea8000c101900 */
[----:B-----5:R-:W2:Y:S04]  /*25870*/  LD.E R32, desc[UR42][R16.64+0x250] ;  /* 0x0002502a10207980 */ /* 0x020ea8000c101900 */
[----:B------:R-:W2:Y:S04]  /*25880*/  LD.E R33, desc[UR42][R16.64+0x254] ;  /* 0x0002542a10217980 */ /* 0x000ea8000c101900 */
[----:B-1----:R-:W2:Y:S04]  /*25890*/  LD.E R34, desc[UR42][R16.64+0x258] ;  /* 0x0002582a10227980 */ /* 0x002ea8000c101900 */
        /* <DEDUP_REMOVED lines=124> */
[----:B------:R-:W-:Y:S02]  /*26060*/  F2FP.F16.F32.PACK_AB R169, R13, R169 ;  /* 0x000000a90da9723e */ /* 0x000fe400000000ff */
[----:B------:R-:W-:Y:S01]  /*26070*/  F2FP.F16.F32.PACK_AB R171, R12, R171 ;  /* 0x000000ab0cab723e */ /* 0x000fe200000000ff */
[----:B------:R-:W-:Y:S01]  /*26080*/  VOTEU.ANY UP0, P1 ;  /* 0x00000000003f7886 */ /* 0x000fe20000800100 */
[----:B------:R-:W-:Y:S02]  /*26090*/  VIADD R12, R10, 0x80 ;  /* 0x000000800a0c7836 */ /* 0x000fe40000000000 */
[----:B------:R-:W-:Y:S01]  /*260a0*/  IMAD.MOV.U32 R13, RZ, RZ, R11 ;  /* 0x000000ffff0d7224 */ /* 0x000fe200078e000b */
[----:B--2---:R-:W-:-:S06]  /*260b0*/  WARPGROUP.ARRIVE ;  /* 0x00000000000079c5 */ /* 0x004fcc0000000000 */
[----:B------:R-:W-:Y:S01]  /*260c0*/  HGMMA.64x256x16.F32 R24, R168, gdesc[UR8].tnspB, R24, UP0, gsb0 ;  /* 0x43e00008a8187df0 */ /* 0x000fe2000b800818 */
[----:B------:R-:W-:Y:S01]  /*260d0*/  R2UR UR10, R12 ;  /* 0x000000000c0a72ca */ /* 0x000fe200000e0000 */
[----:B------:R-:W-:Y:S01]  /*260e0*/  IMAD.U32 R12, RZ, RZ, UR6 ;  /* 0x00000006ff0c7e24 */ /* 0x000fe2000f8e00ff */
[----:B------:R-:W-:Y:S01]  /*260f0*/  R2UR UR11, R13 ;  /* 0x000000000d0b72ca */ /* 0x000fe200000e0000 */
[----:B------:R-:W-:Y:S01]  /*26100*/  IMAD.U32 R13, RZ, RZ, UR7 ;  /* 0x00000007ff0d7e24 */ /* 0x000fe2000f8e00ff */
        /* <DEDUP_REMOVED lines=135> */
[----:B------:R-:W-:Y:S02]  /*26980*/  VIADD R12, R10, 0x100 ;  /* 0x000001000a0c7836 */ /* 0x000fe40000000000 */
[----:B------:R-:W-:Y:S01]  /*26990*/  IMAD.MOV.U32 R13, RZ, RZ, R11 ;  /* 0x000000ffff0d7224 */ /* 0x000fe200078e000b */
[----:B------:R-:W-:Y:S02]  /*269a0*/  STL [R1+0x88], R4 ;  /* 0x0000880401007387 */ /* 0x000fe40000100800 */
[----:B------:R-:W-:Y:S01]  /*269b0*/  R2UR UR10, R12 ;  /* 0x000000000c0a72ca */ /* 0x000fe200000e0000 */
[----:B------:R-:W-:Y:S01]  /*269c0*/  IMAD.U32 R12, RZ, RZ, UR6 ;  /* 0x00000006ff0c7e24 */ /* 0x000fe2000f8e00ff */
[----:B------:R-:W-:Y:S01]  /*269d0*/  R2UR UR11, R13 ;  /* 0x000000000d0b72ca */ /* 0x000fe200000e0000 */
[----:B------:R-:W-:Y:S01]  /*269e0*/  IMAD.U32 R13, RZ, RZ, UR7 ;  /* 0x00000007ff0d7e24 */ /* 0x000fe2000f8e00ff */
[----:B------:R-:W-:-:S02]  /*269f0*/  WARPGROUP.DEPBAR.LE gsb0, 0x0 ;  /* 0x00008000000079c5 */ /* 0x000fc40000010000 */
[----:B------:R-:W-:Y:S01]  /*26a00*/  ST.E desc[UR42][R16.64+0x230], R24 ;  /* 0x0002301810007985 */ /* 0x000fe2000c10192a */
[----:B------:R-:W-:Y:S02]  /*26a10*/  F2FP.F16.F32.PACK_AB R168, R213, R214 ;  /* 0x000000d6d5a8723e */ /* 0x000fe400000000ff */
        /* <DEDUP_REMOVED lines=280> */
[----:B------:R-:W-:Y:S02]  /*27ba0*/  IMAD.U32 R13, RZ, RZ, UR7 ;  /* 0x00000007ff0d7e24 */ /* 0x000fe4000f8e00ff */
[----:B------:R-:W-:Y:S01]  /*27bb0*/  VIADD R10, R10, 0x280 ;  /* 0x000002800a0a7836 */ /* 0x000fe20000000000 */
        /* <DEDUP_REMOVED lines=136> */
[----:B------:R-:W-:Y:S01]  /*28440*/  IMAD.U32 R10, RZ, RZ, UR6 ;  /* 0x00000006ff0a7e24 */ /* 0x000fe2000f8e00ff */
[----:B------:R-:W-:Y:S01]  /*28450*/  R2UR UR11, R11 ;  /* 0x000000000b0b72ca */ /* 0x000fe200000e0000 */
[----:B------:R-:W-:Y:S01]  /*28460*/  IMAD.U32 R11, RZ, RZ, UR7 ;  /* 0x00000007ff0b7e24 */ /* 0x000fe2000f8e00ff */
[----:B------:R-:W-:Y:S01]  /*28470*/  STL [R1+0x88], R4 ;  /* 0x0000880401007387 */ /* 0x000fe20000100800 */
[----:B------:R-:W-:-:S03]  /*28480*/  WARPGROUP.DEPBAR.LE gsb0, 0x0 ;  /* 0x00008000000079c5 */ /* 0x000fc60000010000 */
        /* <DEDUP_REMOVED lines=134> */
[----:B------:R-:W-:Y:S01]  /*28cf0*/  IMAD.U32 R10, RZ, RZ, UR6 ;  /* 0x00000006ff0a7e24 */ /* 0x000fe2000f8e00ff */
[----:B------:R-:W-:Y:S01]  /*28d00*/  STL [R1+0x88], R4 ;  /* 0x0000880401007387 */ /* 0x000fe20000100800 */
[----:B------:R-:W-:Y:S01]  /*28d10*/  IMAD.U32 R11, RZ, RZ, UR7 ;  /* 0x00000007ff0b7e24 */ /* 0x000fe2000f8e00ff */
[----:B------:R-:W-:Y:S02]  /*28d20*/  WARPGROUP.DEPBAR.LE gsb0, 0x0 ;  /* 0x00008000000079c5 */ /* 0x000fe40000010000 */
        /* <DEDUP_REMOVED lines=129> */
[----:B------:R-:W2:Y:S04]  /*29540*/  LD.E R5, desc[UR42][R16.64+0x230] ;  /* 0x0002302a10057980 */ /* 0x000ea8000c101900 */
[----:B--2---:R1:W-:Y:S04]  /*29550*/  ST.E desc[UR42][R16.64+0x230], R5 ;  /* 0x0002300510007985 */ /* 0x0043e8000c10192a */
[----:B0-----:R-:W2:Y:S01]  /*29560*/  LD.E R11, desc[UR42][R8.64] ;  /* 0x0000002a080b7980 */ /* 0x001ea2000c101900 */
[----:B------:R-:W-:-:S02]  /*29570*/  IMAD.U32 R14, RZ, RZ, UR6 ;  /* 0x00000006ff0e7e24 */ /* 0x000fc4000f8e00ff */
[----:B------:R-:W-:Y:S01]  /*29580*/  IMAD.U32 R15, RZ, RZ, UR7 ;  /* 0x00000007ff0f7e24 */ /* 0x000fe2000f8e00ff */
[----:B--2---:R0:W-:Y:S04]  /*29590*/  ST.E desc[UR42][R8.64], R11 ;  /* 0x0000000b08007985 */ /* 0x0041e8000c10192a */
[----:B------:R-:W2:Y:S01]  /*295a0*/  LD.E R13, desc[UR42][R6.64] ;  /* 0x0000002a060d7980 */ /* 0x000ea2000c101900 */
[----:B------:R-:W-:Y:S02]  /*295b0*/  IMAD.U32 R18, RZ, RZ, UR6 ;  /* 0x00000006ff127e24 */ /* 0x000fe4000f8e00ff */
[----:B------:R-:W-:Y:S01]  /*295c0*/  IMAD.U32 R19, RZ, RZ, UR7 ;  /* 0x00000007ff137e24 */ /* 0x000fe2000f8e00ff */
[----:B--2---:R2:W-:Y:S04]  /*295d0*/  ST.E desc[UR42][R6.64], R13 ;  /* 0x0000000d06007985 */ /* 0x0045e8000c10192a */
[----:B------:R-:W3:Y:S04]  /*295e0*/  LD.E R10, desc[UR42][R14.64] ;  /* 0x0000002a0e0a7980 */ /* 0x000ee8000c101900 */
[----:B---3--:R3:W-:Y:S04]  /*295f0*/  ST.E desc[UR42][R18.64], R10 ;  /* 0x0000000a12007985 */ /* 0x0087e8000c10192a */
[----:B------:R-:W4:Y:S04]  /*29600*/  LD.E R21, desc[UR42][R16.64+0x240] ;  /* 0x0002402a10157980 */ /* 0x000f28000c101900 */
[----:B------:R-:W5:Y:S04]  /*29610*/  LD.E R25, desc[UR42][R16.64+0x244] ;  /* 0x0002442a10197980 */ /* 0x000f68000c101900 */
[----:B-1----:R-:W5:Y:S04]  /*29620*/  LD.E R5, desc[UR42][R16.64+0x248] ;  /* 0x0002482a10057980 */ /* 0x002f68000c101900 */
[----:B------:R-:W5:Y:S04]  /*29630*/  LD.E R27, desc[UR42][R16.64+0x24c] ;  /* 0x00024c2a101b7980 */ /* 0x000f68000c101900 */
[----:B0-----:R-:W5:Y:S04]  /*29640*/  LD.E R9, desc[UR42][R16.64+0x250] ;  /* 0x0002502a10097980 */ /* 0x001f68000c101900 */
[----:B------:R-:W5:Y:S04]  /*29650*/  LD.E R11, desc[UR42][R16.64+0x254] ;  /* 0x0002542a100b7980 */ /* 0x000f68000c101900 */
[----:B------:R-:W5:Y:S04]  /*29660*/  LD.E R29, desc[UR42][R16.64+0x258] ;  /* 0x0002582a101d7980 */ /* 0x000f68000c101900 */
[----:B--2---:R-:W2:Y:S04]  /*29670*/  LD.E R7, desc[UR42][R16.64+0x25c] ;  /* 0x00025c2a10077980 */ /* 0x004ea8000c101900 */
[----:B------:R-:W2:Y:S04]  /*29680*/  LD.E R13, desc[UR42][R16.64+0x260] ;  /* 0x0002602a100d7980 */ /* 0x000ea8000c101900 */
        /* <DEDUP_REMOVED lines=116> */
[----:B-----5:R0:W-:Y:S04]  /*29dd0*/  ST.E desc[UR42][R16.64+0x244], R25 ;  /* 0x0002441910007985 */ /* 0x0201e8000c10192a */
[----:B------:R0:W-:Y:S04]  /*29de0*/  ST.E desc[UR42][R16.64+0x248], R5 ;  /* 0x0002480510007985 */ /* 0x0001e8000c10192a */
[----:B------:R0:W-:Y:S04]  /*29df0*/  ST.E desc[UR42][R16.64+0x24c], R27 ;  /* 0x00024c1b10007985 */ /* 0x0001e8000c10192a */
[----:B------:R0:W-:Y:S04]  /*29e00*/  ST.E desc[UR42][R16.64+0x250], R9 ;  /* 0x0002500910007985 */ /* 0x0001e8000c10192a */
[----:B------:R0:W-:Y:S04]  /*29e10*/  ST.E desc[UR42][R16.64+0x254], R11 ;  /* 0x0002540b10007985 */ /* 0x0001e8000c10192a */
[----:B------:R0:W-:Y:S04]  /*29e20*/  ST.E desc[UR42][R16.64+0x258], R29 ;  /* 0x0002581d10007985 */ /* 0x0001e8000c10192a */
[----:B--2---:R0:W-:Y:S04]  /*29e30*/  ST.E desc[UR42][R16.64+0x25c], R7 ;  /* 0x00025c0710007985 */ /* 0x0041e8000c10192a */
[----:B------:R0:W-:Y:S04]  /*29e40*/  ST.E desc[UR42][R16.64+0x260], R13 ;  /* 0x0002600d10007985 */ /* 0x0001e8000c10192a */
[----:B------:R0:W-:Y:S04]  /*29e50*/  ST.E desc[UR42][R16.64+0x264], R15 ;  /* 0x0002640f10007985 */ /* 0x0001e8000c10192a */
[----:B---3--:R0:W-:Y:S04]  /*29e60*/  ST.E desc[UR42][R16.64+0x268], R19 ;  /* 0x0002681310007985 */ /* 0x0081e8000c10192a */
        /* <DEDUP_REMOVED lines=121> */
.L_x_3757:
[----:B------:R-:W-:Y:S05]  /*2a600*/  BSYNC B0 ;  /* 0x0000000000007941 */ /* 0x000fea0003800000 */
.L_x_3756:
[C---:B------:R-:W-:Y:S01]  /*2a610*/  ISETP.GT.AND P0, PT, R0.reuse, R165, PT ;  /* 0x000000a50000720c */ /* 0x040fe20003f04270 */
[----:B------:R-:W-:-:S12]  /*2a620*/  VIADD R0, R0, 0xffffffff ;  /* 0xffffffff00007836 */ /* 0x000fd80000000000 */
[----:B------:R-:W-:Y:S05]  /*2a630*/  @P0 BRA `(.L_x_3758) ;  /* 0xffffff4c00340947 */ /* 0x000fea000383ffff */
.L_x_3731:
[----:B0-----:R-:W2:Y:S01]  /*2a640*/  LDL R5, [R1+0x450] ;  /* 0x0004500001057983 */ /* 0x001ea20000100800 */
[----:B------:R-:W-:Y:S05]  /*2a650*/  WARPSYNC.ALL ;  /* 0x0000000000007948 */ /* 0x000fea0003800000 */
[----:B------:R-:W3:Y:S04]  /*2a660*/  LDL R6, [R1+0x454] ;  /* 0x0004540001067983 */ /* 0x000ee80000100800 */
[----:B------:R-:W4:Y:S04]  /*2a670*/  LDL R136, [R1+0x218] ;  /* 0x0002180001887983 */ /* 0x000f280000100800 */
        /* <DEDUP_REMOVED lines=62> */
[----:B--2---:R-:W0:Y:S02]  /*2aa60*/  SHFL.BFLY PT, R0, R5, 0x2, 0x1f ;  /* 0x0c401f0005007f89 */ /* 0x004e2400000e0000 */
[----:B0-----:R-:W-:-:S05]  /*2aa70*/  FADD.FTZ R0, R5, R0 ;  /* 0x0000000005007221 */ /* 0x001fca0000010000 */
[----:B------:R-:W0:Y:S02]  /*2aa80*/  SHFL.BFLY PT, R3, R0, 0x1, 0x1f ;  /* 0x0c201f0000037f89 */ /* 0x000e2400000e0000 */
[----:B0-----:R-:W-:Y:S01]  /*2aa90*/  FADD.FTZ R2, R0, R3 ;  /* 0x0000000300027221 */ /* 0x001fe20000010000 */
[----:B----4-:R-:W-:Y:S01]  /*2aaa0*/  VIADD R136, R136, 0x1 ;  /* 0x0000000188887836 */ /* 0x010fe20000000000 */
[----:B------:R-:W2:Y:S04]  /*2aab0*/  LDL R0, [R1+0x224] ;  /* 0x0002240001007983 */ /* 0x000ea80000100800 */
[----:B------:R-:W-:Y:S04]  /*2aac0*/  STL [R1+0x450], R2 ;  /* 0x0004500201007387 */ /* 0x000fe80000100800 */
[----:B------:R-:W4:Y:S04]  /*2aad0*/  LDL R147, [R1+0x450] ;  /* 0x0004500001937983 */ /* 0x000f280000100800 */
[----:B---3--:R-:W0:Y:S02]  /*2aae0*/  SHFL.BFLY PT, R3, R6, 0x2, 0x1f ;  /* 0x0c401f0006037f89 */ /* 0x008e2400000e0000 */
[----:B0-----:R-:W-:Y:S01]  /*2aaf0*/  FADD.FTZ R3, R3, R6 ;  /* 0x0000000603037221 */ /* 0x001fe20000010000 */
[----:B------:R-:W-:Y:S01]  /*2ab00*/  ISETP.NE.AND P2, PT, R136, 0x2, PT ;  /* 0x000000028800780c */ /* 0x000fe20003f45270 */
[----:B------:R-:W3:Y:S04]  /*2ab10*/  LDL.64 R6, [R1+0x418] ;  /* 0x0004180001067983 */ /* 0x000ee80000100a00 */
[----:B-1----:R-:W0:Y:S08]  /*2ab20*/  SHFL.BFLY PT, R4, R3, 0x1, 0x1f ;  /* 0x0c201f0003047f89 */ /* 0x002e3000000e0000 */
[----:B------:R-:W5:Y:S01]  /*2ab30*/  @!P2 LDL R134, [R1+0x21c] ;  /* 0x00021c000186a983 */ /* 0x000f620000100800 */
[----:B0-----:R-:W-:-:S03]  /*2ab40*/  FADD.FTZ R140, R3, R4 ;  /* 0x00000004038c7221 */ /* 0x001fc60000010000 */
[----:B------:R-:W3:Y:S02]  /*2ab50*/  LDL.64 R4, [R1+0x408] ;  /* 0x0004080001047983 */ /* 0x000ee40000100a00 */
[----:B------:R-:W-:Y:S02]  /*2ab60*/  FSETP.NE.FTZ.AND P1, PT, R140, RZ, PT ;  /* 0x000000ff8c00720b */ /* 0x000fe40003f35000 */
[----:B------:R-:W3:Y:S11]  /*2ab70*/  LDL.64 R2, [R1+0x428] ;  /* 0x0004280001027983 */ /* 0x000ef60000100a00 */
[----:B------:R-:W3:Y:S04]  /*2ab80*/  @P1 LDL R143, [R1+0x460] ;  /* 0x00046000018f1983 */ /* 0x000ee80000100800 */
[----:B------:R-:W3:Y:S01]  /*2ab90*/  @P1 LDL R145, [R1+0x444] ;  /* 0x0004440001911983 */ /* 0x000ee20000100800 */
[----:B------:R-:W-:-:S02]  /*2aba0*/  IMAD.MOV.U32 R142, RZ, RZ, -0x800000 ;  /* 0xff800000ff8e7424 */ /* 0x000fc400078e00ff */
[----:B------:R-:W-:Y:S02]  /*2abb0*/  IMAD.MOV.U32 R137, RZ, RZ, RZ ;  /* 0x000000ffff897224 */ /* 0x000fe400078e00ff */
[----:B------:R-:W-:Y:S01]  /*2abc0*/  IMAD.MOV.U32 R144, RZ, RZ, -0x800000 ;  /* 0xff800000ff907424 */ /* 0x000fe200078e00ff */
[----:B------:R0:W-:Y:S08]  /*2abd0*/  BAR.ARV R188, 0x100 ;  /* 0x000400bc0000751d */ /* 0x0001f00000002000 */
[----:B------:R-:W-:Y:S06]  /*2abe0*/  BAR.ARV 0x8, 0x180 ;  /* 0x0206000000007b1d */ /* 0x000fec0000002000 */
[----:B----4-:R-:W-:-:S13]  /*2abf0*/  FSETP.NE.FTZ.AND P0, PT, R147, RZ, PT ;  /* 0x000000ff9300720b */ /* 0x010fda0003f15000 */
[----:B------:R-:W4:Y:S04]  /*2ac00*/  @P0 LDL R138, [R1+0x460] ;  /* 0x00046000018a0983 */ /* 0x000f280000100800 */
[----:B------:R-:W3:Y:S01]  /*2ac10*/  @P0 LDL R139, [R1+0x440] ;  /* 0x00044000018b0983 */ /* 0x000ee20000100800 */
[----:B------:R-:W1:Y:S02]  /*2ac20*/  @P0 MUFU.LG2 R141, R147 ;  /* 0x00000093008d0308 */ /* 0x000e640000000c00 */
[----:B-1----:R-:W-:-:S06]  /*2ac30*/  @P0 FMUL.FTZ R141, R141, 0.69314718246459960938 ;  /* 0x3f3172188d8d0820 */ /* 0x002fcc0000410000 */
[----:B------:R-:W-:Y:S08]  /*2ac40*/  @P1 MUFU.LG2 R146, R140 ;  /* 0x0000008c00921308 */ /* 0x000ff00000000c00 */
[----:B------:R-:W1:Y:S01]  /*2ac50*/  @P0 MUFU.RCP R137, R147 ;  /* 0x0000009300890308 */ /* 0x000e620000001000 */
[----:B-----5:R-:W-:Y:S01]  /*2ac60*/  @!P2 LOP3.LUT R134, R134, 0x1, RZ, 0x3c, !PT ;  /* 0x000000018686a812 */ /* 0x020fe200078e3cff */
[----:B--2---:R-:W-:Y:S01]  /*2ac70*/  VIADD R0, R0, 0x1 ;  /* 0x0000000100007836 */ /* 0x004fe20000000000 */
        /* <DEDUP_REMOVED lines=101> */
[----:B----4-:R-:W-:-:S04]  /*2b2d0*/  @P0 FMUL.FTZ R138, R138, 0.69314718246459960938 ;  /* 0x3f3172188a8a0820 */ /* 0x010fc80000410000 */
[----:B---3--:R-:W-:Y:S01]  /*2b2e0*/  @P0 FFMA.FTZ R142, R138, R139, R141 ;  /* 0x0000008b8a8e0223 */ /* 0x008fe2000001008d */
        /* <DEDUP_REMOVED lines=106> */
.L_x_3641:
[----:B------:R-:W-:Y:S05]  /*2b990*/  WARPSYNC.ALL ;  /* 0x0000000000007948 */ /* 0x000fea0003800000 */
[----:B------:R-:W1:Y:S08]  /*2b9a0*/  S2UR UR5, SR_CgaCtaId ;  /* 0x00000000000579c3 */ /* 0x000e700000008800 */
[----:B------:R-:W-:Y:S06]  /*2b9b0*/  BAR.SYNC.DEFER_BLOCKING 0x5, 0x180 ;  /* 0x0146000000007b1d */ /* 0x000fec0000010000 */
[----:B------:R-:W-:Y:S01]  /*2b9c0*/  UMOV UR4, 0x400 ;  /* 0x0000040000047882 */ /* 0x000fe20000000000 */
[----:B------:R-:W-:Y:S01]  /*2b9d0*/  BSSY B0, `(.L_x_3759) ;  /* 0x00002e3000007945 */ /* 0x000fe20003800000 */
[----:B-1----:R-:W-:-:S06]  /*2b9e0*/  ULEA UR4, UR5, UR4, 0x18 ;  /* 0x0000000405047291 */ /* 0x002fcc000f8ec03f */
[----:B0-----:R-:W-:-:S05]  /*2b9f0*/  IMAD.U32 R144, RZ, RZ, UR4 ;  /* 0x00000004ff907e24 */ /* 0x001fca000f8e00ff */
[----:B------:R0:W1:Y:S01]  /*2ba00*/  LDS.128 R120, [R144+0x324d0] ;  /* 0x0324d00090787984 */ /* 0x0000620000000c00 */
[----:B------:R-:W-:Y:S06]  /*2ba10*/  BAR.ARV 0x4, 0x180 ;  /* 0x0106000000007b1d */ /* 0x000fec0000002000 */
[----:B------:R-:W-:Y:S05]  /*2ba20*/  @P0 BRA `(.L_x_3760) ;  /* 0x0000002000280947 */ /* 0x000fea0003800000 */
        /* <DEDUP_REMOVED lines=32> */
[----:B------:R-:W0:Y:S01]  /*2bc30*/  S2R R19, SR_SWINHI ;  /* 0x0000000000137919 */ /* 0x000e220000002f00 */
[----:B------:R-:W-:Y:S05]  /*2bc40*/  WARPSYNC.ALL ;  /* 0x0000000000007948 */ /* 0x000fea0003800000 */
[----:B------:R-:W-:Y:S01]  /*2bc50*/  ULDC.64 UR4, c[0x0][0xd00] ;  /* 0x0003400000047ab9 */ /* 0x000fe20000000a00 */
[----:B-----5:R-:W-:-:S02]  /*2bc60*/  MOV R2, R144 ;  /* 0x0000009000027202 */ /* 0x020fc40000000f00 */
[----:B0-----:R-:W-:-:S03]  /*2bc70*/  MOV R3, R19 ;  /* 0x0000001300037202 */ /* 0x001fc60000000f00 */
[----:B------:R-:W-:-:S03]  /*2bc80*/  IMAD.WIDE R18, R235, 0x2, R2 ;  /* 0x00000002eb127825 */ /* 0x000fc600078e0202 */
[----:B------:R-:W-:-:S04]  /*2bc90*/  IADD3 R0, P1, R18, 0x20, RZ ;  /* 0x0000002012007810 */ /* 0x000fc80007f3e0ff */
[----:B------:R-:W-:Y:S02]  /*2bca0*/  LOP3.LUT R213, R0, 0x380, RZ, 0xc0, !PT ;  /* 0x0000038000d57812 */ /* 0x000fe400078ec0ff */
[C---:B------:R-:W-:Y:S02]  /*2bcb0*/  IADD3 R146, P3, R18.reuse, 0x60, RZ ;  /* 0x0000006012927810 */ /* 0x040fe40007f7e0ff */
[----:B------:R-:W-:Y:S02]  /*2bcc0*/  SHF.R.U64 R213, R213, 0x3, RZ ;  /* 0x00000003d5d57819 */ /* 0x000fe400000012ff */
[C---:B------:R-:W-:Y:S02]  /*2bcd0*/  IADD3 R148, P2, R18.reuse, 0x40, RZ ;  /* 0x0000004012947810 */ /* 0x040fe40007f5e0ff */
[C---:B------:R-:W-:Y:S01]  /*2bce0*/  IADD3 R20, P4, R18.reuse, 0x4000, RZ ;  /* 0x0000400012147810 */ /* 0x040fe20007f9e0ff */
[----:B------:R-:W-:Y:S01]  /*2bcf0*/  IMAD.X R207, RZ, RZ, R19, P1 ;  /* 0x000000ffffcf7224 */ /* 0x000fe200008e0613 */
[----:B------:R-:W-:-:S02]  /*2bd00*/  IADD3 R145, P0, R18, 0x4040, RZ ;  /* 0x0000404012917810 */ /* 0x000fc40007f1e0ff */
[----:B------:R-:W-:Y:S02]  /*2bd10*/  IADD3 R170, P1, R18, 0x4060, RZ ;  /* 0x0000406012aa7810 */ /* 0x000fe40007f3e0ff */
[----:B------:R-:W-:Y:S02]  /*2bd20*/  LOP3.LUT R190, R146, 0x380, RZ, 0xc0, !PT ;  /* 0x0000038092be7812 */ /* 0x000fe400078ec0ff */
[----:B------:R-:W-:Y:S02]  /*2bd30*/  LOP3.LUT R206, R213, R0, RZ, 0x3c, !PT ;  /* 0x00000000d5ce7212 */ /* 0x000fe400078e3cff */
[----:B------:R-:W-:Y:S02]  /*2bd40*/  LOP3.LUT R186, R148, 0x380, RZ, 0xc0, !PT ;  /* 0x0000038094ba7812 */ /* 0x000fe400078ec0ff */
[----:B------:R-:W-:Y:S02]  /*2bd50*/  LOP3.LUT R213, R20, 0x380, RZ, 0xc0, !PT ;  /* 0x0000038014d57812 */ /* 0x000fe400078ec0ff */
[----:B------:R-:W-:Y:S01]  /*2bd60*/  LOP3.LUT R0, R145, 0x380, RZ, 0xc0, !PT ;  /* 0x0000038091007812 */ /* 0x000fe200078ec0ff */
[--C-:B------:R-:W-:Y:S01]  /*2bd70*/  IMAD.X R203, RZ, RZ, R19.reuse, P3 ;  /* 0x000000ffffcb7224 */ /* 0x100fe200018e0613 */
[----:B------:R-:W-:Y:S01]  /*2bd80*/  SHF.R.U64 R217, R190, 0x3, RZ ;  /* 0x00000003bed97819 */ /* 0x000fe200000012ff */
[--C-:B------:R-:W-:Y:S01]  /*2bd90*/  IMAD.X R191, RZ, RZ, R19.reuse, P1 ;  /* 0x000000ffffbf7224 */ /* 0x100fe200008e0613 */
[----:B------:R-:W-:Y:S01]  /*2bda0*/  SHF.R.U64 R215, R186, 0x3, RZ ;  /* 0x00000003bad77819 */ /* 0x000fe200000012ff */
[----:B------:R-:W-:Y:S01]  /*2bdb0*/  IMAD.X R199, RZ, RZ, R19, P4 ;  /* 0x000000ffffc77224 */ /* 0x000fe200020e0613 */
[----:B------:R-:W-:-:S02]  /*2bdc0*/  SHF.R.U64 R213, R213, 0x3, RZ ;  /* 0x00000003d5d57819 */ /* 0x000fc400000012ff */
[C---:B-1----:R-:W-:Y:S02]  /*2bdd0*/  IADD3 R120, P5, R18.reuse, 0x4020, RZ ;  /* 0x0000402012787810 */ /* 0x042fe40007fbe0ff */
[C---:B------:R-:W-:Y:S02]  /*2bde0*/  IADD3 R168, P3, R18.reuse, 0x8020, RZ ;  /* 0x0000802012a87810 */ /* 0x040fe40007f7e0ff */
[----:B------:R-:W-:Y:S02]  /*2bdf0*/  IADD3 R189, P1, R18, 0xc020, RZ ;  /* 0x0000c02012bd7810 */ /* 0x000fe40007f3e0ff */
[----:B------:R-:W-:Y:S01]  /*2be00*/  SHF.R.U64 R0, R0, 0x3, RZ ;  /* 0x0000000300007819 */ /* 0x000fe200000012ff */
[----:B------:R-:W-:Y:S01]  /*2be10*/  IMAD.X R205, RZ, RZ, R19, P2 ;  /* 0x000000ffffcd7224 */ /* 0x000fe200010e0613 */
[C---:B------:R-:W-:Y:S02]  /*2be20*/  IADD3 R211, P4, R18.reuse, 0x8040, RZ ;  /* 0x0000804012d37810 */ /* 0x040fe40007f9e0ff */
[----:B------:R-:W-:-:S02]  /*2be30*/  LOP3.LUT R21, R18, 0x380, RZ, 0xc0, !PT ;  /* 0x0000038012157812 */ /* 0x000fc400078ec0ff */
[----:B------:R-:W-:Y:S02]  /*2be40*/  LOP3.LUT R202, R217, R146, RZ, 0x3c, !PT ;  /* 0x00000092d9ca7212 */ /* 0x000fe400078e3cff */
[----:B------:R-:W-:Y:S02]  /*2be50*/  IADD3 R150, P2, R18, 0x8000, RZ ;  /* 0x0000800012967810 */ /* 0x000fe40007f5e0ff */
[----:B------:R-:W-:Y:S02]  /*2be60*/  LOP3.LUT R204, R215, R148, RZ, 0x3c, !PT ;  /* 0x00000094d7cc7212 */ /* 0x000fe400078e3cff */
[----:B------:R-:W-:Y:S02]  /*2be70*/  LOP3.LUT R217, R170, 0x380, RZ, 0xc0, !PT ;  /* 0x00000380aad97812 */ /* 0x000fe400078ec0ff */
[----:B------:R-:W-:Y:S01]  /*2be80*/  LOP3.LUT R198, R213, R20, RZ, 0x3c, !PT ;  /* 0x00000014d5c67212 */ /* 0x000fe200078e3cff */
[----:B------:R-:W-:Y:S01]  /*2be90*/  IMAD.X R147, RZ, RZ, R19, P1 ;  /* 0x000000ffff937224 */ /* 0x000fe200008e0613 */
[----:B------:R-:W-:-:S02]  /*2bea0*/  LOP3.LUT R215, R120, 0x380, RZ, 0xc0, !PT ;  /* 0x0000038078d77812 */ /* 0x000fc400078ec0ff */
[----:B------:R-:W-:Y:S02]  /*2beb0*/  LOP3.LUT R194, R0, R145, RZ, 0x3c, !PT ;  /* 0x0000009100c27212 */ /* 0x000fe400078e3cff */
[----:B------:R-:W-:Y:S02]  /*2bec0*/  LOP3.LUT R213, R168, 0x380, RZ, 0xc0, !PT ;  /* 0x00000380a8d57812 */ /* 0x000fe400078ec0ff */
[----:B------:R-:W-:Y:S01]  /*2bed0*/  LOP3.LUT R0, R211, 0x380, RZ, 0xc0, !PT ;  /* 0x00000380d3007812 */ /* 0x000fe200078ec0ff */
[--C-:B------:R-:W-:Y:S01]  /*2bee0*/  IMAD.X R195, RZ, RZ, R19.reuse, P0 ;  /* 0x000000ffffc37224 */ /* 0x100fe200000e0613 */
[----:B------:R-:W-:Y:S02]  /*2bef0*/  SHF.R.U64 R209, R21, 0x3, RZ ;  /* 0x0000000315d17819 */ /* 0x000fe400000012ff */
[----:B------:R-:W-:Y:S01]  /*2bf00*/  ISETP.NE.U32.AND P1, PT, RZ, UR4, PT ;  /* 0x00000004ff007c0c */ /* 0x000fe2000bf25070 */
[--C-:B------:R-:W-:Y:S01]  /*2bf10*/  IMAD.X R197, RZ, RZ, R19.reuse, P5 ;  /* 0x000000ffffc57224 */ /* 0x100fe200028e0613 */
[----:B------:R-:W-:Y:S01]  /*2bf20*/  SHF.R.U64 R217, R217, 0x3, RZ ;  /* 0x00000003d9d97819 */ /* 0x000fe200000012ff */
[--C-:B------:R-:W-:Y:S01]  /*2bf30*/  IMAD.X R187, RZ, RZ, R19.reuse, P2 ;  /* 0x000000ffffbb7224 */ /* 0x100fe200010e0613 */
[----:B------:R-:W-:Y:S01]  /*2bf40*/  LOP3.LUT R145, R150, 0x380, RZ, 0xc0, !PT ;  /* 0x0000038096917812 */ /* 0x000fe200078ec0ff */
[----:B------:R-:W-:Y:S01]  /*2bf50*/  IMAD.X R171, RZ, RZ, R19, P3 ;  /* 0x000000ffffab7224 */ /* 0x000fe200018e0613 */
[----:B------:R-:W-:-:S02]  /*2bf60*/  IADD3 R165, P0, R18, 0xc000, RZ ;  /* 0x0000c00012a57810 */ /* 0x000fc40007f1e0ff */
[----:B------:R-:W-:Y:S02]  /*2bf70*/  SHF.R.U64 R215, R215, 0x3, RZ ;  /* 0x00000003d7d77819 */ /* 0x000fe400000012ff */
[----:B------:R-:W-:Y:S02]  /*2bf80*/  SHF.R.U64 R213, R213, 0x3, RZ ;  /* 0x00000003d5d57819 */ /* 0x000fe400000012ff */
[C---:B------:R-:W-:Y:S02]  /*2bf90*/  IADD3 R208, P5, R18.reuse, 0x8060, RZ ;  /* 0x0000806012d07810 */ /* 0x040fe40007fbe0ff */
[C---:B------:R-:W-:Y:S02]  /*2bfa0*/  IADD3 R200, P2, R18.reuse, 0xc040, RZ ;  /* 0x0000c04012c87810 */ /* 0x040fe40007f5e0ff */
[----:B------:R-:W-:Y:S02]  /*2bfb0*/  IADD3 R185, P3, R18, 0xc060, RZ ;  /* 0x0000c06012b97810 */ /* 0x000fe40007f7e0ff */
[----:B------:R-:W-:-:S02]  /*2bfc0*/  SHF.R.U64 R0, R0, 0x3, RZ ;  /* 0x0000000300007819 */ /* 0x000fc400000012ff */
[----:B------:R-:W-:Y:S02]  /*2bfd0*/  LOP3.LUT R18, R209, R18, RZ, 0x3c, !PT ;  /* 0x00000012d1127212 */ /* 0x000fe400078e3cff */
[----:B------:R-:W-:Y:S01]  /*2bfe0*/  ISETP.NE.AND.EX P1, PT, RZ, UR5, PT, P1 ;  /* 0x00000005ff007c0c */ /* 0x000fe2000bf25310 */
[----:B------:R-:W-:Y:S01]  /*2bff0*/  ULDC.64 UR4, c[0x0][0xd08] ;  /* 0x0003420000047ab9 */ /* 0x000fe20000000a00 */
[----:B------:R-:W-:Y:S02]  /*2c000*/  LOP3.LUT R190, R217, R170, RZ, 0x3c, !PT ;  /* 0x000000aad9be7212 */ /* 0x000fe400078e3cff */
[----:B------:R-:W-:Y:S02]  /*2c010*/  SHF.R.U64 R145, R145, 0x3, RZ ;  /* 0x0000000391917819 */ /* 0x000fe400000012ff */
[----:B------:R-:W-:Y:S02]  /*2c020*/  IADD3.X R149, RZ, R19, RZ, P0, !PT ;  /* 0x00000013ff957210 */ /* 0x000fe400007fe4ff */
[----:B------:R-:W-:-:S02]  /*2c030*/  LOP3.LUT R196, R215, R120, RZ, 0x3c, !PT ;  /* 0x00000078d7c47212 */ /* 0x000fc400078e3cff */
[----:B------:R-:W-:Y:S02]  /*2c040*/  LOP3.LUT R170, R213, R168, RZ, 0x3c, !PT ;  /* 0x000000a8d5aa7212 */ /* 0x000fe400078e3cff */
[----:B------:R-:W-:Y:S02]  /*2c050*/  LOP3.LUT R215, R208, 0x380, RZ, 0xc0, !PT ;  /* 0x00000380d0d77812 */ /* 0x000fe400078ec0ff */
[----:B------:R-:W-:Y:S02]  /*2c060*/  LOP3.LUT R168, R0, R211, RZ, 0x3c, !PT ;  /* 0x000000d300a87212 */ /* 0x000fe400078e3cff */
[----:B------:R-:W-:Y:S02]  /*2c070*/  ISETP.NE.U32.AND P0, PT, RZ, UR4, PT ;  /* 0x00000004ff007c0c */ /* 0x000fe4000bf05070 */
[----:B------:R-:W-:Y:S02]  /*2c080*/  LOP3.LUT R0, R165, 0x380, RZ, 0xc0, !PT ;  /* 0x00000380a5007812 */ /* 0x000fe400078ec0ff */
[----:B------:R-:W-:-:S02]  /*2c090*/  MOV R18, R18 ;  /* 0x0000001200127202 */ /* 0x000fc40000000f00 */
[----:B------:R-:W-:Y:S02]  /*2c0a0*/  LOP3.LUT R186, R145, R150, RZ, 0x3c, !PT ;  /* 0x0000009691ba7212 */ /* 0x000fe400078e3cff */
[----:B------:R-:W-:Y:S02]  /*2c0b0*/  LOP3.LUT R20, R189, 0x380, RZ, 0xc0, !PT ;  /* 0x00000380bd147812 */ /* 0x000fe400078ec0ff */
[----:B------:R-:W-:Y:S02]  /*2c0c0*/  MOV R206, R206 ;  /* 0x000000ce00ce7202 */ /* 0x000fe40000000f00 */
[----:B------:R-:W-:Y:S02]  /*2c0d0*/  LOP3.LUT R145, R200, 0x380, RZ, 0xc0, !PT ;  /* 0x00000380c8917812 */ /* 0x000fe400078ec0ff */
[----:B------:R-:W-:Y:S02]  /*2c0e0*/  MOV R204, R204 ;  /* 0x000000cc00cc7202 */ /* 0x000fe40000000f00 */
[----:B------:R-:W-:-:S02]  /*2c0f0*/  SHF.R.U64 R215, R215, 0x3, RZ ;  /* 0x00000003d7d77819 */ /* 0x000fc400000012ff */
[----:B------:R-:W-:Y:S02]  /*2c100*/  LOP3.LUT R120, R185, 0x380, RZ, 0xc0, !PT ;  /* 0x00000380b9787812 */ /* 0x000fe400078ec0ff */
[----:B------:R-:W-:Y:S02]  /*2c110*/  MOV R202, R202 ;  /* 0x000000ca00ca7202 */ /* 0x000fe40000000f00 */
[----:B--2---:R-:W-:Y:S02]  /*2c120*/  F2FP.F16.F32.PACK_AB R140, R141, R140 ;  /* 0x0000008c8d8c723e */ /* 0x004fe400000000ff */
[----:B------:R-:W-:Y:S02]  /*2c130*/  F2FP.F16.F32.PACK_AB R141, R143, R142 ;  /* 0x0000008e8f8d723e */ /* 0x000fe400000000ff */
[----:B---3--:R-:W-:Y:S02]  /*2c140*/  F2FP.F16.F32.PACK_AB R132, R133, R132 ;  /* 0x000000848584723e */ /* 0x008fe400000000ff */
[----:B------:R-:W-:-:S02]  /*2c150*/  F2FP.F16.F32.PACK_AB R133, R135, R134 ;  /* 0x000000868785723e */ /* 0x000fc400000000ff */
[----:B----4-:R-:W-:Y:S02]  /*2c160*/  F2FP.F16.F32.PACK_AB R142, R137, R136 ;  /* 0x00000088898e723e */ /* 0x010fe400000000ff */
[----:B------:R-:W-:Y:S01]  /*2c170*/  F2FP.F16.F32.PACK_AB R143, R139, R138 ;  /* 0x0000008a8b8f723e */ /* 0x000fe200000000ff */
[----:B------:R-:W-:Y:S01]  /*2c180*/  BAR.SYNC.DEFER_BLOCKING 0x1, 0x100 ;  /* 0x0044000000007b1d */ /* 0x000fe20000010000 */
        /* <DEDUP_REMOVED lines=13> */
[----:B------:R-:W-:Y:S01]  /*2c260*/  ISETP.NE.AND.EX P0, PT, RZ, UR5, PT, P0 ;  /* 0x00000005ff007c0c */ /* 0x000fe2000bf05300 */
[----:B------:R-:W-:Y:S01]  /*2c270*/  IMAD.X R169, RZ, RZ, R19, P4 ;  /* 0x000000ffffa97224 */ /* 0x000fe200020e0613 */
[----:B------:R-:W-:Y:S01]  /*2c280*/  SHF.R.U64 R0, R0, 0x3, RZ ;  /* 0x0000000300007819 */ /* 0x000fe200000012ff */
[----:B------:R0:W-:Y:S01]  /*2c290*/  STSM.16.M88.4 [R18], R140 ;  /* 0x0000008c12007844 */ /* 0x0001e20000000200 */
[----:B------:R-:W-:-:S02]  /*2c2a0*/  MOV R198, R198 ;  /* 0x000000c600c67202 */ /* 0x000fc40000000f00 */
[----:B------:R-:W-:Y:S02]  /*2c2b0*/  F2FP.F16.F32.PACK_AB R106, R101, R100 ;  /* 0x00000064656a723e */ /* 0x000fe400000000ff */
[----:B------:R-:W-:Y:S02]  /*2c2c0*/  F2FP.F16.F32.PACK_AB R107, R103, R102 ;  /* 0x00000066676b723e */ /* 0x000fe400000000ff */
[----:B------:R-:W-:Y:S02]  /*2c2d0*/  F2FP.F16.F32.PACK_AB R97, R99, R98 ;  /* 0x000000626361723e */ /* 0x000fe400000000ff */
[----:B------:R-:W-:Y:S01]  /*2c2e0*/  F2FP.F16.F32.PACK_AB R88, R89, R88 ;  /* 0x000000585958723e */ /* 0x000fe200000000ff */
        /* <DEDUP_REMOVED lines=8> */
[----:B------:R1:W-:Y:S01]  /*2c370*/  STSM.16.M88.4 [R204], R124 ;  /* 0x0000007ccc007844 */ /* 0x0003e20000000200 */
[----:B------:R-:W-:Y:S02]  /*2c380*/  SHF.R.U64 R145, R145, 0x3, RZ ;  /* 0x0000000391917819 */ /* 0x000fe400000012ff */
[----:B------:R-:W-:-:S02]  /*2c390*/  MOV R194, R194 ;  /* 0x000000c200c27202 */ /* 0x000fc40000000f00 */
[----:B------:R-:W-:Y:S02]  /*2c3a0*/  F2FP.F16.F32.PACK_AB R90, R85, R84 ;  /* 0x00000054555a723e */ /* 0x000fe400000000ff */
        /* <DEDUP_REMOVED lines=11> */
[----:B------:R-:W-:Y:S01]  /*2c460*/  IMAD.X R21, RZ, RZ, R19, P2 ;  /* 0x000000ffff157224 */ /* 0x000fe200010e0613 */
[----:B------:R-:W-:Y:S01]  /*2c470*/  LOP3.LUT R148, R0, R165, RZ, 0x3c, !PT ;  /* 0x000000a500947212 */ /* 0x000fe200078e3cff */
[----:B------:R1:W-:Y:S01]  /*2c480*/  STSM.16.M88.4 [R198], R104 ;  /* 0x00000068c6007844 */ /* 0x0003e20000000200 */
[----:B------:R-:W-:-:S02]  /*2c490*/  MOV R186, R186 ;  /* 0x000000ba00ba7202 */ /* 0x000fc40000000f00 */
        /* <DEDUP_REMOVED lines=27> */
[----:B------:R-:W-:Y:S01]  /*2c650*/  MOV R148, R148 ;  /* 0x0000009400947202 */ /* 0x000fe20000000f00 */
[----:B------:R-:W2:Y:S01]  /*2c660*/  LDC.64 R44, c[0x0][0xd00] ;  /* 0x00034000ff2c7b82 */ /* 0x000ea20000000a00 */
        /* <DEDUP_REMOVED lines=11> */
[----:B------:R-:W-:Y:S02]  /*2c720*/  MOV R20, R20 ;  /* 0x0000001400147202 */ /* 0x000fe40000000f00 */
[----:B------:R-:W-:Y:S02]  /*2c730*/  F2FP.F16.F32.PACK_AB R26, R13, R12 ;  /* 0x0000000c0d1a723e */ /* 0x000fe400000000ff */
[----:B------:R-:W-:Y:S02]  /*2c740*/  F2FP.F16.F32.PACK_AB R27, R15, R14 ;  /* 0x0000000e0f1b723e */ /* 0x000fe400000000ff */
[----:B------:R-:W-:Y:S01]  /*2c750*/  F2FP.F16.F32.PACK_AB R9, R11, R10 ;  /* 0x0000000a0b09723e */ /* 0x000fe200000000ff */
[----:B------:R1:W-:Y:S01]  /*2c760*/  STSM.16.M88.4 [R150], R48 ;  /* 0x0000003096007844 */ /* 0x0003e20000000200 */
[----:B------:R-:W-:Y:S01]  /*2c770*/  MOV R208, R208 ;  /* 0x000000d000d07202 */ /* 0x000fe20000000f00 */
[----:B------:R-:W-:Y:S01]  /*2c780*/  ULDC UR4, c[0x0][0xb88] ;  /* 0x0002e20000047ab9 */ /* 0x000fe20000000800 */
[----:B------:R-:W-:Y:S01]  /*2c790*/  F2FP.F16.F32.PACK_AB R10, R5, R4 ;  /* 0x00000004050a723e */ /* 0x000fe200000000ff */
[----:B0-----:R-:W-:Y:S01]  /*2c7a0*/  IMAD.MOV.U32 R18, RZ, RZ, RZ ;  /* 0x000000ffff127224 */ /* 0x001fe200078e00ff */
[----:B------:R-:W-:Y:S01]  /*2c7b0*/  F2FP.F16.F32.PACK_AB R11, R7, R6 ;  /* 0x00000006070b723e */ /* 0x000fe200000000ff */
[----:B------:R-:W0:Y:S01]  /*2c7c0*/  @P0 LDC.64 R4, c[0x0][0xd08] ;  /* 0x00034200ff040b82 */ /* 0x000e220000000a00 */
[----:B------:R1:W-:Y:S04]  /*2c7d0*/  STSM.16.M88.4 [R148], R40 ;  /* 0x0000002894007844 */ /* 0x0003e80000000200 */
[----:B------:R1:W-:Y:S01]  /*2c7e0*/  STSM.16.M88.4 [R146], R32 ;  /* 0x0000002092007844 */ /* 0x0003e20000000200 */
[----:B--2---:R-:W-:-:S02]  /*2c7f0*/  IMAD.WIDE R44, R179, 0x4, R44 ;  /* 0x00000004b32c7825 */ /* 0x004fc400078e022c */
[----:B------:R-:W2:Y:S01]  /*2c800*/  LDC R21, c[0x0][0xce8] ;  /* 0x00033a00ff157b82 */ /* 0x000ea20000000800 */
[----:B------:R1:W-:Y:S04]  /*2c810*/  STSM.16.M88.4 [R20], R24 ;  /* 0x0000001814007844 */ /* 0x0003e80000000200 */
[----:B------:R1:W-:Y:S03]  /*2c820*/  STSM.16.M88.4 [R208], R8 ;  /* 0x00000008d0007844 */ /* 0x0003e60000000200 */
[----:B------:R-:W-:Y:S01]  /*2c830*/  BAR.SYNC.DEFER_BLOCKING 0x1, 0x100 ;  /* 0x0044000000007b1d */ /* 0x000fe20000010000 */
[----:B------:R-:W-:Y:S02]  /*2c840*/  IMAD.U32 R0, RZ, RZ, UR4 ;  /* 0x00000004ff007e24 */ /* 0x000fe4000f8e00ff */
[----:B0-----:R-:W-:-:S03]  /*2c850*/  @P0 IMAD.WIDE R4, R179, 0x4, R4 ;  /* 0x00000004b3040825 */ /* 0x001fc600078e0204 */
[----:B------:R1:W5:Y:S04]  /*2c860*/  @P1 LDG.E R18, desc[UR42][R44.64] ;  /* 0x0000002a2c121981 */ /* 0x000368000c1e1900 */
[----:B------:R1:W5:Y:S01]  /*2c870*/  @P0 LDG.E R0, desc[UR42][R4.64] ;  /* 0x0000002a04000981 */ /* 0x000362000c1e1900 */
[----:B------:R-:W-:Y:S05]  /*2c880*/  @P0 BRA `(.L_x_3761) ;  /* 0x0000000000100947 */ /* 0x000fea0003800000 */
[----:B------:R-:W-:Y:S05]  /*2c890*/  @!P1 BRA `(.L_x_3761) ;  /* 0x00000000000c9947 */ /* 0x000fea0003800000 */
[----:B-1----:R-:W3:Y:S04]  /*2c8a0*/  LDG.E R5, desc[UR42][R44.64] ;  /* 0x0000002a2c057981 */ /* 0x002ee8000c1e1900 */
[----:B-----5:R-:W3:Y:S02]  /*2c8b0*/  LDG.E R0, desc[UR42][R44.64+0x4] ;  /* 0x0000042a2c007981 */ /* 0x020ee4000c1e1900 */
[----:B---3--:R-:W-:-:S07]  /*2c8c0*/  IMAD.IADD R0, R0, 0x1, -R5 ;  /* 0x0000000100007824 */ /* 0x008fce00078e0a05 */
.L_x_3761:
[----:B-12--5:R-:W-:Y:S01]  /*2c8d0*/  IMAD R20, R0, R21, RZ ;  /* 0x0000001500147224 */ /* 0x026fe200078e02ff */
[----:B------:R-:W-:Y:S01]  /*2c8e0*/  LOP3.LUT P0, RZ, R226, 0x3, RZ, 0xc0, !PT ;  /* 0x00000003e2ff7812 */ /* 0x000fe2000780c0ff */
[--C-:B------:R-:W-:Y:S01]  /*2c8f0*/  IMAD.IADD R15, R192, 0x1, R177.reuse ;  /* 0x00000001c00f7824 */ /* 0x100fe200078e02b1 */
[----:B------:R-:W-:Y:S01]  /*2c900*/  ISETP.NE.AND P2, PT, R21, 0x1, PT ;  /* 0x000000011500780c */ /* 0x000fe20003f45270 */
[----:B------:R-:W-:Y:S01]  /*2c910*/  IMAD.IADD R8, R234, 0x1, R177 ;  /* 0x00000001ea087824 */ /* 0x000fe200078e02b1 */
[----:B------:R-:W-:Y:S02]  /*2c920*/  ULDC.64 UR4, c[0x0][0xc90] ;  /* 0x0003240000047ab9 */ /* 0x000fe40000000a00 */
[----:B------:R-:W-:-:S09]  /*2c930*/  ISETP.GE.OR P3, PT, R15, R20, P0 ;  /* 0x000000140f00720c */ /* 0x000fd20000766670 */
[----:B------:R-:W0:Y:S04]  /*2c940*/  @P2 LDC R5, c[0x0][0xcec] ;  /* 0x00033b00ff052b82 */ /* 0x000e280000000800 */
[----:B------:R-:W2:Y:S01]  /*2c950*/  @!P3 LDL R11, [R1+0x450] ;  /* 0x00045000010bb983 */ /* 0x000ea20000100800 */
[----:B------:R-:W-:Y:S01]  /*2c960*/  SHF.R.S32.HI R0, RZ, 0x1f, R178 ;  /* 0x0000001fff007819 */ /* 0x000fe200000114b2 */
[----:B------:R-:W-:Y:S01]  /*2c970*/  IMAD.MOV.U32 R4, RZ, RZ, R8 ;  /* 0x000000ffff047224 */ /* 0x000fe200078e0008 */
[----:B------:R-:W-:Y:S01]  /*2c980*/  SHF.R.S32.HI R19, RZ, 0x1f, R18 ;  /* 0x0000001fff137819 */ /* 0x000fe20000011412 */
[----:B------:R-:W1:Y:S01]  /*2c990*/  @P2 LDC R6, c[0x0][0xcf0] ;  /* 0x00033c00ff062b82 */ /* 0x000e620000000800 */
[----:B------:R-:W-:Y:S01]  /*2c9a0*/  SHF.R.S32.HI R76, RZ, 0x1f, R179 ;  /* 0x0000001fff4c7819 */ /* 0x000fe200000114b3 */
[----:B------:R-:W-:Y:S01]  /*2c9b0*/  IMAD R7, R0, UR4, RZ ;  /* 0x0000000400077c24 */ /* 0x000fe2000f8e02ff */
[----:B------:R-:W-:-:S02]  /*2c9c0*/  SEL R77, R179, RZ, !P1 ;  /* 0x000000ffb34d7207 */ /* 0x000fc40004800000 */
[----:B------:R-:W-:-:S03]  /*2c9d0*/  SEL R76, R76, RZ, !P1 ;  /* 0x000000ff4c4c7207 */ /* 0x000fc60004800000 */
[----:B------:R-:W3:Y:S01]  /*2c9e0*/  @P2 LDC R79, c[0x0][0xcec] ;  /* 0x00033b00ff4f2b82 */ /* 0x000ee20000000800 */
[----:B0-----:R-:W-:-:S07]  /*2c9f0*/  @P2 IMAD.HI.U32 R5, R8, R5, RZ ;  /* 0x0000000508052227 */ /* 0x001fce00078e00ff */
[----:B------:R-:W0:Y:S01]  /*2ca00*/  @P2 LDC R81, c[0x0][0xcf0] ;  /* 0x00033c00ff512b82 */ /* 0x000e220000000800 */
[----:B-1----:R-:W-:Y:S01]  /*2ca10*/  @P2 SHF.R.U32.HI R4, RZ, R6, R5 ;  /* 0x00000006ff042219 */ /* 0x002fe20000011605 */
[C---:B------:R-:W-:Y:S02]  /*2ca20*/  IMAD R5, R178.reuse, UR5, R7 ;  /* 0x00000005b2057c24 */ /* 0x040fe4000f8e0207 */
[----:B------:R-:W-:Y:S01]  /*2ca30*/  IMAD.WIDE.U32 R6, R178, UR4, R18 ;  /* 0x00000004b2067c25 */ /* 0x000fe2000f8e0012 */
[----:B------:R-:W-:Y:S01]  /*2ca40*/  ULDC.64 UR4, c[0x0][0xc98] ;  /* 0x0003260000047ab9 */ /* 0x000fe20000000a00 */
[--C-:B------:R-:W-:Y:S02]  /*2ca50*/  SHF.R.S32.HI R13, RZ, 0x1f, R4.reuse ;  /* 0x0000001fff0d7819 */ /* 0x100fe40000011404 */
[----:B------:R-:W-:Y:S02]  /*2ca60*/  IMAD.MOV R9, RZ, RZ, -R4 ;  /* 0x000000ffff097224 */ /* 0x000fe400078e0a04 */
[----:B------:R-:W-:-:S02]  /*2ca70*/  IMAD.IADD R7, R7, 0x1, R5 ;  /* 0x0000000107077824 */ /* 0x000fc400078e0205 */
[----:B------:R-:W-:Y:S02]  /*2ca80*/  IMAD R9, R21, R9, R8 ;  /* 0x0000000915097224 */ /* 0x000fe400078e0208 */
[----:B------:R-:W-:Y:S02]  /*2ca90*/  IMAD R8, R76, UR4, RZ ;  /* 0x000000044c087c24 */ /* 0x000fe4000f8e02ff */
[----:B------:R-:W-:Y:S01]  /*2caa0*/  IMAD.WIDE.U32 R6, R77, UR4, R6 ;  /* 0x000000044d067c25 */ /* 0x000fe2000f8e0006 */
[----:B------:R-:W-:-:S03]  /*2cab0*/  SHF.R.S32.HI R5, RZ, 0x1f, R9 ;  /* 0x0000001fff057819 */ /* 0x000fc60000011409 */
[----:B------:R-:W-:Y:S01]  /*2cac0*/  IMAD R8, R77, UR5, R8 ;  /* 0x000000054d087c24 */ /* 0x000fe2000f8e0208 */
[----:B------:R-:W-:Y:S01]  /*2cad0*/  IADD3 R4, P1, R4, R6, RZ ;  /* 0x0000000604047210 */ /* 0x000fe20007f3e0ff */
[----:B------:R-:W-:Y:S02]  /*2cae0*/  ULDC.64 UR4, c[0x0][0xc88] ;  /* 0x0003220000047ab9 */ /* 0x000fe40000000a00 */
[----:B------:R-:W-:Y:S01]  /*2caf0*/  IMAD R6, R5, UR4, RZ ;  /* 0x0000000405067c24 */ /* 0x000fe2000f8e02ff */
[----:B------:R-:W-:-:S03]  /*2cb00*/  IADD3.X R5, R13, R7, R8, P1, !PT ;  /* 0x000000070d057210 */ /* 0x000fc60000ffe408 */
[C---:B------:R-:W-:Y:S02]  /*2cb10*/  IMAD R7, R9.reuse, UR5, R6 ;  /* 0x0000000509077c24 */ /* 0x040fe4000f8e0206 */
[----:B------:R-:W-:Y:S01]  /*2cb20*/  IMAD.WIDE.U32 R4, R9, UR4, R4 ;  /* 0x0000000409047c25 */ /* 0x000fe2000f8e0004 */
[----:B------:R-:W-:-:S03]  /*2cb30*/  ULDC.64 UR4, c[0x0][0xc50] ;  /* 0x0003140000047ab9 */ /* 0x000fc60000000a00 */
[----:B------:R-:W-:Y:S01]  /*2cb40*/  IMAD.IADD R5, R5, 0x1, R7 ;  /* 0x0000000105057824 */ /* 0x000fe200078e0207 */
[----:B------:R-:W-:-:S04]  /*2cb50*/  LEA R10, P1, R4, UR4, 0x2 ;  /* 0x00000004040a7c11 */ /* 0x000fc8000f8210ff */
[----:B------:R-:W-:Y:S01]  /*2cb60*/  LEA.HI.X R4, R4, UR5, R5, 0x2, P1 ;  /* 0x0000000504047c11 */ /* 0x000fe200088f1405 */
[----:B------:R-:W-:Y:S01]  /*2cb70*/  SHFL.IDX PT, R6, R10, RZ, 0x1c1f ;  /* 0x001c1fff0a067589 */ /* 0x000fe200000e0000 */
[----:B------:R-:W-:Y:S01]  /*2cb80*/  VIADD R5, R15, 0x8 ;  /* 0x000000080f057836 */ /* 0x000fe20000000000 */
[----:B------:R-:W-:Y:S02]  /*2cb90*/  ULDC.64 UR4, c[0x0][0xba0] ;  /* 0x0002e80000047ab9 */ /* 0x000fe40000000a00 */
[----:B------:R-:W2:Y:S02]  /*2cba0*/  SHFL.IDX PT, R7, R4, RZ, 0x1c1f ;  /* 0x001c1fff04077589 */ /* 0x000ea400000e0000 */
[----:B------:R-:W-:Y:S02]  /*2cbb0*/  ISETP.GE.OR P0, PT, R5, R20, P0 ;  /* 0x000000140500720c */ /* 0x000fe40000706670 */
[----:B--2---:R1:W-:Y:S11]  /*2cbc0*/  @!P3 ST.E desc[UR42][R6.64], R11 ;  /* 0x0000000b0600b985 */ /* 0x0043f6000c10192a */
[----:B------:R-:W2:Y:S01]  /*2cbd0*/  @!P0 LDL R59, [R1+0x454] ;  /* 0x00045400013b8983 */ /* 0x000ea20000100800 */
[----:B------:R-:W-:-:S03]  /*2cbe0*/  IMAD R5, R210, 0x40, R160 ;  /* 0x00000040d2057824 */ /* 0x000fc600078e02a0 */
[----:B------:R-:W-:Y:S01]  /*2cbf0*/  SHFL.IDX PT, R54, R10, 0x1, 0x1c1f ;  /* 0x003c1f000a367f89 */ /* 0x000fe200000e0000 */
[----:B------:R-:W-:-:S03]  /*2cc00*/  IMAD.WIDE R2, R5, 0x2, R2 ;  /* 0x0000000205027825 */ /* 0x000fc600078e0202 */
[----:B------:R4:W2:Y:S01]  /*2cc10*/  SHFL.IDX PT, R55, R4, 0x1, 0x1c1f ;  /* 0x003c1f0004377f89 */ /* 0x0008a200000e0000 */
[C---:B------:R-:W-:Y:S02]  /*2cc20*/  IADD3 R25, P4, R2.reuse, 0x3000, RZ ;  /* 0x0000300002197810 */ /* 0x040fe40007f9e0ff */
[C---:B------:R-:W-:Y:S02]  /*2cc30*/  IADD3 R9, P1, R2.reuse, 0x1000, RZ ;  /* 0x0000100002097810 */ /* 0x040fe40007f3e0ff */
[----:B------:R-:W-:Y:S02]  /*2cc40*/  IADD3 R13, P5, R2, 0x2000, RZ ;  /* 0x00002000020d7810 */ /* 0x000fe40007fbe0ff */
[----:B------:R-:W-:Y:S02]  /*2cc50*/  LOP3.LUT R24, R25, 0x380, RZ, 0xc0, !PT ;  /* 0x0000038019187812 */ /* 0x000fe400078ec0ff */
[----:B------:R-:W-:Y:S02]  /*2cc60*/  LOP3.LUT R8, R9, 0x380, RZ, 0xc0, !PT ;  /* 0x0000038009087812 */ /* 0x000fe400078ec0ff */
[----:B------:R-:W-:-:S02]  /*2cc70*/  LOP3.LUT R12, R13, 0x380, RZ, 0xc0, !PT ;  /* 0x000003800d0c7812 */ /* 0x000fc400078ec0ff */
        /* <DEDUP_REMOVED lines=53> */
[C---:B------:R-:W-:Y:S02]  /*2cfd0*/  IADD3 R69, P5, R2.reuse, 0xe000, RZ ;  /* 0x0000e00002457810 */ /* 0x040fe40007fbe0ff */
[----:B-1----:R-:W-:Y:S02]  /*2cfe0*/  LOP3.LUT R7, R2, 0x380, RZ, 0xc0, !PT ;  /* 0x0000038002077812 */ /* 0x002fe400078ec0ff */
[----:B----4-:R-:W-:Y:S02]  /*2cff0*/  LOP3.LUT R4, R5, 0x380, RZ, 0xc0, !PT ;  /* 0x0000038005047812 */ /* 0x010fe400078ec0ff */
        /* <DEDUP_REMOVED lines=8> */
[----:B------:R-:W-:Y:S02]  /*2d080*/  LOP3.LUT R2, R7, R2, RZ, 0x3c, !PT ;  /* 0x0000000207027212 */ /* 0x000fe400078e3cff */
[----:B------:R-:W-:Y:S01]  /*2d090*/  LOP3.LUT R60, R60, R61, RZ, 0x3c, !PT ;  /* 0x0000003d3c3c7212 */ /* 0x000fe200078e3cff */
[--C-:B------:R-:W-:Y:S01]  /*2d0a0*/  IMAD.X R61, RZ, RZ, R3.reuse, P3 ;  /* 0x000000ffff3d7224 */ /* 0x100fe200018e0603 */
[----:B------:R-:W-:Y:S01]  /*2d0b0*/  LOP3.LUT R64, R64, R65, RZ, 0x3c, !PT ;  /* 0x0000004140407212 */ /* 0x000fe200078e3cff */
[--C-:B------:R-:W-:Y:S01]  /*2d0c0*/  IMAD.X R65, RZ, RZ, R3.reuse, P1 ;  /* 0x000000ffff417224 */ /* 0x100fe200008e0603 */
[----:B------:R-:W-:Y:S01]  /*2d0d0*/  LOP3.LUT R68, R68, R69, RZ, 0x3c, !PT ;  /* 0x0000004544447212 */ /* 0x000fe200078e3cff */
[----:B------:R-:W-:Y:S01]  /*2d0e0*/  IMAD.X R69, RZ, RZ, R3, P5 ;  /* 0x000000ffff457224 */ /* 0x000fe200028e0603 */
[----:B------:R-:W-:Y:S01]  /*2d0f0*/  LOP3.LUT R72, R4, R5, RZ, 0x3c, !PT ;  /* 0x0000000504487212 */ /* 0x000fe200078e3cff */
[----:B------:R-:W-:-:S02]  /*2d100*/  IMAD.IADD R78, R220, 0x1, R177 ;  /* 0x00000001dc4e7824 */ /* 0x000fc400078e02b1 */
[----:B------:R-:W-:Y:S01]  /*2d110*/  IMAD.IADD R177, R210, 0x1, R177 ;  /* 0x00000001d2b17824 */ /* 0x000fe200078e02b1 */
[----:B------:R-:W-:Y:S01]  /*2d120*/  BSSY B1, `(.L_x_3762) ;  /* 0x0000056000017945 */ /* 0x000fe20003800000 */
[----:B--2---:R1:W-:Y:S04]  /*2d130*/  @!P0 ST.E desc[UR42][R54.64], R59 ;  /* 0x0000003b36008985 */ /* 0x0043e8000c10192a */
[----:B------:R2:W5:Y:S04]  /*2d140*/  LD.E.128 R4, desc[UR42][R2.64] ;  /* 0x0000002a02047980 */ /* 0x000568000c101d00 */
        /* <DEDUP_REMOVED lines=11> */
[----:B------:R-:W-:-:S03]  /*2d200*/  IMAD.WIDE.U32 R2, R178, UR4, R2 ;  /* 0x00000004b2027c25 */ /* 0x000fc6000f8e0002 */
[----:B------:R-:W5:Y:S01]  /*2d210*/  LD.E.128 R36, desc[UR42][R36.64] ;  /* 0x0000002a24247980 */ /* 0x000f62000c101d00 */
[----:B------:R-:W-:Y:S01]  /*2d220*/  IMAD R19, R178, UR5, R19 ;  /* 0x00000005b2137c24 */ /* 0x000fe2000f8e0213 */
[----:B------:R-:W-:Y:S01]  /*2d230*/  ULDC.64 UR4, c[0x0][0xbf0] ;  /* 0x0002fc0000047ab9 */ /* 0x000fe20000000a00 */
[----:B---3--:R-:W-:Y:S01]  /*2d240*/  @P2 IMAD.HI.U32 R0, R78, R79, RZ ;  /* 0x0000004f4e002227 */ /* 0x008fe200078e00ff */
[----:B------:R-:W5:Y:S03]  /*2d250*/  LD.E.128 R40, desc[UR42][R40.64] ;  /* 0x0000002a28287980 */ /* 0x000f66000c101d00 */
[----:B------:R-:W-:Y:S01]  /*2d260*/  IMAD.IADD R3, R3, 0x1, R19 ;  /* 0x0000000103037824 */ /* 0x000fe200078e0213 */
[----:B------:R-:W5:Y:S01]  /*2d270*/  LD.E.128 R44, desc[UR42][R44.64] ;  /* 0x0000002a2c2c7980 */ /* 0x000f62000c101d00 */
[----:B------:R-:W-:Y:S01]  /*2d280*/  IMAD.MOV.U32 R19, RZ, RZ, R78 ;  /* 0x000000ffff137224 */ /* 0x000fe200078e004e */
[----:B0-----:R-:W-:Y:S01]  /*2d290*/  @P2 SHF.R.U32.HI R19, RZ, R81, R0 ;  /* 0x00000051ff132219 */ /* 0x001fe20000011600 */
[----:B------:R-:W-:Y:S01]  /*2d2a0*/  IMAD R76, R76, UR4, RZ ;  /* 0x000000044c4c7c24 */ /* 0x000fe2000f8e02ff */
[----:B------:R-:W5:Y:S02]  /*2d2b0*/  LD.E.128 R48, desc[UR42][R48.64] ;  /* 0x0000002a30307980 */ /* 0x000f64000c101d00 */
[--C-:B------:R-:W-:Y:S01]  /*2d2c0*/  SHF.R.S32.HI R0, RZ, 0x1f, R19.reuse ;  /* 0x0000001fff007819 */ /* 0x100fe20000011413 */
[----:B------:R-:W-:Y:S01]  /*2d2d0*/  IMAD.MOV R18, RZ, RZ, -R19 ;  /* 0x000000ffff127224 */ /* 0x000fe200078e0a13 */
[----:B-1----:R-:W5:Y:S01]  /*2d2e0*/  LD.E.128 R52, desc[UR42][R52.64] ;  /* 0x0000002a34347980 */ /* 0x002f62000c101d00 */
[----:B------:R-:W-:-:S02]  /*2d2f0*/  IMAD R79, R77, UR5, R76 ;  /* 0x000000054d4f7c24 */ /* 0x000fc4000f8e024c */
[----:B------:R-:W-:Y:S01]  /*2d300*/  IMAD.WIDE.U32 R2, R77, UR4, R2 ;  /* 0x000000044d027c25 */ /* 0x000fe2000f8e0002 */
[----:B------:R-:W-:Y:S01]  /*2d310*/  ULDC.64 UR4, c[0x0][0xbe0] ;  /* 0x0002f80000047ab9 */ /* 0x000fe20000000a00 */
[----:B------:R-:W5:Y:S02]  /*2d320*/  LD.E.128 R56, desc[UR42][R56.64] ;  /* 0x0000002a38387980 */ /* 0x000f64000c101d00 */
[----:B------:R-:W-:Y:S02]  /*2d330*/  IMAD R0, R0, UR4, RZ ;  /* 0x0000000400007c24 */ /* 0x000fe4000f8e02ff */
[----:B------:R-:W-:Y:S01]  /*2d340*/  IMAD R21, R21, R18, R78 ;  /* 0x0000001215157224 */ /* 0x000fe200078e024e */
[----:B------:R-:W5:Y:S01]  /*2d350*/  LD.E.128 R60, desc[UR42][R60.64] ;  /* 0x0000002a3c3c7980 */ /* 0x000f62000c101d00 */
[----:B------:R-:W-:-:S03]  /*2d360*/  IMAD.IADD R3, R3, 0x1, R79 ;  /* 0x0000000103037824 */ /* 0x000fc600078e024f */
[----:B------:R-:W5:Y:S01]  /*2d370*/  LD.E.128 R64, desc[UR42][R64.64] ;  /* 0x0000002a40407980 */ /* 0x000f62000c101d00 */
[----:B------:R-:W-:-:S03]  /*2d380*/  IMAD R77, R19, UR5, R0 ;  /* 0x00000005134d7c24 */ /* 0x000fc6000f8e0200 */
[----:B------:R-:W5:Y:S01]  /*2d390*/  LD.E.128 R68, desc[UR42][R68.64] ;  /* 0x0000002a44447980 */ /* 0x000f62000c101d00 */
[----:B------:R-:W-:-:S03]  /*2d3a0*/  SHF.R.S32.HI R0, RZ, 0x1f, R21 ;  /* 0x0000001fff007819 */ /* 0x000fc60000011415 */
[----:B------:R-:W5:Y:S01]  /*2d3b0*/  LD.E.128 R72, desc[UR42][R72.64] ;  /* 0x0000002a48487980 */ /* 0x000f62000c101d00 */
[----:B------:R-:W-:Y:S01]  /*2d3c0*/  IMAD.WIDE.U32 R2, R19, UR4, R2 ;  /* 0x0000000413027c25 */ /* 0x000fe2000f8e0002 */
[----:B------:R-:W-:Y:S01]  /*2d3d0*/  ULDC.64 UR4, c[0x0][0xbd8] ;  /* 0x0002f60000047ab9 */ /* 0x000fe20000000a00 */
[----:B------:R-:W-:Y:S01]  /*2d3e0*/  ISETP.GE.AND P2, PT, R177, R20, PT ;  /* 0x00000014b100720c */ /* 0x000fe20003f46270 */
        /* <DEDUP_REMOVED lines=8> */
[----:B------:R-:W-:-:S04]  /*2d470*/  IMAD.WIDE.U32 R2, R21, UR4, R2 ;  /* 0x0000000415027c25 */ /* 0x000fc8000f8e0002 */
[----:B------:R-:W-:Y:S01]  /*2d480*/  IMAD R77, R21, UR5, R0 ;  /* 0x00000005154d7c24 */ /* 0x000fe2000f8e0200 */
[----:B------:R-:W-:Y:S01]  /*2d490*/  ULDC.64 UR4, c[0x0][0xb80] ;  /* 0x0002e00000047ab9 */ /* 0x000fe20000000a00 */
[----:B------:R-:W-:Y:S01]  /*2d4a0*/  VIADD R0, R144, 0x32420 ;  /* 0x0003242090007836 */ /* 0x000fe20000000000 */
[C---:B------:R-:W-:Y:S01]  /*2d4b0*/  LEA R21, P3, R2.reuse, UR4, 0x1 ;  /* 0x0000000402157c11 */ /* 0x040fe2000f8608ff */
[----:B------:R-:W-:Y:S02]  /*2d4c0*/  IMAD.IADD R3, R3, 0x1, R77 ;  /* 0x0000000103037824 */ /* 0x000fe400078e024d */
[----:B------:R-:W-:Y:S01]  /*2d4d0*/  VIADD R19, R177, 0x20 ;  /* 0x00000020b1137836 */ /* 0x000fe20000000000 */
[----:B------:R-:W-:Y:S01]  /*2d4e0*/  PRMT R0, RZ, 0x654, R0 ;  /* 0x00000654ff007816 */ /* 0x000fe20000000000 */
[----:B0-----:R0:W1:Y:S01]  /*2d4f0*/  SHFL.IDX PT, R78, R21, RZ, 0x181f ;  /* 0x00181fff154e7589 */ /* 0x00106200000e0000 */
[----:B------:R-:W-:Y:S02]  /*2d500*/  LEA.HI.X R80, R2, UR5, R3, 0x1, P3 ;  /* 0x0000000502507c11 */ /* 0x000fe400098f0c03 */
[-C--:B------:R-:W-:Y:S01]  /*2d510*/  ISETP.GE.AND P1, PT, R19, R20.reuse, PT ;  /* 0x000000141300720c */ /* 0x080fe20003f26270 */
[----:B------:R-:W-:Y:S01]  /*2d520*/  VIADD R19, R177, 0x40 ;  /* 0x00000040b1137836 */ /* 0x000fe20000000000 */
[----:B------:R2:W-:Y:S04]  /*2d530*/  SYNCS.ARRIVE.TRANS64.RED.A1T0 RZ, [R0+URZ], RZ ;  /* 0x000000ff00ff79a7 */ /* 0x0005e8000810043f */
[----:B------:R-:W-:Y:S01]  /*2d540*/  ISETP.GE.AND P0, PT, R19, R20, PT ;  /* 0x000000141300720c */ /* 0x000fe20003f06270 */
[----:B--2---:R0:W2:Y:S01]  /*2d550*/  SHFL.IDX PT, R0, R80, RZ, 0x181f ;  /* 0x00181fff50007589 */ /* 0x0040a200000e0000 */
[----:B------:R-:W-:Y:S11]  /*2d560*/  @P2 BRA `(.L_x_3763) ;  /* 0x0000000000442947 */ /* 0x000ff60003800000 */
[----:B------:R-:W-:Y:S02]  /*2d570*/  ULDC UR4, c[0x0][0xbc8] ;  /* 0x0002f20000047ab9 */ /* 0x000fe40000000800 */
[----:B------:R-:W-:Y:S02]  /*2d580*/  ISETP.GE.AND P2, PT, R160, UR4, PT ;  /* 0x00000004a0007c0c */ /* 0x000fe4000bf46270 */
[----:B------:R-:W-:Y:S02]  /*2d590*/  ISETP.GE.AND P3, PT, R162, UR4, PT ;  /* 0x00000004a2007c0c */ /* 0x000fe4000bf66270 */
[----:B------:R-:W-:-:S09]  /*2d5a0*/  ISETP.GE.AND P4, PT, R161, UR4, PT ;  /* 0x00000004a1007c0c */ /* 0x000fd2000bf86270 */
[----:B-1----:R-:W-:-:S04]  /*2d5b0*/  @!P2 LEA R2, P5, R160, R78, 0x1 ;  /* 0x0000004ea002a211 */ /* 0x002fc800078a08ff */
[----:B--2---:R-:W-:Y:S02]  /*2d5c0*/  @!P2 LEA.HI.X R3, R160, R0, R184, 0x1, P5 ;  /* 0x00000000a003a211 */ /* 0x004fe400028f0cb8 */
        /* <DEDUP_REMOVED lines=11> */
.L_x_3763:
[----:B------:R-:W-:Y:S05]  /*2d680*/  BSYNC B1 ;  /* 0x0000000000017941 */ /* 0x000fea0003800000 */
.L_x_3762:
        /* <DEDUP_REMOVED lines=11> */
[----:B-----5:R-:W-:-:S03]  /*2d740*/  @!P3 LEA R4, P5, R162, R18, 0x1 ;  /* 0x00000012a204b211 */ /* 0x020fc600078a08ff */
        /* <DEDUP_REMOVED lines=9> */
.L_x_3765:
[----:B------:R-:W-:Y:S05]  /*2d7e0*/  BSYNC B1 ;  /* 0x0000000000017941 */ /* 0x000fea0003800000 */
.L_x_3764:
        /* <DEDUP_REMOVED lines=10> */
[----:B------:R-:W-:Y:S02]  /*2d890*/  @!P2 LEA R4, P4, R162, R8, 0x1 ;  /* 0x00000008a204a211 */ /* 0x000fe400078808ff */
        /* <DEDUP_REMOVED lines=10> */
.L_x_3767:
[----:B------:R-:W-:Y:S05]  /*2d940*/  BSYNC B1 ;  /* 0x0000000000017941 */ /* 0x000fea0003800000 */
.L_x_3766:
[----:B0-----:R-:W-:Y:S01]  /*2d950*/  VIADD R3, R177, 0x60 ;  /* 0x00000060b1037836 */ /* 0x001fe20000000000 */
[----:B--2-4-:R-:W2:Y:S04]  /*2d960*/  SHFL.IDX PT, R80, R80, 0x3, 0x181f ;  /* 0x00781f0050507f89 */ /* 0x014ea800000e0000 */
[----:B------:R-:W-:Y:S01]  /*2d970*/  ISETP.GE.AND P0, PT, R3, R20, PT ;  /* 0x000000140300720c */ /* 0x000fe20003f06270 */
[----:B------:R-:W4:-:S12]  /*2d980*/  SHFL.IDX PT, R21, R21, 0x3, 0x181f ;  /* 0x00781f0015157f89 */ /* 0x000f1800000e0000 */
[----:B------:R-:W-:Y:S05]  /*2d990*/  @P0 BRA `(.L_x_3768) ;  /* 0x0000000c00980947 */ /* 0x000fea0003800000 */
[----:B------:R-:W-:Y:S02]  /*2d9a0*/  ULDC UR4, c[0x0][0xbc8] ;  /* 0x0002f20000047ab9 */ /* 0x000fe40000000800 */
[----:B------:R-:W-:Y:S02]  /*2d9b0*/  ISETP.GE.AND P3, PT, R160, UR4, PT ;  /* 0x00000004a0007c0c */ /* 0x000fe4000bf66270 */
[----:B------:R-:W-:Y:S02]  /*2d9c0*/  ISETP.GE.AND P4, PT, R162, UR4, PT ;  /* 0x00000004a2007c0c */ /* 0x000fe4000bf86270 */
[----:B------:R-:W-:-:S09]  /*2d9d0*/  ISETP.GE.AND P5, PT, R161, UR4, PT ;  /* 0x00000004a1007c0c */ /* 0x000fd2000bfa6270 */
[-C--:B----4-:R-:W-:Y:S02]  /*2d9e0*/  @!P3 LEA R2, P0, R160, R21.reuse, 0x1 ;  /* 0x00000015a002b211 */ /* 0x090fe400078008ff */
[-C--:B------:R-:W-:Y:S02]  /*2d9f0*/  @!P4 LEA R4, P1, R162, R21.reuse, 0x1 ;  /* 0x00000015a204c211 */ /* 0x080fe400078208ff */
[C---:B------:R-:W-:Y:S02]  /*2da00*/  @!P5 LEA R6, P2, R161.reuse, R21, 0x1 ;  /* 0x00000015a106d211 */ /* 0x040fe400078408ff */
[-C--:B--2---:R-:W-:Y:S02]  /*2da10*/  @!P3 LEA.HI.X R3, R160, R80.reuse, R184, 0x1, P0 ;  /* 0x00000050a003b211 */ /* 0x084fe400000f0cb8 */
        /* <DEDUP_REMOVED lines=11> */
.L_x_3760:
[----:B------:R-:W-:Y:S01]  /*2dad0*/  ULDC.64 UR4, c[0x0][0xd00] ;  /* 0x0003400000047ab9 */ /* 0x000fe20000000a00 */
[----:B-----5:R-:W2:Y:S01]  /*2dae0*/  LDC.64 R2, c[0x0][0xd00] ;  /* 0x00034000ff027b82 */ /* 0x020ea20000000a00 */
[----:B------:R-:W-:Y:S01]  /*2daf0*/  ISETP.NE.U32.AND P0, PT, RZ, UR4, PT ;  /* 0x00000004ff007c0c */ /* 0x000fe2000bf05070 */
[----:B------:R-:W-:-:S03]  /*2db00*/  IMAD.MOV.U32 R0, RZ, RZ, RZ ;  /* 0x000000ffff007224 */ /* 0x000fc600078e00ff */
[----:B------:R-:W-:Y:S01]  /*2db10*/  ISETP.NE.AND.EX P0, PT, RZ, UR5, PT, P0 ;  /* 0x00000005ff007c0c */ /* 0x000fe2000bf05300 */
[----:B------:R-:W-:Y:S02]  /*2db20*/  ULDC.64 UR4, c[0x0][0xd08] ;  /* 0x0003420000047ab9 */ /* 0x000fe40000000a00 */
[----:B------:R-:W-:Y:S01]  /*2db30*/  ISETP.NE.U32.AND P1, PT, RZ, UR4, PT ;  /* 0x00000004ff007c0c */ /* 0x000fe2000bf25070 */
[----:B------:R-:W3:Y:S03]  /*2db40*/  LDC R21, c[0x0][0xce8] ;  /* 0x00033a00ff157b82 */ /* 0x000ee60000000800 */
[----:B------:R-:W-:Y:S01]  /*2db50*/  ISETP.NE.AND.EX P1, PT, RZ, UR5, PT, P1 ;  /* 0x00000005ff007c0c */ /* 0x000fe2000bf25310 */
[----:B--2---:R-:W-:-:S12]  /*2db60*/  IMAD.WIDE R2, R179, 0x4, R2 ;  /* 0x00000004b3027825 */ /* 0x004fd800078e0202 */
[----:B------:R-:W2:Y:S01]  /*2db70*/  @P1 LDC.64 R4, c[0x0][0xd08] ;  /* 0x00034200ff041b82 */ /* 0x000ea20000000a00 */
[----:B------:R-:W-:Y:S02]  /*2db80*/  ULDC UR4, c[0x0][0xb88] ;  /* 0x0002e20000047ab9 */ /* 0x000fe40000000800 */
[----:B------:R-:W-:Y:S01]  /*2db90*/  IMAD.U32 R6, RZ, RZ, UR4 ;  /* 0x00000004ff067e24 */ /* 0x000fe2000f8e00ff */
[----:B------:R4:W5:Y:S01]  /*2dba0*/  @P0 LDG.E R0, desc[UR42][R2.64] ;  /* 0x0000002a02000981 */ /* 0x000962000c1e1900 */
[----:B--2---:R-:W-:-:S05]  /*2dbb0*/  @P1 IMAD.WIDE R4, R179, 0x4, R4 ;  /* 0x00000004b3041825 */ /* 0x004fca00078e0204 */
[----:B------:R4:W5:Y:S01]  /*2dbc0*/  @P1 LDG.E R6, desc[UR42][R4.64] ;  /* 0x0000002a04061981 */ /* 0x000962000c1e1900 */
[----:B---3--:R-:W-:Y:S02]  /*2dbd0*/  ISETP.NE.AND P2, PT, R21, 0x1, PT ;  /* 0x000000011500780c */ /* 0x008fe40003f45270 */
[----:B------:R-:W-:Y:S02]  /*2dbe0*/  ISETP.GE.AND P3, PT, R201, 0x80, PT ;  /* 0x00000080c900780c */ /* 0x000fe40003f66270 */
[----:B------:R-:W-:-:S09]  /*2dbf0*/  SHF.R.S32.HI R7, RZ, 0x1f, R179 ;  /* 0x0000001fff077819 */ /* 0x000fd200000114b3 */
[----:B------:R-:W2:Y:S01]  /*2dc00*/  @P2 LDC R25, c[0x0][0xcec] ;  /* 0x00033b00ff192b82 */ /* 0x000ea20000000800 */
[----:B----4-:R-:W-:Y:S05]  /*2dc10*/  @P1 BRA `(.L_x_3769) ;  /* 0x0000000000101947 */ /* 0x010fea0003800000 */
[----:B------:R-:W-:Y:S05]  /*2dc20*/  @!P0 BRA `(.L_x_3769) ;  /* 0x00000000000c8947 */ /* 0x000fea0003800000 */
[----:B------:R-:W3:Y:S04]  /*2dc30*/  LDG.E R5, desc[UR42][R2.64] ;  /* 0x0000002a02057981 */ /* 0x000ee8000c1e1900 */
[----:B-----5:R-:W3:Y:S02]  /*2dc40*/  LDG.E R6, desc[UR42][R2.64+0x4] ;  /* 0x0000042a02067981 */ /* 0x020ee4000c1e1900 */
[----:B---3--:R-:W-:-:S07]  /*2dc50*/  IMAD.IADD R6, R6, 0x1, -R5 ;  /* 0x0000000106067824 */ /* 0x008fce00078e0a05 */
.L_x_3769:
        /* <DEDUP_REMOVED lines=8> */
[----:B----4-:R-:W-:Y:S01]  /*2dce0*/  IMAD R2, R6, R9, RZ ;  /* 0x0000000906027224 */ /* 0x010fe200078e02ff */
[----:B---3--:R-:W-:-:S04]  /*2dcf0*/  IADD3 R8, R177, -0x80, R3 ;  /* 0xffffff80b1087810 */ /* 0x008fc80007ffe003 */
        /* <DEDUP_REMOVED lines=19> */
[----:B------:R-:W-:-:S04]  /*2de30*/  IMAD.MOV R7, RZ, RZ, -R5 ;  /* 0x000000ffff077224 */ /* 0x000fc800078e0a05 */
[----:B------:R-:W-:Y:S01]  /*2de40*/  IMAD R7, R9, R7, R8 ;  /* 0x0000000709077224 */ /* 0x000fe200078e0208 */
[----:B------:R-:W-:Y:S01]  /*2de50*/  SHF.R.S32.HI R9, RZ, 0x1f, R5 ;  /* 0x0000001fff097819 */ /* 0x000fe20000011405 */
[----:B------:R-:W-:Y:S01]  /*2de60*/  IMAD R8, R13, UR5, R4 ;  /* 0x000000050d087c24 */ /* 0x000fe2000f8e0204 */
[----:B------:R-:W-:Y:S02]  /*2de70*/  ULDC.64 UR4, c[0x0][0xc88] ;  /* 0x0003220000047ab9 */ /* 0x000fe40000000a00 */
        /* <DEDUP_REMOVED lines=8> */
[----:B------:R-:W-:Y:S02]  /*2df00*/  LEA.HI.X R5, R2, UR5, R3, 0x2, P0 ;  /* 0x0000000502057c11 */ /* 0x000fe400080f1403 */
[----:B------:R-:W-:-:S05]  /*2df10*/  MOV R3, 0xff800000 ;  /* 0xff80000000037802 */ /* 0x000fca0000000f00 */
[----:B------:R3:W-:Y:S02]  /*2df20*/  STG.E desc[UR42][R4.64], R3 ;  /* 0x0000000304007986 */ /* 0x0007e4000c10192a */
.L_x_3771:
[----:B------:R-:W-:Y:S05]  /*2df30*/  BSYNC B1 ;  /* 0x0000000000017941 */ /* 0x000fea0003800000 */
.L_x_3770:
[----:B------:R-:W4:Y:S01]  /*2df40*/  @P2 LDC R9, c[0x0][0xcf0] ;  /* 0x00033c00ff092b82 */ /* 0x000f220000000800 */
[----:B------:R-:W-:Y:S01]  /*2df50*/  ULDC.64 UR4, c[0x0][0xba0] ;  /* 0x0002e80000047ab9 */ /* 0x000fe20000000a00 */
[----:B------:R-:W-:Y:S02]  /*2df60*/  IMAD.IADD R8, R220, 0x1, R177 ;  /* 0x00000001dc087824 */ /* 0x000fe400078e02b1 */
[----:B---3--:R-:W-:-:S04]  /*2df70*/  IMAD R3, R11, UR4, RZ ;  /* 0x000000040b037c24 */ /* 0x008fc8000f8e02ff */
[C---:B------:R-:W-:Y:S02]  /*2df80*/  IMAD R5, R0.reuse, UR5, R3 ;  /* 0x0000000500057c24 */ /* 0x040fe4000f8e0203 */
[----:B------:R-:W-:Y:S01]  /*2df90*/  IMAD.WIDE.U32 R2, R0, UR4, RZ ;  /* 0x0000000400027c25 */ /* 0x000fe2000f8e00ff */
[----:B------:R-:W-:-:S03]  /*2dfa0*/  ULDC.64 UR4, c[0x0][0xbe8] ;  /* 0x0002fa0000047ab9 */ /* 0x000fc60000000a00 */
[----:B------:R-:W-:Y:S02]  /*2dfb0*/  IMAD.IADD R3, R3, 0x1, R5 ;  /* 0x0000000103037824 */ /* 0x000fe400078e0205 */
[----:B------:R-:W-:Y:S02]  /*2dfc0*/  IMAD R5, R10, UR4, RZ ;  /* 0x000000040a057c24 */ /* 0x000fe4000f8e02ff */
[----:B--2---:R-:W-:-:S04]  /*2dfd0*/  @P2 IMAD.HI.U32 R0, R8, R25, RZ ;  /* 0x0000001908002227 */ /* 0x004fc800078e00ff */
[C---:B------:R-:W-:Y:S02]  /*2dfe0*/  IMAD R7, R178.reuse, UR5, R5 ;  /* 0x00000005b2077c24 */ /* 0x040fe4000f8e0205 */
        /* <DEDUP_REMOVED lines=30> */
.L_x_3998:
[----:B------:R-:W-:Y:S01]  /*2e1d0*/  IMAD R21, R6, R21, RZ ;  /* 0x0000001506157224 */ /* 0x000fe200078e02ff */
[----:B------:R-:W-:Y:S01]  /*2e1e0*/  BSSY B1, `(.L_x_3773) ;  /* 0x0000015000017945 */ /* 0x000fe20003800000 */
[----:B------:R-:W-:-:S05]  /*2e1f0*/  IMAD.IADD R6, R210, 0x1, R177 ;  /* 0x00000001d2067824 */ /* 0x000fca00078e02b1 */
[----:B------:R-:W-:-:S13]  /*2e200*/  ISETP.GE.AND P0, PT, R6, R21, PT ;  /* 0x000000150600720c */ /* 0x000fda0003f06270 */
[----:B------:R-:W-:Y:S05]  /*2e210*/  @P0 BRA `(.L_x_3774) ;  /* 0x0000000000440947 */ /* 0x000fea0003800000 */
[----:B------:R-:W-:Y:S02]  /*2e220*/  ULDC UR4, c[0x0][0xbc8] ;  /* 0x0002f20000047ab9 */ /* 0x000fe40000000800 */
[----:B------:R-:W-:Y:S02]  /*2e230*/  ISETP.GE.AND P3, PT, R160, UR4, PT ;  /* 0x00000004a0007c0c */ /* 0x000fe4000bf66270 */
[----:B------:R-:W-:Y:S02]  /*2e240*/  ISETP.GE.AND P2, PT, R162, UR4, PT ;  /* 0x00000004a2007c0c */ /* 0x000fe4000bf46270 */
[----:B------:R-:W-:Y:S02]  /*2e250*/  ISETP.GE.AND P1, PT, R161, UR4, PT ;  /* 0x00000004a1007c0c */ /* 0x000fe4000bf26270 */
[----:B------:R-:W-:-:S07]  /*2e260*/  ISETP.GE.AND P0, PT, R163, UR4, PT ;  /* 0x00000004a3007c0c */ /* 0x000fce000bf06270 */
[-C--:B----4-:R-:W-:Y:S02]  /*2e270*/  @!P3 LEA R4, P5, R160, R14.reuse, 0x1 ;  /* 0x0000000ea004b211 */ /* 0x090fe400078a08ff */
[----:B------:R-:W-:Y:S02]  /*2e280*/  @!P2 LEA R8, P4, R162, R14, 0x1 ;  /* 0x0000000ea208a211 */ /* 0x000fe400078808ff */
        /* <DEDUP_REMOVED lines=10> */
.L_x_3774:
[----:B------:R-:W-:Y:S05]  /*2e330*/  BSYNC B1 ;  /* 0x0000000000017941 */ /* 0x000fea0003800000 */
.L_x_3773:
[----:B------:R-:W-:-:S03]  /*2e340*/  UMOV UR4, 0xffffffff ;  /* 0xffffffff00047882 */ /* 0x000fc60000000000 */
[----:B------:R-:W-:Y:S05]  /*2e350*/  BRA.DIV UR4, `(.L_x_3775) ;  /* 0x000000a204387947 */ /* 0x000fea000b800000 */
[----:B---3--:R3:W0:Y:S04]  /*2e360*/  SHFL.IDX PT, R0, R3, 0x1, 0x181f ;  /* 0x00381f0003007f89 */ /* 0x00862800000e0000 */
[----:B----4-:R3:W4:Y:S02]  /*2e370*/  SHFL.IDX PT, R14, R2, 0x1, 0x181f ;  /* 0x00381f00020e7f89 */ /* 0x01072400000e0000 */
.L_x_4002:
[----:B------:R-:W-:Y:S01]  /*2e380*/  VIADD R4, R6, 0x20 ;  /* 0x0000002006047836 */ /* 0x000fe20000000000 */
[----:B------:R-:W-:Y:S04]  /*2e390*/  BSSY B1, `(.L_x_3776) ;  /* 0x0000014000017945 */ /* 0x000fe80003800000 */
        /* <DEDUP_REMOVED lines=9> */
[----:B0-----:R-:W-:Y:S02]  /*2e430*/  @!P3 LEA.HI.X R5, R160, R0, R184, 0x1, P5 ;  /* 0x00000000a005b211 */ /* 0x001fe400028f0cb8 */
        /* <DEDUP_REMOVED lines=9> */
.L_x_3777:
[----:B------:R-:W-:Y:S05]  /*2e4d0*/  BSYNC B1 ;  /* 0x0000000000017941 */ /* 0x000fea0003800000 */
.L_x_3776:
[----:B------:R-:W-:-:S03]  /*2e4e0*/  UMOV UR4, 0xffffffff ;  /* 0xffffffff00047882 */ /* 0x000fc60000000000 */
[----:B------:R-:W-:Y:S05]  /*2e4f0*/  BRA.DIV UR4, `(.L_x_3778) ;  /* 0x000000a204187947 */ /* 0x000fea000b800000 */
[----:B0-----:R0:W0:Y:S04]  /*2e500*/  SHFL.IDX PT, R0, R3, 0x2, 0x181f ;  /* 0x00581f0003007f89 */ /* 0x00102800000e0000 */
[----:B----4-:R4:W0:Y:S02]  /*2e510*/  SHFL.IDX PT, R14, R2, 0x2, 0x181f ;  /* 0x00581f00020e7f89 */ /* 0x01082400000e0000 */
.L_x_4006:
        /* <DEDUP_REMOVED lines=9> */
[-C--:B0-----:R-:W-:Y:S02]  /*2e5b0*/  @!P3 LEA R4, P5, R160, R14.reuse, 0x1 ;  /* 0x0000000ea004b211 */ /* 0x081fe400078a08ff */
[----:B------:R-:W-:Y:S02]  /*2e5c0*/  @!P2 LEA R8, P4, R162, R14, 0x1 ;  /* 0x0000000ea208a211 */ /* 0x000fe400078808ff */
[----:B------:R-:W-:Y:S02]  /*2e5d0*/  @!P3 LEA.HI.X R5, R160, R0, R184, 0x1, P5 ;  /* 0x00000000a005b211 */ /* 0x000fe400028f0cb8 */
        /* <DEDUP_REMOVED lines=9> */
.L_x_3780:
[----:B------:R-:W-:Y:S05]  /*2e670*/  BSYNC B1 ;  /* 0x0000000000017941 */ /* 0x000fea0003800000 */
.L_x_3779:
[----:B------:R-:W-:-:S03]  /*2e680*/  UMOV UR4, 0xffffffff ;  /* 0xffffffff00047882 */ /* 0x000fc60000000000 */
[----:B------:R-:W-:Y:S05]  /*2e690*/  BRA.DIV UR4, `(.L_x_3781) ;  /* 0x0000009e04f87947 */ /* 0x000fea000b800000 */
[----:B0-----:R0:W0:Y:S04]  /*2e6a0*/  SHFL.IDX PT, R0, R3, 0x3, 0x181f ;  /* 0x00781f0003007f89 */ /* 0x00102800000e0000 */
[----:B------:R0:W0:Y:S02]  /*2e6b0*/  SHFL.IDX PT, R14, R2, 0x3, 0x181f ;  /* 0x00781f00020e7f89 */ /* 0x00002400000e0000 */
.L_x_4010:
[----:B0-234-:R-:W-:-:S05]  /*2e6c0*/  VIADD R2, R6, 0x60 ;  /* 0x0000006006027836 */ /* 0x01dfca0000000000 */
[----:B------:R-:W-:-:S13]  /*2e6d0*/  ISETP.GE.AND P0, PT, R2, R21, PT ;  /* 0x000000150200720c */ /* 0x000fda0003f06270 */
[----:B------:R-:W-:Y:S05]  /*2e6e0*/  @P0 BRA `(.L_x_3768) ;  /* 0x0000000000440947 */ /* 0x000fea0003800000 */
[----:B------:R-:W-:Y:S02]  /*2e6f0*/  ULDC UR4, c[0x0][0xbc8] ;  /* 0x0002f20000047ab9 */ /* 0x000fe40000000800 */
[----:B------:R-:W-:Y:S02]  /*2e700*/  ISETP.GE.AND P3, PT, R160, UR4, PT ;  /* 0x00000004a0007c0c */ /* 0x000fe4000bf66270 */
[----:B------:R-:W-:Y:S02]  /*2e710*/  ISETP.GE.AND P2, PT, R162, UR4, PT ;  /* 0x00000004a2007c0c */ /* 0x000fe4000bf46270 */
[----:B------:R-:W-:Y:S02]  /*2e720*/  ISETP.GE.AND P1, PT, R161, UR4, PT ;  /* 0x00000004a1007c0c */ /* 0x000fe4000bf26270 */
[----:B------:R-:W-:-:S07]  /*2e730*/  ISETP.GE.AND P0, PT, R163, UR4, PT ;  /* 0x00000004a3007c0c */ /* 0x000fce000bf06270 */
[-C--:B------:R-:W-:Y:S02]  /*2e740*/  @!P3 LEA R2, P5, R160, R14.reuse, 0x1 ;  /* 0x0000000ea002b211 */ /* 0x080fe400078a08ff */
        /* <DEDUP_REMOVED lines=11> */
.L_x_3768:
[----:B------:R-:W-:Y:S05]  /*2e800*/  BSYNC B0 ;  /* 0x0000000000007941 */ /* 0x000fea0003800000 */
.L_x_3759:
[----:B------:R-:W-:Y:S02]  /*2e810*/  ULDC UR4, c[0x0][0xd3c] ;  /* 0x00034f0000047ab9 */ /* 0x000fe40000000800 */
[----:B-1----:R-:W-:-:S13]  /*2e820*/  ISETP.GE.AND P0, PT, R123, UR4, PT ;  /* 0x000000047b007c0c */ /* 0x002fda000bf06270 */
[----:B------:R-:W-:Y:S05]  /*2e830*/  @!P0 BRA `(.L_x_3782) ;  /* 0xfffffd2800688947 */ /* 0x000fea000383ffff */
[----:B------:R-:W-:Y:S05]  /*2e840*/  BRA `(.L_x_3567) ;  /* 0x0000008c00607947 */ /* 0x000fea0003800000 */
.L_x_3565:
[----:B------:R-:W-:-:S08]  /*2e850*/  NOP ;  /* 0x0000000000007918 */ /* 0x000fd00000000000 */
[----:B------:R-:W0:-:S00]  /*2e860*/  USETMAXREG.DEALLOC.CTAPOOL 0x18 ;  /* 0x00000018000079c8 */ /* 0x000e0000080e0500 */
        /* <DEDUP_REMOVED lines=16> */
.L_x_3783:
        /* <DEDUP_REMOVED lines=42> */
.L_x_3789:
        /* <DEDUP_REMOVED lines=12> */
.L_x_3788:
[----:B------:R-:W-:Y:S05]  /*2ecd0*/  BSYNC B0 ;  /* 0x0000000000007941 */ /* 0x000fea0003800000 */
.L_x_3787:
        /* <DEDUP_REMOVED lines=21> */
.L_x_3785:
        /* <DEDUP_REMOVED lines=20> */
.L_x_3790:
        /* <DEDUP_REMOVED lines=48> */
[----:B------:R-:W-:-:S05]  /*2f270*/  @P0 VIADD R2, R2, 0x1 ;  /* 0x0000000102020836 */ /* 0x000fca0000000000 */
[----:B------:R-:W-:Y:S02]  /*2f280*/  @!P2 IADD3 R2, -R2, RZ, RZ ;  /* 0x000000ff0202a210 */ /* 0x000fe40007ffe1ff */
[----:B------:R-:W-:Y:S01]  /*2f290*/  @!P1 LOP3.LUT R2, RZ, R9, RZ, 0x33, !PT ;  /* 0x00000009ff029212 */ /* 0x000fe200078e33ff */
[----:B------:R-:W-:-:S03]  /*2f2a0*/  IMAD.MOV R9, RZ, RZ, -R9 ;  /* 0x000000ffff097224 */ /* 0x000fc600078e0a09 */
[----:B------:R-:W-:Y:S01]  /*2f2b0*/  LOP3.LUT R17, RZ, R2, RZ, 0x33, !PT ;  /* 0x00000002ff117212 */ /* 0x000fe200078e33ff */
[----:B------:R-:W-:-:S04]  /*2f2c0*/  IMAD R18, R2, R9, R5 ;  /* 0x0000000902127224 */ /* 0x000fc800078e0205 */
[----:B------:R-:W-:Y:S01]  /*2f2d0*/  IMAD.IADD R17, R4, 0x1, R17 ;  /* 0x0000000104117824 */ /* 0x000fe200078e0211 */
[----:B------:R-:W-:Y:S06]  /*2f2e0*/  BRA `(.L_x_3791) ;  /* 0x00000000000c7947 */ /* 0x000fec0003800000 */
.L_x_3786:
[----:B------:R-:W-:Y:S02]  /*2f2f0*/  IMAD.MOV.U32 R17, RZ, RZ, RZ ;  /* 0x000000ffff117224 */ /* 0x000fe400078e00ff */
[----:B------:R-:W-:Y:S02]  /*2f300*/  IMAD.U32 R16, RZ, RZ, UR6 ;  /* 0x00000006ff107e24 */ /* 0x000fe4000f8e00ff */
[----:B------:R-:W-:-:S07]  /*2f310*/  IMAD.MOV.U32 R18, RZ, RZ, RZ ;  /* 0x000000ffff127224 */ /* 0x000fce00078e00ff */
.L_x_3791:
[----:B------:R-:W-:-:S13]  /*2f320*/  ISETP.NE.AND P0, PT, R0, RZ, PT ;  /* 0x000000ff0000720c */ /* 0x000fda0003f05270 */
[----:B------:R-:W1:Y:S01]  /*2f330*/  @!P0 S2R R3, SR_CgaCtaId ;  /* 0x0000000000038919 */ /* 0x000e620000008800 */
[----:B------:R-:W-:-:S04]  /*2f340*/  @!P0 MOV R0, 0x400 ;  /* 0x0000040000008802 */ /* 0x000fc80000000f00 */
[----:B-1----:R-:W-:-:S05]  /*2f350*/  @!P0 LEA R0, R3, R0, 0x18 ;  /* 0x0000000003008211 */ /* 0x002fca00078ec0ff */
[----:B------:R2:W-:Y:S01]  /*2f360*/  @!P0 STS.128 [R0+0x324d0], R16 ;  /* 0x0324d01000008388 */ /* 0x0005e20000000c00 */
[----:B------:R-:W-:Y:S06]  /*2f370*/  BAR.ARV 0x5, 0x180 ;  /* 0x0146000000007b1d */ /* 0x000fec0000002000 */
.L_x_3784:
        /* <DEDUP_REMOVED lines=12> */
[----:B------:R-:W-:Y:S01]  /*2f440*/  ULDC.64 UR40, c[0x0][0x198] ;  /* 0x0000660000287ab9 */ /* 0x000fe20000000a00 */
[----:B------:R-:W-:Y:S02]  /*2f450*/  ULDC UR39, c[0x0][0xc] ;  /* 0x0000030000277ab9 */ /* 0x000fe40000000800 */
[----:B------:R-:W-:Y:S04]  /*2f460*/  STL [R1+0x478], RZ ;  /* 0x000478ff01007387 */ /* 0x000fe80000100800 */
        /* <DEDUP_REMOVED lines=17> */
[----:B------:R2:W-:Y:S01]  /*2f580*/  STL [R1+0x488], R2 ;  /* 0x0004880201007387 */ /* 0x0005e20000100800 */
[----:B0-----:R-:W-:Y:S01]  /*2f590*/  IMAD.MOV.U32 R4, RZ, RZ, 0x1 ;  /* 0x00000001ff047424 */ /* 0x001fe200078e00ff */
[----:B-1----:R-:W-:-:S04]  /*2f5a0*/  LOP3.LUT R3, R0, 0x40, RZ, 0xfc, !PT ;  /* 0x0000004000037812 */ /* 0x002fc800078efcff */
[----:B------:R0:W-:Y:S01]  /*2f5b0*/  STL [R1+0x484], R4 ;  /* 0x0004840401007387 */ /* 0x0001e20000100800 */
[C---:B--2---:R-:W-:Y:S02]  /*2f5c0*/  LOP3.LUT R2, R0.reuse, 0x80, RZ, 0xfc, !PT ;  /* 0x0000008000027812 */ /* 0x044fe400078efcff */
[----:B------:R-:W-:-:S07]  /*2f5d0*/  LOP3.LUT R0, R0, 0xc0, RZ, 0xfc, !PT ;  /* 0x000000c000007812 */ /* 0x000fce00078efcff */
.L_x_3954:
[----:B------:R-:W-:Y:S05]  /*2f5e0*/  YIELD ;  /* 0x0000000000007946 */ /* 0x000fea0003800000 */
[----:B------:R-:W-:Y:S01]  /*2f5f0*/  ULDC.64 UR4, c[0x0][0xb20] ;  /* 0x0002c80000047ab9 */ /* 0x000fe20000000a00 */
[----:B------:R-:W-:Y:S02]  /*2f600*/  CS2R R6, SRZ ;  /* 0x0000000000067805 */ /* 0x000fe4000001ff00 */
[----:B------:R-:W-:Y:S01]  /*2f610*/  ISETP.NE.U32.AND P0, PT, RZ, UR4, PT ;  /* 0x00000004ff007c0c */ /* 0x000fe2000bf05070 */
[----:B-1----:R-:W1:Y:S01]  /*2f620*/  LDC.64 R12, c[0x0][0xaf8] ;  /* 0x0002be00ff0c7b82 */ /* 0x002e620000000a00 */
[----:B------:R-:W-:Y:S01]  /*2f630*/  ULDC.64 UR6, c[0x0][0xb00] ;  /* 0x0002c00000067ab9 */ /* 0x000fe20000000a00 */
[----:B------:R-:W-:Y:S01]  /*2f640*/  ULDC.64 UR8, c[0x0][0xb08] ;  /* 0x0002c20000087ab9 */ /* 0x000fe20000000a00 */
[----:B------:R-:W-:Y:S01]  /*2f650*/  ISETP.NE.AND.EX P0, PT, RZ, UR5, PT, P0 ;  /* 0x00000005ff007c0c */ /* 0x000fe2000bf05300 */
[----:B------:R-:W-:-:S04]  /*2f660*/  ULDC.64 UR4, c[0x0][0xb10] ;  /* 0x0002c40000047ab9 */ /* 0x000fc80000000a00 */
[----:B0-----:R-:W0:Y:S08]  /*2f670*/  LDC.64 R4, c[0x0][0xb00] ;  /* 0x0002c000ff047b82 */ /* 0x001e300000000a00 */
[----:B------:R-:W2:Y:S02]  /*2f680*/  @P0 LDC.64 R2, c[0x0][0xb20] ;  /* 0x0002c800ff020b82 */ /* 0x000ea40000000a00 */
[----:B--2---:R-:W-:-:S05]  /*2f690*/  @P0 IMAD.WIDE R2, R19, 0x4, R2 ;  /* 0x0000000413020825 */ /* 0x004fca00078e0202 */
        /* <DEDUP_REMOVED lines=9> */
[----:B--2---:R-:W1:Y:S01]  /*2f730*/  LDC.64 R2, c[0x0][0xb08] ;  /* 0x0002c200ff027b82 */ /* 0x004e620000000a00 */
[----:B------:R-:W-:-:S02]  /*2f740*/  IMAD.MOV.U32 R0, RZ, RZ, RZ ;  /* 0x000000ffff007224 */ /* 0x000fc400078e00ff */
[----:B------:R-:W-:Y:S01]  /*2f750*/  ISETP.NE.AND.EX P3, PT, RZ, UR5, PT, P1 ;  /* 0x00000005ff007c0c */ /* 0x000fe2000bf65310 */
[----:B0-----:R-:W-:-:S04]  /*2f760*/  IMAD.WIDE R4, R19, 0x4, R4 ;  /* 0x0000000413047825 */ /* 0x001fc800078e0204 */
[----:B------:R-:W0:Y:S01]  /*2f770*/  @P0 LDC.64 R10, c[0x0][0xb10] ;  /* 0x0002c400ff0a0b82 */ /* 0x000e220000000a00 */
[----:B------:R-:W-:Y:S01]  /*2f780*/  ULDC UR4, c[0x0][0x288] ;  /* 0x0000a20000047ab9 */ /* 0x000fe20000000800 */
[----:B------:R-:W-:Y:S02]  /*2f790*/  ISETP.NE.AND.EX P1, PT, RZ, UR7, PT, P2 ;  /* 0x00000007ff007c0c */ /* 0x000fe4000bf25320 */
[----:B------:R-:W-:-:S04]  /*2f7a0*/  ISETP.NE.AND.EX P2, PT, RZ, UR9, PT, P4 ;  /* 0x00000009ff007c0c */ /* 0x000fc8000bf45340 */
[----:B------:R-:W2:Y:S07]  /*2f7b0*/  @P3 LDG.E R7, desc[UR42][R12.64] ;  /* 0x0000002a0c073981 */ /* 0x000eae000c1e1900 */
[----:B------:R-:W5:Y:S01]  /*2f7c0*/  @P1 LDG.E R8, desc[UR42][R4.64] ;  /* 0x0000002a04081981 */ /* 0x000f62000c1e1900 */
[----:B-1----:R-:W-:-:S05]  /*2f7d0*/  IMAD.WIDE R2, R19, 0x4, R2 ;  /* 0x0000000413027825 */ /* 0x002fca00078e0202 */
[----:B------:R-:W5:Y:S01]  /*2f7e0*/  @P2 LDG.E R0, desc[UR42][R2.64] ;  /* 0x0000002a02002981 */ /* 0x000f62000c1e1900 */
[----:B0-----:R-:W-:-:S03]  /*2f7f0*/  @P0 IMAD.WIDE R10, R19, 0x4, R10 ;  /* 0x00000004130a0825 */ /* 0x001fc600078e020a */
        /* <DEDUP_REMOVED lines=15> */
[----:B---3--:R-:W-:Y:S06]  /*2f8f0*/  @P0 BRA `(.L_x_3793) ;  /* 0x0000000000140947 */ /* 0x008fec0003800000 */
[----:B------:R-:W-:Y:S05]  /*2f900*/  @!P3 BRA `(.L_x_3793) ;  /* 0x000000000010b947 */ /* 0x000fea0003800000 */
[----:B------:R-:W2:Y:S04]  /*2f910*/  LDG.E R9, desc[UR42][R12.64] ;  /* 0x0000002a0c097981 */ /* 0x000ea8000c1e1900 */
[----:B------:R-:W2:Y:S02]  /*2f920*/  LDG.E R12, desc[UR42][R12.64+0x4] ;  /* 0x0000042a0c0c7981 */ /* 0x000ea4000c1e1900 */
[----:B--2---:R-:W-:-:S05]  /*2f930*/  IMAD.IADD R11, R12, 0x1, -R9 ;  /* 0x000000010c0b7824 */ /* 0x004fca00078e0a09 */
[----:B------:R0:W-:Y:S02]  /*2f940*/  STL [R1+0x4b0], R11 ;  /* 0x0004b00b01007387 */ /* 0x0001e40000100800 */
.L_x_3793:
        /* <DEDUP_REMOVED lines=10> */
.L_x_3794:
[----:B------:R-:W-:Y:S05]  /*2f9f0*/  @!P1 BRA `(.L_x_3795) ;  /* 0x00000000000c9947 */ /* 0x000fea0003800000 */
[----:B------:R-:W2:Y:S04]  /*2fa00*/  LDG.E R7, desc[UR42][R4.64] ;  /* 0x0000002a04077981 */ /* 0x000ea8000c1e1900 */
[----:B------:R-:W2:Y:S02]  /*2fa10*/  LDG.E R4, desc[UR42][R4.64+0x4] ;  /* 0x0000042a04047981 */ /* 0x000ea4000c1e1900 */
[----:B--2---:R-:W-:-:S07]  /*2fa20*/  IMAD.IADD R7, R4, 0x1, -R7 ;  /* 0x0000000104077824 */ /* 0x004fce00078e0a07 */
.L_x_3795:
        /* <DEDUP_REMOVED lines=21> */
[----:B-1----:R-:W-:Y:S01]  /*2fb80*/  ISETP.GE.AND P3, PT, R3, 0x1, PT ;  /* 0x000000010300780c */ /* 0x002fe20003f66270 */
        /* <DEDUP_REMOVED lines=13> */
.L_x_3798:
[----:B------:R-:W-:-:S13]  /*2fc60*/  ISETP.NE.AND P0, PT, R3, 0x1, PT ;  /* 0x000000010300780c */ /* 0x000fda0003f05270 */
[----:B------:R-:W1:Y:S02]  /*2fc70*/  @P0 LDC.64 R4, c[0x0][0xae0] ;  /* 0x0002b800ff040b82 */ /* 0x000e640000000a00 */
[----:B-1----:R-:W-:-:S05]  /*2fc80*/  @P0 IMAD.HI.U32 R4, R2, R4, RZ ;  /* 0x0000000402040227 */ /* 0x002fca00078e00ff */
[----:B------:R-:W-:-:S07]  /*2fc90*/  @P0 SHF.R.U32.HI R2, RZ, R5, R4 ;  /* 0x00000005ff020219 */ /* 0x000fce0000011604 */
.L_x_3799:
[----:B------:R-:W-:Y:S05]  /*2fca0*/  BSYNC B0 ;  /* 0x0000000000007941 */ /* 0x000fea0003800000 */
.L_x_3797:
[----:B------:R-:W-:-:S05]  /*2fcb0*/  IMAD R2, R2, R3, R3 ;  /* 0x0000000302027224 */ /* 0x000fca00078e0203 */
[----:B------:R-:W-:-:S07]  /*2fcc0*/  VIMNMX R8, R8, R2, PT ;  /* 0x0000000208087248 */ /* 0x000fce0003fe0100 */
.L_x_3796:
        /* <DEDUP_REMOVED lines=20> */
.L_x_3802:
[----:B------:R-:W-:-:S13]  /*2fe10*/  ISETP.NE.AND P0, PT, R3, 0x1, PT ;  /* 0x000000010300780c */ /* 0x000fda0003f05270 */
[----:B------:R-:W1:Y:S02]  /*2fe20*/  @P0 LDC.64 R4, c[0x0][0xae0] ;  /* 0x0002b800ff040b82 */ /* 0x000e640000000a00 */
[----:B-1----:R-:W-:-:S05]  /*2fe30*/  @P0 IMAD.HI.U32 R4, R2, R4, RZ ;  /* 0x0000000402040227 */ /* 0x002fca00078e00ff */
[----:B------:R-:W-:-:S07]  /*2fe40*/  @P0 SHF.R.U32.HI R2, RZ, R5, R4 ;  /* 0x00000005ff020219 */ /* 0x000fce0000011604 */
.L_x_3803:
[----:B------:R-:W-:Y:S05]  /*2fe50*/  BSYNC B0 ;  /* 0x0000000000007941 */ /* 0x000fea0003800000 */
.L_x_3801:
[----:B------:R-:W-:-:S05]  /*2fe60*/  IMAD R2, R2, R3, RZ ;  /* 0x0000000302027224 */ /* 0x000fca00078e02ff */
[----:B------:R-:W-:-:S07]  /*2fe70*/  VIMNMX R6, R6, R2, !PT ;  /* 0x0000000206067248 */ /* 0x000fce0007fe0100 */
.L_x_3800:
        /* <DEDUP_REMOVED lines=32> */
.L_x_4013:
[----:B--2---:R-:W-:Y:S02]  /*30080*/  ISETP.NE.AND P0, PT, R14, RZ, PT ;  /* 0x000000ff0e00720c */ /* 0x004fe40003f05270 */
[----:B------:R-:W-:-:S11]  /*30090*/  PLOP3.LUT P6, PT, PT, PT, PT, 0x8, 0x0 ;  /* 0x000000000000781c */ /* 0x000fd60003fce170 */
[----:B------:R-:W-:Y:S05]  /*300a0*/  @P0 BRA `(.L_x_3807) ;  /* 0x00000000000c0947 */ /* 0x000fea0003800000 */
[----:B------:R-:W-:-:S03]  /*300b0*/  UMOV UR4, 0xffffffff ;  /* 0xffffffff00047882 */ /* 0x000fc60000000000 */
[----:B------:R-:W-:Y:S05]  /*300c0*/  BRA.DIV UR4, `(.L_x_3808) ;  /* 0x0000008604e87947 */ /* 0x000fea000b800000 */
[----:B------:R-:W-:-:S13]  /*300d0*/  ELECT P6, URZ, PT ;  /* 0x00000000003f782f */ /* 0x000fda00038c0000 */
.L_x_3807:
        /* <DEDUP_REMOVED lines=10> */
.L_x_4016:
[----:B------:R-:W-:Y:S05]  /*30180*/  BSYNC B1 ;  /* 0x0000000000017941 */ /* 0x000fea0003800000 */
.L_x_3809:
[----:B------:R-:W-:Y:S04]  /*30190*/  BSSY B1, `(.L_x_3811) ;  /* 0x0000083000017945 */ /* 0x000fe80003800000 */
[----:B------:R-:W-:Y:S05]  /*301a0*/  @!P6 BRA `(.L_x_3812) ;  /* 0x000000080004e947 */ /* 0x000fea0003800000 */
[----:B------:R-:W2:Y:S04]  /*301b0*/  LDL R6, [R1+0x470] ;  /* 0x0004700001067983 */ /* 0x000ea80000100800 */
[----:B------:R-:W3:Y:S01]  /*301c0*/  LDL R7, [R1+0x478] ;  /* 0x0004780001077983 */ /* 0x000ee20000100800 */
[----:B-1----:R-:W1:Y:S01]  /*301d0*/  S2R R5, SR_TID.X ;  /* 0x0000000000057919 */ /* 0x002e620000002100 */
[----:B--2---:R-:W-:Y:S02]  /*301e0*/  IMAD.MOV.U32 R9, RZ, RZ, R6 ;  /* 0x000000ffff097224 */ /* 0x004fe400078e0006 */
[----:B------:R-:W2:Y:S02]  /*301f0*/  LDL R6, [R1+0x488] ;  /* 0x0004880001067983 */ /* 0x000ea40000100800 */
[----:B---3--:R-:W-:Y:S01]  /*30200*/  IMAD R4, R7, 0x8, R9 ;  /* 0x0000000807047824 */ /* 0x008fe200078e0209 */
[----:B-1----:R-:W-:Y:S01]  /*30210*/  LOP3.LUT R5, R5, 0x7f, RZ, 0xc0, !PT ;  /* 0x0000007f05057812 */ /* 0x002fe200078ec0ff */
[----:B------:R-:W-:Y:S03]  /*30220*/  BSSY B2, `(.L_x_3813) ;  /* 0x0000005000027945 */ /* 0x000fe60003800000 */
[----:B------:R-:W-:-:S02]  /*30230*/  ISETP.NE.AND P1, PT, R5, RZ, PT ;  /* 0x000000ff0500720c */ /* 0x000fc40003f25270 */
[----:B--2---:R-:W-:-:S04]  /*30240*/  SHF.L.U32 R9, R6, 0x1f, RZ ;  /* 0x0000001f06097819 */ /* 0x004fc800000006ff */
[----:B------:R-:W1:Y:S02]  /*30250*/  SYNCS.PHASECHK.TRANS64.TRYWAIT P0, [R4+URZ+0x324a0], R9 ;  /* 0x0324a009040075a7 */ /* 0x000e64000800017f */
[----:B-1----:R-:W-:Y:S05]  /*30260*/  @!P0 BRA `(.L_x_3814) ;  /* 0x0000008400b88947 */ /* 0x002fea0003800000 */
.L_x_4017:
[----:B------:R-:W-:Y:S05]  /*30270*/  BSYNC B2 ;  /* 0x0000000000027941 */ /* 0x000fea0003800000 */
.L_x_3813:
        /* <DEDUP_REMOVED lines=9> */
.L_x_3816:
[----:B------:R-:W-:Y:S05]  /*30310*/  BSYNC B2 ;  /* 0x0000000000027941 */ /* 0x000fea0003800000 */
.L_x_3815:
        /* <DEDUP_REMOVED lines=14> */
.L_x_3817:
        /* <DEDUP_REMOVED lines=13> */
.L_x_4018:
[----:B------:R-:W-:Y:S05]  /*304d0*/  BSYNC B2 ;  /* 0x0000000000027941 */ /* 0x000fea0003800000 */
.L_x_3818:
[----:B------:R-:W-:Y:S01]  /*304e0*/  BSSY B2, `(.L_x_3820) ;  /* 0x000000b000027945 */ /* 0x000fe20003800000 */
[----:B------:R-:W-:Y:S02]  /*304f0*/  IMAD.MOV.U32 R10, RZ, RZ, 0x0 ;  /* 0x00000000ff0a7424 */ /* 0x000fe400078e00ff */
[----:B0-----:R-:W-:Y:S01]  /*30500*/  IMAD.MOV.U32 R11, RZ, RZ, 0x12f00000 ;  /* 0x12f00000ff0b7424 */ /* 0x001fe200078e00ff */
[----:B------:R-:W-:Y:S06]  /*30510*/  @P1 BRA `(.L_x_3821) ;  /* 0x00000000001c1947 */ /* 0x000fec0003800000 */
[----:B------:R-:W0:Y:S02]  /*30520*/  S2R R6, SR_TID.X ;  /* 0x0000000000067919 */ /* 0x000e240000002100 */
[----:B0-----:R-:W-:Y:S02]  /*30530*/  LOP3.LUT R7, R6, 0x1f, RZ, 0xc0, !PT ;  /* 0x0000001f06077812 */ /* 0x001fe400078ec0ff */
[----:B------:R-:W-:Y:S02]  /*30540*/  MOV R6, 0xc000 ;  /* 0x0000c00000067802 */ /* 0x000fe40000000f00 */
[----:B------:R-:W-:Y:S02]  /*30550*/  ISETP.NE.AND P0, PT, R7, RZ, PT ;  /* 0x000000ff0700720c */ /* 0x000fe40003f05270 */
[----:B------:R0:W-:Y:S11]  /*30560*/  SYNCS.ARRIVE.TRANS64 RZ, [R4+URZ+0x324b0], R6 ;  /* 0x0324b00604ff79a7 */ /* 0x0001f6000800003f */
[----:B0-----:R-:W-:Y:S05]  /*30570*/  @!P0 BRA `(.L_x_3821) ;  /* 0x0000000000048947 */ /* 0x001fea0003800000 */
[----:B------:R-:W-:Y:S01]  /*30580*/  BPT.TRAP 0x1 ;  /* 0x000000040000795c */ /* 0x000fe20000300000 */
.L_x_3821:
[----:B------:R-:W-:Y:S05]  /*30590*/  BSYNC B2 ;  /* 0x0000000000027941 */ /* 0x000fea0003800000 */
.L_x_3820:
        /* <DEDUP_REMOVED lines=11> */
.L_x_3822:
        /* <DEDUP_REMOVED lines=15> */
.L_x_3823:
        /* <DEDUP_REMOVED lines=15> */
.L_x_3824:
        /* <DEDUP_REMOVED lines=15> */
.L_x_3825:
        /* <DEDUP_REMOVED lines=10> */
.L_x_3812:
[----:B------:R-:W-:Y:S05]  /*309c0*/  BSYNC B1 ;  /* 0x0000000000017941 */ /* 0x000fea0003800000 */
.L_x_3811:
[----:B------:R-:W2:Y:S04]  /*309d0*/  LDL.LU R6, [R1+0x478] ;  /* 0x0004780001067983 */ /* 0x000ea80000300800 */
[----:B------:R-:W3:Y:S01]  /*309e0*/  LDL.LU R9, [R1+0x488] ;  /* 0x0004880001097983 */ /* 0x000ee20000300800 */
[----:B-1----:R-:W-:Y:S01]  /*309f0*/  VIADD R4, R8, 0xfffffffe ;  /* 0xfffffffe08047836 */ /* 0x002fe20000000000 */
        /* <DEDUP_REMOVED lines=10> */
.L_x_3841:
[----:B------:R-:W-:Y:S05]  /*30aa0*/  YIELD ;  /* 0x0000000000007946 */ /* 0x000fea0003800000 */
[----:B------:R-:W-:Y:S04]  /*30ab0*/  BSSY B1, `(.L_x_3826) ;  /* 0x0000081000017945 */ /* 0x000fe80003800000 */
[----:B--2---:R-:W-:Y:S05]  /*30ac0*/  @!P6 BRA `(.L_x_3827) ;  /* 0x0000000400fce947 */ /* 0x004fea0003800000 */
[----:B------:R-:W2:Y:S04]  /*30ad0*/  LDL R8, [R1+0x470] ;  /* 0x0004700001087983 */ /* 0x000ea80000100800 */
[----:B-1----:R-:W2:Y:S04]  /*30ae0*/  LDL R5, [R1+0x478] ;  /* 0x0004780001057983 */ /* 0x002ea80000100800 */
[----:B------:R-:W3:Y:S01]  /*30af0*/  LDL R6, [R1+0x488] ;  /* 0x0004880001067983 */ /* 0x000ee20000100800 */
[----:B------:R-:W1:Y:S01]  /*30b00*/  S2R R7, SR_TID.X ;  /* 0x0000000000077919 */ /* 0x000e620000002100 */
[----:B------:R-:W-:Y:S01]  /*30b10*/  BSSY B2, `(.L_x_3828) ;  /* 0x0000007000027945 */ /* 0x000fe20003800000 */
[----:B-1----:R-:W-:-:S04]  /*30b20*/  LOP3.LUT R7, R7, 0x7f, RZ, 0xc0, !PT ;  /* 0x0000007f07077812 */ /* 0x002fc800078ec0ff */
[----:B------:R-:W-:Y:S01]  /*30b30*/  ISETP.NE.AND P2, PT, R7, RZ, PT ;  /* 0x000000ff0700720c */ /* 0x000fe20003f45270 */
[----:B--2---:R-:W-:Y:S01]  /*30b40*/  IMAD R5, R5, 0x8, R8 ;  /* 0x0000000805057824 */ /* 0x004fe200078e0208 */
[----:B---3--:R-:W-:-:S04]  /*30b50*/  SHF.L.U32 R6, R6, 0x1f, RZ ;  /* 0x0000001f06067819 */ /* 0x008fc800000006ff */
[----:B------:R-:W1:Y:S02]  /*30b60*/  SYNCS.PHASECHK.TRANS64.TRYWAIT P1, [R5+URZ+0x324a0], R6 ;  /* 0x0324a006050075a7 */ /* 0x000e64000802017f */
[----:B-1----:R-:W-:Y:S05]  /*30b70*/  @!P1 BRA `(.L_x_3829) ;  /* 0x0000007c009c9947 */ /* 0x002fea0003800000 */
.L_x_4019:
[----:B------:R-:W-:Y:S05]  /*30b80*/  BSYNC B2 ;  /* 0x0000000000027941 */ /* 0x000fea0003800000 */
.L_x_3828:
        /* <DEDUP_REMOVED lines=9> */
.L_x_3831:
[----:B------:R-:W-:Y:S05]  /*30c20*/  BSYNC B2 ;  /* 0x0000000000027941 */ /* 0x000fea0003800000 */
.L_x_3830:
        /* <DEDUP_REMOVED lines=13> */
.L_x_3832:
        /* <DEDUP_REMOVED lines=13> */
.L_x_4020:
[----:B------:R-:W-:Y:S05]  /*30dd0*/  BSYNC B2 ;  /* 0x0000000000027941 */ /* 0x000fea0003800000 */
.L_x_3833:
        /* <DEDUP_REMOVED lines=11> */
.L_x_3836:
[----:B------:R-:W-:Y:S05]  /*30e90*/  BSYNC B2 ;  /* 0x0000000000027941 */ /* 0x000fea0003800000 */
.L_x_3835:
        /* <DEDUP_REMOVED lines=11> */
.L_x_3837:
        /* <DEDUP_REMOVED lines=15> */
.L_x_3838:
        /* <DEDUP_REMOVED lines=15> */
.L_x_3839:
        /* <DEDUP_REMOVED lines=15> */
.L_x_3840:
        /* <DEDUP_REMOVED lines=10> */
.L_x_3827:
[----:B------:R-:W-:Y:S05]  /*312c0*/  BSYNC B1 ;  /* 0x0000000000017941 */ /* 0x000fea0003800000 */
.L_x_3826:
[----:B-1----:R-:W2:Y:S04]  /*312d0*/  LDL.LU R9, [R1+0x478] ;  /* 0x0004780001097983 */ /* 0x002ea80000300800 */
[----:B------:R-:W3:Y:S01]  /*312e0*/  LDL.LU R7, [R1+0x488] ;  /* 0x0004880001077983 */ /* 0x000ee20000300800 */
[C---:B------:R-:W-:Y:S01]  /*312f0*/  ISETP.GT.AND P2, PT, R4.reuse, R3, PT ;  /* 0x000000030400720c */ /* 0x040fe20003f44270 */
[----:B------:R-:W-:Y:S02]  /*31300*/  VIADD R4, R4, 0xffffffff ;  /* 0xffffffff04047836 */ /* 0x000fe40000000000 */
[----:B--2---:R-:W-:-:S05]  /*31310*/  VIADD R5, R9, 0x1 ;  /* 0x0000000109057836 */ /* 0x004fca0000000000 */
[----:B------:R-:W-:-:S04]  /*31320*/  ISETP.NE.AND P1, PT, R5, 0x2, PT ;  /* 0x000000020500780c */ /* 0x000fc80003f25270 */
[----:B------:R-:W-:Y:S02]  /*31330*/  SEL R6, RZ, 0x1, P1 ;  /* 0x00000001ff067807 */ /* 0x000fe40000800000 */
[----:B------:R-:W-:Y:S02]  /*31340*/  SEL R5, R5, RZ, P1 ;  /* 0x000000ff05057207 */ /* 0x000fe40000800000 */
[----:B---3--:R-:W-:-:S03]  /*31350*/  LOP3.LUT R7, R7, R6, RZ, 0x3c, !PT ;  /* 0x0000000607077212 */ /* 0x008fc600078e3cff */
[----:B------:R2:W-:Y:S04]  /*31360*/  STL [R1+0x478], R5 ;  /* 0x0004780501007387 */ /* 0x0005e80000100800 */
[----:B------:R2:W-:Y:S01]  /*31370*/  STL [R1+0x488], R7 ;  /* 0x0004880701007387 */ /* 0x0005e20000100800 */
[----:B------:R-:W-:Y:S05]  /*31380*/  @P2 BRA `(.L_x_3841) ;  /* 0xfffffff400c42947 */ /* 0x000fea000383ffff */
.L_x_3805:
[----:B------:R-:W-:Y:S05]  /*31390*/  BSYNC B0 ;  /* 0x0000000000007941 */ /* 0x000fea0003800000 */
.L_x_3804:
        /* <DEDUP_REMOVED lines=9> */
[----:B----4-:R-:W-:-:S05]  /*31430*/  @P1 SHF.R.U32.HI R2, RZ, R3, R0 ;  /* 0x00000003ff021219 */ /* 0x010fca0000011600 */
[----:B------:R-:W-:Y:S02]  /*31440*/  IMAD.IADD R0, R17, 0x1, R2 ;  /* 0x0000000111007824 */ /* 0x000fe400078e0202 */
[----:B------:R-:W2:Y:S02]  /*31450*/  LDC.64 R2, c[0x0][0xad8] ;  /* 0x0002b600ff027b82 */ /* 0x000ea40000000a00 */
[----:B--2---:R-:W-:Y:S01]  /*31460*/  ISETP.GE.AND P2, PT, R3, 0x1, PT ;  /* 0x000000010300780c */ /* 0x004fe20003f46270 */
[----:B------:R-:W-:-:S12]  /*31470*/  IMAD.IADD R2, R0, 0x1, R2 ;  /* 0x0000000100027824 */ /* 0x000fd800078e0202 */
        /* <DEDUP_REMOVED lines=12> */
.L_x_3844:
[----:B------:R-:W-:-:S13]  /*31540*/  ISETP.NE.AND P0, PT, R3, 0x1, PT ;  /* 0x000000010300780c */ /* 0x000fda0003f05270 */
[----:B-1----:R-:W1:Y:S02]  /*31550*/  @P0 LDC.64 R4, c[0x0][0xae0] ;  /* 0x0002b800ff040b82 */ /* 0x002e640000000a00 */
[----:B-1----:R-:W-:-:S05]  /*31560*/  @P0 IMAD.HI.U32 R4, R6, R4, RZ ;  /* 0x0000000406040227 */ /* 0x002fca00078e00ff */
[----:B------:R-:W-:-:S07]  /*31570*/  @P0 SHF.R.U32.HI R6, RZ, R5, R4 ;  /* 0x00000005ff060219 */ /* 0x000fce0000011604 */
.L_x_3845:
[----:B------:R-:W-:Y:S05]  /*31580*/  BSYNC B0 ;  /* 0x0000000000007941 */ /* 0x000fea0003800000 */
.L_x_3843:
[----:B------:R-:W-:-:S05]  /*31590*/  IMAD R6, R6, R3, R3 ;  /* 0x0000000306067224 */ /* 0x000fca00078e0203 */
[----:B------:R-:W-:-:S07]  /*315a0*/  VIMNMX R2, R2, R6, PT ;  /* 0x0000000602027248 */ /* 0x000fce0003fe0100 */
.L_x_3842:
        /* <DEDUP_REMOVED lines=25> */
.L_x_3848:
[----:B------:R-:W-:-:S13]  /*31740*/  ISETP.NE.AND P0, PT, R3, 0x1, PT ;  /* 0x000000010300780c */ /* 0x000fda0003f05270 */
[----:B-1----:R-:W1:Y:S02]  /*31750*/  @P0 LDC.64 R4, c[0x0][0xae0] ;  /* 0x0002b800ff040b82 */ /* 0x002e640000000a00 */
[----:B-1----:R-:W-:-:S05]  /*31760*/  @P0 IMAD.HI.U32 R4, R0, R4, RZ ;  /* 0x0000000400040227 */ /* 0x002fca00078e00ff */
[----:B------:R-:W-:-:S07]  /*31770*/  @P0 SHF.R.U32.HI R0, RZ, R5, R4 ;  /* 0x00000005ff000219 */ /* 0x000fce0000011604 */
.L_x_3849:
[----:B------:R-:W-:Y:S05]  /*31780*/  BSYNC B0 ;  /* 0x0000000000007941 */ /* 0x000fea0003800000 */
.L_x_3847:
[----:B------:R-:W-:-:S05]  /*31790*/  IMAD R0, R0, R3, RZ ;  /* 0x0000000300007224 */ /* 0x000fca00078e02ff */
[----:B------:R-:W-:-:S07]  /*317a0*/  VIMNMX R2, R2, R0, !PT ;  /* 0x0000000002027248 */ /* 0x000fce0007fe0100 */
.L_x_3846:
        /* <DEDUP_REMOVED lines=13> */
[----:B------:R-:W-:Y:S01]  /*31880*/  VOTEU.ANY UR4, UPT, PT ;  /* 0x0000000000047886 */ /* 0x000fe200038e0100 */
[----:B-1----:R-:W1:Y:S01]  /*31890*/  LDC.64 R4, c[0x0][0xd60] ;  /* 0x00035800ff047b82 */ /* 0x002e620000000a00 */
[----:B------:R-:W2:Y:S08]  /*318a0*/  FLO.U32 R0, UR4 ;  /* 0x0000000400007d00 */ /* 0x000eb000080e0000 */
[----:B------:R-:W1:Y:S01]  /*318b0*/  POPC R2, UR4 ;  /* 0x0000000400027d09 */ /* 0x000e620008000000 */
[----:B--2---:R-:W-:-:S13]  /*318c0*/  ISETP.EQ.U32.AND P0, PT, R0, R3, PT ;  /* 0x000000030000720c */ /* 0x004fda0003f02070 */
[----:B-1----:R-:W2:Y:S01]  /*318d0*/  @P0 ATOMG.E.ADD.STRONG.GPU PT, R5, desc[UR42][R4.64], R2 ;  /* 0x00000002040509a8 */ /* 0x002ea200081ee1ea */
[----:B------:R-:W1:Y:S02]  /*318e0*/  S2R R3, SR_LTMASK ;  /* 0x0000000000037919 */ /* 0x000e640000003900 */
[----:B-1----:R-:W-:-:S06]  /*318f0*/  LOP3.LUT R3, R3, UR4, RZ, 0xc0, !PT ;  /* 0x0000000403037c12 */ /* 0x002fcc000f8ec0ff */
[----:B------:R-:W1:Y:S01]  /*31900*/  POPC R3, R3 ;  /* 0x0000000300037309 */ /* 0x000e620000000000 */
[----:B--2---:R-:W1:Y:S02]  /*31910*/  SHFL.IDX PT, R0, R5, R0, 0x1f ;  /* 0x00001f0005007589 */ /* 0x004e6400000e0000 */
[----:B-1----:R-:W-:Y:S01]  /*31920*/  IADD3 R16, R0, UR39, R3 ;  /* 0x0000002700107c10 */ /* 0x002fe2000fffe003 */
[----:B------:R-:W-:Y:S06]  /*31930*/  BRA `(.L_x_3852) ;  /* 0x0000004c001c7947 */ /* 0x000fec0003800000 */
.L_x_3851:
        /* <DEDUP_REMOVED lines=11> */
[----:B-1----:R-:W-:Y:S02]  /*319f0*/  IMAD.U32 R5, RZ, RZ, UR7 ;  /* 0x00000007ff057e24 */ /* 0x002fe4000f8e00ff */
[----:B------:R-:W-:Y:S02]  /*31a00*/  IMAD.U32 R6, RZ, RZ, UR8 ;  /* 0x00000008ff067e24 */ /* 0x000fe4000f8e00ff */
[----:B------:R-:W-:-:S02]  /*31a10*/  IMAD.U32 R7, RZ, RZ, UR9 ;  /* 0x00000009ff077e24 */ /* 0x000fc4000f8e00ff */
[----:B------:R-:W-:Y:S02]  /*31a20*/  IMAD.U32 R10, RZ, RZ, UR4 ;  /* 0x00000004ff0a7e24 */ /* 0x000fe4000f8e00ff */
[----:B0-----:R-:W-:Y:S02]  /*31a30*/  IMAD.U32 R11, RZ, RZ, UR5 ;  /* 0x00000005ff0b7e24 */ /* 0x001fe4000f8e00ff */
[----:B------:R-:W-:Y:S02]  /*31a40*/  IMAD.MOV.U32 R8, RZ, RZ, 0x70 ;  /* 0x00000070ff087424 */ /* 0x000fe400078e00ff */
[----:B------:R-:W-:Y:S02]  /*31a50*/  IMAD.MOV.U32 R12, RZ, RZ, 0x1 ;  /* 0x00000001ff0c7424 */ /* 0x000fe400078e00ff */
[----:B------:R-:W-:-:S07]  /*31a60*/  IMAD.MOV.U32 R13, RZ, RZ, RZ ;  /* 0x000000ffff0d7224 */ /* 0x000fce00078e00ff */
[----:B------:R-:W-:-:S07]  /*31a70*/  LEPC R20, `(.L_x_3854) ;  /* 0x000000001014794e */ /* 0x000fce0000000000 */
[----:B--2---:R-:W-:Y:S05]  /*31a80*/  CALL.ABS.NOINC R2 ;  /* 0x0000000002007343 */ /* 0x004fea0003c00000 */
.L_x_3854:
[----:B------:R-:W-:Y:S05]  /*31a90*/  BSYNC B6 ;  /* 0x0000000000067941 */ /* 0x000fea0003800000 */
.L_x_3853:
        /* <DEDUP_REMOVED lines=9> */
[----:B------:R-:W-:Y:S01]  /*31b30*/  IMAD.U32 R4, RZ, RZ, UR6 ;  /* 0x00000006ff047e24 */ /* 0x000fe2000f8e00ff */
[----:B------:R-:W-:Y:S01]  /*31b40*/  MOV R13, RZ ;  /* 0x000000ff000d7202 */ /* 0x000fe20000000f00 */
[----:B-1----:R-:W-:Y:S02]  /*31b50*/  IMAD.U32 R5, RZ, RZ, UR7 ;  /* 0x00000007ff057e24 */ /* 0x002fe4000f8e00ff */
[----:B------:R-:W-:Y:S02]  /*31b60*/  IMAD.U32 R6, RZ, RZ, UR8 ;  /* 0x00000008ff067e24 */ /* 0x000fe4000f8e00ff */
[----:B------:R-:W-:-:S02]  /*31b70*/  IMAD.U32 R7, RZ, RZ, UR9 ;  /* 0x00000009ff077e24 */ /* 0x000fc4000f8e00ff */
[----:B------:R-:W-:Y:S02]  /*31b80*/  IMAD.U32 R10, RZ, RZ, UR4 ;  /* 0x00000004ff0a7e24 */ /* 0x000fe4000f8e00ff */
[----:B0-----:R-:W-:Y:S02]  /*31b90*/  IMAD.U32 R11, RZ, RZ, UR5 ;  /* 0x00000005ff0b7e24 */ /* 0x001fe4000f8e00ff */
[----:B------:R-:W-:Y:S02]  /*31ba0*/  IMAD.MOV.U32 R8, RZ, RZ, 0x70 ;  /* 0x00000070ff087424 */ /* 0x000fe400078e00ff */
[----:B--2---:R-:W-:-:S07]  /*31bb0*/  IMAD.MOV.U32 R12, RZ, RZ, 0x1 ;  /* 0x00000001ff0c7424 */ /* 0x004fce00078e00ff */
[----:B------:R-:W-:-:S07]  /*31bc0*/  LEPC R20, `(.L_x_3857) ;  /* 0x000000001014794e */ /* 0x000fce0000000000 */
[----:B---3--:R-:W-:Y:S05]  /*31bd0*/  CALL.ABS.NOINC R2 ;  /* 0x0000000002007343 */ /* 0x008fea0003c00000 */
.L_x_3857:
        /* <DEDUP_REMOVED lines=15> */
.L_x_3856:
[----:B------:R-:W-:Y:S05]  /*31cd0*/  BSYNC B6 ;  /* 0x0000000000067941 */ /* 0x000fea0003800000 */
.L_x_3855:
        /* <DEDUP_REMOVED lines=8> */
[----:B------:R3:W4:Y:S02]  /*31d60*/  @P0 LDG.E R7, desc[UR42][R2.64] ;  /* 0x0000002a02070981 */ /* 0x000724000c1e1900 */
[----:B---3--:R-:W3:Y:S02]  /*31d70*/  LDC.64 R2, c[0x0][0x418] ;  /* 0x00010600ff027b82 */ /* 0x008ee40000000a00 */
[----:B---3--:R-:W-:Y:S01]  /*31d80*/  LOP3.LUT P0, RZ, R2, UR4, RZ, 0xfc, !PT ;  /* 0x0000000402ff7c12 */ /* 0x008fe2000f80fcff */
[----:B------:R-:W-:-:S03]  /*31d90*/  UMOV UR4, 0xffffffff ;  /* 0xffffffff00047882 */ /* 0x000fc60000000000 */
[----:B------:R-:W-:Y:S01]  /*31da0*/  LOP3.LUT P0, RZ, R3, UR5, RZ, 0xfc, P0 ;  /* 0x0000000503ff7c12 */ /* 0x000fe2000800fcff */
[----:B--2---:R-:W-:Y:S01]  /*31db0*/  VIADD R0, R17, 0xffffffff ;  /* 0xffffffff11007836 */ /* 0x004fe20000000000 */
        /* <DEDUP_REMOVED lines=9> */
.L_x_4023:
        /* <DEDUP_REMOVED lines=11> */
.L_x_4026:
[----:B------:R-:W-:Y:S05]  /*31f00*/  @!P6 BRA `(.L_x_3859) ;  /* 0x00000004000ce947 */ /* 0x000fea0003800000 */
[----:B------:R-:W-:-:S04]  /*31f10*/  ISETP.NE.U32.AND P0, PT, R2, RZ, PT ;  /* 0x000000ff0200720c */ /* 0x000fc80003f05070 */
[----:B------:R-:W-:-:S13]  /*31f20*/  ISETP.NE.AND.EX P0, PT, R3, RZ, PT, P0 ;  /* 0x000000ff0300720c */ /* 0x000fda0003f05300 */
[----:B------:R-:W-:Y:S05]  /*31f30*/  @!P0 BRA `(.L_x_3861) ;  /* 0x0000000000508947 */ /* 0x000fea0003800000 */
[----:B------:R-:W3:Y:S01]  /*31f40*/  LDC R6, c[0x0][0x43c] ;  /* 0x00010f00ff067b82 */ /* 0x000ee20000000800 */
[----:B-1----:R-:W-:Y:S01]  /*31f50*/  IMAD.MOV.U32 R9, RZ, RZ, R0 ;  /* 0x000000ffff097224 */ /* 0x002fe200078e0000 */
[----:B------:R-:W-:-:S03]  /*31f60*/  ULDC.64 UR4, c[0x0][0x428] ;  /* 0x00010a0000047ab9 */ /* 0x000fc60000000a00 */
[----:B----4-:R-:W-:Y:S01]  /*31f70*/  IMAD.MOV.U32 R0, RZ, RZ, R9 ;  /* 0x000000ffff007224 */ /* 0x010fe200078e0009 */
[----:B---3--:R-:W-:-:S13]  /*31f80*/  ISETP.NE.AND P0, PT, R6, 0x1, PT ;  /* 0x000000010600780c */ /* 0x008fda0003f05270 */
[----:B------:R-:W1:Y:S02]  /*31f90*/  @P0 LDC.64 R4, c[0x0][0x440] ;  /* 0x00011000ff040b82 */ /* 0x000e640000000a00 */
[----:B-1----:R-:W-:-:S05]  /*31fa0*/  @P0 IMAD.HI.U32 R4, R9, R4, RZ ;  /* 0x0000000409040227 */ /* 0x002fca00078e00ff */
        /* <DEDUP_REMOVED lines=13> */
.L_x_3861:
[----:B--2---:R-:W2:Y:S04]  /*32080*/  LDL R7, [R1+0x470] ;  /* 0x0004700001077983 */ /* 0x004ea80000100800 */
[----:B----4-:R-:W2:Y:S04]  /*32090*/  LDL R0, [R1+0x474] ;  /* 0x0004740001007983 */ /* 0x010ea80000100800 */
[----:B---3--:R-:W3:Y:S01]  /*320a0*/  LDL R2, [R1+0x484] ;  /* 0x0004840001027983 */ /* 0x008ee20000100800 */
[----:B--2---:R-:W-:Y:S01]  /*320b0*/  IMAD R0, R0, 0x8, R7 ;  /* 0x0000000800007824 */ /* 0x004fe200078e0207 */
[----:B---3--:R-:W-:-:S04]  /*320c0*/  SHF.L.U32 R2, R2, 0x1f, RZ ;  /* 0x0000001f02027819 */ /* 0x008fc800000006ff */
[----:B------:R-:W2:Y:S02]  /*320d0*/  SYNCS.PHASECHK.TRANS64.TRYWAIT P0, [R0+URZ+0x32440], R2 ;  /* 0x03244002000075a7 */ /* 0x000ea4000800017f */
[----:B--2---:R-:W-:Y:S05]  /*320e0*/  @!P0 BRA `(.L_x_3862) ;  /* 0x0000006800bc8947 */ /* 0x004fea0003800000 */
.L_x_4027:
        /* <DEDUP_REMOVED lines=11> */
.L_x_3863:
[----:B------:R-:W3:Y:S04]  /*321a0*/  LDL R6, [R1+0x470] ;  /* 0x0004700001067983 */ /* 0x000ee80000100800 */
[----:B-1----:R-:W3:Y:S04]  /*321b0*/  LDL R5, [R1+0x474] ;  /* 0x0004740001057983 */ /* 0x002ee80000100800 */
        /* <DEDUP_REMOVED lines=24> */
.L_x_3859:
        /* <DEDUP_REMOVED lines=26> */
[----:B-1----:R-:W-:Y:S02]  /*324e0*/  IMAD.U32 R5, RZ, RZ, UR5 ;  /* 0x00000005ff057e24 */ /* 0x002fe4000f8e00ff */
[----:B------:R-:W-:Y:S02]  /*324f0*/  IMAD.U32 R6, RZ, RZ, UR6 ;  /* 0x00000006ff067e24 */ /* 0x000fe4000f8e00ff */
[----:B--2---:R-:W-:-:S02]  /*32500*/  IMAD.U32 R7, RZ, RZ, UR7 ;  /* 0x00000007ff077e24 */ /* 0x004fc4000f8e00ff */
[----:B------:R-:W-:Y:S02]  /*32510*/  IMAD.U32 R10, RZ, RZ, UR8 ;  /* 0x00000008ff0a7e24 */ /* 0x000fe4000f8e00ff */
[----:B0-----:R-:W-:Y:S02]  /*32520*/  IMAD.U32 R11, RZ, RZ, UR9 ;  /* 0x00000009ff0b7e24 */ /* 0x001fe4000f8e00ff */
[----:B------:R-:W-:Y:S02]  /*32530*/  IMAD.MOV.U32 R8, RZ, RZ, 0x70 ;  /* 0x00000070ff087424 */ /* 0x000fe400078e00ff */
[----:B------:R-:W-:Y:S02]  /*32540*/  IMAD.MOV.U32 R12, RZ, RZ, 0x1 ;  /* 0x00000001ff0c7424 */ /* 0x000fe400078e00ff */
[----:B------:R-:W-:-:S07]  /*32550*/  IMAD.MOV.U32 R13, RZ, RZ, RZ ;  /* 0x000000ffff0d7224 */ /* 0x000fce00078e00ff */
[----:B------:R-:W-:-:S07]  /*32560*/  LEPC R20, `(.L_x_3865) ;  /* 0x000000001014794e */ /* 0x000fce0000000000 */
[----:B---34-:R-:W-:Y:S05]  /*32570*/  CALL.ABS.NOINC R2 ;  /* 0x0000000002007343 */ /* 0x018fea0003c00000 */
.L_x_3865:
[----:B------:R-:W-:Y:S05]  /*32580*/  BSYNC B6 ;  /* 0x0000000000067941 */ /* 0x000fea0003800000 */
.L_x_3864:
[----:B0-----:R-:W4:Y:S01]  /*32590*/  LDL R11, [R1+0x498] ;  /* 0x00049800010b7983 */ /* 0x001f220000100800 */
[----:B--2---:R-:W0:Y:S01]  /*325a0*/  LDC R7, c[0x0][0x448] ;  /* 0x00011200ff077b82 */ /* 0x004e220000000800 */
[----:B------:R-:W-:Y:S01]  /*325b0*/  ULDC.64 UR4, c[0x0][0x298] ;  /* 0x0000a60000047ab9 */ /* 0x000fe20000000a00 */
[----:B------:R-:W-:Y:S01]  /*325c0*/  ULDC.64 UR6, c[0x0][0x280] ;  /* 0x0000a00000067ab9 */ /* 0x000fe20000000a00 */
[----:B------:R-:W2:Y:S04]  /*325d0*/  LDL R4, [R1+0x4b8] ;  /* 0x0004b80001047983 */ /* 0x000ea80000100800 */
[----:B------:R-:W2:Y:S04]  /*325e0*/  LDL R10, [R1+0x4ac] ;  /* 0x0004ac00010a7983 */ /* 0x000ea80000100800 */
[----:B-1----:R-:W2:Y:S01]  /*325f0*/  LDL R9, [R1+0x4c8] ;  /* 0x0004c80001097983 */ /* 0x002ea20000100800 */
[----:B------:R-:W1:Y:S01]  /*32600*/  S2R R2, SR_TID.X ;  /* 0x0000000000027919 */ /* 0x000e620000002100 */
[----:B---3--:R-:W3:Y:S02]  /*32610*/  S2R R0, SR_TID.X ;  /* 0x0000000000007919 */ /* 0x008ee40000002100 */
[----:B------:R-:W2:Y:S01]  /*32620*/  LDL R8, [R1+0x4cc] ;  /* 0x0004cc0001087983 */ /* 0x000ea20000100800 */
[----:B0-----:R-:W-:-:S03]  /*32630*/  ISETP.NE.AND P0, PT, R7, 0x1, PT ;  /* 0x000000010700780c */ /* 0x001fc60003f05270 */
[----:B------:R-:W2:Y:S10]  /*32640*/  LDL R6, [R1+0x4b4] ;  /* 0x0004b40001067983 */ /* 0x000eb40000100800 */
[----:B------:R-:W0:Y:S01]  /*32650*/  @P0 LDC R3, c[0x0][0x450] ;  /* 0x00011400ff030b82 */ /* 0x000e220000000800 */
[----:B-1----:R-:W-:-:S04]  /*32660*/  LOP3.LUT R2, R2, 0x7f, RZ, 0xc0, !PT ;  /* 0x0000007f02027812 */ /* 0x002fc800078ec0ff */
[----:B------:R-:W-:Y:S01]  /*32670*/  SHF.R.U32.HI R2, RZ, 0x3, R2 ;  /* 0x00000003ff027819 */ /* 0x000fe20000011602 */
[----:B---3--:R-:W-:-:S05]  /*32680*/  IMAD.SHL.U32 R0, R0, 0x10, RZ ;  /* 0x0000001000007824 */ /* 0x008fca00078e00ff */
[----:B------:R-:W-:Y:S02]  /*32690*/  LOP3.LUT R0, R2, 0x70, R0, 0xf8, !PT ;  /* 0x0000007002007812 */ /* 0x000fe400078ef800 */
[----:B------:R-:W1:Y:S03]  /*326a0*/  @P0 LDC R2, c[0x0][0x44c] ;  /* 0x00011300ff020b82 */ /* 0x000e660000000800 */
[----:B----4-:R-:W-:-:S04]  /*326b0*/  IMAD.IADD R5, R0, 0x1, R11 ;  /* 0x0000000100057824 */ /* 0x010fc800078e020b */
[----:B-1----:R-:W-:-:S04]  /*326c0*/  @P0 IMAD.HI.U32 R2, R5, R2, RZ ;  /* 0x0000000205020227 */ /* 0x002fc800078e00ff */
[----:B------:R-:W-:Y:S01]  /*326d0*/  IMAD.MOV.U32 R0, RZ, RZ, R5 ;  /* 0x000000ffff007224 */ /* 0x000fe200078e0005 */
[----:B0-----:R-:W-:Y:S01]  /*326e0*/  @P0 SHF.R.U32.HI R0, RZ, R3, R2 ;  /* 0x00000003ff000219 */ /* 0x001fe20000011602 */
[----:B--2---:R-:W-:-:S04]  /*326f0*/  IMAD R2, R4, UR4, RZ ;  /* 0x0000000404027c24 */ /* 0x004fc8000f8e02ff */
        /* <DEDUP_REMOVED lines=11> */
[----:B------:R-:W1:Y:S01]  /*327b0*/  S2R R8, SR_TID.X ;  /* 0x0000000000087919 */ /* 0x000e620000002100 */
        /* <DEDUP_REMOVED lines=30> */
[----:B------:R-:W0:Y:S04]  /*329a0*/  SHFL.IDX PT, R5, R3, RZ, 0x181f ;  /* 0x00181fff03057589 */ /* 0x000e2800000e0000 */
[----:B------:R-:W1:Y:S01]  /*329b0*/  SHFL.IDX PT, R4, R2, RZ, 0x181f ;  /* 0x00181fff02047589 */ /* 0x000e6200000e0000 */
[----:B--2---:R-:W-:-:S03]  /*329c0*/  IMAD R0, R11, R7, RZ ;  /* 0x000000070b007224 */ /* 0x004fc600078e02ff */
[----:B------:R-:W-:Y:S01]  /*329d0*/  SHFL.IDX PT, R7, R2, 0x1, 0x181f ;  /* 0x00381f0002077f89 */ /* 0x000fe200000e0000 */
[----:B---3--:R-:W-:-:S03]  /*329e0*/  IMAD.IADD R8, R8, 0x1, R6 ;  /* 0x0000000108087824 */ /* 0x008fc600078e0206 */
[----:B------:R-:W2:Y:S01]  /*329f0*/  SHFL.IDX PT, R6, R3, 0x1, 0x181f ;  /* 0x00381f0003067f89 */ /* 0x000ea200000e0000 */
[C---:B------:R-:W-:Y:S01]  /*32a00*/  VIADD R11, R8.reuse, 0x10 ;  /* 0x00000010080b7836 */ /* 0x040fe20000000000 */
[-C--:B------:R-:W-:Y:S02]  /*32a10*/  ISETP.GE.AND P1, PT, R8, R0.reuse, PT ;  /* 0x000000000800720c */ /* 0x080fe40003f26270 */
[----:B------:R-:W-:Y:S02]  /*32a20*/  STL [R1+0x498], R8 ;  /* 0x0004980801007387 */ /* 0x000fe40000100800 */
[----:B------:R-:W-:Y:S02]  /*32a30*/  ISETP.GE.AND P2, PT, R11, R0, PT ;  /* 0x000000000b00720c */ /* 0x000fe40003f46270 */
[----:B------:R3:W-:Y:S07]  /*32a40*/  STL [R1+0x4c0], R11 ;  /* 0x0004c00b01007387 */ /* 0x0007ee0000100800 */
[----:B0-----:R-:W-:Y:S01]  /*32a50*/  @!P1 LEA R5, P3, R10, R5, 0x1 ;  /* 0x000000050a059211 */ /* 0x001fe200078608ff */
[----:B---3--:R-:W-:-:S04]  /*32a60*/  VIADD R11, R8, 0x20 ;  /* 0x00000020080b7836 */ /* 0x008fc80000000000 */
        /* <DEDUP_REMOVED lines=8> */
[----:B------:R-:W-:Y:S01]  /*32af0*/  @!P2 IMAD.X R4, RZ, RZ, R7, P1 ;  /* 0x000000ffff04a224 */ /* 0x000fe200008e0607 */
        /* <DEDUP_REMOVED lines=58> */
.L_x_4044:
[----:B0-----:R-:W3:Y:S04]  /*32ea0*/  LDL R2, [R1+0x498] ;  /* 0x0004980001027983 */ /* 0x001ee80000100800 */
[----:B------:R0:W5:Y:S01]  /*32eb0*/  LDL R8, [R1+0x470] ;  /* 0x0004700001087983 */ /* 0x0001620000100800 */
[----:B---3--:R-:W-:-:S05]  /*32ec0*/  VIADD R2, R2, 0x70 ;  /* 0x0000007002027836 */ /* 0x008fca0000000000 */
[----:B------:R-:W-:Y:S01]  /*32ed0*/  ISETP.GE.AND P1, PT, R2, R0, PT ;  /* 0x000000000200720c */ /* 0x000fe20003f26270 */
[----:B------:R1:W-:-:S12]  /*32ee0*/  STL [R1+0x4e0], R2 ;  /* 0x0004e00201007387 */ /* 0x0003d80000100800 */
[----:B-1----:R-:W-:-:S05]  /*32ef0*/  @!P1 LEA R2, P2, R10, R3, 0x1 ;  /* 0x000000030a029211 */ /* 0x002fca00078408ff */
[----:B--2---:R-:W-:-:S05]  /*32f00*/  @!P1 IMAD.X R3, RZ, RZ, R4, P2 ;  /* 0x000000ffff039224 */ /* 0x004fca00010e0604 */
[----:B------:R-:W-:Y:S01]  /*32f10*/  @!PT LDS RZ, [RZ] ;  /* 0x00000000fffff984 */ /* 0x000fe20000000800 */
[----:B------:R-:W-:Y:S01]  /*32f20*/  @!PT LDS RZ, [RZ] ;  /* 0x00000000fffff984 */ /* 0x000fe20000000800 */
[----:B------:R-:W-:Y:S01]  /*32f30*/  @!PT LDS RZ, [RZ] ;  /* 0x00000000fffff984 */ /* 0x000fe20000000800 */
[----:B------:R0:W-:Y:S01]  /*32f40*/  @!P1 LDGSTS.E.BYPASS.LTC128B.128 [R9+0x1bc00], desc[UR42][R2.64], !P0 ;  /* 0x1bc0000002099fae */ /* 0x0001e2000c101d6a */
[----:B------:R-:W-:Y:S01]  /*32f50*/  PLOP3.LUT P0, PT, PT, PT, PT, 0x80, 0x0 ;  /* 0x000000000000781c */ /* 0x000fe20003f0f070 */
[----:B------:R-:W-:-:S12]  /*32f60*/  NOP ;  /* 0x0000000000007918 */ /* 0x000fd80000000000 */
.L_x_3867:
        /* <DEDUP_REMOVED lines=38> */
.L_x_3869:
[----:B------:R-:W-:Y:S05]  /*331d0*/  BSYNC B6 ;  /* 0x0000000000067941 */ /* 0x000fea0003800000 */
.L_x_3868:
        /* <DEDUP_REMOVED lines=61> */
[----:B------:R-:W-:Y:S04]  /*335b0*/  SHFL.IDX PT, R6, R0, RZ, 0x181f ;  /* 0x00181fff00067589 */ /* 0x000fe800000e0000 */
[----:B------:R-:W5:Y:S01]  /*335c0*/  LDL.LU R12, [R1+0x4d4] ;  /* 0x0004d400010c7983 */ /* 0x000f620000300800 */
[----:B--2---:R-:W-:-:S03]  /*335d0*/  IMAD R3, R10, R7, RZ ;  /* 0x000000070a037224 */ /* 0x004fc600078e02ff */
[----:B------:R-:W2:Y:S02]  /*335e0*/  LDL.LU R10, [R1+0x4d0] ;  /* 0x0004d000010a7983 */ /* 0x000ea40000300800 */
[-C--:B---3--:R-:W-:Y:S02]  /*335f0*/  ISETP.GE.AND P4, PT, R4, R3.reuse, PT ;  /* 0x000000030400720c */ /* 0x088fe40003f86270 */
[----:B------:R-:W0:Y:S01]  /*33600*/  SHFL.IDX PT, R4, R2, RZ, 0x181f ;  /* 0x00181fff02047589 */ /* 0x000e2200000e0000 */
[----:B----4-:R-:W-:-:S13]  /*33610*/  ISETP.GE.AND P5, PT, R5, R3, PT ;  /* 0x000000030500720c */ /* 0x010fda0003fa6270 */
        /* <DEDUP_REMOVED lines=84> */
[----:B-1----:R0:W-:Y:S02]  /*33b60*/  @!P4 LDGSTS.E.BYPASS.LTC128B.128 [R9+0x31400], desc[UR42][R4.64+0x180], !P0 ;  /* 0x314001800409cfae */ /* 0x0021e4000c101d6a */
.L_x_4062:
        /* <DEDUP_REMOVED lines=14> */
.L_x_3872:
[----:B------:R-:W-:Y:S05]  /*33c50*/  BSYNC B0 ;  /* 0x0000000000007941 */ /* 0x000fea0003800000 */
.L_x_3871:
[----:B------:R3:W5:Y:S01]  /*33c60*/  LDL R8, [R1+0x470] ;  /* 0x0004700001087983 */ /* 0x0007620000100800 */
[----:B------:R-:W-:Y:S01]  /*33c70*/  PLOP3.LUT P0, PT, PT, PT, PT, 0x80, 0x0 ;  /* 0x000000000000781c */ /* 0x000fe20003f0f070 */
[----:B------:R-:W-:-:S12]  /*33c80*/  NOP ;  /* 0x0000000000007918 */ /* 0x000fd80000000000 */
.L_x_3873:
[----:B0-----:R-:W4:Y:S01]  /*33c90*/  LDL R2, [R1+0x470] ;  /* 0x0004700001027983 */ /* 0x001f220000100800 */
        /* <DEDUP_REMOVED lines=16> */
[----:B------:R-:W4:Y:S03]  /*33da0*/  SYNCS.PHASECHK.TRANS64.TRYWAIT P0, [R2+URZ+0x32420], R0 ;  /* 0x03242000020075a7 */ /* 0x000f26000800017f */
[----:B0---4-:R-:W-:Y:S05]  /*33db0*/  @!P0 BRA `(.L_x_3875) ;  /* 0x0000006400dc8947 */ /* 0x011fea0003800000 */
.L_x_4063:
[----:B------:R-:W-:Y:S05]  /*33dc0*/  BSYNC B0 ;  /* 0x0000000000007941 */ /* 0x000fea0003800000 */
.L_x_3874:
[----:B0-----:R-:W4:Y:S01]  /*33dd0*/  LDL R2, [R1+0x49c] ;  /* 0x00049c0001027983 */ /* 0x001f220000100800 */
[----:B------:R-:W-:Y:S01]  /*33de0*/  BSSY B0, `(.L_x_3876) ;  /* 0x000005f000007945 */ /* 0x000fe20003800000 */
[----:B----4-:R-:W-:-:S13]  /*33df0*/  LOP3.LUT P0, RZ, R2, 0x1, RZ, 0xc0, !PT ;  /* 0x0000000102ff7812 */ /* 0x010fda000780c0ff */
[----:B------:R-:W-:Y:S05]  /*33e00*/  @!P0 BRA `(.L_x_3877) ;  /* 0x0000000400708947 */ /* 0x000fea0003800000 */
[----:B------:R-:W4:Y:S04]  /*33e10*/  LDL R2, [R1+0x470] ;  /* 0x0004700001027983 */ /* 0x000f280000100800 */
[----:B-1----:R-:W2:Y:S01]  /*33e20*/  LDL R4, [R1+0x484] ;  /* 0x0004840001047983 */ /* 0x002ea20000100800 */
        /* <DEDUP_REMOVED lines=10> */
.L_x_4064:
[----:B------:R-:W-:Y:S05]  /*33ed0*/  BSYNC B1 ;  /* 0x0000000000017941 */ /* 0x000fea0003800000 */
.L_x_3878:
        /* <DEDUP_REMOVED lines=9> */
.L_x_3881:
[----:B------:R-:W-:Y:S05]  /*33f70*/  BSYNC B1 ;  /* 0x0000000000017941 */ /* 0x000fea0003800000 */
.L_x_3880:
[----:B------:R-:W2:Y:S04]  /*33f80*/  LDL R5, [R1+0x470] ;  /* 0x0004700001057983 */ /* 0x000ea80000100800 */
[----:B0-----:R-:W2:Y:S04]  /*33f90*/  LDL R0, [R1+0x474] ;  /* 0x0004740001007983 */ /* 0x001ea80000100800 */
        /* <DEDUP_REMOVED lines=12> */
.L_x_3882:
        /* <DEDUP_REMOVED lines=15> */
.L_x_3883:
        /* <DEDUP_REMOVED lines=15> */
.L_x_3884:
        /* <DEDUP_REMOVED lines=15> */
.L_x_3885:
        /* <DEDUP_REMOVED lines=10> */
.L_x_3877:
[----:B------:R-:W-:Y:S05]  /*343d0*/  BSYNC B0 ;  /* 0x0000000000007941 */ /* 0x000fea0003800000 */
.L_x_3876:
[----:B-1----:R-:W4:Y:S04]  /*343e0*/  LDL R4, [R1+0x4a0] ;  /* 0x0004a00001047983 */ /* 0x002f280000100800 */
[----:B------:R-:W2:Y:S01]  /*343f0*/  LDL R5, [R1+0x494] ;  /* 0x0004940001057983 */ /* 0x000ea20000100800 */
[----:B------:R-:W-:Y:S01]  /*34400*/  BSSY B0, `(.L_x_3886) ;  /* 0x00001ff000007945 */ /* 0x000fe20003800000 */
[----:B----4-:R-:W-:-:S05]  /*34410*/  VIADD R0, R4, 0xfffffffe ;  /* 0xfffffffe04007836 */ /* 0x010fca0000000000 */
[----:B--2---:R-:W-:-:S13]  /*34420*/  ISETP.GE.AND P0, PT, R0, R5, PT ;  /* 0x000000050000720c */ /* 0x004fda0003f06270 */
        /* <DEDUP_REMOVED lines=9> */
[----:B------:R-:W2:Y:S04]  /*344c0*/  LDL.LU R4, [R1+0x474] ;  /* 0x0004740001047983 */ /* 0x000ea80000300800 */
[----:B------:R-:W4:Y:S04]  /*344d0*/  LDL.LU R7, [R1+0x484] ;  /* 0x0004840001077983 */ /* 0x000f280000300800 */
[----:B------:R-:W3:Y:S01]  /*344e0*/  LDL R5, [R1+0x49c] ;  /* 0x00049c0001057983 */ /* 0x000ee20000100800 */
[----:B------:R-:W-:Y:S01]  /*344f0*/  BSSY B1, `(.L_x_3890) ;  /* 0x000009f000017945 */ /* 0x000fe20003800000 */
[----:B--2---:R-:W-:-:S05]  /*34500*/  VIADD R2, R4, 0x1 ;  /* 0x0000000104027836 */ /* 0x004fca0000000000 */
[----:B------:R-:W-:-:S04]  /*34510*/  ISETP.NE.AND P0, PT, R2, 0x2, PT ;  /* 0x000000020200780c */ /* 0x000fc80003f05270 */
[----:B------:R-:W-:Y:S02]  /*34520*/  SEL R3, RZ, 0x1, P0 ;  /* 0x00000001ff037807 */ /* 0x000fe40000000000 */
[----:B-----5:R-:W-:Y:S02]  /*34530*/  SEL R8, R2, RZ, P0 ;  /* 0x000000ff02087207 */ /* 0x020fe40000000000 */
[----:B----4-:R-:W-:-:S03]  /*34540*/  LOP3.LUT R7, R7, R3, RZ, 0x3c, !PT ;  /* 0x0000000307077212 */ /* 0x010fc600078e3cff */
[----:B------:R0:W-:Y:S04]  /*34550*/  STL [R1+0x474], R8 ;  /* 0x0004740801007387 */ /* 0x0001e80000100800 */
[----:B------:R0:W-:Y:S01]  /*34560*/  STL [R1+0x484], R7 ;  /* 0x0004840701007387 */ /* 0x0001e20000100800 */
[----:B---3--:R-:W-:-:S13]  /*34570*/  LOP3.LUT P2, RZ, R5, 0x1, RZ, 0xc0, !PT ;  /* 0x0000000105ff7812 */ /* 0x008fda000784c0ff */
        /* <DEDUP_REMOVED lines=24> */
.L_x_3892:
[----:B------:R-:W2:Y:S01]  /*34700*/  LDL R2, [R1+0x470] ;  /* 0x0004700001027983 */ /* 0x000ea20000100800 */
[----:B0-----:R-:W-:Y:S01]  /*34710*/  SHF.L.U32 R5, R7, 0x1f, RZ ;  /* 0x0000001f07057819 */ /* 0x001fe200000006ff */
[----:B------:R-:W0:Y:S01]  /*34720*/  S2R R3, SR_TID.X ;  /* 0x0000000000037919 */ /* 0x000e220000002100 */
[----:B------:R-:W-:Y:S01]  /*34730*/  BSSY B3, `(.L_x_3893) ;  /* 0x0000006000037945 */ /* 0x000fe20003800000 */
[----:B0-----:R-:W-:-:S04]  /*34740*/  LOP3.LUT R3, R3, 0x7f, RZ, 0xc0, !PT ;  /* 0x0000007f03037812 */ /* 0x001fc800078ec0ff */
[----:B------:R-:W-:Y:S01]  /*34750*/  ISETP.NE.AND P1, PT, R3, RZ, PT ;  /* 0x000000ff0300720c */ /* 0x000fe20003f25270 */
[----:B--2---:R-:W-:-:S04]  /*34760*/  IMAD R2, R8, 0x8, R2 ;  /* 0x0000000808027824 */ /* 0x004fc800078e0202 */
[----:B------:R-:W0:Y:S02]  /*34770*/  SYNCS.PHASECHK.TRANS64.TRYWAIT P0, [R2+URZ+0x32440], R5 ;  /* 0x03244005020075a7 */ /* 0x000e24000800017f */
[----:B0-----:R-:W-:Y:S06]  /*34780*/  @!P0 BRA `(.L_x_3894) ;  /* 0x0000005c00948947 */ /* 0x001fec0003800000 */
.L_x_4065:
[----:B------:R-:W-:Y:S05]  /*34790*/  BSYNC B3 ;  /* 0x0000000000037941 */ /* 0x000fea0003800000 */
.L_x_3893:
        /* <DEDUP_REMOVED lines=9> */
.L_x_3896:
[----:B------:R-:W-:Y:S05]  /*34830*/  BSYNC B3 ;  /* 0x0000000000037941 */ /* 0x000fea0003800000 */
.L_x_3895:
[----:B------:R-:W2:Y:S04]  /*34840*/  LDL R8, [R1+0x470] ;  /* 0x0004700001087983 */ /* 0x000ea80000100800 */
        /* <DEDUP_REMOVED lines=13> */
.L_x_3897:
        /* <DEDUP_REMOVED lines=13> */
.L_x_4066:
[----:B------:R-:W-:Y:S05]  /*349f0*/  BSYNC B3 ;  /* 0x0000000000037941 */ /* 0x000fea0003800000 */
.L_x_3898:
        /* <DEDUP_REMOVED lines=11> */
.L_x_3901:
[----:B------:R-:W-:Y:S05]  /*34ab0*/  BSYNC B3 ;  /* 0x0000000000037941 */ /* 0x000fea0003800000 */
.L_x_3900:
        /* <DEDUP_REMOVED lines=11> */
.L_x_3902:
        /* <DEDUP_REMOVED lines=15> */
.L_x_3903:
        /* <DEDUP_REMOVED lines=15> */
.L_x_3904:
        /* <DEDUP_REMOVED lines=15> */
.L_x_3905:
        /* <DEDUP_REMOVED lines=10> */
.L_x_3891:
[----:B------:R-:W-:Y:S05]  /*34ee0*/  BSYNC B1 ;  /* 0x0000000000017941 */ /* 0x000fea0003800000 */
.L_x_3890:
[----:B------:R-:W2:Y:S02]  /*34ef0*/  LDL R4, [R1+0x4a0] ;  /* 0x0004a00001047983 */ /* 0x000ea40000100800 */
[----:B--2---:R-:W-:-:S07]  /*34f00*/  VIADD R0, R4, 0xfffffffd ;  /* 0xfffffffd04007836 */ /* 0x004fce0000000000 */
.L_x_3889:
[----:B------:R-:W-:Y:S05]  /*34f10*/  BSYNC B2 ;  /* 0x0000000000027941 */ /* 0x000fea0003800000 */
.L_x_3888:
[----:B------:R-:W2:Y:S01]  /*34f20*/  LDL.LU R2, [R1+0x4a0] ;  /* 0x0004a00001027983 */ /* 0x000ea20000300800 */
[----:B------:R-:W-:Y:S01]  /*34f30*/  VIADD R6, R6, 0xfffffffe ;  /* 0xfffffffe06067836 */ /* 0x000fe20000000000 */
[----:B--2---:R-:W-:-:S04]  /*34f40*/  LOP3.LUT R2, RZ, R2, RZ, 0x33, !PT ;  /* 0x00000002ff027212 */ /* 0x004fc800078e33ff */
[----:B------:R-:W-:-:S13]  /*34f50*/  ISETP.NE.AND P0, PT, R6, R2, PT ;  /* 0x000000020600720c */ /* 0x000fda0003f05270 */
[----:B------:R-:W-:Y:S05]  /*34f60*/  @!P0 BRA `(.L_x_3887) ;  /* 0x0000001400208947 */ /* 0x000fea0003800000 */
.L_x_3938:
[----:B------:R-:W2:Y:S04]  /*34f70*/  LDL R4, [R1+0x49c] ;  /* 0x00049c0001047983 */ /* 0x000ea80000100800 */
[----:B------:R-:W4:Y:S04]  /*34f80*/  LDL.LU R3, [R1+0x474] ;  /* 0x0004740001037983 */ /* 0x000f280000300800 */
[----:B------:R-:W3:Y:S01]  /*34f90*/  LDL.LU R2, [R1+0x484] ;  /* 0x0004840001027983 */ /* 0x000ee20000300800 */
[----:B------:R-:W-:Y:S05]  /*34fa0*/  YIELD ;  /* 0x0000000000007946 */ /* 0x000fea0003800000 */
[----:B------:R-:W-:Y:S01]  /*34fb0*/  BSSY B1, `(.L_x_3906) ;  /* 0x000009c000017945 */ /* 0x000fe20003800000 */
[----:B--2---:R-:W-:Y:S01]  /*34fc0*/  LOP3.LUT P1, RZ, R4, 0x1, RZ, 0xc0, !PT ;  /* 0x0000000104ff7812 */ /* 0x004fe2000782c0ff */
[----:B----4-:R-:W-:-:S05]  /*34fd0*/  VIADD R7, R3, 0x1 ;  /* 0x0000000103077836 */ /* 0x010fca0000000000 */
        /* <DEDUP_REMOVED lines=29> */
.L_x_3908:
        /* <DEDUP_REMOVED lines=9> */
.L_x_4067:
[----:B------:R-:W-:Y:S05]  /*35240*/  BSYNC B2 ;  /* 0x0000000000027941 */ /* 0x000fea0003800000 */
.L_x_3909:
        /* <DEDUP_REMOVED lines=9> */
.L_x_3912:
[----:B------:R-:W-:Y:S05]  /*352e0*/  BSYNC B2 ;  /* 0x0000000000027941 */ /* 0x000fea0003800000 */
.L_x_3911:
        /* <DEDUP_REMOVED lines=13> */
.L_x_3913:
        /* <DEDUP_REMOVED lines=13> */
.L_x_4068:
[----:B------:R-:W-:Y:S05]  /*35490*/  BSYNC B2 ;  /* 0x0000000000027941 */ /* 0x000fea0003800000 */
.L_x_3914:
        /* <DEDUP_REMOVED lines=11> */
.L_x_3917:
[----:B------:R-:W-:Y:S05]  /*35550*/  BSYNC B2 ;  /* 0x0000000000027941 */ /* 0x000fea0003800000 */
.L_x_3916:
        /* <DEDUP_REMOVED lines=10> */
.L_x_3918:
        /* <DEDUP_REMOVED lines=15> */
.L_x_3919:
        /* <DEDUP_REMOVED lines=15> */
.L_x_3920:
        /* <DEDUP_REMOVED lines=15> */
.L_x_3921:
        /* <DEDUP_REMOVED lines=10> */
.L_x_3907:
[----:B------:R-:W-:Y:S05]  /*35970*/  BSYNC B1 ;  /* 0x0000000000017941 */ /* 0x000fea0003800000 */
.L_x_3906:
        /* <DEDUP_REMOVED lines=36> */
.L_x_3924:
        /* <DEDUP_REMOVED lines=9> */
.L_x_4069:
[----:B------:R-:W-:Y:S05]  /*35c50*/  BSYNC B2 ;  /* 0x0000000000027941 */ /* 0x000fea0003800000 */
.L_x_3925:
        /* <DEDUP_REMOVED lines=9> */
.L_x_3928:
[----:B------:R-:W-:Y:S05]  /*35cf0*/  BSYNC B2 ;  /* 0x0000000000027941 */ /* 0x000fea0003800000 */
.L_x_3927:
        /* <DEDUP_REMOVED lines=14> */
.L_x_3929:
        /* <DEDUP_REMOVED lines=13> */
.L_x_4070:
[----:B------:R-:W-:Y:S05]  /*35eb0*/  BSYNC B2 ;  /* 0x0000000000027941 */ /* 0x000fea0003800000 */
.L_x_3930:
        /* <DEDUP_REMOVED lines=11> */
.L_x_3933:
[----:B------:R-:W-:Y:S05]  /*35f70*/  BSYNC B2 ;  /* 0x0000000000027941 */ /* 0x000fea0003800000 */
.L_x_3932:
        /* <DEDUP_REMOVED lines=11> */
.L_x_3934:
        /* <DEDUP_REMOVED lines=15> */
.L_x_3935:
        /* <DEDUP_REMOVED lines=15> */
.L_x_3936:
        /* <DEDUP_REMOVED lines=15> */
.L_x_3937:
        /* <DEDUP_REMOVED lines=10> */
.L_x_3923:
[----:B------:R-:W-:Y:S05]  /*363a0*/  BSYNC B1 ;  /* 0x0000000000017941 */ /* 0x000fea0003800000 */
.L_x_3922:
[----:B------:R-:W2:Y:S01]  /*363b0*/  LDL R5, [R1+0x494] ;  /* 0x0004940001057983 */ /* 0x000ea20000100800 */
[----:B------:R-:W-:Y:S01]  /*363c0*/  VIADD R0, R0, 0xfffffffe ;  /* 0xfffffffe00007836 */ /* 0x000fe20000000000 */
[----:B--2---:R-:W-:-:S13]  /*363d0*/  ISETP.GT.AND P0, PT, R6, R5, PT ;  /* 0x000000050600720c */ /* 0x004fda0003f04270 */
[----:B------:R-:W-:Y:S05]  /*363e0*/  @P0 BRA `(.L_x_3938) ;  /* 0xffffffe800e00947 */ /* 0x000fea000383ffff */
.L_x_3887:
[----:B------:R-:W-:Y:S05]  /*363f0*/  BSYNC B0 ;  /* 0x0000000000007941 */ /* 0x000fea0003800000 */
.L_x_3886:
[----:B------:R-:W2:Y:S04]  /*36400*/  LDL.LU R4, [R1+0x474] ;  /* 0x0004740001047983 */ /* 0x000ea80000300800 */
[----:B------:R-:W4:Y:S01]  /*36410*/  LDL.LU R3, [R1+0x484] ;  /* 0x0004840001037983 */ /* 0x000f220000300800 */
[----:B------:R-:W0:Y:S01]  /*36420*/  S2R R2, SR_TID.X ;  /* 0x0000000000027919 */ /* 0x000e220000002100 */
[----:B------:R-:W-:Y:S01]  /*36430*/  BSSY B0, `(.L_x_3939) ;  /* 0x0000015000007945 */ /* 0x000fe20003800000 */
[----:B0-----:R-:W-:-:S04]  /*36440*/  LOP3.LUT R2, R2, 0x7f, RZ, 0xc0, !PT ;  /* 0x0000007f02027812 */ /* 0x001fc800078ec0ff */
[----:B------:R-:W-:Y:S02]  /*36450*/  ISETP.NE.AND P1, PT, R2, RZ, PT ;  /* 0x000000ff0200720c */ /* 0x000fe40003f25270 */
[----:B--2---:R-:W-:-:S04]  /*36460*/  IADD3 R0, R4, 0x1, RZ ;  /* 0x0000000104007810 */ /* 0x004fc80007ffe0ff */
[----:B------:R-:W-:-:S04]  /*36470*/  ISETP.NE.AND P0, PT, R0, 0x2, PT ;  /* 0x000000020000780c */ /* 0x000fc80003f05270 */
[----:B------:R-:W-:-:S04]  /*36480*/  SEL R2, RZ, 0x1, P0 ;  /* 0x00000001ff027807 */ /* 0x000fc80000000000 */
[----:B----4-:R-:W-:-:S05]  /*36490*/  LOP3.LUT R3, R3, R2, RZ, 0x3c, !PT ;  /* 0x0000000203037212 */ /* 0x010fca00078e3cff */
[----:B------:R0:W-:Y:S01]  /*364a0*/  STL [R1+0x484], R3 ;  /* 0x0004840301007387 */ /* 0x0001e20000100800 */
[----:B------:R-:W-:Y:S05]  /*364b0*/  @P1 BRA `(.L_x_3940) ;  /* 0x0000000000301947 */ /* 0x000fea0003800000 */
[----:B0-----:R-:W0:Y:S01]  /*364c0*/  S2R R3, SR_LANEID ;  /* 0x0000000000037919 */ /* 0x001e220000000000 */
        /* <DEDUP_REMOVED lines=10> */
[----:B0-----:R-:W-:-:S07]  /*36570*/  IADD3 R16, R2, UR39, R7 ;  /* 0x0000002702107c10 */ /* 0x001fce000fffe007 */
.L_x_3940:
[----:B------:R-:W-:Y:S05]  /*36580*/  BSYNC B0 ;  /* 0x0000000000007941 */ /* 0x000fea0003800000 */
.L_x_3939:
[----:B------:R-:W-:-:S05]  /*36590*/  SEL R0, R0, RZ, P0 ;  /* 0x000000ff00007207 */ /* 0x000fca0000000000 */
[----:B------:R1:W-:Y:S02]  /*365a0*/  STL [R1+0x474], R0 ;  /* 0x0004740001007387 */ /* 0x0003e40000100800 */
.L_x_3852:
[----:B------:R-:W-:Y:S05]  /*365b0*/  BSYNC B7 ;  /* 0x0000000000077941 */ /* 0x000fea0003800000 */
.L_x_3850:
[----:B-1----:R-:W2:Y:S02]  /*365c0*/  LDL R0, [R1+0x49c] ;  /* 0x00049c0001007983 */ /* 0x002ea40000100800 */
[----:B--2---:R-:W-:-:S13]  /*365d0*/  LOP3.LUT P0, RZ, R0, 0x40, RZ, 0xc0, !PT ;  /* 0x0000004000ff7812 */ /* 0x004fda000780c0ff */
[----:B------:R-:W-:Y:S05]  /*365e0*/  @!P0 BRA `(.L_x_3941) ;  /* 0x0000000000288947 */ /* 0x000fea0003800000 */
[----:B------:R-:W-:Y:S05]  /*365f0*/  WARPSYNC.ALL ;  /* 0x0000000000007948 */ /* 0x000fea0003800000 */
[----:B------:R-:W1:Y:S08]  /*36600*/  S2UR UR5, SR_CgaCtaId ;  /* 0x00000000000579c3 */ /* 0x000e700000008800 */
[----:B------:R-:W-:Y:S06]  /*36610*/  BAR.SYNC.DEFER_BLOCKING 0x5, 0x180 ;  /* 0x0146000000007b1d */ /* 0x000fec0000010000 */
[----:B------:R-:W-:-:S02]  /*36620*/  UMOV UR4, 0x400 ;  /* 0x0000040000047882 */ /* 0x000fc40000000000 */
[----:B-1----:R-:W-:-:S06]  /*36630*/  ULEA UR4, UR5, UR4, 0x18 ;  /* 0x0000000405047291 */ /* 0x002fcc000f8ec03f */
[----:B------:R-:W-:-:S05]  /*36640*/  IMAD.U32 R0, RZ, RZ, UR4 ;  /* 0x00000004ff007e24 */ /* 0x000fca000f8e00ff */
[----:B------:R1:W2:Y:S04]  /*36650*/  LDS.128 R16, [R0+0x324d0] ;  /* 0x0324d00000107984 */ /* 0x0002a80000000c00 */
[----:B------:R1:W-:Y:S01]  /*36660*/  STL [R1+0x470], R0 ;  /* 0x0004700001007387 */ /* 0x0003e20000100800 */
[----:B------:R-:W-:Y:S06]  /*36670*/  BAR.ARV 0x4, 0x180 ;  /* 0x0106000000007b1d */ /* 0x000fec0000002000 */
[----:B------:R-:W-:Y:S05]  /*36680*/  BRA `(.L_x_3942) ;  /* 0x0000000800d87947 */ /* 0x000fea0003800000 */
.L_x_3941:
[----:B------:R-:W1:Y:S01]  /*36690*/  S2R R0, SR_TID.X ;  /* 0x0000000000007919 */ /* 0x000e620000002100 */
[----:B------:R-:W-:Y:S01]  /*366a0*/  UMOV UR4, 0xffffffff ;  /* 0xffffffff00047882 */ /* 0x000fe20000000000 */
[----:B-1----:R-:W-:-:S04]  /*366b0*/  LOP3.LUT R6, R0, 0x1f, RZ, 0xc0, !PT ;  /* 0x0000001f00067812 */ /* 0x002fc800078ec0ff */
        /* <DEDUP_REMOVED lines=19> */
[----:B------:R-:W-:Y:S04]  /*367f0*/  SHFL.IDX PT, R0, R16, RZ, 0x1f ;  /* 0x00001fff10007589 */ /* 0x000fe800000e0000 */
        /* <DEDUP_REMOVED lines=13> */
.L_x_4080:
[----:B------:R-:W-:Y:S02]  /*368d0*/  ULDC UR4, c[0x0][0xd38] ;  /* 0x00034e0000047ab9 */ /* 0x000fe40000000800 */
[----:B------:R-:W-:-:S04]  /*368e0*/  IMAD.U32 R4, RZ, RZ, UR4 ;  /* 0x00000004ff047e24 */ /* 0x000fc8000f8e00ff */
[----:B-1----:R-:W-:-:S04]  /*368f0*/  IMAD R16, R16, R4, RZ ;  /* 0x0000000410107224 */ /* 0x002fc800078e02ff */
[----:B------:R-:W-:-:S05]  /*36900*/  IMAD.IADD R5, R5, 0x1, R16 ;  /* 0x0000000105057824 */ /* 0x000fca00078e0210 */
[----:B------:R-:W-:-:S13]  /*36910*/  ISETP.GT.AND P6, PT, R5, R0, PT ;  /* 0x000000000500720c */ /* 0x000fda0003fc4270 */
[----:B------:R-:W-:Y:S05]  /*36920*/  @P6 BRA `(.L_x_3944) ;  /* 0x00000000009c6947 */ /* 0x000fea0003800000 */
.L_x_3949:
[----:B0-----:R-:W0:Y:S01]  /*36930*/  LDC R2, c[0x0][0xd3c] ;  /* 0x00034f00ff027b82 */ /* 0x001e220000000800 */
[----:B------:R-:W-:-:S05]  /*36940*/  VIADD R19, R19, 0x1f ;  /* 0x0000001f13137836 */ /* 0x000fca0000000000 */
[----:B0-----:R-:W-:-:S13]  /*36950*/  ISETP.GE.AND P6, PT, R19, R2, PT ;  /* 0x000000021300720c */ /* 0x001fda0003fc6270 */
[----:B------:R-:W-:Y:S05]  /*36960*/  @P6 BRA `(.L_x_3945) ;  /* 0x0000000400d46947 */ /* 0x000fea0003800000 */
[----:B------:R-:W0:Y:S01]  /*36970*/  S2R R3, SR_TID.X ;  /* 0x0000000000037919 */ /* 0x000e220000002100 */
[----:B------:R-:W-:Y:S01]  /*36980*/  BSSY B0, `(.L_x_3946) ;  /* 0x0000009000007945 */ /* 0x000fe20003800000 */
[----:B0-----:R-:W-:-:S05]  /*36990*/  LOP3.LUT R3, R3, 0x1f, RZ, 0xc0, !PT ;  /* 0x0000001f03037812 */ /* 0x001fca00078ec0ff */
[----:B------:R-:W-:Y:S02]  /*369a0*/  IMAD.IADD R4, R19, 0x1, R3 ;  /* 0x0000000113047824 */ /* 0x000fe400078e0203 */
[----:B------:R-:W-:-:S03]  /*369b0*/  IMAD.MOV.U32 R3, RZ, RZ, RZ ;  /* 0x000000ffff037224 */ /* 0x000fc600078e00ff */
[----:B------:R-:W-:-:S13]  /*369c0*/  ISETP.GE.OR P6, PT, R4, R2, !P0 ;  /* 0x000000020400720c */ /* 0x000fda00047c6670 */
[----:B------:R-:W-:Y:S05]  /*369d0*/  @P6 BRA `(.L_x_3947) ;  /* 0x00000000000c6947 */ /* 0x000fea0003800000 */
[----:B------:R-:W0:Y:S02]  /*369e0*/  LDC.64 R2, c[0x0][0xd80] ;  /* 0x00036000ff027b82 */ /* 0x000e240000000a00 */
[----:B0-----:R-:W-:-:S06]  /*369f0*/  IMAD.WIDE R2, R4, 0x4, R2 ;  /* 0x0000000404027825 */ /* 0x001fcc00078e0202 */
[----:B------:R0:W5:Y:S02]  /*36a00*/  LDG.E R3, desc[UR42][R2.64] ;  /* 0x0000002a02037981 */ /* 0x000164000c1e1900 */
.L_x_3947:
[----:B------:R-:W-:Y:S05]  /*36a10*/  BSYNC B0 ;  /* 0x0000000000007941 */ /* 0x000fea0003800000 */
.L_x_3946:
        /* <DEDUP_REMOVED lines=18> */
.L_x_4088:
[----:B------:R-:W-:Y:S02]  /*36b40*/  ULDC UR4, c[0x0][0xd38] ;  /* 0x00034e0000047ab9 */ /* 0x000fe40000000800 */
[----:B------:R-:W-:-:S04]  /*36b50*/  IMAD.U32 R4, RZ, RZ, UR4 ;  /* 0x00000004ff047e24 */ /* 0x000fc8000f8e00ff */
[----:B-1----:R-:W-:-:S04]  /*36b60*/  IMAD R16, R16, R4, RZ ;  /* 0x0000000410107224 */ /* 0x002fc800078e02ff */
[----:B------:R-:W-:-:S05]  /*36b70*/  IMAD.IADD R5, R16, 0x1, R5 ;  /* 0x0000000110057824 */ /* 0x000fca00078e0205 */
[----:B------:R-:W-:-:S13]  /*36b80*/  ISETP.GT.AND P6, PT, R5, R0, PT ;  /* 0x000000000500720c */ /* 0x000fda0003fc4270 */
[----:B------:R-:W-:Y:S05]  /*36b90*/  @!P6 BRA `(.L_x_3949) ;  /* 0xfffffffc0064e947 */ /* 0x000fea000383ffff */
.L_x_3944:
        /* <DEDUP_REMOVED lines=8> */
.L_x_4092:
[----:B------:R-:W-:Y:S01]  /*36c20*/  ISETP.NE.AND P0, PT, R5, RZ, PT ;  /* 0x000000ff0500720c */ /* 0x000fe20003f05270 */
[----:B------:R-:W-:-:S12]  /*36c30*/  IMAD.MOV.U32 R5, RZ, RZ, RZ ;  /* 0x000000ffff057224 */ /* 0x000fd800078e00ff */
[----:B------:R-:W-:Y:S05]  /*36c40*/  @!P0 BRA `(.L_x_3951) ;  /* 0x0000000000148947 */ /* 0x000fea0003800000 */
[----:B------:R-:W-:Y:S01]  /*36c50*/  UMOV UR4, 0xffffffff ;  /* 0xffffffff00047882 */ /* 0x000fe20000000000 */
[----:B------:R-:W-:Y:S02]  /*36c60*/  VIADD R12, R6, 0xffffffff ;  /* 0xffffffff060c7836 */ /* 0x000fe40000000000 */
[----:B------:R-:W-:Y:S05]  /*36c70*/  BRA.DIV UR4, `(.L_x_3952) ;  /* 0x00000046042c7947 */ /* 0x000fea000b800000 */
[----:B0-----:R0:W4:Y:S02]  /*36c80*/  SHFL.IDX PT, R2, R2, R12, 0x1f ;  /* 0x00001f0c02027589 */ /* 0x00112400000e0000 */
.L_x_4095:
[----:B----4-:R-:W-:-:S07]  /*36c90*/  IMAD.MOV.U32 R5, RZ, RZ, R2 ;  /* 0x000000ffff057224 */ /* 0x010fce00078e0002 */
.L_x_3951:
        /* <DEDUP_REMOVED lines=35> */
[----:B------:R-:W-:-:S04]  /*36ed0*/  VIADDMNMX R4, R3, R4, R7, PT ;  /* 0x0000000403047246 */ /* 0x000fc80003800107 */
        /* <DEDUP_REMOVED lines=19> */
[C---:B------:R-:W-:Y:S01]  /*37010*/  LOP3.LUT R3, R0.reuse, R4, RZ, 0x3c, !PT ;  /* 0x0000000400037212 */ /* 0x040fe200078e3cff */
[----:B------:R-:W-:-:S03]  /*37020*/  IMAD.IADD R0, R0, 0x1, R5 ;  /* 0x0000000100007824 */ /* 0x000fc600078e0205 */
        /* <DEDUP_REMOVED lines=9> */
.L_x_3945:
[----:B------:R-:W-:Y:S01]  /*370c0*/  UMOV UR4, URZ ;  /* 0x0000003f00047c82 */ /* 0x000fe20008000000 */
[----:B------:R-:W-:Y:S01]  /*370d0*/  UMOV UR5, URZ ;  /* 0x0000003f00057c82 */ /* 0x000fe20008000000 */
[----:B------:R-:W-:Y:S01]  /*370e0*/  ULDC UR6, c[0x0][0xd3c] ;  /* 0x00034f0000067ab9 */ /* 0x000fe20000000800 */
[----:B------:R-:W-:Y:S01]  /*370f0*/  IMAD.MOV.U32 R16, RZ, RZ, R0 ;  /* 0x000000ffff107224 */ /* 0x000fe200078e0000 */
[----:B------:R-:W-:Y:S01]  /*37100*/  MOV R18, UR5 ;  /* 0x0000000500127c02 */ /* 0x000fe20008000f00 */
[----:B------:R-:W-:Y:S02]  /*37110*/  IMAD.U32 R17, RZ, RZ, UR4 ;  /* 0x00000004ff117e24 */ /* 0x000fe4000f8e00ff */
[----:B------:R-:W-:-:S07]  /*37120*/  IMAD.U32 R19, RZ, RZ, UR6 ;  /* 0x00000006ff137e24 */ /* 0x000fce000f8e00ff */
.L_x_3953:
        /* <DEDUP_REMOVED lines=12> */
.L_x_3942:
[----:B------:R-:W-:Y:S02]  /*371f0*/  ULDC UR4, c[0x0][0xd3c] ;  /* 0x00034f0000047ab9 */ /* 0x000fe40000000800 */
[----:B--2---:R-:W-:-:S13]  /*37200*/  ISETP.GE.AND P0, PT, R19, UR4, PT ;  /* 0x0000000413007c0c */ /* 0x004fda000bf06270 */
[----:B------:R-:W-:Y:S05]  /*37210*/  @!P0 BRA `(.L_x_3954) ;  /* 0xffffff8000f08947 */ /* 0x000fea000383ffff */
[----:B------:R-:W-:Y:S05]  /*37220*/  BSYNC B8 ;  /* 0x0000000000087941 */ /* 0x000fea0003800000 */
.L_x_3792:
[----:B-1----:R-:W2:Y:S01]  /*37230*/  LDL.LU R0, [R1+0x4e4] ;  /* 0x0004e40001007983 */ /* 0x002ea20000300800 */
[----:B------:R-:W-:Y:S01]  /*37240*/  BSSY B0, `(.L_x_3955) ;  /* 0x000000b000007945 */ /* 0x000fe20003800000 */
[----:B------:R-:W1:Y:S01]  /*37250*/  S2R R5, SR_CgaCtaId ;  /* 0x0000000000057919 */ /* 0x000e620000008800 */
        /* <DEDUP_REMOVED lines=9> */
.L_x_4096:
[----:B------:R-:W-:Y:S05]  /*372f0*/  BSYNC B0 ;  /* 0x0000000000007941 */ /* 0x000fea0003800000 */
.L_x_3955:
[----:B------:R-:W-:-:S03]  /*37300*/  UMOV UR4, 0xffffffff ;  /* 0xffffffff00047882 */ /* 0x000fc60000000000 */
[----:B------:R-:W-:Y:S05]  /*37310*/  BRA.DIV UR4, `(.L_x_3957) ;  /* 0x0000003e04c07947 */ /* 0x000fea000b800000 */
[----:B------:R-:W1:Y:S02]  /*37320*/  S2R R2, SR_TID.X ;  /* 0x0000000000027919 */ /* 0x000e640000002100 */
[----:B-1----:R-:W-:-:S04]  /*37330*/  SHF.R.U32.HI R2, RZ, 0x5, R2 ;  /* 0x00000005ff027819 */ /* 0x002fc80000011602 */
[----:B------:R-:W-:-:S05]  /*37340*/  LOP3.LUT R2, R2, 0x3, RZ, 0xc0, !PT ;  /* 0x0000000302027812 */ /* 0x000fca00078ec0ff */
[----:B------:R1:W2:Y:S02]  /*37350*/  SHFL.IDX PT, R14, R2, RZ, 0x1f ;  /* 0x00001fff020e7589 */ /* 0x0002a400000e0000 */
.L_x_4099:
[----:B--2---:R-:W-:-:S13]  /*37360*/  ISETP.NE.AND P0, PT, R14, RZ, PT ;  /* 0x000000ff0e00720c */ /* 0x004fda0003f05270 */
[----:B------:R-:W-:Y:S05]  /*37370*/  @P0 BRA `(.L_x_3567) ;  /* 0x0000000000940947 */ /* 0x000fea0003800000 */
[----:B------:R-:W-:-:S03]  /*37380*/  UMOV UR4, 0xffffffff ;  /* 0xffffffff00047882 */ /* 0x000fc60000000000 */
[----:B------:R-:W-:Y:S05]  /*37390*/  BRA.DIV UR4, `(.L_x_3958) ;  /* 0x0000003e04d47947 */ /* 0x000fea000b800000 */
[----:B------:R-:W-:-:S13]  /*373a0*/  ELECT P6, URZ, PT ;  /* 0x00000000003f782f */ /* 0x000fda00038c0000 */
.L_x_4102:
[----:B------:R-:W-:Y:S05]  /*373b0*/  @!P6 BRA `(.L_x_3567) ;  /* 0x000000000084e947 */ /* 0x000fea0003800000 */
[----:B------:R-:W-:-:S06]  /*373c0*/  ULOP3.LUT UR4, UR38, 0x2, URZ, 0xfc, !UPT ;  /* 0x0000000226047892 */ /* 0x000fcc000f8efc3f */
[----:B-1----:R-:W-:-:S05]  /*373d0*/  IMAD.U32 R2, RZ, RZ, UR4 ;  /* 0x00000004ff027e24 */ /* 0x002fca000f8e00ff */
[----:B------:R-:W-:-:S13]  /*373e0*/  ISETP.NE.AND P2, PT, R2, 0x3, PT ;  /* 0x000000030200780c */ /* 0x000fda0003f45270 */
[----:B------:R-:W-:Y:S05]  /*373f0*/  @!P2 BRA `(.L_x_3959) ;  /* 0x000000000004a947 */ /* 0x000fea0003800000 */
[----:B------:R-:W-:Y:S01]  /*37400*/  BPT.TRAP 0x1 ;  /* 0x000000040000795c */ /* 0x000fe20000300000 */
.L_x_3959:
[----:B0-----:R-:W2:Y:S04]  /*37410*/  LDL R3, [R1+0x474] ;  /* 0x0004740001037983 */ /* 0x001ea80000100800 */
[----:B------:R-:W4:Y:S01]  /*37420*/  LDL.LU R7, [R1+0x484] ;  /* 0x0004840001077983 */ /* 0x000f220000300800 */
[----:B------:R-:W-:-:S04]  /*37430*/  VIADD R2, R0, 0x32440 ;  /* 0x0003244000027836 */ /* 0x000fc80000000000 */
[C---:B--2---:R-:W-:Y:S02]  /*37440*/  IMAD R6, R3.reuse, 0x8, R2 ;  /* 0x0000000803067824 */ /* 0x044fe400078e0202 */
[----:B------:R-:W-:Y:S01]  /*37450*/  VIADD R3, R3, 0x1 ;  /* 0x0000000103037836 */ /* 0x000fe20000000000 */
[----:B----4-:R-:W-:-:S04]  /*37460*/  SHF.L.U32 R5, R7, 0x1f, RZ ;  /* 0x0000001f07057819 */ /* 0x010fc800000006ff */
        /* <DEDUP_REMOVED lines=8> */
.L_x_4103:
[----:B------:R-:W1:Y:S02]  /*374f0*/  SYNCS.PHASECHK.TRANS64.TRYWAIT P0, [R7+URZ], R2 ;  /* 0x00000002070075a7 */ /* 0x000e64000800017f */
[----:B-1----:R-:W-:Y:S05]  /*37500*/  @!P0 BRA `(.L_x_3961) ;  /* 0x0000003c00ac8947 */ /* 0x002fea0003800000 */
.L_x_4104:
[----:B------:R-:W-:Y:S05]  /*37510*/  @!P2 BRA `(.L_x_3962) ;  /* 0x000000000004a947 */ /* 0x000fea0003800000 */
[----:B------:R-:W-:Y:S01]  /*37520*/  BPT.TRAP 0x1 ;  /* 0x000000040000795c */ /* 0x000fe20000300000 */
.L_x_3962:
[----:B------:R-:W2:Y:S01]  /*37530*/  LDL.LU R4, [R1+0x474] ;  /* 0x0004740001047983 */ /* 0x000ea20000300800 */
[----:B------:R-:W-:-:S04]  /*37540*/  VIADD R0, R0, 0x32460 ;  /* 0x0003246000007836 */ /* 0x000fc80000000000 */
[----:B--2---:R-:W-:-:S04]  /*37550*/  IMAD R4, R4, 0x8, R0 ;  /* 0x0000000804047824 */ /* 0x004fc800078e0200 */
[----:B------:R-:W2:Y:S02]  /*37560*/  SYNCS.PHASECHK.TRANS64.TRYWAIT P0, [R4+URZ], R5 ;  /* 0x00000005040075a7 */ /* 0x000ea4000800017f */
[----:B--2---:R-:W-:Y:S05]  /*37570*/  @!P0 BRA `(.L_x_3963) ;  /* 0x0000003c00a48947 */ /* 0x004fea0003800000 */
.L_x_4105:
[----:B------:R-:W-:-:S07]  /*37580*/  IMAD R3, R3, 0x8, R0 ;  /* 0x0000000803037824 */ /* 0x000fce00078e0200 */
.L_x_3964:
[----:B----4-:R4:W0:Y:S02]  /*37590*/  SYNCS.PHASECHK.TRANS64.TRYWAIT P0, [R3+URZ], R2 ;  /* 0x00000002030075a7 */ /* 0x010824000800017f */
[----:B0-----:R-:W-:Y:S05]  /*375a0*/  @!P0 NANOSLEEP.SYNCS 0x989680 ;  /* 0x009896800000895d */ /* 0x001fea0003900000 */
[----:B------:R-:W0:Y:S02]  /*375b0*/  @!P0 SYNCS.PHASECHK.TRANS64 P0, [R3+URZ], R2 ;  /* 0x00000002030085a7 */ /* 0x000e24000800007f */
[----:B0-----:R-:W-:Y:S05]  /*375c0*/  @!P0 BRA `(.L_x_3964) ;  /* 0xfffffffc00f08947 */ /* 0x001fea000383ffff */
.L_x_3567:
[----:B------:R-:W-:Y:S05]  /*375d0*/  BSYNC B9 ;  /* 0x0000000000097941 */ /* 0x000fea0003800000 */
.L_x_3564:
[----:B------:R-:W-:Y:S05]  /*375e0*/  EXIT ;  /* 0x000000000000794d */ /* 0x000fea0003800000 */
.L_x_3593:
[----:B0-----:R0:W1:Y:S02]  /*375f0*/  SYNCS.PHASECHK.TRANS64.TRYWAIT P6, [R89+URZ+0x32490], R100 ;  /* 0x03249064590075a7 */ /* 0x00106400080c017f */
[----:B-1----:R-:W-:Y:S05]  /*37600*/  @!P6 NANOSLEEP.SYNCS 0x989680 ;  /* 0x009896800000e95d */ /* 0x002fea0003900000 */
[----:B------:R-:W1:Y:S02]  /*37610*/  @!P6 SYNCS.PHASECHK.TRANS64 P6, [R89+URZ+0x32490], R100 ;  /* 0x032490645900e5a7 */ /* 0x000e6400080c007f */
[----:B-1----:R-:W-:Y:S05]  /*37620*/  @!P6 BRA `(.L_x_3593) ;  /* 0xfffffffc00f0e947 */ /* 0x002fea000383ffff */
[----:B------:R-:W-:Y:S05]  /*37630*/  BRA `(.L_x_3965) ;  /* 0xfffffcb800807947 */ /* 0x000fea000383ffff */
.L_x_3611:
[----:B0-----:R0:W1:Y:S02]  /*37640*/  SYNCS.PHASECHK.TRANS64.TRYWAIT P5, [R89+URZ+0x32490], R100 ;  /* 0x03249064590075a7 */ /* 0x00106400080a017f */
[----:B-1----:R-:W-:Y:S05]  /*37650*/  @!P5 NANOSLEEP.SYNCS 0x989680 ;  /* 0x009896800000d95d */ /* 0x002fea0003900000 */
[----:B------:R-:W1:Y:S02]  /*37660*/  @!P5 SYNCS.PHASECHK.TRANS64 P5, [R89+URZ+0x32490], R100 ;  /* 0x032490645900d5a7 */ /* 0x000e6400080a007f */
[----:B-1----:R-:W-:Y:S05]  /*37670*/  @!P5 BRA `(.L_x_3611) ;  /* 0xfffffffc00f0d947 */ /* 0x002fea000383ffff */
[----:B------:R-:W-:Y:S05]  /*37680*/  BRA `(.L_x_3966) ;  /* 0xfffffcc800c07947 */ /* 0x000fea000383ffff */
.L_x_3620:
[----:B0-----:R0:W1:Y:S02]  /*37690*/  SYNCS.PHASECHK.TRANS64.TRYWAIT P4, [R89+URZ+0x32490], R100 ;  /* 0x03249064590075a7 */ /* 0x001064000808017f */
[----:B-1----:R-:W-:Y:S05]  /*376a0*/  @!P4 NANOSLEEP.SYNCS 0x989680 ;  /* 0x009896800000c95d */ /* 0x002fea0003900000 */
[----:B------:R-:W1:Y:S02]  /*376b0*/  @!P4 SYNCS.PHASECHK.TRANS64 P4, [R89+URZ+0x32490], R100 ;  /* 0x032490645900c5a7 */ /* 0x000e64000808007f */
[----:B-1----:R-:W-:Y:S05]  /*376c0*/  @!P4 BRA `(.L_x_3620) ;  /* 0xfffffffc00f0c947 */ /* 0x002fea000383ffff */
[----:B------:R-:W-:Y:S05]  /*376d0*/  BRA `(.L_x_3967) ;  /* 0xfffffcd800b07947 */ /* 0x000fea000383ffff */
.L_x_3626:
[----:B-1----:R1:W2:Y:S02]  /*376e0*/  SYNCS.PHASECHK.TRANS64.TRYWAIT P3, [R89+URZ+0x324b0], R100 ;  /* 0x0324b064590075a7 */ /* 0x0022a4000806017f */
[----:B--2---:R-:W-:Y:S05]  /*376f0*/  @!P3 NANOSLEEP.SYNCS 0x989680 ;  /* 0x009896800000b95d */ /* 0x004fea0003900000 */
[----:B------:R-:W2:Y:S02]  /*37700*/  @!P3 SYNCS.PHASECHK.TRANS64 P3, [R89+URZ+0x324b0], R100 ;  /* 0x0324b0645900b5a7 */ /* 0x000ea4000806007f */
[----:B--2---:R-:W-:Y:S05]  /*37710*/  @!P3 BRA `(.L_x_3626) ;  /* 0xfffffffc00f0b947 */ /* 0x004fea000383ffff */
[----:B------:R-:W-:Y:S05]  /*37720*/  BRA `(.L_x_3968) ;  /* 0xfffffcdc00407947 */ /* 0x000fea000383ffff */
.L_x_3642:
        /* <DEDUP_REMOVED lines=8> */
.L_x_3970:
[----:B------:R-:W-:Y:S05]  /*377b0*/  BSYNC B0 ;  /* 0x0000000000007941 */ /* 0x000fea0003800000 */
.L_x_3969:
[----:B------:R-:W-:Y:S05]  /*377c0*/  BRA `(.L_x_3971) ;  /* 0xfffffcec00807947 */ /* 0x000fea000383ffff */
.L_x_3654:
        /* <DEDUP_REMOVED lines=8> */
.L_x_3973:
[----:B------:R-:W-:Y:S05]  /*37850*/  BSYNC B1 ;  /* 0x0000000000017941 */ /* 0x000fea0003800000 */
.L_x_3972:
        /* <DEDUP_REMOVED lines=8> */
.L_x_3974:
[----:B------:R-:W-:Y:S02]  /*378e0*/  IMAD.MOV.U32 R13, RZ, RZ, R7 ;  /* 0x000000ffff0d7224 */ /* 0x000fe400078e0007 */
[----:B------:R-:W-:-:S07]  /*378f0*/  IMAD.MOV.U32 R2, RZ, RZ, R14 ;  /* 0x000000ffff027224 */ /* 0x000fce00078e000e */
[----:B------:R-:W-:Y:S05]  /*37900*/  WARPSYNC.COLLECTIVE R15, `(.L_x_3975) ;  /* 0x000000000f087348 */ /* 0x000fea0003c00000 */
[----:B------:R0:W1:Y:S02]  /*37910*/  SHFL.IDX P6, R14, R13, R12, R11 ;  /* 0x0000000c0d0e7389 */ /* 0x00006400000c000b */
[----:B01----:R-:W-:Y:S01]  /*37920*/  ENDCOLLECTIVE ;  /* 0x000000000000791b */ /* 0x003fe20003800000 */
.L_x_3975:
[----:B------:R-:W-:Y:S02]  /*37930*/  IMAD.MOV.U32 R13, RZ, RZ, R8 ;  /* 0x000000ffff0d7224 */ /* 0x000fe400078e0008 */
[----:B------:R-:W-:-:S07]  /*37940*/  IMAD.MOV.U32 R5, RZ, RZ, R14 ;  /* 0x000000ffff057224 */ /* 0x000fce00078e000e */
[----:B------:R-:W-:Y:S05]  /*37950*/  WARPSYNC.COLLECTIVE R15, `(.L_x_3976) ;  /* 0x000000000f087348 */ /* 0x000fea0003c00000 */
[----:B------:R0:W1:Y:S02]  /*37960*/  SHFL.IDX P6, R14, R13, R12, R11 ;  /* 0x0000000c0d0e7389 */ /* 0x00006400000c000b */
[----:B01----:R-:W-:Y:S01]  /*37970*/  ENDCOLLECTIVE ;  /* 0x000000000000791b */ /* 0x003fe20003800000 */
.L_x_3976:
[----:B------:R-:W-:Y:S05]  /*37980*/  BRA `(.L_x_3977) ;  /* 0xfffffcf800607947 */ /* 0x000fea000383ffff */
.L_x_3657:
        /* <DEDUP_REMOVED lines=8> */
.L_x_3979:
[----:B------:R-:W-:Y:S05]  /*37a10*/  BSYNC B1 ;  /* 0x0000000000017941 */ /* 0x000fea0003800000 */
.L_x_3978:
        /* <DEDUP_REMOVED lines=8> */
.L_x_3980:
[----:B------:R-:W-:Y:S02]  /*37aa0*/  IMAD.MOV.U32 R13, RZ, RZ, R7 ;  /* 0x000000ffff0d7224 */ /* 0x000fe400078e0007 */
[----:B------:R-:W-:-:S07]  /*37ab0*/  IMAD.MOV.U32 R4, RZ, RZ, R14 ;  /* 0x000000ffff047224 */ /* 0x000fce00078e000e */
[----:B------:R-:W-:Y:S05]  /*37ac0*/  WARPSYNC.COLLECTIVE R15, `(.L_x_3981) ;  /* 0x000000000f087348 */ /* 0x000fea0003c00000 */
[----:B------:R0:W1:Y:S02]  /*37ad0*/  SHFL.IDX P6, R14, R13, R12, R11 ;  /* 0x0000000c0d0e7389 */ /* 0x00006400000c000b */
[----:B01----:R-:W-:Y:S01]  /*37ae0*/  ENDCOLLECTIVE ;  /* 0x000000000000791b */ /* 0x003fe20003800000 */
.L_x_3981:
[----:B------:R-:W-:Y:S02]  /*37af0*/  IMAD.MOV.U32 R13, RZ, RZ, R8 ;  /* 0x000000ffff0d7224 */ /* 0x000fe400078e0008 */
[----:B------:R-:W-:-:S07]  /*37b00*/  IMAD.MOV.U32 R7, RZ, RZ, R14 ;  /* 0x000000ffff077224 */ /* 0x000fce00078e000e */
[----:B------:R-:W-:Y:S05]  /*37b10*/  WARPSYNC.COLLECTIVE R15, `(.L_x_3982) ;  /* 0x000000000f087348 */ /* 0x000fea0003c00000 */
[----:B------:R0:W1:Y:S02]  /*37b20*/  SHFL.IDX P6, R14, R13, R12, R11 ;  /* 0x0000000c0d0e7389 */ /* 0x00006400000c000b */
[----:B01----:R-:W-:Y:S01]  /*37b30*/  ENDCOLLECTIVE ;  /* 0x000000000000791b */ /* 0x003fe20003800000 */
.L_x_3982:
[----:B------:R-:W-:Y:S05]  /*37b40*/  BRA `(.L_x_3983) ;  /* 0xfffffcf800b87947 */ /* 0x000fea000383ffff */
.L_x_3661:
[----:B------:R0:W0:Y:S02]  /*37b50*/  SYNCS.PHASECHK.TRANS64.TRYWAIT P0, [R144+URZ+0x32400], R13 ;  /* 0x0324000d900075a7 */ /* 0x000024000800017f */
[----:B0-----:R-:W-:Y:S05]  /*37b60*/  @!P0 NANOSLEEP.SYNCS 0x989680 ;  /* 0x009896800000895d */ /* 0x001fea0003900000 */
[----:B------:R-:W0:Y:S02]  /*37b70*/  @!P0 SYNCS.PHASECHK.TRANS64 P0, [R144+URZ+0x32400], R13 ;  /* 0x0324000d900085a7 */ /* 0x000e24000800007f */
[----:B0-----:R-:W-:Y:S05]  /*37b80*/  @!P0 BRA `(.L_x_3661) ;  /* 0xfffffffc00f08947 */ /* 0x001fea000383ffff */
[----:B------:R-:W-:Y:S05]  /*37b90*/  BRA `(.L_x_3984) ;  /* 0xfffffcfc00347947 */ /* 0x000fea000383ffff */
.L_x_3669:
        /* <DEDUP_REMOVED lines=9> */
.L_x_3986:
[----:B------:R-:W-:Y:S05]  /*37c30*/  BSYNC B1 ;  /* 0x0000000000017941 */ /* 0x000fea0003800000 */
.L_x_3985:
        /* <DEDUP_REMOVED lines=10> */
.L_x_3987:
[----:B------:R-:W-:Y:S01]  /*37ce0*/  ISETP.GE.OR P1, PT, R0, R67, P0 ;  /* 0x000000430000720c */ /* 0x000fe20000726670 */
[----:B------:R-:W-:-:S12]  /*37cf0*/  IMAD.MOV.U32 R13, RZ, RZ, R65 ;  /* 0x000000ffff0d7224 */ /* 0x000fd800078e0041 */
[C---:B------:R-:W-:Y:S01]  /*37d00*/  @!P1 IMAD.SHL.U32 R5, R22.reuse, 0x2, RZ ;  /* 0x0000000216059824 */ /* 0x040fe200078e00ff */
[----:B------:R-:W-:Y:S02]  /*37d10*/  @!P1 SHF.L.U64.HI R9, R22, 0x1, R23 ;  /* 0x0000000116099819 */ /* 0x000fe40000010217 */
[----:B------:R-:W-:-:S07]  /*37d20*/  MOV R3, R14 ;  /* 0x0000000e00037202 */ /* 0x000fce0000000f00 */
[----:B------:R-:W-:Y:S05]  /*37d30*/  WARPSYNC.COLLECTIVE R15, `(.L_x_3988) ;  /* 0x000000000f087348 */ /* 0x000fea0003c00000 */
[----:B------:R0:W1:Y:S02]  /*37d40*/  SHFL.IDX P6, R14, R13, R12, R11 ;  /* 0x0000000c0d0e7389 */ /* 0x00006400000c000b */
[----:B01----:R-:W-:Y:S01]  /*37d50*/  ENDCOLLECTIVE ;  /* 0x000000000000791b */ /* 0x003fe20003800000 */
.L_x_3988:
[----:B------:R-:W-:-:S05]  /*37d60*/  @!P1 IADD3 R6, P2, R3, R5, RZ ;  /* 0x0000000503069210 */ /* 0x000fca0007f5e0ff */
[----:B------:R-:W-:-:S05]  /*37d70*/  @!P1 IMAD.X R7, R2, 0x1, R9, P2 ;  /* 0x0000000102079824 */ /* 0x000fca00010e0609 */
[----:B------:R0:W5:Y:S01]  /*37d80*/  @!P1 LD.E.128 R24, desc[UR42][R6.64] ;  /* 0x0000002a06189980 */ /* 0x000162000c101d00 */
[----:B------:R-:W-:Y:S02]  /*37d90*/  IMAD.MOV.U32 R13, RZ, RZ, R64 ;  /* 0x000000ffff0d7224 */ /* 0x000fe400078e0040 */
[----:B------:R-:W-:-:S07]  /*37da0*/  IMAD.MOV.U32 R4, RZ, RZ, R14 ;  /* 0x000000ffff047224 */ /* 0x000fce00078e000e */
[----:B0----5:R-:W-:Y:S05]  /*37db0*/  WARPSYNC.COLLECTIVE R15, `(.L_x_3989) ;  /* 0x000000000f087348 */ /* 0x021fea0003c00000 */
[----:B------:R1:W2:Y:S02]  /*37dc0*/  SHFL.IDX P6, R14, R13, R12, R11 ;  /* 0x0000000c0d0e7389 */ /* 0x0002a400000c000b */
[----:B012--5:R-:W-:Y:S01]  /*37dd0*/  ENDCOLLECTIVE ;  /* 0x000000000000791b */ /* 0x027fe20003800000 */
.L_x_3989:
        /* <DEDUP_REMOVED lines=10> */
.L_x_3990:
[----:B------:R-:W-:Y:S01]  /*37e80*/  CS2R R60, SRZ ;  /* 0x00000000003c7805 */ /* 0x000fe2000001ff00 */
[----:B------:R-:W-:Y:S01]  /*37e90*/  IMAD.MOV.U32 R13, RZ, RZ, R8 ;  /* 0x000000ffff0d7224 */ /* 0x000fe200078e0008 */
[----:B------:R-:W-:Y:S02]  /*37ea0*/  CS2R R62, SRZ ;  /* 0x00000000003e7805 */ /* 0x000fe4000001ff00 */
[----:B------:R-:W-:Y:S01]  /*37eb0*/  CS2R R20, SRZ ;  /* 0x0000000000147805 */ /* 0x000fe2000001ff00 */
[----:B------:R-:W-:Y:S02]  /*37ec0*/  @!P1 IMAD.MOV.U32 R60, RZ, RZ, R24 ;  /* 0x000000ffff3c9224 */ /* 0x000fe400078e0018 */
[----:B------:R-:W-:-:S07]  /*37ed0*/  IMAD.MOV.U32 R24, RZ, RZ, R14 ;  /* 0x000000ffff187224 */ /* 0x000fce00078e000e */
[----:B------:R-:W-:Y:S05]  /*37ee0*/  WARPSYNC.COLLECTIVE R15, `(.L_x_3991) ;  /* 0x000000000f087348 */ /* 0x000fea0003c00000 */
[----:B------:R0:W1:Y:S02]  /*37ef0*/  SHFL.IDX P6, R14, R13, R12, R11 ;  /* 0x0000000c0d0e7389 */ /* 0x00006400000c000b */
[----:B01----:R-:W-:Y:S01]  /*37f00*/  ENDCOLLECTIVE ;  /* 0x000000000000791b */ /* 0x003fe20003800000 */
.L_x_3991:
[----:B------:R-:W-:Y:S02]  /*37f10*/  @!P1 IMAD.MOV.U32 R61, RZ, RZ, R25 ;  /* 0x000000ffff3d9224 */ /* 0x000fe400078e0019 */
[----:B------:R-:W-:Y:S02]  /*37f20*/  IMAD.MOV.U32 R13, RZ, RZ, R65 ;  /* 0x000000ffff0d7224 */ /* 0x000fe400078e0041 */
[----:B------:R-:W-:-:S07]  /*37f30*/  IMAD.MOV.U32 R25, RZ, RZ, R14 ;  /* 0x000000ffff197224 */ /* 0x000fce00078e000e */
[----:B------:R-:W-:Y:S05]  /*37f40*/  WARPSYNC.COLLECTIVE R15, `(.L_x_3992) ;  /* 0x000000000f087348 */ /* 0x000fea0003c00000 */
[----:B------:R0:W1:Y:S02]  /*37f50*/  SHFL.IDX P6, R14, R13, R12, R11 ;  /* 0x0000000c0d0e7389 */ /* 0x00006400000c000b */
[----:B01----:R-:W-:Y:S01]  /*37f60*/  ENDCOLLECTIVE ;  /* 0x000000000000791b */ /* 0x003fe20003800000 */
.L_x_3992:
[----:B------:R-:W-:Y:S02]  /*37f70*/  @!P1 IMAD.MOV.U32 R62, RZ, RZ, R26 ;  /* 0x000000ffff3e9224 */ /* 0x000fe400078e001a */
[----:B------:R-:W-:Y:S02]  /*37f80*/  IMAD.MOV.U32 R2, RZ, RZ, R60 ;  /* 0x000000ffff027224 */ /* 0x000fe400078e003c */
[----:B------:R-:W-:Y:S02]  /*37f90*/  IMAD.MOV.U32 R3, RZ, RZ, R61 ;  /* 0x000000ffff037224 */ /* 0x000fe400078e003d */
[----:B------:R-:W-:Y:S01]  /*37fa0*/  IMAD.MOV.U32 R13, RZ, RZ, R64 ;  /* 0x000000ffff0d7224 */ /* 0x000fe200078e0040 */
[----:B------:R-:W-:Y:S01]  /*37fb0*/  PRMT R75, R75, 0x5410, R2 ;  /* 0x000054104b4b7816 */ /* 0x000fe20000000002 */
[----:B------:R-:W-:-:S07]  /*37fc0*/  IMAD.MOV.U32 R26, RZ, RZ, R14 ;  /* 0x000000ffff1a7224 */ /* 0x000fce00078e000e */
[----:B------:R-:W-:Y:S05]  /*37fd0*/  WARPSYNC.COLLECTIVE R15, `(.L_x_3993) ;  /* 0x000000000f087348 */ /* 0x000fea0003c00000 */
[----:B------:R0:W1:Y:S02]  /*37fe0*/  SHFL.IDX P6, R14, R13, R12, R11 ;  /* 0x0000000c0d0e7389 */ /* 0x00006400000c000b */
[----:B01----:R-:W-:Y:S01]  /*37ff0*/  ENDCOLLECTIVE ;  /* 0x000000000000791b */ /* 0x003fe20003800000 */
.L_x_3993:
[----:B------:R-:W-:Y:S02]  /*38000*/  PRMT R68, R3, 0x7610, R68 ;  /* 0x0000761003447816 */ /* 0x000fe40000000044 */
[----:B------:R-:W-:Y:S01]  /*38010*/  CS2R R2, SRZ ;  /* 0x0000000000027805 */ /* 0x000fe2000001ff00 */
[----:B------:R-:W-:Y:S02]  /*38020*/  @!P1 IMAD.MOV.U32 R63, RZ, RZ, R27 ;  /* 0x000000ffff3f9224 */ /* 0x000fe400078e001b */
[----:B------:R-:W-:Y:S02]  /*38030*/  @!P1 IMAD.MOV.U32 R2, RZ, RZ, R4 ;  /* 0x000000ffff029224 */ /* 0x000fe400078e0004 */
[----:B------:R-:W-:Y:S02]  /*38040*/  @!P1 IMAD.MOV.U32 R3, RZ, RZ, R5 ;  /* 0x000000ffff039224 */ /* 0x000fe400078e0005 */
[----:B------:R-:W-:Y:S02]  /*38050*/  @!P1 IMAD.MOV.U32 R20, RZ, RZ, R6 ;  /* 0x000000ffff149224 */ /* 0x000fe400078e0006 */
[----:B------:R-:W-:-:S02]  /*38060*/  @!P1 IMAD.MOV.U32 R21, RZ, RZ, R7 ;  /* 0x000000ffff159224 */ /* 0x000fc400078e0007 */
[----:B------:R-:W-:Y:S02]  /*38070*/  IMAD.MOV.U32 R8, RZ, RZ, R62 ;  /* 0x000000ffff087224 */ /* 0x000fe400078e003e */
[----:B------:R-:W-:Y:S02]  /*38080*/  IMAD.MOV.U32 R9, RZ, RZ, R63 ;  /* 0x000000ffff097224 */ /* 0x000fe400078e003f */
[----:B------:R-:W-:Y:S02]  /*38090*/  IMAD.MOV.U32 R4, RZ, RZ, R2 ;  /* 0x000000ffff047224 */ /* 0x000fe400078e0002 */
[----:B------:R-:W-:Y:S02]  /*380a0*/  IMAD.MOV.U32 R5, RZ, RZ, R3 ;  /* 0x000000ffff057224 */ /* 0x000fe400078e0003 */
[----:B------:R-:W-:Y:S02]  /*380b0*/  IMAD.MOV.U32 R6, RZ, RZ, R20 ;  /* 0x000000ffff067224 */ /* 0x000fe400078e0014 */
[----:B------:R-:W-:Y:S01]  /*380c0*/  IMAD.MOV.U32 R7, RZ, RZ, R21 ;  /* 0x000000ffff077224 */ /* 0x000fe200078e0015 */
[----:B------:R-:W-:-:S02]  /*380d0*/  PRMT R66, R8, 0x5410, R9 ;  /* 0x0000541008427816 */ /* 0x000fc40000000009 */
[----:B------:R-:W-:Y:S02]  /*380e0*/  CS2R R8, SRZ ;  /* 0x0000000000087805 */ /* 0x000fe4000001ff00 */
[----:B------:R-:W-:Y:S02]  /*380f0*/  PRMT R65, R65, 0x5410, R4 ;  /* 0x0000541041417816 */ /* 0x000fe40000000004 */
[----:B------:R-:W-:Y:S02]  /*38100*/  PRMT R74, R5, 0x7610, R74 ;  /* 0x00007610054a7816 */ /* 0x000fe4000000004a */
[----:B------:R-:W-:Y:S02]  /*38110*/  PRMT R75, R6, 0x7610, R75 ;  /* 0x00007610064b7816 */ /* 0x000fe4000000004b */
[----:B------:R-:W-:Y:S01]  /*38120*/  PRMT R87, R7, 0x7610, R87 ;  /* 0x0000761007577816 */ /* 0x000fe20000000057 */
[----:B------:R-:W-:Y:S06]  /*38130*/  BRA `(.L_x_3994) ;  /* 0xfffffd08005c7947 */ /* 0x000fec000383ffff */
.L_x_3673:
[----:B0-----:R0:W1:Y:S02]  /*38140*/  SYNCS.PHASECHK.TRANS64.TRYWAIT P1, [R144+URZ+0x32400], R13 ;  /* 0x0324000d900075a7 */ /* 0x001064000802017f */
[----:B-1----:R-:W-:Y:S05]  /*38150*/  @!P1 NANOSLEEP.SYNCS 0x989680 ;  /* 0x009896800000995d */ /* 0x002fea0003900000 */
[----:B------:R-:W1:Y:S02]  /*38160*/  @!P1 SYNCS.PHASECHK.TRANS64 P1, [R144+URZ+0x32400], R13 ;  /* 0x0324000d900095a7 */ /* 0x000e64000802007f */
[----:B-1----:R-:W-:Y:S05]  /*38170*/  @!P1 BRA `(.L_x_3673) ;  /* 0xfffffffc00f09947 */ /* 0x002fea000383ffff */
[----:B------:R-:W-:Y:S05]  /*38180*/  BRA `(.L_x_3995) ;  /* 0xfffffd0800b87947 */ /* 0x000fea000383ffff */
.L_x_3688:
[----:B0-----:R0:W1:Y:S02]  /*38190*/  SYNCS.PHASECHK.TRANS64.TRYWAIT P0, [R2+URZ], R7 ;  /* 0x00000007020075a7 */ /* 0x001064000800017f */
[----:B-1----:R-:W-:Y:S05]  /*381a0*/  @!P0 NANOSLEEP.SYNCS 0x989680 ;  /* 0x009896800000895d */ /* 0x002fea0003900000 */
[----:B------:R-:W1:Y:S02]  /*381b0*/  @!P0 SYNCS.PHASECHK.TRANS64 P0, [R2+URZ], R7 ;  /* 0x00000007020085a7 */ /* 0x000e64000800007f */
[----:B-1----:R-:W-:Y:S05]  /*381c0*/  @!P0 BRA `(.L_x_3688) ;  /* 0xfffffffc00f08947 */ /* 0x002fea000383ffff */
[----:B------:R-:W-:Y:S05]  /*381d0*/  BRA `(.L_x_3687) ;  /* 0xfffffd2000307947 */ /* 0x000fea000383ffff */
.L_x_3695:
[----:B0-----:R0:W1:Y:S02]  /*381e0*/  SYNCS.PHASECHK.TRANS64.TRYWAIT P0, [R4+URZ], R5 ;  /* 0x00000005040075a7 */ /* 0x001064000800017f */
[----:B-1----:R-:W-:Y:S05]  /*381f0*/  @!P0 NANOSLEEP.SYNCS 0x989680 ;  /* 0x009896800000895d */ /* 0x002fea0003900000 */
[----:B------:R-:W1:Y:S02]  /*38200*/  @!P0 SYNCS.PHASECHK.TRANS64 P0, [R4+URZ], R5 ;  /* 0x00000005040085a7 */ /* 0x000e64000800007f */
[----:B-1----:R-:W-:Y:S05]  /*38210*/  @!P0 BRA `(.L_x_3695) ;  /* 0xfffffffc00f08947 */ /* 0x002fea000383ffff */
[----:B------:R-:W-:Y:S05]  /*38220*/  BRA `(.L_x_3694) ;  /* 0xfffffd2400547947 */ /* 0x000fea000383ffff */
.L_x_3720:
[----:B-1----:R1:W2:Y:S02]  /*38230*/  SYNCS.PHASECHK.TRANS64.TRYWAIT P1, [R0+URZ], R9 ;  /* 0x00000009000075a7 */ /* 0x0022a4000802017f */
[----:B--2---:R-:W-:Y:S05]  /*38240*/  @!P1 NANOSLEEP.SYNCS 0x989680 ;  /* 0x009896800000995d */ /* 0x004fea0003900000 */
[----:B------:R-:W2:Y:S02]  /*38250*/  @!P1 SYNCS.PHASECHK.TRANS64 P1, [R0+URZ], R9 ;  /* 0x00000009000095a7 */ /* 0x000ea4000802007f */
[----:B--2---:R-:W-:Y:S05]  /*38260*/  @!P1 BRA `(.L_x_3720) ;  /* 0xfffffffc00f09947 */ /* 0x004fea000383ffff */
[----:B------:R-:W-:Y:S05]  /*38270*/  BRA `(.L_x_3719) ;  /* 0xfffffdd400187947 */ /* 0x000fea000383ffff */
.L_x_3727:
[----:B-1----:R1:W2:Y:S02]  /*38280*/  SYNCS.PHASECHK.TRANS64.TRYWAIT P1, [R6+URZ], R7 ;  /* 0x00000007060075a7 */ /* 0x0022a4000802017f */
[----:B--2---:R-:W-:Y:S05]  /*38290*/  @!P1 NANOSLEEP.SYNCS 0x989680 ;  /* 0x009896800000995d */ /* 0x004fea0003900000 */
[----:B------:R-:W2:Y:S02]  /*382a0*/  @!P1 SYNCS.PHASECHK.TRANS64 P1, [R6+URZ], R7 ;  /* 0x00000007060095a7 */ /* 0x000ea4000802007f */
[----:B--2---:R-:W-:Y:S05]  /*382b0*/  @!P1 BRA `(.L_x_3727) ;  /* 0xfffffffc00f09947 */ /* 0x004fea000383ffff */
[----:B------:R-:W-:Y:S05]  /*382c0*/  BRA `(.L_x_3726) ;  /* 0xfffffdd8003c7947 */ /* 0x000fea000383ffff */
.L_x_3738:
[----:B-1----:R1:W2:Y:S02]  /*382d0*/  SYNCS.PHASECHK.TRANS64.TRYWAIT P0, [R6+URZ], R7 ;  /* 0x00000007060075a7 */ /* 0x0022a4000800017f */
[----:B--2---:R-:W-:Y:S05]  /*382e0*/  @!P0 NANOSLEEP.SYNCS 0x989680 ;  /* 0x009896800000895d */ /* 0x004fea0003900000 */
[----:B------:R-:W2:Y:S02]  /*382f0*/  @!P0 SYNCS.PHASECHK.TRANS64 P0, [R6+URZ], R7 ;  /* 0x00000007060085a7 */ /* 0x000ea4000800007f */
[----:B--2---:R-:W-:Y:S05]  /*38300*/  @!P0 BRA `(.L_x_3738) ;  /* 0xfffffffc00f08947 */ /* 0x004fea000383ffff */
[----:B------:R-:W-:Y:S05]  /*38310*/  BRA `(.L_x_3737) ;  /* 0xfffffe7000ac7947 */ /* 0x000fea000383ffff */
.L_x_3745:
[----:B--2---:R2:W3:Y:S02]  /*38320*/  SYNCS.PHASECHK.TRANS64.TRYWAIT P0, [R6+URZ], R7 ;  /* 0x00000007060075a7 */ /* 0x0044e4000800017f */
[----:B---3--:R-:W-:Y:S05]  /*38330*/  @!P0 NANOSLEEP.SYNCS 0x989680 ;  /* 0x009896800000895d */ /* 0x008fea0003900000 */
[----:B------:R-:W3:Y:S02]  /*38340*/  @!P0 SYNCS.PHASECHK.TRANS64 P0, [R6+URZ], R7 ;  /* 0x00000007060085a7 */ /* 0x000ee4000800007f */
[----:B---3--:R-:W-:Y:S05]  /*38350*/  @!P0 BRA `(.L_x_3745) ;  /* 0xfffffffc00f08947 */ /* 0x008fea000383ffff */
[----:B------:R-:W-:Y:S05]  /*38360*/  BRA `(.L_x_3744) ;  /* 0xfffffe7400d07947 */ /* 0x000fea000383ffff */
.L_x_3772:
[----:B------:R-:W-:Y:S02]  /*38370*/  IMAD.MOV.U32 R13, RZ, RZ, R3 ;  /* 0x000000ffff0d7224 */ /* 0x000fe400078e0003 */
[----:B------:R-:W-:Y:S02]  /*38380*/  IMAD.MOV.U32 R12, RZ, RZ, RZ ;  /* 0x000000ffff0c7224 */ /* 0x000fe400078e00ff */
[----:B------:R-:W-:Y:S02]  /*38390*/  IMAD.MOV.U32 R11, RZ, RZ, 0x181f ;  /* 0x0000181fff0b7424 */ /* 0x000fe400078e00ff */
[----:B------:R-:W-:-:S07]  /*383a0*/  IMAD.MOV.U32 R15, RZ, RZ, -0x1 ;  /* 0xffffffffff0f7424 */ /* 0x000fce00078e00ff */
[----:B01----:R-:W-:Y:S05]  /*383b0*/  WARPSYNC.COLLECTIVE R15, `(.L_x_3996) ;  /* 0x000000000f087348 */ /* 0x003fea0003c00000 */
[----:B------:R2:W3:Y:S02]  /*383c0*/  SHFL.IDX P6, R14, R13, R12, R11 ;  /* 0x0000000c0d0e7389 */ /* 0x0004e400000c000b */
[----:B0123--:R-:W-:Y:S01]  /*383d0*/  ENDCOLLECTIVE ;  /* 0x000000000000791b */ /* 0x00ffe20003800000 */
.L_x_3996:
[----:B------:R-:W-:Y:S02]  /*383e0*/  IMAD.MOV.U32 R13, RZ, RZ, R2 ;  /* 0x000000ffff0d7224 */ /* 0x000fe400078e0002 */
[----:B------:R-:W-:-:S07]  /*383f0*/  IMAD.MOV.U32 R0, RZ, RZ, R14 ;  /* 0x000000ffff007224 */ /* 0x000fce00078e000e */
[----:B------:R-:W-:Y:S05]  /*38400*/  WARPSYNC.COLLECTIVE R15, `(.L_x_3997) ;  /* 0x000000000f087348 */ /* 0x000fea0003c00000 */
[----:B------:R0:W1:Y:S02]  /*38410*/  SHFL.IDX P6, R14, R13, R12, R11 ;  /* 0x0000000c0d0e7389 */ /* 0x00006400000c000b */
[----:B01----:R-:W-:Y:S01]  /*38420*/  ENDCOLLECTIVE ;  /* 0x000000000000791b */ /* 0x003fe20003800000 */
.L_x_3997:
[----:B------:R-:W-:Y:S05]  /*38430*/  BRA `(.L_x_3998) ;  /* 0xffffff5c00647947 */ /* 0x000fea000383ffff */
.L_x_3775:
[----:B------:R-:W-:Y:S01]  /*38440*/  BSSY B1, `(.L_x_3999) ;  /* 0x0000008000017945 */ /* 0x000fe20003800000 */
[----:B------:R-:W-:Y:S02]  /*38450*/  IMAD.MOV.U32 R13, RZ, RZ, R3 ;  /* 0x000000ffff0d7224 */ /* 0x000fe400078e0003 */
[----:B------:R-:W-:Y:S02]  /*38460*/  IMAD.MOV.U32 R12, RZ, RZ, 0x1 ;  /* 0x00000001ff0c7424 */ /* 0x000fe400078e00ff */
[----:B---3--:R-:W-:Y:S02]  /*38470*/  IMAD.MOV.U32 R11, RZ, RZ, 0x181f ;  /* 0x0000181fff0b7424 */ /* 0x008fe400078e00ff */
[----:B------:R-:W-:-:S07]  /*38480*/  IMAD.MOV.U32 R15, RZ, RZ, -0x1 ;  /* 0xffffffffff0f7424 */ /* 0x000fce00078e00ff */
[----:B012-4-:R-:W-:Y:S05]  /*38490*/  WARPSYNC.COLLECTIVE R15, `(.L_x_4000) ;  /* 0x000000000f087348 */ /* 0x017fea0003c00000 */
[----:B----4-:R3:W4:Y:S02]  /*384a0*/  SHFL.IDX P6, R14, R13, R12, R11 ;  /* 0x0000000c0d0e7389 */ /* 0x01072400000c000b */
[----:B01234-:R-:W-:Y:S01]  /*384b0*/  ENDCOLLECTIVE ;  /* 0x000000000000791b */ /* 0x01ffe20003800000 */
.L_x_4000:
[----:B------:R-:W-:Y:S05]  /*384c0*/  BSYNC B1 ;  /* 0x0000000000017941 */ /* 0x000fea0003800000 */
.L_x_3999:
        /* <DEDUP_REMOVED lines=8> */
.L_x_4001:
[----:B------:R-:W-:Y:S05]  /*38550*/  BRA `(.L_x_4002) ;  /* 0xffffff5c00887947 */ /* 0x000fea000383ffff */
.L_x_3778:
[----:B------:R-:W-:Y:S01]  /*38560*/  BSSY B1, `(.L_x_4003) ;  /* 0x0000008000017945 */ /* 0x000fe20003800000 */
[----:B------:R-:W-:Y:S01]  /*38570*/  IMAD.MOV.U32 R13, RZ, RZ, R3 ;  /* 0x000000ffff0d7224 */ /* 0x000fe200078e0003 */
[----:B0-----:R-:W-:Y:S01]  /*38580*/  MOV R15, 0xffffffff ;  /* 0xffffffff000f7802 */ /* 0x001fe20000000f00 */
[----:B------:R-:W-:Y:S02]  /*38590*/  IMAD.MOV.U32 R12, RZ, RZ, 0x2 ;  /* 0x00000002ff0c7424 */ /* 0x000fe400078e00ff */
[----:B------:R-:W-:-:S07]  /*385a0*/  IMAD.MOV.U32 R11, RZ, RZ, 0x181f ;  /* 0x0000181fff0b7424 */ /* 0x000fce00078e00ff */
[----:B-1234-:R-:W-:Y:S05]  /*385b0*/  WARPSYNC.COLLECTIVE R15, `(.L_x_4004) ;  /* 0x000000000f087348 */ /* 0x01efea0003c00000 */
[----:B----4-:R0:W4:Y:S02]  /*385c0*/  SHFL.IDX P6, R14, R13, R12, R11 ;  /* 0x0000000c0d0e7389 */ /* 0x01012400000c000b */
[----:B01234-:R-:W-:Y:S01]  /*385d0*/  ENDCOLLECTIVE ;  /* 0x000000000000791b */ /* 0x01ffe20003800000 */
.L_x_4004:
[----:B------:R-:W-:Y:S05]  /*385e0*/  BSYNC B1 ;  /* 0x0000000000017941 */ /* 0x000fea0003800000 */
.L_x_4003:
        /* <DEDUP_REMOVED lines=8> */
.L_x_4005:
[----:B------:R-:W-:Y:S05]  /*38670*/  BRA `(.L_x_4006) ;  /* 0xffffff5c00a87947 */ /* 0x000fea000383ffff */
.L_x_3781:
[----:B------:R-:W-:Y:S01]  /*38680*/  BSSY B1, `(.L_x_4007) ;  /* 0x0000008000017945 */ /* 0x000fe20003800000 */
[----:B------:R-:W-:Y:S02]  /*38690*/  IMAD.MOV.U32 R13, RZ, RZ, R3 ;  /* 0x000000ffff0d7224 */ /* 0x000fe400078e0003 */
[----:B------:R-:W-:Y:S02]  /*386a0*/  IMAD.MOV.U32 R12, RZ, RZ, 0x3 ;  /* 0x00000003ff0c7424 */ /* 0x000fe400078e00ff */
[----:B0-----:R-:W-:Y:S02]  /*386b0*/  IMAD.MOV.U32 R11, RZ, RZ, 0x181f ;  /* 0x0000181fff0b7424 */ /* 0x001fe400078e00ff */
[----:B------:R-:W-:-:S07]  /*386c0*/  IMAD.MOV.U32 R15, RZ, RZ, -0x1 ;  /* 0xffffffffff0f7424 */ /* 0x000fce00078e00ff */
[----:B-1234-:R-:W-:Y:S05]  /*386d0*/  WARPSYNC.COLLECTIVE R15, `(.L_x_4008) ;  /* 0x000000000f087348 */ /* 0x01efea0003c00000 */
[----:B------:R0:W0:Y:S02]  /*386e0*/  SHFL.IDX P6, R14, R13, R12, R11 ;  /* 0x0000000c0d0e7389 */ /* 0x00002400000c000b */
[----:B01234-:R-:W-:Y:S01]  /*386f0*/  ENDCOLLECTIVE ;  /* 0x000000000000791b */ /* 0x01ffe20003800000 */
.L_x_4008:
[----:B------:R-:W-:Y:S05]  /*38700*/  BSYNC B1 ;  /* 0x0000000000017941 */ /* 0x000fea0003800000 */
.L_x_4007:
        /* <DEDUP_REMOVED lines=8> */
.L_x_4009:
[----:B------:R-:W-:Y:S05]  /*38790*/  BRA `(.L_x_4010) ;  /* 0xffffff5c00c87947 */ /* 0x000fea000383ffff */
.L_x_3806:
        /* <DEDUP_REMOVED lines=11> */
.L_x_4012:
[----:B------:R-:W-:Y:S05]  /*38850*/  BSYNC B1 ;  /* 0x0000000000017941 */ /* 0x000fea0003800000 */
.L_x_4011:
[----:B------:R-:W-:Y:S05]  /*38860*/  BRA `(.L_x_4013) ;  /* 0xffffff7800047947 */ /* 0x000fea000383ffff */
.L_x_3808:
[----:B------:R-:W-:Y:S01]  /*38870*/  BSSY B1, `(.L_x_4014) ;  /* 0x0000006000017945 */ /* 0x000fe20003800000 */
[----:B------:R-:W-:-:S07]  /*38880*/  IMAD.MOV.U32 R15, RZ, RZ, -0x1 ;  /* 0xffffffffff0f7424 */ /* 0x000fce00078e00ff */
[----:B01----:R-:W-:Y:S05]  /*38890*/  WARPSYNC.COLLECTIVE R15, `(.L_x_4015) ;  /* 0x000000000f0c7348 */ /* 0x003fea0003c00000 */
[----:B------:R-:W-:Y:S02]  /*388a0*/  ELECT P6, UR62, PT ;  /* 0x00000000003e782f */ /* 0x000fe400038c0000 */
[----:B------:R-:W-:Y:S01]  /*388b0*/  MOV R14, UR62 ;  /* 0x0000003e000e7c02 */ /* 0x000fe20008000f00 */
[----:B01----:R-:W-:Y:S10]  /*388c0*/  ENDCOLLECTIVE ;  /* 0x000000000000791b */ /* 0x003ff40003800000 */
.L_x_4015:
[----:B------:R-:W-:Y:S05]  /*388d0*/  BSYNC B1 ;  /* 0x0000000000017941 */ /* 0x000fea0003800000 */
.L_x_4014:
[----:B------:R-:W-:Y:S05]  /*388e0*/  BRA `(.L_x_3807) ;  /* 0xffffff7400fc7947 */ /* 0x000fea000383ffff */
.L_x_3810:
[----:B-1----:R-:W2:Y:S02]  /*388f0*/  LDL R5, [R1+0x470] ;  /* 0x0004700001057983 */ /* 0x002ea40000100800 */
[----:B--2---:R1:W2:Y:S02]  /*38900*/  SYNCS.PHASECHK.TRANS64.TRYWAIT P0, [R5+URZ+0x32420], R4 ;  /* 0x03242004050075a7 */ /* 0x0042a4000800017f */
[----:B--2---:R-:W-:Y:S05]  /*38910*/  @!P0 NANOSLEEP.SYNCS 0x989680 ;  /* 0x009896800000895d */ /* 0x004fea0003900000 */
[----:B------:R-:W2:Y:S02]  /*38920*/  @!P0 SYNCS.PHASECHK.TRANS64 P0, [R5+URZ+0x32420], R4 ;  /* 0x03242004050085a7 */ /* 0x000ea4000800007f */
[----:B--2---:R-:W-:Y:S05]  /*38930*/  @!P0 BRA `(.L_x_3810) ;  /* 0xfffffffc00ec8947 */ /* 0x004fea000383ffff */
[----:B------:R-:W-:Y:S05]  /*38940*/  BRA `(.L_x_4016) ;  /* 0xffffff78000c7947 */ /* 0x000fea000383ffff */
.L_x_3814:
[----:B-1----:R1:W2:Y:S02]  /*38950*/  SYNCS.PHASECHK.TRANS64.TRYWAIT P0, [R4+URZ+0x324a0], R9 ;  /* 0x0324a009040075a7 */ /* 0x0022a4000800017f */
[----:B--2---:R-:W-:Y:S05]  /*38960*/  @!P0 NANOSLEEP.SYNCS 0x989680 ;  /* 0x009896800000895d */ /* 0x004fea0003900000 */
[----:B------:R-:W2:Y:S02]  /*38970*/  @!P0 SYNCS.PHASECHK.TRANS64 P0, [R4+URZ+0x324a0], R9 ;  /* 0x0324a009040085a7 */ /* 0x000ea4000800007f */
[----:B--2---:R-:W-:Y:S05]  /*38980*/  @!P0 BRA `(.L_x_3814) ;  /* 0xfffffffc00f08947 */ /* 0x004fea000383ffff */
[----:B------:R-:W-:Y:S05]  /*38990*/  BRA `(.L_x_4017) ;  /* 0xffffff7800347947 */ /* 0x000fea000383ffff */
.L_x_3819:
[----:B--2---:R2:W3:Y:S02]  /*389a0*/  SYNCS.PHASECHK.TRANS64.TRYWAIT P0, [R4+URZ+0x324c0], R9 ;  /* 0x0324c009040075a7 */ /* 0x0044e4000800017f */
[----:B---3--:R-:W-:Y:S05]  /*389b0*/  @!P0 NANOSLEEP.SYNCS 0x989680 ;  /* 0x009896800000895d */ /* 0x008fea0003900000 */
[----:B------:R-:W3:Y:S02]  /*389c0*/  @!P0 SYNCS.PHASECHK.TRANS64 P0, [R4+URZ+0x324c0], R9 ;  /* 0x0324c009040085a7 */ /* 0x000ee4000800007f */
[----:B---3--:R-:W-:Y:S05]  /*389d0*/  @!P0 BRA `(.L_x_3819) ;  /* 0xfffffffc00f08947 */ /* 0x008fea000383ffff */
[----:B------:R-:W-:Y:S05]  /*389e0*/  BRA `(.L_x_4018) ;  /* 0xffffff7800b87947 */ /* 0x000fea000383ffff */
.L_x_3829:
[----:B-1----:R1:W2:Y:S02]  /*389f0*/  SYNCS.PHASECHK.TRANS64.TRYWAIT P1, [R5+URZ+0x324a0], R6 ;  /* 0x0324a006050075a7 */ /* 0x0022a4000802017f */
[----:B--2---:R-:W-:Y:S05]  /*38a00*/  @!P1 NANOSLEEP.SYNCS 0x989680 ;  /* 0x009896800000995d */ /* 0x004fea0003900000 */
[----:B------:R-:W2:Y:S02]  /*38a10*/  @!P1 SYNCS.PHASECHK.TRANS64 P1, [R5+URZ+0x324a0], R6 ;  /* 0x0324a006050095a7 */ /* 0x000ea4000802007f */
[----:B--2---:R-:W-:Y:S05]  /*38a20*/  @!P1 BRA `(.L_x_3829) ;  /* 0xfffffffc00f09947 */ /* 0x004fea000383ffff */
[----:B------:R-:W-:Y:S05]  /*38a30*/  BRA `(.L_x_4019) ;  /* 0xffffff8000507947 */ /* 0x000fea000383ffff */
.L_x_3834:
[----:B--2---:R2:W3:Y:S02]  /*38a40*/  SYNCS.PHASECHK.TRANS64.TRYWAIT P1, [R5+URZ+0x324c0], R6 ;  /* 0x0324c006050075a7 */ /* 0x0044e4000802017f */
[----:B---3--:R-:W-:Y:S05]  /*38a50*/  @!P1 NANOSLEEP.SYNCS 0x989680 ;  /* 0x009896800000995d */ /* 0x008fea0003900000 */
[----:B------:R-:W3:Y:S02]  /*38a60*/  @!P1 SYNCS.PHASECHK.TRANS64 P1, [R5+URZ+0x324c0], R6 ;  /* 0x0324c006050095a7 */ /* 0x000ee4000802007f */
[----:B---3--:R-:W-:Y:S05]  /*38a70*/  @!P1 BRA `(.L_x_3834) ;  /* 0xfffffffc00f09947 */ /* 0x008fea000383ffff */
[----:B------:R-:W-:Y:S05]  /*38a80*/  BRA `(.L_x_4020) ;  /* 0xffffff8000d07947 */ /* 0x000fea000383ffff */
.L_x_3858:
[----:B------:R-:W3:Y:S01]  /*38a90*/  S2R R4, SR_TID.X ;  /* 0x0000000000047919 */ /* 0x000ee20000002100 */
[----:B------:R-:W-:Y:S01]  /*38aa0*/  BSSY B0, `(.L_x_4021) ;  /* 0x000000a000007945 */ /* 0x000fe20003800000 */
[----:B------:R-:W-:Y:S02]  /*38ab0*/  IMAD.MOV.U32 R12, RZ, RZ, RZ ;  /* 0x000000ffff0c7224 */ /* 0x000fe400078e00ff */
[----:B0-----:R-:W-:Y:S02]  /*38ac0*/  IMAD.MOV.U32 R11, RZ, RZ, 0x1f ;  /* 0x0000001fff0b7424 */ /* 0x001fe400078e00ff */
[----:B------:R-:W-:Y:S01]  /*38ad0*/  IMAD.MOV.U32 R15, RZ, RZ, -0x1 ;  /* 0xffffffffff0f7424 */ /* 0x000fe200078e00ff */
[----:B---3--:R-:W-:-:S04]  /*38ae0*/  SHF.R.U32.HI R4, RZ, 0x5, R4 ;  /* 0x00000005ff047819 */ /* 0x008fc80000011604 */
[----:B------:R-:W-:-:S05]  /*38af0*/  LOP3.LUT R4, R4, 0x3, RZ, 0xc0, !PT ;  /* 0x0000000304047812 */ /* 0x000fca00078ec0ff */
[----:B------:R-:W-:-:S07]  /*38b00*/  IMAD.MOV.U32 R13, RZ, RZ, R4 ;  /* 0x000000ffff0d7224 */ /* 0x000fce00078e0004 */
[----:B-12---:R-:W-:Y:S05]  /*38b10*/  WARPSYNC.COLLECTIVE R15, `(.L_x_4022) ;  /* 0x000000000f087348 */ /* 0x006fea0003c00000 */
[----:B------:R0:W3:Y:S02]  /*38b20*/  SHFL.IDX P6, R14, R13, R12, R11 ;  /* 0x0000000c0d0e7389 */ /* 0x0000e400000c000b */
[----:B0123--:R-:W-:Y:S01]  /*38b30*/  ENDCOLLECTIVE ;  /* 0x000000000000791b */ /* 0x00ffe20003800000 */
.L_x_4022:
[----:B------:R-:W-:Y:S05]  /*38b40*/  BSYNC B0 ;  /* 0x0000000000007941 */ /* 0x000fea0003800000 */
.L_x_4021:
[----:B------:R-:W-:Y:S05]  /*38b50*/  BRA `(.L_x_4023) ;  /* 0xffffff9000bc7947 */ /* 0x000fea000383ffff */
.L_x_3860:
[----:B------:R-:W-:Y:S01]  /*38b60*/  BSSY B0, `(.L_x_4024) ;  /* 0x0000006000007945 */ /* 0x000fe20003800000 */
[----:B------:R-:W-:-:S07]  /*38b70*/  IMAD.MOV.U32 R15, RZ, RZ, -0x1 ;  /* 0xffffffffff0f7424 */ /* 0x000fce00078e00ff */
[----:B012-4-:R-:W-:Y:S05]  /*38b80*/  WARPSYNC.COLLECTIVE R15, `(.L_x_4025) ;  /* 0x000000000f0c7348 */ /* 0x017fea0003c00000 */
[----:B------:R-:W-:Y:S02]  /*38b90*/  ELECT P6, UR62, PT ;  /* 0x00000000003e782f */ /* 0x000fe400038c0000 */
[----:B------:R-:W-:Y:S01]  /*38ba0*/  MOV R14, UR62 ;  /* 0x0000003e000e7c02 */ /* 0x000fe20008000f00 */
[----:B012-4-:R-:W-:Y:S10]  /*38bb0*/  ENDCOLLECTIVE ;  /* 0x000000000000791b */ /* 0x017ff40003800000 */
.L_x_4025:
[----:B------:R-:W-:Y:S05]  /*38bc0*/  BSYNC B0 ;  /* 0x0000000000007941 */ /* 0x000fea0003800000 */
.L_x_4024:
[----:B------:R-:W-:Y:S05]  /*38bd0*/  BRA `(.L_x_4026) ;  /* 0xffffff9000c87947 */ /* 0x000fea000383ffff */
.L_x_3862:
[----:B--2---:R2:W3:Y:S02]  /*38be0*/  SYNCS.PHASECHK.TRANS64.TRYWAIT P0, [R0+URZ+0x32440], R2 ;  /* 0x03244002000075a7 */ /* 0x0044e4000800017f */
[----:B---3--:R-:W-:Y:S05]  /*38bf0*/  @!P0 NANOSLEEP.SYNCS 0x989680 ;  /* 0x009896800000895d */ /* 0x008fea0003900000 */
[----:B------:R-:W3:Y:S02]  /*38c00*/  @!P0 SYNCS.PHASECHK.TRANS64 P0, [R0+URZ+0x32440], R2 ;  /* 0x03244002000085a7 */ /* 0x000ee4000800007f */
[----:B---3--:R-:W-:Y:S05]  /*38c10*/  @!P0 BRA `(.L_x_3862) ;  /* 0xfffffffc00f08947 */ /* 0x008fea000383ffff */
[----:B------:R-:W-:Y:S05]  /*38c20*/  BRA `(.L_x_4027) ;  /* 0xffffff9400307947 */ /* 0x000fea000383ffff */
.L_x_3866:
        /* <DEDUP_REMOVED lines=10> */
.L_x_4028:
[----:B------:R0:W-:Y:S01]  /*38cd0*/  STL [R1+0x498], R8 ;  /* 0x0004980801007387 */ /* 0x0001e20000100800 */
[----:B------:R-:W-:Y:S02]  /*38ce0*/  IMAD.MOV.U32 R13, RZ, RZ, R3 ;  /* 0x000000ffff0d7224 */ /* 0x000fe400078e0003 */
[----:B------:R-:W-:-:S07]  /*38cf0*/  IMAD.MOV.U32 R4, RZ, RZ, R14 ;  /* 0x000000ffff047224 */ /* 0x000fce00078e000e */
[----:B0-----:R-:W-:Y:S05]  /*38d00*/  WARPSYNC.COLLECTIVE R15, `(.L_x_4029) ;  /* 0x000000000f087348 */ /* 0x001fea0003c00000 */
[----:B------:R1:W2:Y:S02]  /*38d10*/  SHFL.IDX P6, R14, R13, R12, R11 ;  /* 0x0000000c0d0e7389 */ /* 0x0002a400000c000b */
[----:B012---:R-:W-:Y:S01]  /*38d20*/  ENDCOLLECTIVE ;  /* 0x000000000000791b */ /* 0x007fe20003800000 */
.L_x_4029:
[----:B------:R-:W-:Y:S02]  /*38d30*/  IMAD.MOV.U32 R13, RZ, RZ, R2 ;  /* 0x000000ffff0d7224 */ /* 0x000fe400078e0002 */
[----:B------:R-:W-:Y:S02]  /*38d40*/  IMAD.MOV.U32 R12, RZ, RZ, 0x1 ;  /* 0x00000001ff0c7424 */ /* 0x000fe400078e00ff */
[----:B------:R-:W-:-:S07]  /*38d50*/  IMAD.MOV.U32 R5, RZ, RZ, R14 ;  /* 0x000000ffff057224 */ /* 0x000fce00078e000e */
[----:B------:R-:W-:Y:S05]  /*38d60*/  WARPSYNC.COLLECTIVE R15, `(.L_x_4030) ;  /* 0x000000000f087348 */ /* 0x000fea0003c00000 */
[----:B------:R0:W1:Y:S02]  /*38d70*/  SHFL.IDX P6, R14, R13, R12, R11 ;  /* 0x0000000c0d0e7389 */ /* 0x00006400000c000b */
[----:B01----:R-:W-:Y:S01]  /*38d80*/  ENDCOLLECTIVE ;  /* 0x000000000000791b */ /* 0x003fe20003800000 */
.L_x_4030:
[----:B------:R-:W-:Y:S02]  /*38d90*/  IMAD.MOV.U32 R13, RZ, RZ, R3 ;  /* 0x000000ffff0d7224 */ /* 0x000fe400078e0003 */
[----:B------:R-:W-:Y:S02]  /*38da0*/  IMAD R0, R0, R7, RZ ;  /* 0x0000000700007224 */ /* 0x000fe400078e02ff */
[----:B------:R-:W-:-:S07]  /*38db0*/  IMAD.MOV.U32 R7, RZ, RZ, R14 ;  /* 0x000000ffff077224 */ /* 0x000fce00078e000e */
[----:B------:R-:W-:Y:S05]  /*38dc0*/  WARPSYNC.COLLECTIVE R15, `(.L_x_4031) ;  /* 0x000000000f087348 */ /* 0x000fea0003c00000 */
[----:B------:R0:W1:Y:S02]  /*38dd0*/  SHFL.IDX P6, R14, R13, R12, R11 ;  /* 0x0000000c0d0e7389 */ /* 0x00006400000c000b */
[----:B01----:R-:W-:Y:S01]  /*38de0*/  ENDCOLLECTIVE ;  /* 0x000000000000791b */ /* 0x003fe20003800000 */
.L_x_4031:
        /* <DEDUP_REMOVED lines=10> */
.L_x_4032:
        /* <DEDUP_REMOVED lines=15> */
.L_x_4033:
        /* <DEDUP_REMOVED lines=19> */
.L_x_4034:
[----:B------:R-:W-:-:S05]  /*390b0*/  @!P1 LEA R5, P2, R10, R4, 0x1 ;  /* 0x000000040a059211 */ /* 0x000fca00078408ff */
[----:B------:R-:W-:-:S05]  /*390c0*/  @!P1 IMAD.X R4, RZ, RZ, R6, P2 ;  /* 0x000000ffff049224 */ /* 0x000fca00010e0606 */
[----:B------:R-:W-:Y:S01]  /*390d0*/  @!P1 LOP3.LUT R5, R5, R4, RZ, 0x3c, !PT ;  /* 0x0000000405059212 */ /* 0x000fe200078e3cff */
[----:B------:R-:W-:-:S03]  /*390e0*/  IMAD.MOV.U32 R13, RZ, RZ, R3 ;  /* 0x000000ffff0d7224 */ /* 0x000fc600078e0003 */
[----:B------:R-:W-:-:S04]  /*390f0*/  @!P1 LOP3.LUT R4, R5, R4, RZ, 0x3c, !PT ;  /* 0x0000000405049212 */ /* 0x000fc800078e3cff */
[----:B------:R-:W-:Y:S02]  /*39100*/  @!P1 LOP3.LUT R5, R5, R4, RZ, 0x3c, !PT ;  /* 0x0000000405059212 */ /* 0x000fe400078e3cff */
[----:B------:R-:W-:-:S07]  /*39110*/  MOV R6, R14 ;  /* 0x0000000e00067202 */ /* 0x000fce0000000f00 */
[----:B------:R-:W-:Y:S05]  /*39120*/  WARPSYNC.COLLECTIVE R15, `(.L_x_4035) ;  /* 0x000000000f087348 */ /* 0x000fea0003c00000 */
[----:B------:R0:W1:Y:S02]  /*39130*/  SHFL.IDX P6, R14, R13, R12, R11 ;  /* 0x0000000c0d0e7389 */ /* 0x00006400000c000b */
[----:B01----:R-:W-:Y:S01]  /*39140*/  ENDCOLLECTIVE ;  /* 0x000000000000791b */ /* 0x003fe20003800000 */
.L_x_4035:
        /* <DEDUP_REMOVED lines=13> */
.L_x_4036:
        /* <DEDUP_REMOVED lines=10> */
.L_x_4037:
        /* <DEDUP_REMOVED lines=13> */
.L_x_4038:
        /* <DEDUP_REMOVED lines=10> */
.L_x_4039:
        /* <DEDUP_REMOVED lines=13> */
.L_x_4040:
        /* <DEDUP_REMOVED lines=10> */
.L_x_4041:
        /* <DEDUP_REMOVED lines=11> */
.L_x_4042:
        /* <DEDUP_REMOVED lines=14> */
.L_x_4043:
[----:B------:R-:W-:Y:S01]  /*39730*/  IMAD.MOV.U32 R3, RZ, RZ, R14 ;  /* 0x000000ffff037224 */ /* 0x000fe200078e000e */
[----:B------:R-:W-:Y:S06]  /*39740*/  BRA `(.L_x_4044) ;  /* 0xffffff9400d47947 */ /* 0x000fec000383ffff */
.L_x_3870:
        /* <DEDUP_REMOVED lines=36> */
.L_x_4046:
[----:B------:R-:W-:Y:S05]  /*39990*/  BSYNC B0 ;  /* 0x0000000000007941 */ /* 0x000fea0003800000 */
.L_x_4045:
        /* <DEDUP_REMOVED lines=10> */
.L_x_4047:
        /* <DEDUP_REMOVED lines=16> */
.L_x_4048:
        /* <DEDUP_REMOVED lines=15> */
.L_x_4049:
        /* <DEDUP_REMOVED lines=9> */
.L_x_4050:
[----:B------:R-:W-:-:S04]  /*39cc0*/  @!P4 LOP3.LUT R4, R5, R4, RZ, 0x3c, !PT ;  /* 0x000000040504c212 */ /* 0x000fc800078e3cff */
[----:B------:R-:W-:-:S05]  /*39cd0*/  @!P4 LOP3.LUT R5, R5, R4, RZ, 0x3c, !PT ;  /* 0x000000040505c212 */ /* 0x000fca00078e3cff */
[----:B------:R-:W-:Y:S01]  /*39ce0*/  @!PT LDS RZ, [RZ] ;  /* 0x00000000fffff984 */ /* 0x000fe20000000800 */
[----:B------:R-:W-:Y:S01]  /*39cf0*/  @!PT LDS RZ, [RZ] ;  /* 0x00000000fffff984 */ /* 0x000fe20000000800 */
[----:B------:R-:W-:Y:S01]  /*39d00*/  @!PT LDS RZ, [RZ] ;  /* 0x00000000fffff984 */ /* 0x000fe20000000800 */
[----:B------:R0:W-:Y:S01]  /*39d10*/  @!P4 LDGSTS.E.BYPASS.LTC128B.128 [R7+0x22c00], desc[UR42][R4.64], !P3 ;  /* 0x22c000000407cfae */ /* 0x0001e2000d901d6a */
[----:B------:R-:W-:-:S03]  /*39d20*/  MOV R13, R2 ;  /* 0x00000002000d7202 */ /* 0x000fc60000000f00 */
        /* <DEDUP_REMOVED lines=8> */
.L_x_4051:
        /* <DEDUP_REMOVED lines=9> */
.L_x_4052:
        /* <DEDUP_REMOVED lines=15> */
.L_x_4053:
        /* <DEDUP_REMOVED lines=9> */
.L_x_4054:
        /* <DEDUP_REMOVED lines=15> */
.L_x_4055:
        /* <DEDUP_REMOVED lines=9> */
.L_x_4056:
        /* <DEDUP_REMOVED lines=14> */
.L_x_4057:
        /* <DEDUP_REMOVED lines=19> */
.L_x_4058:
[----:B------:R-:W-:Y:S02]  /*3a350*/  IMAD.MOV.U32 R13, RZ, RZ, R2 ;  /* 0x000000ffff0d7224 */ /* 0x000fe400078e0002 */
[----:B------:R-:W-:-:S07]  /*3a360*/  IMAD.MOV.U32 R6, RZ, RZ, R14 ;  /* 0x000000ffff067224 */ /* 0x000fce00078e000e */
[----:B------:R-:W-:Y:S05]  /*3a370*/  WARPSYNC.COLLECTIVE R15, `(.L_x_4059) ;  /* 0x000000000f087348 */ /* 0x000fea0003c00000 */
[----:B------:R0:W1:Y:S02]  /*3a380*/  SHFL.IDX P6, R14, R13, R12, R11 ;  /* 0x0000000c0d0e7389 */ /* 0x00006400000c000b */
[----:B01----:R-:W-:Y:S01]  /*3a390*/  ENDCOLLECTIVE ;  /* 0x000000000000791b */ /* 0x003fe20003800000 */
.L_x_4059:
[----:B------:R-:W-:Y:S02]  /*3a3a0*/  IMAD.MOV.U32 R13, RZ, RZ, R0 ;  /* 0x000000ffff0d7224 */ /* 0x000fe400078e0000 */
[----:B------:R-:W-:Y:S02]  /*3a3b0*/  IMAD.MOV.U32 R12, RZ, RZ, 0x7 ;  /* 0x00000007ff0c7424 */ /* 0x000fe400078e00ff */
[----:B------:R-:W-:-:S07]  /*3a3c0*/  IMAD.MOV.U32 R4, RZ, RZ, R14 ;  /* 0x000000ffff047224 */ /* 0x000fce00078e000e */
[----:B------:R-:W-:Y:S05]  /*3a3d0*/  WARPSYNC.COLLECTIVE R15, `(.L_x_4060) ;  /* 0x000000000f087348 */ /* 0x000fea0003c00000 */
[----:B------:R0:W1:Y:S02]  /*3a3e0*/  SHFL.IDX P6, R14, R13, R12, R11 ;  /* 0x0000000c0d0e7389 */ /* 0x00006400000c000b */
[----:B01----:R-:W-:Y:S01]  /*3a3f0*/  ENDCOLLECTIVE ;  /* 0x000000000000791b */ /* 0x003fe20003800000 */
.L_x_4060:
        /* <DEDUP_REMOVED lines=10> */
.L_x_4061:
        /* <DEDUP_REMOVED lines=9> */
.L_x_3875:
[----:B0-----:R-:W4:Y:S02]  /*3a530*/  LDL R2, [R1+0x470] ;  /* 0x0004700001027983 */ /* 0x001f240000100800 */
[----:B----4-:R0:W4:Y:S02]  /*3a540*/  SYNCS.PHASECHK.TRANS64.TRYWAIT P0, [R2+URZ+0x32420], R0 ;  /* 0x03242000020075a7 */ /* 0x010124000800017f */
[----:B----4-:R-:W-:Y:S05]  /*3a550*/  @!P0 NANOSLEEP.SYNCS 0x989680 ;  /* 0x009896800000895d */ /* 0x010fea0003900000 */
[----:B------:R-:W4:Y:S02]  /*3a560*/  @!P0 SYNCS.PHASECHK.TRANS64 P0, [R2+URZ+0x32420], R0 ;  /* 0x03242000020085a7 */ /* 0x000f24000800007f */
[----:B----4-:R-:W-:Y:S05]  /*3a570*/  @!P0 BRA `(.L_x_3875) ;  /* 0xfffffffc00ec8947 */ /* 0x010fea000383ffff */
[----:B------:R-:W-:Y:S05]  /*3a580*/  BRA `(.L_x_4063) ;  /* 0xffffff98000c7947 */ /* 0x000fea000383ffff */
.L_x_3879:
[----:B0-----:R0:W1:Y:S02]  /*3a590*/  SYNCS.PHASECHK.TRANS64.TRYWAIT P0, [R2+URZ+0x32460], R0 ;  /* 0x03246000020075a7 */ /* 0x001064000800017f */
[----:B-1----:R-:W-:Y:S05]  /*3a5a0*/  @!P0 NANOSLEEP.SYNCS 0x989680 ;  /* 0x009896800000895d */ /* 0x002fea0003900000 */
[----:B------:R-:W1:Y:S02]  /*3a5b0*/  @!P0 SYNCS.PHASECHK.TRANS64 P0, [R2+URZ+0x32460], R0 ;  /* 0x03246000020085a7 */ /* 0x000e64000800007f */
[----:B-1----:R-:W-:Y:S05]  /*3a5c0*/  @!P0 BRA `(.L_x_3879) ;  /* 0xfffffffc00f08947 */ /* 0x002fea000383ffff */
[----:B------:R-:W-:Y:S05]  /*3a5d0*/  BRA `(.L_x_4064) ;  /* 0xffffff98003c7947 */ /* 0x000fea000383ffff */
.L_x_3894:
[----:B0-----:R0:W1:Y:S02]  /*3a5e0*/  SYNCS.PHASECHK.TRANS64.TRYWAIT P0, [R2+URZ+0x32440], R5 ;  /* 0x03244005020075a7 */ /* 0x001064000800017f */
[----:B-1----:R-:W-:Y:S05]  /*3a5f0*/  @!P0 NANOSLEEP.SYNCS 0x989680 ;  /* 0x009896800000895d */ /* 0x002fea0003900000 */
[----:B------:R-:W1:Y:S02]  /*3a600*/  @!P0 SYNCS.PHASECHK.TRANS64 P0, [R2+URZ+0x32440], R5 ;  /* 0x03244005020085a7 */ /* 0x000e64000800007f */
[----:B-1----:R-:W-:Y:S05]  /*3a610*/  @!P0 BRA `(.L_x_3894) ;  /* 0xfffffffc00f08947 */ /* 0x002fea000383ffff */
[----:B------:R-:W-:Y:S05]  /*3a620*/  BRA `(.L_x_4065) ;  /* 0xffffffa000587947 */ /* 0x000fea000383ffff */
.L_x_3899:
[----:B-1----:R1:W2:Y:S02]  /*3a630*/  SYNCS.PHASECHK.TRANS64.TRYWAIT P0, [R2+URZ+0x32460], R5 ;  /* 0x03246005020075a7 */ /* 0x0022a4000800017f */
[----:B--2---:R-:W-:Y:S05]  /*3a640*/  @!P0 NANOSLEEP.SYNCS 0x989680 ;  /* 0x009896800000895d */ /* 0x004fea0003900000 */
[----:B------:R-:W2:Y:S02]  /*3a650*/  @!P0 SYNCS.PHASECHK.TRANS64 P0, [R2+URZ+0x32460], R5 ;  /* 0x03246005020085a7 */ /* 0x000ea4000800007f */
[----:B--2---:R-:W-:Y:S05]  /*3a660*/  @!P0 BRA `(.L_x_3899) ;  /* 0xfffffffc00f08947 */ /* 0x004fea000383ffff */
[----:B------:R-:W-:Y:S05]  /*3a670*/  BRA `(.L_x_4066) ;  /* 0xffffffa000dc7947 */ /* 0x000fea000383ffff */
.L_x_3910:
[----:B0-----:R0:W1:Y:S02]  /*3a680*/  SYNCS.PHASECHK.TRANS64.TRYWAIT P0, [R3+URZ+0x32440], R2 ;  /* 0x03244002030075a7 */ /* 0x001064000800017f */
[----:B-1----:R-:W-:Y:S05]  /*3a690*/  @!P0 NANOSLEEP.SYNCS 0x989680 ;  /* 0x009896800000895d */ /* 0x002fea0003900000 */
[----:B------:R-:W1:Y:S02]  /*3a6a0*/  @!P0 SYNCS.PHASECHK.TRANS64 P0, [R3+URZ+0x32440], R2 ;  /* 0x03244002030085a7 */ /* 0x000e64000800007f */
[----:B-1----:R-:W-:Y:S05]  /*3a6b0*/  @!P0 BRA `(.L_x_3910) ;  /* 0xfffffffc00f08947 */ /* 0x002fea000383ffff */
[----:B------:R-:W-:Y:S05]  /*3a6c0*/  BRA `(.L_x_4067) ;  /* 0xffffffa800dc7947 */ /* 0x000fea000383ffff */
.L_x_3915:
[----:B-1----:R1:W2:Y:S02]  /*3a6d0*/  SYNCS.PHASECHK.TRANS64.TRYWAIT P0, [R3+URZ+0x32460], R2 ;  /* 0x03246002030075a7 */ /* 0x0022a4000800017f */
[----:B--2---:R-:W-:Y:S05]  /*3a6e0*/  @!P0 NANOSLEEP.SYNCS 0x989680 ;  /* 0x009896800000895d */ /* 0x004fea0003900000 */
[----:B------:R-:W2:Y:S02]  /*3a6f0*/  @!P0 SYNCS.PHASECHK.TRANS64 P0, [R3+URZ+0x32460], R2 ;  /* 0x03246002030085a7 */ /* 0x000ea4000800007f */
[----:B--2---:R-:W-:Y:S05]  /*3a700*/  @!P0 BRA `(.L_x_3915) ;  /* 0xfffffffc00f08947 */ /* 0x004fea000383ffff */
[----:B------:R-:W-:Y:S05]  /*3a710*/  BRA `(.L_x_4068) ;  /* 0xffffffac005c7947 */ /* 0x000fea000383ffff */
.L_x_3926:
[----:B0-----:R0:W1:Y:S02]  /*3a720*/  SYNCS.PHASECHK.TRANS64.TRYWAIT P0, [R3+URZ+0x32440], R2 ;  /* 0x03244002030075a7 */ /* 0x001064000800017f */
[----:B-1----:R-:W-:Y:S05]  /*3a730*/  @!P0 NANOSLEEP.SYNCS 0x989680 ;  /* 0x009896800000895d */ /* 0x002fea0003900000 */
[----:B------:R-:W1:Y:S02]  /*3a740*/  @!P0 SYNCS.PHASECHK.TRANS64 P0, [R3+URZ+0x32440], R2 ;  /* 0x03244002030085a7 */ /* 0x000e64000800007f */
[----:B-1----:R-:W-:Y:S05]  /*3a750*/  @!P0 BRA `(.L_x_3926) ;  /* 0xfffffffc00f08947 */ /* 0x002fea000383ffff */
[----:B------:R-:W-:Y:S05]  /*3a760*/  BRA `(.L_x_4069) ;  /* 0xffffffb400387947 */ /* 0x000fea000383ffff */
.L_x_3931:
[----:B-1----:R1:W2:Y:S02]  /*3a770*/  SYNCS.PHASECHK.TRANS64.TRYWAIT P0, [R3+URZ+0x32460], R2 ;  /* 0x03246002030075a7 */ /* 0x0022a4000800017f */
[----:B--2---:R-:W-:Y:S05]  /*3a780*/  @!P0 NANOSLEEP.SYNCS 0x989680 ;  /* 0x009896800000895d */ /* 0x004fea0003900000 */
[----:B------:R-:W2:Y:S02]  /*3a790*/  @!P0 SYNCS.PHASECHK.TRANS64 P0, [R3+URZ+0x32460], R2 ;  /* 0x03246002030085a7 */ /* 0x000ea4000800007f */
[----:B--2---:R-:W-:Y:S05]  /*3a7a0*/  @!P0 BRA `(.L_x_3931) ;  /* 0xfffffffc00f08947 */ /* 0x004fea000383ffff */
[----:B------:R-:W-:Y:S05]  /*3a7b0*/  BRA `(.L_x_4070) ;  /* 0xffffffb400bc7947 */ /* 0x000fea000383ffff */
.L_x_3943:
[----:B------:R-:W-:Y:S01]  /*3a7c0*/  BSSY B0, `(.L_x_4071) ;  /* 0x0000008000007945 */ /* 0x000fe20003800000 */
[----:B------:R-:W-:Y:S02]  /*3a7d0*/  IMAD.MOV.U32 R13, RZ, RZ, R16 ;  /* 0x000000ffff0d7224 */ /* 0x000fe400078e0010 */
[----:B------:R-:W-:Y:S02]  /*3a7e0*/  IMAD.MOV.U32 R12, RZ, RZ, RZ ;  /* 0x000000ffff0c7224 */ /* 0x000fe400078e00ff */
[----:B0-----:R-:W-:Y:S02]  /*3a7f0*/  IMAD.MOV.U32 R11, RZ, RZ, 0x1f ;  /* 0x0000001fff0b7424 */ /* 0x001fe400078e00ff */
[----:B------:R-:W-:-:S07]  /*3a800*/  IMAD.MOV.U32 R15, RZ, RZ, -0x1 ;  /* 0xffffffffff0f7424 */ /* 0x000fce00078e00ff */
[----:B---3-5:R-:W-:Y:S05]  /*3a810*/  WARPSYNC.COLLECTIVE R15, `(.L_x_4072) ;  /* 0x000000000f087348 */ /* 0x028fea0003c00000 */
[----:B------:R0:W1:Y:S02]  /*3a820*/  SHFL.IDX P6, R14, R13, R12, R11 ;  /* 0x0000000c0d0e7389 */ /* 0x00006400000c000b */
[----:B01-3-5:R-:W-:Y:S01]  /*3a830*/  ENDCOLLECTIVE ;  /* 0x000000000000791b */ /* 0x02bfe20003800000 */
.L_x_4072:
[----:B------:R-:W-:Y:S05]  /*3a840*/  BSYNC B0 ;  /* 0x0000000000007941 */ /* 0x000fea0003800000 */
.L_x_4071:
        /* <DEDUP_REMOVED lines=9> */
.L_x_4073:
        /* <DEDUP_REMOVED lines=18> */
.L_x_4074:
        /* <DEDUP_REMOVED lines=8> */
.L_x_4075:
[----:B------:R-:W-:Y:S01]  /*3aa80*/  IMAD.MOV.U32 R12, RZ, RZ, 0x4 ;  /* 0x00000004ff0c7424 */ /* 0x000fe200078e00ff */
[----:B------:R-:W-:-:S04]  /*3aa90*/  MOV R4, R14 ;  /* 0x0000000e00047202 */ /* 0x000fc80000000f00 */
[----:B------:R-:W-:-:S05]  /*3aaa0*/  SEL R4, R4, RZ, P2 ;  /* 0x000000ff04047207 */ /* 0x000fca0001000000 */
[----:B------:R-:W-:-:S04]  /*3aab0*/  IMAD.IADD R2, R2, 0x1, R4 ;  /* 0x0000000102027824 */ /* 0x000fc800078e0204 */
[----:B------:R-:W-:-:S07]  /*3aac0*/  IMAD.MOV.U32 R13, RZ, RZ, R2 ;  /* 0x000000ffff0d7224 */ /* 0x000fce00078e0002 */
[----:B------:R-:W-:Y:S05]  /*3aad0*/  WARPSYNC.COLLECTIVE R15, `(.L_x_4076) ;  /* 0x000000000f087348 */ /* 0x000fea0003c00000 */
[----:B------:R0:W1:Y:S02]  /*3aae0*/  SHFL.UP P6, R14, R13, R12, R11 ;  /* 0x0400000c0d0e7389 */ /* 0x00006400000c000b */
[----:B01----:R-:W-:Y:S01]  /*3aaf0*/  ENDCOLLECTIVE ;  /* 0x000000000000791b */ /* 0x003fe20003800000 */
.L_x_4076:
        /* <DEDUP_REMOVED lines=8> */
.L_x_4077:
        /* <DEDUP_REMOVED lines=8> */
.L_x_4078:
        /* <DEDUP_REMOVED lines=9> */
.L_x_4079:
[----:B------:R-:W-:Y:S01]  /*3ac90*/  IMAD.MOV.U32 R16, RZ, RZ, R14 ;  /* 0x000000ffff107224 */ /* 0x000fe200078e000e */
[----:B------:R-:W-:Y:S06]  /*3aca0*/  BRA `(.L_x_4080) ;  /* 0xffffffbc00087947 */ /* 0x000fec000383ffff */
.L_x_3948:
[----:B------:R-:W-:Y:S01]  /*3acb0*/  BSSY B0, `(.L_x_4081) ;  /* 0x0000008000007945 */ /* 0x000fe20003800000 */
[----:B-----5:R-:W-:Y:S02]  /*3acc0*/  IMAD.MOV.U32 R13, RZ, RZ, R3 ;  /* 0x000000ffff0d7224 */ /* 0x020fe400078e0003 */
[----:B------:R-:W-:Y:S02]  /*3acd0*/  IMAD.MOV.U32 R12, RZ, RZ, 0x1 ;  /* 0x00000001ff0c7424 */ /* 0x000fe400078e00ff */
[----:B------:R-:W-:Y:S02]  /*3ace0*/  IMAD.MOV.U32 R11, RZ, RZ, RZ ;  /* 0x000000ffff0b7224 */ /* 0x000fe400078e00ff */
[----:B------:R-:W-:-:S07]  /*3acf0*/  IMAD.MOV.U32 R15, RZ, RZ, -0x1 ;  /* 0xffffffffff0f7424 */ /* 0x000fce00078e00ff */
[----:B0--3--:R-:W-:Y:S05]  /*3ad00*/  WARPSYNC.COLLECTIVE R15, `(.L_x_4082) ;  /* 0x000000000f087348 */ /* 0x009fea0003c00000 */
[----:B------:R1:W2:Y:S02]  /*3ad10*/  SHFL.UP P6, R14, R13, R12, R11 ;  /* 0x0400000c0d0e7389 */ /* 0x0002a400000c000b */
[----:B0123--:R-:W-:Y:S01]  /*3ad20*/  ENDCOLLECTIVE ;  /* 0x000000000000791b */ /* 0x00ffe20003800000 */
.L_x_4082:
[----:B------:R-:W-:Y:S05]  /*3ad30*/  BSYNC B0 ;  /* 0x0000000000007941 */ /* 0x000fea0003800000 */
.L_x_4081:
        /* <DEDUP_REMOVED lines=10> */
.L_x_4083:
        /* <DEDUP_REMOVED lines=8> */
.L_x_4084:
        /* <DEDUP_REMOVED lines=8> */
.L_x_4085:
        /* <DEDUP_REMOVED lines=8> */
.L_x_4086:
        /* <DEDUP_REMOVED lines=9> */
.L_x_4087:
[----:B------:R-:W-:Y:S01]  /*3aff0*/  IMAD.MOV.U32 R16, RZ, RZ, R14 ;  /* 0x000000ffff107224 */ /* 0x000fe200078e000e */
[----:B------:R-:W-:Y:S06]  /*3b000*/  BRA `(.L_x_4088) ;  /* 0xffffffb800cc7947 */ /* 0x000fec000383ffff */
.L_x_3950:
[----:B------:R-:W-:Y:S01]  /*3b010*/  BSSY B0, `(.L_x_4089) ;  /* 0x0000006000007945 */ /* 0x000fe20003800000 */
[----:B------:R-:W-:Y:S01]  /*3b020*/  PLOP3.LUT P6, PT, P6, PT, PT, 0x8, 0x0 ;  /* 0x000000000000781c */ /* 0x000fe200037ce170 */
[----:B------:R-:W-:-:S12]  /*3b030*/  IMAD.MOV.U32 R15, RZ, RZ, -0x1 ;  /* 0xffffffffff0f7424 */ /* 0x000fd800078e00ff */
[----:B0--3-5:R-:W-:Y:S05]  /*3b040*/  WARPSYNC.COLLECTIVE R15, `(.L_x_4090) ;  /* 0x000000000f087348 */ /* 0x029fea0003c00000 */
[----:B------:R-:W-:Y:S01]  /*3b050*/  VOTE.ANY R14, PT, P6 ;  /* 0x00000000000e7806 */ /* 0x000fe200030e0100 */
[----:B0--3-5:R-:W-:Y:S06]  /*3b060*/  ENDCOLLECTIVE ;  /* 0x000000000000791b */ /* 0x029fec0003800000 */
.L_x_4090:
[----:B------:R-:W-:Y:S05]  /*3b070*/  BSYNC B0 ;  /* 0x0000000000007941 */ /* 0x000fea0003800000 */
.L_x_4089:
[----:B------:R-:W-:Y:S01]  /*3b080*/  IMAD.MOV.U32 R5, RZ, RZ, R14 ;  /* 0x000000ffff057224 */ /* 0x000fe200078e000e */
[----:B------:R-:W-:Y:S01]  /*3b090*/  MOV R15, 0xffffffff ;  /* 0xffffffff000f7802 */ /* 0x000fe20000000f00 */
[----:B------:R-:W-:Y:S02]  /*3b0a0*/  IMAD.MOV.U32 R13, RZ, RZ, R3 ;  /* 0x000000ffff0d7224 */ /* 0x000fe400078e0003 */
[----:B------:R-:W0:Y:S01]  /*3b0b0*/  POPC R6, R5 ;  /* 0x0000000500067309 */ /* 0x000e220000000000 */
[----:B------:R-:W-:Y:S02]  /*3b0c0*/  IMAD.MOV.U32 R11, RZ, RZ, 0x1f ;  /* 0x0000001fff0b7424 */ /* 0x000fe400078e00ff */
[----:B0-----:R-:W-:-:S07]  /*3b0d0*/  IMAD.MOV.U32 R12, RZ, RZ, R6 ;  /* 0x000000ffff0c7224 */ /* 0x001fce00078e0006 */
[----:B------:R-:W-:Y:S05]  /*3b0e0*/  WARPSYNC.COLLECTIVE R15, `(.L_x_4091) ;  /* 0x000000000f087348 */ /* 0x000fea0003c00000 */
[----:B------:R0:W1:Y:S02]  /*3b0f0*/  SHFL.IDX P6, R14, R13, R12, R11 ;  /* 0x0000000c0d0e7389 */ /* 0x00006400000c000b */
[----:B01----:R-:W-:Y:S01]  /*3b100*/  ENDCOLLECTIVE ;  /* 0x000000000000791b */ /* 0x003fe20003800000 */
.L_x_4091:
[----:B------:R-:W-:Y:S01]  /*3b110*/  IMAD.MOV.U32 R17, RZ, RZ, R14 ;  /* 0x000000ffff117224 */ /* 0x000fe200078e000e */
[----:B------:R-:W-:Y:S06]  /*3b120*/  BRA `(.L_x_4092) ;  /* 0xffffffb800bc7947 */ /* 0x000fec000383ffff */
.L_x_3952:
[----:B------:R-:W-:Y:S01]  /*3b130*/  BSSY B0, `(.L_x_4093) ;  /* 0x0000007000007945 */ /* 0x000fe20003800000 */
[----:B------:R-:W-:Y:S02]  /*3b140*/  IMAD.MOV.U32 R13, RZ, RZ, R2 ;  /* 0x000000ffff0d7224 */ /* 0x000fe400078e0002 */
[----:B------:R-:W-:Y:S02]  /*3b150*/  IMAD.MOV.U32 R11, RZ, RZ, 0x1f ;  /* 0x0000001fff0b7424 */ /* 0x000fe400078e00ff */
[----:B------:R-:W-:-:S07]  /*3b160*/  IMAD.MOV.U32 R15, RZ, RZ, -0x1 ;  /* 0xffffffffff0f7424 */ /* 0x000fce00078e00ff */
[----:B0123-5:R-:W-:Y:S05]  /*3b170*/  WARPSYNC.COLLECTIVE R15, `(.L_x_4094) ;  /* 0x000000000f087348 */ /* 0x02ffea0003c00000 */
[----:B------:R4:W0:Y:S02]  /*3b180*/  SHFL.IDX P6, R14, R13, R12, R11 ;  /* 0x0000000c0d0e7389 */ /* 0x00082400000c000b */
[----:B012345:R-:W-:Y:S01]  /*3b190*/  ENDCOLLECTIVE ;  /* 0x000000000000791b */ /* 0x03ffe20003800000 */
.L_x_4094:
[----:B------:R-:W-:Y:S05]  /*3b1a0*/  BSYNC B0 ;  /* 0x0000000000007941 */ /* 0x000fea0003800000 */
.L_x_4093:
[----:B------:R-:W-:Y:S01]  /*3b1b0*/  IMAD.MOV.U32 R2, RZ, RZ, R14 ;  /* 0x000000ffff027224 */ /* 0x000fe200078e000e */
[----:B------:R-:W-:Y:S06]  /*3b1c0*/  BRA `(.L_x_4095) ;  /* 0xffffffb800b07947 */ /* 0x000fec000383ffff */
.L_x_3956:
[----:B0-----:R0:W1:Y:S02]  /*3b1d0*/  SYNCS.PHASECHK.TRANS64.TRYWAIT P0, [R0+URZ+0x32420], R3 ;  /* 0x03242003000075a7 */ /* 0x001064000800017f */
[----:B-1----:R-:W-:Y:S05]  /*3b1e0*/  @!P0 NANOSLEEP.SYNCS 0x989680 ;  /* 0x009896800000895d */ /* 0x002fea0003900000 */
[----:B------:R-:W1:Y:S02]  /*3b1f0*/  @!P0 SYNCS.PHASECHK.TRANS64 P0, [R0+URZ+0x32420], R3 ;  /* 0x03242003000085a7 */ /* 0x000e64000800007f */
[----:B-1----:R-:W-:Y:S05]  /*3b200*/  @!P0 BRA `(.L_x_3956) ;  /* 0xfffffffc00f08947 */ /* 0x002fea000383ffff */
[----:B------:R-:W-:Y:S05]  /*3b210*/  BRA `(.L_x_4096) ;  /* 0xffffffc000347947 */ /* 0x000fea000383ffff */
.L_x_3957:
        /* <DEDUP_REMOVED lines=8> */
[----:B0--3-5:R-:W-:Y:S05]  /*3b2a0*/  WARPSYNC.COLLECTIVE R15, `(.L_x_4098) ;  /* 0x000000000f087348 */ /* 0x029fea0003c00000 */
[----:B------:R1:W2:Y:S02]  /*3b2b0*/  SHFL.IDX P6, R14, R13, R12, R11 ;  /* 0x0000000c0d0e7389 */ /* 0x0002a400000c000b */
[----:B0123-5:R-:W-:Y:S01]  /*3b2c0*/  ENDCOLLECTIVE ;  /* 0x000000000000791b */ /* 0x02ffe20003800000 */
.L_x_4098:
[----:B------:R-:W-:Y:S05]  /*3b2d0*/  BSYNC B0 ;  /* 0x0000000000007941 */ /* 0x000fea0003800000 */
.L_x_4097:
[----:B------:R-:W-:Y:S05]  /*3b2e0*/  BRA `(.L_x_4099) ;  /* 0xffffffc0001c7947 */ /* 0x000fea000383ffff */
.L_x_3958:
[----:B------:R-:W-:Y:S01]  /*3b2f0*/  BSSY B0, `(.L_x_4100) ;  /* 0x0000006000007945 */ /* 0x000fe20003800000 */
[----:B------:R-:W-:-:S07]  /*3b300*/  IMAD.MOV.U32 R15, RZ, RZ, -0x1 ;  /* 0xffffffffff0f7424 */ /* 0x000fce00078e00ff */
[----:B01-3-5:R-:W-:Y:S05]  /*3b310*/  WARPSYNC.COLLECTIVE R15, `(.L_x_4101) ;  /* 0x000000000f0c7348 */ /* 0x02bfea0003c00000 */
[----:B------:R-:W-:Y:S02]  /*3b320*/  ELECT P6, UR62, PT ;  /* 0x00000000003e782f */ /* 0x000fe400038c0000 */
[----:B------:R-:W-:Y:S01]  /*3b330*/  MOV R14, UR62 ;  /* 0x0000003e000e7c02 */ /* 0x000fe20008000f00 */
[----:B01-3-5:R-:W-:Y:S10]  /*3b340*/  ENDCOLLECTIVE ;  /* 0x000000000000791b */ /* 0x02bff40003800000 */
.L_x_4101:
[----:B------:R-:W-:Y:S05]  /*3b350*/  BSYNC B0 ;  /* 0x0000000000007941 */ /* 0x000fea0003800000 */
.L_x_4100:
[----:B------:R-:W-:Y:S05]  /*3b360*/  BRA `(.L_x_4102) ;  /* 0xffffffc000107947 */ /* 0x000fea000383ffff */
.L_x_3960:
[----:B0-----:R0:W1:Y:S02]  /*3b370*/  SYNCS.PHASECHK.TRANS64.TRYWAIT P0, [R6+URZ], R5 ;  /* 0x00000005060075a7 */ /* 0x001064000800017f */
[----:B-1----:R-:W-:Y:S05]  /*3b380*/  @!P0 NANOSLEEP.SYNCS 0x989680 ;  /* 0x009896800000895d */ /* 0x002fea0003900000 */
[----:B------:R-:W1:Y:S02]  /*3b390*/  @!P0 SYNCS.PHASECHK.TRANS64 P0, [R6+URZ], R5 ;  /* 0x00000005060085a7 */ /* 0x000e64000800007f */
[----:B-1----:R-:W-:Y:S05]  /*3b3a0*/  @!P0 BRA `(.L_x_3960) ;  /* 0xfffffffc00f08947 */ /* 0x002fea000383ffff */
[----:B------:R-:W-:Y:S05]  /*3b3b0*/  BRA `(.L_x_4103) ;  /* 0xffffffc0004c7947 */ /* 0x000fea000383ffff */
.L_x_3961:
[----:B-1----:R1:W2:Y:S02]  /*3b3c0*/  SYNCS.PHASECHK.TRANS64.TRYWAIT P0, [R7+URZ], R2 ;  /* 0x00000002070075a7 */ /* 0x0022a4000800017f */
[----:B--2---:R-:W-:Y:S05]  /*3b3d0*/  @!P0 NANOSLEEP.SYNCS 0x989680 ;  /* 0x009896800000895d */ /* 0x004fea0003900000 */
[----:B------:R-:W2:Y:S02]  /*3b3e0*/  @!P0 SYNCS.PHASECHK.TRANS64 P0, [R7+URZ], R2 ;  /* 0x00000002070085a7 */ /* 0x000ea4000800007f */
[----:B--2---:R-:W-:Y:S05]  /*3b3f0*/  @!P0 BRA `(.L_x_3961) ;  /* 0xfffffffc00f08947 */ /* 0x004fea000383ffff */
[----:B------:R-:W-:Y:S05]  /*3b400*/  BRA `(.L_x_4104) ;  /* 0xffffffc000407947 */ /* 0x000fea000383ffff */
.L_x_3963:
[----:B--2---:R2:W4:Y:S02]  /*3b410*/  SYNCS.PHASECHK.TRANS64.TRYWAIT P0, [R4+URZ], R5 ;  /* 0x00000005040075a7 */ /* 0x004524000800017f */
[----:B----4-:R-:W-:Y:S05]  /*3b420*/  @!P0 NANOSLEEP.SYNCS 0x989680 ;  /* 0x009896800000895d */ /* 0x010fea0003900000 */
[----:B------:R-:W4:Y:S02]  /*3b430*/  @!P0 SYNCS.PHASECHK.TRANS64 P0, [R4+URZ], R5 ;  /* 0x00000005040085a7 */ /* 0x000f24000800007f */
[----:B----4-:R-:W-:Y:S05]  /*3b440*/  @!P0 BRA `(.L_x_3963) ;  /* 0xfffffffc00f08947 */ /* 0x010fea000383ffff */
[----:B------:R-:W-:Y:S05]  /*3b450*/  BRA `(.L_x_4105) ;  /* 0xffffffc000487947 */ /* 0x000fea000383ffff */
        .type           $_ZN7cutlass13device_kernelIN5flash11enable_sm90INS1_16FlashAttnFwdSm90INS1_25CollectiveMainloopFwdSm90ILi2EN4cute5tupleIJNS5_1CILi1EEES8_S8_EEENS6_IJNS7_ILi128EEENS7_ILi96EEENS7_ILi64EEEEEELi256ENS_6half_tEfNS_4arch4Sm90ELb0ELb1ELb1ELb1ELb0ELb1ELb1ELb1ELb0ELb1ELb0ELb0EEENS1_21CollectiveEpilogueFwdINS6_IJSA_NS7_ILi256EEESB_EEES9_SE_SG_Li256ELb1ELb1ELb0ELb0EEENS1_36VarlenDynamicPersistentTileSchedulerILi128ELi96ELi256ELi128ELb0ELb1ELb1ELb1ELb0ELb1EEEEEEEEEvNT_6ParamsE$_ZZN5flash25CollectiveMainloopFwdSm90ILi2EN4cute5tupleIJNS1_1CILi1EEES4_S4_EEENS2_IJNS3_ILi128EEENS3_ILi96EEENS3_ILi64EEEEEELi256EN7cutlass6half_tEfNSA_4arch4Sm90ELb0ELb1ELb1ELb1ELb0ELb1ELb1ELb1ELb0ELb1ELb0ELb0EE3mmaINS_16FlashAttnFwdSm90ISE_NS_21CollectiveEpilogueFwdINS2_IJS6_NS3_ILi256EEES7_EEES5_SB_SD_Li256ELb1ELb1ELb0ELb0EEENS_36VarlenDynamicPersistentTileSchedulerILi128ELi96ELi256ELi128ELb0ELb1ELb1ELb1ELb0ELb1EEEE13SharedStorageENS1_6TensorINS1_11ArrayEngineIfLm128EEENS1_6LayoutINS2_IJNS2_IJNS3_ILi2EEEST_NS3_ILi32EEEEEES4_S4_EEENS2_IJNS2_IJS4_ST_NS3_ILi4EEEEEENS3_ILi0EEESZ_EEEEEEENS_7SoftmaxILi2ELi0EEEEEbRKNSE_6ParamsENSA_25PipelineTmaAsyncNoClusterILi2ENSA_16PipelineTmaAsyncILi2EEEEES1B_RNSA_13PipelineStateILj2EEERT0_RT1_iRiRKNS_16SeqlenInfoQKNewKILb1ELb1EEENS2_IJiiiiEEERT_ENKUliT_T0_T1_E_clIZSF_ISO_S12_S14_EbS17_S1B_S1B_S1E_S1G_S1I_iS1J_S1N_S1O_S1Q_EUlRS1R_iE0_NS3_ILb1EEES1Y_EEDaiS1R_S1S_S1T_,@function
        .size           $_ZN7cutlass13device_kernelIN5flash11enable_sm90INS1_16FlashAttnFwdSm90INS1_25CollectiveMainloopFwdSm90ILi2EN4cute5tupleIJNS5_1CILi1EEES8_S8_EEENS6_IJNS7_ILi128EEENS7_ILi96EEENS7_ILi64EEEEEELi256ENS_6half_tEfNS_4arch4Sm90ELb0ELb1ELb1ELb1ELb0ELb1ELb1ELb1ELb0ELb1ELb0ELb0EEENS1_21CollectiveEpilogueFwdINS6_IJSA_NS7_ILi256EEESB_EEES9_SE_SG_Li256ELb1ELb1ELb0ELb0EEENS1_36VarlenDynamicPersistentTileSchedulerILi128ELi96ELi256ELi128ELb0ELb1ELb1ELb1ELb0ELb1EEEEEEEEEvNT_6ParamsE$_ZZN5flash25CollectiveMainloopFwdSm90ILi2EN4cute5tupleIJNS1_1CILi1EEES4_S4_EEENS2_IJNS3_ILi128EEENS3_ILi96EEENS3_ILi64EEEEEELi256EN7cutlass6half_tEfNSA_4arch4Sm90ELb0ELb1ELb1ELb1ELb0ELb1ELb1ELb1ELb0ELb1ELb0ELb0EE3mmaINS_16FlashAttnFwdSm90ISE_NS_21CollectiveEpilogueFwdINS2_IJS6_NS3_ILi256EEES7_EEES5_SB_SD_Li256ELb1ELb1ELb0ELb0EEENS_36VarlenDynamicPersistentTileSchedulerILi128ELi96ELi256ELi128ELb0ELb1ELb1ELb1ELb0ELb1EEEE13SharedStorageENS1_6TensorINS1_11ArrayEngineIfLm128EEENS1_6LayoutINS2_IJNS2_IJNS3_ILi2EEEST_NS3_ILi32EEEEEES4_S4_EEENS2_IJNS2_IJS4_ST_NS3_ILi4EEEEEENS3_ILi0EEESZ_EEEEEEENS_7SoftmaxILi2ELi0EEEEEbRKNSE_6ParamsENSA_25PipelineTmaAsyncNoClusterILi2ENSA_16PipelineTmaAsyncILi2EEEEES1B_RNSA_13PipelineStateILj2EEERT0_RT1_iRiRKNS_16SeqlenInfoQKNewKILb1ELb1EEENS2_IJiiiiEEERT_ENKUliT_T0_T1_E_clIZSF_ISO_S12_S14_EbS17_S1B_S1B_S1E_S1G_S1I_iS1J_S1N_S1O_S1Q_EUlRS1R_iE0_NS3_ILb1EEES1Y_EEDaiS1R_S1S_S1T_,(.L_x_6043 - $_ZN7cutlass13device_kernelIN5flash11enable_sm90INS1_16FlashAttnFwdSm90INS1_25CollectiveMainloopFwdSm90ILi2EN4cute5tupleIJNS5_1CILi1EEES8_S8_EEENS6_IJNS7_ILi128EEENS7_ILi96EEENS7_ILi64EEEEEELi256ENS_6half_tEfNS_4arch4Sm90ELb0ELb1ELb1ELb1ELb0ELb1ELb1ELb1ELb0ELb1ELb0ELb0EEENS1_21CollectiveEpilogueFwdINS6_IJSA_NS7_ILi256EEESB_EEES9_SE_SG_Li256ELb1ELb1ELb0ELb0EEENS1_36VarlenDynamicPersistentTileSchedulerILi128ELi96ELi256ELi128ELb0ELb1ELb1ELb1ELb0ELb1EEEEEEEEEvNT_6ParamsE$_ZZN5flash25CollectiveMainloopFwdSm90ILi2EN4cute5tupleIJNS1_1CILi1EEES4_S4_EEENS2_IJNS3_ILi128EEENS3_ILi96EEENS3_ILi64EEEEEELi256EN7cutlass6half_tEfNSA_4arch4Sm90ELb0ELb1ELb1ELb1ELb0ELb1ELb1ELb1ELb0ELb1ELb0ELb0EE3mmaINS_16FlashAttnFwdSm90ISE_NS_21CollectiveEpilogueFwdINS2_IJS6_NS3_ILi256EEES7_EEES5_SB_SD_Li256ELb1ELb1ELb0ELb0EEENS_36VarlenDynamicPersistentTileSchedulerILi128ELi96ELi256ELi128ELb0ELb1ELb1ELb1ELb0ELb1EEEE13SharedStorageENS1_6TensorINS1_11ArrayEngineIfLm128EEENS1_6LayoutINS2_IJNS2_IJNS3_ILi2EEEST_NS3_ILi32EEEEEES4_S4_EEENS2_IJNS2_IJS4_ST_NS3_ILi4EEEEEENS3_ILi0EEESZ_EEEEEEENS_7SoftmaxILi2ELi0EEEEEbRKNSE_6ParamsENSA_25PipelineTmaAsyncNoClusterILi2ENSA_16PipelineTmaAsyncILi2EEEEES1B_RNSA_13PipelineStateILj2EEERT0_RT1_iRiRKNS_16SeqlenInfoQKNewKILb1ELb1EEENS2_IJiiiiEEERT_ENKUliT_T0_T1_E_clIZSF_ISO_S12_S14_EbS17_S1B_S1B_S1E_S1G_S1I_iS1J_S1N_S1O_S1Q_EUlRS1R_iE0_NS3_ILb1EEES1Y_EEDaiS1R_S1S_S1T_)
$_ZN7cutlass13device_kernelIN5flash11enable_sm90INS1_16FlashAttnFwdSm90INS1_25CollectiveMainloopFwdSm90ILi2EN4cute5tupleIJNS5_1CILi1EEES8_S8_EEENS6_IJNS7_ILi128EEENS7_ILi96EEENS7_ILi64EEEEEELi256ENS_6half_tEfNS_4arch4Sm90ELb0ELb1ELb1ELb1ELb0ELb1ELb1ELb1ELb0ELb1ELb0ELb0EEENS1_21CollectiveEpilogueFwdINS6_IJSA_NS7_ILi256EEESB_EEES9_SE_SG_Li256ELb1ELb1ELb0ELb0EEENS1_36VarlenDynamicPersistentTileSchedulerILi128ELi96ELi256ELi128ELb0ELb1ELb1ELb1ELb0ELb1EEEEEEEEEvNT_6ParamsE$_ZZN5flash25CollectiveMainloopFwdSm90ILi2EN4cute5tupleIJNS1_1CILi1EEES4_S4_EEENS2_IJNS3_ILi128EEENS3_ILi96EEENS3_ILi64EEEEEELi256EN7cutlass6half_tEfNSA_4arch4Sm90ELb0ELb1ELb1ELb1ELb0ELb1ELb1ELb1ELb0ELb1ELb0ELb0EE3mmaINS_16FlashAttnFwdSm90ISE_NS_21CollectiveEpilogueFwdINS2_IJS6_NS3_ILi256EEES7_EEES5_SB_SD_Li256ELb1ELb1ELb0ELb0EEENS_36VarlenDynamicPersistentTileSchedulerILi128ELi96ELi256ELi128ELb0ELb1ELb1ELb1ELb0ELb1EEEE13SharedStorageENS1_6TensorINS1_11ArrayEngineIfLm128EEENS1_6LayoutINS2_IJNS2_IJNS3_ILi2EEEST_NS3_ILi32EEEEEES4_S4_EEENS2_IJNS2_IJS4_ST_NS3_ILi4EEEEEENS3_ILi0EEESZ_EEEEEEENS_7SoftmaxILi2ELi0EEEEEbRKNSE_6ParamsENSA_25PipelineTmaAsyncNoClusterILi2ENSA_16PipelineTmaAsyncILi2EEEEES1B_RNSA_13PipelineStateILj2EEERT0_RT1_iRiRKNS_16SeqlenInfoQKNewKILb1ELb1EEENS2_IJiiiiEEERT_ENKUliT_T0_T1_E_clIZSF_ISO_S12_S14_EbS17_S1B_S1B_S1E_S1G_S1I_iS1J_S1N_S1O_S1Q_EUlRS1R_iE0_NS3_ILb1EEES1Y_EEDaiS1R_S1S_S1T_:
[----:B------:R-:W-:Y:S01]  /*3b460*/  R2UR UR5, R2 ;  /* 0x00000000020572ca */ /* 0x000fe200000e0000 */
[----:B------:R-:W-:-:S12]  /*3b470*/  ULDC UR4, c[0x0][0x20] ;  /* 0x0000080000047ab9 */ /* 0x000fd80000000800 */
[----:B------:R-:W-:-:S09]  /*3b480*/  UIADD3 UR4, -UR4, UR5, URZ ;  /* 0x0000000504047290 */ /* 0x000fd2000fffe13f */
[----:B------:R-:W2:Y:S04]  /*3b490*/  LDL.64 R6, [UR4+0x18] ;  /* 0x00001804ff067983 */ /* 0x000ea80008100a00 */
[----:B------:R-:W3:Y:S01]  /*3b4a0*/  LDL.64 R4, [UR4] ;  /* 0x00000004ff047983 */ /* 0x000ee20008100a00 */
[----:B------:R-:W-:-:S03]  /*3b4b0*/  ULDC.64 UR6, c[0x0][0x208] ;  /* 0x0000820000067ab9 */ /* 0x000fc60000000a00 */
[----:B--2---:R-:W2:Y:S04]  /*3b4c0*/  LD.E R2, desc[UR6][R6.64+0x1c] ;  /* 0x00001c0606027980 */ /* 0x004ea8000c101900 */
[----:B---3--:R0:W5:Y:S04]  /*3b4d0*/  LD.E R10, desc[UR6][R4.64] ;  /* 0x00000006040a7980 */ /* 0x008168000c101900 */
[----:B------:R0:W5:Y:S01]  /*3b4e0*/  LD.E R11, desc[UR6][R4.64+0x4] ;  /* 0x00000406040b7980 */ /* 0x000162000c101900 */
[----:B------:R-:W-:Y:S01]  /*3b4f0*/  BSSY B1, `(.L_x_4106) ;  /* 0x0000007000017945 */ /* 0x000fe20003800000 */
[----:B------:R-:W-:Y:S01]  /*3b500*/  IMAD.MOV.U32 R3, RZ, RZ, R55 ;  /* 0x000000ffff037224 */ /* 0x000fe200078e0037 */
[----:B--2---:R-:W-:-:S04]  /*3b510*/  LOP3.LUT R2, R2, 0x1, RZ, 0xfc, !PT ;  /* 0x0000000102027812 */ /* 0x004fc800078efcff */
[----:B------:R-:W-:Y:S01]  /*3b520*/  ISETP.NE.AND P0, PT, R2, 0x3, PT ;  /* 0x000000030200780c */ /* 0x000fe20003f05270 */
[----:B------:R-:W-:-:S12]  /*3b530*/  IMAD.MOV.U32 R2, RZ, RZ, R40 ;  /* 0x000000ffff027224 */ /* 0x000fd800078e0028 */
[----:B0-----:R-:W-:Y:S05]  /*3b540*/  @!P0 BRA `(.L_x_4107) ;  /* 0x0000000000048947 */ /* 0x001fea0003800000 */
[----:B------:R-:W-:Y:S01]  /*3b550*/  BPT.TRAP 0x1 ;  /* 0x000000040000795c */ /* 0x000fe20000300000 */
.L_x_4107:
[----:B------:R-:W-:Y:S05]  /*3b560*/  BSYNC B1 ;  /* 0x0000000000017941 */ /* 0x000fea0003800000 */
.L_x_4106:
        /* <DEDUP_REMOVED lines=13> */
.L_x_4109:
[----:B------:R-:W-:Y:S05]  /*3b640*/  BSYNC B1 ;  /* 0x0000000000017941 */ /* 0x000fea0003800000 */
.L_x_4108:
        /* <DEDUP_REMOVED lines=8> */
.L_x_4111:
[----:B------:R-:W-:Y:S05]  /*3b6d0*/  BSYNC B1 ;  /* 0x0000000000017941 */ /* 0x000fea0003800000 */
.L_x_4110:
[----:B0----5:R-:W2:Y:S04]  /*3b6e0*/  LDL.64 R8, [UR4] ;  /* 0x00000004ff087983 */ /* 0x021ea80008100a00 */
[----:B------:R-:W3:Y:S04]  /*3b6f0*/  LDL.64 R6, [UR4+0x28] ;  /* 0x00002804ff067983 */ /* 0x000ee80008100a00 */
[----:B------:R-:W4:Y:S04]  /*3b700*/  LDL.64 R4, [UR4+0x20] ;  /* 0x00002004ff047983 */ /* 0x000f280008100a00 */
[----:B------:R-:W4:Y:S04]  /*3b710*/  LDL.64 R10, [UR4+0x8] ;  /* 0x00000804ff0a7983 */ /* 0x000f280008100a00 */
[----:B--2---:R-:W2:Y:S04]  /*3b720*/  LD.E R9, desc[UR6][R8.64] ;  /* 0x0000000608097980 */ /* 0x004ea8000c101900 */
[----:B---3--:R-:W2:Y:S01]  /*3b730*/  LD.E.64 R12, desc[UR6][R6.64] ;  /* 0x00000006060c7980 */ /* 0x008ea2000c101b00 */
[----:B------:R-:W-:Y:S05]  /*3b740*/  WARPSYNC.ALL ;  /* 0x0000000000007948 */ /* 0x000fea0003800000 */
[----:B----4-:R0:W-:Y:S04]  /*3b750*/  ST.E desc[UR6][R10.64], RZ ;  /* 0x000000ff0a007985 */ /* 0x0101e8000c101906 */
[----:B------:R-:W3:Y:S01]  /*3b760*/  LD.E.64 R6, desc[UR6][R4.64] ;  /* 0x0000000604067980 */ /* 0x000ee2000c101b00 */
[----:B--2---:R-:W-:Y:S01]  /*3b770*/  IMAD R8, R9, 0x300, R12 ;  /* 0x0000030009087824 */ /* 0x004fe200078e020c */
[----:B------:R-:W-:Y:S01]  /*3b780*/  WARPGROUP.ARRIVE ;  /* 0x00000000000079c5 */ /* 0x000fe20000000000 */
[----:B------:R-:W-:-:S02]  /*3b790*/  IMAD.MOV.U32 R9, RZ, RZ, R13 ;  /* 0x000000ffff097224 */ /* 0x000fc400078e000d */
[----:B------:R-:W-:Y:S01]  /*3b7a0*/  IMAD.MOV.U32 R225, RZ, RZ, 0x1 ;  /* 0x00000001ffe17424 */ /* 0x000fe200078e00ff */
        /* <DEDUP_REMOVED lines=10> */
[----:B------:R-:W-:-:S03]  /*3b850*/  WARPGROUP.ARRIVE ;  /* 0x00000000000079c5 */ /* 0x000fc60000000000 */
        /* <DEDUP_REMOVED lines=21> */
[----:B------:R-:W-:-:S03]  /*3b9b0*/  IMAD.MOV.U32 R9, RZ, RZ, R13 ;  /* 0x000000ffff097224 */ /* 0x000fc600078e000d */
        /* <DEDUP_REMOVED lines=8> */
[----:B------:R-:W2:Y:S04]  /*3ba40*/  LDL.64 R6, [UR4+0x38] ;  /* 0x00003804ff067983 */ /* 0x000ea80008100a00 */
[----:B------:R-:W3:Y:S04]  /*3ba50*/  LDL.64 R4, [UR4+0x30] ;  /* 0x00003004ff047983 */ /* 0x000ee80008100a00 */
[----:B--2---:R-:W2:Y:S01]  /*3ba60*/  LD.E R6, desc[UR6][R6.64] ;  /* 0x0000000606067980 */ /* 0x004ea2000c101900 */
[----:B---3--:R-:W-:Y:S01]  /*3ba70*/  MOV R4, R4 ;  /* 0x0000000400047202 */ /* 0x008fe20000000f00 */
[----:B------:R-:W-:Y:S01]  /*3ba80*/  BSSY B1, `(.L_x_4113) ;  /* 0x0000007000017945 */ /* 0x000fe20003800000 */
[----:B--2---:R-:W-:-:S04]  /*3ba90*/  LEA.HI R8, R6, R6, RZ, 0x1 ;  /* 0x0000000606087211 */ /* 0x004fc800078f08ff */
[----:B------:R-:W-:-:S05]  /*3baa0*/  LOP3.LUT R9, R8, 0xfffffffe, RZ, 0xc0, !PT ;  /* 0xfffffffe08097812 */ /* 0x000fca00078ec0ff */
[----:B------:R-:W-:-:S05]  /*3bab0*/  IMAD.IADD R9, R6, 0x1, -R9 ;  /* 0x0000000106097824 */ /* 0x000fca00078e0a09 */
[----:B------:R-:W-:-:S04]  /*3bac0*/  SHF.L.U32 R9, R9, 0x1f, RZ ;  /* 0x0000001f09097819 */ /* 0x000fc800000006ff */
[----:B------:R-:W1:Y:S02]  /*3bad0*/  SYNCS.PHASECHK.TRANS64.TRYWAIT P0, [R4+URZ+0x32410], R9 ;  /* 0x03241009040075a7 */ /* 0x000e64000800017f */
[----:B01----:R-:W-:Y:S05]  /*3bae0*/  @!P0 BRA `(.L_x_4114) ;  /* 0x000000b400608947 */ /* 0x003fea0003800000 */
.L_x_4137:
[----:B------:R-:W-:Y:S05]  /*3baf0*/  BSYNC B1 ;  /* 0x0000000000017941 */ /* 0x000fea0003800000 */
.L_x_4113:
[----:B------:R-:W2:Y:S04]  /*3bb00*/  LDL.64 R6, [UR4+0x40] ;  /* 0x00004004ff067983 */ /* 0x000ea80008100a00 */
[----:B0-----:R-:W3:Y:S04]  /*3bb10*/  LDL.64 R4, [UR4] ;  /* 0x00000004ff047983 */ /* 0x001ee80008100a00 */
[----:B--2---:R-:W2:Y:S04]  /*3bb20*/  LD.E R8, desc[UR6][R6.64+0x1c] ;  /* 0x00001c0606087980 */ /* 0x004ea8000c101900 */
[----:B---3--:R0:W5:Y:S04]  /*3bb30*/  LD.E R10, desc[UR6][R4.64] ;  /* 0x00000006040a7980 */ /* 0x008168000c101900 */
[----:B------:R0:W5:Y:S01]  /*3bb40*/  LD.E R11, desc[UR6][R4.64+0x4] ;  /* 0x00000406040b7980 */ /* 0x000162000c101900 */
[----:B------:R-:W-:Y:S01]  /*3bb50*/  BSSY B1, `(.L_x_4115) ;  /* 0x0000005000017945 */ /* 0x000fe20003800000 */
[----:B--2---:R-:W-:-:S04]  /*3bb60*/  LOP3.LUT R8, R8, 0x1, RZ, 0xfc, !PT ;  /* 0x0000000108087812 */ /* 0x004fc800078efcff */
[----:B------:R-:W-:-:S13]  /*3bb70*/  ISETP.NE.AND P0, PT, R8, 0x3, PT ;  /* 0x000000030800780c */ /* 0x000fda0003f05270 */
[----:B0-----:R-:W-:Y:S05]  /*3bb80*/  @!P0 BRA `(.L_x_4116) ;  /* 0x0000000000048947 */ /* 0x001fea0003800000 */
[----:B------:R-:W-:Y:S01]  /*3bb90*/  BPT.TRAP 0x1 ;  /* 0x000000040000795c */ /* 0x000fe20000300000 */
.L_x_4116:
[----:B------:R-:W-:Y:S05]  /*3bba0*/  BSYNC B1 ;  /* 0x0000000000017941 */ /* 0x000fea0003800000 */
.L_x_4115:
        /* <DEDUP_REMOVED lines=13> */
.L_x_4118:
[----:B------:R-:W-:Y:S05]  /*3bc80*/  BSYNC B1 ;  /* 0x0000000000017941 */ /* 0x000fea0003800000 */
.L_x_4117:
        /* <DEDUP_REMOVED lines=8> */
.L_x_4120:
[----:B------:R-:W-:Y:S05]  /*3bd10*/  BSYNC B1 ;  /* 0x0000000000017941 */ /* 0x000fea0003800000 */
.L_x_4119:
[----:B------:R-:W2:Y:S04]  /*3bd20*/  LDL.64 R12, [UR4] ;  /* 0x00000004ff0c7983 */ /* 0x000ea80008100a00 */
[----:B------:R-:W3:Y:S04]  /*3bd30*/  LDL.64 R10, [UR4+0x58] ;  /* 0x00005804ff0a7983 */ /* 0x000ee80008100a00 */
[----:B------:R-:W4:Y:S04]  /*3bd40*/  LDL.64 R4, [UR4+0x48] ;  /* 0x00004804ff047983 */ /* 0x000f280008100a00 */
[----:B0----5:R-:W4:Y:S04]  /*3bd50*/  LDL.64 R8, [UR4+0x50] ;  /* 0x00005004ff087983 */ /* 0x021f280008100a00 */
[----:B------:R-:W4:Y:S04]  /*3bd60*/  LDL.LU R19, [R1+0x49c] ;  /* 0x00049c0001137983 */ /* 0x000f280000300800 */
[----:B--2---:R-:W2:Y:S04]  /*3bd70*/  LD.E R13, desc[UR6][R12.64] ;  /* 0x000000060c0d7980 */ /* 0x004ea8000c101900 */
[----:B---3--:R-:W2:Y:S04]  /*3bd80*/  LD.E.64 R6, desc[UR6][R10.64] ;  /* 0x000000060a067980 */ /* 0x008ea8000c101b00 */
[----:B----4-:R-:W3:Y:S04]  /*3bd90*/  LD.E R18, desc[UR6][R4.64] ;  /* 0x0000000604127980 */ /* 0x010ee8000c101900 */
[----:B------:R-:W4:Y:S01]  /*3bda0*/  LD.E.64 R14, desc[UR6][R8.64] ;  /* 0x00000006080e7980 */ /* 0x000f22000c101b00 */
[----:B------:R-:W-:Y:S05]  /*3bdb0*/  WARPSYNC.ALL ;  /* 0x0000000000007948 */ /* 0x000fea0003800000 */
[----:B------:R-:W-:Y:S01]  /*3bdc0*/  WARPGROUP.ARRIVE ;  /* 0x00000000000079c5 */ /* 0x000fe20000000000 */
[----:B--2---:R-:W-:Y:S01]  /*3bdd0*/  IMAD R6, R13, 0xc00, R6 ;  /* 0x00000c000d067824 */ /* 0x004fe200078e0206 */
[----:B---3--:R-:W-:-:S04]  /*3bde0*/  ISETP.NE.U32.AND P0, PT, R18, RZ, PT ;  /* 0x000000ff1200720c */ /* 0x008fc80003f05070 */
[----:B------:R-:W-:Y:S02]  /*3bdf0*/  R2UR UR10, R6 ;  /* 0x00000000060a72ca */ /* 0x000fe400000e0000 */
[----:B----4-:R-:W-:Y:S02]  /*3be00*/  R2UR UR8, R14 ;  /* 0x000000000e0872ca */ /* 0x010fe400000e0000 */
[----:B------:R-:W-:Y:S02]  /*3be10*/  R2UR UR9, R15 ;  /* 0x000000000f0972ca */ /* 0x000fe400000e0000 */
[----:B------:R-:W-:-:S03]  /*3be20*/  R2UR UR11, R7 ;  /* 0x00000000070b72ca */ /* 0x000fc600000e0000 */
[----:B------:R-:W-:-:S10]  /*3be30*/  VOTEU.ANY UP0, P0 ;  /* 0x00000000003f7886 */ /* 0x000fd40000000100 */
        /* <DEDUP_REMOVED lines=100> */
[----:B------:R-:W-:Y:S01]  /*3c480*/  IMAD.MOV.U32 R13, RZ, RZ, R7 ;  /* 0x000000ffff0d7224 */ /* 0x000fe200078e0007 */
[----:B------:R-:W-:-:S04]  /*3c490*/  IADD3 R12, R6, 0x602, RZ ;  /* 0x00000602060c7810 */ /* 0x000fc80007ffe0ff */
        /* <DEDUP_REMOVED lines=75> */
[----:B------:R-:W0:Y:S02]  /*3c950*/  S2R R232, SR_TID.X ;  /* 0x0000000000e87919 */ /* 0x000e240000002100 */
        /* <DEDUP_REMOVED lines=8> */
[----:B------:R-:W2:Y:S04]  /*3c9e0*/  @!P1 LDL.64 R6, [UR4+0x18] ;  /* 0x00001804ff069983 */ /* 0x000ea80008100a00 */
[----:B------:R-:W3:Y:S01]  /*3c9f0*/  @!P1 LDL.64 R8, [UR4] ;  /* 0x00000004ff089983 */ /* 0x000ee20008100a00 */
[----:B------:R-:W-:-:S04]  /*3ca00*/  SHF.R.U32.HI R10, RZ, 0x7, R232 ;  /* 0x00000007ff0a7819 */ /* 0x000fc800000116e8 */
[----:B------:R-:W-:-:S05]  /*3ca10*/  IADD3 R12, -R10, 0xb, RZ ;  /* 0x0000000b0a0c7810 */ /* 0x000fca0007ffe1ff */
[----:B------:R1:W-:Y:S06]  /*3ca20*/  BAR.ARV R12, 0x100 ;  /* 0x0004000c0000751d */ /* 0x0003ec0000002000 */
[----:B--2---:R-:W2:Y:S04]  /*3ca30*/  @!P1 LD.E.64 R6, desc[UR6][R6.64+0x30] ;  /* 0x0000300606069980 */ /* 0x004ea8000c101b00 */
[----:B---3--:R-:W3:Y:S01]  /*3ca40*/  @!P1 LD.E R8, desc[UR6][R8.64] ;  /* 0x0000000608089980 */ /* 0x008ee2000c101900 */
[----:B--2---:R-:W-:-:S05]  /*3ca50*/  @!P1 MOV R11, R6 ;  /* 0x00000006000b9202 */ /* 0x004fca0000000f00 */
[----:B---3--:R-:W-:-:S05]  /*3ca60*/  @!P1 IMAD R10, R8, 0x8, R11 ;  /* 0x00000008080a9824 */ /* 0x008fca00078e020b */
[----:B------:R-:W-:-:S04]  /*3ca70*/  @!P1 PRMT R10, RZ, 0x654, R10 ;  /* 0x00000654ff0a9816 */ /* 0x000fc8000000000a */
[----:B------:R2:W-:Y:S01]  /*3ca80*/  @!P1 SYNCS.ARRIVE.TRANS64.RED.A1T0 RZ, [R10+URZ], RZ ;  /* 0x000000ff0aff99a7 */ /* 0x0005e2000810043f */
[----:B0-----:R-:W3:Y:S04]  /*3ca90*/  LD.E R4, desc[UR6][R2.64+0x24] ;  /* 0x0000240602047980 */ /* 0x001ee8000c101900 */
[----:B------:R-:W4:Y:S04]  /*3caa0*/  LD.E R74, desc[UR6][R2.64] ;  /* 0x00000006024a7980 */ /* 0x000f28000c101900 */
[----:B--2---:R-:W2:Y:S04]  /*3cab0*/  LDL.64 R10, [UR4+0x68] ;  /* 0x00006804ff0a7983 */ /* 0x004ea80008100a00 */
[----:B------:R-:W4:Y:S04]  /*3cac0*/  LD.E R73, desc[UR6][R72.64] ;  /* 0x0000000648497980 */ /* 0x000f28000c101900 */
[----:B------:R-:W4:Y:S01]  /*3cad0*/  LD.E R7, desc[UR6][R2.64+0x18] ;  /* 0x0000180602077980 */ /* 0x000f22000c101900 */
[----:B------:R-:W-:-:S03]  /*3cae0*/  LOP3.LUT R19, R19, 0xfff7ffff, RZ, 0xc0, !PT ;  /* 0xfff7ffff13137812 */ /* 0x000fc600078ec0ff */
[----:B------:R-:W4:Y:S04]  /*3caf0*/  LD.E R5, desc[UR6][R2.64+0x8] ;  /* 0x0000080602057980 */ /* 0x000f28000c101900 */
[----:B------:R-:W4:Y:S04]  /*3cb00*/  LD.E R6, desc[UR6][R2.64+0x4] ;  /* 0x0000040602067980 */ /* 0x000f28000c101900 */
[----:B------:R-:W4:Y:S04]  /*3cb10*/  LD.E R18, desc[UR6][R2.64+0xc] ;  /* 0x00000c0602127980 */ /* 0x000f28000c101900 */
[----:B------:R-:W4:Y:S04]  /*3cb20*/  LD.E R15, desc[UR6][R2.64+0x10] ;  /* 0x00001006020f7980 */ /* 0x000f28000c101900 */
[----:B--2---:R-:W2:Y:S01]  /*3cb30*/  LD.E.64 R10, desc[UR6][R10.64] ;  /* 0x000000060a0a7980 */ /* 0x004ea2000c101b00 */
[----:B---3--:R-:W-:-:S13]  /*3cb40*/  ISETP.NE.AND P0, PT, R4, 0x1, PT ;  /* 0x000000010400780c */ /* 0x008fda0003f05270 */
[----:B------:R-:W3:Y:S04]  /*3cb50*/  @P0 LD.E R75, desc[UR6][R2.64+0x28] ;  /* 0x00002806024b0980 */ /* 0x000ee8000c101900 */
[----:B------:R-:W3:Y:S01]  /*3cb60*/  @P0 LD.E R76, desc[UR6][R2.64+0x2c] ;  /* 0x00002c06024c0980 */ /* 0x000ee2000c101900 */
[----:B------:R-:W-:-:S05]  /*3cb70*/  @P1 LOP3.LUT R19, R19, 0x80000, RZ, 0xfc, !PT ;  /* 0x0008000013131812 */ /* 0x000fca00078efcff */
[----:B------:R0:W-:Y:S04]  /*3cb80*/  STL [R1+0x49c], R19 ;  /* 0x00049c1301007387 */ /* 0x0001e80000100800 */
[----:B0-----:R-:W3:Y:S04]  /*3cb90*/  LD.E R19, desc[UR6][R2.64+0x14] ;  /* 0x0000140602137980 */ /* 0x001ee8000c101900 */
[----:B--2---:R-:W2:Y:S01]  /*3cba0*/  LD.E R14, desc[UR6][R10.64] ;  /* 0x000000060a0e7980 */ /* 0x004ea2000c101900 */
[----:B----4-:R-:W-:Y:S01]  /*3cbb0*/  ISETP.GE.AND P1, PT, R7, 0x1, PT ;  /* 0x000000010700780c */ /* 0x010fe20003f26270 */
[----:B------:R-:W-:Y:S01]  /*3cbc0*/  BSSY B1, `(.L_x_4122) ;  /* 0x00000a8000017945 */ /* 0x000fe20003800000 */
[-C--:B--2---:R-:W-:Y:S01]  /*3cbd0*/  FMUL.FTZ R21, R39, R14.reuse ;  /* 0x0000000e27157220 */ /* 0x084fe20000410000 */
        /* <DEDUP_REMOVED lines=8> */
[----:B------:R0:W2:Y:S01]  /*3cc60*/  MUFU.TANH R78, R53 ;  /* 0x00000035004e7308 */ /* 0x0000a20000002400 */
[-C--:B------:R-:W-:Y:S01]  /*3cc70*/  FMUL.FTZ R13, R35, R14.reuse ;  /* 0x0000000e230d7220 */ /* 0x080fe20000410000 */
[-C--:B------:R-:W-:Y:S01]  /*3cc80*/  FMUL.FTZ R9, R27, R14.reuse ;  /* 0x0000000e1b097220 */ /* 0x080fe20000410000 */
[-C--:B------:R-:W-:Y:S01]  /*3cc90*/  FMUL.FTZ R35, R50, R14.reuse ;  /* 0x0000000e32237220 */ /* 0x080fe20000410000 */
[-C--:B------:R-:W-:Y:S01]  /*3cca0*/  FMUL.FTZ R27, R28, R14.reuse ;  /* 0x0000000e1c1b7220 */ /* 0x080fe20000410000 */
[----:B0-----:R-:W-:Y:S01]  /*3ccb0*/  LOP3.LUT R53, R44, 0xffffff80, RZ, 0xc0, !PT ;  /* 0xffffff802c357812 */ /* 0x001fe200078ec0ff */
[-C--:B------:R-:W-:Y:S01]  /*3ccc0*/  FMUL.FTZ R28, R29, R14.reuse ;  /* 0x0000000e1d1c7220 */ /* 0x080fe20000410000 */
[----:B------:R-:W-:-:S03]  /*3ccd0*/  FMUL.FTZ R29, R46, R14 ;  /* 0x0000000e2e1d7220 */ /* 0x000fc60000410000 */
[----:B------:R-:W-:Y:S01]  /*3cce0*/  IMAD.IADD R50, R74, 0x1, -R53 ;  /* 0x000000014a327824 */ /* 0x000fe200078e0a35 */
[----:B------:R-:W-:Y:S01]  /*3ccf0*/  LEA.HI R46, R45, R74, RZ, 0x2 ;  /* 0x0000004a2d2e7211 */ /* 0x000fe200078f10ff */
[----:B------:R-:W-:-:S03]  /*3cd00*/  FMUL.FTZ R52, R52, R14 ;  /* 0x0000000e34347220 */ /* 0x000fc60000410000 */
[----:B------:R-:W-:Y:S01]  /*3cd10*/  SHF.R.S32.HI R45, RZ, 0x1f, R50 ;  /* 0x0000001fff2d7819 */ /* 0x000fe20000011432 */
[----:B------:R0:W4:Y:S01]  /*3cd20*/  MUFU.TANH R77, R52 ;  /* 0x00000034004d7308 */ /* 0x0001220000002400 */
[----:B------:R-:W-:Y:S01]  /*3cd30*/  LOP3.LUT R53, R46, 0xfffffffc, RZ, 0xc0, !PT ;  /* 0xfffffffc2e357812 */ /* 0x000fe200078ec0ff */
[-C--:B------:R-:W-:Y:S01]  /*3cd40*/  FMUL.FTZ R56, R56, R14.reuse ;  /* 0x0000000e38387220 */ /* 0x080fe20000410000 */
[-C--:B------:R-:W-:Y:S01]  /*3cd50*/  FMUL.FTZ R11, R31, R14.reuse ;  /* 0x0000000e1f0b7220 */ /* 0x080fe20000410000 */
[-C--:B------:R-:W-:Y:S01]  /*3cd60*/  FMUL.FTZ R31, R32, R14.reuse ;  /* 0x0000000e201f7220 */ /* 0x080fe20000410000 */
[----:B------:R-:W-:Y:S01]  /*3cd70*/  FMUL.FTZ R32, R33, R14 ;  /* 0x0000000e21207220 */ /* 0x000fe20000410000 */
[----:B------:R-:W-:Y:S01]  /*3cd80*/  IMAD.IADD R74, R74, 0x1, -R53 ;  /* 0x000000014a4a7824 */ /* 0x000fe200078e0a35 */
[C---:B0-----:R-:W-:Y:S01]  /*3cd90*/  LEA.HI R52, R45.reuse, R50, RZ, 0x2 ;  /* 0x000000322d347211 */ /* 0x041fe200078f10ff */
[----:B------:R0:W1:Y:S01]  /*3cda0*/  MUFU.TANH R79, R56 ;  /* 0x00000038004f7308 */ /* 0x0000620000002400 */
[----:B------:R-:W-:Y:S01]  /*3cdb0*/  FMUL.FTZ R33, R54, R14 ;  /* 0x0000000e36217220 */ /* 0x000fe20000410000 */
[----:B------:R-:W-:-:S02]  /*3cdc0*/  LEA.HI R54, R45, R50, RZ, 0x5 ;  /* 0x000000322d367211 */ /* 0x000fc400078f28ff */
[----:B------:R-:W-:Y:S02]  /*3cdd0*/  SHF.R.S32.HI R53, RZ, 0x2, R52 ;  /* 0x00000002ff357819 */ /* 0x000fe40000011434 */
[----:B------:R-:W-:Y:S02]  /*3cde0*/  SHF.R.S32.HI R45, RZ, 0x7, R44 ;  /* 0x00000007ff2d7819 */ /* 0x000fe4000001142c */
[----:B0-----:R-:W-:Y:S02]  /*3cdf0*/  SHF.R.S32.HI R56, RZ, 0x1f, R52 ;  /* 0x0000001fff387819 */ /* 0x001fe40000011434 */
[----:B------:R-:W-:Y:S02]  /*3ce00*/  SHF.R.S32.HI R54, RZ, 0x5, R54 ;  /* 0x00000005ff367819 */ /* 0x000fe40000011436 */
[----:B------:R-:W-:Y:S02]  /*3ce10*/  LEA.HI R56, R56, R53, RZ, 0x3 ;  /* 0x0000003538387211 */ /* 0x000fe400078f18ff */
[----:B------:R-:W-:Y:S01]  /*3ce20*/  LEA.HI R44, R44, R45, RZ, 0x1 ;  /* 0x0000002d2c2c7211 */ /* 0x000fe200078f08ff */
[-C--:B------:R-:W-:Y:S01]  /*3ce30*/  FMUL.FTZ R10, R30, R14.reuse ;  /* 0x0000000e1e0a7220 */ /* 0x080fe20000410000 */
[----:B------:R-:W-:Y:S01]  /*3ce40*/  LOP3.LUT R56, R56, 0xfffffff8, RZ, 0xc0, !PT ;  /* 0xfffffff838387812 */ /* 0x000fe200078ec0ff */
[-C--:B------:R-:W-:Y:S01]  /*3ce50*/  FMUL.FTZ R30, R47, R14.reuse ;  /* 0x0000000e2f1e7220 */ /* 0x080fe20000410000 */
[----:B------:R-:W-:Y:S01]  /*3ce60*/  FMUL.FTZ R47, R55, R14 ;  /* 0x0000000e372f7220 */ /* 0x000fe20000410000 */
[----:B------:R-:W-:Y:S01]  /*3ce70*/  LOP3.LUT R44, R44, 0x3fffffe, RZ, 0xc0, !PT ;  /* 0x03fffffe2c2c7812 */ /* 0x000fe200078ec0ff */
[----:B------:R-:W-:Y:S01]  /*3ce80*/  IMAD R55, R73, 0x8, R54 ;  /* 0x0000000849377824 */ /* 0x000fe200078e0236 */
[----:B------:R-:W-:Y:S01]  /*3ce90*/  LEA.HI R54, R74, R74, RZ, 0x1 ;  /* 0x0000004a4a367211 */ /* 0x000fe200078f08ff */
[----:B------:R-:W-:-:S02]  /*3cea0*/  IMAD.IADD R56, R53, 0x1, -R56 ;  /* 0x0000000135387824 */ /* 0x000fc400078e0a38 */
[----:B------:R-:W-:Y:S01]  /*3ceb0*/  IMAD.IADD R44, R45, 0x1, -R44 ;  /* 0x000000012d2c7824 */ /* 0x000fe200078e0a2c */
[----:B------:R-:W-:Y:S01]  /*3cec0*/  LOP3.LUT R45, R54, 0x1ffffffe, RZ, 0xc0, !PT ;  /* 0x1ffffffe362d7812 */ /* 0x000fe200078ec0ff */
[----:B------:R-:W-:-:S04]  /*3ced0*/  IMAD.U32 R55, R55, 0x10, R56 ;  /* 0x0000001037377824 */ /* 0x000fc800078e0038 */
[----:B------:R-:W-:Y:S02]  /*3cee0*/  IMAD.IADD R45, R74, 0x1, -R45 ;  /* 0x000000014a2d7824 */ /* 0x000fe400078e0a2d */
[----:B------:R-:W-:-:S04]  /*3cef0*/  IMAD R44, R44, 0x40, R55 ;  /* 0x000000402c2c7824 */ /* 0x000fc800078e0237 */
[----:B------:R-:W-:-:S04]  /*3cf00*/  IMAD R44, R45, 0x8, R44 ;  /* 0x000000082d2c7824 */ /* 0x000fc800078e022c */
[----:B---3--:R-:W-:Y:S01]  /*3cf10*/  @P0 IMAD.HI.U32 R75, R44, R75, RZ ;  /* 0x0000004b2c4b0227 */ /* 0x008fe200078e00ff */
[----:B------:R-:W-:-:S04]  /*3cf20*/  LOP3.LUT R45, R52, 0x7ffffffc, RZ, 0xc0, !PT ;  /* 0x7ffffffc342d7812 */ /* 0x000fc800078ec0ff */
[----:B------:R-:W-:Y:S01]  /*3cf30*/  @P0 SHF.R.U32.HI R44, RZ, R76, R75 ;  /* 0x0000004cff2c0219 */ /* 0x000fe2000001164b */
[-C--:B------:R-:W-:Y:S01]  /*3cf40*/  FMUL.FTZ R57, R57, R14.reuse ;  /* 0x0000000e39397220 */ /* 0x080fe20000410000 */
[----:B------:R-:W-:Y:S02]  /*3cf50*/  IMAD R52, R0, -0x60, RZ ;  /* 0xffffffa000347824 */ /* 0x000fe400078e02ff */
[-C--:B------:R-:W-:Y:S01]  /*3cf60*/  FMUL.FTZ R8, R24, R14.reuse ;  /* 0x0000000e18087220 */ /* 0x080fe20000410000 */
[----:B------:R-:W0:Y:S01]  /*3cf70*/  SHFL.IDX PT, R54, R44, RZ, 0x1c1f ;  /* 0x001c1fff2c367589 */ /* 0x000e2200000e0000 */
[-C--:B------:R-:W-:Y:S01]  /*3cf80*/  FMUL.FTZ R4, R26, R14.reuse ;  /* 0x0000000e1a047220 */ /* 0x080fe20000410000 */
[-C--:B------:R-:W-:Y:S01]  /*3cf90*/  FMUL.FTZ R24, R25, R14.reuse ;  /* 0x0000000e19187220 */ /* 0x080fe20000410000 */
[-C--:B------:R-:W-:Y:S01]  /*3cfa0*/  FMUL.FTZ R26, R43, R14.reuse ;  /* 0x0000000e2b1a7220 */ /* 0x080fe20000410000 */
[-C--:B-1----:R-:W-:Y:S01]  /*3cfb0*/  FMUL.FTZ R12, R34, R14.reuse ;  /* 0x0000000e220c7220 */ /* 0x082fe20000410000 */
[-C--:B------:R-:W-:Y:S01]  /*3cfc0*/  FMUL.FTZ R25, R42, R14.reuse ;  /* 0x0000000e2a197220 */ /* 0x080fe20000410000 */
[----:B------:R-:W-:Y:S01]  /*3cfd0*/  FMUL.FTZ R43, R49, R14 ;  /* 0x0000000e312b7220 */ /* 0x000fe20000410000 */
[----:B------:R-:W-:-:S02]  /*3cfe0*/  IMAD.IADD R45, R50, 0x1, -R45 ;  /* 0x00000001322d7824 */ /* 0x000fc400078e0a2d */
[-C--:B------:R-:W-:Y:S01]  /*3cff0*/  FMUL.FTZ R42, R48, R14.reuse ;  /* 0x0000000e302a7220 */ /* 0x080fe20000410000 */
[-C--:B------:R-:W-:Y:S01]  /*3d000*/  FMUL.FTZ R34, R51, R14.reuse ;  /* 0x0000000e33227220 */ /* 0x080fe20000410000 */
[----:B------:R1:W3:Y:S01]  /*3d010*/  MUFU.TANH R80, R57 ;  /* 0x0000003900507308 */ /* 0x0002e20000002400 */
[-C--:B------:R-:W-:Y:S01]  /*3d020*/  FMUL.FTZ R49, R59, R14.reuse ;  /* 0x0000000e3b317220 */ /* 0x080fe20000410000 */
[----:B------:R-:W-:Y:S02]  /*3d030*/  VIADD R50, R52, 0x1 ;  /* 0x0000000134327836 */ /* 0x000fe40000000000 */
        /* <DEDUP_REMOVED lines=13> */
[----:B------:R-:W-:Y:S01]  /*3d110*/  FMUL.FTZ R68, R68, R14 ;  /* 0x0000000e44447220 */ /* 0x000fe20000410000 */
[----:B------:R-:W-:-:S02]  /*3d120*/  IMAD R50, R45, -0x2, R50 ;  /* 0xfffffffe2d327824 */ /* 0x000fc400078e0232 */
[----:B------:R-:W-:Y:S01]  /*3d130*/  FMUL.FTZ R61, R61, R14 ;  /* 0x0000000e3d3d7220 */ /* 0x000fe20000410000 */
[----:B------:R-:W1:Y:S01]  /*3d140*/  MUFU.TANH R8, R8 ;  /* 0x0000000800087308 */ /* 0x000e620000002400 */
[--C-:B------:R-:W-:Y:S01]  /*3d150*/  IMAD R14, R0, -0x60, R5.reuse ;  /* 0xffffffa0000e7824 */ /* 0x100fe200078e0205 */
[----:B------:R-:W-:-:S06]  /*3d160*/  IADD3 R52, -R6, R50, R5 ;  /* 0x0000003206347210 */ /* 0x000fcc0007ffe105 */
[----:B------:R-:W0:Y:S01]  /*3d170*/  MUFU.TANH R24, R24 ;  /* 0x0000001800187308 */ /* 0x000e220000002400 */
        /* <DEDUP_REMOVED lines=43> */
[----:B------:R2:W1:Y:S02]  /*3d430*/  MUFU.TANH R82, R61 ;  /* 0x0000003d00527308 */ /* 0x0004640000002400 */
[----:B--2---:R-:W-:Y:S01]  /*3d440*/  LOP3.LUT R61, RZ, R18, RZ, 0x33, !PT ;  /* 0x00000012ff3d7212 */ /* 0x004fe200078e33ff */
[----:B------:R-:W-:-:S04]  /*3d450*/  IMAD R75, R0, -0x60, R19 ;  /* 0xffffffa0004b7824 */ /* 0x000fc800078e0213 */
[----:B------:R-:W-:Y:S01]  /*3d460*/  IMAD.IADD R73, R52, 0x1, R61 ;  /* 0x0000000134497824 */ /* 0x000fe200078e023d */
[----:B0-----:R-:W-:Y:S01]  /*3d470*/  VIADDMNMX R18, R54, R76, R71, PT ;  /* 0x0000004c36127246 */ /* 0x001fe20003800147 */
[----:B------:R-:W-:Y:S02]  /*3d480*/  VIADD R83, R50, 0xffffffff ;  /* 0xffffffff32537836 */ /* 0x000fe40000000000 */
[----:B------:R-:W-:Y:S01]  /*3d490*/  IMAD.IADD R61, R73, 0x1, R54 ;  /* 0x00000001493d7824 */ /* 0x000fe200078e0236 */
[----:B-1-34-:R-:W-:Y:S06]  /*3d4a0*/  @!P1 BRA `(.L_x_4123) ;  /* 0x0000000000649947 */ /* 0x01afec0003800000 */
        /* <DEDUP_REMOVED lines=8> */
[----:B------:R-:W2:Y:S04]  /*3d530*/  LD.E R15, desc[UR6][R2.64+0x1c] ;  /* 0x00001c06020f7980 */ /* 0x000ea8000c101900 */
[----:B------:R-:W3:Y:S01]  /*3d540*/  LD.E R19, desc[UR6][R2.64+0x20] ;  /* 0x0000200602137980 */ /* 0x000ee2000c101900 */
[----:B--2---:R-:W-:-:S05]  /*3d550*/  IMAD.HI.U32 R0, R0, R15, RZ ;  /* 0x0000000f00007227 */ /* 0x004fca00078e00ff */
[----:B---3--:R-:W-:-:S07]  /*3d560*/  SHF.R.U32.HI R0, RZ, R19, R0 ;  /* 0x00000013ff007219 */ /* 0x008fce0000011600 */
.L_x_4127:
[----:B------:R-:W-:Y:S05]  /*3d570*/  BSYNC B3 ;  /* 0x0000000000037941 */ /* 0x000fea0003800000 */
.L_x_4126:
[----:B------:R-:W-:Y:S01]  /*3d580*/  LOP3.LUT R0, RZ, R0, RZ, 0x33, !PT ;  /* 0x00000000ff007212 */ /* 0x000fe200078e33ff */
[----:B------:R-:W-:Y:S06]  /*3d590*/  BRA `(.L_x_4128) ;  /* 0x0000000000187947 */ /* 0x000fec0003800000 */
.L_x_4125:
[----:B------:R-:W-:-:S13]  /*3d5a0*/  ISETP.NE.AND P0, PT, R7, 0x1, PT ;  /* 0x000000010700780c */ /* 0x000fda0003f05270 */
[----:B------:R-:W-:Y:S05]  /*3d5b0*/  @!P0 BRA `(.L_x_4128) ;  /* 0x0000000000108947 */ /* 0x000fea0003800000 */
[----:B------:R-:W2:Y:S04]  /*3d5c0*/  LD.E R15, desc[UR6][R2.64+0x1c] ;  /* 0x00001c06020f7980 */ /* 0x000ea8000c101900 */
[----:B------:R-:W3:Y:S01]  /*3d5d0*/  LD.E R19, desc[UR6][R2.64+0x20] ;  /* 0x0000200602137980 */ /* 0x000ee2000c101900 */
[----:B--2---:R-:W-:-:S05]  /*3d5e0*/  IMAD.HI.U32 R0, R0, R15, RZ ;  /* 0x0000000f00007227 */ /* 0x004fca00078e00ff */
[----:B---3--:R-:W-:-:S07]  /*3d5f0*/  SHF.R.U32.HI R0, RZ, R19, R0 ;  /* 0x00000013ff007219 */ /* 0x008fce0000011600 */
.L_x_4128:
[----:B------:R-:W-:Y:S05]  /*3d600*/  BSYNC B2 ;  /* 0x0000000000027941 */ /* 0x000fea0003800000 */
.L_x_4124:
[----:B------:R-:W-:-:S05]  /*3d610*/  IMAD R0, R7, R0, R83 ;  /* 0x0000000007007224 */ /* 0x000fca00078e0253 */
[----:B------:R-:W-:Y:S02]  /*3d620*/  VIMNMX R61, R61, R0, !PT ;  /* 0x000000003d3d7248 */ /* 0x000fe40007fe0100 */
[----:B------:R-:W-:-:S07]  /*3d630*/  VIADDMNMX R18, R0, R7, R18, PT ;  /* 0x0000000700127246 */ /* 0x000fce0003800112 */
.L_x_4123:
[----:B------:R-:W-:Y:S05]  /*3d640*/  BSYNC B1 ;  /* 0x0000000000017941 */ /* 0x000fea0003800000 */
.L_x_4122:
[C---:B------:R-:W-:Y:S01]  /*3d650*/  ISETP.GE.AND P1, PT, R75.reuse, 0x9, PT ;  /* 0x000000094b00780c */ /* 0x040fe20003f26270 */
[----:B------:R-:W0:Y:S01]  /*3d660*/  SHFL.IDX PT, R44, R44, 0x1, 0x1c1f ;  /* 0x003c1f002c2c7f89 */ /* 0x000e2200000e0000 */
[----:B------:R-:W-:Y:S01]  /*3d670*/  ISETP.GE.AND P0, PT, R75, 0x2, PT ;  /* 0x000000024b00780c */ /* 0x000fe20003f06270 */
        /* <DEDUP_REMOVED lines=87> */
[----:B------:R-:W-:Y:S02]  /*3dbf0*/  ISETP.GE.AND P2, PT, R75, 0x4a, PT ;  /* 0x0000004a4b00780c */ /* 0x000fe40003f46270 */
[----:B0-----:R-:W-:-:S02]  /*3dc00*/  VIADDMNMX R28, R44, R76, R71, PT ;  /* 0x0000004c2c1c7246 */ /* 0x001fc40003800147 */
        /* <DEDUP_REMOVED lines=40> */
.L_x_4134:
[----:B------:R-:W-:Y:S05]  /*3de90*/  BSYNC B3 ;  /* 0x0000000000037941 */ /* 0x000fea0003800000 */
.L_x_4133:
[----:B------:R-:W-:Y:S01]  /*3dea0*/  LOP3.LUT R6, RZ, R6, RZ, 0x33, !PT ;  /* 0x00000006ff067212 */ /* 0x000fe200078e33ff */
[----:B------:R-:W-:Y:S06]  /*3deb0*/  BRA `(.L_x_4135) ;  /* 0x0000000000187947 */ /* 0x000fec0003800000 */
.L_x_4132:
[----:B------:R-:W-:-:S13]  /*3dec0*/  ISETP.NE.AND P6, PT, R7, 0x1, PT ;  /* 0x000000010700780c */ /* 0x000fda0003fc5270 */
[----:B------:R-:W-:Y:S05]  /*3ded0*/  @!P6 BRA `(.L_x_4135) ;  /* 0x000000000010e947 */ /* 0x000fea0003800000 */
[----:B------:R-:W2:Y:S04]  /*3dee0*/  LD.E R5, desc[UR6][R2.64+0x1c] ;  /* 0x00001c0602057980 */ /* 0x000ea8000c101900 */
[----:B------:R-:W3:Y:S01]  /*3def0*/  LD.E R37, desc[UR6][R2.64+0x20] ;  /* 0x0000200602257980 */ /* 0x000ee2000c101900 */
[----:B--2---:R-:W-:-:S05]  /*3df00*/  IMAD.HI.U32 R6, R6, R5, RZ ;  /* 0x0000000506067227 */ /* 0x004fca00078e00ff */
[----:B---3--:R-:W-:-:S07]  /*3df10*/  SHF.R.U32.HI R6, RZ, R37, R6 ;  /* 0x00000025ff067219 */ /* 0x008fce0000011606 */
.L_x_4135:
[----:B------:R-:W-:Y:S05]  /*3df20*/  BSYNC B2 ;  /* 0x0000000000027941 */ /* 0x000fea0003800000 */
.L_x_4131:
[----:B------:R-:W-:-:S05]  /*3df30*/  IMAD R6, R7, R6, R83 ;  /* 0x0000000607067224 */ /* 0x000fca00078e0253 */
[----:B------:R-:W-:Y:S02]  /*3df40*/  VIADDMNMX R28, R6, R7, R28, PT ;  /* 0x00000007061c7246 */ /* 0x000fe4000380011c */
[----:B------:R-:W-:-:S07]  /*3df50*/  VIMNMX R61, R61, R6, !PT ;  /* 0x000000063d3d7248 */ /* 0x000fce0007fe0100 */
.L_x_4130:
[----:B------:R-:W-:Y:S05]  /*3df60*/  BSYNC B1 ;  /* 0x0000000000017941 */ /* 0x000fea0003800000 */
.L_x_4129:
[C---:B------:R-:W-:Y:S01]  /*3df70*/  ISETP.GT.AND P0, PT, R61.reuse, 0x1, !P0 ;  /* 0x000000013d00780c */ /* 0x040fe20004704270 */
[----:B------:R-:W2:Y:S01]  /*3df80*/  LDL.64 R2, [UR4+0x70] ;  /* 0x00007004ff027983 */ /* 0x000ea20008100a00 */
        /* <DEDUP_REMOVED lines=70> */
[C---:B------:R-:W-:Y:S02]  /*3e3f0*/  ISETP.GT.AND P0, PT, R61.reuse, RZ, !P6 ;  /* 0x000000ff3d00720c */ /* 0x040fe40007704270 */
[C---:B------:R-:W-:Y:S02]  /*3e400*/  ISETP.GT.AND P2, PT, R61.reuse, 0x49, !P2 ;  /* 0x000000493d00780c */ /* 0x040fe40005744270 */
[----:B------:R-:W-:Y:S02]  /*3e410*/  ISETP.LT.OR P0, PT, R28, 0x1, P0 ;  /* 0x000000011c00780c */ /* 0x000fe40000701670 */
[----:B------:R-:W-:Y:S02]  /*3e420*/  ISETP.GT.AND P3, PT, R61, 0x50, !P3 ;  /* 0x000000503d00780c */ /* 0x000fe40005f64270 */
[----:B------:R-:W-:-:S02]  /*3e430*/  FSEL R76, R4, -INF , !P0 ;  /* 0xff800000044c7808 */ /* 0x000fc40004000000 */
[----:B------:R-:W-:Y:S02]  /*3e440*/  ISETP.GT.AND P4, PT, R61, 0x51, !P4 ;  /* 0x000000513d00780c */ /* 0x000fe40006784270 */
[----:B------:R-:W-:Y:S02]  /*3e450*/  FMNMX.FTZ R4, R76, R5, !PT ;  /* 0x000000054c047209 */ /* 0x000fe40007810000 */
[----:B------:R-:W-:Y:S02]  /*3e460*/  ISETP.NE.AND P6, PT, R63, RZ, PT ;  /* 0x000000ff3f00720c */ /* 0x000fe40003fc5270 */
        /* <DEDUP_REMOVED lines=15> */
[----:B------:R-:W-:Y:S02]  /*3e560*/  ISETP.LT.OR P2, PT, R28, 0x4a, P2 ;  /* 0x0000004a1c00780c */ /* 0x000fe40001741670 */
[----:B------:R-:W-:Y:S02]  /*3e570*/  FMNMX.FTZ R6, R20, R7, !PT ;  /* 0x0000000714067209 */ /* 0x000fe40007810000 */
[----:B------:R-:W-:Y:S02]  /*3e580*/  ISETP.LT.OR P3, PT, R28, 0x51, P3 ;  /* 0x000000511c00780c */ /* 0x000fe40001f61670 */
[----:B------:R-:W-:Y:S02]  /*3e590*/  FSEL R4, R46, -INF , !P2 ;  /* 0xff8000002e047808 */ /* 0x000fe40005000000 */
[----:B------:R-:W-:-:S02]  /*3e5a0*/  FMNMX.FTZ R7, R29, R6, !PT ;  /* 0x000000061d077209 */ /* 0x000fc40007810000 */
[----:B------:R-:W-:Y:S02]  /*3e5b0*/  ISETP.GT.AND P5, PT, R61, 0x58, !P5 ;  /* 0x000000583d00780c */ /* 0x000fe40006fa4270 */
[----:B------:R-:W-:Y:S02]  /*3e5c0*/  ISETP.LT.OR P4, PT, R28, 0x52, P4 ;  /* 0x000000521c00780c */ /* 0x000fe40002781670 */
[----:B------:R-:W-:Y:S02]  /*3e5d0*/  FSEL R46, R53, -INF , !P3 ;  /* 0xff800000352e7808 */ /* 0x000fe40005800000 */
[----:B------:R-:W-:Y:S02]  /*3e5e0*/  FMNMX.FTZ R7, R4, R7, !PT ;  /* 0x0000000704077209 */ /* 0x000fe40007810000 */
[----:B------:R-:W-:Y:S02]  /*3e5f0*/  ISETP.GT.AND P0, PT, R61, 0x59, !P6 ;  /* 0x000000593d00780c */ /* 0x000fe40007704270 */
[----:B------:R-:W-:-:S02]  /*3e600*/  ISETP.LT.OR P5, PT, R28, 0x59, P5 ;  /* 0x000000591c00780c */ /* 0x000fc40002fa1670 */
[----:B------:R-:W-:Y:S02]  /*3e610*/  FSEL R47, R55, -INF , !P4 ;  /* 0xff800000372f7808 */ /* 0x000fe40006000000 */
[----:B------:R-:W-:Y:S02]  /*3e620*/  FMNMX.FTZ R6, R46, R7, !PT ;  /* 0x000000072e067209 */ /* 0x000fe40007810000 */
[----:B------:R-:W-:Y:S02]  /*3e630*/  ISETP.LT.OR P0, PT, R28, 0x5a, P0 ;  /* 0x0000005a1c00780c */ /* 0x000fe40000701670 */
[----:B------:R-:W-:Y:S02]  /*3e640*/  FSEL R48, R57, -INF , !P5 ;  /* 0xff80000039307808 */ /* 0x000fe40006800000 */
[----:B------:R-:W-:Y:S02]  /*3e650*/  FMNMX.FTZ R7, R47, R6, !PT ;  /* 0x000000062f077209 */ /* 0x000fe40007810000 */
[----:B------:R-:W-:-:S02]  /*3e660*/  FSEL R49, R59, -INF , !P0 ;  /* 0xff8000003b317808 */ /* 0x000fc40004000000 */
[----:B------:R-:W-:-:S04]  /*3e670*/  FMNMX.FTZ R6, R48, R7, !PT ;  /* 0x0000000730067209 */ /* 0x000fc80007810000 */
[----:B------:R-:W-:-:S05]  /*3e680*/  FMNMX.FTZ R9, R49, R6, !PT ;  /* 0x0000000631097209 */ /* 0x000fca0007810000 */
[----:B--2---:R0:W-:Y:S04]  /*3e690*/  ST.E desc[UR6][R2.64+0x4], R9 ;  /* 0x0000040902007985 */ /* 0x0041e8000c101906 */
[----:B------:R-:W2:Y:S01]  /*3e6a0*/  LD.E R13, desc[UR6][R2.64+0x4] ;  /* 0x00000406020d7980 */ /* 0x000ea2000c101900 */
        /* <DEDUP_REMOVED lines=22> */
[----:B0-----:R-:W-:-:S05]  /*3e810*/  FMNMX.FTZ R9, R18, R7, !PT ;  /* 0x0000000712097209 */ /* 0x001fca0007810000 */
[----:B------:R-:W0:Y:S02]  /*3e820*/  SHFL.BFLY PT, R6, R9, 0x2, 0x1f ;  /* 0x0c401f0009067f89 */ /* 0x000e2400000e0000 */
[----:B0-----:R-:W-:-:S05]  /*3e830*/  FMNMX.FTZ R10, R9, R6, !PT ;  /* 0x00000006090a7209 */ /* 0x001fca0007810000 */
[----:B------:R-:W0:Y:S04]  /*3e840*/  SHFL.BFLY PT, R7, R10, 0x1, 0x1f ;  /* 0x0c201f000a077f89 */ /* 0x000e2800000e0000 */
[----:B------:R-:W-:Y:S01]  /*3e850*/  ST.E desc[UR6][R2.64], R9 ;  /* 0x0000000902007985 */ /* 0x000fe2000c101906 */
[----:B0-----:R-:W-:-:S05]  /*3e860*/  FMNMX.FTZ R11, R10, R7, !PT ;  /* 0x000000070a0b7209 */ /* 0x001fca0007810000 */
[----:B------:R-:W-:Y:S04]  /*3e870*/  ST.E desc[UR6][R2.64], R11 ;  /* 0x0000000b02007985 */ /* 0x000fe8000c101906 */
[----:B--2---:R-:W0:Y:S02]  /*3e880*/  SHFL.BFLY PT, R26, R13, 0x2, 0x1f ;  /* 0x0c401f000d1a7f89 */ /* 0x004e2400000e0000 */
[----:B0-----:R-:W-:-:S05]  /*3e890*/  FMNMX.FTZ R26, R13, R26, !PT ;  /* 0x0000001a0d1a7209 */ /* 0x001fca0007810000 */
[----:B------:R-:W0:Y:S02]  /*3e8a0*/  SHFL.BFLY PT, R25, R26, 0x1, 0x1f ;  /* 0x0c201f001a197f89 */ /* 0x000e2400000e0000 */
[----:B0-----:R-:W-:-:S05]  /*3e8b0*/  FMNMX.FTZ R25, R26, R25, !PT ;  /* 0x000000191a197209 */ /* 0x001fca0007810000 */
[----:B------:R0:W-:Y:S04]  /*3e8c0*/  ST.E desc[UR6][R2.64+0x4], R25 ;  /* 0x0000041902007985 */ /* 0x0001e8000c101906 */
[----:B------:R-:W2:Y:S04]  /*3e8d0*/  LDL.64 R6, [UR4+0x70] ;  /* 0x00007004ff067983 */ /* 0x000ea80008100a00 */
[----:B--2---:R-:W2:Y:S04]  /*3e8e0*/  LD.E R51, desc[UR6][R6.64+0x20] ;  /* 0x0000200606337980 */ /* 0x004ea8000c101900 */
[----:B------:R-:W2:Y:S04]  /*3e8f0*/  LD.E R28, desc[UR6][R6.64] ;  /* 0x00000006061c7980 */ /* 0x000ea8000c101900 */
[----:B------:R-:W3:Y:S01]  /*3e900*/  LD.E R78, desc[UR6][R6.64+0x4] ;  /* 0x00000406064e7980 */ /* 0x000ee2000c101900 */
[C---:B--2---:R-:W-:Y:S01]  /*3e910*/  FMUL.FTZ R10, R28.reuse, R51 ;  /* 0x000000331c0a7220 */ /* 0x044fe20000410000 */
[----:B------:R-:W-:-:S04]  /*3e920*/  FSETP.NEU.FTZ.AND P0, PT, R28, -INF , PT ;  /* 0xff8000001c00780b */ /* 0x000fc80003f1d000 */
[----:B------:R-:W-:Y:S02]  /*3e930*/  FSEL R13, R10, RZ, P0 ;  /* 0x000000ff0a0d7208 */ /* 0x000fe40000000000 */
[----:B---3--:R-:W-:-:S03]  /*3e940*/  FSETP.NEU.FTZ.AND P0, PT, R78, -INF , PT ;  /* 0xff8000004e00780b */ /* 0x008fc60003f1d000 */
[-CC-:B------:R-:W-:Y:S01]  /*3e950*/  FFMA.FTZ R219, R0, R51.reuse, -R13.reuse ;  /* 0x0000003300db7223 */ /* 0x180fe2000001080d */
[----:B------:R-:W-:Y:S01]  /*3e960*/  FMUL.FTZ R0, R51, R78 ;  /* 0x0000004e33007220 */ /* 0x000fe20000410000 */
[----:B------:R-:W-:-:S04]  /*3e970*/  FFMA.FTZ R168, R8, R51, -R13 ;  /* 0x0000003308a87223 */ /* 0x000fc8000001080d */
[----:B0-----:R-:W-:Y:S01]  /*3e980*/  FSEL R2, R0, RZ, P0 ;  /* 0x000000ff00027208 */ /* 0x001fe20000000000 */
[-CC-:B------:R-:W-:Y:S01]  /*3e990*/  FFMA.FTZ R28, R74, R51.reuse, -R13.reuse ;  /* 0x000000334a1c7223 */ /* 0x180fe2000001080d */
[----:B------:R-:W-:-:S03]  /*3e9a0*/  FFMA.FTZ R26, R72, R51, -R13 ;  /* 0x00000033481a7223 */ /* 0x000fc6000001080d */
[-CC-:B------:R-:W-:Y:S01]  /*3e9b0*/  FFMA.FTZ R25, R76, R51.reuse, -R2.reuse ;  /* 0x000000334c197223 */ /* 0x180fe20000010802 */
[-CC-:B------:R-:W-:Y:S01]  /*3e9c0*/  FFMA.FTZ R169, R5, R51.reuse, -R2.reuse ;  /* 0x0000003305a97223 */ /* 0x180fe20000010802 */
[-CC-:B------:R-:W-:Y:S01]  /*3e9d0*/  FFMA.FTZ R214, R24, R51.reuse, -R13.reuse ;  /* 0x0000003318d67223 */ /* 0x180fe2000001080d */
[-CC-:B------:R-:W-:Y:S01]  /*3e9e0*/  FFMA.FTZ R24, R43, R51.reuse, -R2.reuse ;  /* 0x000000332b187223 */ /* 0x180fe20000010802 */
[----:B------:R-:W-:Y:S01]  /*3e9f0*/  MUFU.EX2 R168, R168 ;  /* 0x000000a800a87308 */ /* 0x000fe20000000800 */
[-C--:B------:R-:W-:Y:S01]  /*3ea00*/  FFMA.FTZ R170, R70, R51.reuse, -R13 ;  /* 0x0000003346aa7223 */ /* 0x080fe2000001080d */
[----:B------:R-:W-:-:S06]  /*3ea10*/  FFMA.FTZ R171, R44, R51, -R2 ;  /* 0x000000332cab7223 */ /* 0x000fcc0000010802 */
[----:B------:R-:W0:Y:S01]  /*3ea20*/  MUFU.EX2 R28, R28 ;  /* 0x0000001c001c7308 */ /* 0x000e220000000800 */
[-CC-:B------:R-:W-:Y:S01]  /*3ea30*/  FFMA.FTZ R9, R68, R51.reuse, -R13.reuse ;  /* 0x0000003344097223 */ /* 0x180fe2000001080d */
[-CC-:B------:R-:W-:Y:S01]  /*3ea40*/  FFMA.FTZ R8, R66, R51.reuse, -R13.reuse ;  /* 0x0000003342087223 */ /* 0x180fe2000001080d */
[----:B------:R-:W-:-:S05]  /*3ea50*/  FFMA.FTZ R11, R64, R51, -R13 ;  /* 0x00000033400b7223 */ /* 0x000fca000001080d */
[----:B------:R-:W-:Y:S01]  /*3ea60*/  MUFU.EX2 R25, R25 ;  /* 0x0000001900197308 */ /* 0x000fe20000000800 */
[-CC-:B------:R-:W-:Y:S01]  /*3ea70*/  FFMA.FTZ R10, R62, R51.reuse, -R13.reuse ;  /* 0x000000333e0a7223 */ /* 0x180fe2000001080d */
[-CC-:B------:R-:W-:Y:S01]  /*3ea80*/  FFMA.FTZ R195, R60, R51.reuse, -R13.reuse ;  /* 0x000000333cc37223 */ /* 0x180fe2000001080d */
[----:B------:R-:W-:-:S05]  /*3ea90*/  FFMA.FTZ R194, R58, R51, -R13 ;  /* 0x000000333ac27223 */ /* 0x000fca000001080d */
[----:B------:R-:W1:Y:S01]  /*3eaa0*/  MUFU.EX2 R169, R169 ;  /* 0x000000a900a97308 */ /* 0x000e620000000800 */
[-CC-:B------:R-:W-:Y:S01]  /*3eab0*/  FFMA.FTZ R197, R56, R51.reuse, -R13.reuse ;  /* 0x0000003338c57223 */ /* 0x180fe2000001080d */
[-CC-:B------:R-:W-:Y:S01]  /*3eac0*/  FFMA.FTZ R196, R54, R51.reuse, -R13.reuse ;  /* 0x0000003336c47223 */ /* 0x180fe2000001080d */
[-CC-:B------:R-:W-:Y:S01]  /*3ead0*/  FFMA.FTZ R203, R52, R51.reuse, -R13.reuse ;  /* 0x0000003334cb7223 */ /* 0x180fe2000001080d */
[-CC-:B------:R-:W-:Y:S01]  /*3eae0*/  FFMA.FTZ R202, R50, R51.reuse, -R13.reuse ;  /* 0x0000003332ca7223 */ /* 0x180fe2000001080d */
[-CC-:B------:R-:W-:Y:S01]  /*3eaf0*/  FFMA.FTZ R205, R45, R51.reuse, -R13.reuse ;  /* 0x000000332dcd7223 */ /* 0x180fe2000001080d */
[-CC-:B------:R-:W-:Y:S02]  /*3eb00*/  FFMA.FTZ R204, R32, R51.reuse, -R13.reuse ;  /* 0x0000003320cc7223 */ /* 0x180fe4000001080d */
[----:B------:R-:W2:Y:S01]  /*3eb10*/  MUFU.EX2 R26, R26 ;  /* 0x0000001a001a7308 */ /* 0x000ea20000000800 */
[-CC-:B------:R-:W-:Y:S01]  /*3eb20*/  FFMA.FTZ R212, R31, R51.reuse, -R13.reuse ;  /* 0x000000331fd47223 */ /* 0x180fe2000001080d */
[-CC-:B------:R-:W-:Y:S01]  /*3eb30*/  FFMA.FTZ R211, R27, R51.reuse, -R13.reuse ;  /* 0x000000331bd37223 */ /* 0x180fe2000001080d */
[-CC-:B------:R-:W-:Y:S01]  /*3eb40*/  FFMA.FTZ R213, R19, R51.reuse, -R13.reuse ;  /* 0x0000003313d57223 */ /* 0x180fe2000001080d */
[-CC-:B------:R-:W-:Y:S01]  /*3eb50*/  FFMA.FTZ R217, R15, R51.reuse, -R13.reuse ;  /* 0x000000330fd97223 */ /* 0x180fe2000001080d */
[-CC-:B------:R-:W-:Y:S01]  /*3eb60*/  FFMA.FTZ R216, R14, R51.reuse, -R13.reuse ;  /* 0x000000330ed87223 */ /* 0x180fe2000001080d */
[----:B------:R-:W-:-:S02]  /*3eb70*/  FFMA.FTZ R218, R18, R51, -R13 ;  /* 0x0000003312da7223 */ /* 0x000fc4000001080d */
[----:B------:R-:W3:Y:S01]  /*3eb80*/  MUFU.EX2 R24, R24 ;  /* 0x0000001800187308 */ /* 0x000ee20000000800 */
[-CC-:B------:R-:W-:Y:S01]  /*3eb90*/  FFMA.FTZ R13, R42, R51.reuse, -R2.reuse ;  /* 0x000000332a0d7223 */ /* 0x180fe20000010802 */
[----:B------:R-:W-:-:S06]  /*3eba0*/  FFMA.FTZ R12, R12, R51, -R2 ;  /* 0x000000330c0c7223 */ /* 0x000fcc0000010802 */
[----:B------:R-:W4:Y:S01]  /*3ebb0*/  MUFU.EX2 R170, R170 ;  /* 0x000000aa00aa7308 */ /* 0x000f220000000800 */
        /* <DEDUP_REMOVED lines=8> */
[----:B---3--:R-:W-:-:S06]  /*3ec40*/  FADD.FTZ R18, R24, R5 ;  /* 0x0000000518127221 */ /* 0x008fcc0000010000 */
[----:B------:R-:W2:Y:S01]  /*3ec50*/  MUFU.EX2 R8, R8 ;  /* 0x0000000800087308 */ /* 0x000ea20000000800 */
[----:B------:R-:W-:-:S07]  /*3ec60*/  FFMA.FTZ R0, R39, R51, -R2 ;  /* 0x0000003327007223 */ /* 0x000fce0000010802 */
[----:B------:R-:W3:Y:S01]  /*3ec70*/  MUFU.EX2 R12, R12 ;  /* 0x0000000c000c7308 */ /* 0x000ee20000000800 */
[----:B------:R-:W-:Y:S01]  /*3ec80*/  FFMA.FTZ R208, R30, R51, -R2 ;  /* 0x000000331ed07223 */ /* 0x000fe20000010802 */
[----:B----4-:R-:W-:-:S06]  /*3ec90*/  FADD.FTZ R30, R170, R3 ;  /* 0x00000003aa1e7221 */ /* 0x010fcc0000010000 */
[----:B------:R-:W4:Y:S01]  /*3eca0*/  MUFU.EX2 R11, R11 ;  /* 0x0000000b000b7308 */ /* 0x000f220000000800 */
[----:B-----5:R-:W-:Y:S01]  /*3ecb0*/  FADD.FTZ R18, R171, R18 ;  /* 0x00000012ab127221 */ /* 0x020fe20000010000 */
[----:B------:R-:W-:-:S06]  /*3ecc0*/  FFMA.FTZ R198, R37, R51, -R2 ;  /* 0x0000003325c67223 */ /* 0x000fcc0000010802 */
        /* <DEDUP_REMOVED lines=11> */
[----:B----4-:R-:W-:Y:S01]  /*3ed80*/  FADD.FTZ R3, R11, R30 ;  /* 0x0000001e0b037221 */ /* 0x010fe20000010000 */
[----:B-----5:R-:W-:-:S06]  /*3ed90*/  FADD.FTZ R5, R15, R32 ;  /* 0x000000200f057221 */ /* 0x020fcc0000010000 */
        /* <DEDUP_REMOVED lines=15> */
[----:B------:R-:W4:Y:S08]  /*3ee90*/  MUFU.EX2 R203, R203 ;  /* 0x000000cb00cb7308 */ /* 0x000f300000000800 */
[----:B------:R-:W5:Y:S01]  /*3eea0*/  MUFU.EX2 R207, R207 ;  /* 0x000000cf00cf7308 */ /* 0x000f620000000800 */
[----:B------:R-:W-:Y:S01]  /*3eeb0*/  FFMA.FTZ R19, R4, R51, -R2 ;  /* 0x0000003304137223 */ /* 0x000fe20000010802 */
[----:B0-----:R-:W-:-:S06]  /*3eec0*/  FADD.FTZ R3, R197, R30 ;  /* 0x0000001ec5037221 */ /* 0x001fcc0000010000 */
[----:B------:R-:W0:Y:S01]  /*3eed0*/  MUFU.EX2 R202, R202 ;  /* 0x000000ca00ca7308 */ /* 0x000e220000000800 */
[----:B-1----:R-:W-:Y:S01]  /*3eee0*/  FADD.FTZ R4, R200, R5 ;  /* 0x00000005c8047221 */ /* 0x002fe20000010000 */
[----:B------:R-:W-:-:S06]  /*3eef0*/  FFMA.FTZ R215, R21, R51, -R2 ;  /* 0x0000003315d77223 */ /* 0x000fcc0000010802 */
        /* <DEDUP_REMOVED lines=13> */
[----:B------:R-:W0:Y:S08]  /*3efd0*/  MUFU.EX2 R212, R212 ;  /* 0x000000d400d47308 */ /* 0x000e300000000800 */
        /* <DEDUP_REMOVED lines=25> */
[----:B0-----:R-:W-:Y:S01]  /*3f170*/  FADD.FTZ R2, R213, R2 ;  /* 0x00000002d5027221 */ /* 0x001fe20000010000 */
[----:B-1----:R-:W-:-:S06]  /*3f180*/  FADD.FTZ R4, R19, R4 ;  /* 0x0000000413047221 */ /* 0x002fcc0000010000 */
[----:B------:R-:W0:Y:S08]  /*3f190*/  MUFU.EX2 R219, R219 ;  /* 0x000000db00db7308 */ /* 0x000e300000000800 */
[----:B------:R-:W1:Y:S01]  /*3f1a0*/  MUFU.EX2 R191, R191 ;  /* 0x000000bf00bf7308 */ /* 0x000e620000000800 */
[----:B--2---:R-:W-:Y:S01]  /*3f1b0*/  FADD.FTZ R3, R217, R2 ;  /* 0x00000002d9037221 */ /* 0x004fe20000010000 */
[----:B---3--:R-:W-:-:S06]  /*3f1c0*/  FADD.FTZ R4, R189, R4 ;  /* 0x00000004bd047221 */ /* 0x008fcc0000010000 */
[----:B------:R-:W2:Y:S08]  /*3f1d0*/  MUFU.EX2 R218, R218 ;  /* 0x000000da00da7308 */ /* 0x000eb00000000800 */
[----:B------:R-:W3:Y:S01]  /*3f1e0*/  MUFU.EX2 R190, R190 ;  /* 0x000000be00be7308 */ /* 0x000ee20000000800 */
[----:B----4-:R-:W-:Y:S01]  /*3f1f0*/  FADD.FTZ R2, R216, R3 ;  /* 0x00000003d8027221 */ /* 0x010fe20000010000 */
[----:B-----5:R-:W-:-:S03]  /*3f200*/  FADD.FTZ R4, R21, R4 ;  /* 0x0000000415047221 */ /* 0x020fc60000010000 */
[----:B0-----:R-:W-:Y:S01]  /*3f210*/  FADD.FTZ R3, R219, R2 ;  /* 0x00000002db037221 */ /* 0x001fe20000010000 */
[----:B-1----:R-:W-:-:S03]  /*3f220*/  FADD.FTZ R5, R191, R4 ;  /* 0x00000004bf057221 */ /* 0x002fc60000010000 */
[----:B--2---:R-:W-:Y:S01]  /*3f230*/  FADD.FTZ R31, R218, R3 ;  /* 0x00000003da1f7221 */ /* 0x004fe20000010000 */
[----:B---3--:R-:W-:-:S04]  /*3f240*/  FADD.FTZ R33, R190, R5 ;  /* 0x00000005be217221 */ /* 0x008fc80000010000 */
[----:B------:R-:W-:Y:S04]  /*3f250*/  ST.E desc[UR6][R6.64+0x10], R31 ;  /* 0x0000101f06007985 */ /* 0x000fe8000c101906 */
[----:B------:R0:W-:Y:S04]  /*3f260*/  ST.E desc[UR6][R6.64+0x14], R33 ;  /* 0x0000142106007985 */ /* 0x0001e8000c101906 */
[----:B------:R-:W2:Y:S04]  /*3f270*/  LDL.64 R36, [UR4] ;  /* 0x00000004ff247983 */ /* 0x000ea80008100a00 */
[----:B------:R-:W3:Y:S01]  /*3f280*/  LDL.64 R38, [UR4+0x98] ;  /* 0x00009804ff267983 */ /* 0x000ee20008100a00 */
[----:B------:R-:W-:-:S03]  /*3f290*/  LEA.HI R34, R232, 0x8, RZ, 0x19 ;  /* 0x00000008e8227811 */ /* 0x000fc600078fc8ff */
[----:B------:R-:W4:Y:S02]  /*3f2a0*/  LDL.64 R2, [UR4+0x80] ;  /* 0x00008004ff027983 */ /* 0x000f240008100a00 */
[----:B------:R1:W-:Y:S06]  /*3f2b0*/  BAR.SYNC.DEFER_BLOCKING R34, 0x100 ;  /* 0x000400220000751d */ /* 0x0003ec0000010000 */
[----:B0-----:R-:W5:Y:S04]  /*3f2c0*/  LDL.64 R6, [UR4+0x88] ;  /* 0x00008804ff067983 */ /* 0x001f680008100a00 */
[----:B--2---:R-:W2:Y:S04]  /*3f2d0*/  LD.E R37, desc[UR6][R36.64] ;  /* 0x0000000624257980 */ /* 0x004ea8000c101900 */
[----:B---3--:R-:W2:Y:S04]  /*3f2e0*/  LD.E.64 R4, desc[UR6][R38.64] ;  /* 0x0000000626047980 */ /* 0x008ea8000c101b00 */
[----:B----4-:R-:W3:Y:S04]  /*3f2f0*/  LD.E R27, desc[UR6][R2.64] ;  /* 0x00000006021b7980 */ /* 0x010ee8000c101900 */
[----:B------:R-:W4:Y:S04]  /*3f300*/  LD.E R29, desc[UR6][R2.64+0x4] ;  /* 0x00000406021d7980 */ /* 0x000f28000c101900 */
[----:B------:R-:W5:Y:S04]  /*3f310*/  LD.E R30, desc[UR6][R2.64+0x8] ;  /* 0x00000806021e7980 */ /* 0x000f68000c101900 */
        /* <DEDUP_REMOVED lines=71> */
[----:B--2---:R-:W-:-:S03]  /*3f790*/  IMAD R4, R37, 0xc00, R4 ;  /* 0x00000c0025047824 */ /* 0x004fc600078e0204 */
        /* <DEDUP_REMOVED lines=58> */
[----:B------:R-:W-:Y:S02]  /*3fb40*/  F2FP.F16.F32.PACK_AB R169, R169, R25 ;  /* 0x00000019a9a9723e */ /* 0x000fe400000000ff */
[----:B------:R-:W-:Y:S01]  /*3fb50*/  F2FP.F16.F32.PACK_AB R171, R171, R24 ;  /* 0x00000018abab723e */ /* 0x000fe200000000ff */
        /* <DEDUP_REMOVED lines=128> */
[----:B------:R-:W-:Y:S01]  /*40360*/  ST.E desc[UR6][R6.64], RZ ;  /* 0x000000ff06007985 */ /* 0x000fe2000c101906 */
[----:B0-----:R-:W-:-:S06]  /*40370*/  WARPGROUP.ARRIVE ;  /* 0x00000000000079c5 */ /* 0x001fcc0000000000 */
[----:B------:R-:W-:Y:S03]  /*40380*/  HGMMA.64x256x16.F32 R24, R168, gdesc[UR8].tnspB, RZ, !UPT, gsb0 ;  /* 0x43e00008a8187df0 */ /* 0x000fe6000c0008ff */
[----:B------:R-:W-:Y:S02]  /*40390*/  WARPGROUP.DEPBAR.LE gsb0, 0x0 ;  /* 0x00008000000079c5 */ /* 0x000fe40000010000 */
        /* <DEDUP_REMOVED lines=129> */
[----:B0-----:R-:W5:Y:S04]  /*40bb0*/  LD.E R24, desc[UR6][R2.64] ;  /* 0x0000000602187980 */ /* 0x001f68000c101900 */
[----:B-1----:R-:W5:Y:S04]  /*40bc0*/  LD.E R25, desc[UR6][R2.64+0x4] ;  /* 0x0000040602197980 */ /* 0x002f68000c101900 */
[----:B--2---:R-:W2:Y:S04]  /*40bd0*/  LD.E R26, desc[UR6][R2.64+0x8] ;  /* 0x00000806021a7980 */ /* 0x004ea8000c101900 */
[----:B---3--:R-:W2:Y:S04]  /*40be0*/  LD.E R27, desc[UR6][R2.64+0xc] ;  /* 0x00000c06021b7980 */ /* 0x008ea8000c101900 */
[----:B----4-:R-:W2:Y:S04]  /*40bf0*/  LD.E R28, desc[UR6][R2.64+0x10] ;  /* 0x00001006021c7980 */ /* 0x010ea8000c101900 */
        /* <DEDUP_REMOVED lines=130> */
[----:B------:R-:W-:-:S04]  /*41420*/  F2FP.F16.F32.PACK_AB R171, R14, R15 ;  /* 0x0000000f0eab723e */ /* 0x000fc800000000ff */
[----:B--2---:R-:W-:-:S06]  /*41430*/  WARPGROUP.ARRIVE ;  /* 0x00000000000079c5 */ /* 0x004fcc0000000000 */
[----:B------:R-:W-:Y:S03]  /*41440*/  HGMMA.64x256x16.F32 R24, R168, gdesc[UR8].tnspB, R24, gsb0 ;  /* 0x43e00008a8187df0 */ /* 0x000fe60008000818 */
        /* <DEDUP_REMOVED lines=1457> */
[----:B------:R-:W-:-:S13]  /*46f60*/  LOP3.LUT P6, RZ, R232, 0x7f, RZ, 0xc0, !PT ;  /* 0x0000007fe8ff7812 */ /* 0x000fda00078cc0ff */
[----:B0-----:R-:W-:Y:S05]  /*46f70*/  @P6 BRA `(.L_x_4136) ;  /* 0x0000000000206947 */ /* 0x001fea0003800000 */
[----:B------:R-:W2:Y:S04]  /*46f80*/  LDL.64 R2, [UR4+0x40] ;  /* 0x00004004ff027983 */ /* 0x000ea80008100a00 */
[----:B------:R-:W3:Y:S04]  /*46f90*/  LDL.64 R4, [UR4] ;  /* 0x00000004ff047983 */ /* 0x000ee80008100a00 */
[----:B--2---:R-:W2:Y:S04]  /*46fa0*/  LD.E.64 R2, desc[UR6][R2.64+0x30] ;  /* 0x0000300602027980 */ /* 0x004ea8000c101b00 */
[----:B---3--:R-:W3:Y:S01]  /*46fb0*/  LD.E R4, desc[UR6][R4.64] ;  /* 0x0000000604047980 */ /* 0x008ee2000c101900 */
[----:B--2---:R-:W-:-:S05]  /*46fc0*/  MOV R7, R2 ;  /* 0x0000000200077202 */ /* 0x004fca0000000f00 */
[----:B---3--:R-:W-:-:S05]  /*46fd0*/  IMAD R0, R4, 0x8, R7 ;  /* 0x0000000804007824 */ /* 0x008fca00078e0207 */
[----:B------:R-:W-:-:S04]  /*46fe0*/  PRMT R0, RZ, 0x654, R0 ;  /* 0x00000654ff007816 */ /* 0x000fc80000000000 */
[----:B------:R0:W-:Y:S03]  /*46ff0*/  SYNCS.ARRIVE.TRANS64.RED.A1T0 RZ, [R0+URZ], RZ ;  /* 0x000000ff00ff79a7 */ /* 0x0001e6000810043f */
.L_x_4136:
[----:B------:R-:W-:-:S04]  /*47000*/  IMAD.MOV.U32 R237, RZ, RZ, 0x0 ;  /* 0x00000000ffed7424 */ /* 0x000fc800078e00ff */
[----:B0-----:R-:W-:Y:S05]  /*47010*/  RET.REL.NODEC R236 `(_ZN7cutlass13device_kernelIN5flash11enable_sm90INS1_16FlashAttnFwdSm90INS1_25CollectiveMainloopFwdSm90ILi2EN4cute5tupleIJNS5_1CILi1EEES8_S8_EEENS6_IJNS7_ILi128EEENS7_ILi96EEENS7_ILi64EEEEEELi256ENS_6half_tEfNS_4arch4Sm90ELb0ELb1ELb1ELb1ELb0ELb1ELb1ELb1ELb0ELb1ELb0ELb0EEENS1_21CollectiveEpilogueFwdINS6_IJSA_NS7_ILi256EEESB_EEES9_SE_SG_Li256ELb1ELb1ELb0ELb0EEENS1_36VarlenDynamicPersistentTileSchedulerILi128ELi96ELi256ELi128ELb0ELb1ELb1ELb1ELb0ELb1EEEEEEEEEvNT_6ParamsE) ;  /* 0xfffffb8cecf87950 */ /* 0x001fea0003c3ffff */
.L_x_4112:
[----:B0-----:R0:W1:Y:S02]  /*47020*/  SYNCS.PHASECHK.TRANS64.TRYWAIT P0, [R8+URZ], R9 ;  /* 0x00000009080075a7 */ /* 0x001064000800017f */
[----:B-1----:R-:W-:Y:S05]  /*47030*/  @!P0 NANOSLEEP.SYNCS 0x989680 ;  /* 0x009896800000895d */ /* 0x002fea0003900000 */
[----:B------:R-:W1:Y:S02]  /*47040*/  @!P0 SYNCS.PHASECHK.TRANS64 P0, [R8+URZ], R9 ;  /* 0x00000009080085a7 */ /* 0x000e64000800007f */
[----:B-1----:R-:W-:Y:S05]  /*47050*/  @!P0 BRA `(.L_x_4112) ;  /* 0xfffffffc00f08947 */ /* 0x002fea000383ffff */
[----:B------:R-:W-:Y:S05]  /*47060*/  BRA `(.L_x_4111) ;  /* 0xffffff4400987947 */ /* 0x000fea000383ffff */
.L_x_4114:
[----:B0-----:R0:W1:Y:S02]  /*47070*/  SYNCS.PHASECHK.TRANS64.TRYWAIT P0, [R4+URZ+0x32410], R9 ;  /* 0x03241009040075a7 */ /* 0x001064000800017f */
[----:B-1----:R-:W-:Y:S05]  /*47080*/  @!P0 NANOSLEEP.SYNCS 0x989680 ;  /* 0x009896800000895d */ /* 0x002fea0003900000 */
[----:B------:R-:W1:Y:S02]  /*47090*/  @!P0 SYNCS.PHASECHK.TRANS64 P0, [R4+URZ+0x32410], R9 ;  /* 0x03241009040085a7 */ /* 0x000e64000800007f */
[----:B-1----:R-:W-:Y:S05]  /*470a0*/  @!P0 BRA `(.L_x_4114) ;  /* 0xfffffffc00f08947 */ /* 0x002fea000383ffff */
[----:B------:R-:W-:Y:S05]  /*470b0*/  BRA `(.L_x_4137) ;  /* 0xffffff48008c7947 */ /* 0x000fea000383ffff */
.L_x_4121:
[----:B0-----:R0:W1:Y:S02]  /*470c0*/  SYNCS.PHASECHK.TRANS64.TRYWAIT P0, [R8+URZ], R9 ;  /* 0x00000009080075a7 */ /* 0x001064000800017f */
[----:B-1----:R-:W-:Y:S05]  /*470d0*/  @!P0 NANOSLEEP.SYNCS 0x989680 ;  /* 0x009896800000895d */ /* 0x002fea0003900000 */
[----:B------:R-:W1:Y:S02]  /*470e0*/  @!P0 SYNCS.PHASECHK.TRANS64 P0, [R8+URZ], R9 ;  /* 0x00000009080085a7 */ /* 0x000e64000800007f */
[----:B-1----:R-:W-:Y:S05]  /*470f0*/  @!P0 BRA `(.L_x_4121) ;  /* 0xfffffffc00f08947 */ /* 0x002fea000383ffff */
[----:B------:R-:W-:Y:S05]  /*47100*/  BRA `(.L_x_4120) ;  /* 0xffffff4c00007947 */ /* 0x000fea000383ffff */
.L_x_4138:
        /* <DEDUP_REMOVED lines=15> */
.L_x_6043:


//--------------------- .text._ZN7cutlass13device_kernelIN5flash11enable_sm90INS1_16FlashAttnFwdSm90INS1_25CollectiveMainloopFwdSm90ILi2EN4cute5tupleIJNS5_1CILi1EEES8_S8_EEENS6_IJNS7_ILi128EEENS7_ILi96EEENS7_ILi64EEEEEELi256ENS_6half_tEfNS_4arch4Sm90ELb1ELb0ELb1ELb0ELb0ELb0ELb0ELb1ELb0ELb1ELb0ELb0EEENS1_21CollectiveEpilogueFwdINS6_IJSA_NS7_ILi256EEESB_EEES9_SE_SG_Li256ELb0ELb1ELb0ELb0EEENS1_30DynamicPersistentTileSchedulerILi256ELi128ELb0ELb1ELb1EEEEEEEEEvNT_6ParamsE --------------------------
	.section	.text._ZN7cutlass13device_kernelIN5flash11enable_sm90INS1_16FlashAttnFwdSm90INS1_25CollectiveMainloopFwdSm90ILi2EN4cute5tupleIJNS5_1CILi1EEES8_S8_EEENS6_IJNS7_ILi128EEENS7_ILi96EEENS7_ILi64EEEEEELi256ENS_6half_tEfNS_4arch4Sm90ELb1ELb0ELb1ELb0ELb0ELb0ELb0ELb1ELb0ELb1ELb0ELb0EEENS1_21CollectiveEpilogueFwdINS6_IJSA_NS7_ILi256EEESB_EEES9_SE_SG_Li256ELb0ELb1ELb0ELb0EEENS1_30DynamicPersistentTileSchedulerILi256ELi128ELb0ELb1ELb1EEEEEEEEEvNT_6ParamsE,"ax",@progbits
	.align	128
.text._ZN7cutlass13device_kernelIN5flash11enable_sm90INS1_16FlashAttnFwdSm90INS1_25CollectiveMainloopFwdSm90ILi2EN4cute5tupleIJNS5_1CILi1EEES8_S8_EEENS6_IJNS7_ILi128EEENS7_ILi96EEENS7_ILi64EEEEEELi256ENS_6half_tEfNS_4arch4Sm90ELb1ELb0ELb1ELb0ELb0ELb0ELb0ELb1ELb0ELb1ELb0ELb0EEENS1_21CollectiveEpilogueFwdINS6_IJSA_NS7_ILi256EEESB_EEES9_SE_SG_Li256ELb0ELb1ELb0ELb0EEENS1_30DynamicPersistentTileSchedulerILi256ELi128ELb0ELb1ELb1EEEEEEEEEvNT_6ParamsE:
        .type           _ZN7cutlass13device_kernelIN5flash11enable_sm90INS1_16FlashAttnFwdSm90INS1_25CollectiveMainloopFwdSm90ILi2EN4cute5tupleIJNS5_1CILi1EEES8_S8_EEENS6_IJNS7_ILi128EEENS7_ILi96EEENS7_ILi64EEEEEELi256ENS_6half_tEfNS_4arch4Sm90ELb1ELb0ELb1ELb0ELb0ELb0ELb0ELb1ELb0ELb1ELb0ELb0EEENS1_21CollectiveEpilogueFwdINS6_IJSA_NS7_ILi256EEESB_EEES9_SE_SG_Li256ELb0ELb1ELb0ELb0EEENS1_30DynamicPersistentTileSchedulerILi256ELi128ELb0ELb1ELb1EEEEEEEEEvNT_6ParamsE,@function
        .size           _ZN7cutlass13device_kernelIN5flash11enable_sm90INS1_16FlashAttnFwdSm90INS1_25CollectiveMainloopFwdSm90ILi2EN4cute5tupleIJNS5_1CILi1EEES8_S8_EEENS6_IJNS7_ILi128EEENS7_ILi96EEENS7_ILi64EEEEEELi256ENS_6half_tEfNS_4arch4Sm90ELb1ELb0ELb1ELb0ELb0ELb0ELb0ELb1ELb0ELb1ELb0ELb0EEENS1_21CollectiveEpilogueFwdINS6_IJSA_NS7_ILi256EEESB_EEES9_SE_SG_Li256ELb0ELb1ELb0ELb0EEENS1_30DynamicPersistentTileSchedulerILi256ELi128ELb0ELb1ELb1EEEEEEEEEvNT_6ParamsE,(.L_x_6045 - _ZN7cutlass13device_kernelIN5flash11enable_sm90INS1_16FlashAttnFwdSm90INS1_25CollectiveMainloopFwdSm90ILi2EN4cute5tupleIJNS5_1CILi1EEES8_S8_EEENS6_IJNS7_ILi128EEENS7_ILi96EEENS7_ILi64EEEEEELi256ENS_6half_tEfNS_4arch4Sm90ELb1ELb0ELb1ELb0ELb0ELb0ELb0ELb1ELb0ELb1ELb0ELb0EEENS1_21CollectiveEpilogueFwdINS6_IJSA_NS7_ILi256EEESB_EEES9_SE_SG_Li256ELb0ELb1ELb0ELb0EEENS1_30DynamicPersistentTileSchedulerILi256ELi128ELb0ELb1ELb1EEEEEEEEEvNT_6ParamsE)
        .other          _ZN7cutlass13device_kernelIN5flash11enable_sm90INS1_16FlashAttnFwdSm90INS1_25CollectiveMainloopFwdSm90ILi2EN4cute5tupleIJNS5_1CILi1EEES8_S8_EEENS6_IJNS7_ILi128EEENS7_ILi96EEENS7_ILi64EEEEEELi256ENS_6half_tEfNS_4arch4Sm90ELb1ELb0ELb1ELb0ELb0ELb0ELb0ELb1ELb0ELb1ELb0ELb0EEENS1_21CollectiveEpilogueFwdINS6_IJSA_NS7_ILi256EEESB_EEES9_SE_SG_Li256ELb0ELb1ELb0ELb0EEENS1_30DynamicPersistentTileSchedulerILi256ELi128ELb0ELb1ELb1EEEEEEEEEvNT_6ParamsE,@"STO_CUDA_ENTRY STV_DEFAULT"
_ZN7cutlass13device_kernelIN5flash11enable_sm90INS1_16FlashAttnFwdSm90INS1_25CollectiveMainloopFwdSm90ILi2EN4cute5tupleIJNS5_1CILi1EEES8_S8_EEENS6_IJNS7_ILi128EEENS7_ILi96EEENS7_ILi64EEEEEELi256ENS_6half_tEfNS_4arch4Sm90ELb1ELb0ELb1ELb0ELb0ELb0ELb0ELb1ELb0ELb1ELb0ELb0EEENS1_21CollectiveEpilogueFwdINS6_IJSA_NS7_ILi256EEESB_EEES9_SE_SG_Li256ELb0ELb1ELb0ELb0EEENS1_30DynamicPersistentTileSchedulerILi256ELi128ELb0ELb1ELb1EEEEEEEEEvNT_6ParamsE:
        /* <DEDUP_REMOVED lines=18> */
.L_x_4140:
[----:B------:R-:W-:Y:S05]  /*0120*/  BSYNC B0 ;  /* 0x0000000000007941 */ /* 0x000fea0003800000 */
.L_x_4139:
        /* <DEDUP_REMOVED lines=41> */
.L_x_4141:
        /* <DEDUP_REMOVED lines=22> */
.L_x_4142:
        /* <DEDUP_REMOVED lines=18> */
.L_x_4143:
        /* <DEDUP_REMOVED lines=22> */
.L_x_4144:
        /* <DEDUP_REMOVED lines=22> */
.L_x_4145:
[----:B------:R-:W-:Y:S01]  /*0900*/  PLOP3.LUT P0, PT, PT, PT, UP0, 0x80, 0x0 ;  /* 0x000000000000781c */ /* 0x000fe20003f0f008 */
[----:B------:R-:W-:Y:S01]  /*0910*/  UMOV UR40, 0x1 ;  /* 0x0000000100287882 */ /* 0x000fe20000000000 */
[----:B------:R-:W-:Y:S01]  /*0920*/  NOP ;  /* 0x0000000000007918 */ /* 0x000fe20000000000 */
[----:B------:R-:W-:Y:S01]  /*0930*/  USEL UR40, UR40, 0x2, !UP0 ;  /* 0x0000000228287887 */ /* 0x000fe2000c000000 */
[----:B------:R-:W-:Y:S01]  /*0940*/  ULDC.64 UR46, c[0x0][0x208] ;  /* 0x00008200002e7ab9 */ /* 0x000fe20000000a00 */
[----:B012-4-:R-:W-:Y:S08]  /*0950*/  BAR.SYNC.DEFER_BLOCKING 0x0 ;  /* 0x0000000000007b1d */ /* 0x017ff00000010000 */
[----:B------:R-:W-:Y:S05]  /*0960*/  @!P0 BRA `(.L_x_4146) ;  /* 0x000000b400488947 */ /* 0x000fea0003800000 */
.L_x_4147:
        /* <DEDUP_REMOVED lines=39> */
[----:B------:R-:W-:Y:S02]  /*0be0*/  LEA.HI R3, R3, R212, RZ, 0x3 ;  /* 0x000000d403037211 */ /* 0x000fe400078f18ff */
[----:B------:R-:W-:Y:S01]  /*0bf0*/  LEA.HI R11, R11, R8, RZ, 0x3 ;  /* 0x000000080b0b7211 */ /* 0x000fe200078f18ff */
[----:B------:R-:W-:Y:S01]  /*0c00*/  IMAD.IADD R7, R212, 0x1, -R7 ;  /* 0x00000001d4077824 */ /* 0x000fe200078e0a07 */
[----:B------:R-:W-:Y:S02]  /*0c10*/  SHF.R.S32.HI R205, RZ, 0x7, R0 ;  /* 0x00000007ffcd7819 */ /* 0x000fe40000011400 */
[----:B------:R-:W-:-:S02]  /*0c20*/  LOP3.LUT R4, R4, 0xfffffc00, RZ, 0xc0, !PT ;  /* 0xfffffc0004047812 */ /* 0x000fc400078ec0ff */
[----:B------:R-:W-:Y:S02]  /*0c30*/  LOP3.LUT R23, R3, 0xfffffff8, RZ, 0xc0, !PT ;  /* 0xfffffff803177812 */ /* 0x000fe400078ec0ff */
[----:B------:R-:W-:Y:S01]  /*0c40*/  LOP3.LUT R11, R11, 0xfffffff8, RZ, 0xc0, !PT ;  /* 0xfffffff80b0b7812 */ /* 0x000fe200078ec0ff */
[----:B------:R-:W-:Y:S01]  /*0c50*/  IMAD R5, R5, 0x40, R4 ;  /* 0x0000004005057824 */ /* 0x000fe200078e0204 */
        /* <DEDUP_REMOVED lines=25> */
.L_x_4198:
        /* <DEDUP_REMOVED lines=21> */
.L_x_4148:
[----:B------:R-:W-:Y:S01]  /*0f40*/  ULDC UR8, c[0x0][0xc54] ;  /* 0x0003150000087ab9 */ /* 0x000fe20000000800 */
[----:B------:R-:W-:Y:S01]  /*0f50*/  UMOV UR4, UR9 ;  /* 0x0000000900047c82 */ /* 0x000fe20008000000 */
[----:B------:R-:W-:-:S11]  /*0f60*/  UISETP.NE.AND UP0, UPT, UR8, 0x1, UPT ;  /* 0x000000010800788c */ /* 0x000fd6000bf05270 */
[----:B------:R-:W-:Y:S02]  /*0f70*/  @UP0 ULDC.64 UR10, c[0x0][0xc58] ;  /* 0x00031600000a0ab9 */ /* 0x000fe40000000a00 */
[----:B------:R-:W-:-:S04]  /*0f80*/  UIMAD.WIDE.U32 UR6, UR9, UR10, URZ ;  /* 0x0000000a090672a5 */ /* 0x000fc8000f8e003f */
[----:B------:R-:W-:-:S04]  /*0f90*/  @UP0 USHF.R.U32.HI UR4, URZ, UR11, UR7 ;  /* 0x0000000b3f040299 */ /* 0x000fc80008011607 */
[----:B------:R-:W-:-:S12]  /*0fa0*/  UIMAD UR6, UR4, UR8, URZ ;  /* 0x00000008040672a4 */ /* 0x000fd8000f8e023f */
.L_x_4149:
[----:B------:R-:W-:Y:S01]  /*0fb0*/  ULOP3.LUT UR4, URZ, UR4, URZ, 0x33, !UPT ;  /* 0x000000043f047292 */ /* 0x000fe2000f8e333f */
[----:B------:R-:W-:Y:S01]  /*0fc0*/  PLOP3.LUT P0, PT, PT, PT, PT, 0x80, 0x0 ;  /* 0x000000000000781c */ /* 0x000fe20003f0f070 */
[----:B------:R-:W-:Y:S01]  /*0fd0*/  UIADD3 UR10, UR9, -UR6, URZ ;  /* 0x80000006090a7290 */ /* 0x000fe2000fffe03f */
[----:B------:R-:W-:Y:S01]  /*0fe0*/  CS2R R4, SRZ ;  /* 0x0000000000047805 */ /* 0x000fe2000001ff00 */
[----:B------:R-:W-:Y:S01]  /*0ff0*/  ULDC UR7, c[0x0][0x448] ;  /* 0x0001120000077ab9 */ /* 0x000fe20000000800 */
[----:B------:R-:W-:Y:S01]  /*1000*/  ULDC UR6, c[0x0][0xc3c] ;  /* 0x00030f0000067ab9 */ /* 0x000fe20000000800 */
[----:B------:R-:W-:Y:S01]  /*1010*/  UISETP.NE.AND UP2, UPT, UR7, 0x1, UPT ;  /* 0x000000010700788c */ /* 0x000fe2000bf45270 */
[----:B------:R-:W-:Y:S01]  /*1020*/  CS2R R6, SRZ ;  /* 0x0000000000067805 */ /* 0x000fe2000001ff00 */
[----:B------:R-:W-:Y:S01]  /*1030*/  UIADD3 UR4, UR4, UR6, URZ ;  /* 0x0000000604047290 */ /* 0x000fe2000fffe03f */
[----:B------:R-:W-:Y:S01]  /*1040*/  CS2R R180, SRZ ;  /* 0x0000000000b47805 */ /* 0x000fe2000001ff00 */
[----:B------:R-:W-:Y:S01]  /*1050*/  ULDC.64 UR12, c[0x0][0x418] ;  /* 0x00010600000c7ab9 */ /* 0x000fe20000000a00 */
[----:B------:R-:W-:Y:S01]  /*1060*/  ULDC UR43, c[0x0][0x424] ;  /* 0x00010900002b7ab9 */ /* 0x000fe20000000800 */
[----:B------:R-:W-:Y:S01]  /*1070*/  UISETP.NE.U32.AND UP0, UPT, UR12, URZ, UPT ;  /* 0x0000003f0c00728c */ /* 0x000fe2000bf05070 */
[----:B------:R-:W-:Y:S01]  /*1080*/  CS2R R148, SRZ ;  /* 0x0000000000947805 */ /* 0x000fe2000001ff00 */
[----:B------:R-:W-:Y:S01]  /*1090*/  USHF.L.U32 UR44, UR4, 0x7, URZ ;  /* 0x00000007042c7899 */ /* 0x000fe2000800063f */
[----:B------:R-:W-:Y:S01]  /*10a0*/  CS2R R178, SRZ ;  /* 0x0000000000b27805 */ /* 0x000fe2000001ff00 */
[----:B------:R-:W-:Y:S01]  /*10b0*/  UISETP.NE.AND.EX UP0, UPT, UR13, URZ, UPT, UP0 ;  /* 0x0000003f0d00728c */ /* 0x000fe2000bf05300 */
[----:B------:R-:W-:Y:S01]  /*10c0*/  CS2R R144, SRZ ;  /* 0x0000000000907805 */ /* 0x000fe2000001ff00 */
[----:B------:R-:W-:Y:S01]  /*10d0*/  UIADD3 UR4, UR44, 0x7f, URZ ;  /* 0x0000007f2c047890 */ /* 0x000fe2000fffe03f */
[----:B------:R-:W-:Y:S01]  /*10e0*/  CS2R R176, SRZ ;  /* 0x0000000000b07805 */ /* 0x000fe2000001ff00 */
[----:B------:R-:W-:Y:S01]  /*10f0*/  ULDC UR8, c[0x0][0x288] ;  /* 0x0000a20000087ab9 */ /* 0x000fe20000000800 */
[----:B------:R-:W-:Y:S01]  /*1100*/  @UP2 ULDC UR6, c[0x0][0x44c] ;  /* 0x0001130000062ab9 */ /* 0x000fe20000000800 */
[----:B------:R-:W-:Y:S01]  /*1110*/  UIADD3 UR8, -UR8, 0x60, URZ ;  /* 0x0000006008087890 */ /* 0x000fe2000fffe13f */
[----:B------:R-:W-:Y:S01]  /*1120*/  CS2R R140, SRZ ;  /* 0x00000000008c7805 */ /* 0x000fe2000001ff00 */
[----:B------:R-:W-:Y:S01]  /*1130*/  UIMAD.WIDE.U32 UR6, UR4, UR6, URZ ;  /* 0x00000006040672a5 */ /* 0x000fe2000f8e003f */
[----:B------:R-:W-:Y:S01]  /*1140*/  CS2R R174, SRZ ;  /* 0x0000000000ae7805 */ /* 0x000fe2000001ff00 */
[----:B------:R-:W-:Y:S01]  /*1150*/  USEL UR43, UR43, 0x1, UP0 ;  /* 0x000000012b2b7887 */ /* 0x000fe20008000000 */
[----:B------:R-:W-:Y:S01]  /*1160*/  CS2R R136, SRZ ;  /* 0x0000000000887805 */ /* 0x000fe2000001ff00 */
[----:B------:R-:W-:Y:S01]  /*1170*/  ULDC UR9, c[0x0][0x2f0] ;  /* 0x0000bc0000097ab9 */ /* 0x000fe20000000800 */
[----:B------:R-:W-:Y:S01]  /*1180*/  @UP2 ULDC UR12, c[0x0][0x450] ;  /* 0x00011400000c2ab9 */ /* 0x000fe20000000800 */
[----:B------:R-:W-:Y:S01]  /*1190*/  UIMAD UR8, UR43, UR9, UR8 ;  /* 0x000000092b0872a4 */ /* 0x000fe2000f8e0208 */
[----:B------:R-:W-:Y:S01]  /*11a0*/  CS2R R120, SRZ ;  /* 0x0000000000787805 */ /* 0x000fe2000001ff00 */
[----:B------:R-:W-:Y:S01]  /*11b0*/  @UP2 USHF.R.U32.HI UR4, URZ, UR12, UR7 ;  /* 0x0000000c3f042299 */ /* 0x000fe20008011607 */
[----:B------:R-:W-:Y:S01]  /*11c0*/  CS2R R132, SRZ ;  /* 0x0000000000847805 */ /* 0x000fe2000001ff00 */
[----:B------:R-:W-:Y:S01]  /*11d0*/  UIMAD UR6, UR43, UR9, 0x5f ;  /* 0x0000005f2b0674a4 */ /* 0x000fe2000f8e0209 */
[----:B------:R-:W-:Y:S01]  /*11e0*/  CS2R R116, SRZ ;  /* 0x0000000000747805 */ /* 0x000fe2000001ff00 */
[----:B------:R-:W-:Y:S01]  /*11f0*/  UIADD3 UR8, UR8, UR4, URZ ;  /* 0x0000000408087290 */ /* 0x000fe2000fffe03f */
[----:B------:R-:W-:Y:S01]  /*1200*/  CS2R R112, SRZ ;  /* 0x0000000000707805 */ /* 0x000fe2000001ff00 */
[----:B------:R-:W-:Y:S01]  /*1210*/  UIMAD.WIDE UR6, UR6, 0x2aaaaaab, URZ ;  /* 0x2aaaaaab060678a5 */ /* 0x000fe2000f8e023f */
[----:B------:R-:W-:Y:S01]  /*1220*/  CS2R R128, SRZ ;  /* 0x0000000000807805 */ /* 0x000fe2000001ff00 */
[----:B------:R-:W-:Y:S01]  /*1230*/  UIMAD.WIDE UR8, UR8, 0x2aaaaaab, URZ ;  /* 0x2aaaaaab080878a5 */ /* 0x000fe2000f8e023f */
[----:B------:R-:W-:Y:S01]  /*1240*/  CS2R R108, SRZ ;  /* 0x00000000006c7805 */ /* 0x000fe2000001ff00 */
[----:B------:R-:W-:Y:S01]  /*1250*/  ULDC UR11, c[0x0][0xc54] ;  /* 0x00031500000b7ab9 */ /* 0x000fe20000000800 */
[----:B------:R-:W-:Y:S01]  /*1260*/  USHF.R.U32.HI UR4, URZ, 0x1f, UR7 ;  /* 0x0000001f3f047899 */ /* 0x000fe20008011607 */
[----:B------:R-:W-:Y:S01]  /*1270*/  CS2R R104, SRZ ;  /* 0x0000000000687805 */ /* 0x000fe2000001ff00 */
[----:B------:R-:W-:Y:S01]  /*1280*/  UIMAD UR11, UR5, UR11, UR10 ;  /* 0x0000000b050b72a4 */ /* 0x000fe2000f8e020a */
[----:B------:R-:W-:Y:S01]  /*1290*/  CS2R R124, SRZ ;  /* 0x00000000007c7805 */ /* 0x000fe2000001ff00 */
[----:B------:R-:W-:Y:S01]  /*12a0*/  USHF.R.U32.HI UR5, URZ, 0x1f, UR9 ;  /* 0x0000001f3f057899 */ /* 0x000fe20008011609 */
[----:B------:R-:W-:Y:S01]  /*12b0*/  CS2R R100, SRZ ;  /* 0x0000000000647805 */ /* 0x000fe2000001ff00 */
[----:B------:R-:W-:Y:S01]  /*12c0*/  ULEA.HI.SX32 UR7, UR7, UR4, 0x1c ;  /* 0x0000000407077291 */ /* 0x000fe2000f8fe23f */
[----:B------:R-:W-:Y:S01]  /*12d0*/  CS2R R96, SRZ ;  /* 0x0000000000607805 */ /* 0x000fe2000001ff00 */
[----:B------:R-:W-:Y:S01]  /*12e0*/  ULEA.HI.SX32 UR9, UR9, UR5, 0x1c ;  /* 0x0000000509097291 */ /* 0x000fe2000f8fe23f */
[----:B------:R-:W-:Y:S01]  /*12f0*/  IMAD.MOV.U32 R202, RZ, RZ, RZ ;  /* 0x000000ffffca7224 */ /* 0x000fe200078e00ff */
[----:B------:R-:W-:Y:S01]  /*1300*/  ULDC UR39, c[0x0][0xc48] ;  /* 0x0003120000277ab9 */ /* 0x000fe20000000800 */
[----:B------:R-:W-:Y:S01]  /*1310*/  UMOV UR42, UR11 ;  /* 0x0000000b002a7c82 */ /* 0x000fe20008000000 */
[----:B------:R-:W-:Y:S01]  /*1320*/  UISETP.LT.AND UP0, UPT, UR7, UR9, UPT ;  /* 0x000000090700728c */ /* 0x000fe2000bf01270 */
[----:B------:R-:W-:Y:S01]  /*1330*/  CS2R R92, SRZ ;  /* 0x00000000005c7805 */ /* 0x000fe2000001ff00 */
[----:B------:R-:W-:Y:S01]  /*1340*/  UISETP.NE.AND UP1, UPT, UR39, 0x1, UPT ;  /* 0x000000012700788c */ /* 0x000fe2000bf25270 */
[----:B------:R-:W-:Y:S01]  /*1350*/  CS2R R88, SRZ ;  /* 0x0000000000587805 */ /* 0x000fe2000001ff00 */
[----:B------:R-:W-:Y:S01]  /*1360*/  USEL UR41, UR7, UR9, UP0 ;  /* 0x0000000907297287 */ /* 0x000fe20008000000 */
[----:B------:R-:W-:Y:S01]  /*1370*/  IMAD.MOV.U32 R201, RZ, RZ, RZ ;  /* 0x000000ffffc97224 */ /* 0x000fe200078e00ff */
[----:B------:R-:W-:-:S02]  /*1380*/  CS2R R84, SRZ ;  /* 0x0000000000547805 */ /* 0x000fc4000001ff00 */
[----:B------:R-:W-:Y:S01]  /*1390*/  CS2R R80, SRZ ;  /* 0x0000000000507805 */ /* 0x000fe2000001ff00 */
[----:B------:R-:W-:Y:S01]  /*13a0*/  UISETP.GE.AND UP0, UPT, UR41, 0x1, UPT ;  /* 0x000000012900788c */ /* 0x000fe2000bf06270 */
[----:B------:R-:W-:Y:S02]  /*13b0*/  CS2R R198, SRZ ;  /* 0x0000000000c67805 */ /* 0x000fe4000001ff00 */
[----:B------:R-:W-:Y:S02]  /*13c0*/  CS2R R76, SRZ ;  /* 0x00000000004c7805 */ /* 0x000fe4000001ff00 */
[----:B------:R-:W-:Y:S02]  /*13d0*/  CS2R R72, SRZ ;  /* 0x0000000000487805 */ /* 0x000fe4000001ff00 */
[----:B------:R-:W-:Y:S01]  /*13e0*/  CS2R R68, SRZ ;  /* 0x0000000000447805 */ /* 0x000fe2000001ff00 */
[----:B------:R-:W-:Y:S01]  /*13f0*/  @UP1 ULDC UR10, c[0x0][0xc4c] ;  /* 0x00031300000a1ab9 */ /* 0x000fe20000000800 */
[----:B------:R-:W-:Y:S01]  /*1400*/  PLOP3.LUT P1, PT, PT, PT, UP0, 0x80, 0x0 ;  /* 0x000000000000781c */ /* 0x000fe20003f2f008 */
[----:B------:R-:W-:Y:S01]  /*1410*/  UIMAD.WIDE.U32 UR4, UR11, UR10, URZ ;  /* 0x0000000a0b0472a5 */ /* 0x000fe2000f8e003f */
[----:B------:R-:W-:Y:S01]  /*1420*/  CS2R R64, SRZ ;  /* 0x0000000000407805 */ /* 0x000fe2000001ff00 */
[----:B------:R-:W-:Y:S01]  /*1430*/  @UP1 ULDC UR6, c[0x0][0xc50] ;  /* 0x0003140000061ab9 */ /* 0x000fe20000000800 */
[----:B------:R-:W-:Y:S01]  /*1440*/  CS2R R196, SRZ ;  /* 0x0000000000c47805 */ /* 0x000fe2000001ff00 */
[----:B------:R-:W-:Y:S01]  /*1450*/  @UP1 USHF.R.U32.HI UR42, URZ, UR6, UR5 ;  /* 0x000000063f2a1299 */ /* 0x000fe20008011605 */
[----:B------:R-:W-:-:S02]  /*1460*/  CS2R R60, SRZ ;  /* 0x00000000003c7805 */ /* 0x000fc4000001ff00 */
[----:B------:R-:W-:Y:S02]  /*1470*/  CS2R R56, SRZ ;  /* 0x0000000000387805 */ /* 0x000fe4000001ff00 */
[----:B------:R-:W-:Y:S01]  /*1480*/  CS2R R52, SRZ ;  /* 0x0000000000347805 */ /* 0x000fe2000001ff00 */
[----:B------:R-:W-:Y:S01]  /*1490*/  UIADD3 UR4, -UR42, URZ, URZ ;  /* 0x0000003f2a047290 */ /* 0x000fe2000fffe13f */
[----:B------:R-:W-:Y:S02]  /*14a0*/  CS2R R194, SRZ ;  /* 0x0000000000c27805 */ /* 0x000fe4000001ff00 */
[----:B------:R-:W-:Y:S02]  /*14b0*/  CS2R R94, SRZ ;  /* 0x00000000005e7805 */ /* 0x000fe4000001ff00 */
[----:B------:R-:W-:Y:S01]  /*14c0*/  CS2R R90, SRZ ;  /* 0x00000000005a7805 */ /* 0x000fe2000001ff00 */
[----:B------:R-:W-:Y:S01]  /*14d0*/  UIMAD UR39, UR39, UR4, UR11 ;  /* 0x00000004272772a4 */ /* 0x000fe2000f8e020b */
        /* <DEDUP_REMOVED lines=60> */
.L_x_4151:
        /* <DEDUP_REMOVED lines=13> */
.L_x_4302:
[----:B0-----:R-:W-:Y:S01]  /*1970*/  IMAD.U32 R0, RZ, RZ, UR45 ;  /* 0x0000002dff007e24 */ /* 0x001fe2000f8e00ff */
[----:B------:R-:W-:Y:S05]  /*1980*/  WARPSYNC.ALL ;  /* 0x0000000000007948 */ /* 0x000fea0003800000 */
[----:B------:R0:W-:Y:S01]  /*1990*/  BAR.SYNC.DEFER_BLOCKING R8, 0x100 ;  /* 0x000400080000751d */ /* 0x0001e20000010000 */
[----:B------:R-:W-:-:S13]  /*19a0*/  ISETP.NE.AND P0, PT, R0, 0x3, PT ;  /* 0x000000030000780c */ /* 0x000fda0003f05270 */
[----:B0-----:R-:W-:Y:S05]  /*19b0*/  @!P0 BRA `(.L_x_4153) ;  /* 0x0000000000048947 */ /* 0x001fea0003800000 */
[----:B------:R-:W-:Y:S01]  /*19c0*/  BPT.TRAP 0x1 ;  /* 0x000000040000795c */ /* 0x000fe20000300000 */
.L_x_4153:
[----:B------:R-:W-:Y:S02]  /*19d0*/  IMAD.U32 R11, RZ, RZ, UR37 ;  /* 0x00000025ff0b7e24 */ /* 0x000fe4000f8e00ff */
[----:B------:R-:W-:-:S03]  /*19e0*/  IMAD.U32 R6, RZ, RZ, UR36 ;  /* 0x00000024ff067e24 */ /* 0x000fc6000f8e00ff */
[----:B------:R-:W-:Y:S01]  /*19f0*/  SHF.L.U32 R11, R11, 0x1f, RZ ;  /* 0x0000001f0b0b7819 */ /* 0x000fe200000006ff */
[----:B------:R-:W-:-:S04]  /*1a00*/  IMAD R6, R6, 0x8, R7 ;  /* 0x0000000806067824 */ /* 0x000fc800078e0207 */
[----:B------:R0:W1:Y:S01]  /*1a10*/  SYNCS.PHASECHK.TRANS64.TRYWAIT P1, [R6+URZ+0x22830], R11 ;  /* 0x0228300b060075a7 */ /* 0x000062000802017f */
[----:B------:R-:W-:Y:S05]  /*1a20*/  @!P0 BRA `(.L_x_4154) ;  /* 0x0000000000048947 */ /* 0x000fea0003800000 */
[----:B------:R-:W-:Y:S01]  /*1a30*/  BPT.TRAP 0x1 ;  /* 0x000000040000795c */ /* 0x000fe20000300000 */
.L_x_4154:
[----:B-1----:R-:W-:Y:S05]  /*1a40*/  @P1 BRA `(.L_x_4155) ;  /* 0x0000000000081947 */ /* 0x002fea0003800000 */
[----:B------:R-:W1:Y:S02]  /*1a50*/  SYNCS.PHASECHK.TRANS64.TRYWAIT P1, [R6+URZ+0x22830], R11 ;  /* 0x0228300b060075a7 */ /* 0x000e64000802017f */
[----:B-1----:R-:W-:Y:S05]  /*1a60*/  @!P1 BRA `(.L_x_4156) ;  /* 0x000000ec000c9947 */ /* 0x002fea0003800000 */
.L_x_4155:
        /* <DEDUP_REMOVED lines=10> */
[----:B------:R-:W-:Y:S01]  /*1b10*/  VIADD R0, R16, UR44 ;  /* 0x0000002c10007c36 */ /* 0x000fe20008000000 */
        /* <DEDUP_REMOVED lines=14> */
[----:B------:R-:W-:Y:S02]  /*1c00*/  ULDC UR7, c[0x0][0x9d8] ;  /* 0x0002760000077ab9 */ /* 0x000fe40000000800 */
[----:B------:R-:W-:Y:S02]  /*1c10*/  ULDC UR6, c[0x0][0x448] ;  /* 0x0001120000067ab9 */ /* 0x000fe40000000800 */
[----:B------:R-:W-:-:S06]  /*1c20*/  UISETP.NE.AND UP0, UPT, UR6, 0x1, UPT ;  /* 0x000000010600788c */ /* 0x000fcc000bf05270 */
[----:B------:R-:W-:-:S05]  /*1c30*/  PLOP3.LUT P1, PT, PT, PT, UP0, 0x80, 0x0 ;  /* 0x000000000000781c */ /* 0x000fca0003f2f008 */
[----:B------:R-:W-:-:S08]  /*1c40*/  @UP0 ULDC UR6, c[0x0][0x44c] ;  /* 0x0001130000060ab9 */ /* 0x000fd00000000800 */
[----:B------:R-:W-:Y:S01]  /*1c50*/  @P1 IMAD.HI.U32 R3, R0, UR6, RZ ;  /* 0x0000000600031c27 */ /* 0x000fe2000f8e00ff */
[----:B------:R-:W-:-:S04]  /*1c60*/  @UP0 ULDC UR6, c[0x0][0x450] ;  /* 0x0001140000060ab9 */ /* 0x000fc80000000800 */
[----:B------:R-:W-:Y:S01]  /*1c70*/  @P1 SHF.R.U32.HI R0, RZ, UR6, R3 ;  /* 0x00000006ff001c19 */ /* 0x000fe20008011603 */
[----:B------:R-:W-:Y:S02]  /*1c80*/  UMOV UR6, 0xffffffa0 ;  /* 0xffffffa000067882 */ /* 0x000fe40000000000 */
[----:B------:R-:W-:Y:S02]  /*1c90*/  UIMAD UR6, UR41, UR6, 0x60 ;  /* 0x00000060290674a4 */ /* 0x000fe4000f8e0206 */
[----:B------:R-:W3:Y:S04]  /*1ca0*/  SHFL.IDX PT, R5, R0, 0x1, 0x1c1f ;  /* 0x003c1f0000057f89 */ /* 0x000ee800000e0000 */
[----:B------:R-:W4:Y:S01]  /*1cb0*/  SHFL.IDX PT, R0, R0, RZ, 0x1c1f ;  /* 0x001c1fff00007589 */ /* 0x000f2200000e0000 */
[----:B------:R-:W-:-:S02]  /*1cc0*/  WARPGROUP.DEPBAR.LE gsb0, 0x0 ;  /* 0x00008000000079c5 */ /* 0x000fc40000010000 */
[----:B------:R-:W-:-:S06]  /*1cd0*/  WARPGROUP.ARRIVE ;  /* 0x00000000000079c5 */ /* 0x000fcc0000000000 */
[----:B------:R-:W-:Y:S01]  /*1ce0*/  HGMMA.64x96x16.F32 R24, gdesc[UR8], R24, gsb0 ;  /* 0x01600000081879f0 */ /* 0x000fe20008000818 */
[----:B------:R-:W-:Y:S02]  /*1cf0*/  ULDC UR10, c[0x0][0x988] ;  /* 0x00026200000a7ab9 */ /* 0x000fe40000000800 */
[----:B------:R-:W-:Y:S02]  /*1d00*/  WARPGROUP.DEPBAR.LE gsb0, 0x0 ;  /* 0x00008000000079c5 */ /* 0x000fe40000010000 */
[----:B------:R-:W-:-:S06]  /*1d10*/  WARPGROUP.ARRIVE ;  /* 0x00000000000079c5 */ /* 0x000fcc0000000000 */
[----:B------:R-:W-:Y:S01]  /*1d20*/  HGMMA.64x96x16.F32 R24, gdesc[UR12], R24, gsb0 ;  /* 0x016000000c1879f0 */ /* 0x000fe20008000818 */
[----:B------:R-:W-:Y:S01]  /*1d30*/  ULDC UR14, c[0x0][0x2f0] ;  /* 0x0000bc00000e7ab9 */ /* 0x000fe20000000800 */
[----:B------:R-:W-:Y:S01]  /*1d40*/  ULDC UR15, c[0x0][0x288] ;  /* 0x0000a200000f7ab9 */ /* 0x000fe20000000800 */
[----:B------:R-:W-:-:S06]  /*1d50*/  UIMAD UR6, UR43, UR14, UR6 ;  /* 0x0000000e2b0672a4 */ /* 0x000fcc000f8e0206 */
[----:B------:R-:W-:-:S04]  /*1d60*/  IMAD.U32 R4, RZ, RZ, UR6 ;  /* 0x00000006ff047e24 */ /* 0x000fc8000f8e00ff */
[----:B------:R-:W-:Y:S02]  /*1d70*/  IMAD R3, R17, -0x2, R4 ;  /* 0xfffffffe11037824 */ /* 0x000fe400078e0204 */
[----:B------:R-:W-:-:S05]  /*1d80*/  IMAD.U32 R4, RZ, RZ, UR15 ;  /* 0x0000000fff047e24 */ /* 0x000fca000f8e00ff */
[----:B------:R-:W-:-:S04]  /*1d90*/  IADD3 R4, R3, 0x1, -R4 ;  /* 0x0000000103047810 */ /* 0x000fc80007ffe804 */
[-CC-:B---3--:R-:W-:Y:S02]  /*1da0*/  VIADDMNMX R5, R5, R4.reuse, R3.reuse, PT ;  /* 0x0000000405057246 */ /* 0x188fe40003800103 */
[----:B----4-:R-:W-:Y:S02]  /*1db0*/  VIADDMNMX R3, R0, R4, R3, PT ;  /* 0x0000000400037246 */ /* 0x010fe40003800103 */
[C---:B------:R-:W-:Y:S02]  /*1dc0*/  ISETP.GT.AND P2, PT, R5.reuse, RZ, PT ;  /* 0x000000ff0500720c */ /* 0x040fe40003f44270 */
[C---:B------:R-:W-:Y:S02]  /*1dd0*/  ISETP.GT.AND P3, PT, R5.reuse, 0x1, PT ;  /* 0x000000010500780c */ /* 0x040fe40003f64270 */
[----:B------:R-:W-:Y:S02]  /*1de0*/  ISETP.GT.AND P4, PT, R5, 0x8, PT ;  /* 0x000000080500780c */ /* 0x000fe40003f84270 */
[----:B------:R-:W-:-:S02]  /*1df0*/  ISETP.GT.AND P5, PT, R3, RZ, PT ;  /* 0x000000ff0300720c */ /* 0x000fc40003fa4270 */
[----:B------:R-:W-:Y:S01]  /*1e00*/  ISETP.GT.AND P6, PT, R3, 0x1, PT ;  /* 0x000000010300780c */ /* 0x000fe20003fc4270 */
        /* <DEDUP_REMOVED lines=32> */
[----:B------:R-:W-:Y:S01]  /*2010*/  MUFU.TANH R12, R25 ;  /* 0x00000019000c7308 */ /* 0x000fe20000002400 */
[----:B----4-:R-:W-:Y:S01]  /*2020*/  FSEL R20, R20, -INF , P3 ;  /* 0xff80000014147808 */ /* 0x010fe20001800000 */
[----:B------:R-:W-:Y:S01]  /*2030*/  FMUL.FTZ R59, R59, UR7 ;  /* 0x000000073b3b7c20 */ /* 0x000fe20008410000 */
[----:B------:R-:W-:Y:S01]  /*2040*/  ISETP.GT.AND P3, PT, R5, 0x10, PT ;  /* 0x000000100500780c */ /* 0x000fe20003f64270 */
[----:B------:R-:W-:Y:S01]  /*2050*/  FMUL.FTZ R62, R62, UR7 ;  /* 0x000000073e3e7c20 */ /* 0x000fe20008410000 */
[----:B------:R-:W-:Y:S01]  /*2060*/  FMNMX.FTZ R10, R13, R20, !PT ;  /* 0x000000140d0a7209 */ /* 0x000fe20007810000 */
[----:B------:R-:W-:Y:S01]  /*2070*/  FMUL.FTZ R63, R63, UR7 ;  /* 0x000000073f3f7c20 */ /* 0x000fe20008410000 */
[----:B------:R-:W-:Y:S01]  /*2080*/  FMUL.FTZ R66, R66, UR7 ;  /* 0x0000000742427c20 */ /* 0x000fe20008410000 */
[----:B------:R-:W3:Y:S01]  /*2090*/  MUFU.TANH R25, R31 ;  /* 0x0000001f00197308 */ /* 0x000ee20000002400 */
[----:B-----5:R-:W-:Y:S01]  /*20a0*/  FSEL R21, R21, -INF , P4 ;  /* 0xff80000015157808 */ /* 0x020fe20002000000 */
[----:B------:R-:W-:Y:S01]  /*20b0*/  FMUL.FTZ R67, R67, UR7 ;  /* 0x0000000743437c20 */ /* 0x000fe20008410000 */
[----:B------:R-:W-:Y:S01]  /*20c0*/  FMUL.FTZ R70, R70, UR7 ;  /* 0x0000000746467c20 */ /* 0x000fe20008410000 */
[----:B------:R-:W-:Y:S01]  /*20d0*/  FMUL.FTZ R71, R71, UR7 ;  /* 0x0000000747477c20 */ /* 0x000fe20008410000 */
[----:B------:R-:W-:Y:S01]  /*20e0*/  FMNMX.FTZ R10, R21, R10, !PT ;  /* 0x0000000a150a7209 */ /* 0x000fe20007810000 */
[----:B------:R-:W-:Y:S01]  /*20f0*/  FMUL.FTZ R24, R24, UR7 ;  /* 0x0000000718187c20 */ /* 0x000fe20008410000 */
[----:B------:R-:W-:Y:S01]  /*2100*/  FMUL.FTZ R28, R28, UR7 ;  /* 0x000000071c1c7c20 */ /* 0x000fe20008410000 */
[----:B------:R-:W4:Y:S01]  /*2110*/  MUFU.TANH R34, R34 ;  /* 0x0000002200227308 */ /* 0x000f220000002400 */
[----:B------:R-:W-:Y:S01]  /*2120*/  FMUL.FTZ R32, R32, UR7 ;  /* 0x0000000720207c20 */ /* 0x000fe20008410000 */
[----:B------:R-:W-:Y:S01]  /*2130*/  FMUL.FTZ R36, R36, UR7 ;  /* 0x0000000724247c20 */ /* 0x000fe20008410000 */
[----:B------:R-:W-:Y:S01]  /*2140*/  ISETP.GT.AND P4, PT, R3, 0x8, PT ;  /* 0x000000080300780c */ /* 0x000fe20003f84270 */
[----:B------:R-:W-:Y:S01]  /*2150*/  FMUL.FTZ R48, R48, UR7 ;  /* 0x0000000730307c20 */ /* 0x000fe20008410000 */
[----:B------:R-:W-:Y:S01]  /*2160*/  FMUL.FTZ R44, R44, UR7 ;  /* 0x000000072c2c7c20 */ /* 0x000fe20008410000 */
[----:B------:R-:W-:Y:S01]  /*2170*/  FMUL.FTZ R45, R45, UR7 ;  /* 0x000000072d2d7c20 */ /* 0x000fe20008410000 */
[----:B------:R-:W-:Y:S01]  /*2180*/  FMUL.FTZ R49, R49, UR7 ;  /* 0x0000000731317c20 */ /* 0x000fe20008410000 */
[----:B------:R-:W-:Y:S01]  /*2190*/  MUFU.TANH R14, R29 ;  /* 0x0000001d000e7308 */ /* 0x000fe20000002400 */
[----:B---3--:R-:W-:Y:S01]  /*21a0*/  FSEL R25, R25, -INF , P2 ;  /* 0xff80000019197808 */ /* 0x008fe20001000000 */
[----:B------:R-:W-:Y:S01]  /*21b0*/  FMUL.FTZ R52, R52, UR7 ;  /* 0x0000000734347c20 */ /* 0x000fe20008410000 */
[----:B------:R-:W-:Y:S01]  /*21c0*/  ISETP.GT.AND P2, PT, R5, 0x11, PT ;  /* 0x000000110500780c */ /* 0x000fe20003f44270 */
        /* <DEDUP_REMOVED lines=9> */
[----:B------:R-:W-:Y:S01]  /*2260*/  FMNMX.FTZ R10, R27, R10, !PT ;  /* 0x0000000a1b0a7209 */ /* 0x000fe20007810000 */
[----:B------:R-:W-:Y:S01]  /*2270*/  FMUL.FTZ R64, R64, UR7 ;  /* 0x0000000740407c20 */ /* 0x000fe20008410000 */
[----:B------:R-:W-:Y:S01]  /*2280*/  FMUL.FTZ R65, R65, UR7 ;  /* 0x0000000741417c20 */ /* 0x000fe20008410000 */
[----:B------:R-:W4:Y:S01]  /*2290*/  MUFU.TANH R38, R38 ;  /* 0x0000002600267308 */ /* 0x000f220000002400 */
[----:B------:R-:W-:Y:S01]  /*22a0*/  FMUL.FTZ R68, R68, UR7 ;  /* 0x0000000744447c20 */ /* 0x000fe20008410000 */
[----:B------:R-:W-:-:S06]  /*22b0*/  FMUL.FTZ R69, R69, UR7 ;  /* 0x0000000745457c20 */ /* 0x000fcc0008410000 */
[----:B------:R-:W-:Y:S01]  /*22c0*/  MUFU.TANH R72, R33 ;  /* 0x0000002100487308 */ /* 0x000fe20000002400 */
[----:B---3--:R-:W-:Y:S02]  /*22d0*/  FSEL R29, R29, -INF , P2 ;  /* 0xff8000001d1d7808 */ /* 0x008fe40001000000 */
[----:B------:R-:W-:Y:S02]  /*22e0*/  ISETP.GT.AND P2, PT, R5, 0x19, PT ;  /* 0x000000190500780c */ /* 0x000fe40003f44270 */
[----:B------:R-:W-:-:S03]  /*22f0*/  FMNMX.FTZ R10, R29, R10, !PT ;  /* 0x0000000a1d0a7209 */ /* 0x000fc60007810000 */
[----:B------:R-:W3:Y:S01]  /*2300*/  MUFU.TANH R33, R39 ;  /* 0x0000002700217308 */ /* 0x000ee20000002400 */
[----:B----4-:R-:W-:Y:S02]  /*2310*/  FSEL R31, R38, -INF , P3 ;  /* 0xff800000261f7808 */ /* 0x010fe40001800000 */
[----:B------:R-:W-:Y:S02]  /*2320*/  ISETP.GT.AND P3, PT, R5, 0x20, PT ;  /* 0x000000200500780c */ /* 0x000fe40003f64270 */
[----:B------:R-:W-:-:S03]  /*2330*/  FMNMX.FTZ R10, R31, R10, !PT ;  /* 0x0000000a1f0a7209 */ /* 0x000fc60007810000 */
[----:B------:R-:W4:Y:S08]  /*2340*/  MUFU.TANH R42, R42 ;  /* 0x0000002a002a7308 */ /* 0x000f300000002400 */
[----:B------:R-:W-:Y:S01]  /*2350*/  MUFU.TANH R73, R37 ;  /* 0x0000002500497308 */ /* 0x000fe20000002400 */
[----:B---3--:R-:W-:Y:S02]  /*2360*/  FSEL R33, R33, -INF , P2 ;  /* 0xff80000021217808 */ /* 0x008fe40001000000 */
[----:B------:R-:W-:-:S02]  /*2370*/  ISETP.GT.AND P2, PT, R5, 0x21, PT ;  /* 0x000000210500780c */ /* 0x000fc40003f44270 */
[----:B------:R-:W-:-:S03]  /*2380*/  FMNMX.FTZ R10, R33, R10, !PT ;  /* 0x0000000a210a7209 */ /* 0x000fc60007810000 */
[----:B------:R-:W3:Y:S01]  /*2390*/  MUFU.TANH R37, R43 ;  /* 0x0000002b00257308 */ /* 0x000ee20000002400 */
[----:B----4-:R-:W-:Y:S02]  /*23a0*/  FSEL R35, R42, -INF , P3 ;  /* 0xff8000002a237808 */ /* 0x010fe40001800000 */
[----:B------:R-:W-:Y:S02]  /*23b0*/  ISETP.GT.AND P3, PT, R5, 0x28, PT ;  /* 0x000000280500780c */ /* 0x000fe40003f64270 */
[----:B------:R-:W-:-:S03]  /*23c0*/  FMNMX.FTZ R10, R35, R10, !PT ;  /* 0x0000000a230a7209 */ /* 0x000fc60007810000 */
[----:B------:R-:W4:Y:S08]  /*23d0*/  MUFU.TANH R46, R46 ;  /* 0x0000002e002e7308 */ /* 0x000f300000002400 */
[----:B------:R-:W5:Y:S01]  /*23e0*/  MUFU.TANH R39, R47 ;  /* 0x0000002f00277308 */ /* 0x000f620000002400 */
[----:B---3--:R-:W-:Y:S02]  /*23f0*/  FSEL R37, R37, -INF , P2 ;  /* 0xff80000025257808 */ /* 0x008fe40001000000 */
[----:B------:R-:W-:-:S02]  /*2400*/  ISETP.GT.AND P2, PT, R5, 0x29, PT ;  /* 0x000000290500780c */ /* 0x000fc40003f44270 */
[----:B------:R-:W-:-:S03]  /*2410*/  FMNMX.FTZ R9, R37, R10, !PT ;  /* 0x0000000a25097209 */ /* 0x000fc60007810000 */
[----:B------:R-:W-:Y:S01]  /*2420*/  MUFU.TANH R74, R40 ;  /* 0x00000028004a7308 */ /* 0x000fe20000002400 */
[----:B----4-:R-:W-:Y:S02]  /*2430*/  FSEL R38, R46, -INF , P3 ;  /* 0xff8000002e267808 */ /* 0x010fe40001800000 */
[----:B------:R-:W-:Y:S02]  /*2440*/  ISETP.GT.AND P3, PT, R5, 0x30, PT ;  /* 0x000000300500780c */ /* 0x000fe40003f64270 */
[----:B------:R-:W-:-:S03]  /*2450*/  FMNMX.FTZ R10, R38, R9, !PT ;  /* 0x00000009260a7209 */ /* 0x000fc60007810000 */
[----:B------:R-:W3:Y:S01]  /*2460*/  MUFU.TANH R40, R50 ;  /* 0x0000003200287308 */ /* 0x000ee20000002400 */
[----:B-----5:R-:W-:Y:S02]  /*2470*/  FSEL R39, R39, -INF , P2 ;  /* 0xff80000027277808 */ /* 0x020fe40001000000 */
[----:B------:R-:W-:Y:S02]  /*2480*/  ISETP.GT.AND P2, PT, R5, 0x31, PT ;  /* 0x000000310500780c */ /* 0x000fe40003f44270 */
[----:B------:R-:W-:-:S03]  /*2490*/  FMNMX.FTZ R9, R39, R10, !PT ;  /* 0x0000000a27097209 */ /* 0x000fc60007810000 */
[----:B------:R-:W-:Y:S08]  /*24a0*/  MUFU.TANH R75, R41 ;  /* 0x00000029004b7308 */ /* 0x000ff00000002400 */
[----:B------:R-:W4:Y:S01]  /*24b0*/  MUFU.TANH R41, R51 ;  /* 0x0000003300297308 */ /* 0x000f220000002400 */
[----:B---3--:R-:W-:Y:S02]  /*24c0*/  FSEL R40, R40, -INF , P3 ;  /* 0xff80000028287808 */ /* 0x008fe40001800000 */
[----:B------:R-:W-:-:S02]  /*24d0*/  ISETP.GT.AND P3, PT, R5, 0x38, PT ;  /* 0x000000380500780c */ /* 0x000fc40003f64270 */
[----:B------:R-:W-:-:S03]  /*24e0*/  FMNMX.FTZ R10, R40, R9, !PT ;  /* 0x00000009280a7209 */ /* 0x000fc60007810000 */
[----:B------:R-:W3:Y:S08]  /*24f0*/  MUFU.TANH R54, R54 ;  /* 0x0000003600367308 */ /* 0x000ef00000002400 */
[----:B------:R-:W5:Y:S01]  /*2500*/  MUFU.TANH R43, R55 ;  /* 0x00000037002b7308 */ /* 0x000f620000002400 */
[----:B----4-:R-:W-:Y:S02]  /*2510*/  FSEL R41, R41, -INF , P2 ;  /* 0xff80000029297808 */ /* 0x010fe40001000000 */
[----:B------:R-:W-:-:S02]  /*2520*/  ISETP.GT.AND P2, PT, R5, 0x39, PT ;  /* 0x000000390500780c */ /* 0x000fc40003f44270 */
[----:B------:R-:W-:-:S03]  /*2530*/  FMNMX.FTZ R9, R41, R10, !PT ;  /* 0x0000000a29097209 */ /* 0x000fc60007810000 */
[----:B------:R-:W4:Y:S01]  /*2540*/  MUFU.TANH R58, R58 ;  /* 0x0000003a003a7308 */ /* 0x000f220000002400 */
[----:B---3--:R-:W-:Y:S02]  /*2550*/  FSEL R42, R54, -INF , P3 ;  /* 0xff800000362a7808 */ /* 0x008fe40001800000 */
[----:B------:R-:W-:Y:S02]  /*2560*/  ISETP.GT.AND P3, PT, R5, 0x40, PT ;  /* 0x000000400500780c */ /* 0x000fe40003f64270 */
[----:B------:R-:W-:-:S03]  /*2570*/  FMNMX.FTZ R10, R42, R9, !PT ;  /* 0x000000092a0a7209 */ /* 0x000fc60007810000 */
[----:B------:R-:W3:Y:S01]  /*2580*/  MUFU.TANH R47, R59 ;  /* 0x0000003b002f7308 */ /* 0x000ee20000002400 */
[----:B-----5:R-:W-:Y:S02]  /*2590*/  FSEL R43, R43, -INF , P2 ;  /* 0xff8000002b2b7808 */ /* 0x020fe40001000000 */
[----:B------:R-:W-:Y:S02]  /*25a0*/  ISETP.GT.AND P2, PT, R5, 0x41, PT ;  /* 0x000000410500780c */ /* 0x000fe40003f44270 */
[----:B------:R-:W-:-:S03]  /*25b0*/  FMNMX.FTZ R9, R43, R10, !PT ;  /* 0x0000000a2b097209 */ /* 0x000fc60007810000 */
[----:B------:R-:W5:Y:S01]  /*25c0*/  MUFU.TANH R50, R62 ;  /* 0x0000003e00327308 */ /* 0x000f620000002400 */
[----:B----4-:R-:W-:Y:S02]  /*25d0*/  FSEL R46, R58, -INF , P3 ;  /* 0xff8000003a2e7808 */ /* 0x010fe40001800000 */
[----:B------:R-:W-:Y:S02]  /*25e0*/  ISETP.GT.AND P3, PT, R5, 0x48, PT ;  /* 0x000000480500780c */ /* 0x000fe40003f64270 */
        /* <DEDUP_REMOVED lines=30> */
[----:B-----5:R-:W-:Y:S01]  /*27d0*/  FSEL R4, R24, -INF , P5 ;  /* 0xff80000018047808 */ /* 0x020fe20002800000 */
[----:B------:R-:W5:Y:S06]  /*27e0*/  SHFL.BFLY PT, R5, R10, 0x2, 0x1f ;  /* 0x0c401f000a057f89 */ /* 0x000f6c00000e0000 */
[----:B------:R-:W0:Y:S01]  /*27f0*/  MUFU.TANH R36, R36 ;  /* 0x0000002400247308 */ /* 0x000e220000002400 */
[----:B----4-:R-:W-:-:S07]  /*2800*/  FSEL R9, R28, -INF , P4 ;  /* 0xff8000001c097808 */ /* 0x010fce0002000000 */
[----:B------:R4:W-:Y:S08]  /*2810*/  MUFU.TANH R62, R48 ;  /* 0x00000030003e7308 */ /* 0x0009f00000002400 */
[----:B------:R-:W1:Y:S01]  /*2820*/  MUFU.TANH R44, R44 ;  /* 0x0000002c002c7308 */ /* 0x000e620000002400 */
[----:B-----5:R-:W-:-:S05]  /*2830*/  FMNMX.FTZ R5, R10, R5, !PT ;  /* 0x000000050a057209 */ /* 0x020fca0007810000 */
[----:B------:R-:W5:Y:S02]  /*2840*/  SHFL.BFLY PT, R10, R5, 0x1, 0x1f ;  /* 0x0c201f00050a7f89 */ /* 0x000f6400000e0000 */
[----:B------:R2:W1:Y:S08]  /*2850*/  MUFU.TANH R34, R45 ;  /* 0x0000002d00227308 */ /* 0x0004700000002400 */
[----:B------:R-:W1:Y:S08]  /*2860*/  MUFU.TANH R49, R49 ;  /* 0x0000003100317308 */ /* 0x000e700000002400 */
[----:B------:R-:W1:Y:S01]  /*2870*/  MUFU.TANH R63, R52 ;  /* 0x00000034003f7308 */ /* 0x000e620000002400 */
[----:B-----5:R-:W-:-:S07]  /*2880*/  FMNMX.FTZ R0, R5, R10, !PT ;  /* 0x0000000a05007209 */ /* 0x020fce0007810000 */
[----:B------:R-:W5:Y:S01]  /*2890*/  MUFU.TANH R53, R53 ;  /* 0x0000003500357308 */ /* 0x000f620000002400 */
[----:B------:R-:W-:Y:S02]  /*28a0*/  FSEL R5, R12, -INF , P6 ;  /* 0xff8000000c057808 */ /* 0x000fe40003000000 */
[C---:B------:R-:W-:Y:S01]  /*28b0*/  FSETP.NEU.FTZ.AND P5, PT, R0.reuse, -INF , PT ;  /* 0xff8000000000780b */ /* 0x040fe20003fbd000 */
[----:B------:R-:W-:Y:S01]  /*28c0*/  FMUL.FTZ R10, R0, UR10 ;  /* 0x0000000a000a7c20 */ /* 0x000fe20008410000 */
[----:B------:R-:W-:-:S03]  /*28d0*/  FMNMX.FTZ R12, R4, R5, !PT ;  /* 0x00000005040c7209 */ /* 0x000fc60007810000 */
[----:B------:R-:W5:Y:S01]  /*28e0*/  MUFU.TANH R66, R56 ;  /* 0x0000003800427308 */ /* 0x000f620000002400 */
[----:B----4-:R-:W-:Y:S02]  /*28f0*/  FSEL R48, R10, RZ, P5 ;  /* 0x000000ff0a307208 */ /* 0x010fe40002800000 */
[----:B------:R-:W-:Y:S02]  /*2900*/  FSEL R10, R14, -INF , P3 ;  /* 0xff8000000e0a7808 */ /* 0x000fe40001800000 */
[----:B------:R-:W-:Y:S01]  /*2910*/  FMNMX.FTZ R15, R9, R12, !PT ;  /* 0x0000000c090f7209 */ /* 0x000fe20007810000 */
[--C-:B------:R-:W-:Y:S01]  /*2920*/  FFMA.FTZ R153, R13, UR10, -R48.reuse ;  /* 0x0000000a0d997c23 */ /* 0x100fe20008010830 */
[----:B------:R-:W-:Y:S01]  /*2930*/  ISETP.GT.AND P3, PT, R3, 0x11, PT ;  /* 0x000000110300780c */ /* 0x000fe20003f64270 */
[--C-:B------:R-:W-:Y:S01]  /*2940*/  FFMA.FTZ R28, R20, UR10, -R48.reuse ;  /* 0x0000000a141c7c23 */ /* 0x100fe20008010830 */
[----:B---3--:R-:W-:Y:S01]  /*2950*/  FSEL R12, R32, -INF , P2 ;  /* 0xff800000200c7808 */ /* 0x008fe20001000000 */
[--C-:B------:R-:W-:Y:S01]  /*2960*/  FFMA.FTZ R30, R21, UR10, -R48.reuse ;  /* 0x0000000a151e7c23 */ /* 0x100fe20008010830 */
[----:B------:R-:W-:Y:S01]  /*2970*/  FMNMX.FTZ R15, R10, R15, !PT ;  /* 0x0000000f0a0f7209 */ /* 0x000fe20007810000 */
[----:B------:R3:W-:Y:S01]  /*2980*/  MUFU.EX2 R52, R28 ;  /* 0x0000001c00347308 */ /* 0x0007e20000000800 */
[----:B------:R-:W-:Y:S01]  /*2990*/  ISETP.GT.AND P2, PT, R3, 0x18, PT ;  /* 0x000000180300780c */ /* 0x000fe20003f44270 */
[--C-:B------:R-:W-:Y:S01]  /*29a0*/  FFMA.FTZ R32, R25, UR10, -R48.reuse ;  /* 0x0000000a19207c23 */ /* 0x100fe20008010830 */
[----:B------:R-:W-:Y:S01]  /*29b0*/  FSEL R13, R72, -INF , P3 ;  /* 0xff800000480d7808 */ /* 0x000fe20001800000 */
[--C-:B------:R-:W-:Y:S01]  /*29c0*/  FFMA.FTZ R38, R38, UR10, -R48.reuse ;  /* 0x0000000a26267c23 */ /* 0x100fe20008010830 */
[----:B------:R-:W-:Y:S01]  /*29d0*/  FMNMX.FTZ R24, R12, R15, !PT ;  /* 0x0000000f0c187209 */ /* 0x000fe20007810000 */
[--C-:B------:R-:W-:Y:S01]  /*29e0*/  FFMA.FTZ R39, R39, UR10, -R48.reuse ;  /* 0x0000000a27277c23 */ /* 0x100fe20008010830 */
[----:B------:R-:W-:Y:S01]  /*29f0*/  ISETP.GT.AND P3, PT, R3, 0x19, PT ;  /* 0x000000190300780c */ /* 0x000fe20003f64270 */
[----:B------:R-:W4:Y:S01]  /*2a00*/  MUFU.TANH R57, R57 ;  /* 0x0000003900397308 */ /* 0x000f220000002400 */
[----:B0-----:R-:W-:Y:S01]  /*2a10*/  FSEL R14, R36, -INF , P2 ;  /* 0xff800000240e7808 */ /* 0x001fe20001000000 */
[--C-:B------:R-:W-:Y:S01]  /*2a20*/  FFMA.FTZ R36, R29, UR10, -R48.reuse ;  /* 0x0000000a1d247c23 */ /* 0x100fe20008010830 */
[----:B--2---:R-:W-:Y:S01]  /*2a30*/  FMNMX.FTZ R45, R13, R24, !PT ;  /* 0x000000180d2d7209 */ /* 0x004fe20007810000 */
[--C-:B------:R-:W-:Y:S01]  /*2a40*/  FFMA.FTZ R40, R40, UR10, -R48.reuse ;  /* 0x0000000a28287c23 */ /* 0x100fe20008010830 */
[----:B------:R-:W-:Y:S01]  /*2a50*/  ISETP.GT.AND P2, PT, R3, 0x20, PT ;  /* 0x000000200300780c */ /* 0x000fe20003f44270 */
[--C-:B------:R-:W-:Y:S01]  /*2a60*/  FFMA.FTZ R41, R41, UR10, -R48.reuse ;  /* 0x0000000a29297c23 */ /* 0x100fe20008010830 */
[----:B------:R-:W-:Y:S01]  /*2a70*/  FSEL R15, R73, -INF , P3 ;  /* 0xff800000490f7808 */ /* 0x000fe20001800000 */
[----:B------:R0:W-:Y:S01]  /*2a80*/  MUFU.EX2 R155, R30 ;  /* 0x0000001e009b7308 */ /* 0x0001e20000000800 */
[----:B------:R-:W-:Y:S01]  /*2a90*/  FMNMX.FTZ R24, R14, R45, !PT ;  /* 0x0000002d0e187209 */ /* 0x000fe20007810000 */
[--C-:B------:R-:W-:Y:S01]  /*2aa0*/  FFMA.FTZ R42, R42, UR10, -R48.reuse ;  /* 0x0000000a2a2a7c23 */ /* 0x100fe20008010830 */
[----:B------:R-:W-:Y:S01]  /*2ab0*/  ISETP.GT.AND P3, PT, R3, 0x21, PT ;  /* 0x000000210300780c */ /* 0x000fe20003f64270 */
[--C-:B------:R-:W-:Y:S01]  /*2ac0*/  FFMA.FTZ R43, R43, UR10, -R48.reuse ;  /* 0x0000000a2b2b7c23 */ /* 0x100fe20008010830 */
[----:B------:R-:W-:Y:S01]  /*2ad0*/  FSEL R20, R74, -INF , P2 ;  /* 0xff8000004a147808 */ /* 0x000fe20001000000 */
[--C-:B------:R-:W-:Y:S01]  /*2ae0*/  FFMA.FTZ R46, R46, UR10, -R48.reuse ;  /* 0x0000000a2e2e7c23 */ /* 0x100fe20008010830 */
[----:B------:R-:W-:Y:S01]  /*2af0*/  FMNMX.FTZ R45, R15, R24, !PT ;  /* 0x000000180f2d7209 */ /* 0x000fe20007810000 */
[----:B------:R-:W2:Y:S01]  /*2b00*/  MUFU.TANH R67, R60 ;  /* 0x0000003c00437308 */ /* 0x000ea20000002400 */
[----:B------:R-:W-:Y:S01]  /*2b10*/  ISETP.GT.AND P2, PT, R3, 0x28, PT ;  /* 0x000000280300780c */ /* 0x000fe20003f44270 */
[--C-:B------:R-:W-:Y:S01]  /*2b20*/  FFMA.FTZ R47, R47, UR10, -R48.reuse ;  /* 0x0000000a2f2f7c23 */ /* 0x100fe20008010830 */
[----:B------:R-:W-:Y:S01]  /*2b30*/  FSEL R21, R75, -INF , P3 ;  /* 0xff8000004b157808 */ /* 0x000fe20001800000 */
[--C-:B------:R-:W-:Y:S01]  /*2b40*/  FFMA.FTZ R50, R50, UR10, -R48.reuse ;  /* 0x0000000a32327c23 */ /* 0x100fe20008010830 */
[----:B------:R-:W-:Y:S01]  /*2b50*/  FMNMX.FTZ R26, R20, R45, !PT ;  /* 0x0000002d141a7209 */ /* 0x000fe20007810000 */
[--C-:B------:R-:W-:Y:S01]  /*2b60*/  FFMA.FTZ R51, R51, UR10, -R48.reuse ;  /* 0x0000000a33337c23 */ /* 0x100fe20008010830 */
[----:B------:R-:W-:Y:S01]  /*2b70*/  ISETP.GT.AND P3, PT, R3, 0x29, PT ;  /* 0x000000290300780c */ /* 0x000fe20003f64270 */
[----:B------:R-:W2:Y:S01]  /*2b80*/  MUFU.TANH R61, R61 ;  /* 0x0000003d003d7308 */ /* 0x000ea20000002400 */
[----:B-1----:R-:W-:Y:S01]  /*2b90*/  FSEL R24, R44, -INF , P2 ;  /* 0xff8000002c187808 */ /* 0x002fe20001000000 */
[--C-:B------:R-:W-:Y:S01]  /*2ba0*/  FFMA.FTZ R44, R31, UR10, -R48.reuse ;  /* 0x0000000a1f2c7c23 */ /* 0x100fe20008010830 */
[----:B------:R-:W-:Y:S01]  /*2bb0*/  FMNMX.FTZ R45, R21, R26, !PT ;  /* 0x0000001a152d7209 */ /* 0x000fe20007810000 */
[--C-:B------:R-:W-:Y:S01]  /*2bc0*/  FFMA.FTZ R54, R54, UR10, -R48.reuse ;  /* 0x0000000a36367c23 */ /* 0x100fe20008010830 */
[----:B------:R-:W-:Y:S01]  /*2bd0*/  ISETP.GT.AND P2, PT, R3, 0x30, PT ;  /* 0x000000300300780c */ /* 0x000fe20003f44270 */
[--C-:B------:R-:W-:Y:S01]  /*2be0*/  FFMA.FTZ R55, R55, UR10, -R48.reuse ;  /* 0x0000000a37377c23 */ /* 0x100fe20008010830 */
[----:B------:R-:W-:Y:S01]  /*2bf0*/  FSEL R25, R34, -INF , P3 ;  /* 0xff80000022197808 */ /* 0x000fe20001800000 */
[--C-:B------:R-:W-:Y:S01]  /*2c00*/  FFMA.FTZ R34, R27, UR10, -R48.reuse ;  /* 0x0000000a1b227c23 */ /* 0x100fe20008010830 */
[----:B---3--:R-:W-:Y:S01]  /*2c10*/  FMNMX.FTZ R28, R24, R45, !PT ;  /* 0x0000002d181c7209 */ /* 0x008fe20007810000 */
[----:B------:R1:W-:Y:S01]  /*2c20*/  MUFU.EX2 R56, R32 ;  /* 0x0000002000387308 */ /* 0x0003e20000000800 */
[----:B------:R-:W-:Y:S01]  /*2c30*/  ISETP.GT.AND P3, PT, R3, 0x31, PT ;  /* 0x000000310300780c */ /* 0x000fe20003f64270 */
[----:B------:R-:W-:Y:S01]  /*2c40*/  FFMA.FTZ R58, R58, UR10, -R48 ;  /* 0x0000000a3a3a7c23 */ /* 0x000fe20008010830 */
[----:B------:R-:W-:-:S02]  /*2c50*/  FSEL R26, R62, -INF , P2 ;  /* 0xff8000003e1a7808 */ /* 0x000fc40001000000 */
[----:B------:R-:W-:Y:S02]  /*2c60*/  FMNMX.FTZ R45, R25, R28, !PT ;  /* 0x0000001c192d7209 */ /* 0x000fe40007810000 */
[----:B------:R-:W-:Y:S01]  /*2c70*/  ISETP.GT.AND P2, PT, R3, 0x38, PT ;  /* 0x000000380300780c */ /* 0x000fe20003f44270 */
[----:B------:R-:W3:Y:S01]  /*2c80*/  MUFU.TANH R64, R64 ;  /* 0x0000004000407308 */ /* 0x000ee20000002400 */
[----:B------:R-:W-:Y:S01]  /*2c90*/  FSEL R27, R49, -INF , P3 ;  /* 0xff800000311b7808 */ /* 0x000fe20001800000 */
[----:B------:R-:W-:Y:S01]  /*2ca0*/  FFMA.FTZ R49, R33, UR10, -R48 ;  /* 0x0000000a21317c23 */ /* 0x000fe20008010830 */
[----:B0-----:R-:W-:Y:S02]  /*2cb0*/  FMNMX.FTZ R30, R26, R45, !PT ;  /* 0x0000002d1a1e7209 */ /* 0x001fe40007810000 */
[----:B------:R-:W-:Y:S02]  /*2cc0*/  ISETP.GT.AND P3, PT, R3, 0x39, PT ;  /* 0x000000390300780c */ /* 0x000fe40003f64270 */
[----:B------:R-:W-:Y:S01]  /*2cd0*/  FSEL R28, R63, -INF , P2 ;  /* 0xff8000003f1c7808 */ /* 0x000fe20001000000 */
[----:B------:R-:W0:Y:S01]  /*2ce0*/  MUFU.TANH R65, R65 ;  /* 0x0000004100417308 */ /* 0x000e220000002400 */
[----:B------:R-:W-:-:S02]  /*2cf0*/  FMNMX.FTZ R45, R27, R30, !PT ;  /* 0x0000001e1b2d7209 */ /* 0x000fc40007810000 */
[----:B------:R-:W-:Y:S02]  /*2d00*/  ISETP.GT.AND P2, PT, R3, 0x40, PT ;  /* 0x000000400300780c */ /* 0x000fe40003f44270 */
[----:B-----5:R-:W-:Y:S01]  /*2d10*/  FSEL R29, R53, -INF , P3 ;  /* 0xff800000351d7808 */ /* 0x020fe20001800000 */
[----:B------:R-:W-:Y:S01]  /*2d20*/  FFMA.FTZ R53, R35, UR10, -R48 ;  /* 0x0000000a23357c23 */ /* 0x000fe20008010830 */
[----:B-1----:R-:W-:Y:S01]  /*2d30*/  FMNMX.FTZ R32, R28, R45, !PT ;  /* 0x0000002d1c207209 */ /* 0x002fe20007810000 */
[----:B------:R1:W-:Y:S01]  /*2d40*/  MUFU.EX2 R157, R34 ;  /* 0x00000022009d7308 */ /* 0x0003e20000000800 */
[----:B------:R-:W-:Y:S02]  /*2d50*/  ISETP.GT.AND P3, PT, R3, 0x41, PT ;  /* 0x000000410300780c */ /* 0x000fe40003f64270 */
[----:B------:R-:W-:Y:S02]  /*2d60*/  FSEL R30, R66, -INF , P2 ;  /* 0xff800000421e7808 */ /* 0x000fe40001000000 */
[----:B------:R-:W-:-:S02]  /*2d70*/  FMNMX.FTZ R45, R29, R32, !PT ;  /* 0x000000201d2d7209 */ /* 0x000fc40007810000 */
[----:B------:R-:W-:Y:S01]  /*2d80*/  ISETP.GT.AND P2, PT, R3, 0x48, PT ;  /* 0x000000480300780c */ /* 0x000fe20003f44270 */
[----:B------:R-:W5:Y:S01]  /*2d90*/  MUFU.TANH R68, R68 ;  /* 0x0000004400447308 */ /* 0x000f620000002400 */
[----:B----4-:R-:W-:Y:S02]  /*2da0*/  FSEL R31, R57, -INF , P3 ;  /* 0xff800000391f7808 */ /* 0x010fe40001800000 */
[----:B-1----:R-:W-:Y:S02]  /*2db0*/  FMNMX.FTZ R34, R30, R45, !PT ;  /* 0x0000002d1e227209 */ /* 0x002fe40007810000 */
[----:B------:R-:W-:Y:S02]  /*2dc0*/  ISETP.GT.AND P3, PT, R3, 0x49, PT ;  /* 0x000000490300780c */ /* 0x000fe40003f64270 */
[----:B--2---:R-:W-:Y:S01]  /*2dd0*/  FSEL R32, R67, -INF , P2 ;  /* 0xff80000043207808 */ /* 0x004fe20001000000 */
[----:B------:R-:W1:Y:S01]  /*2de0*/  MUFU.TANH R69, R69 ;  /* 0x0000004500457308 */ /* 0x000e620000002400 */
[----:B------:R-:W-:-:S02]  /*2df0*/  FMNMX.FTZ R45, R31, R34, !PT ;  /* 0x000000221f2d7209 */ /* 0x000fc40007810000 */
[----:B------:R-:W-:Y:S02]  /*2e00*/  ISETP.GT.AND P2, PT, R3, 0x50, PT ;  /* 0x000000500300780c */ /* 0x000fe40003f44270 */
[----:B------:R-:W-:Y:S02]  /*2e10*/  FSEL R33, R61, -INF , P3 ;  /* 0xff8000003d217808 */ /* 0x000fe40001800000 */
[C---:B------:R-:W-:Y:S01]  /*2e20*/  ISETP.GT.AND P3, PT, R3.reuse, 0x51, PT ;  /* 0x000000510300780c */ /* 0x040fe20003f64270 */
[----:B------:R2:W-:Y:S01]  /*2e30*/  MUFU.EX2 R60, R36 ;  /* 0x00000024003c7308 */ /* 0x0005e20000000800 */
[----:B---3--:R-:W-:Y:S02]  /*2e40*/  FSEL R34, R64, -INF , P2 ;  /* 0xff80000040227808 */ /* 0x008fe40001000000 */
[----:B------:R-:W-:Y:S02]  /*2e50*/  ISETP.GT.AND P2, PT, R3, 0x58, PT ;  /* 0x000000580300780c */ /* 0x000fe40003f44270 */
[----:B0-----:R-:W-:-:S02]  /*2e60*/  FSEL R35, R65, -INF , P3 ;  /* 0xff80000041237808 */ /* 0x001fc40001800000 */
[----:B------:R-:W-:Y:S01]  /*2e70*/  ISETP.GT.AND P3, PT, R3, 0x59, PT ;  /* 0x000000590300780c */ /* 0x000fe20003f64270 */
[----:B------:R0:W-:Y:S01]  /*2e80*/  MUFU.EX2 R159, R44 ;  /* 0x0000002c009f7308 */ /* 0x0001e20000000800 */
[----:B--2---:R-:W-:-:S04]  /*2e90*/  FMNMX.FTZ R36, R32, R45, !PT ;  /* 0x0000002d20247209 */ /* 0x004fc80007810000 */
[----:B------:R-:W-:Y:S02]  /*2ea0*/  FMNMX.FTZ R45, R33, R36, !PT ;  /* 0x00000024212d7209 */ /* 0x000fe40007810000 */
[----:B-----5:R-:W-:Y:S01]  /*2eb0*/  FSEL R36, R68, -INF , P2 ;  /* 0xff80000044247808 */ /* 0x020fe20001000000 */
[----:B------:R2:W-:Y:S01]  /*2ec0*/  MUFU.EX2 R163, R38 ;  /* 0x0000002600a37308 */ /* 0x0005e20000000800 */
[----:B0-----:R-:W-:Y:S01]  /*2ed0*/  FMNMX.FTZ R44, R34, R45, !PT ;  /* 0x0000002d222c7209 */ /* 0x001fe20007810000 */
[--C-:B------:R-:W-:Y:S01]  /*2ee0*/  FFMA.FTZ R45, R37, UR10, -R48.reuse ;  /* 0x0000000a252d7c23 */ /* 0x100fe20008010830 */
[----:B-1----:R-:W-:Y:S01]  /*2ef0*/  FSEL R37, R69, -INF , P3 ;  /* 0xff80000045257808 */ /* 0x002fe20001800000 */
[----:B------:R-:W-:Y:S01]  /*2f00*/  FFMA.FTZ R48, R59, UR10, -R48 ;  /* 0x0000000a3b307c23 */ /* 0x000fe20008010830 */
[----:B------:R-:W-:-:S03]  /*2f10*/  FMNMX.FTZ R3, R35, R44, !PT ;  /* 0x0000002c23037209 */ /* 0x000fc60007810000 */
[----:B------:R-:W-:Y:S01]  /*2f20*/  MUFU.EX2 R153, R153 ;  /* 0x0000009900997308 */ /* 0x000fe20000000800 */
[----:B------:R-:W-:-:S04]  /*2f30*/  FMNMX.FTZ R44, R36, R3, !PT ;  /* 0x00000003242c7209 */ /* 0x000fc80007810000 */
[----:B------:R-:W-:-:S03]  /*2f40*/  FMNMX.FTZ R44, R37, R44, !PT ;  /* 0x0000002c252c7209 */ /* 0x000fc60007810000 */
[----:B------:R-:W-:Y:S02]  /*2f50*/  MUFU.EX2 R66, R39 ;  /* 0x0000002700427308 */ /* 0x000fe40000000800 */
[----:B------:R-:W2:Y:S06]  /*2f60*/  SHFL.BFLY PT, R3, R44, 0x2, 0x1f ;  /* 0x0c401f002c037f89 */ /* 0x000eac00000e0000 */
[----:B------:R-:W-:Y:S08]  /*2f70*/  MUFU.EX2 R62, R49 ;  /* 0x00000031003e7308 */ /* 0x000ff00000000800 */
[----:B------:R-:W-:Y:S08]  /*2f80*/  MUFU.EX2 R53, R53 ;  /* 0x0000003500357308 */ /* 0x000ff00000000800 */
[----:B------:R-:W0:Y:S01]  /*2f90*/  MUFU.EX2 R64, R45 ;  /* 0x0000002d00407308 */ /* 0x000e220000000800 */
[----:B--2---:R-:W-:-:S05]  /*2fa0*/  FMNMX.FTZ R38, R44, R3, !PT ;  /* 0x000000032c267209 */ /* 0x004fca0007810000 */
[----:B------:R-:W1:Y:S02]  /*2fb0*/  SHFL.BFLY PT, R3, R38, 0x1, 0x1f ;  /* 0x0c201f0026037f89 */ /* 0x000e6400000e0000 */
[----:B------:R-:W-:Y:S08]  /*2fc0*/  MUFU.EX2 R40, R40 ;  /* 0x0000002800287308 */ /* 0x000ff00000000800 */
[----:B------:R-:W2:Y:S01]  /*2fd0*/  MUFU.EX2 R41, R41 ;  /* 0x0000002900297308 */ /* 0x000ea20000000800 */
[----:B0-----:R-:W-:-:S07]  /*2fe0*/  F2FP.F16.F32.PACK_AB R161, R64, R53 ;  /* 0x0000003540a1723e */ /* 0x001fce00000000ff */
[----:B------:R-:W-:Y:S01]  /*2ff0*/  MUFU.EX2 R42, R42 ;  /* 0x0000002a002a7308 */ /* 0x000fe20000000800 */
[----:B-1----:R-:W-:-:S07]  /*3000*/  FMNMX.FTZ R3, R38, R3, !PT ;  /* 0x0000000326037209 */ /* 0x002fce0007810000 */
[----:B------:R-:W0:Y:S01]  /*3010*/  MUFU.EX2 R43, R43 ;  /* 0x0000002b002b7308 */ /* 0x000e220000000800 */
[----:B--2---:R-:W-:Y:S02]  /*3020*/  F2FP.F16.F32.PACK_AB R165, R41, R40 ;  /* 0x0000002829a5723e */ /* 0x004fe400000000ff */
[C---:B------:R-:W-:Y:S01]  /*3030*/  FSETP.NEU.FTZ.AND P2, PT, R3.reuse, -INF , PT ;  /* 0xff8000000300780b */ /* 0x040fe20003f5d000 */
[----:B------:R-:W-:-:S04]  /*3040*/  FMUL.FTZ R38, R3, UR10 ;  /* 0x0000000a03267c20 */ /* 0x000fc80008410000 */
[----:B------:R-:W-:Y:S01]  /*3050*/  MUFU.EX2 R46, R46 ;  /* 0x0000002e002e7308 */ /* 0x000fe20000000800 */
[----:B------:R-:W-:Y:S02]  /*3060*/  FSEL R38, R38, RZ, P2 ;  /* 0x000000ff26267208 */ /* 0x000fe40001000000 */
[----:B------:R-:W-:Y:S02]  /*3070*/  LOP3.LUT P2, RZ, R76, 0x7f, RZ, 0xc0, !PT ;  /* 0x0000007f4cff7812 */ /* 0x000fe4000784c0ff */
[----:B------:R-:W-:Y:S01]  /*3080*/  SHF.R.U32.HI R76, RZ, 0x7, R76 ;  /* 0x00000007ff4c7819 */ /* 0x000fe2000001164c */
[--C-:B------:R-:W-:Y:S01]  /*3090*/  FFMA.FTZ R5, R5, UR10, -R38.reuse ;  /* 0x0000000a05057c23 */ /* 0x100fe20008010826 */
        /* <DEDUP_REMOVED lines=11> */
[----:B------:R-:W-:Y:S01]  /*3150*/  FFMA.FTZ R25, R25, UR10, -R38 ;  /* 0x0000000a19197c23 */ /* 0x000fe20008010826 */
[----:B------:R-:W2:Y:S01]  /*3160*/  MUFU.EX2 R5, R5 ;  /* 0x0000000500057308 */ /* 0x000ea20000000800 */
[----:B-1----:R-:W-:Y:S01]  /*3170*/  FADD.FTZ R4, R153, R52 ;  /* 0x0000003499047221 */ /* 0x002fe20000010000 */
[--C-:B------:R-:W-:Y:S01]  /*3180*/  FFMA.FTZ R26, R26, UR10, -R38.reuse ;  /* 0x0000000a1a1a7c23 */ /* 0x100fe20008010826 */
[--C-:B------:R-:W-:Y:S01]  /*3190*/  FFMA.FTZ R27, R27, UR10, -R38.reuse ;  /* 0x0000000a1b1b7c23 */ /* 0x100fe20008010826 */
[--C-:B------:R-:W-:Y:S01]  /*31a0*/  FFMA.FTZ R28, R28, UR10, -R38.reuse ;  /* 0x0000000a1c1c7c23 */ /* 0x100fe20008010826 */
[--C-:B------:R-:W-:Y:S01]  /*31b0*/  FFMA.FTZ R29, R29, UR10, -R38.reuse ;  /* 0x0000000a1d1d7c23 */ /* 0x100fe20008010826 */
[--C-:B------:R-:W-:Y:S01]  /*31c0*/  FFMA.FTZ R30, R30, UR10, -R38.reuse ;  /* 0x0000000a1e1e7c23 */ /* 0x100fe20008010826 */
[--C-:B------:R-:W-:Y:S01]  /*31d0*/  FFMA.FTZ R31, R31, UR10, -R38.reuse ;  /* 0x0000000a1f1f7c23 */ /* 0x100fe20008010826 */
[----:B------:R1:W3:Y:S01]  /*31e0*/  MUFU.EX2 R154, R9 ;  /* 0x00000009009a7308 */ /* 0x0002e20000000800 */
[--C-:B------:R-:W-:Y:S01]  /*31f0*/  FFMA.FTZ R32, R32, UR10, -R38.reuse ;  /* 0x0000000a20207c23 */ /* 0x100fe20008010826 */
[--C-:B------:R-:W-:Y:S01]  /*3200*/  FFMA.FTZ R33, R33, UR10, -R38.reuse ;  /* 0x0000000a21217c23 */ /* 0x100fe20008010826 */
[--C-:B------:R-:W-:Y:S01]  /*3210*/  FFMA.FTZ R34, R34, UR10, -R38.reuse ;  /* 0x0000000a22227c23 */ /* 0x100fe20008010826 */
[--C-:B------:R-:W-:Y:S01]  /*3220*/  FFMA.FTZ R35, R35, UR10, -R38.reuse ;  /* 0x0000000a23237c23 */ /* 0x100fe20008010826 */
[--C-:B------:R-:W-:Y:S01]  /*3230*/  FFMA.FTZ R36, R36, UR10, -R38.reuse ;  /* 0x0000000a24247c23 */ /* 0x100fe20008010826 */
[----:B------:R-:W-:Y:S01]  /*3240*/  FFMA.FTZ R37, R37, UR10, -R38 ;  /* 0x0000000a25257c23 */ /* 0x000fe20008010826 */
[----:B0-----:R-:W-:Y:S01]  /*3250*/  F2FP.F16.F32.PACK_AB R167, R43, R42 ;  /* 0x0000002a2ba7723e */ /* 0x001fe200000000ff */
[----:B------:R0:W4:Y:S01]  /*3260*/  MUFU.EX2 R39, R10 ;  /* 0x0000000a00277308 */ /* 0x0001220000000800 */
[----:B-1----:R-:W-:Y:S01]  /*3270*/  FADD.FTZ R9, R155, R4 ;  /* 0x000000049b097221 */ /* 0x002fe20000010000 */
[----:B------:R-:W-:-:S02]  /*3280*/  F2FP.F16.F32.PACK_AB R153, R52, R153 ;  /* 0x000000993499723e */ /* 0x000fc400000000ff */
[C---:B------:R-:W-:Y:S01]  /*3290*/  F2FP.F16.F32.PACK_AB R155, R56.reuse, R155 ;  /* 0x0000009b389b723e */ /* 0x040fe200000000ff */
[----:B------:R-:W-:Y:S01]  /*32a0*/  FADD.FTZ R4, R56, R9 ;  /* 0x0000000938047221 */ /* 0x000fe20000010000 */
[----:B--2---:R-:W-:Y:S01]  /*32b0*/  FADD.FTZ R9, R152, R5 ;  /* 0x0000000598097221 */ /* 0x004fe20000010000 */
[----:B------:R-:W-:Y:S01]  /*32c0*/  F2FP.F16.F32.PACK_AB R152, R5, R152 ;  /* 0x000000980598723e */ /* 0x000fe200000000ff */
[----:B------:R-:W1:Y:S01]  /*32d0*/  MUFU.EX2 R12, R12 ;  /* 0x0000000c000c7308 */ /* 0x000e620000000800 */
[----:B------:R-:W-:Y:S01]  /*32e0*/  FADD.FTZ R45, R157, R4 ;  /* 0x000000049d2d7221 */ /* 0x000fe20000010000 */
[----:B---3--:R-:W-:Y:S01]  /*32f0*/  FADD.FTZ R4, R154, R9 ;  /* 0x000000099a047221 */ /* 0x008fe20000010000 */
[----:B------:R-:W-:Y:S02]  /*3300*/  IADD3 R9, -R76, 0xb, RZ ;  /* 0x0000000b4c097810 */ /* 0x000fe40007ffe1ff */
[C---:B0-----:R-:W-:Y:S01]  /*3310*/  FADD.FTZ R10, R60.reuse, R45 ;  /* 0x0000002d3c0a7221 */ /* 0x041fe20000010000 */
[----:B------:R-:W-:-:S02]  /*3320*/  F2FP.F16.F32.PACK_AB R157, R60, R157 ;  /* 0x0000009d3c9d723e */ /* 0x000fc400000000ff */
[----:B------:R-:W0:Y:S01]  /*3330*/  MUFU.EX2 R13, R13 ;  /* 0x0000000d000d7308 */ /* 0x000e220000000800 */
[----:B------:R-:W-:Y:S01]  /*3340*/  FADD.FTZ R49, R159, R10 ;  /* 0x0000000a9f317221 */ /* 0x000fe20000010000 */
[C---:B----4-:R-:W-:Y:S01]  /*3350*/  FADD.FTZ R45, R39.reuse, R4 ;  /* 0x00000004272d7221 */ /* 0x050fe20000010000 */
[----:B------:R-:W-:Y:S01]  /*3360*/  @!P2 VIADD R4, R6, 0x22840 ;  /* 0x000228400604a836 */ /* 0x000fe20000000000 */
[C---:B------:R-:W-:Y:S01]  /*3370*/  F2FP.F16.F32.PACK_AB R159, R62.reuse, R159 ;  /* 0x0000009f3e9f723e */ /* 0x040fe200000000ff */
[----:B------:R-:W-:Y:S01]  /*3380*/  FADD.FTZ R44, R62, R49 ;  /* 0x000000313e2c7221 */ /* 0x000fe20000010000 */
[----:B------:R-:W-:Y:S02]  /*3390*/  F2FP.F16.F32.PACK_AB R154, R39, R154 ;  /* 0x0000009a279a723e */ /* 0x000fe400000000ff */
[----:B------:R-:W2:Y:S01]  /*33a0*/  MUFU.EX2 R14, R14 ;  /* 0x0000000e000e7308 */ /* 0x000ea20000000800 */
[----:B-1----:R-:W-:Y:S01]  /*33b0*/  FADD.FTZ R10, R12, R45 ;  /* 0x0000002d0c0a7221 */ /* 0x002fe20000010000 */
[----:B------:R-:W-:Y:S01]  /*33c0*/  FADD.FTZ R49, R53, R44 ;  /* 0x0000002c35317221 */ /* 0x000fe20000010000 */
[----:B------:R-:W-:Y:S01]  /*33d0*/  @!P2 PRMT R4, RZ, 0x654, R4 ;  /* 0x00000654ff04a816 */ /* 0x000fe20000000004 */
[----:B------:R1:W-:Y:S06]  /*33e0*/  BAR.ARV R9, 0x100 ;  /* 0x000400090000751d */ /* 0x0003ec0000002000 */
[----:B------:R-:W3:Y:S01]  /*33f0*/  MUFU.EX2 R15, R15 ;  /* 0x0000000f000f7308 */ /* 0x000ee20000000800 */
[C---:B0-----:R-:W-:Y:S01]  /*3400*/  FADD.FTZ R45, R13.reuse, R10 ;  /* 0x0000000a0d2d7221 */ /* 0x041fe20000010000 */
[----:B------:R-:W-:Y:S01]  /*3410*/  FADD.FTZ R44, R64, R49 ;  /* 0x00000031402c7221 */ /* 0x000fe20000010000 */
[----:B------:R0:W-:Y:S01]  /*3420*/  @!P2 SYNCS.ARRIVE.TRANS64.RED.A1T0 RZ, [R4+URZ], RZ ;  /* 0x000000ff04ffa9a7 */ /* 0x0001e2000810043f */
[----:B------:R-:W-:-:S02]  /*3430*/  F2FP.F16.F32.PACK_AB R156, R13, R12 ;  /* 0x0000000c0d9c723e */ /* 0x000fc400000000ff */
[----:B------:R-:W-:Y:S01]  /*3440*/  FADD.FTZ R49, R163, R44 ;  /* 0x0000002ca3317221 */ /* 0x000fe20000010000 */
[----:B--2---:R-:W-:Y:S01]  /*3450*/  FADD.FTZ R10, R14, R45 ;  /* 0x0000002d0e0a7221 */ /* 0x004fe20000010000 */
[----:B------:R-:W0:Y:S01]  /*3460*/  MUFU.EX2 R20, R20 ;  /* 0x0000001400147308 */ /* 0x000e220000000800 */
[C---:B------:R-:W-:Y:S01]  /*3470*/  F2FP.F16.F32.PACK_AB R163, R66.reuse, R163 ;  /* 0x000000a342a3723e */ /* 0x040fe200000000ff */
[----:B------:R-:W-:-:S06]  /*3480*/  FADD.FTZ R49, R66, R49 ;  /* 0x0000003142317221 */ /* 0x000fcc0000010000 */
[----:B------:R-:W2:Y:S01]  /*3490*/  MUFU.EX2 R21, R21 ;  /* 0x0000001500157308 */ /* 0x000ea20000000800 */
[C---:B---3--:R-:W-:Y:S01]  /*34a0*/  FADD.FTZ R45, R15.reuse, R10 ;  /* 0x0000000a0f2d7221 */ /* 0x048fe20000010000 */
[----:B------:R-:W-:Y:S01]  /*34b0*/  FADD.FTZ R10, R40, R49 ;  /* 0x00000031280a7221 */ /* 0x000fe20000010000 */
[----:B------:R-:W-:-:S03]  /*34c0*/  F2FP.F16.F32.PACK_AB R158, R15, R14 ;  /* 0x0000000e0f9e723e */ /* 0x000fc600000000ff */
[----:B------:R-:W-:Y:S02]  /*34d0*/  FADD.FTZ R49, R41, R10 ;  /* 0x0000000a29317221 */ /* 0x000fe40000010000 */
[----:B------:R-:W3:Y:S01]  /*34e0*/  MUFU.EX2 R24, R24 ;  /* 0x0000001800187308 */ /* 0x000ee20000000800 */
[----:B0-----:R-:W-:Y:S01]  /*34f0*/  FADD.FTZ R4, R20, R45 ;  /* 0x0000002d14047221 */ /* 0x001fe20000010000 */
[----:B------:R-:W-:-:S04]  /*3500*/  FADD.FTZ R10, R42, R49 ;  /* 0x000000312a0a7221 */ /* 0x000fc80000010000 */
[----:B------:R-:W-:Y:S02]  /*3510*/  FADD.FTZ R49, R43, R10 ;  /* 0x0000000a2b317221 */ /* 0x000fe40000010000 */
[----:B------:R-:W0:Y:S01]  /*3520*/  MUFU.EX2 R25, R25 ;  /* 0x0000001900197308 */ /* 0x000e220000000800 */
[C---:B--2---:R-:W-:Y:S01]  /*3530*/  FADD.FTZ R45, R21.reuse, R4 ;  /* 0x00000004152d7221 */ /* 0x044fe20000010000 */
[----:B------:R-:W-:Y:S01]  /*3540*/  FADD.FTZ R10, R46, R49 ;  /* 0x000000312e0a7221 */ /* 0x000fe20000010000 */
[----:B------:R-:W-:-:S05]  /*3550*/  F2FP.F16.F32.PACK_AB R160, R21, R20 ;  /* 0x0000001415a0723e */ /* 0x000fca00000000ff */
[----:B------:R-:W2:Y:S01]  /*3560*/  MUFU.EX2 R26, R26 ;  /* 0x0000001a001a7308 */ /* 0x000ea20000000800 */
[----:B---3--:R-:W-:-:S07]  /*3570*/  FADD.FTZ R4, R24, R45 ;  /* 0x0000002d18047221 */ /* 0x008fce0000010000 */
[----:B------:R-:W3:Y:S01]  /*3580*/  MUFU.EX2 R27, R27 ;  /* 0x0000001b001b7308 */ /* 0x000ee20000000800 */
[C---:B0-----:R-:W-:Y:S01]  /*3590*/  FADD.FTZ R45, R25.reuse, R4 ;  /* 0x00000004192d7221 */ /* 0x041fe20000010000 */
[----:B------:R-:W-:-:S06]  /*35a0*/  F2FP.F16.F32.PACK_AB R162, R25, R24 ;  /* 0x0000001819a2723e */ /* 0x000fcc00000000ff */
[----:B------:R-:W0:Y:S01]  /*35b0*/  MUFU.EX2 R47, R47 ;  /* 0x0000002f002f7308 */ /* 0x000e220000000800 */
[----:B--2---:R-:W-:-:S07]  /*35c0*/  FADD.FTZ R4, R26, R45 ;  /* 0x0000002d1a047221 */ /* 0x004fce0000010000 */
[----:B------:R-:W2:Y:S01]  /*35d0*/  MUFU.EX2 R28, R28 ;  /* 0x0000001c001c7308 */ /* 0x000ea20000000800 */
[C---:B---3--:R-:W-:Y:S01]  /*35e0*/  FADD.FTZ R45, R27.reuse, R4 ;  /* 0x000000041b2d7221 */ /* 0x048fe20000010000 */
[----:B------:R-:W-:-:S06]  /*35f0*/  F2FP.F16.F32.PACK_AB R164, R27, R26 ;  /* 0x0000001a1ba4723e */ /* 0x000fcc00000000ff */
[----:B------:R-:W3:Y:S01]  /*3600*/  MUFU.EX2 R50, R50 ;  /* 0x0000003200327308 */ /* 0x000ee20000000800 */
[C---:B0-----:R-:W-:Y:S01]  /*3610*/  FADD.FTZ R49, R47.reuse, R10 ;  /* 0x0000000a2f317221 */ /* 0x041fe20000010000 */
[----:B------:R-:W-:-:S06]  /*3620*/  F2FP.F16.F32.PACK_AB R169, R47, R46 ;  /* 0x0000002e2fa9723e */ /* 0x000fcc00000000ff */
[----:B------:R-:W0:Y:S01]  /*3630*/  MUFU.EX2 R29, R29 ;  /* 0x0000001d001d7308 */ /* 0x000e220000000800 */
[----:B--2---:R-:W-:-:S07]  /*3640*/  FADD.FTZ R4, R28, R45 ;  /* 0x0000002d1c047221 */ /* 0x004fce0000010000 */
[----:B------:R-:W2:Y:S01]  /*3650*/  MUFU.EX2 R51, R51 ;  /* 0x0000003300337308 */ /* 0x000ea20000000800 */
[----:B---3--:R-:W-:-:S07]  /*3660*/  FADD.FTZ R10, R50, R49 ;  /* 0x00000031320a7221 */ /* 0x008fce0000010000 */
[----:B------:R-:W3:Y:S01]  /*3670*/  MUFU.EX2 R30, R30 ;  /* 0x0000001e001e7308 */ /* 0x000ee20000000800 */
[C---:B0-----:R-:W-:Y:S01]  /*3680*/  FADD.FTZ R45, R29.reuse, R4 ;  /* 0x000000041d2d7221 */ /* 0x041fe20000010000 */
[----:B------:R-:W-:-:S06]  /*3690*/  F2FP.F16.F32.PACK_AB R166, R29, R28 ;  /* 0x0000001c1da6723e */ /* 0x000fcc00000000ff */
[----:B------:R-:W0:Y:S01]  /*36a0*/  MUFU.EX2 R54, R54 ;  /* 0x0000003600367308 */ /* 0x000e220000000800 */
[C---:B--2---:R-:W-:Y:S01]  /*36b0*/  FADD.FTZ R49, R51.reuse, R10 ;  /* 0x0000000a33317221 */ /* 0x044fe20000010000 */
[----:B------:R-:W-:-:S06]  /*36c0*/  F2FP.F16.F32.PACK_AB R171, R51, R50 ;  /* 0x0000003233ab723e */ /* 0x000fcc00000000ff */
[----:B------:R-:W2:Y:S01]  /*36d0*/  MUFU.EX2 R31, R31 ;  /* 0x0000001f001f7308 */ /* 0x000ea20000000800 */
[----:B---3--:R-:W-:-:S07]  /*36e0*/  FADD.FTZ R4, R30, R45 ;  /* 0x0000002d1e047221 */ /* 0x008fce0000010000 */
[----:B------:R-:W3:Y:S01]  /*36f0*/  MUFU.EX2 R55, R55 ;  /* 0x0000003700377308 */ /* 0x000ee20000000800 */
[----:B0-----:R-:W-:-:S07]  /*3700*/  FADD.FTZ R10, R54, R49 ;  /* 0x00000031360a7221 */ /* 0x001fce0000010000 */
[----:B------:R-:W0:Y:S01]  /*3710*/  MUFU.EX2 R32, R32 ;  /* 0x0000002000207308 */ /* 0x000e220000000800 */
[C---:B--2---:R-:W-:Y:S01]  /*3720*/  FADD.FTZ R41, R31.reuse, R4 ;  /* 0x000000041f297221 */ /* 0x044fe20000010000 */
[----:B------:R-:W-:-:S06]  /*3730*/  F2FP.F16.F32.PACK_AB R168, R31, R30 ;  /* 0x0000001e1fa8723e */ /* 0x000fcc00000000ff */
[----:B------:R-:W2:Y:S01]  /*3740*/  MUFU.EX2 R58, R58 ;  /* 0x0000003a003a7308 */ /* 0x000ea20000000800 */
[C---:B---3--:R-:W-:Y:S01]  /*3750*/  FADD.FTZ R43, R55.reuse, R10 ;  /* 0x0000000a372b7221 */ /* 0x048fe20000010000 */
[----:B------:R-:W-:-:S06]  /*3760*/  F2FP.F16.F32.PACK_AB R173, R55, R54 ;  /* 0x0000003637ad723e */ /* 0x000fcc00000000ff */
[----:B------:R-:W3:Y:S01]  /*3770*/  MUFU.EX2 R33, R33 ;  /* 0x0000002100217308 */ /* 0x000ee20000000800 */
[----:B0-----:R-:W-:-:S07]  /*3780*/  FADD.FTZ R4, R32, R41 ;  /* 0x0000002920047221 */ /* 0x001fce0000010000 */
        /* <DEDUP_REMOVED lines=11> */
[C---:B---3--:R-:W-:Y:S01]  /*3840*/  FADD.FTZ R5, R35.reuse, R10 ;  /* 0x0000000a23057221 */ /* 0x048fe20000010000 */
[----:B------:R-:W-:-:S03]  /*3850*/  F2FP.F16.F32.PACK_AB R172, R35, R34 ;  /* 0x0000002223ac723e */ /* 0x000fc600000000ff */
[----:B0-----:R-:W-:-:S04]  /*3860*/  FADD.FTZ R10, R36, R5 ;  /* 0x00000005240a7221 */ /* 0x001fc80000010000 */
[C---:B--2---:R-:W-:Y:S01]  /*3870*/  FADD.FTZ R5, R37.reuse, R10 ;  /* 0x0000000a25057221 */ /* 0x044fe20000010000 */
[----:B------:R-:W-:Y:S01]  /*3880*/  F2FP.F16.F32.PACK_AB R174, R37, R36 ;  /* 0x0000002425ae723e */ /* 0x000fe200000000ff */
[----:B-1----:R-:W-:Y:S06]  /*3890*/  @!P0 BRA `(.L_x_4157) ;  /* 0x0000000000048947 */ /* 0x002fec0003800000 */
[----:B------:R-:W-:Y:S01]  /*38a0*/  BPT.TRAP 0x1 ;  /* 0x000000040000795c */ /* 0x000fe20000300000 */
.L_x_4157:
[----:B------:R0:W1:Y:S01]  /*38b0*/  SYNCS.PHASECHK.TRANS64.TRYWAIT P3, [R6+URZ+0x22850], R11 ;  /* 0x0228500b060075a7 */ /* 0x000062000806017f */
[----:B------:R-:W-:Y:S05]  /*38c0*/  @!P0 BRA `(.L_x_4158) ;  /* 0x0000000000048947 */ /* 0x000fea0003800000 */
[----:B------:R-:W-:Y:S01]  /*38d0*/  BPT.TRAP 0x1 ;  /* 0x000000040000795c */ /* 0x000fe20000300000 */
.L_x_4158:
[----:B-1----:R-:W-:Y:S05]  /*38e0*/  @P3 BRA `(.L_x_4159) ;  /* 0x0000000000083947 */ /* 0x002fea0003800000 */
[----:B------:R-:W1:Y:S02]  /*38f0*/  SYNCS.PHASECHK.TRANS64.TRYWAIT P3, [R6+URZ+0x22850], R11 ;  /* 0x0228500b060075a7 */ /* 0x000e64000806017f */
[----:B-1----:R-:W-:Y:S05]  /*3900*/  @!P3 BRA `(.L_x_4160) ;  /* 0x000000cc0078b947 */ /* 0x002fea0003800000 */
.L_x_4159:
[----:B------:R-:W-:Y:S01]  /*3910*/  R2UR UR6, R7 ;  /* 0x00000000070672ca */ /* 0x000fe200000e0000 */
[----:B------:R2:W-:Y:S01]  /*3920*/  BAR.SYNC.DEFER_BLOCKING R8, 0x100 ;  /* 0x000400080000751d */ /* 0x0005e20000010000 */
[----:B------:R-:W-:Y:S01]  /*3930*/  UIMAD UR14, UR43, UR14, -UR15 ;  /* 0x0000000e2b0e72a4 */ /* 0x000fe2000f8e0a0f */
[----:B01----:R-:W-:Y:S01]  /*3940*/  @!P2 VIADD R6, R6, 0x22860 ;  /* 0x000228600606a836 */ /* 0x003fe20000000000 */
[----:B------:R-:W-:-:S03]  /*3950*/  UIADD3 UR23, UR41, -0x2, URZ ;  /* 0xfffffffe29177890 */ /* 0x000fc6000fffe03f */
[----:B------:R-:W-:Y:S01]  /*3960*/  UMOV UR7, 0x40000040 ;  /* 0x4000004000077882 */ /* 0x000fe20000000000 */
[----:B------:R-:W-:Y:S01]  /*3970*/  @UP0 ULDC UR18, c[0x0][0x450] ;  /* 0x0001140000120ab9 */ /* 0x000fe20000000800 */
[----:B------:R-:W-:-:S04]  /*3980*/  @!P2 PRMT R6, RZ, 0x654, R6 ;  /* 0x00000654ff06a816 */ /* 0x000fc80000000006 */
        /* <DEDUP_REMOVED lines=33> */
[----:B------:R-:W-:Y:S02]  /*3ba0*/  UMOV UR7, 0x40000040 ;  /* 0x4000004000077882 */ /* 0x000fe40000000000 */
[----:B------:R-:W-:Y:S01]  /*3bb0*/  UMOV UR11, UR44 ;  /* 0x0000002c000b7c82 */ /* 0x000fe20008000000 */
[----:B------:R-:W-:Y:S02]  /*3bc0*/  WARPGROUP.DEPBAR.LE gsb0, 0x0 ;  /* 0x00008000000079c5 */ /* 0x000fe40000010000 */
[----:B------:R-:W-:-:S15]  /*3bd0*/  WARPGROUP.ARRIVE ;  /* 0x00000000000079c5 */ /* 0x000fde0000000000 */
[----:B------:R-:W-:-:S06]  /*3be0*/  NOP ;  /* 0x0000000000007918 */ /* 0x000fcc0000000000 */
[----:B------:R-:W-:Y:S01]  /*3bf0*/  HGMMA.64x256x16.F32 R24, R172, gdesc[UR4].tnspB, R24, gsb0 ;  /* 0x43e00004ac187df0 */ /* 0x000fe20008000818 */
[----:B------:R-:W-:Y:S02]  /*3c00*/  @UP0 ULDC UR6, c[0x0][0x44c] ;  /* 0x0001130000060ab9 */ /* 0x000fe40000000800 */
[----:B------:R-:W-:-:S04]  /*3c10*/  UIMAD.WIDE.U32 UR6, UR44, UR6, URZ ;  /* 0x000000062c0672a5 */ /* 0x000fc8000f8e003f */
[----:B------:R-:W-:-:S04]  /*3c20*/  @UP0 USHF.R.U32.HI UR11, URZ, UR18, UR7 ;  /* 0x000000123f0b0299 */ /* 0x000fc80008011607 */
[----:B------:R-:W-:-:S04]  /*3c30*/  UIADD3 UR6, UR14, UR11, URZ ;  /* 0x0000000b0e067290 */ /* 0x000fc8000fffe03f */
[----:B------:R-:W-:-:S04]  /*3c40*/  UIMAD.WIDE UR6, UR6, 0x2aaaaaab, URZ ;  /* 0x2aaaaaab060678a5 */ /* 0x000fc8000f8e023f */
[----:B------:R-:W-:-:S04]  /*3c50*/  USHF.R.U32.HI UR6, URZ, 0x1f, UR7 ;  /* 0x0000001f3f067899 */ /* 0x000fc80008011607 */
[----:B------:R-:W-:-:S04]  /*3c60*/  ULEA.HI.SX32 UR6, UR7, UR6, 0x1c ;  /* 0x0000000607067291 */ /* 0x000fc8000f8fe23f */
[----:B------:R-:W-:-:S04]  /*3c70*/  UISETP.LT.AND UP1, UPT, URZ, UR6, UPT ;  /* 0x000000063f00728c */ /* 0x000fc8000bf21270 */
[----:B------:R-:W-:-:S04]  /*3c80*/  USEL UR22, URZ, UR6, !UP1 ;  /* 0x000000063f167287 */ /* 0x000fc8000c800000 */
[----:B------:R-:W-:-:S06]  /*3c90*/  UISETP.GE.AND UP1, UPT, UR23, UR22, UPT ;  /* 0x000000161700728c */ /* 0x000fcc000bf26270 */
[----:B------:R-:W-:Y:S01]  /*3ca0*/  PLOP3.LUT P3, PT, PT, PT, UP1, 0x80, 0x0 ;  /* 0x000000000000781c */ /* 0x000fe20003f6f018 */
[----:B------:R-:W-:Y:S02]  /*3cb0*/  WARPGROUP.DEPBAR.LE gsb0, 0x0 ;  /* 0x00008000000079c5 */ /* 0x000fe40000010000 */
[----:B------:R2:W-:Y:S10]  /*3cc0*/  @!P2 SYNCS.ARRIVE.TRANS64.RED.A1T0 RZ, [R6+URZ], RZ ;  /* 0x000000ff06ffa9a7 */ /* 0x0005f4000810043f */
[----:B--2---:R-:W-:Y:S05]  /*3cd0*/  @!P3 BRA `(.L_x_4161) ;  /* 0x0000002800acb947 */ /* 0x004fea0003800000 */
[----:B------:R-:W-:Y:S01]  /*3ce0*/  IMAD.MOV.U32 R7, RZ, RZ, R0 ;  /* 0x000000ffff077224 */ /* 0x000fe200078e0000 */
[----:B------:R-:W-:Y:S01]  /*3cf0*/  ULDC UR25, c[0x0][0x288] ;  /* 0x0000a20000197ab9 */ /* 0x000fe20000000800 */
[----:B------:R-:W-:Y:S01]  /*3d00*/  IMAD.MOV.U32 R8, RZ, RZ, R3 ;  /* 0x000000ffff087224 */ /* 0x000fe200078e0003 */
[----:B------:R-:W-:Y:S01]  /*3d10*/  ULDC UR26, c[0x0][0x9d8] ;  /* 0x00027600001a7ab9 */ /* 0x000fe20000000800 */
[----:B------:R-:W-:-:S05]  /*3d20*/  ULDC UR24, c[0x0][0x988] ;  /* 0x0002620000187ab9 */ /* 0x000fca0000000800 */
.L_x_4170:
[----:B------:R-:W-:-:S04]  /*3d30*/  UIADD3 UR36, UR36, 0x1, URZ ;  /* 0x0000000124247890 */ /* 0x000fc8000fffe03f */
[----:B------:R-:W-:-:S04]  /*3d40*/  UISETP.NE.AND UP1, UPT, UR36, 0x2, UPT ;  /* 0x000000022400788c */ /* 0x000fc8000bf25270 */
[----:B------:R-:W-:Y:S02]  /*3d50*/  USEL UR6, URZ, 0x1, UP1 ;  /* 0x000000013f067887 */ /* 0x000fe40008800000 */
[----:B------:R-:W-:Y:S02]  /*3d60*/  USEL UR36, UR36, URZ, UP1 ;  /* 0x0000003f24247287 */ /* 0x000fe40008800000 */
[----:B------:R-:W-:Y:S01]  /*3d70*/  ULOP3.LUT UR37, UR37, UR6, URZ, 0x3c, !UPT ;  /* 0x0000000625257292 */ /* 0x000fe2000f8e3c3f */
[----:B0-----:R-:W-:Y:S11]  /*3d80*/  @!P0 BRA `(.L_x_4162) ;  /* 0x0000000000048947 */ /* 0x001ff60003800000 */
[----:B------:R-:W-:Y:S01]  /*3d90*/  BPT.TRAP 0x1 ;  /* 0x000000040000795c */ /* 0x000fe20000300000 */
.L_x_4162:
        /* <DEDUP_REMOVED lines=9> */
.L_x_4163:
[----:B-1----:R-:W-:Y:S05]  /*3e30*/  @P3 BRA `(.L_x_4164) ;  /* 0x0000000000083947 */ /* 0x002fea0003800000 */
[----:B------:R-:W1:Y:S02]  /*3e40*/  SYNCS.PHASECHK.TRANS64.TRYWAIT P3, [UR27+0x22830], R6 ;  /* 0x02283006ff0075a7 */ /* 0x000e64000806015b */
[----:B-1----:R-:W-:Y:S05]  /*3e50*/  @!P3 BRA `(.L_x_4165) ;  /* 0x000000c80038b947 */ /* 0x002fea0003800000 */
.L_x_4164:
[----:B------:R-:W-:Y:S01]  /*3e60*/  UIMAD UR6, UR36, 0x300, UR20 ;  /* 0x00000300240678a4 */ /* 0x000fe2000f8e0214 */
[----:B------:R-:W-:Y:S01]  /*3e70*/  WARPGROUP.ARRIVE ;  /* 0x00000000000079c5 */ /* 0x000fe20000000000 */
[----:B------:R-:W-:Y:S01]  /*3e80*/  UMOV UR7, 0x40000040 ;  /* 0x4000004000077882 */ /* 0x000fe20000000000 */
[----:B------:R-:W-:Y:S01]  /*3e90*/  UMOV UR11, 0x40000040 ;  /* 0x40000040000b7882 */ /* 0x000fe20000000000 */
[----:B------:R-:W-:Y:S01]  /*3ea0*/  UIADD3 UR10, UR6, 0x2, URZ ;  /* 0x00000002060a7890 */ /* 0x000fe2000fffe03f */
[----:B------:R-:W-:Y:S01]  /*3eb0*/  VIADD R0, R16, UR44 ;  /* 0x0000002c10007c36 */ /* 0x000fe20008000000 */
[----:B------:R-:W-:Y:S01]  /*3ec0*/  UIADD3 UR14, UR6, 0x4, URZ ;  /* 0x00000004060e7890 */ /* 0x000fe2000fffe03f */
[----:B------:R-:W2:Y:S01]  /*3ed0*/  S2R R216, SR_TID.X ;  /* 0x0000000000d87919 */ /* 0x000ea20000002100 */
[----:B------:R-:W-:Y:S01]  /*3ee0*/  UMOV UR15, 0x40000040 ;  /* 0x40000040000f7882 */ /* 0x000fe20000000000 */
[----:B------:R-:W-:Y:S01]  /*3ef0*/  HGMMA.64x96x16.F32 R152, gdesc[UR4], RZ, !UPT, gsb0 ;  /* 0x01600000049879f0 */ /* 0x000fe2000c0008ff */
[----:B------:R-:W-:Y:S01]  /*3f00*/  UIADD3 UR18, UR6, 0x6, URZ ;  /* 0x0000000606127890 */ /* 0x000fe2000fffe03f */
[----:B------:R-:W-:-:S02]  /*3f10*/  UMOV UR19, 0x40000040 ;  /* 0x4000004000137882 */ /* 0x000fc40000000000 */
[----:B------:R-:W-:Y:S02]  /*3f20*/  @UP0 ULDC UR6, c[0x0][0x44c] ;  /* 0x0001130000060ab9 */ /* 0x000fe40000000800 */
[----:B-1----:R-:W-:Y:S01]  /*3f30*/  @P1 IMAD.HI.U32 R3, R0, UR6, RZ ;  /* 0x0000000600031c27 */ /* 0x002fe2000f8e00ff */
[----:B------:R-:W-:-:S04]  /*3f40*/  @UP0 ULDC UR6, c[0x0][0x450] ;  /* 0x0001140000060ab9 */ /* 0x000fc80000000800 */
[----:B------:R-:W-:Y:S01]  /*3f50*/  @P1 SHF.R.U32.HI R0, RZ, UR6, R3 ;  /* 0x00000006ff001c19 */ /* 0x000fe20008011603 */
[----:B------:R-:W-:Y:S01]  /*3f60*/  UMOV UR6, 0x1 ;  /* 0x0000000100067882 */ /* 0x000fe20000000000 */
[----:B------:R-:W1:Y:S01]  /*3f70*/  LDC R3, c[0x0][0x2f0] ;  /* 0x0000bc00ff037b82 */ /* 0x000e620000000800 */
[----:B------:R-:W-:Y:S02]  /*3f80*/  UIMAD UR6, UR23, -0x60, UR6 ;  /* 0xffffffa0170678a4 */ /* 0x000fe4000f8e0206 */
[----:B------:R-:W3:Y:S01]  /*3f90*/  SHFL.IDX PT, R9, R0, 0x1, 0x1c1f ;  /* 0x003c1f0000097f89 */ /* 0x000ee200000e0000 */
        /* <DEDUP_REMOVED lines=14> */
[----:B------:R-:W-:Y:S02]  /*4080*/  IMAD.MOV.U32 R162, RZ, RZ, -0x2 ;  /* 0xfffffffeffa27424 */ /* 0x000fe400078e00ff */
[----:B------:R-:W-:Y:S01]  /*4090*/  FMUL.FTZ R155, R155, UR26 ;  /* 0x0000001a9b9b7c20 */ /* 0x000fe20008410000 */
[----:B------:R-:W-:Y:S01]  /*40a0*/  FMUL.FTZ R158, R158, UR26 ;  /* 0x0000001a9e9e7c20 */ /* 0x000fe20008410000 */
[----:B------:R-:W-:Y:S01]  /*40b0*/  FMUL.FTZ R14, R159, UR26 ;  /* 0x0000001a9f0e7c20 */ /* 0x000fe20008410000 */
[----:B------:R-:W2:Y:S01]  /*40c0*/  MUFU.TANH R154, R154 ;  /* 0x0000009a009a7308 */ /* 0x000ea20000002400 */
[----:B------:R-:W-:-:S02]  /*40d0*/  IMAD R162, R17, R162, UR6 ;  /* 0x0000000611a27e24 */ /* 0x000fc4000f8e02a2 */
[----:B------:R-:W-:Y:S01]  /*40e0*/  FMUL.FTZ R213, R152, UR26 ;  /* 0x0000001a98d57c20 */ /* 0x000fe20008410000 */
[----:B------:R-:W-:Y:S01]  /*40f0*/  FMUL.FTZ R202, R160, UR26 ;  /* 0x0000001aa0ca7c20 */ /* 0x000fe20008410000 */
[----:B------:R-:W-:Y:S01]  /*4100*/  FMUL.FTZ R160, R169, UR26 ;  /* 0x0000001aa9a07c20 */ /* 0x000fe20008410000 */
[----:B-1----:R-:W-:Y:S02]  /*4110*/  IMAD R162, R3, UR43, R162 ;  /* 0x0000002b03a27c24 */ /* 0x002fe4000f8e02a2 */
[----:B------:R-:W-:Y:S01]  /*4120*/  FMUL.FTZ R169, R163, UR26 ;  /* 0x0000001aa3a97c20 */ /* 0x000fe20008410000 */
[----:B------:R-:W-:Y:S01]  /*4130*/  FMUL.FTZ R201, R161, UR26 ;  /* 0x0000001aa1c97c20 */ /* 0x000fe20008410000 */
[----:B------:R1:W4:Y:S01]  /*4140*/  MUFU.TANH R11, R155 ;  /* 0x0000009b000b7308 */ /* 0x0003220000002400 */
[----:B------:R-:W-:Y:S01]  /*4150*/  FMUL.FTZ R161, R165, UR26 ;  /* 0x0000001aa5a17c20 */ /* 0x000fe20008410000 */
[----:B---3--:R-:W-:Y:S01]  /*4160*/  IADD3 R152, R9, -UR25, R162 ;  /* 0x8000001909987c10 */ /* 0x008fe2000fffe0a2 */
[----:B------:R-:W-:Y:S01]  /*4170*/  FMUL.FTZ R165, R166, UR26 ;  /* 0x0000001aa6a57c20 */ /* 0x000fe20008410000 */
[----:B------:R-:W-:Y:S01]  /*4180*/  FMUL.FTZ R163, R167, UR26 ;  /* 0x0000001aa7a37c20 */ /* 0x000fe20008410000 */
[----:B------:R-:W-:Y:S01]  /*4190*/  FMUL.FTZ R3, R179, UR26 ;  /* 0x0000001ab3037c20 */ /* 0x000fe20008410000 */
[----:B------:R-:W-:Y:S01]  /*41a0*/  ISETP.GT.AND P3, PT, R152, RZ, PT ;  /* 0x000000ff9800720c */ /* 0x000fe20003f64270 */
[----:B------:R-:W-:Y:S01]  /*41b0*/  FMUL.FTZ R214, R156, UR26 ;  /* 0x0000001a9cd67c20 */ /* 0x000fe20008410000 */
[----:B------:R3:W5:Y:S01]  /*41c0*/  MUFU.TANH R15, R158 ;  /* 0x0000009e000f7308 */ /* 0x0007620000002400 */
[----:B------:R-:W-:Y:S01]  /*41d0*/  ISETP.GT.AND P4, PT, R152, 0x1, PT ;  /* 0x000000019800780c */ /* 0x000fe20003f84270 */
[----:B------:R-:W-:Y:S01]  /*41e0*/  FMUL.FTZ R156, R171, UR26 ;  /* 0x0000001aab9c7c20 */ /* 0x000fe20008410000 */
[----:B--2---:R-:W-:Y:S01]  /*41f0*/  FSEL R159, R154, -INF , P3 ;  /* 0xff8000009a9f7808 */ /* 0x004fe20001800000 */
[----:B------:R-:W-:Y:S01]  /*4200*/  FMUL.FTZ R12, R175, UR26 ;  /* 0x0000001aaf0c7c20 */ /* 0x000fe20008410000 */
[----:B------:R-:W-:Y:S01]  /*4210*/  ISETP.GT.AND P3, PT, R152, 0x8, PT ;  /* 0x000000089800780c */ /* 0x000fe20003f64270 */
[----:B-1----:R-:W-:Y:S01]  /*4220*/  FMUL.FTZ R155, R174, UR26 ;  /* 0x0000001aae9b7c20 */ /* 0x002fe20008410000 */
[----:B------:R-:W-:Y:S01]  /*4230*/  FMNMX.FTZ R20, R159, R7, !PT ;  /* 0x000000079f147209 */ /* 0x000fe20007810000 */
[----:B------:R-:W1:Y:S01]  /*4240*/  MUFU.TANH R14, R14 ;  /* 0x0000000e000e7308 */ /* 0x000e620000002400 */
[----:B----4-:R-:W-:Y:S01]  /*4250*/  FSEL R167, R11, -INF , P4 ;  /* 0xff8000000ba77808 */ /* 0x010fe20002000000 */
[----:B---3--:R-:W-:Y:S01]  /*4260*/  FMUL.FTZ R158, R170, UR26 ;  /* 0x0000001aaa9e7c20 */ /* 0x008fe20008410000 */
[----:B------:R-:W-:Y:S01]  /*4270*/  ISETP.GT.AND P4, PT, R152, 0x9, PT ;  /* 0x000000099800780c */ /* 0x000fe20003f84270 */
[----:B------:R-:W-:Y:S01]  /*4280*/  FMUL.FTZ R10, R178, UR26 ;  /* 0x0000001ab20a7c20 */ /* 0x000fe20008410000 */
[----:B------:R-:W-:Y:S01]  /*4290*/  FMNMX.FTZ R20, R167, R20, !PT ;  /* 0x00000014a7147209 */ /* 0x000fe20007810000 */
[----:B------:R-:W-:Y:S01]  /*42a0*/  FMUL.FTZ R9, R182, UR26 ;  /* 0x0000001ab6097c20 */ /* 0x000fe20008410000 */
[----:B------:R-:W-:Y:S01]  /*42b0*/  FMUL.FTZ R11, R183, UR26 ;  /* 0x0000001ab70b7c20 */ /* 0x000fe20008410000 */
[----:B------:R-:W2:Y:S01]  /*42c0*/  MUFU.TANH R13, R13 ;  /* 0x0000000d000d7308 */ /* 0x000ea20000002400 */
[----:B-----5:R-:W-:Y:S01]  /*42d0*/  FSEL R179, R15, -INF , P3 ;  /* 0xff8000000fb37808 */ /* 0x020fe20001800000 */
[----:B------:R-:W-:Y:S01]  /*42e0*/  FMUL.FTZ R186, R186, UR26 ;  /* 0x0000001ababa7c20 */ /* 0x000fe20008410000 */
[----:B------:R-:W-:Y:S01]  /*42f0*/  ISETP.GT.AND P3, PT, R152, 0x10, PT ;  /* 0x000000109800780c */ /* 0x000fe20003f64270 */
        /* <DEDUP_REMOVED lines=16> */
[----:B------:R-:W-:Y:S01]  /*4400*/  FMUL.FTZ R170, R172, UR26 ;  /* 0x0000001aacaa7c20 */ /* 0x000fe20008410000 */
[----:B------:R-:W-:Y:S01]  /*4410*/  FMNMX.FTZ R20, R175, R20, !PT ;  /* 0x00000014af147209 */ /* 0x000fe20007810000 */
[----:B------:R-:W-:Y:S01]  /*4420*/  FMUL.FTZ R172, R173, UR26 ;  /* 0x0000001aadac7c20 */ /* 0x000fe20008410000 */
[----:B------:R-:W-:Y:S01]  /*4430*/  FMUL.FTZ R203, R157, UR26 ;  /* 0x0000001a9dcb7c20 */ /* 0x000fe20008410000 */
[----:B------:R-:W2:Y:S01]  /*4440*/  MUFU.TANH R163, R163 ;  /* 0x000000a300a37308 */ /* 0x000ea20000002400 */
        /* <DEDUP_REMOVED lines=16> */
[----:B--2---:R-:W-:-:S02]  /*4550*/  FSEL R163, R163, -INF , P4 ;  /* 0xff800000a3a37808 */ /* 0x004fc40002000000 */
[----:B------:R-:W-:Y:S02]  /*4560*/  ISETP.GT.AND P4, PT, R152, 0x21, PT ;  /* 0x000000219800780c */ /* 0x000fe40003f84270 */
[----:B------:R-:W-:-:S03]  /*4570*/  FMNMX.FTZ R13, R163, R20, !PT ;  /* 0x00000014a30d7209 */ /* 0x000fc60007810000 */
[----:B------:R-:W2:Y:S01]  /*4580*/  MUFU.TANH R155, R155 ;  /* 0x0000009b009b7308 */ /* 0x000ea20000002400 */
[----:B---3--:R-:W-:Y:S02]  /*4590*/  FSEL R158, R158, -INF , P3 ;  /* 0xff8000009e9e7808 */ /* 0x008fe40001800000 */
[----:B------:R-:W-:Y:S02]  /*45a0*/  ISETP.GT.AND P3, PT, R152, 0x28, PT ;  /* 0x000000289800780c */ /* 0x000fe40003f64270 */
[----:B------:R-:W-:-:S03]  /*45b0*/  FMNMX.FTZ R13, R158, R13, !PT ;  /* 0x0000000d9e0d7209 */ /* 0x000fc60007810000 */
[----:B------:R-:W3:Y:S01]  /*45c0*/  MUFU.TANH R12, R12 ;  /* 0x0000000c000c7308 */ /* 0x000ee20000002400 */
        /* <DEDUP_REMOVED lines=28> */
[----:B--2---:R-:W-:Y:S01]  /*4790*/  FSEL R14, R186, -INF , P3 ;  /* 0xff800000ba0e7808 */ /* 0x004fe20001800000 */
[----:B------:R-:W-:Y:S01]  /*47a0*/  FMUL.FTZ R186, R196, UR26 ;  /* 0x0000001ac4ba7c20 */ /* 0x000fe20008410000 */
[----:B------:R-:W-:Y:S02]  /*47b0*/  ISETP.GT.AND P3, PT, R152, 0x48, PT ;  /* 0x000000489800780c */ /* 0x000fe40003f64270 */
[----:B------:R-:W-:-:S03]  /*47c0*/  FMNMX.FTZ R20, R14, R15, !PT ;  /* 0x0000000f0e147209 */ /* 0x000fc60007810000 */
[----:B------:R-:W2:Y:S01]  /*47d0*/  MUFU.TANH R191, R191 ;  /* 0x000000bf00bf7308 */ /* 0x000ea20000002400 */
[----:B---3--:R-:W-:Y:S01]  /*47e0*/  FSEL R13, R187, -INF , P4 ;  /* 0xff800000bb0d7808 */ /* 0x008fe20002000000 */
[----:B------:R-:W-:Y:S01]  /*47f0*/  FMUL.FTZ R187, R197, UR26 ;  /* 0x0000001ac5bb7c20 */ /* 0x000fe20008410000 */
        /* <DEDUP_REMOVED lines=8> */
[----:B------:R-:W-:Y:S01]  /*4880*/  ISETP.GT.AND P4, PT, R152, 0x51, PT ;  /* 0x000000519800780c */ /* 0x000fe20003f84270 */
[----:B------:R-:W2:Y:S01]  /*4890*/  SHFL.IDX PT, R191, R0, RZ, 0x1c1f ;  /* 0x001c1fff00bf7589 */ /* 0x000ea200000e0000 */
[----:B------:R-:W-:-:S03]  /*48a0*/  FMNMX.FTZ R166, R20, R153, !PT ;  /* 0x0000009914a67209 */ /* 0x000fc60007810000 */
[----:B------:R-:W4:Y:S01]  /*48b0*/  MUFU.TANH R198, R198 ;  /* 0x000000c600c67308 */ /* 0x000f220000002400 */
        /* <DEDUP_REMOVED lines=8> */
[----:B----4-:R-:W-:Y:S02]  /*4940*/  FSEL R152, R198, -INF , P3 ;  /* 0xff800000c6987808 */ /* 0x010fe40001800000 */
[----:B--2---:R-:W-:Y:S02]  /*4950*/  IADD3 R184, R191, -UR25, R162 ;  /* 0x80000019bfb87c10 */ /* 0x004fe4000fffe0a2 */
[----:B------:R-:W-:Y:S01]  /*4960*/  FMNMX.FTZ R166, R152, R173, !PT ;  /* 0x000000ad98a67209 */ /* 0x000fe20007810000 */
[----:B------:R-:W-:Y:S02]  /*4970*/  FMUL.FTZ R173, R176, UR26 ;  /* 0x0000001ab0ad7c20 */ /* 0x000fe40008410000 */
[----:B------:R-:W2:Y:S01]  /*4980*/  MUFU.TANH R215, R215 ;  /* 0x000000d700d77308 */ /* 0x000ea20000002400 */
[----:B---3--:R-:W-:Y:S01]  /*4990*/  FSEL R153, R199, -INF , P4 ;  /* 0xff800000c7997808 */ /* 0x008fe20002000000 */
[----:B------:R-:W-:Y:S01]  /*49a0*/  FMUL.FTZ R176, R180, UR26 ;  /* 0x0000001ab4b07c20 */ /* 0x000fe20008410000 */
[----:B------:R-:W-:Y:S01]  /*49b0*/  ISETP.GT.AND P3, PT, R184, RZ, PT ;  /* 0x000000ffb800720c */ /* 0x000fe20003f64270 */
[----:B------:R-:W-:Y:S01]  /*49c0*/  FMUL.FTZ R180, R188, UR26 ;  /* 0x0000001abcb47c20 */ /* 0x000fe20008410000 */
[----:B------:R-:W-:Y:S01]  /*49d0*/  FMNMX.FTZ R166, R153, R166, !PT ;  /* 0x000000a699a67209 */ /* 0x000fe20007810000 */
[----:B------:R-:W-:Y:S01]  /*49e0*/  IMAD.U32 R199, RZ, RZ, UR27 ;  /* 0x0000001bffc77e24 */ /* 0x000fe2000f8e00ff */
[C---:B------:R-:W-:Y:S01]  /*49f0*/  ISETP.GT.AND P6, PT, R184.reuse, 0x1, PT ;  /* 0x00000001b800780c */ /* 0x040fe20003fc4270 */
[----:B------:R-:W3:Y:S01]  /*4a00*/  MUFU.TANH R214, R214 ;  /* 0x000000d600d67308 */ /* 0x000ee20000002400 */
[----:B-1----:R-:W-:Y:S01]  /*4a10*/  FSEL R213, R213, -INF , P3 ;  /* 0xff800000d5d57808 */ /* 0x002fe20001800000 */
[----:B------:R-:W1:Y:S01]  /*4a20*/  SHFL.BFLY PT, R183, R166, 0x2, 0x1f ;  /* 0x0c401f00a6b77f89 */ /* 0x000e6200000e0000 */
[----:B------:R-:W-:-:S02]  /*4a30*/  ISETP.GT.AND P5, PT, R184, 0x8, PT ;  /* 0x00000008b800780c */ /* 0x000fc40003fa4270 */
[----:B------:R-:W-:Y:S02]  /*4a40*/  FMNMX.FTZ R162, R213, R8, !PT ;  /* 0x00000008d5a27209 */ /* 0x000fe40007810000 */
[C---:B------:R-:W-:Y:S01]  /*4a50*/  ISETP.GT.AND P4, PT, R184.reuse, 0x9, PT ;  /* 0x00000009b800780c */ /* 0x040fe20003f84270 */
[----:B------:R-:W4:Y:S01]  /*4a60*/  MUFU.TANH R203, R203 ;  /* 0x000000cb00cb7308 */ /* 0x000f220000002400 */
[----:B--2---:R-:W-:Y:S02]  /*4a70*/  FSEL R215, R215, -INF , P6 ;  /* 0xff800000d7d77808 */ /* 0x004fe40003000000 */
[----:B------:R-:W-:-:S05]  /*4a80*/  ISETP.GT.AND P3, PT, R184, 0x10, PT ;  /* 0x00000010b800780c */ /* 0x000fca0003f64270 */
[----:B------:R-:W2:Y:S01]  /*4a90*/  MUFU.TANH R202, R202 ;  /* 0x000000ca00ca7308 */ /* 0x000ea20000002400 */
[----:B---3--:R-:W-:-:S07]  /*4aa0*/  FSEL R214, R214, -INF , P5 ;  /* 0xff800000d6d67808 */ /* 0x008fce0002800000 */
[----:B------:R-:W3:Y:S01]  /*4ab0*/  MUFU.TANH R201, R201 ;  /* 0x000000c900c97308 */ /* 0x000ee20000002400 */
[----:B----4-:R-:W-:Y:S02]  /*4ac0*/  FSEL R203, R203, -INF , P4 ;  /* 0xff800000cbcb7808 */ /* 0x010fe40002000000 */
[----:B-1----:R-:W-:Y:S01]  /*4ad0*/  FMNMX.FTZ R168, R166, R183, !PT ;  /* 0x000000b7a6a87209 */ /* 0x002fe20007810000 */
[----:B------:R-:W-:Y:S01]  /*4ae0*/  FMUL.FTZ R183, R189, UR26 ;  /* 0x0000001abdb77c20 */ /* 0x000fe20008410000 */
[----:B------:R-:W-:Y:S02]  /*4af0*/  FMNMX.FTZ R189, R215, R162, !PT ;  /* 0x000000a2d7bd7209 */ /* 0x000fe40007810000 */
[----:B------:R-:W-:Y:S01]  /*4b00*/  ISETP.GT.AND P4, PT, R184, 0x11, PT ;  /* 0x00000011b800780c */ /* 0x000fe20003f84270 */
[----:B------:R-:W1:Y:S01]  /*4b10*/  SHFL.BFLY PT, R195, R168, 0x1, 0x1f ;  /* 0x0c201f00a8c37f89 */ /* 0x000e6200000e0000 */
[----:B------:R-:W4:Y:S01]  /*4b20*/  MUFU.TANH R164, R164 ;  /* 0x000000a400a47308 */ /* 0x000f220000002400 */
[----:B------:R-:W-:-:S02]  /*4b30*/  FMNMX.FTZ R162, R214, R189, !PT ;  /* 0x000000bdd6a27209 */ /* 0x000fc40007810000 */
[----:B--2---:R-:W-:Y:S02]  /*4b40*/  FSEL R202, R202, -INF , P3 ;  /* 0xff800000caca7808 */ /* 0x004fe40001800000 */
[----:B------:R-:W-:Y:S02]  /*4b50*/  FMNMX.FTZ R189, R203, R162, !PT ;  /* 0x000000a2cbbd7209 */ /* 0x000fe40007810000 */
[----:B------:R-:W-:Y:S01]  /*4b60*/  ISETP.GT.AND P3, PT, R184, 0x18, PT ;  /* 0x00000018b800780c */ /* 0x000fe20003f64270 */
[----:B------:R-:W2:Y:S01]  /*4b70*/  MUFU.TANH R161, R161 ;  /* 0x000000a100a17308 */ /* 0x000ea20000002400 */
[----:B---3--:R-:W-:Y:S02]  /*4b80*/  FSEL R201, R201, -INF , P4 ;  /* 0xff800000c9c97808 */ /* 0x008fe40002000000 */
[----:B------:R-:W-:Y:S02]  /*4b90*/  FMNMX.FTZ R162, R202, R189, !PT ;  /* 0x000000bdcaa27209 */ /* 0x000fe40007810000 */
[----:B------:R-:W-:-:S03]  /*4ba0*/  ISETP.GT.AND P4, PT, R184, 0x19, PT ;  /* 0x00000019b800780c */ /* 0x000fc60003f84270 */
[----:B------:R-:W3:Y:S01]  /*4bb0*/  MUFU.TANH R157, R157 ;  /* 0x0000009d009d7308 */ /* 0x000ee20000002400 */
[----:B----4-:R-:W-:Y:S02]  /*4bc0*/  FSEL R164, R164, -INF , P3 ;  /* 0xff800000a4a47808 */ /* 0x010fe40001800000 */
[----:B------:R-:W-:Y:S02]  /*4bd0*/  ISETP.GT.AND P3, PT, R184, 0x20, PT ;  /* 0x00000020b800780c */ /* 0x000fe40003f64270 */
[----:B-1----:R-:W-:-:S03]  /*4be0*/  FMNMX.FTZ R0, R168, R195, !PT ;  /* 0x000000c3a8007209 */ /* 0x002fc60007810000 */
[----:B------:R-:W1:Y:S01]  /*4bf0*/  MUFU.TANH R160, R160 ;  /* 0x000000a000a07308 */ /* 0x000e620000002400 */
[----:B--2---:R-:W-:Y:S02]  /*4c00*/  FSEL R161, R161, -INF , P4 ;  /* 0xff800000a1a17808 */ /* 0x004fe40002000000 */
[C---:B------:R-:W-:Y:S01]  /*4c10*/  FSETP.NEU.FTZ.AND P6, PT, R0.reuse, -INF , PT ;  /* 0xff8000000000780b */ /* 0x040fe20003fdd000 */
[----:B------:R-:W-:Y:S01]  /*4c20*/  FMUL.FTZ R166, R0, UR10 ;  /* 0x0000000a00a67c20 */ /* 0x000fe20008410000 */
[----:B------:R-:W-:-:S03]  /*4c30*/  ISETP.GT.AND P4, PT, R184, 0x21, PT ;  /* 0x00000021b800780c */ /* 0x000fc60003f84270 */
[----:B------:R-:W2:Y:S01]  /*4c40*/  MUFU.TANH R170, R170 ;  /* 0x000000aa00aa7308 */ /* 0x000ea20000002400 */
[----:B------:R-:W-:-:S05]  /*4c50*/  FSEL R166, R166, RZ, P6 ;  /* 0x000000ffa6a67208 */ /* 0x000fca0003000000 */
[--C-:B------:R-:W-:Y:S01]  /*4c60*/  FFMA.FTZ R189, R167, UR10, -R166.reuse ;  /* 0x0000000aa7bd7c23 */ /* 0x100fe200080108a6 */
[----:B------:R-:W-:Y:S01]  /*4c70*/  FMNMX.FTZ R167, R201, R162, !PT ;  /* 0x000000a2c9a77209 */ /* 0x000fe20007810000 */
[----:B------:R-:W4:Y:S01]  /*4c80*/  MUFU.TANH R172, R172 ;  /* 0x000000ac00ac7308 */ /* 0x000f220000002400 */
[--C-:B------:R-:W-:Y:S01]  /*4c90*/  FFMA.FTZ R159, R159, UR10, -R166.reuse ;  /* 0x0000000a9f9f7c23 */ /* 0x100fe200080108a6 */
[--C-:B------:R-:W-:Y:S01]  /*4ca0*/  FFMA.FTZ R169, R169, UR10, -R166.reuse ;  /* 0x0000000aa9a97c23 */ /* 0x100fe200080108a6 */
[----:B------:R-:W-:Y:S01]  /*4cb0*/  FMNMX.FTZ R168, R164, R167, !PT ;  /* 0x000000a7a4a87209 */ /* 0x000fe20007810000 */
[--C-:B------:R-:W-:Y:S01]  /*4cc0*/  FFMA.FTZ R165, R165, UR10, -R166.reuse ;  /* 0x0000000aa5a57c23 */ /* 0x100fe200080108a6 */
[----:B---3--:R-:W-:Y:S01]  /*4cd0*/  FSEL R167, R157, -INF , P3 ;  /* 0xff8000009da77808 */ /* 0x008fe20001800000 */
[--C-:B------:R-:W-:Y:S01]  /*4ce0*/  FFMA.FTZ R157, R179, UR10, -R166.reuse ;  /* 0x0000000ab39d7c23 */ /* 0x100fe200080108a6 */
[----:B------:R-:W-:Y:S01]  /*4cf0*/  FMNMX.FTZ R188, R161, R168, !PT ;  /* 0x000000a8a1bc7209 */ /* 0x000fe20007810000 */
[----:B------:R-:W3:Y:S01]  /*4d00*/  MUFU.TANH R173, R173 ;  /* 0x000000ad00ad7308 */ /* 0x000ee20000002400 */
[----:B------:R-:W-:Y:S01]  /*4d10*/  ISETP.GT.AND P3, PT, R184, 0x28, PT ;  /* 0x00000028b800780c */ /* 0x000fe20003f64270 */
[--C-:B------:R-:W-:Y:S01]  /*4d20*/  FFMA.FTZ R158, R158, UR10, -R166.reuse ;  /* 0x0000000a9e9e7c23 */ /* 0x100fe200080108a6 */
[----:B-1----:R-:W-:Y:S01]  /*4d30*/  FSEL R168, R160, -INF , P4 ;  /* 0xff800000a0a87808 */ /* 0x002fe20002000000 */
[--C-:B------:R-:W-:Y:S01]  /*4d40*/  FFMA.FTZ R160, R171, UR10, -R166.reuse ;  /* 0x0000000aaba07c23 */ /* 0x100fe200080108a6 */
[----:B------:R-:W-:Y:S01]  /*4d50*/  FMNMX.FTZ R179, R167, R188, !PT ;  /* 0x000000bca7b37209 */ /* 0x000fe20007810000 */
[--C-:B------:R-:W-:Y:S01]  /*4d60*/  FFMA.FTZ R10, R10, UR10, -R166.reuse ;  /* 0x0000000a0a0a7c23 */ /* 0x100fe200080108a6 */
[----:B------:R-:W-:Y:S01]  /*4d70*/  ISETP.GT.AND P4, PT, R184, 0x29, PT ;  /* 0x00000029b800780c */ /* 0x000fe20003f84270 */
[----:B------:R-:W1:Y:S01]  /*4d80*/  MUFU.TANH R174, R174 ;  /* 0x000000ae00ae7308 */ /* 0x000e620000002400 */
[----:B--2---:R-:W-:Y:S01]  /*4d90*/  FSEL R170, R170, -INF , P3 ;  /* 0xff800000aaaa7808 */ /* 0x004fe20001800000 */
[--C-:B------:R-:W-:Y:S01]  /*4da0*/  FFMA.FTZ R11, R11, UR10, -R166.reuse ;  /* 0x0000000a0b0b7c23 */ /* 0x100fe200080108a6 */
[----:B------:R-:W-:Y:S01]  /*4db0*/  FMNMX.FTZ R179, R168, R179, !PT ;  /* 0x000000b3a8b37209 */ /* 0x000fe20007810000 */
[--C-:B------:R-:W-:Y:S01]  /*4dc0*/  FFMA.FTZ R14, R14, UR10, -R166.reuse ;  /* 0x0000000a0e0e7c23 */ /* 0x100fe200080108a6 */
[----:B----4-:R-:W-:Y:S01]  /*4dd0*/  FSEL R171, R172, -INF , P4 ;  /* 0xff800000acab7808 */ /* 0x010fe20002000000 */
[--C-:B------:R-:W-:Y:S01]  /*4de0*/  FFMA.FTZ R13, R13, UR10, -R166.reuse ;  /* 0x0000000a0d0d7c23 */ /* 0x100fe200080108a6 */
[----:B------:R-:W-:Y:S01]  /*4df0*/  ISETP.GT.AND P3, PT, R184, 0x30, PT ;  /* 0x00000030b800780c */ /* 0x000fe20003f64270 */
[----:B------:R-:W2:Y:S01]  /*4e00*/  MUFU.TANH R176, R176 ;  /* 0x000000b000b07308 */ /* 0x000ea20000002400 */
[----:B------:R-:W-:Y:S01]  /*4e10*/  FMNMX.FTZ R172, R170, R179, !PT ;  /* 0x000000b3aaac7209 */ /* 0x000fe20007810000 */
[--C-:B------:R-:W-:Y:S01]  /*4e20*/  FFMA.FTZ R15, R15, UR10, -R166.reuse ;  /* 0x0000000a0f0f7c23 */ /* 0x100fe200080108a6 */
[----:B------:R-:W-:Y:S01]  /*4e30*/  ISETP.GT.AND P4, PT, R184, 0x31, PT ;  /* 0x00000031b800780c */ /* 0x000fe20003f84270 */
        /* <DEDUP_REMOVED lines=8> */
[----:B------:R-:W-:Y:S01]  /*4ec0*/  FFMA.FTZ R152, R152, UR10, -R166 ;  /* 0x0000000a98987c23 */ /* 0x000fe200080108a6 */
[----:B------:R-:W-:-:S02]  /*4ed0*/  FMNMX.FTZ R179, R173, R188, !PT ;  /* 0x000000bcadb37209 */ /* 0x000fc40007810000 */
[----:B------:R-:W-:Y:S01]  /*4ee0*/  ISETP.GT.AND P4, PT, R184, 0x39, PT ;  /* 0x00000039b800780c */ /* 0x000fe20003f84270 */
[----:B------:R-:W1:Y:S01]  /*4ef0*/  MUFU.TANH R178, R178 ;  /* 0x000000b200b27308 */ /* 0x000e620000002400 */
[----:B------:R-:W-:-:S07]  /*4f00*/  FMNMX.FTZ R188, R174, R179, !PT ;  /* 0x000000b3aebc7209 */ /* 0x000fce0007810000 */
[----:B------:R-:W4:Y:S08]  /*4f10*/  MUFU.TANH R181, R181 ;  /* 0x000000b500b57308 */ /* 0x000f300000002400 */
[----:B------:R5:W-:Y:S08]  /*4f20*/  MUFU.EX2 R162, R189 ;  /* 0x000000bd00a27308 */ /* 0x000bf00000000800 */
[----:B------:R-:W0:Y:S01]  /*4f30*/  MUFU.TANH R180, R180 ;  /* 0x000000b400b47308 */ /* 0x000e220000002400 */
[----:B-----5:R-:W-:Y:S01]  /*4f40*/  FFMA.FTZ R189, R175, UR10, -R166 ;  /* 0x0000000aafbd7c23 */ /* 0x020fe200080108a6 */
[----:B--2---:R-:W-:-:S02]  /*4f50*/  FSEL R175, R176, -INF , P3 ;  /* 0xff800000b0af7808 */ /* 0x004fc40001800000 */
[----:B------:R-:W-:Y:S02]  /*4f60*/  ISETP.GT.AND P3, PT, R184, 0x40, PT ;  /* 0x00000040b800780c */ /* 0x000fe40003f64270 */
[----:B---3--:R-:W-:Y:S02]  /*4f70*/  FSEL R176, R177, -INF , P4 ;  /* 0xff800000b1b07808 */ /* 0x008fe40002000000 */
[----:B------:R-:W-:Y:S01]  /*4f80*/  MUFU.TANH R183, R183 ;  /* 0x000000b700b77308 */ /* 0x000fe20000002400 */
[----:B------:R-:W-:Y:S02]  /*4f90*/  FMNMX.FTZ R179, R175, R188, !PT ;  /* 0x000000bcafb37209 */ /* 0x000fe40007810000 */
[----:B-1----:R-:W-:Y:S02]  /*4fa0*/  FSEL R177, R178, -INF , P3 ;  /* 0xff800000b2b17808 */ /* 0x002fe40001800000 */
[----:B------:R-:W-:Y:S02]  /*4fb0*/  ISETP.GT.AND P4, PT, R184, 0x41, PT ;  /* 0x00000041b800780c */ /* 0x000fe40003f84270 */
[----:B------:R-:W-:Y:S01]  /*4fc0*/  FMNMX.FTZ R178, R176, R179, !PT ;  /* 0x000000b3b0b27209 */ /* 0x000fe20007810000 */
[----:B------:R-:W1:Y:S01]  /*4fd0*/  MUFU.TANH R182, R182 ;  /* 0x000000b600b67308 */ /* 0x000e620000002400 */
[----:B------:R-:W-:-:S02]  /*4fe0*/  ISETP.GT.AND P3, PT, R184, 0x48, PT ;  /* 0x00000048b800780c */ /* 0x000fc40003f64270 */
[----:B----4-:R-:W-:Y:S02]  /*4ff0*/  FSEL R179, R181, -INF , P4 ;  /* 0xff800000b5b37808 */ /* 0x010fe40002000000 */
[----:B------:R-:W-:Y:S02]  /*5000*/  FMNMX.FTZ R178, R177, R178, !PT ;  /* 0x000000b2b1b27209 */ /* 0x000fe40007810000 */
[----:B------:R-:W-:Y:S01]  /*5010*/  ISETP.GT.AND P4, PT, R184, 0x49, PT ;  /* 0x00000049b800780c */ /* 0x000fe20003f84270 */
[----:B------:R-:W2:Y:S01]  /*5020*/  MUFU.TANH R185, R185 ;  /* 0x000000b900b97308 */ /* 0x000ea20000002400 */
[----:B0-----:R-:W-:Y:S02]  /*5030*/  FSEL R180, R180, -INF , P3 ;  /* 0xff800000b4b47808 */ /* 0x001fe40001800000 */
[----:B------:R-:W-:Y:S02]  /*5040*/  FMNMX.FTZ R181, R179, R178, !PT ;  /* 0x000000b2b3b57209 */ /* 0x000fe40007810000 */
[----:B------:R-:W-:-:S02]  /*5050*/  ISETP.GT.AND P3, PT, R184, 0x50, PT ;  /* 0x00000050b800780c */ /* 0x000fc40003f64270 */
[----:B------:R-:W-:Y:S01]  /*5060*/  FMNMX.FTZ R188, R180, R181, !PT ;  /* 0x000000b5b4bc7209 */ /* 0x000fe20007810000 */
[----:B------:R-:W0:Y:S01]  /*5070*/  MUFU.TANH R186, R186 ;  /* 0x000000ba00ba7308 */ /* 0x000e220000002400 */
[----:B-1----:R-:W-:Y:S02]  /*5080*/  FSEL R181, R182, -INF , P3 ;  /* 0xff800000b6b57808 */ /* 0x002fe40001800000 */
[----:B------:R-:W-:-:S05]  /*5090*/  ISETP.GT.AND P3, PT, R184, 0x58, PT ;  /* 0x00000058b800780c */ /* 0x000fca0003f64270 */
[----:B------:R1:W-:Y:S08]  /*50a0*/  MUFU.EX2 R172, R189 ;  /* 0x000000bd00ac7308 */ /* 0x0003f00000000800 */
[----:B------:R-:W3:Y:S01]  /*50b0*/  MUFU.TANH R187, R187 ;  /* 0x000000bb00bb7308 */ /* 0x000ee20000002400 */
[----:B-1----:R-:W-:Y:S01]  /*50c0*/  FFMA.FTZ R189, R163, UR10, -R166 ;  /* 0x0000000aa3bd7c23 */ /* 0x002fe200080108a6 */
[----:B------:R-:W-:-:S02]  /*50d0*/  FSEL R163, R183, -INF , P4 ;  /* 0xff800000b7a37808 */ /* 0x000fc40002000000 */
[C---:B------:R-:W-:Y:S02]  /*50e0*/  ISETP.GT.AND P4, PT, R184.reuse, 0x51, PT ;  /* 0x00000051b800780c */ /* 0x040fe40003f84270 */
[----:B------:R-:W-:Y:S02]  /*50f0*/  FMNMX.FTZ R188, R163, R188, !PT ;  /* 0x000000bca3bc7209 */ /* 0x000fe40007810000 */
[----:B--2---:R-:W-:Y:S01]  /*5100*/  FSEL R182, R185, -INF , P4 ;  /* 0xff800000b9b67808 */ /* 0x004fe20002000000 */
[----:B------:R1:W-:Y:S01]  /*5110*/  MUFU.EX2 R178, R189 ;  /* 0x000000bd00b27308 */ /* 0x0003e20000000800 */
[----:B------:R-:W-:Y:S02]  /*5120*/  FMNMX.FTZ R183, R181, R188, !PT ;  /* 0x000000bcb5b77209 */ /* 0x000fe40007810000 */
[----:B------:R-:W-:Y:S02]  /*5130*/  ISETP.GT.AND P4, PT, R184, 0x59, PT ;  /* 0x00000059b800780c */ /* 0x000fe40003f84270 */
[----:B0-----:R-:W-:-:S02]  /*5140*/  FSEL R184, R186, -INF , P3 ;  /* 0xff800000bab87808 */ /* 0x001fc40001800000 */
[----:B------:R-:W-:Y:S01]  /*5150*/  FMNMX.FTZ R185, R182, R183, !PT ;  /* 0x000000b7b6b97209 */ /* 0x000fe20007810000 */
[----:B------:R-:W-:Y:S01]  /*5160*/  MUFU.EX2 R159, R159 ;  /* 0x0000009f009f7308 */ /* 0x000fe20000000800 */
[----:B---3--:R-:W-:Y:S01]  /*5170*/  FSEL R186, R187, -INF , P4 ;  /* 0xff800000bbba7808 */ /* 0x008fe20002000000 */
[--C-:B-1----:R-:W-:Y:S01]  /*5180*/  FFMA.FTZ R189, R156, UR10, -R166.reuse ;  /* 0x0000000a9cbd7c23 */ /* 0x102fe200080108a6 */
[----:B------:R-:W-:Y:S01]  /*5190*/  FMNMX.FTZ R185, R184, R185, !PT ;  /* 0x000000b9b8b97209 */ /* 0x000fe20007810000 */
[--C-:B------:R-:W-:Y:S01]  /*51a0*/  FFMA.FTZ R156, R155, UR10, -R166.reuse ;  /* 0x0000000a9b9c7c23 */ /* 0x100fe200080108a6 */
[--C-:B------:R-:W-:Y:S02]  /*51b0*/  FFMA.FTZ R187, R3, UR10, -R166.reuse ;  /* 0x0000000a03bb7c23 */ /* 0x100fe400080108a6 */
[----:B------:R-:W-:Y:S01]  /*51c0*/  FMNMX.FTZ R155, R186, R185, !PT ;  /* 0x000000b9ba9b7209 */ /* 0x000fe20007810000 */
[--C-:B------:R-:W-:Y:S01]  /*51d0*/  FFMA.FTZ R185, R12, UR10, -R166.reuse ;  /* 0x0000000a0cb97c23 */ /* 0x100fe200080108a6 */
[--C-:B------:R-:W-:Y:S01]  /*51e0*/  FFMA.FTZ R12, R9, UR10, -R166.reuse ;  /* 0x0000000a090c7c23 */ /* 0x100fe200080108a6 */
[----:B------:R-:W-:Y:S02]  /*51f0*/  MUFU.EX2 R157, R157 ;  /* 0x0000009d009d7308 */ /* 0x000fe40000000800 */
[----:B------:R-:W0:Y:S06]  /*5200*/  SHFL.BFLY PT, R188, R155, 0x2, 0x1f ;  /* 0x0c401f009bbc7f89 */ /* 0x000e2c00000e0000 */
[----:B------:R1:W-:Y:S08]  /*5210*/  MUFU.EX2 R183, R189 ;  /* 0x000000bd00b77308 */ /* 0x0003f00000000800 */
[----:B------:R-:W-:Y:S01]  /*5220*/  MUFU.EX2 R160, R160 ;  /* 0x000000a000a07308 */ /* 0x000fe20000000800 */
[----:B-1----:R-:W-:-:S07]  /*5230*/  FFMA.FTZ R189, R153, UR10, -R166 ;  /* 0x0000000a99bd7c23 */ /* 0x002fce00080108a6 */
[----:B------:R-:W-:Y:S01]  /*5240*/  MUFU.EX2 R169, R169 ;  /* 0x000000a900a97308 */ /* 0x000fe20000000800 */
[----:B0-----:R-:W-:-:S05]  /*5250*/  FMNMX.FTZ R188, R155, R188, !PT ;  /* 0x000000bc9bbc7209 */ /* 0x001fca0007810000 */
[----:B------:R-:W0:Y:S02]  /*5260*/  SHFL.BFLY PT, R3, R188, 0x1, 0x1f ;  /* 0x0c201f00bc037f89 */ /* 0x000e2400000e0000 */
[----:B------:R-:W-:Y:S08]  /*5270*/  MUFU.EX2 R165, R165 ;  /* 0x000000a500a57308 */ /* 0x000ff00000000800 */
[----:B------:R-:W-:Y:S08]  /*5280*/  MUFU.EX2 R158, R158 ;  /* 0x0000009e009e7308 */ /* 0x000ff00000000800 */
[----:B------:R-:W-:Y:S01]  /*5290*/  MUFU.EX2 R156, R156 ;  /* 0x0000009c009c7308 */ /* 0x000fe20000000800 */
[----:B0-----:R-:W-:-:S07]  /*52a0*/  FMNMX.FTZ R3, R188, R3, !PT ;  /* 0x00000003bc037209 */ /* 0x001fce0007810000 */
[----:B------:R-:W-:Y:S01]  /*52b0*/  MUFU.EX2 R185, R185 ;  /* 0x000000b900b97308 */ /* 0x000fe20000000800 */
[----:B------:R-:W-:Y:S02]  /*52c0*/  FSEL R188, R0, RZ, P6 ;  /* 0x000000ff00bc7208 */ /* 0x000fe40003000000 */
[C---:B------:R-:W-:Y:S01]  /*52d0*/  FSETP.NEU.FTZ.AND P3, PT, R3.reuse, -INF , PT ;  /* 0xff8000000300780b */ /* 0x040fe20003f7d000 */
[C---:B------:R-:W-:Y:S02]  /*52e0*/  FMUL.FTZ R196, R3.reuse, UR10 ;  /* 0x0000000a03c47c20 */ /* 0x040fe40008410000 */
[----:B------:R-:W-:Y:S01]  /*52f0*/  FADD.FTZ R188, -R188, R7 ;  /* 0x00000007bcbc7221 */ /* 0x000fe20000010100 */
[----:B------:R-:W-:Y:S01]  /*5300*/  FSEL R9, R3, RZ, P3 ;  /* 0x000000ff03097208 */ /* 0x000fe20001800000 */
[----:B------:R-:W-:Y:S01]  /*5310*/  MUFU.EX2 R10, R10 ;  /* 0x0000000a000a7308 */ /* 0x000fe20000000800 */
[----:B------:R-:W-:Y:S01]  /*5320*/  FSEL R196, R196, RZ, P3 ;  /* 0x000000ffc4c47208 */ /* 0x000fe20001800000 */
[----:B------:R-:W-:-:S02]  /*5330*/  FMUL.FTZ R188, R188, UR10 ;  /* 0x0000000abcbc7c20 */ /* 0x000fc40008410000 */
[----:B------:R-:W-:Y:S02]  /*5340*/  FADD.FTZ R9, -R9, R8 ;  /* 0x0000000809097221 */ /* 0x000fe40000010100 */
[--C-:B------:R-:W-:Y:S01]  /*5350*/  FFMA.FTZ R191, R213, UR10, -R196.reuse ;  /* 0x0000000ad5bf7c23 */ /* 0x100fe200080108c4 */
[--C-:B------:R-:W-:Y:S01]  /*5360*/  FFMA.FTZ R166, R215, UR10, -R196.reuse ;  /* 0x0000000ad7a67c23 */ /* 0x100fe200080108c4 */
[----:B------:R-:W0:Y:S01]  /*5370*/  MUFU.EX2 R188, R188 ;  /* 0x000000bc00bc7308 */ /* 0x000e220000000800 */
[----:B------:R-:W-:Y:S01]  /*5380*/  FMUL.FTZ R8, R9, UR10 ;  /* 0x0000000a09087c20 */ /* 0x000fe20008410000 */
        /* <DEDUP_REMOVED lines=14> */
[----:B------:R-:W1:Y:S01]  /*5470*/  MUFU.EX2 R8, R8 ;  /* 0x0000000800087308 */ /* 0x000e620000000800 */
[----:B0-----:R-:W-:Y:S01]  /*5480*/  FFMA.FTZ R9, R188, R4, R159 ;  /* 0x00000004bc097223 */ /* 0x001fe2000001009f */
[--C-:B------:R-:W-:Y:S01]  /*5490*/  FFMA.FTZ R182, R182, UR10, -R196.reuse ;  /* 0x0000000ab6b67c23 */ /* 0x100fe200080108c4 */
[--C-:B------:R-:W-:Y:S01]  /*54a0*/  FFMA.FTZ R184, R184, UR10, -R196.reuse ;  /* 0x0000000ab8b87c23 */ /* 0x100fe200080108c4 */
[----:B------:R-:W-:Y:S01]  /*54b0*/  FFMA.FTZ R186, R186, UR10, -R196 ;  /* 0x0000000ababa7c23 */ /* 0x000fe200080108c4 */
        /* <DEDUP_REMOVED lines=36> */
[----:B----4-:R-:W-:Y:S01]  /*5700*/  FADD.FTZ R153, R160, R9 ;  /* 0x00000009a0997221 */ /* 0x010fe20000010000 */
[----:B-1----:R-:W-:Y:S01]  /*5710*/  FFMA.FTZ R9, R8, R5, R191 ;  /* 0x0000000508097223 */ /* 0x002fe200000100bf */
[----:B------:R-:W-:Y:S01]  /*5720*/  FFMA.FTZ R5, R175, UR10, -R196 ;  /* 0x0000000aaf057c23 */ /* 0x000fe200080108c4 */
[-C--:B------:R-:W-:Y:S01]  /*5730*/  FMUL.FTZ R83, R83, R188.reuse ;  /* 0x000000bc53537220 */ /* 0x080fe20000410000 */
[----:B------:R-:W-:Y:S01]  /*5740*/  FADD.FTZ R4, R172, R153 ;  /* 0x00000099ac047221 */ /* 0x000fe20000010000 */
[----:B0-----:R-:W-:Y:S01]  /*5750*/  FADD.FTZ R153, R166, R9 ;  /* 0x00000009a6997221 */ /* 0x001fe20000010000 */
[----:B------:R-:W-:Y:S01]  /*5760*/  IADD3 R9, -R216, 0xb, RZ ;  /* 0x0000000bd8097810 */ /* 0x000fe20007ffe1ff */
[----:B------:R-:W0:Y:S01]  /*5770*/  MUFU.EX2 R195, R195 ;  /* 0x000000c300c37308 */ /* 0x000e220000000800 */
[----:B------:R-:W-:Y:S01]  /*5780*/  FADD.FTZ R174, R169, R4 ;  /* 0x00000004a9ae7221 */ /* 0x000fe20000010000 */
[----:B--2---:R-:W-:Y:S01]  /*5790*/  FADD.FTZ R4, R190, R153 ;  /* 0x00000099be047221 */ /* 0x004fe20000010000 */
[-C--:B------:R-:W-:Y:S01]  /*57a0*/  FMUL.FTZ R86, R86, R188.reuse ;  /* 0x000000bc56567220 */ /* 0x080fe20000410000 */
[-C--:B------:R-:W-:Y:S01]  /*57b0*/  FMUL.FTZ R87, R87, R188.reuse ;  /* 0x000000bc57577220 */ /* 0x080fe20000410000 */
[----:B------:R-:W-:Y:S01]  /*57c0*/  FADD.FTZ R155, R165, R174 ;  /* 0x000000aea59b7221 */ /* 0x000fe20000010000 */
[----:B---3--:R-:W-:Y:S01]  /*57d0*/  FADD.FTZ R153, R193, R4 ;  /* 0x00000004c1997221 */ /* 0x008fe20000010000 */
[----:B------:R-:W-:Y:S01]  /*57e0*/  @!P2 VIADD R4, R199, 0x22840 ;  /* 0x00022840c704a836 */ /* 0x000fe20000000000 */
[----:B------:R-:W1:Y:S01]  /*57f0*/  MUFU.EX2 R164, R164 ;  /* 0x000000a400a47308 */ /* 0x000e620000000800 */
[----:B------:R-:W-:Y:S01]  /*5800*/  FADD.FTZ R155, R178, R155 ;  /* 0x0000009bb29b7221 */ /* 0x000fe20000010000 */
[----:B-----5:R-:W-:Y:S01]  /*5810*/  FADD.FTZ R198, R192, R153 ;  /* 0x00000099c0c67221 */ /* 0x020fe20000010000 */
[----:B------:R-:W-:Y:S01]  /*5820*/  FFMA.FTZ R174, R176, UR10, -R196 ;  /* 0x0000000ab0ae7c23 */ /* 0x000fe200080108c4 */
[----:B------:R-:W-:Y:S01]  /*5830*/  @!P2 PRMT R4, RZ, 0x654, R4 ;  /* 0x00000654ff04a816 */ /* 0x000fe20000000004 */
[----:B------:R-:W-:Y:S01]  /*5840*/  FADD.FTZ R202, R158, R155 ;  /* 0x0000009b9eca7221 */ /* 0x000fe20000010000 */
[----:B------:R2:W-:Y:S06]  /*5850*/  BAR.ARV R9, 0x100 ;  /* 0x000400090000751d */ /* 0x0005ec0000002000 */
[----:B------:R-:W3:Y:S01]  /*5860*/  MUFU.EX2 R197, R197 ;  /* 0x000000c500c57308 */ /* 0x000ee20000000800 */
[----:B0-----:R-:W-:Y:S01]  /*5870*/  FADD.FTZ R153, R195, R198 ;  /* 0x000000c6c3997221 */ /* 0x001fe20000010000 */
[----:B------:R-:W-:Y:S01]  /*5880*/  FADD.FTZ R155, R183, R202 ;  /* 0x000000cab79b7221 */ /* 0x000fe20000010000 */
[----:B------:R0:W-:Y:S01]  /*5890*/  @!P2 SYNCS.ARRIVE.TRANS64.RED.A1T0 RZ, [R4+URZ], RZ ;  /* 0x000000ff04ffa9a7 */ /* 0x0001e2000810043f */
[--C-:B------:R-:W-:Y:S01]  /*58a0*/  FFMA.FTZ R176, R177, UR10, -R196.reuse ;  /* 0x0000000ab1b07c23 */ /* 0x100fe200080108c4 */
[----:B-1----:R-:W-:Y:S01]  /*58b0*/  FADD.FTZ R198, R164, R153 ;  /* 0x00000099a4c67221 */ /* 0x002fe20000010000 */
[----:B------:R-:W-:Y:S01]  /*58c0*/  FADD.FTZ R202, R156, R155 ;  /* 0x0000009b9cca7221 */ /* 0x000fe20000010000 */
[--C-:B------:R-:W-:Y:S01]  /*58d0*/  FFMA.FTZ R177, R179, UR10, -R196.reuse ;  /* 0x0000000ab3b17c23 */ /* 0x100fe200080108c4 */
[----:B------:R-:W0:Y:S01]  /*58e0*/  MUFU.EX2 R194, R194 ;  /* 0x000000c200c27308 */ /* 0x000e220000000800 */
[----:B------:R-:W-:Y:S01]  /*58f0*/  FFMA.FTZ R179, R180, UR10, -R196 ;  /* 0x0000000ab4b37c23 */ /* 0x000fe200080108c4 */
[----:B------:R-:W-:Y:S01]  /*5900*/  FADD.FTZ R155, R185, R202 ;  /* 0x000000cab99b7221 */ /* 0x000fe20000010000 */
[----:B------:R-:W-:Y:S01]  /*5910*/  FFMA.FTZ R180, R163, UR10, -R196 ;  /* 0x0000000aa3b47c23 */ /* 0x000fe200080108c4 */
[-C--:B------:R-:W-:Y:S01]  /*5920*/  FMUL.FTZ R90, R90, R188.reuse ;  /* 0x000000bc5a5a7220 */ /* 0x080fe20000410000 */
[-C--:B------:R-:W-:Y:S01]  /*5930*/  FMUL.FTZ R91, R91, R188.reuse ;  /* 0x000000bc5b5b7220 */ /* 0x080fe20000410000 */
[-C--:B------:R-:W-:Y:S01]  /*5940*/  FMUL.FTZ R94, R94, R188.reuse ;  /* 0x000000bc5e5e7220 */ /* 0x080fe20000410000 */
[-C--:B------:R-:W-:Y:S01]  /*5950*/  FMUL.FTZ R95, R95, R188.reuse ;  /* 0x000000bc5f5f7220 */ /* 0x080fe20000410000 */
[----:B------:R-:W1:Y:S01]  /*5960*/  MUFU.EX2 R187, R187 ;  /* 0x000000bb00bb7308 */ /* 0x000e620000000800 */
[----:B---3--:R-:W-:Y:S01]  /*5970*/  FADD.FTZ R153, R197, R198 ;  /* 0x000000c6c5997221 */ /* 0x008fe20000010000 */
[----:B------:R-:W-:Y:S01]  /*5980*/  FADD.FTZ R198, R10, R155 ;  /* 0x0000009b0ac67221 */ /* 0x000fe20000010000 */
        /* <DEDUP_REMOVED lines=23> */
[----:B------:R-:W-:Y:S01]  /*5b00*/  F2FP.F16.F32.PACK_AB R153, R162, R159 ;  /* 0x0000009fa299723e */ /* 0x000fe200000000ff */
[-C--:B------:R-:W-:Y:S01]  /*5b10*/  FMUL.FTZ R130, R130, R188.reuse ;  /* 0x000000bc82827220 */ /* 0x080fe20000410000 */
[----:B------:R-:W-:Y:S01]  /*5b20*/  F2FP.F16.F32.PACK_AB R159, R178, R165 ;  /* 0x000000a5b29f723e */ /* 0x000fe200000000ff */
        /* <DEDUP_REMOVED lines=14> */
[----:B------:R-:W-:Y:S01]  /*5c10*/  FMUL.FTZ R151, R151, R188 ;  /* 0x000000bc97977220 */ /* 0x000fe20000410000 */
        /* <DEDUP_REMOVED lines=14> */
[----:B------:R-:W-:Y:S01]  /*5d00*/  F2FP.F16.F32.PACK_AB R155, R160, R157 ;  /* 0x0000009da09b723e */ /* 0x000fe200000000ff */
[----:B------:R-:W-:Y:S01]  /*5d10*/  FMUL.FTZ R44, R44, R8 ;  /* 0x000000082c2c7220 */ /* 0x000fe20000410000 */
[----:B------:R-:W-:Y:S01]  /*5d20*/  F2FP.F16.F32.PACK_AB R157, R169, R172 ;  /* 0x000000aca99d723e */ /* 0x000fe200000000ff */
[----:B------:R-:W-:Y:S01]  /*5d30*/  FMUL.FTZ R45, R45, R8 ;  /* 0x000000082d2d7220 */ /* 0x000fe20000410000 */
[----:B------:R-:W-:Y:S01]  /*5d40*/  F2FP.F16.F32.PACK_AB R160, R7, R194 ;  /* 0x000000c207a0723e */ /* 0x000fe200000000ff */
[----:B------:R-:W-:Y:S01]  /*5d50*/  FMUL.FTZ R48, R48, R8 ;  /* 0x0000000830307220 */ /* 0x000fe20000410000 */
[----:B------:R-:W0:Y:S01]  /*5d60*/  MUFU.EX2 R13, R13 ;  /* 0x0000000d000d7308 */ /* 0x000e220000000800 */
[----:B-1----:R-:W-:Y:S01]  /*5d70*/  FADD.FTZ R162, R14, R161 ;  /* 0x000000a10ea27221 */ /* 0x002fe20000010000 */
[----:B------:R-:W-:Y:S01]  /*5d80*/  F2FP.F16.F32.PACK_AB R161, R183, R158 ;  /* 0x0000009eb7a1723e */ /* 0x000fe200000000ff */
        /* <DEDUP_REMOVED lines=30> */
[----:B---3--:R-:W-:Y:S01]  /*5f70*/  FADD.FTZ R165, R15, R162 ;  /* 0x000000a20fa57221 */ /* 0x008fe20000010000 */
[----:B------:R-:W-:Y:S01]  /*5f80*/  F2FP.F16.F32.PACK_AB R162, R201, R168 ;  /* 0x000000a8c9a2723e */ /* 0x000fe200000000ff */
[-C--:B------:R-:W-:Y:S01]  /*5f90*/  FMUL.FTZ R96, R96, R8.reuse ;  /* 0x0000000860607220 */ /* 0x080fe20000410000 */
[-C--:B------:R-:W-:Y:S01]  /*5fa0*/  FMUL.FTZ R97, R97, R8.reuse ;  /* 0x0000000861617220 */ /* 0x080fe20000410000 */
[-C--:B------:R-:W-:Y:S01]  /*5fb0*/  FMUL.FTZ R100, R100, R8.reuse ;  /* 0x0000000864647220 */ /* 0x080fe20000410000 */
[-C--:B------:R-:W-:Y:S01]  /*5fc0*/  FMUL.FTZ R101, R101, R8.reuse ;  /* 0x0000000865657220 */ /* 0x080fe20000410000 */
[----:B------:R-:W-:Y:S01]  /*5fd0*/  FMUL.FTZ R104, R104, R8 ;  /* 0x0000000868687220 */ /* 0x000fe20000410000 */
[----:B------:R-:W3:Y:S01]  /*5fe0*/  MUFU.EX2 R176, R176 ;  /* 0x000000b000b07308 */ /* 0x000ee20000000800 */
[----:B0-----:R-:W-:Y:S01]  /*5ff0*/  FADD.FTZ R167, R174, R163 ;  /* 0x000000a3aea77221 */ /* 0x001fe20000010000 */
[----:B------:R-:W-:Y:S01]  /*6000*/  F2FP.F16.F32.PACK_AB R163, R185, R156 ;  /* 0x0000009cb9a3723e */ /* 0x000fe200000000ff */
[----:B------:R-:W-:Y:S01]  /*6010*/  FMUL.FTZ R105, R105, R8 ;  /* 0x0000000869697220 */ /* 0x000fe20000410000 */
[----:B------:R-:W-:Y:S01]  /*6020*/  F2FP.F16.F32.PACK_AB R156, R195, R192 ;  /* 0x000000c0c39c723e */ /* 0x000fe200000000ff */
[-C--:B------:R-:W-:Y:S01]  /*6030*/  FMUL.FTZ R108, R108, R8.reuse ;  /* 0x000000086c6c7220 */ /* 0x080fe20000410000 */
[-C--:B------:R-:W-:Y:S01]  /*6040*/  FMUL.FTZ R109, R109, R8.reuse ;  /* 0x000000086d6d7220 */ /* 0x080fe20000410000 */
[----:B------:R-:W-:Y:S01]  /*6050*/  FMUL.FTZ R112, R112, R8 ;  /* 0x0000000870707220 */ /* 0x000fe20000410000 */
[----:B------:R-:W0:Y:S01]  /*6060*/  MUFU.EX2 R21, R21 ;  /* 0x0000001500157308 */ /* 0x000e220000000800 */
[C---:B-1----:R-:W-:Y:S01]  /*6070*/  FADD.FTZ R158, R20.reuse, R165 ;  /* 0x000000a5149e7221 */ /* 0x042fe20000010000 */
[----:B------:R-:W-:Y:S01]  /*6080*/  F2FP.F16.F32.PACK_AB R165, R187, R10 ;  /* 0x0000000abba5723e */ /* 0x000fe200000000ff */
[-C--:B------:R-:W-:Y:S01]  /*6090*/  FMUL.FTZ R113, R113, R8.reuse ;  /* 0x0000000871717220 */ /* 0x080fe20000410000 */
[----:B------:R-:W-:Y:S01]  /*60a0*/  F2FP.F16.F32.PACK_AB R171, R20, R15 ;  /* 0x0000000f14ab723e */ /* 0x000fe200000000ff */
        /* <DEDUP_REMOVED lines=24> */
[-C--:B------:R-:W-:Y:S01]  /*6230*/  FMUL.FTZ R144, R144, R8.reuse ;  /* 0x0000000890907220 */ /* 0x080fe20000410000 */
[-C--:B------:R-:W-:Y:S01]  /*6240*/  FMUL.FTZ R145, R145, R8.reuse ;  /* 0x0000000891917220 */ /* 0x080fe20000410000 */
[----:B------:R-:W-:Y:S01]  /*6250*/  FMUL.FTZ R148, R148, R8 ;  /* 0x0000000894947220 */ /* 0x000fe20000410000 */
[----:B------:R-:W1:Y:S01]  /*6260*/  MUFU.EX2 R152, R152 ;  /* 0x0000009800987308 */ /* 0x000e620000000800 */
[C---:B---3--:R-:W-:Y:S01]  /*6270*/  FADD.FTZ R11, R154.reuse, R169 ;  /* 0x000000a99a0b7221 */ /* 0x048fe20000010000 */
[----:B------:R-:W-:Y:S01]  /*6280*/  F2FP.F16.F32.PACK_AB R169, R13, R14 ;  /* 0x0000000e0da9723e */ /* 0x000fe200000000ff */
[----:B------:R-:W-:Y:S01]  /*6290*/  FMUL.FTZ R149, R149, R8 ;  /* 0x0000000895957220 */ /* 0x000fe20000410000 */
[----:B------:R-:W-:-:S02]  /*62a0*/  F2FP.F16.F32.PACK_AB R173, R154, R21 ;  /* 0x000000159aad723e */ /* 0x000fc400000000ff */
[----:B------:R-:W-:Y:S02]  /*62b0*/  F2FP.F16.F32.PACK_AB R154, R193, R190 ;  /* 0x000000bec19a723e */ /* 0x000fe400000000ff */
        /* <DEDUP_REMOVED lines=13> */
[----:B---3--:R-:W-:Y:S01]  /*6390*/  FADD.FTZ R10, R184, R13 ;  /* 0x0000000db80a7221 */ /* 0x008fe20000010000 */
[C---:B0-----:R-:W-:Y:S01]  /*63a0*/  F2FP.F16.F32.PACK_AB R175, R189.reuse, R152 ;  /* 0x00000098bdaf723e */ /* 0x041fe200000000ff */
[----:B------:R-:W-:Y:S01]  /*63b0*/  FADD.FTZ R4, R189, R4 ;  /* 0x00000004bd047221 */ /* 0x000fe20000010000 */
[----:B------:R-:W-:Y:S02]  /*63c0*/  F2FP.F16.F32.PACK_AB R152, R166, R191 ;  /* 0x000000bfa698723e */ /* 0x000fe400000000ff */
[----:B------:R-:W-:Y:S01]  /*63d0*/  F2FP.F16.F32.PACK_AB R166, R174, R5 ;  /* 0x00000005aea6723e */ /* 0x000fe200000000ff */
[C---:B-1----:R-:W-:Y:S01]  /*63e0*/  FADD.FTZ R5, R11.reuse, R10 ;  /* 0x0000000a0b057221 */ /* 0x042fe20000010000 */
[----:B------:R-:W-:Y:S01]  /*63f0*/  F2FP.F16.F32.PACK_AB R174, R11, R184 ;  /* 0x000000b80bae723e */ /* 0x000fe200000000ff */
[----:B--2---:R-:W-:Y:S06]  /*6400*/  @!P0 BRA `(.L_x_4166) ;  /* 0x0000000000048947 */ /* 0x004fec0003800000 */
[----:B------:R-:W-:Y:S01]  /*6410*/  BPT.TRAP 0x1 ;  /* 0x000000040000795c */ /* 0x000fe20000300000 */
.L_x_4166:
[----:B------:R0:W1:Y:S01]  /*6420*/  SYNCS.PHASECHK.TRANS64.TRYWAIT P3, [UR27+0x22850], R6 ;  /* 0x02285006ff0075a7 */ /* 0x000062000806015b */
[----:B------:R-:W-:Y:S05]  /*6430*/  @!P0 BRA `(.L_x_4167) ;  /* 0x0000000000048947 */ /* 0x000fea0003800000 */
[----:B------:R-:W-:Y:S01]  /*6440*/  BPT.TRAP 0x1 ;  /* 0x000000040000795c */ /* 0x000fe20000300000 */
.L_x_4167:
[----:B-1----:R-:W-:Y:S05]  /*6450*/  @P3 BRA `(.L_x_4168) ;  /* 0x0000000000083947 */ /* 0x002fea0003800000 */
[----:B------:R-:W1:Y:S02]  /*6460*/  SYNCS.PHASECHK.TRANS64.TRYWAIT P3, [UR27+0x22850], R6 ;  /* 0x02285006ff0075a7 */ /* 0x000e64000806015b */
[----:B-1----:R-:W-:Y:S05]  /*6470*/  @!P3 BRA `(.L_x_4169) ;  /* 0x000000a000c8b947 */ /* 0x002fea0003800000 */
.L_x_4168:
[----:B------:R-:W2:Y:S01]  /*6480*/  S2R R7, SR_TID.X ;  /* 0x0000000000077919 */ /* 0x000ea20000002100 */
[----:B------:R-:W-:Y:S01]  /*6490*/  UIMAD UR11, UR36, 0xc00, UR21 ;  /* 0x00000c00240b78a4 */ /* 0x000fe2000f8e0215 */
[----:B-1----:R-:W-:Y:S01]  /*64a0*/  @!P2 VIADD R199, R199, 0x22860 ;  /* 0x00022860c7c7a836 */ /* 0x002fe20000000000 */
[----:B------:R-:W-:Y:S01]  /*64b0*/  UMOV UR7, 0x40000040 ;  /* 0x4000004000077882 */ /* 0x000fe20000000000 */
[----:B------:R-:W-:Y:S01]  /*64c0*/  UISETP.GT.AND UP1, UPT, UR23, UR22, UPT ;  /* 0x000000161700728c */ /* 0x000fe2000bf24270 */
[----:B------:R-:W-:Y:S01]  /*64d0*/  IMAD.MOV.U32 R8, RZ, RZ, R3 ;  /* 0x000000ffff087224 */ /* 0x000fe200078e0003 */
[----:B------:R-:W-:Y:S01]  /*64e0*/  UIADD3 UR23, UR23, -0x1, URZ ;  /* 0xffffffff17177890 */ /* 0x000fe2000fffe03f */
[----:B------:R-:W-:Y:S01]  /*64f0*/  @!P2 PRMT R199, RZ, 0x654, R199 ;  /* 0x00000654ffc7a816 */ /* 0x000fe200000000c7 */
[----:B------:R-:W-:Y:S02]  /*6500*/  UMOV UR6, UR11 ;  /* 0x0000000b00067c82 */ /* 0x000fe40008000000 */
[----:B------:R-:W-:-:S02]  /*6510*/  PLOP3.LUT P3, PT, PT, PT, UP1, 0x80, 0x0 ;  /* 0x000000000000781c */ /* 0x000fc40003f6f018 */
        /* <DEDUP_REMOVED lines=39> */
.L_x_4161:
[----:B------:R-:W-:-:S13]  /*6790*/  ISETP.LE.AND P1, PT, RZ, UR23, PT ;  /* 0x00000017ff007c0c */ /* 0x000fda000bf23270 */
[----:B------:R-:W-:Y:S05]  /*67a0*/  @!P1 BRA `(.L_x_4171) ;  /* 0x0000002000d09947 */ /* 0x000fea0003800000 */
[----:B------:R-:W-:Y:S01]  /*67b0*/  IMAD.MOV.U32 R7, RZ, RZ, R0 ;  /* 0x000000ffff077224 */ /* 0x000fe200078e0000 */
[----:B------:R-:W-:Y:S01]  /*67c0*/  ULDC UR25, c[0x0][0x9d8] ;  /* 0x0002760000197ab9 */ /* 0x000fe20000000800 */
[----:B------:R-:W-:Y:S01]  /*67d0*/  IMAD.MOV.U32 R8, RZ, RZ, R3 ;  /* 0x000000ffff087224 */ /* 0x000fe200078e0003 */
[----:B------:R-:W-:-:S06]  /*67e0*/  ULDC UR22, c[0x0][0x988] ;  /* 0x0002620000167ab9 */ /* 0x000fcc0000000800 */
.L_x_4180:
[----:B------:R-:W-:-:S04]  /*67f0*/  UIADD3 UR36, UR36, 0x1, URZ ;  /* 0x0000000124247890 */ /* 0x000fc8000fffe03f */
[----:B------:R-:W-:-:S04]  /*6800*/  UISETP.NE.AND UP0, UPT, UR36, 0x2, UPT ;  /* 0x000000022400788c */ /* 0x000fc8000bf05270 */
[----:B------:R-:W-:Y:S02]  /*6810*/  USEL UR6, URZ, 0x1, UP0 ;  /* 0x000000013f067887 */ /* 0x000fe40008000000 */
[----:B------:R-:W-:Y:S02]  /*6820*/  USEL UR36, UR36, URZ, UP0 ;  /* 0x0000003f24247287 */ /* 0x000fe40008000000 */
[----:B------:R-:W-:Y:S01]  /*6830*/  ULOP3.LUT UR37, UR37, UR6, URZ, 0x3c, !UPT ;  /* 0x0000000625257292 */ /* 0x000fe2000f8e3c3f */
[----:B-1----:R-:W-:Y:S11]  /*6840*/  @!P0 BRA `(.L_x_4172) ;  /* 0x0000000000048947 */ /* 0x002ff60003800000 */
[----:B------:R-:W-:Y:S01]  /*6850*/  BPT.TRAP 0x1 ;  /* 0x000000040000795c */ /* 0x000fe20000300000 */
.L_x_4172:
[----:B------:R-:W1:Y:S01]  /*6860*/  S2UR UR7, SR_CgaCtaId ;  /* 0x00000000000779c3 */ /* 0x000e620000008800 */
[----:B------:R-:W-:Y:S01]  /*6870*/  UMOV UR6, 0x400 ;  /* 0x0000040000067882 */ /* 0x000fe20000000000 */
[----:B0-----:R-:W-:-:S05]  /*6880*/  IMAD.U32 R6, RZ, RZ, UR37 ;  /* 0x00000025ff067e24 */ /* 0x001fca000f8e00ff */
[----:B------:R-:W-:Y:S01]  /*6890*/  SHF.L.U32 R6, R6, 0x1f, RZ ;  /* 0x0000001f06067819 */ /* 0x000fe200000006ff */
[----:B-1----:R-:W-:-:S04]  /*68a0*/  ULEA UR6, UR7, UR6, 0x18 ;  /* 0x0000000607067291 */ /* 0x002fc8000f8ec03f */
[----:B------:R-:W-:-:S09]  /*68b0*/  ULEA UR24, UR36, UR6, 0x3 ;  /* 0x0000000624187291 */ /* 0x000fd2000f8e183f */
[----:B------:R0:W1:Y:S01]  /*68c0*/  SYNCS.PHASECHK.TRANS64.TRYWAIT P1, [UR24+0x22830], R6 ;  /* 0x02283006ff0075a7 */ /* 0x0000620008020158 */
[----:B------:R-:W-:Y:S05]  /*68d0*/  @!P0 BRA `(.L_x_4173) ;  /* 0x0000000000048947 */ /* 0x000fea0003800000 */
[----:B------:R-:W-:Y:S01]  /*68e0*/  BPT.TRAP 0x1 ;  /* 0x000000040000795c */ /* 0x000fe20000300000 */
.L_x_4173:
[----:B-1----:R-:W-:Y:S05]  /*68f0*/  @P1 BRA `(.L_x_4174) ;  /* 0x0000000000081947 */ /* 0x002fea0003800000 */
[----:B------:R-:W1:Y:S02]  /*6900*/  SYNCS.PHASECHK.TRANS64.TRYWAIT P1, [UR24+0x22830], R6 ;  /* 0x02283006ff0075a7 */ /* 0x000e640008020158 */
[----:B-1----:R-:W-:Y:S05]  /*6910*/  @!P1 BRA `(.L_x_4175) ;  /* 0x0000009c00b49947 */ /* 0x002fea0003800000 */
.L_x_4174:
        /* <DEDUP_REMOVED lines=121> */
[----:B------:R-:W4:Y:S08]  /*70b0*/  MUFU.TANH R14, R14 ;  /* 0x0000000e000e7308 */ /* 0x000f300000002400 */
[----:B------:R-:W5:Y:S08]  /*70c0*/  MUFU.TANH R15, R15 ;  /* 0x0000000f000f7308 */ /* 0x000f700000002400 */
[----:B------:R-:W0:Y:S01]  /*70d0*/  MUFU.TANH R21, R21 ;  /* 0x0000001500157308 */ /* 0x000e220000002400 */
[----:B---3--:R-:W-:Y:S01]  /*70e0*/  FMNMX.FTZ R192, R3, R184, !PT ;  /* 0x000000b803c07209 */ /* 0x008fe20007810000 */
[----:B------:R-:W-:Y:S01]  /*70f0*/  FMUL.FTZ R184, R190, UR25 ;  /* 0x00000019beb87c20 */ /* 0x000fe20008410000 */
[----:B-1----:R-:W-:-:S05]  /*7100*/  FMNMX.FTZ R190, R10, R7, !PT ;  /* 0x000000070abe7209 */ /* 0x002fca0007810000 */
[----:B------:R-:W1:Y:S01]  /*7110*/  MUFU.TANH R153, R153 ;  /* 0x0000009900997308 */ /* 0x000e620000002400 */
[----:B------:R-:W3:Y:S07]  /*7120*/  SHFL.BFLY PT, R3, R192, 0x1, 0x1f ;  /* 0x0c201f00c0037f89 */ /* 0x000eee00000e0000 */
[----:B------:R-:W1:Y:S08]  /*7130*/  MUFU.TANH R155, R155 ;  /* 0x0000009b009b7308 */ /* 0x000e700000002400 */
[----:B------:R-:W1:Y:S08]  /*7140*/  MUFU.TANH R157, R157 ;  /* 0x0000009d009d7308 */ /* 0x000e700000002400 */
[----:B------:R-:W1:Y:S01]  /*7150*/  MUFU.TANH R159, R159 ;  /* 0x0000009f009f7308 */ /* 0x000e620000002400 */
[----:B---3--:R-:W-:-:S05]  /*7160*/  FMNMX.FTZ R3, R192, R3, !PT ;  /* 0x00000003c0037209 */ /* 0x008fca0007810000 */
[C---:B------:R-:W-:Y:S02]  /*7170*/  FMUL.FTZ R201, R3.reuse, UR10 ;  /* 0x0000000a03c97c20 */ /* 0x040fe40008410000 */
[----:B------:R-:W3:Y:S01]  /*7180*/  MUFU.TANH R161, R161 ;  /* 0x000000a100a17308 */ /* 0x000ee20000002400 */
[----:B------:R-:W-:Y:S01]  /*7190*/  FADD.FTZ R8, -R3, R8 ;  /* 0x0000000803087221 */ /* 0x000fe20000010100 */
[--C-:B------:R-:W-:Y:S01]  /*71a0*/  FFMA.FTZ R191, R9, UR10, -R201.reuse ;  /* 0x0000000a09bf7c23 */ /* 0x100fe200080108c9 */
[----:B--2---:R-:W-:Y:S02]  /*71b0*/  FMNMX.FTZ R9, R11, R190, !PT ;  /* 0x000000be0b097209 */ /* 0x004fe40007810000 */
[----:B------:R-:W-:Y:S01]  /*71c0*/  FMUL.FTZ R8, R8, UR10 ;  /* 0x0000000a08087c20 */ /* 0x000fe20008410000 */
[--C-:B------:R-:W-:Y:S01]  /*71d0*/  FFMA.FTZ R12, R12, UR10, -R201.reuse ;  /* 0x0000000a0c0c7c23 */ /* 0x100fe200080108c9 */
[--C-:B------:R-:W-:Y:S01]  /*71e0*/  FFMA.FTZ R193, R152, UR10, -R201.reuse ;  /* 0x0000000a98c17c23 */ /* 0x100fe200080108c9 */
[----:B----4-:R-:W-:Y:S01]  /*71f0*/  FMNMX.FTZ R190, R14, R9, !PT ;  /* 0x000000090ebe7209 */ /* 0x010fe20007810000 */
[--C-:B------:R-:W-:Y:S01]  /*7200*/  FFMA.FTZ R9, R0, UR10, -R201.reuse ;  /* 0x0000000a00097c23 */ /* 0x100fe200080108c9 */
[----:B------:R-:W2:Y:S01]  /*7210*/  MUFU.TANH R163, R163 ;  /* 0x000000a300a37308 */ /* 0x000ea20000002400 */
[--C-:B------:R-:W-:Y:S01]  /*7220*/  FFMA.FTZ R13, R13, UR10, -R201.reuse ;  /* 0x0000000a0d0d7c23 */ /* 0x100fe200080108c9 */
[----:B-----5:R-:W-:Y:S01]  /*7230*/  FMNMX.FTZ R0, R15, R190, !PT ;  /* 0x000000be0f007209 */ /* 0x020fe20007810000 */
[--C-:B------:R-:W-:Y:S01]  /*7240*/  FFMA.FTZ R20, R20, UR10, -R201.reuse ;  /* 0x0000000a14147c23 */ /* 0x100fe200080108c9 */
[--C-:B------:R-:W-:Y:S01]  /*7250*/  FFMA.FTZ R199, R164, UR10, -R201.reuse ;  /* 0x0000000aa4c77c23 */ /* 0x100fe200080108c9 */
[--C-:B------:R-:W-:Y:S01]  /*7260*/  FFMA.FTZ R164, R165, UR10, -R201.reuse ;  /* 0x0000000aa5a47c23 */ /* 0x100fe200080108c9 */
[----:B0-----:R-:W-:Y:S01]  /*7270*/  FMNMX.FTZ R0, R21, R0, !PT ;  /* 0x0000000015007209 */ /* 0x001fe20007810000 */
[--C-:B------:R-:W-:Y:S01]  /*7280*/  FFMA.FTZ R165, R166, UR10, -R201.reuse ;  /* 0x0000000aa6a57c23 */ /* 0x100fe200080108c9 */
[----:B------:R-:W0:Y:S01]  /*7290*/  MUFU.TANH R175, R175 ;  /* 0x000000af00af7308 */ /* 0x000e220000002400 */
[--C-:B------:R-:W-:Y:S01]  /*72a0*/  FFMA.FTZ R166, R167, UR10, -R201.reuse ;  /* 0x0000000aa7a67c23 */ /* 0x100fe200080108c9 */
[----:B-1----:R-:W-:Y:S01]  /*72b0*/  FMNMX.FTZ R0, R153, R0, !PT ;  /* 0x0000000099007209 */ /* 0x002fe20007810000 */
[--C-:B------:R-:W-:Y:S01]  /*72c0*/  FFMA.FTZ R167, R168, UR10, -R201.reuse ;  /* 0x0000000aa8a77c23 */ /* 0x100fe200080108c9 */
[--C-:B------:R-:W-:Y:S01]  /*72d0*/  FFMA.FTZ R168, R169, UR10, -R201.reuse ;  /* 0x0000000aa9a87c23 */ /* 0x100fe200080108c9 */
[--C-:B------:R-:W-:Y:S01]  /*72e0*/  FFMA.FTZ R169, R170, UR10, -R201.reuse ;  /* 0x0000000aaaa97c23 */ /* 0x100fe200080108c9 */
[----:B------:R-:W-:Y:S01]  /*72f0*/  FMNMX.FTZ R0, R155, R0, !PT ;  /* 0x000000009b007209 */ /* 0x000fe20007810000 */
[--C-:B------:R-:W-:Y:S01]  /*7300*/  FFMA.FTZ R192, R154, UR10, -R201.reuse ;  /* 0x0000000a9ac07c23 */ /* 0x100fe200080108c9 */
[----:B------:R-:W1:Y:S01]  /*7310*/  MUFU.TANH R178, R178 ;  /* 0x000000b200b27308 */ /* 0x000e620000002400 */
[--C-:B------:R-:W-:Y:S01]  /*7320*/  FFMA.FTZ R170, R171, UR10, -R201.reuse ;  /* 0x0000000aabaa7c23 */ /* 0x100fe200080108c9 */
[----:B------:R-:W-:Y:S01]  /*7330*/  FMNMX.FTZ R0, R157, R0, !PT ;  /* 0x000000009d007209 */ /* 0x000fe20007810000 */
[--C-:B------:R-:W-:Y:S01]  /*7340*/  FFMA.FTZ R171, R172, UR10, -R201.reuse ;  /* 0x0000000aacab7c23 */ /* 0x100fe200080108c9 */
[--C-:B------:R-:W-:Y:S01]  /*7350*/  FFMA.FTZ R172, R173, UR10, -R201.reuse ;  /* 0x0000000aadac7c23 */ /* 0x100fe200080108c9 */
[--C-:B------:R-:W-:Y:S01]  /*7360*/  FFMA.FTZ R173, R174, UR10, -R201.reuse ;  /* 0x0000000aaead7c23 */ /* 0x100fe200080108c9 */
[----:B------:R-:W-:Y:S01]  /*7370*/  FMNMX.FTZ R0, R159, R0, !PT ;  /* 0x000000009f007209 */ /* 0x000fe20007810000 */
[--C-:B------:R-:W-:Y:S01]  /*7380*/  FFMA.FTZ R195, R156, UR10, -R201.reuse ;  /* 0x0000000a9cc37c23 */ /* 0x100fe200080108c9 */
[----:B------:R-:W4:Y:S01]  /*7390*/  MUFU.TANH R179, R179 ;  /* 0x000000b300b37308 */ /* 0x000f220000002400 */
[--C-:B------:R-:W-:Y:S01]  /*73a0*/  FFMA.FTZ R174, R177, UR10, -R201.reuse ;  /* 0x0000000ab1ae7c23 */ /* 0x100fe200080108c9 */
[----:B---3--:R-:W-:Y:S01]  /*73b0*/  FMNMX.FTZ R0, R161, R0, !PT ;  /* 0x00000000a1007209 */ /* 0x008fe20007810000 */
[--C-:B------:R-:W-:Y:S01]  /*73c0*/  FFMA.FTZ R194, R158, UR10, -R201.reuse ;  /* 0x0000000a9ec27c23 */ /* 0x100fe200080108c9 */
[--C-:B------:R-:W-:Y:S01]  /*73d0*/  FFMA.FTZ R197, R160, UR10, -R201.reuse ;  /* 0x0000000aa0c57c23 */ /* 0x100fe200080108c9 */
[--C-:B------:R-:W-:Y:S01]  /*73e0*/  FFMA.FTZ R162, R162, UR10, -R201.reuse ;  /* 0x0000000aa2a27c23 */ /* 0x100fe200080108c9 */
[----:B--2---:R-:W-:Y:S01]  /*73f0*/  FMNMX.FTZ R0, R163, R0, !PT ;  /* 0x00000000a3007209 */ /* 0x004fe20007810000 */
[----:B------:R-:W-:Y:S01]  /*7400*/  FFMA.FTZ R177, R176, UR10, -R201 ;  /* 0x0000000ab0b17c23 */ /* 0x000fe200080108c9 */
[----:B------:R-:W2:Y:S08]  /*7410*/  MUFU.TANH R180, R180 ;  /* 0x000000b400b47308 */ /* 0x000eb00000002400 */
[----:B------:R-:W3:Y:S08]  /*7420*/  MUFU.TANH R181, R181 ;  /* 0x000000b500b57308 */ /* 0x000ef00000002400 */
[----:B------:R0:W-:Y:S08]  /*7430*/  MUFU.EX2 R190, R9 ;  /* 0x0000000900be7308 */ /* 0x0001f00000000800 */
[----:B------:R-:W5:Y:S01]  /*7440*/  MUFU.TANH R182, R182 ;  /* 0x000000b600b67308 */ /* 0x000f620000002400 */
[----:B0-----:R-:W-:-:S04]  /*7450*/  FMNMX.FTZ R9, R175, R0, !PT ;  /* 0x00000000af097209 */ /* 0x001fc80007810000 */
[----:B-1----:R-:W-:-:S03]  /*7460*/  FMNMX.FTZ R0, R178, R9, !PT ;  /* 0x00000009b2007209 */ /* 0x002fc60007810000 */
[----:B------:R-:W0:Y:S01]  /*7470*/  MUFU.TANH R183, R183 ;  /* 0x000000b700b77308 */ /* 0x000e220000002400 */
[----:B----4-:R-:W-:-:S04]  /*7480*/  FMNMX.FTZ R9, R179, R0, !PT ;  /* 0x00000000b3097209 */ /* 0x010fc80007810000 */
[----:B--2---:R-:W-:-:S03]  /*7490*/  FMNMX.FTZ R0, R180, R9, !PT ;  /* 0x00000009b4007209 */ /* 0x004fc60007810000 */
[----:B------:R-:W1:Y:S01]  /*74a0*/  MUFU.TANH R184, R184 ;  /* 0x000000b800b87308 */ /* 0x000e620000002400 */
[----:B---3--:R-:W-:-:S04]  /*74b0*/  FMNMX.FTZ R9, R181, R0, !PT ;  /* 0x00000000b5097209 */ /* 0x008fc80007810000 */
[----:B-----5:R-:W-:-:S03]  /*74c0*/  FMNMX.FTZ R0, R182, R9, !PT ;  /* 0x00000009b6007209 */ /* 0x020fc60007810000 */
        /* <DEDUP_REMOVED lines=10> */
[----:B------:R-:W1:Y:S01]  /*7570*/  MUFU.EX2 R8, R8 ;  /* 0x0000000800087308 */ /* 0x000e620000000800 */
[----:B--2---:R-:W-:-:S07]  /*7580*/  FMNMX.FTZ R0, R188, R9, !PT ;  /* 0x00000009bc007209 */ /* 0x004fce0007810000 */
[----:B------:R-:W2:Y:S01]  /*7590*/  MUFU.EX2 R191, R191 ;  /* 0x000000bf00bf7308 */ /* 0x000ea20000000800 */
[----:B0-----:R-:W-:-:S05]  /*75a0*/  FMNMX.FTZ R0, R189, R0, !PT ;  /* 0x00000000bd007209 */ /* 0x001fca0007810000 */
[----:B------:R-:W0:Y:S02]  /*75b0*/  SHFL.BFLY PT, R9, R0, 0x2, 0x1f ;  /* 0x0c401f0000097f89 */ /* 0x000e2400000e0000 */
[----:B------:R-:W3:Y:S01]  /*75c0*/  MUFU.EX2 R12, R12 ;  /* 0x0000000c000c7308 */ /* 0x000ee20000000800 */
[-C--:B-1----:R-:W-:Y:S01]  /*75d0*/  FMUL.FTZ R24, R24, R8.reuse ;  /* 0x0000000818187220 */ /* 0x082fe20000410000 */
[-C--:B------:R-:W-:Y:S01]  /*75e0*/  FMUL.FTZ R25, R25, R8.reuse ;  /* 0x0000000819197220 */ /* 0x080fe20000410000 */
[-C--:B------:R-:W-:Y:S01]  /*75f0*/  FMUL.FTZ R28, R28, R8.reuse ;  /* 0x000000081c1c7220 */ /* 0x080fe20000410000 */
[-C--:B------:R-:W-:Y:S01]  /*7600*/  FMUL.FTZ R29, R29, R8.reuse ;  /* 0x000000081d1d7220 */ /* 0x080fe20000410000 */
[-C--:B------:R-:W-:Y:S01]  /*7610*/  FMUL.FTZ R32, R32, R8.reuse ;  /* 0x0000000820207220 */ /* 0x080fe20000410000 */
[-C--:B------:R-:W-:Y:S01]  /*7620*/  FMUL.FTZ R33, R33, R8.reuse ;  /* 0x0000000821217220 */ /* 0x080fe20000410000 */
[-C--:B------:R-:W-:Y:S01]  /*7630*/  FMUL.FTZ R36, R36, R8.reuse ;  /* 0x0000000824247220 */ /* 0x080fe20000410000 */
[----:B------:R-:W-:Y:S01]  /*7640*/  MUFU.EX2 R13, R13 ;  /* 0x0000000d000d7308 */ /* 0x000fe20000000800 */
[----:B--2---:R-:W-:Y:S01]  /*7650*/  FFMA.FTZ R5, R8, R5, R191 ;  /* 0x0000000508057223 */ /* 0x004fe200000100bf */
[-C--:B------:R-:W-:Y:S01]  /*7660*/  FMUL.FTZ R37, R37, R8.reuse ;  /* 0x0000000825257220 */ /* 0x080fe20000410000 */
[-C--:B------:R-:W-:Y:S01]  /*7670*/  FMUL.FTZ R40, R40, R8.reuse ;  /* 0x0000000828287220 */ /* 0x080fe20000410000 */
[-C--:B------:R-:W-:Y:S01]  /*7680*/  FMUL.FTZ R41, R41, R8.reuse ;  /* 0x0000000829297220 */ /* 0x080fe20000410000 */
[----:B------:R-:W-:Y:S01]  /*7690*/  FADD.FTZ R5, R190, R5 ;  /* 0x00000005be057221 */ /* 0x000fe20000010000 */
        /* <DEDUP_REMOVED lines=8> */
[----:B0-----:R-:W-:Y:S01]  /*7720*/  FMNMX.FTZ R9, R0, R9, !PT ;  /* 0x0000000900097209 */ /* 0x001fe20007810000 */
[-C--:B------:R-:W-:Y:S01]  /*7730*/  FMUL.FTZ R57, R57, R8.reuse ;  /* 0x0000000839397220 */ /* 0x080fe20000410000 */
[----:B------:R-:W-:Y:S01]  /*7740*/  MUFU.EX2 R193, R193 ;  /* 0x000000c100c17308 */ /* 0x000fe20000000800 */
[-C--:B------:R-:W-:Y:S01]  /*7750*/  FMUL.FTZ R60, R60, R8.reuse ;  /* 0x000000083c3c7220 */ /* 0x080fe20000410000 */
[-C--:B------:R-:W-:Y:S01]  /*7760*/  FMUL.FTZ R61, R61, R8.reuse ;  /* 0x000000083d3d7220 */ /* 0x080fe20000410000 */
[----:B------:R-:W0:Y:S01]  /*7770*/  SHFL.BFLY PT, R0, R9, 0x1, 0x1f ;  /* 0x0c201f0009007f89 */ /* 0x000e2200000e0000 */
        /* <DEDUP_REMOVED lines=22> */
[----:B------:R-:W-:Y:S01]  /*78e0*/  FMUL.FTZ R101, R101, R8 ;  /* 0x0000000865657220 */ /* 0x000fe20000410000 */
[----:B0-----:R-:W-:Y:S01]  /*78f0*/  FMNMX.FTZ R0, R9, R0, !PT ;  /* 0x0000000009007209 */ /* 0x001fe20007810000 */
[-C--:B------:R-:W-:Y:S01]  /*7900*/  FMUL.FTZ R104, R104, R8.reuse ;  /* 0x0000000868687220 */ /* 0x080fe20000410000 */
[----:B------:R-:W-:Y:S01]  /*7910*/  IADD3 R9, -R203, 0xb, RZ ;  /* 0x0000000bcb097810 */ /* 0x000fe20007ffe1ff */
[-C--:B------:R-:W-:Y:S01]  /*7920*/  FMUL.FTZ R105, R105, R8.reuse ;  /* 0x0000000869697220 */ /* 0x080fe20000410000 */
[-C--:B------:R-:W-:Y:S01]  /*7930*/  FMUL.FTZ R108, R108, R8.reuse ;  /* 0x000000086c6c7220 */ /* 0x080fe20000410000 */
[C---:B------:R-:W-:Y:S01]  /*7940*/  FADD.FTZ R7, -R0.reuse, R7 ;  /* 0x0000000700077221 */ /* 0x040fe20000010100 */
[----:B------:R-:W-:Y:S01]  /*7950*/  FMUL.FTZ R152, R0, UR10 ;  /* 0x0000000a00987c20 */ /* 0x000fe20008410000 */
[----:B------:R-:W-:Y:S01]  /*7960*/  MUFU.EX2 R197, R197 ;  /* 0x000000c500c57308 */ /* 0x000fe20000000800 */
[----:B------:R-:W-:Y:S01]  /*7970*/  FMUL.FTZ R109, R109, R8 ;  /* 0x000000086d6d7220 */ /* 0x000fe20000410000 */
[----:B------:R-:W-:Y:S01]  /*7980*/  FMUL.FTZ R7, R7, UR10 ;  /* 0x0000000a07077c20 */ /* 0x000fe20008410000 */
        /* <DEDUP_REMOVED lines=9> */
[----:B------:R-:W-:Y:S01]  /*7a20*/  FFMA.FTZ R180, R181, UR10, -R152 ;  /* 0x0000000ab5b47c23 */ /* 0x000fe20008010898 */
[----:B------:R-:W-:-:S02]  /*7a30*/  IMAD.U32 R181, RZ, RZ, UR24 ;  /* 0x00000018ffb57e24 */ /* 0x000fc4000f8e00ff */
[--C-:B------:R-:W-:Y:S01]  /*7a40*/  FFMA.FTZ R21, R21, UR10, -R152.reuse ;  /* 0x0000000a15157c23 */ /* 0x100fe20008010898 */
[--C-:B------:R-:W-:Y:S01]  /*7a50*/  FFMA.FTZ R176, R153, UR10, -R152.reuse ;  /* 0x0000000a99b07c23 */ /* 0x100fe20008010898 */
[----:B------:R-:W0:Y:S01]  /*7a60*/  MUFU.EX2 R10, R10 ;  /* 0x0000000a000a7308 */ /* 0x000e220000000800 */
        /* <DEDUP_REMOVED lines=15> */
[----:B------:R-:W2:Y:S01]  /*7b60*/  MUFU.EX2 R14, R14 ;  /* 0x0000000e000e7308 */ /* 0x000ea20000000800 */
[----:B------:R-:W-:-:S02]  /*7b70*/  @!P2 VIADD R153, R181, 0x22840 ;  /* 0x00022840b599a836 */ /* 0x000fc40000000000 */
[----:B0-----:R-:W-:Y:S01]  /*7b80*/  FFMA.FTZ R4, R7, R4, R10 ;  /* 0x0000000407047223 */ /* 0x001fe2000001000a */
[----:B------:R-:W-:Y:S01]  /*7b90*/  FADD.FTZ R5, R13, R152 ;  /* 0x000000980d057221 */ /* 0x000fe20000010000 */
[-C--:B------:R-:W-:Y:S01]  /*7ba0*/  FMUL.FTZ R112, R112, R8.reuse ;  /* 0x0000000870707220 */ /* 0x080fe20000410000 */
[-C--:B------:R-:W-:Y:S01]  /*7bb0*/  FMUL.FTZ R113, R113, R8.reuse ;  /* 0x0000000871717220 */ /* 0x080fe20000410000 */
[----:B------:R-:W-:Y:S01]  /*7bc0*/  @!P2 PRMT R153, RZ, 0x654, R153 ;  /* 0x00000654ff99a816 */ /* 0x000fe20000000099 */
[----:B------:R-:W-:Y:S01]  /*7bd0*/  FADD.FTZ R152, R20, R5 ;  /* 0x0000000514987221 */ /* 0x000fe20000010000 */
[----:B------:R-:W0:Y:S01]  /*7be0*/  MUFU.EX2 R15, R15 ;  /* 0x0000000f000f7308 */ /* 0x000e220000000800 */
[----:B------:R3:W-:Y:S06]  /*7bf0*/  BAR.ARV R9, 0x100 ;  /* 0x000400090000751d */ /* 0x0007ec0000002000 */
[----:B------:R1:W-:Y:S01]  /*7c00*/  @!P2 SYNCS.ARRIVE.TRANS64.RED.A1T0 RZ, [R153+URZ], RZ ;  /* 0x000000ff99ffa9a7 */ /* 0x0003e2000810043f */
[----:B------:R-:W4:Y:S01]  /*7c10*/  MUFU.EX2 R21, R21 ;  /* 0x0000001500157308 */ /* 0x000f220000000800 */
[----:B------:R-:W-:Y:S01]  /*7c20*/  FADD.FTZ R5, R193, R152 ;  /* 0x00000098c1057221 */ /* 0x000fe20000010000 */
[-C--:B------:R-:W-:Y:S01]  /*7c30*/  FMUL.FTZ R116, R116, R8.reuse ;  /* 0x0000000874747220 */ /* 0x080fe20000410000 */
[-C--:B------:R-:W-:Y:S01]  /*7c40*/  FMUL.FTZ R117, R117, R8.reuse ;  /* 0x0000000875757220 */ /* 0x080fe20000410000 */
[-C--:B------:R-:W-:Y:S01]  /*7c50*/  FMUL.FTZ R120, R120, R8.reuse ;  /* 0x0000000878787220 */ /* 0x080fe20000410000 */
[----:B------:R-:W-:Y:S01]  /*7c60*/  FADD.FTZ R152, R192, R5 ;  /* 0x00000005c0987221 */ /* 0x000fe20000010000 */
[-C--:B------:R-:W-:Y:S01]  /*7c70*/  FMUL.FTZ R121, R121, R8.reuse ;  /* 0x0000000879797220 */ /* 0x080fe20000410000 */
[----:B-1----:R-:W-:Y:S01]  /*7c80*/  FADD.FTZ R153, R11, R4 ;  /* 0x000000040b997221 */ /* 0x002fe20000010000 */
[----:B------:R-:W1:Y:S01]  /*7c90*/  MUFU.EX2 R176, R176 ;  /* 0x000000b000b07308 */ /* 0x000e620000000800 */
[----:B------:R-:W-:Y:S01]  /*7ca0*/  FADD.FTZ R5, R195, R152 ;  /* 0x00000098c3057221 */ /* 0x000fe20000010000 */
[-C--:B------:R-:W-:Y:S01]  /*7cb0*/  FMUL.FTZ R124, R124, R8.reuse ;  /* 0x000000087c7c7220 */ /* 0x080fe20000410000 */
[----:B--2---:R-:W-:Y:S01]  /*7cc0*/  FADD.FTZ R4, R14, R153 ;  /* 0x000000990e047221 */ /* 0x004fe20000010000 */
[-C--:B------:R-:W-:Y:S01]  /*7cd0*/  FMUL.FTZ R125, R125, R8.reuse ;  /* 0x000000087d7d7220 */ /* 0x080fe20000410000 */
[----:B------:R-:W-:Y:S01]  /*7ce0*/  FADD.FTZ R152, R194, R5 ;  /* 0x00000005c2987221 */ /* 0x000fe20000010000 */
[-C--:B------:R-:W-:Y:S01]  /*7cf0*/  FMUL.FTZ R128, R128, R8.reuse ;  /* 0x0000000880807220 */ /* 0x080fe20000410000 */
[----:B0-----:R-:W-:Y:S01]  /*7d00*/  FADD.FTZ R4, R15, R4 ;  /* 0x000000040f047221 */ /* 0x001fe20000010000 */
[----:B------:R-:W0:Y:S01]  /*7d10*/  MUFU.EX2 R196, R196 ;  /* 0x000000c400c47308 */ /* 0x000e220000000800 */
[----:B------:R-:W-:Y:S01]  /*7d20*/  FADD.FTZ R5, R197, R152 ;  /* 0x00000098c5057221 */ /* 0x000fe20000010000 */
[-C--:B------:R-:W-:Y:S01]  /*7d30*/  FMUL.FTZ R129, R129, R8.reuse ;  /* 0x0000000881817220 */ /* 0x080fe20000410000 */
[----:B----4-:R-:W-:Y:S01]  /*7d40*/  FADD.FTZ R153, R21, R4 ;  /* 0x0000000415997221 */ /* 0x010fe20000010000 */
        /* <DEDUP_REMOVED lines=100> */
[C---:B-1----:R-:W-:Y:S01]  /*8390*/  FADD.FTZ R5, R167.reuse, R152 ;  /* 0x00000098a7057221 */ /* 0x042fe20000010000 */
        /* <DEDUP_REMOVED lines=9> */
[----:B--2---:R-:W-:Y:S01]  /*8430*/  FADD.FTZ R152, R168, R5 ;  /* 0x00000005a8987221 */ /* 0x004fe20000010000 */
[----:B------:R-:W-:Y:S02]  /*8440*/  F2FP.F16.F32.PACK_AB R159, R201, R196 ;  /* 0x000000c4c99f723e */ /* 0x000fe400000000ff */
[----:B------:R-:W-:Y:S02]  /*8450*/  F2FP.F16.F32.PACK_AB R161, R161, R198 ;  /* 0x000000c6a1a1723e */ /* 0x000fe400000000ff */
[----:B------:R-:W-:-:S02]  /*8460*/  F2FP.F16.F32.PACK_AB R163, R202, R163 ;  /* 0x000000a3caa3723e */ /* 0x000fc400000000ff */
[----:B------:R-:W2:Y:S01]  /*8470*/  MUFU.EX2 R179, R179 ;  /* 0x000000b300b37308 */ /* 0x000ea20000000800 */
[C---:B-1----:R-:W-:Y:S01]  /*8480*/  FADD.FTZ R4, R178.reuse, R153 ;  /* 0x00000099b2047221 */ /* 0x042fe20000010000 */
[----:B------:R-:W-:-:S06]  /*8490*/  F2FP.F16.F32.PACK_AB R165, R178, R175 ;  /* 0x000000afb2a5723e */ /* 0x000fcc00000000ff */
[----:B------:R-:W1:Y:S01]  /*84a0*/  MUFU.EX2 R170, R170 ;  /* 0x000000aa00aa7308 */ /* 0x000e620000000800 */
[C---:B0-----:R-:W-:Y:S01]  /*84b0*/  FADD.FTZ R5, R169.reuse, R152 ;  /* 0x00000098a9057221 */ /* 0x041fe20000010000 */
[----:B------:R-:W-:Y:S02]  /*84c0*/  F2FP.F16.F32.PACK_AB R168, R169, R168 ;  /* 0x000000a8a9a8723e */ /* 0x000fe400000000ff */
[----:B------:R-:W-:-:S04]  /*84d0*/  F2FP.F16.F32.PACK_AB R152, R190, R191 ;  /* 0x000000bfbe98723e */ /* 0x000fc800000000ff */
        /* <DEDUP_REMOVED lines=8> */
[----:B--2---:R-:W-:Y:S01]  /*8560*/  FADD.FTZ R5, R171, R154 ;  /* 0x0000009aab057221 */ /* 0x004fe20000010000 */
[----:B------:R-:W-:Y:S02]  /*8570*/  F2FP.F16.F32.PACK_AB R154, R13, R12 ;  /* 0x0000000c0d9a723e */ /* 0x000fe400000000ff */
[----:B------:R-:W-:-:S04]  /*8580*/  F2FP.F16.F32.PACK_AB R170, R171, R170 ;  /* 0x000000aaabaa723e */ /* 0x000fc800000000ff */
        /* <DEDUP_REMOVED lines=11> */
[----:B0-----:R-:W-:Y:S01]  /*8640*/  FADD.FTZ R4, R184, R153 ;  /* 0x00000099b8047221 */ /* 0x001fe20000010000 */
[----:B------:R-:W-:-:S06]  /*8650*/  F2FP.F16.F32.PACK_AB R153, R11, R10 ;  /* 0x0000000a0b99723e */ /* 0x000fcc00000000ff */
[----:B------:R-:W0:Y:S01]  /*8660*/  MUFU.EX2 R13, R187 ;  /* 0x000000bb000d7308 */ /* 0x000e220000000800 */
[C---:B--2---:R-:W-:Y:S01]  /*8670*/  FADD.FTZ R157, R185.reuse, R4 ;  /* 0x00000004b99d7221 */ /* 0x044fe20000010000 */
[----:B------:R-:W-:-:S06]  /*8680*/  F2FP.F16.F32.PACK_AB R171, R185, R184 ;  /* 0x000000b8b9ab723e */ /* 0x000fcc00000000ff */
[----:B------:R-:W2:Y:S01]  /*8690*/  MUFU.EX2 R174, R174 ;  /* 0x000000ae00ae7308 */ /* 0x000ea20000000800 */
[----:B-1----:R-:W-:Y:S01]  /*86a0*/  FADD.FTZ R4, R186, R157 ;  /* 0x0000009dba047221 */ /* 0x002fe20000010000 */
[----:B------:R-:W-:-:S06]  /*86b0*/  F2FP.F16.F32.PACK_AB R157, R176, R21 ;  /* 0x00000015b09d723e */ /* 0x000fcc00000000ff */
[----:B------:R-:W1:Y:S01]  /*86c0*/  MUFU.EX2 R8, R188 ;  /* 0x000000bc00087308 */ /* 0x000e620000000800 */
[C---:B0-----:R-:W-:Y:S01]  /*86d0*/  FADD.FTZ R7, R13.reuse, R4 ;  /* 0x000000040d077221 */ /* 0x041fe20000010000 */
[----:B------:R-:W-:-:S06]  /*86e0*/  F2FP.F16.F32.PACK_AB R173, R13, R186 ;  /* 0x000000ba0dad723e */ /* 0x000fcc00000000ff */
[----:B------:R-:W0:Y:S01]  /*86f0*/  MUFU.EX2 R177, R177 ;  /* 0x000000b100b17308 */ /* 0x000e220000000800 */
[----:B--2---:R-:W-:-:S07]  /*8700*/  FADD.FTZ R12, R174, R5 ;  /* 0x00000005ae0c7221 */ /* 0x004fce0000010000 */
        /* <DEDUP_REMOVED lines=8> */
.L_x_4176:
[----:B------:R0:W1:Y:S01]  /*8790*/  SYNCS.PHASECHK.TRANS64.TRYWAIT P1, [UR24+0x22850], R6 ;  /* 0x02285006ff0075a7 */ /* 0x0000620008020158 */
[----:B------:R-:W-:Y:S05]  /*87a0*/  @!P0 BRA `(.L_x_4177) ;  /* 0x0000000000048947 */ /* 0x000fea0003800000 */
[----:B------:R-:W-:Y:S01]  /*87b0*/  BPT.TRAP 0x1 ;  /* 0x000000040000795c */ /* 0x000fe20000300000 */
.L_x_4177:
[----:B-1----:R-:W-:Y:S05]  /*87c0*/  @P1 BRA `(.L_x_4178) ;  /* 0x0000000000081947 */ /* 0x002fea0003800000 */
[----:B------:R-:W1:Y:S02]  /*87d0*/  SYNCS.PHASECHK.TRANS64.TRYWAIT P1, [UR24+0x22850], R6 ;  /* 0x02285006ff0075a7 */ /* 0x000e640008020158 */
[----:B-1----:R-:W-:Y:S05]  /*87e0*/  @!P1 BRA `(.L_x_4179) ;  /* 0x0000008000189947 */ /* 0x002fea0003800000 */
.L_x_4178:
[----:B------:R-:W2:Y:S01]  /*87f0*/  S2R R7, SR_TID.X ;  /* 0x0000000000077919 */ /* 0x000ea20000002100 */
[----:B------:R-:W-:Y:S01]  /*8800*/  UIMAD UR11, UR36, 0xc00, UR21 ;  /* 0x00000c00240b78a4 */ /* 0x000fe2000f8e0215 */
[----:B------:R-:W-:Y:S01]  /*8810*/  ISETP.LT.AND P1, PT, RZ, UR23, PT ;  /* 0x00000017ff007c0c */ /* 0x000fe2000bf21270 */
[----:B------:R-:W-:Y:S01]  /*8820*/  UMOV UR7, 0x40000040 ;  /* 0x4000004000077882 */ /* 0x000fe20000000000 */
[----:B-1----:R-:W-:Y:S01]  /*8830*/  @!P2 VIADD R181, R181, 0x22860 ;  /* 0x00022860b5b5a836 */ /* 0x002fe20000000000 */
[----:B------:R-:W-:Y:S01]  /*8840*/  UIADD3 UR23, UR23, -0x1, URZ ;  /* 0xffffffff17177890 */ /* 0x000fe2000fffe03f */
[----:B------:R-:W-:Y:S02]  /*8850*/  IMAD.MOV.U32 R8, RZ, RZ, R3 ;  /* 0x000000ffff087224 */ /* 0x000fe400078e0003 */
[----:B------:R-:W-:Y:S01]  /*8860*/  UMOV UR6, UR11 ;  /* 0x0000000b00067c82 */ /* 0x000fe20008000000 */
[----:B------:R-:W-:Y:S02]  /*8870*/  @!P2 PRMT R181, RZ, 0x654, R181 ;  /* 0x00000654ffb5a816 */ /* 0x000fe400000000b5 */
        /* <DEDUP_REMOVED lines=39> */
.L_x_4171:
[----:B------:R-:W2:Y:S01]  /*8af0*/  SHFL.BFLY PT, R11, R4, 0x2, 0x1f ;  /* 0x0c401f00040b7f89 */ /* 0x000ea200000e0000 */
[----:B------:R-:W-:Y:S01]  /*8b00*/  UIADD3 UR36, UR36, 0x1, URZ ;  /* 0x0000000124247890 */ /* 0x000fe2000fffe03f */
[----:B------:R-:W-:Y:S01]  /*8b10*/  IMAD.U32 R14, RZ, RZ, UR10 ;  /* 0x0000000aff0e7e24 */ /* 0x000fe2000f8e00ff */
[----:B------:R3:W-:Y:S06]  /*8b20*/  BAR.ARV R9, 0x100 ;  /* 0x000400090000751d */ /* 0x0007ec0000002000 */
[----:B------:R-:W-:Y:S02]  /*8b30*/  UISETP.NE.AND UP0, UPT, UR36, 0x2, UPT ;  /* 0x000000022400788c */ /* 0x000fe4000bf05270 */
[----:B------:R-:W-:Y:S06]  /*8b40*/  BAR.ARV 0x8, 0x180 ;  /* 0x0206000000007b1d */ /* 0x000fec0000002000 */
[----:B------:R-:W-:Y:S01]  /*8b50*/  USEL UR4, URZ, 0x1, UP0 ;  /* 0x000000013f047887 */ /* 0x000fe20008000000 */
[----:B------:R-:W-:Y:S01]  /*8b60*/  PLOP3.LUT P0, PT, PT, PT, PT, 0x8, 0x0 ;  /* 0x000000000000781c */ /* 0x000fe20003f0e170 */
[----:B01----:R-:W0:Y:S01]  /*8b70*/  SHFL.BFLY PT, R6, R5, 0x2, 0x1f ;  /* 0x0c401f0005067f89 */ /* 0x003e2200000e0000 */
[----:B------:R-:W-:-:S02]  /*8b80*/  UIADD3 UR38, UR38, 0x1, URZ ;  /* 0x0000000126267890 */ /* 0x000fc4000fffe03f */
[----:B------:R-:W-:Y:S01]  /*8b90*/  USEL UR36, UR36, URZ, UP0 ;  /* 0x0000003f24247287 */ /* 0x000fe20008000000 */
[----:B--2---:R-:W-:Y:S01]  /*8ba0*/  FADD.FTZ R11, R11, R4 ;  /* 0x000000040b0b7221 */ /* 0x004fe20000010000 */
[----:B------:R-:W-:Y:S01]  /*8bb0*/  IMAD.MOV.U32 R4, RZ, RZ, RZ ;  /* 0x000000ffff047224 */ /* 0x000fe200078e00ff */
[----:B------:R-:W-:-:S03]  /*8bc0*/  ULOP3.LUT UR37, UR37, UR4, URZ, 0x3c, !UPT ;  /* 0x0000000425257292 */ /* 0x000fc6000f8e3c3f */
[----:B------:R-:W1:Y:S01]  /*8bd0*/  SHFL.BFLY PT, R8, R11, 0x1, 0x1f ;  /* 0x0c201f000b087f89 */ /* 0x000e6200000e0000 */
[----:B0-----:R-:W-:Y:S01]  /*8be0*/  FADD.FTZ R6, R6, R5 ;  /* 0x0000000506067221 */ /* 0x001fe20000010000 */
[----:B------:R-:W-:-:S04]  /*8bf0*/  IMAD.MOV.U32 R5, RZ, RZ, -0x800000 ;  /* 0xff800000ff057424 */ /* 0x000fc800078e00ff */
[----:B------:R-:W0:Y:S01]  /*8c00*/  SHFL.BFLY PT, R7, R6, 0x1, 0x1f ;  /* 0x0c201f0006077f89 */ /* 0x000e2200000e0000 */
[----:B-1----:R-:W-:Y:S01]  /*8c10*/  FADD.FTZ R10, R11, R8 ;  /* 0x000000080b0a7221 */ /* 0x002fe20000010000 */
[----:B------:R-:W-:-:S04]  /*8c20*/  IMAD.U32 R8, RZ, RZ, UR10 ;  /* 0x0000000aff087e24 */ /* 0x000fc8000f8e00ff */
[----:B------:R-:W-:-:S13]  /*8c30*/  FSETP.NE.FTZ.AND P2, PT, R10, RZ, PT ;  /* 0x000000ff0a00720b */ /* 0x000fda0003f55000 */
[----:B------:R-:W1:Y:S01]  /*8c40*/  @P2 MUFU.RCP R4, R10 ;  /* 0x0000000a00042308 */ /* 0x000e620000001000 */
[----:B------:R-:W-:Y:S01]  /*8c50*/  @P2 FMUL.FTZ R14, R14, 0.69314718246459960938 ;  /* 0x3f3172180e0e2820 */ /* 0x000fe20000410000 */
[----:B0-----:R-:W-:Y:S01]  /*8c60*/  FADD.FTZ R12, R6, R7 ;  /* 0x00000007060c7221 */ /* 0x001fe20000010000 */
[----:B------:R-:W-:Y:S02]  /*8c70*/  IMAD.MOV.U32 R7, RZ, RZ, RZ ;  /* 0x000000ffff077224 */ /* 0x000fe400078e00ff */
[----:B------:R-:W-:Y:S02]  /*8c80*/  IMAD.MOV.U32 R6, RZ, RZ, -0x800000 ;  /* 0xff800000ff067424 */ /* 0x000fe400078e00ff */
[----:B------:R-:W-:Y:S01]  /*8c90*/  FSETP.NE.FTZ.AND P1, PT, R12, RZ, PT ;  /* 0x000000ff0c00720b */ /* 0x000fe20003f35000 */
[----:B------:R-:W0:Y:S01]  /*8ca0*/  @P2 MUFU.LG2 R10, R10 ;  /* 0x0000000a000a2308 */ /* 0x000e220000000c00 */
[-C--:B-1----:R-:W-:Y:S01]  /*8cb0*/  FMUL.FTZ R26, R26, R4.reuse ;  /* 0x000000041a1a7220 */ /* 0x082fe20000410000 */
[-C--:B------:R-:W-:Y:S01]  /*8cc0*/  FMUL.FTZ R34, R34, R4.reuse ;  /* 0x0000000422227220 */ /* 0x080fe20000410000 */
[----:B------:R-:W-:-:S09]  /*8cd0*/  FMUL.FTZ R35, R35, R4 ;  /* 0x0000000423237220 */ /* 0x000fd20000410000 */
[----:B---3--:R-:W1:Y:S01]  /*8ce0*/  @P1 MUFU.LG2 R9, R12 ;  /* 0x0000000c00091308 */ /* 0x008e620000000c00 */
[----:B------:R-:W-:Y:S01]  /*8cf0*/  @P1 FMUL.FTZ R8, R8, 0.69314718246459960938 ;  /* 0x3f31721808081820 */ /* 0x000fe20000410000 */
[-C--:B------:R-:W-:Y:S01]  /*8d00*/  FMUL.FTZ R38, R38, R4.reuse ;  /* 0x0000000426267220 */ /* 0x080fe20000410000 */
[-C--:B------:R-:W-:Y:S01]  /*8d10*/  FMUL.FTZ R39, R39, R4.reuse ;  /* 0x0000000427277220 */ /* 0x080fe20000410000 */
[-C--:B------:R-:W-:Y:S01]  /*8d20*/  FMUL.FTZ R42, R42, R4.reuse ;  /* 0x000000042a2a7220 */ /* 0x080fe20000410000 */
[----:B0-----:R-:W-:Y:S01]  /*8d30*/  @P2 FMUL.FTZ R11, R10, 0.69314718246459960938 ;  /* 0x3f3172180a0b2820 */ /* 0x001fe20000410000 */
        /* <DEDUP_REMOVED lines=126> */
.L_x_4150:
        /* <DEDUP_REMOVED lines=10> */
[----:B------:R-:W-:Y:S01]  /*95c0*/  IMAD R3, R200, 0x40, R2 ;  /* 0x00000040c8037824 */ /* 0x000fe200078e0202 */
[----:B------:R-:W-:Y:S01]  /*95d0*/  F2FP.F16.F32.PACK_AB R24, R25, R24 ;  /* 0x000000181918723e */ /* 0x000fe200000000ff */
[----:B------:R-:W-:Y:S01]  /*95e0*/  USHF.R.S32.HI UR10, URZ, 0x1f, UR39 ;  /* 0x0000001f3f0a7899 */ /* 0x000fe20008011427 */
[----:B------:R-:W-:Y:S01]  /*95f0*/  F2FP.F16.F32.PACK_AB R25, R48, R26 ;  /* 0x0000001a3019723e */ /* 0x000fe200000000ff */
[----:B------:R-:W-:Y:S01]  /*9600*/  BAR.SYNC.DEFER_BLOCKING 0x1, 0x100 ;  /* 0x0044000000007b1d */ /* 0x000fe20000010000 */
[----:B------:R-:W-:Y:S01]  /*9610*/  F2FP.F16.F32.PACK_AB R26, R29, R28 ;  /* 0x0000001c1d1a723e */ /* 0x000fe200000000ff */
[----:B------:R-:W-:Y:S01]  /*9620*/  USHF.R.S32.HI UR12, URZ, 0x1f, UR42 ;  /* 0x0000001f3f0c7899 */ /* 0x000fe2000801142a */
[----:B------:R-:W-:Y:S02]  /*9630*/  F2FP.F16.F32.PACK_AB R27, R44, R27 ;  /* 0x0000001b2c1b723e */ /* 0x000fe400000000ff */
[----:B------:R-:W-:-:S03]  /*9640*/  F2FP.F16.F32.PACK_AB R32, R33, R32 ;  /* 0x000000202120723e */ /* 0x000fc600000000ff */
[----:B------:R-:W1:Y:S01]  /*9650*/  LDC R48, c[0x0][0xbe8] ;  /* 0x0002fa00ff307b82 */ /* 0x000e620000000800 */
[----:B------:R-:W-:Y:S01]  /*9660*/  F2FP.F16.F32.PACK_AB R33, R35, R34 ;  /* 0x000000222321723e */ /* 0x000fe200000000ff */
[----:B------:R-:W-:Y:S01]  /*9670*/  ULDC.64 UR8, c[0x0][0xb90] ;  /* 0x0002e40000087ab9 */ /* 0x000fe20000000a00 */
[----:B------:R-:W-:Y:S01]  /*9680*/  F2FP.F16.F32.PACK_AB R35, R39, R38 ;  /* 0x000000262723723e */ /* 0x000fe200000000ff */
[----:B------:R-:W-:Y:S01]  /*9690*/  VIADD R39, R16, UR44 ;  /* 0x0000002c10277c36 */ /* 0x000fe20008000000 */
[----:B------:R-:W-:Y:S01]  /*96a0*/  UIMAD UR5, UR10, UR8, URZ ;  /* 0x000000080a0572a4 */ /* 0x000fe2000f8e023f */
[----:B------:R-:W-:Y:S01]  /*96b0*/  F2FP.F16.F32.PACK_AB R40, R41, R40 ;  /* 0x000000282928723e */ /* 0x000fe200000000ff */
[----:B------:R-:W-:Y:S01]  /*96c0*/  UIMAD.WIDE.U32 UR6, UR39, UR8, URZ ;  /* 0x00000008270672a5 */ /* 0x000fe2000f8e003f */
[----:B------:R-:W-:Y:S01]  /*96d0*/  F2FP.F16.F32.PACK_AB R34, R37, R36 ;  /* 0x000000242522723e */ /* 0x000fe200000000ff */
[----:B------:R-:W-:Y:S01]  /*96e0*/  UIMAD UR5, UR39, UR9, UR5 ;  /* 0x00000009270572a4 */ /* 0x000fe2000f8e0205 */
[----:B------:R-:W-:Y:S01]  /*96f0*/  F2FP.F16.F32.PACK_AB R41, R43, R42 ;  /* 0x0000002a2b29723e */ /* 0x000fe200000000ff */
[----:B------:R-:W-:Y:S01]  /*9700*/  IMAD.MOV.U32 R36, RZ, RZ, R39 ;  /* 0x000000ffff247224 */ /* 0x000fe200078e0027 */
[----:B------:R-:W-:Y:S01]  /*9710*/  F2FP.F16.F32.PACK_AB R42, R45, R182 ;  /* 0x000000b62d2a723e */ /* 0x000fe200000000ff */
[----:B------:R-:W-:Y:S01]  /*9720*/  ULDC.64 UR8, c[0x0][0xb98] ;  /* 0x0002e60000087ab9 */ /* 0x000fe20000000a00 */
[----:B------:R-:W-:Y:S01]  /*9730*/  F2FP.F16.F32.PACK_AB R43, R47, R46 ;  /* 0x0000002e2f2b723e */ /* 0x000fe200000000ff */
[----:B------:R-:W-:-:S02]  /*9740*/  UIADD3 UR7, UR7, UR5, URZ ;  /* 0x0000000507077290 */ /* 0x000fc4000fffe03f */
[----:B------:R-:W-:Y:S02]  /*9750*/  UIMAD UR5, UR12, UR8, URZ ;  /* 0x000000080c0572a4 */ /* 0x000fe4000f8e023f */
[----:B------:R-:W-:Y:S01]  /*9760*/  UIMAD.WIDE.U32 UR6, UR42, UR8, UR6 ;  /* 0x000000082a0672a5 */ /* 0x000fe2000f8e0006 */
[----:B------:R-:W-:Y:S02]  /*9770*/  MOV R172, R203 ;  /* 0x000000cb00ac7202 */ /* 0x000fe40000000f00 */
[----:B0-----:R-:W-:Y:S01]  /*9780*/  MOV R173, R0 ;  /* 0x0000000000ad7202 */ /* 0x001fe20000000f00 */
[----:B------:R-:W-:-:S03]  /*9790*/  UIMAD UR5, UR42, UR9, UR5 ;  /* 0x000000092a0572a4 */ /* 0x000fc6000f8e0205 */
[----:B------:R-:W-:Y:S01]  /*97a0*/  ULDC.64 UR8, c[0x0][0xae8] ;  /* 0x0002ba0000087ab9 */ /* 0x000fe20000000a00 */
[----:B------:R-:W-:-:S04]  /*97b0*/  IMAD.WIDE R20, R207, 0x2, R172 ;  /* 0x00000002cf147825 */ /* 0x000fc800078e02ac */
[----:B------:R-:W-:Y:S01]  /*97c0*/  IMAD.WIDE R172, R3, 0x2, R172 ;  /* 0x0000000203ac7825 */ /* 0x000fe200078e02ac */
[C---:B------:R-:W-:Y:S02]  /*97d0*/  IADD3 R9, P3, R20.reuse, 0xc060, RZ ;  /* 0x0000c06014097810 */ /* 0x040fe40007f7e0ff */
[C---:B------:R-:W-:Y:S02]  /*97e0*/  IADD3 R115, P0, R20.reuse, 0x8060, RZ ;  /* 0x0000806014737810 */ /* 0x040fe40007f1e0ff */
[----:B------:R-:W-:Y:S02]  /*97f0*/  LOP3.LUT R8, R9, 0x380, RZ, 0xc0, !PT ;  /* 0x0000038009087812 */ /* 0x000fe400078ec0ff */
[----:B------:R-:W-:Y:S01]  /*9800*/  IADD3 R111, P2, R20, 0x8040, RZ ;  /* 0x00008040146f7810 */ /* 0x000fe20007f5e0ff */
[--C-:B------:R-:W-:Y:S01]  /*9810*/  IMAD.X R153, RZ, RZ, R21.reuse, P0 ;  /* 0x000000ffff997224 */ /* 0x100fe200000e0615 */
[----:B------:R-:W-:Y:S02]  /*9820*/  SHF.R.U64 R8, R8, 0x3, RZ ;  /* 0x0000000308087819 */ /* 0x000fe400000012ff */
[----:B------:R-:W-:Y:S01]  /*9830*/  LOP3.LUT R0, R115, 0x380, RZ, 0xc0, !PT ;  /* 0x0000038073007812 */ /* 0x000fe200078ec0ff */
[----:B------:R-:W-:Y:S01]  /*9840*/  IMAD.X R157, RZ, RZ, R21, P2 ;  /* 0x000000ffff9d7224 */ /* 0x000fe200010e0615 */
[----:B------:R-:W-:-:S02]  /*9850*/  LOP3.LUT R147, R20, 0x380, RZ, 0xc0, !PT ;  /* 0x0000038014937812 */ /* 0x000fc400078ec0ff */
[----:B------:R-:W-:Y:S01]  /*9860*/  LOP3.LUT R8, R8, R9, RZ, 0x3c, !PT ;  /* 0x0000000908087212 */ /* 0x000fe200078e3cff */
[--C-:B------:R-:W-:Y:S01]  /*9870*/  IMAD.X R9, RZ, RZ, R21.reuse, P3 ;  /* 0x000000ffff097224 */ /* 0x100fe200018e0615 */
[----:B------:R-:W-:Y:S02]  /*9880*/  IADD3 R12, P2, R20, 0x4000, RZ ;  /* 0x00004000140c7810 */ /* 0x000fe40007f5e0ff */
[----:B------:R-:W-:Y:S02]  /*9890*/  SHF.R.U64 R0, R0, 0x3, RZ ;  /* 0x0000000300007819 */ /* 0x000fe400000012ff */
[C---:B------:R-:W-:Y:S01]  /*98a0*/  IADD3 R127, P4, R20.reuse, 0xc040, RZ ;  /* 0x0000c040147f7810 */ /* 0x040fe20007f9e0ff */
[--C-:B------:R-:W-:Y:S01]  /*98b0*/  IMAD.X R13, RZ, RZ, R21.reuse, P2 ;  /* 0x000000ffff0d7224 */ /* 0x100fe200010e0615 */
        /* <DEDUP_REMOVED lines=8> */
[--C-:B------:R-:W-:Y:S01]  /*9940*/  IMAD.X R155, RZ, RZ, R21.reuse, P1 ;  /* 0x000000ffff9b7224 */ /* 0x100fe200008e0615 */
[----:B------:R-:W-:Y:S01]  /*9950*/  LOP3.LUT R152, R0, R115, RZ, 0x3c, !PT ;  /* 0x0000007300987212 */ /* 0x000fe200078e3cff */
[----:B------:R-:W-:Y:S01]  /*9960*/  IMAD.X R159, RZ, RZ, R21, P3 ;  /* 0x000000ffff9f7224 */ /* 0x000fe200018e0615 */
[----:B------:R-:W-:-:S02]  /*9970*/  IADD3 R115, P2, R172, 0x7000, RZ ;  /* 0x00007000ac737810 */ /* 0x000fc40007f5e0ff */
        /* <DEDUP_REMOVED lines=10> */
[----:B------:R-:W-:Y:S01]  /*9a20*/  LOP3.LUT R146, R147, R20, RZ, 0x3c, !PT ;  /* 0x0000001493927212 */ /* 0x000fe200078e3cff */
[--C-:B------:R-:W-:Y:S01]  /*9a30*/  IMAD.X R169, RZ, RZ, R21.reuse, P1 ;  /* 0x000000ffffa97224 */ /* 0x100fe200008e0615 */
[----:B------:R-:W-:Y:S01]  /*9a40*/  LOP3.LUT R20, R119, 0x380, RZ, 0xc0, !PT ;  /* 0x0000038077147812 */ /* 0x000fe200078ec0ff */
[--C-:B------:R-:W-:Y:S01]  /*9a50*/  IMAD.X R171, RZ, RZ, R21.reuse, P3 ;  /* 0x000000ffffab7224 */ /* 0x100fe200018e0615 */
[----:B------:R-:W-:Y:S01]  /*9a60*/  LOP3.LUT R114, R115, 0x380, RZ, 0xc0, !PT ;  /* 0x0000038073727812 */ /* 0x000fe200078ec0ff */
[----:B------:R-:W-:Y:S01]  /*9a70*/  IMAD.MOV.U32 R147, RZ, RZ, R21 ;  /* 0x000000ffff937224 */ /* 0x000fe200078e0015 */
[----:B------:R-:W-:-:S02]  /*9a80*/  SHF.R.U64 R20, R20, 0x3, RZ ;  /* 0x0000000314147819 */ /* 0x000fc400000012ff */
[----:B------:R-:W-:Y:S02]  /*9a90*/  LOP3.LUT R21, R102, 0x380, RZ, 0xc0, !PT ;  /* 0x0000038066157812 */ /* 0x000fe400078ec0ff */
[----:B------:R-:W-:Y:S02]  /*9aa0*/  SHF.R.U64 R114, R114, 0x3, RZ ;  /* 0x0000000372727819 */ /* 0x000fe400000012ff */
[----:B------:R-:W-:Y:S02]  /*9ab0*/  LOP3.LUT R150, R20, R119, RZ, 0x3c, !PT ;  /* 0x0000007714967212 */ /* 0x000fe400078e3cff */
[----:B------:R-:W-:Y:S02]  /*9ac0*/  LOP3.LUT R20, R107, 0x380, RZ, 0xc0, !PT ;  /* 0x000003806b147812 */ /* 0x000fe400078ec0ff */
[----:B------:R-:W-:Y:S02]  /*9ad0*/  SHF.R.U64 R21, R21, 0x3, RZ ;  /* 0x0000000315157819 */ /* 0x000fe400000012ff */
[----:B------:R-:W-:Y:S01]  /*9ae0*/  LOP3.LUT R114, R114, R115, RZ, 0x3c, !PT ;  /* 0x0000007372727212 */ /* 0x000fe200078e3cff */
[----:B------:R-:W-:Y:S01]  /*9af0*/  IMAD.X R115, RZ, RZ, R173, P2 ;  /* 0x000000ffff737224 */ /* 0x000fe200010e06ad */
[----:B------:R-:W-:-:S02]  /*9b00*/  IADD3 R143, P2, R172, 0xe000, RZ ;  /* 0x0000e000ac8f7810 */ /* 0x000fc40007f5e0ff */
[----:B------:R-:W-:Y:S02]  /*9b10*/  SHF.R.U64 R20, R20, 0x3, RZ ;  /* 0x0000000314147819 */ /* 0x000fe400000012ff */
[----:B------:R-:W-:Y:S02]  /*9b20*/  LOP3.LUT R158, R21, R102, RZ, 0x3c, !PT ;  /* 0x00000066159e7212 */ /* 0x000fe400078e3cff */
[----:B------:R-:W-:Y:S02]  /*9b30*/  LOP3.LUT R21, R98, 0x380, RZ, 0xc0, !PT ;  /* 0x0000038062157812 */ /* 0x000fe400078ec0ff */
[----:B------:R-:W-:Y:S02]  /*9b40*/  LOP3.LUT R142, R143, 0x380, RZ, 0xc0, !PT ;  /* 0x000003808f8e7812 */ /* 0x000fe400078ec0ff */
[----:B------:R-:W-:Y:S02]  /*9b50*/  LOP3.LUT R160, R20, R107, RZ, 0x3c, !PT ;  /* 0x0000006b14a07212 */ /* 0x000fe400078e3cff */
[----:B------:R-:W-:-:S02]  /*9b60*/  LOP3.LUT R20, R103, 0x380, RZ, 0xc0, !PT ;  /* 0x0000038067147812 */ /* 0x000fc400078ec0ff */
[----:B------:R-:W-:Y:S02]  /*9b70*/  SHF.R.U64 R21, R21, 0x3, RZ ;  /* 0x0000000315157819 */ /* 0x000fe400000012ff */
[----:B------:R-:W-:Y:S02]  /*9b80*/  SHF.R.U64 R142, R142, 0x3, RZ ;  /* 0x000000038e8e7819 */ /* 0x000fe400000012ff */
[----:B------:R-:W-:Y:S02]  /*9b90*/  SHF.R.U64 R20, R20, 0x3, RZ ;  /* 0x0000000314147819 */ /* 0x000fe400000012ff */
[----:B------:R-:W-:Y:S02]  /*9ba0*/  LOP3.LUT R162, R21, R98, RZ, 0x3c, !PT ;  /* 0x0000006215a27212 */ /* 0x000fe400078e3cff */
[----:B------:R-:W-:Y:S02]  /*9bb0*/  IADD3 R21, P3, R172, 0x1000, RZ ;  /* 0x00001000ac157810 */ /* 0x000fe40007f7e0ff */
[----:B------:R-:W-:Y:S01]  /*9bc0*/  LOP3.LUT R142, R142, R143, RZ, 0x3c, !PT ;  /* 0x0000008f8e8e7212 */ /* 0x000fe200078e3cff */
[----:B------:R-:W-:Y:S01]  /*9bd0*/  IMAD.X R143, RZ, RZ, R173, P2 ;  /* 0x000000ffff8f7224 */ /* 0x000fe200010e06ad */
[----:B------:R-:W-:-:S02]  /*9be0*/  LOP3.LUT R0, R3, 0x380, RZ, 0xc0, !PT ;  /* 0x0000038003007812 */ /* 0x000fc400078ec0ff */
[----:B-1----:R-:W-:Y:S02]  /*9bf0*/  ISETP.NE.AND P2, PT, R48, 0x1, PT ;  /* 0x000000013000780c */ /* 0x002fe40003f45270 */
[----:B------:R-:W-:Y:S02]  /*9c00*/  LOP3.LUT R166, R20, R103, RZ, 0x3c, !PT ;  /* 0x0000006714a67212 */ /* 0x000fe400078e3cff */
[----:B------:R-:W-:Y:S02]  /*9c10*/  LOP3.LUT R20, R21, 0x380, RZ, 0xc0, !PT ;  /* 0x0000038015147812 */ /* 0x000fe400078ec0ff */
[----:B------:R-:W-:Y:S02]  /*9c20*/  SHF.R.U64 R0, R0, 0x3, RZ ;  /* 0x0000000300007819 */ /* 0x000fe400000012ff */
[----:B------:R-:W-:Y:S02]  /*9c30*/  SHF.R.U64 R20, R20, 0x3, RZ ;  /* 0x0000000314147819 */ /* 0x000fe400000012ff */
[----:B------:R-:W-:-:S02]  /*9c40*/  LOP3.LUT R154, R0, R3, RZ, 0x3c, !PT ;  /* 0x00000003009a7212 */ /* 0x000fc400078e3cff */
[----:B------:R-:W-:Y:S02]  /*9c50*/  MOV R213, R146 ;  /* 0x0000009200d57202 */ /* 0x000fe40000000f00 */
[----:B------:R-:W-:Y:S02]  /*9c60*/  LOP3.LUT R3, R30, 0x380, RZ, 0xc0, !PT ;  /* 0x000003801e037812 */ /* 0x000fe400078ec0ff */
[----:B------:R-:W-:Y:S01]  /*9c70*/  LOP3.LUT R20, R20, R21, RZ, 0x3c, !PT ;  /* 0x0000001514147212 */ /* 0x000fe200078e3cff */
[----:B------:R-:W-:Y:S01]  /*9c80*/  IMAD.X R21, RZ, RZ, R173, P3 ;  /* 0x000000ffff157224 */ /* 0x000fe200018e06ad */
[----:B------:R-:W-:Y:S01]  /*9c90*/  LOP3.LUT R0, R31, 0x380, RZ, 0xc0, !PT ;  /* 0x000003801f007812 */ /* 0x000fe200078ec0ff */
[----:B------:R0:W-:Y:S01]  /*9ca0*/  STSM.16.M88.4 [R213], R24 ;  /* 0x00000018d5007844 */ /* 0x0001e20000000200 */
[----:B------:R-:W-:Y:S02]  /*9cb0*/  SHF.R.U64 R3, R3, 0x3, RZ ;  /* 0x0000000303037819 */ /* 0x000fe400000012ff */
[----:B------:R-:W-:-:S02]  /*9cc0*/  IADD3 R119, P3, R172, 0x8000, RZ ;  /* 0x00008000ac777810 */ /* 0x000fc40007f7e0ff */
[----:B------:R-:W-:Y:S02]  /*9cd0*/  SHF.R.U64 R0, R0, 0x3, RZ ;  /* 0x0000000300007819 */ /* 0x000fe400000012ff */
[----:B------:R-:W-:Y:S02]  /*9ce0*/  LOP3.LUT R168, R3, R30, RZ, 0x3c, !PT ;  /* 0x0000001e03a87212 */ /* 0x000fe400078e3cff */
[----:B------:R-:W-:Y:S02]  /*9cf0*/  LOP3.LUT R118, R119, 0x380, RZ, 0xc0, !PT ;  /* 0x0000038077767812 */ /* 0x000fe400078ec0ff */
[----:B------:R-:W-:Y:S02]  /*9d00*/  LOP3.LUT R3, R12, 0x380, RZ, 0xc0, !PT ;  /* 0x000003800c037812 */ /* 0x000fe400078ec0ff */
[----:B------:R-:W-:Y:S02]  /*9d10*/  LOP3.LUT R164, R0, R31, RZ, 0x3c, !PT ;  /* 0x0000001f00a47212 */ /* 0x000fe400078e3cff */
[----:B------:R-:W-:Y:S01]  /*9d20*/  SHF.R.U64 R118, R118, 0x3, RZ ;  /* 0x0000000376767819 */ /* 0x000fe200000012ff */
[----:B0-----:R-:W0:Y:S01]  /*9d30*/  @P2 LDC R24, c[0x0][0xbec] ;  /* 0x0002fb00ff182b82 */ /* 0x001e220000000800 */
[----:B------:R-:W-:-:S02]  /*9d40*/  LOP3.LUT R106, R111, 0x380, RZ, 0xc0, !PT ;  /* 0x000003806f6a7812 */ /* 0x000fc400078ec0ff */
[----:B------:R-:W-:Y:S02]  /*9d50*/  LOP3.LUT R0, R99, 0x380, RZ, 0xc0, !PT ;  /* 0x0000038063007812 */ /* 0x000fe400078ec0ff */
[----:B------:R-:W-:Y:S02]  /*9d60*/  SHF.R.U64 R3, R3, 0x3, RZ ;  /* 0x0000000303037819 */ /* 0x000fe400000012ff */
[----:B------:R-:W-:Y:S01]  /*9d70*/  LOP3.LUT R118, R118, R119, RZ, 0x3c, !PT ;  /* 0x0000007776767212 */ /* 0x000fe200078e3cff */
[----:B------:R-:W1:Y:S01]  /*9d80*/  @P2 LDC R27, c[0x0][0xbf0] ;  /* 0x0002fc00ff1b2b82 */ /* 0x000e620000000800 */
[----:B------:R-:W-:Y:S01]  /*9d90*/  SHF.R.U64 R106, R106, 0x3, RZ ;  /* 0x000000036a6a7819 */ /* 0x000fe200000012ff */
[----:B------:R-:W-:Y:S01]  /*9da0*/  IMAD.X R119, RZ, RZ, R173, P3 ;  /* 0x000000ffff777224 */ /* 0x000fe200018e06ad */
[----:B------:R-:W-:Y:S02]  /*9db0*/  SHF.R.U64 R0, R0, 0x3, RZ ;  /* 0x0000000300007819 */ /* 0x000fe400000012ff */
[----:B------:R-:W-:-:S02]  /*9dc0*/  LOP3.LUT R12, R3, R12, RZ, 0x3c, !PT ;  /* 0x0000000c030c7212 */ /* 0x000fc400078e3cff */
[C---:B------:R-:W-:Y:S02]  /*9dd0*/  IADD3 R107, P0, R172.reuse, 0x5000, RZ ;  /* 0x00005000ac6b7810 */ /* 0x040fe40007f1e0ff */
[----:B------:R-:W-:Y:S02]  /*9de0*/  IADD3 R3, P3, R172, 0xf000, RZ ;  /* 0x0000f000ac037810 */ /* 0x000fe40007f7e0ff */
[----:B------:R-:W-:Y:S02]  /*9df0*/  LOP3.LUT R10, R127, 0x380, RZ, 0xc0, !PT ;  /* 0x000003807f0a7812 */ /* 0x000fe400078ec0ff */
[----:B------:R-:W-:Y:S01]  /*9e00*/  LOP3.LUT R14, R123, 0x380, RZ, 0xc0, !PT ;  /* 0x000003807b0e7812 */ /* 0x000fe200078ec0ff */
[----:B------:R-:W-:Y:S01]  /*9e10*/  IMAD.X R147, RZ, RZ, R173, P3 ;  /* 0x000000ffff937224 */ /* 0x000fe200018e06ad */
[----:B------:R-:W-:Y:S01]  /*9e20*/  LOP3.LUT R156, R106, R111, RZ, 0x3c, !PT ;  /* 0x0000006f6a9c7212 */ /* 0x000fe200078e3cff */
[----:B0-----:R-:W-:Y:S01]  /*9e30*/  @P2 IMAD.HI.U32 R24, R39, R24, RZ ;  /* 0x0000001827182227 */ /* 0x001fe200078e00ff */
[----:B------:R-:W-:-:S02]  /*9e40*/  LOP3.LUT R170, R0, R99, RZ, 0x3c, !PT ;  /* 0x0000006300aa7212 */ /* 0x000fc400078e3cff */
[----:B------:R-:W-:Y:S02]  /*9e50*/  LOP3.LUT R106, R107, 0x380, RZ, 0xc0, !PT ;  /* 0x000003806b6a7812 */ /* 0x000fe400078ec0ff */
[----:B------:R-:W-:Y:S02]  /*9e60*/  LOP3.LUT R0, R3, 0x380, RZ, 0xc0, !PT ;  /* 0x0000038003007812 */ /* 0x000fe400078ec0ff */
[----:B------:R-:W-:Y:S02]  /*9e70*/  SHF.R.U64 R10, R10, 0x3, RZ ;  /* 0x000000030a0a7819 */ /* 0x000fe400000012ff */
[----:B------:R-:W-:Y:S02]  /*9e80*/  SHF.R.U64 R14, R14, 0x3, RZ ;  /* 0x000000030e0e7819 */ /* 0x000fe400000012ff */
[----:B------:R-:W-:Y:S02]  /*9e90*/  SHF.R.U64 R106, R106, 0x3, RZ ;  /* 0x000000036a6a7819 */ /* 0x000fe400000012ff */
[----:B------:R-:W-:-:S02]  /*9ea0*/  SHF.R.U64 R0, R0, 0x3, RZ ;  /* 0x0000000300007819 */ /* 0x000fc400000012ff */
[----:B------:R-:W-:Y:S02]  /*9eb0*/  LOP3.LUT R10, R10, R127, RZ, 0x3c, !PT ;  /* 0x0000007f0a0a7212 */ /* 0x000fe400078e3cff */
[----:B------:R-:W-:Y:S02]  /*9ec0*/  LOP3.LUT R14, R14, R123, RZ, 0x3c, !PT ;  /* 0x0000007b0e0e7212 */ /* 0x000fe400078e3cff */
[----:B------:R-:W-:Y:S01]  /*9ed0*/  LOP3.LUT R106, R106, R107, RZ, 0x3c, !PT ;  /* 0x0000006b6a6a7212 */ /* 0x000fe200078e3cff */
[----:B------:R-:W-:Y:S01]  /*9ee0*/  IMAD.X R107, RZ, RZ, R173, P0 ;  /* 0x000000ffff6b7224 */ /* 0x000fe200000e06ad */
[----:B------:R-:W-:Y:S02]  /*9ef0*/  LOP3.LUT R146, R0, R3, RZ, 0x3c, !PT ;  /* 0x0000000300927212 */ /* 0x000fe400078e3cff */
[----:B------:R-:W-:Y:S02]  /*9f00*/  MOV R154, R154 ;  /* 0x0000009a009a7202 */ /* 0x000fe40000000f00 */
[----:B------:R-:W-:-:S02]  /*9f10*/  MOV R3, R8 ;  /* 0x0000000800037202 */ /* 0x000fc40000000f00 */
[----:B------:R-:W-:Y:S01]  /*9f20*/  MOV R0, R10 ;  /* 0x0000000a00007202 */ /* 0x000fe20000000f00 */
[----:B------:R-:W-:Y:S01]  /*9f30*/  STSM.16.M88.4 [R154], R32 ;  /* 0x000000209a007844 */ /* 0x000fe20000000200 */
[----:B------:R-:W-:Y:S02]  /*9f40*/  MOV R164, R164 ;  /* 0x000000a400a47202 */ /* 0x000fe40000000f00 */
[----:B------:R-:W-:Y:S02]  /*9f50*/  IADD3 R135, P0, R172, 0xc000, RZ ;  /* 0x0000c000ac877810 */ /* 0x000fe40007f1e0ff */
[----:B------:R-:W-:Y:S01]  /*9f60*/  MOV R44, R14 ;  /* 0x0000000e002c7202 */ /* 0x000fe20000000f00 */
[----:B------:R-:W-:Y:S01]  /*9f70*/  STSM.16.M88.4 [R164], R40 ;  /* 0x00000028a4007844 */ /* 0x000fe20000000200 */
[----:B------:R-:W-:Y:S02]  /*9f80*/  MOV R170, R170 ;  /* 0x000000aa00aa7202 */ /* 0x000fe40000000f00 */
[----:B------:R-:W-:-:S02]  /*9f90*/  F2FP.F16.F32.PACK_AB R8, R49, R183 ;  /* 0x000000b73108723e */ /* 0x000fc400000000ff */
        /* <DEDUP_REMOVED lines=9> */
[----:B-1----:R-:W-:Y:S02]  /*a030*/  @P2 SHF.R.U32.HI R36, RZ, R27, R24 ;  /* 0x0000001bff242219 */ /* 0x002fe40000011618 */
[----:B------:R-:W-:Y:S01]  /*a040*/  LOP3.LUT R134, R135, 0x380, RZ, 0xc0, !PT ;  /* 0x0000038087867812 */ /* 0x000fe200078ec0ff */
[----:B------:R1:W-:Y:S01]  /*a050*/  STSM.16.M88.4 [R25], R12 ;  /* 0x0000000c19007844 */ /* 0x0003e20000000200 */
[----:B------:R-:W-:Y:S01]  /*a060*/  MOV R168, R168 ;  /* 0x000000a800a87202 */ /* 0x000fe20000000f00 */
[----:B------:R-:W-:Y:S01]  /*a070*/  IMAD.MOV R37, RZ, RZ, -R36 ;  /* 0x000000ffff257224 */ /* 0x000fe200078e0a24 */
[----:B------:R-:W-:-:S02]  /*a080*/  IADD3 R111, P1, R172, 0x6000, RZ ;  /* 0x00006000ac6f7810 */ /* 0x000fc40007f3e0ff */
[----:B------:R-:W-:Y:S01]  /*a090*/  MOV R166, R166 ;  /* 0x000000a600a67202 */ /* 0x000fe20000000f00 */
[----:B------:R-:W-:Y:S01]  /*a0a0*/  IMAD R37, R48, R37, R39 ;  /* 0x0000002530257224 */ /* 0x000fe200078e0227 */
[----:B0-----:R-:W-:Y:S02]  /*a0b0*/  F2FP.F16.F32.PACK_AB R8, R65, R187 ;  /* 0x000000bb4108723e */ /* 0x001fe400000000ff */
[----:B------:R-:W-:Y:S02]  /*a0c0*/  F2FP.F16.F32.PACK_AB R9, R67, R66 ;  /* 0x000000424309723e */ /* 0x000fe400000000ff */
[----:B------:R-:W-:Y:S02]  /*a0d0*/  F2FP.F16.F32.PACK_AB R10, R69, R188 ;  /* 0x000000bc450a723e */ /* 0x000fe400000000ff */
[----:B------:R-:W-:Y:S02]  /*a0e0*/  F2FP.F16.F32.PACK_AB R11, R71, R70 ;  /* 0x00000046470b723e */ /* 0x000fe400000000ff */
[----:B------:R-:W-:-:S02]  /*a0f0*/  SHF.R.U64 R134, R134, 0x3, RZ ;  /* 0x0000000386867819 */ /* 0x000fc400000012ff */
        /* <DEDUP_REMOVED lines=11> */
[----:B------:R-:W-:Y:S02]  /*a1b0*/  LOP3.LUT R110, R111, 0x380, RZ, 0xc0, !PT ;  /* 0x000003806f6e7812 */ /* 0x000fe400078ec0ff */
[----:B------:R-:W-:Y:S01]  /*a1c0*/  LOP3.LUT R134, R134, R135, RZ, 0x3c, !PT ;  /* 0x0000008786867212 */ /* 0x000fe200078e3cff */
[----:B------:R-:W-:Y:S01]  /*a1d0*/  IMAD.X R135, RZ, RZ, R173, P0 ;  /* 0x000000ffff877224 */ /* 0x000fe200000e06ad */
[----:B------:R2:W-:Y:S01]  /*a1e0*/  STSM.16.M88.4 [R162], R24 ;  /* 0x00000018a2007844 */ /* 0x0005e20000000200 */
[----:B------:R-:W-:Y:S02]  /*a1f0*/  SHF.R.U64 R110, R110, 0x3, RZ ;  /* 0x000000036e6e7819 */ /* 0x000fe400000012ff */
[----:B0-----:R-:W-:Y:S01]  /*a200*/  F2FP.F16.F32.PACK_AB R9, R52, R7 ;  /* 0x000000073409723e */ /* 0x001fe200000000ff */
[----:B-1----:R-:W-:Y:S01]  /*a210*/  IMAD.U32 R13, RZ, RZ, UR5 ;  /* 0x00000005ff0d7e24 */ /* 0x002fe2000f8e00ff */
[----:B------:R-:W-:Y:S01]  /*a220*/  SHF.R.S32.HI R12, RZ, 0x1f, R36 ;  /* 0x0000001fff0c7819 */ /* 0x000fe20000011424 */
[----:B------:R-:W-:Y:S01]  /*a230*/  ULDC UR5, c[0x0][0xa88] ;  /* 0x0002a20000057ab9 */ /* 0x000fe20000000800 */
[----:B------:R-:W-:-:S02]  /*a240*/  SHF.R.S32.HI R7, RZ, 0x1f, R37 ;  /* 0x0000001fff077819 */ /* 0x000fc40000011425 */
[----:B------:R-:W-:Y:S01]  /*a250*/  LOP3.LUT R110, R110, R111, RZ, 0x3c, !PT ;  /* 0x0000006f6e6e7212 */ /* 0x000fe200078e3cff */
[----:B------:R-:W-:Y:S01]  /*a260*/  IMAD.X R111, RZ, RZ, R173, P1 ;  /* 0x000000ffff6f7224 */ /* 0x000fe200008e06ad */
[----:B------:R-:W-:Y:S02]  /*a270*/  IADD3 R139, P1, R172, 0xd000, RZ ;  /* 0x0000d000ac8b7810 */ /* 0x000fe40007f3e0ff */
[----:B------:R-:W-:Y:S02]  /*a280*/  MOV R160, R160 ;  /* 0x000000a000a07202 */ /* 0x000fe40000000f00 */
[----:B--2---:R-:W-:Y:S01]  /*a290*/  IADD3 R24, P0, R36, UR6, RZ ;  /* 0x0000000624187c10 */ /* 0x004fe2000ff1e0ff */
[----:B------:R-:W-:Y:S01]  /*a2a0*/  VIADD R26, R206, UR44 ;  /* 0x0000002cce1a7c36 */ /* 0x000fe20008000000 */
[----:B------:R-:W-:Y:S02]  /*a2b0*/  F2FP.F16.F32.PACK_AB R32, R89, R193 ;  /* 0x000000c15920723e */ /* 0x000fe400000000ff */
[----:B------:R-:W-:Y:S01]  /*a2c0*/  IADD3.X R25, R12, UR7, R13, P0, !PT ;  /* 0x000000070c197c10 */ /* 0x000fe200087fe40d */
[----:B------:R-:W-:Y:S01]  /*a2d0*/  ULDC.64 UR6, c[0x0][0xb88] ;  /* 0x0002e20000067ab9 */ /* 0x000fe20000000a00 */
[----:B------:R-:W-:Y:S01]  /*a2e0*/  F2FP.F16.F32.PACK_AB R33, R91, R90 ;  /* 0x0000005a5b21723e */ /* 0x000fe200000000ff */
[----:B------:R-:W-:Y:S01]  /*a2f0*/  IMAD R12, R7, UR6, RZ ;  /* 0x00000006070c7c24 */ /* 0x000fe2000f8e02ff */
[----:B------:R-:W-:Y:S01]  /*a300*/  F2FP.F16.F32.PACK_AB R34, R93, R194 ;  /* 0x000000c25d22723e */ /* 0x000fe200000000ff */
[----:B------:R-:W-:Y:S01]  /*a310*/  IMAD.WIDE.U32 R24, R37, UR6, R24 ;  /* 0x0000000625187c25 */ /* 0x000fe2000f8e0018 */
[----:B------:R-:W-:-:S02]  /*a320*/  F2FP.F16.F32.PACK_AB R35, R95, R94 ;  /* 0x0000005e5f23723e */ /* 0x000fc400000000ff */
[----:B------:R-:W-:Y:S01]  /*a330*/  MOV R158, R158 ;  /* 0x0000009e009e7202 */ /* 0x000fe20000000f00 */
[----:B------:R-:W-:Y:S01]  /*a340*/  IMAD R37, R37, UR7, R12 ;  /* 0x0000000725257c24 */ /* 0x000fe2000f8e020c */
[----:B------:R-:W-:Y:S01]  /*a350*/  F2FP.F16.F32.PACK_AB R8, R97, R195 ;  /* 0x000000c36108723e */ /* 0x000fe200000000ff */
[----:B------:R0:W-:Y:S01]  /*a360*/  STSM.16.M88.4 [R160], R32 ;  /* 0x00000020a0007844 */ /* 0x0001e20000000200 */
[----:B------:R-:W-:Y:S01]  /*a370*/  F2FP.F16.F32.PACK_AB R10, R101, R196 ;  /* 0x000000c4650a723e */ /* 0x000fe200000000ff */
[----:B------:R-:W-:Y:S01]  /*a380*/  ULDC.64 UR6, c[0x0][0xb50] ;  /* 0x0002d40000067ab9 */ /* 0x000fe20000000a00 */
[----:B------:R-:W-:Y:S01]  /*a390*/  F2FP.F16.F32.PACK_AB R11, R60, R56 ;  /* 0x000000383c0b723e */ /* 0x000fe200000000ff */
[----:B------:R-:W-:Y:S01]  /*a3a0*/  IMAD R7, R48, UR5, RZ ;  /* 0x0000000530077c24 */ /* 0x000fe2000f8e02ff */
[----:B------:R-:W-:Y:S02]  /*a3b0*/  LOP3.LUT R138, R139, 0x380, RZ, 0xc0, !PT ;  /* 0x000003808b8a7812 */ /* 0x000fe400078ec0ff */
[----:B------:R-:W-:Y:S01]  /*a3c0*/  LOP3.LUT P0, RZ, R204, 0x3, RZ, 0xc0, !PT ;  /* 0x00000003ccff7812 */ /* 0x000fe2000780c0ff */
[----:B------:R1:W-:Y:S01]  /*a3d0*/  STSM.16.M88.4 [R158], R8 ;  /* 0x000000089e007844 */ /* 0x0003e20000000200 */
[----:B------:R-:W-:-:S02]  /*a3e0*/  SHF.R.U64 R138, R138, 0x3, RZ ;  /* 0x000000038a8a7819 */ /* 0x000fc400000012ff */
[----:B------:R-:W-:Y:S02]  /*a3f0*/  MOV R156, R156 ;  /* 0x0000009c009c7202 */ /* 0x000fe40000000f00 */
[----:B------:R-:W-:Y:S02]  /*a400*/  F2FP.F16.F32.PACK_AB R12, R105, R197 ;  /* 0x000000c5690c723e */ /* 0x000fe400000000ff */
[----:B------:R-:W-:Y:S02]  /*a410*/  F2FP.F16.F32.PACK_AB R13, R68, R64 ;  /* 0x00000040440d723e */ /* 0x000fe400000000ff */
[----:B0-----:R-:W-:Y:S02]  /*a420*/  LEA R34, P3, R24, UR6, 0x2 ;  /* 0x0000000618227c11 */ /* 0x001fe4000f8610ff */
[----:B------:R-:W-:Y:S02]  /*a430*/  F2FP.F16.F32.PACK_AB R14, R109, R198 ;  /* 0x000000c66d0e723e */ /* 0x000fe400000000ff */
[----:B------:R-:W-:Y:S01]  /*a440*/  F2FP.F16.F32.PACK_AB R15, R76, R72 ;  /* 0x000000484c0f723e */ /* 0x000fe200000000ff */
[----:B------:R-:W-:Y:S01]  /*a450*/  SHFL.IDX PT, R46, R34, RZ, 0x1c1f ;  /* 0x001c1fff222e7589 */ /* 0x000fe200000e0000 */
[----:B------:R-:W-:Y:S01]  /*a460*/  LOP3.LUT R138, R138, R139, RZ, 0x3c, !PT ;  /* 0x0000008b8a8a7212 */ /* 0x000fe200078e3cff */
[----:B-1----:R-:W-:Y:S01]  /*a470*/  IMAD.IADD R9, R25, 0x1, R37 ;  /* 0x0000000119097824 */ /* 0x002fe200078e0225 */
[----:B------:R-:W-:Y:S01]  /*a480*/  MOV R152, R152 ;  /* 0x0000009800987202 */ /* 0x000fe20000000f00 */
[----:B------:R-:W-:Y:S01]  /*a490*/  VIADD R8, R26, 0x8 ;  /* 0x000000081a087836 */ /* 0x000fe20000000000 */
[----:B------:R0:W-:Y:S01]  /*a4a0*/  STSM.16.M88.4 [R156], R12 ;  /* 0x0000000c9c007844 */ /* 0x0001e20000000200 */
[----:B------:R-:W-:Y:S01]  /*a4b0*/  IMAD.X R139, RZ, RZ, R173, P1 ;  /* 0x000000ffff8b7224 */ /* 0x000fe200008e06ad */
[----:B------:R-:W-:-:S02]  /*a4c0*/  LEA.HI.X R35, R24, UR7, R9, 0x2, P3 ;  /* 0x0000000718237c11 */ /* 0x000fc400098f1409 */
[-C--:B------:R-:W-:Y:S01]  /*a4d0*/  ISETP.GE.OR P1, PT, R26, R7.reuse, P0 ;  /* 0x000000071a00720c */ /* 0x080fe20000726670 */
[----:B------:R-:W-:Y:S01]  /*a4e0*/  SHFL.IDX PT, R50, R34, 0x1, 0x1c1f ;  /* 0x003c1f0022327f89 */ /* 0x000fe200000e0000 */
[----:B------:R-:W-:Y:S02]  /*a4f0*/  ISETP.GE.OR P0, PT, R8, R7, P0 ;  /* 0x000000070800720c */ /* 0x000fe40000706670 */
[----:B------:R-:W-:Y:S01]  /*a500*/  F2FP.F16.F32.PACK_AB R8, R113, R199 ;  /* 0x000000c77108723e */ /* 0x000fe200000000ff */
[----:B------:R-:W1:Y:S01]  /*a510*/  SHFL.IDX PT, R47, R35, RZ, 0x1c1f ;  /* 0x001c1fff232f7589 */ /* 0x000e6200000e0000 */
[----:B------:R-:W-:Y:S02]  /*a520*/  F2FP.F16.F32.PACK_AB R9, R84, R80 ;  /* 0x000000505409723e */ /* 0x000fe400000000ff */
[----:B------:R-:W-:Y:S01]  /*a530*/  F2FP.F16.F32.PACK_AB R10, R117, R201 ;  /* 0x000000c9750a723e */ /* 0x000fe200000000ff */
[----:B------:R-:W2:Y:S01]  /*a540*/  SHFL.IDX PT, R51, R35, 0x1, 0x1c1f ;  /* 0x003c1f0023337f89 */ /* 0x000ea200000e0000 */
[----:B------:R-:W-:-:S02]  /*a550*/  F2FP.F16.F32.PACK_AB R11, R92, R88 ;  /* 0x000000585c0b723e */ /* 0x000fc400000000ff */
[----:B------:R-:W-:Y:S02]  /*a560*/  MOV R150, R150 ;  /* 0x0000009600967202 */ /* 0x000fe40000000f00 */
[----:B0-----:R-:W-:Y:S01]  /*a570*/  F2FP.F16.F32.PACK_AB R12, R121, R202 ;  /* 0x000000ca790c723e */ /* 0x001fe200000000ff */
[----:B------:R0:W-:Y:S01]  /*a580*/  STSM.16.M88.4 [R152], R8 ;  /* 0x0000000898007844 */ /* 0x0001e20000000200 */
[----:B------:R-:W-:Y:S02]  /*a590*/  F2FP.F16.F32.PACK_AB R13, R100, R96 ;  /* 0x00000060640d723e */ /* 0x000fe400000000ff */
[----:B------:R-:W-:Y:S02]  /*a5a0*/  F2FP.F16.F32.PACK_AB R14, R125, R124 ;  /* 0x0000007c7d0e723e */ /* 0x000fe400000000ff */
[----:B------:R-:W-:Y:S02]  /*a5b0*/  F2FP.F16.F32.PACK_AB R15, R108, R104 ;  /* 0x000000686c0f723e */ /* 0x000fe400000000ff */
[----:B------:R-:W-:-:S02]  /*a5c0*/  F2FP.F16.F32.PACK_AB R24, R129, R128 ;  /* 0x000000808118723e */ /* 0x000fc400000000ff */
[----:B------:R-:W-:Y:S01]  /*a5d0*/  F2FP.F16.F32.PACK_AB R25, R116, R112 ;  /* 0x000000707419723e */ /* 0x000fe200000000ff */
[----:B------:R-:W-:Y:S01]  /*a5e0*/  STSM.16.M88.4 [R150], R12 ;  /* 0x0000000c96007844 */ /* 0x000fe20000000200 */
[----:B------:R-:W-:Y:S02]  /*a5f0*/  F2FP.F16.F32.PACK_AB R26, R133, R132 ;  /* 0x00000084851a723e */ /* 0x000fe400000000ff */
[----:B------:R-:W-:Y:S02]  /*a600*/  F2FP.F16.F32.PACK_AB R27, R174, R120 ;  /* 0x00000078ae1b723e */ /* 0x000fe400000000ff */
[----:B------:R-:W-:Y:S01]  /*a610*/  F2FP.F16.F32.PACK_AB R32, R137, R136 ;  /* 0x000000888920723e */ /* 0x000fe200000000ff */
[----:B0-----:R-:W0:Y:S01]  /*a620*/  @P2 LDC R9, c[0x0][0xbf0] ;  /* 0x0002fc00ff092b82 */ /* 0x001e220000000800 */
        /* <DEDUP_REMOVED lines=9> */
[----:B------:R-:W-:-:S02]  /*a6c0*/  IADD3 R31, P4, R172, 0x2000, RZ ;  /* 0x00002000ac1f7810 */ /* 0x000fc40007f9e0ff */
[C---:B------:R-:W-:Y:S01]  /*a6d0*/  IADD3 R99, P5, R172.reuse, 0x3000, RZ ;  /* 0x00003000ac637810 */ /* 0x040fe20007fbe0ff */
[----:B------:R-:W-:Y:S01]  /*a6e0*/  STSM.16.M88.4 [R3], R56 ;  /* 0x0000003803007844 */ /* 0x000fe20000000200 */
[----:B------:R-:W-:Y:S02]  /*a6f0*/  IADD3 R103, P6, R172, 0x4000, RZ ;  /* 0x00004000ac677810 */ /* 0x000fe40007fde0ff */
[----:B------:R-:W-:Y:S01]  /*a700*/  LOP3.LUT R30, R31, 0x380, RZ, 0xc0, !PT ;  /* 0x000003801f1e7812 */ /* 0x000fe200078ec0ff */
[----:B------:R-:W-:Y:S01]  /*a710*/  BAR.SYNC.DEFER_BLOCKING 0x1, 0x100 ;  /* 0x0044000000007b1d */ /* 0x000fe20000010000 */
[----:B------:R-:W-:Y:S02]  /*a720*/  LOP3.LUT R98, R99, 0x380, RZ, 0xc0, !PT ;  /* 0x0000038063627812 */ /* 0x000fe400078ec0ff */
[----:B------:R-:W-:Y:S01]  /*a730*/  LOP3.LUT R102, R103, 0x380, RZ, 0xc0, !PT ;  /* 0x0000038067667812 */ /* 0x000fe200078ec0ff */
[----:B---3--:R-:W-:Y:S01]  /*a740*/  IMAD R0, R23, 0x20, R200 ;  /* 0x0000002017007824 */ /* 0x008fe200078e02c8 */
[----:B------:R-:W-:-:S02]  /*a750*/  SHF.R.U64 R30, R30, 0x3, RZ ;  /* 0x000000031e1e7819 */ /* 0x000fc400000012ff */
[----:B------:R-:W-:Y:S02]  /*a760*/  SHF.R.U64 R98, R98, 0x3, RZ ;  /* 0x0000000362627819 */ /* 0x000fe400000012ff */
[----:B------:R-:W-:Y:S01]  /*a770*/  SHF.R.U64 R102, R102, 0x3, RZ ;  /* 0x0000000366667819 */ /* 0x000fe200000012ff */
[----:B------:R-:W-:Y:S01]  /*a780*/  UIMAD UR5, UR10, UR8, URZ ;  /* 0x000000080a0572a4 */ /* 0x000fe2000f8e023f */
[----:B------:R-:W-:Y:S01]  /*a790*/  LOP3.LUT R30, R30, R31, RZ, 0x3c, !PT ;  /* 0x0000001f1e1e7212 */ /* 0x000fe200078e3cff */
[--C-:B------:R-:W-:Y:S01]  /*a7a0*/  IMAD.X R31, RZ, RZ, R173.reuse, P4 ;  /* 0x000000ffff1f7224 */ /* 0x100fe200020e06ad */
[----:B------:R-:W-:Y:S01]  /*a7b0*/  LOP3.LUT R98, R98, R99, RZ, 0x3c, !PT ;  /* 0x0000006362627212 */ /* 0x000fe200078e3cff */
[--C-:B------:R-:W-:Y:S01]  /*a7c0*/  IMAD.X R99, RZ, RZ, R173.reuse, P5 ;  /* 0x000000ffff637224 */ /* 0x100fe200028e06ad */
[----:B------:R-:W-:Y:S01]  /*a7d0*/  LOP3.LUT R102, R102, R103, RZ, 0x3c, !PT ;  /* 0x0000006766667212 */ /* 0x000fe200078e3cff */
[----:B------:R-:W-:Y:S01]  /*a7e0*/  IMAD.X R103, RZ, RZ, R173, P6 ;  /* 0x000000ffff677224 */ /* 0x000fe200030e06ad */
[----:B------:R-:W-:-:S02]  /*a7f0*/  IADD3 R123, P4, R172, 0x9000, RZ ;  /* 0x00009000ac7b7810 */ /* 0x000fc40007f9e0ff */
[C---:B------:R-:W-:Y:S01]  /*a800*/  LOP3.LUT R29, R172.reuse, 0x380, RZ, 0xc0, !PT ;  /* 0x00000380ac1d7812 */ /* 0x040fe200078ec0ff */
[----:B-1----:R-:W-:Y:S01]  /*a810*/  @!P1 ST.E desc[UR46][R46.64], R6 ;  /* 0x000000062e009985 */ /* 0x002fe2000c10192e */
[C---:B------:R-:W-:Y:S01]  /*a820*/  IADD3 R127, P5, R172.reuse, 0xa000, RZ ;  /* 0x0000a000ac7f7810 */ /* 0x040fe20007fbe0ff */
[----:B------:R-:W-:Y:S01]  /*a830*/  UIMAD.WIDE.U32 UR6, UR39, UR8, URZ ;  /* 0x00000008270672a5 */ /* 0x000fe2000f8e003f */
[----:B------:R-:W-:Y:S01]  /*a840*/  IADD3 R131, P6, R172, 0xb000, RZ ;  /* 0x0000b000ac837810 */ /* 0x000fe20007fde0ff */
[----:B--2---:R1:W-:Y:S01]  /*a850*/  @!P0 ST.E desc[UR46][R50.64], R5 ;  /* 0x0000000532008985 */ /* 0x0043e2000c10192e */
[----:B------:R-:W-:Y:S01]  /*a860*/  UIMAD UR5, UR39, UR9, UR5 ;  /* 0x00000009270572a4 */ /* 0x000fe2000f8e0205 */
[----:B------:R-:W-:Y:S01]  /*a870*/  LOP3.LUT R122, R123, 0x380, RZ, 0xc0, !PT ;  /* 0x000003807b7a7812 */ /* 0x000fe200078ec0ff */
[----:B------:R-:W-:Y:S01]  /*a880*/  ULDC.64 UR10, c[0x0][0xaf0] ;  /* 0x0002bc00000a7ab9 */ /* 0x000fe20000000a00 */
[----:B------:R-:W-:Y:S02]  /*a890*/  LOP3.LUT R126, R127, 0x380, RZ, 0xc0, !PT ;  /* 0x000003807f7e7812 */ /* 0x000fe400078ec0ff */
[----:B------:R-:W-:-:S02]  /*a8a0*/  LOP3.LUT R130, R131, 0x380, RZ, 0xc0, !PT ;  /* 0x0000038083827812 */ /* 0x000fc400078ec0ff */
[----:B------:R-:W-:Y:S01]  /*a8b0*/  SHF.R.U64 R29, R29, 0x3, RZ ;  /* 0x000000031d1d7819 */ /* 0x000fe200000012ff */
[----:B-1----:R-:W1:Y:S01]  /*a8c0*/  @P2 LDC R5, c[0x0][0xbec] ;  /* 0x0002fb00ff052b82 */ /* 0x002e620000000800 */
[----:B------:R-:W-:Y:S01]  /*a8d0*/  VIADD R6, R0, UR44 ;  /* 0x0000002c00067c36 */ /* 0x000fe20008000000 */
[----:B------:R-:W-:Y:S01]  /*a8e0*/  UIMAD UR8, UR12, UR10, URZ ;  /* 0x0000000a0c0872a4 */ /* 0x000fe2000f8e023f */
[----:B------:R-:W-:Y:S01]  /*a8f0*/  SHF.R.U64 R122, R122, 0x3, RZ ;  /* 0x000000037a7a7819 */ /* 0x000fe200000012ff */
[----:B------:R-:W-:Y:S01]  /*a900*/  UIADD3 UR7, UR7, UR5, URZ ;  /* 0x0000000507077290 */ /* 0x000fe2000fffe03f */
[----:B------:R-:W-:Y:S01]  /*a910*/  IMAD.MOV.U32 R3, RZ, RZ, R6 ;  /* 0x000000ffff037224 */ /* 0x000fe200078e0006 */
[----:B------:R-:W-:Y:S01]  /*a920*/  UIMAD UR5, UR42, UR11, UR8 ;  /* 0x0000000b2a0572a4 */ /* 0x000fe2000f8e0208 */
[----:B------:R-:W-:Y:S01]  /*a930*/  SHF.R.U64 R126, R126, 0x3, RZ ;  /* 0x000000037e7e7819 */ /* 0x000fe200000012ff */
[----:B------:R-:W-:Y:S01]  /*a940*/  UIMAD.WIDE.U32 UR42, UR42, UR10, UR6 ;  /* 0x0000000a2a2a72a5 */ /* 0x000fe2000f8e0006 */
[----:B------:R-:W-:Y:S01]  /*a950*/  SHF.R.U64 R130, R130, 0x3, RZ ;  /* 0x0000000382827819 */ /* 0x000fe200000012ff */
[----:B------:R2:W5:Y:S01]  /*a960*/  LD.E.128 R40, desc[UR46][R20.64] ;  /* 0x0000002e14287980 */ /* 0x000562000c101d00 */
[----:B------:R-:W-:Y:S01]  /*a970*/  LOP3.LUT R122, R122, R123, RZ, 0x3c, !PT ;  /* 0x0000007b7a7a7212 */ /* 0x000fe200078e3cff */
[----:B------:R-:W-:Y:S01]  /*a980*/  UIADD3 UR5, UR43, UR5, URZ ;  /* 0x000000052b057290 */ /* 0x000fe2000fffe03f */
[----:B------:R-:W-:Y:S01]  /*a990*/  LOP3.LUT R126, R126, R127, RZ, 0x3c, !PT ;  /* 0x0000007f7e7e7212 */ /* 0x000fe200078e3cff */
[--C-:B------:R-:W-:Y:S01]  /*a9a0*/  IMAD.X R123, RZ, RZ, R173.reuse, P4 ;  /* 0x000000ffff7b7224 */ /* 0x100fe200020e06ad */
[----:B------:R-:W-:Y:S01]  /*a9b0*/  LOP3.LUT R130, R130, R131, RZ, 0x3c, !PT ;  /* 0x0000008382827212 */ /* 0x000fe200078e3cff */
[--C-:B------:R-:W-:Y:S01]  /*a9c0*/  IMAD.X R127, RZ, RZ, R173.reuse, P5 ;  /* 0x000000ffff7f7224 */ /* 0x100fe200028e06ad */
[----:B------:R-:W-:Y:S01]  /*a9d0*/  LOP3.LUT R28, R29, R172, RZ, 0x3c, !PT ;  /* 0x000000ac1d1c7212 */ /* 0x000fe200078e3cff */
[--C-:B------:R-:W-:Y:S01]  /*a9e0*/  IMAD.X R131, RZ, RZ, R173.reuse, P6 ;  /* 0x000000ffff837224 */ /* 0x100fe200030e06ad */
[----:B------:R-:W-:Y:S01]  /*a9f0*/  ULDC.64 UR6, c[0x0][0xae0] ;  /* 0x0002b80000067ab9 */ /* 0x000fe20000000a00 */
[----:B------:R-:W-:Y:S01]  /*aa00*/  IMAD.MOV.U32 R29, RZ, RZ, R173 ;  /* 0x000000ffff1d7224 */ /* 0x000fe200078e00ad */
[----:B------:R2:W5:Y:S01]  /*aa10*/  LD.E.128 R52, desc[UR46][R30.64] ;  /* 0x0000002e1e347980 */ /* 0x000562000c101d00 */
[----:B-1----:R-:W-:-:S03]  /*aa20*/  @P2 IMAD.HI.U32 R0, R6, R5, RZ ;  /* 0x0000000506002227 */ /* 0x002fc600078e00ff */
[----:B------:R2:W5:Y:S02]  /*aa30*/  LD.E.128 R36, desc[UR46][R28.64] ;  /* 0x0000002e1c247980 */ /* 0x000564000c101d00 */
[----:B0-----:R-:W-:Y:S01]  /*aa40*/  @P2 SHF.R.U32.HI R3, RZ, R9, R0 ;  /* 0x00000009ff032219 */ /* 0x001fe20000011600 */
[----:B------:R-:W-:Y:S01]  /*aa50*/  IMAD.U32 R4, RZ, RZ, UR42 ;  /* 0x0000002aff047e24 */ /* 0x000fe2000f8e00ff */
        /* <DEDUP_REMOVED lines=67> */
.L_x_4184:
[----:B------:R-:W-:Y:S05]  /*ae90*/  BSYNC B1 ;  /* 0x0000000000017941 */ /* 0x000fea0003800000 */
.L_x_4183:
[----:B-1-3--:R1:W3:Y:S01]  /*aea0*/  SHFL.IDX PT, R13, R3, 0x1, 0x181f ;  /* 0x00381f00030d7f89 */ /* 0x00a2e200000e0000 */
[----:B------:R-:W-:Y:S03]  /*aeb0*/  BSSY B1, `(.L_x_4185) ;  /* 0x0000014000017945 */ /* 0x000fe60003800000 */
[----:B------:R1:W4:Y:S01]  /*aec0*/  SHFL.IDX PT, R11, R6, 0x1, 0x181f ;  /* 0x00381f00060b7f89 */ /* 0x00032200000e0000 */
[----:B------:R-:W-:Y:S05]  /*aed0*/  @P1 BRA `(.L_x_4186) ;  /* 0x0000000000441947 */ /* 0x000fea0003800000 */
[----:B------:R-:W-:Y:S02]  /*aee0*/  ULDC UR5, c[0x0][0xac8] ;  /* 0x0002b20000057ab9 */ /* 0x000fe40000000800 */
[----:B------:R-:W-:Y:S02]  /*aef0*/  ISETP.GE.AND P4, PT, R2, UR5, PT ;  /* 0x0000000502007c0c */ /* 0x000fe4000bf86270 */
[----:B------:R-:W-:Y:S02]  /*af00*/  ISETP.GE.AND P3, PT, R19, UR5, PT ;  /* 0x0000000513007c0c */ /* 0x000fe4000bf66270 */
[----:B------:R-:W-:Y:S02]  /*af10*/  ISETP.GE.AND P2, PT, R18, UR5, PT ;  /* 0x0000000512007c0c */ /* 0x000fe4000bf46270 */
[----:B------:R-:W-:-:S07]  /*af20*/  ISETP.GE.AND P1, PT, R22, UR5, PT ;  /* 0x0000000516007c0c */ /* 0x000fce000bf26270 */
[CC--:B----4-:R-:W-:Y:S02]  /*af30*/  @!P4 LEA R4, P6, R2.reuse, R11.reuse, 0x1 ;  /* 0x0000000b0204c211 */ /* 0x0d0fe400078c08ff */
[C---:B------:R-:W-:Y:S02]  /*af40*/  @!P3 LEA R8, P5, R19.reuse, R11, 0x1 ;  /* 0x0000000b1308b211 */ /* 0x040fe400078a08ff */
[----:B---3--:R-:W-:Y:S02]  /*af50*/  @!P4 LEA.HI.X R5, R2, R13, R211, 0x1, P6 ;  /* 0x0000000d0205c211 */ /* 0x008fe400030f0cd3 */
        /* <DEDUP_REMOVED lines=9> */
.L_x_4186:
[----:B------:R-:W-:Y:S05]  /*aff0*/  BSYNC B1 ;  /* 0x0000000000017941 */ /* 0x000fea0003800000 */
.L_x_4185:
[----:B---3--:R3:W0:Y:S01]  /*b000*/  SHFL.IDX PT, R13, R3, 0x2, 0x181f ;  /* 0x00581f00030d7f89 */ /* 0x00862200000e0000 */
        /* <DEDUP_REMOVED lines=14> */
[----:B-----5:R0:W-:Y:S01]  /*b0f0*/  @!P3 ST.E.128 desc[UR46][R4.64], R52 ;  /* 0x000000340400b985 */ /* 0x0201e2000c101d2e */
[----:B----4-:R-:W-:-:S02]  /*b100*/  @!P1 LEA.HI.X R11, R18, R13, R209, 0x1, P4 ;  /* 0x0000000d120b9211 */ /* 0x010fc400020f0cd1 */
[----:B------:R-:W-:Y:S01]  /*b110*/  @!P0 LEA.HI.X R13, R22, R13, R208, 0x1, P6 ;  /* 0x0000000d160d8211 */ /* 0x000fe200030f0cd0 */
[----:B------:R0:W-:Y:S04]  /*b120*/  @!P2 ST.E.128 desc[UR46][R8.64], R108 ;  /* 0x0000006c0800a985 */ /* 0x0001e8000c101d2e */
[----:B------:R0:W-:Y:S04]  /*b130*/  @!P1 ST.E.128 desc[UR46][R10.64], R124 ;  /* 0x0000007c0a009985 */ /* 0x0001e8000c101d2e */
[----:B------:R0:W-:Y:S02]  /*b140*/  @!P0 ST.E.128 desc[UR46][R12.64], R140 ;  /* 0x0000008c0c008985 */ /* 0x0001e4000c101d2e */
.L_x_4188:
[----:B------:R-:W-:Y:S05]  /*b150*/  BSYNC B1 ;  /* 0x0000000000017941 */ /* 0x000fea0003800000 */
.L_x_4187:
[----:B------:R-:W-:Y:S01]  /*b160*/  VIADD R0, R14, 0x60 ;  /* 0x000000600e007836 */ /* 0x000fe20000000000 */
[----:B-123--:R-:W1:Y:S04]  /*b170*/  SHFL.IDX PT, R3, R3, 0x3, 0x181f ;  /* 0x00781f0003037f89 */ /* 0x00ee6800000e0000 */
[----:B------:R-:W-:Y:S01]  /*b180*/  ISETP.GE.AND P0, PT, R0, R7, PT ;  /* 0x000000070000720c */ /* 0x000fe20003f06270 */
[----:B0---4-:R0:W2:-:S12]  /*b190*/  SHFL.IDX PT, R11, R6, 0x3, 0x181f ;  /* 0x00781f00060b7f89 */ /* 0x01109800000e0000 */
        /* <DEDUP_REMOVED lines=20> */
.L_x_4182:
        /* <DEDUP_REMOVED lines=50> */
.L_x_4191:
[----:B------:R-:W-:Y:S05]  /*b600*/  BSYNC B1 ;  /* 0x0000000000017941 */ /* 0x000fea0003800000 */
.L_x_4190:
        /* <DEDUP_REMOVED lines=11> */
[----:B-1----:R-:W-:-:S03]  /*b6c0*/  @P1 SHF.R.U32.HI R3, RZ, R11, R0 ;  /* 0x0000000bff031219 */ /* 0x002fc60000011600 */
[----:B------:R-:W-:Y:S01]  /*b6d0*/  UIMAD UR5, UR42, UR11, UR5 ;  /* 0x0000000b2a0572a4 */ /* 0x000fe2000f8e0205 */
[--C-:B------:R-:W-:Y:S01]  /*b6e0*/  SHF.R.S32.HI R0, RZ, 0x1f, R3.reuse ;  /* 0x0000001fff007819 */ /* 0x100fe20000011403 */
[----:B------:R-:W-:Y:S01]  /*b6f0*/  UIMAD.WIDE.U32 UR42, UR42, UR10, UR6 ;  /* 0x0000000a2a2a72a5 */ /* 0x000fe2000f8e0006 */
[----:B------:R-:W-:Y:S02]  /*b700*/  IMAD.MOV R7, RZ, RZ, -R3 ;  /* 0x000000ffff077224 */ /* 0x000fe400078e0a03 */
[----:B------:R-:W-:Y:S01]  /*b710*/  ULDC.64 UR6, c[0x0][0xae0] ;  /* 0x0002b80000067ab9 */ /* 0x000fe20000000a00 */
[----:B------:R-:W-:Y:S01]  /*b720*/  UIADD3 UR5, UR43, UR5, URZ ;  /* 0x000000052b057290 */ /* 0x000fe2000fffe03f */
[----:B------:R-:W-:Y:S02]  /*b730*/  IMAD R0, R0, UR6, RZ ;  /* 0x0000000600007c24 */ /* 0x000fe4000f8e02ff */
[----:B------:R-:W-:Y:S02]  /*b740*/  IMAD R7, R10, R7, R8 ;  /* 0x000000070a077224 */ /* 0x000fe400078e0208 */
[----:B------:R-:W-:-:S02]  /*b750*/  IMAD.U32 R5, RZ, RZ, UR43 ;  /* 0x0000002bff057e24 */ /* 0x000fc4000f8e00ff */
[----:B------:R-:W-:Y:S02]  /*b760*/  IMAD.U32 R4, RZ, RZ, UR42 ;  /* 0x0000002aff047e24 */ /* 0x000fe4000f8e00ff */
[----:B------:R-:W-:Y:S01]  /*b770*/  IMAD.U32 R5, RZ, RZ, UR5 ;  /* 0x00000005ff057e24 */ /* 0x000fe2000f8e00ff */
[----:B------:R-:W-:Y:S01]  /*b780*/  ULDC UR5, c[0x0][0xa88] ;  /* 0x0002a20000057ab9 */ /* 0x000fe20000000800 */
[C---:B------:R-:W-:Y:S01]  /*b790*/  IMAD R9, R3.reuse, UR7, R0 ;  /* 0x0000000703097c24 */ /* 0x040fe2000f8e0200 */
[----:B------:R-:W-:Y:S01]  /*b7a0*/  SHF.R.S32.HI R0, RZ, 0x1f, R7 ;  /* 0x0000001fff007819 */ /* 0x000fe20000011407 */
[----:B------:R-:W-:Y:S01]  /*b7b0*/  IMAD.WIDE.U32 R4, R3, UR6, R4 ;  /* 0x0000000603047c25 */ /* 0x000fe2000f8e0004 */
[----:B------:R-:W-:-:S03]  /*b7c0*/  ULDC.64 UR6, c[0x0][0xad8] ;  /* 0x0002b60000067ab9 */ /* 0x000fc60000000a00 */
        /* <DEDUP_REMOVED lines=35> */
.L_x_4193:
[----:B------:R-:W-:Y:S05]  /*ba00*/  BSYNC B1 ;  /* 0x0000000000017941 */ /* 0x000fea0003800000 */
.L_x_4192:
        /* <DEDUP_REMOVED lines=21> */
.L_x_4195:
[----:B------:R-:W-:Y:S05]  /*bb60*/  BSYNC B1 ;  /* 0x0000000000017941 */ /* 0x000fea0003800000 */
.L_x_4194:
        /* <DEDUP_REMOVED lines=21> */
.L_x_4197:
[----:B------:R-:W-:Y:S05]  /*bcc0*/  BSYNC B1 ;  /* 0x0000000000017941 */ /* 0x000fea0003800000 */
.L_x_4196:
[----:B------:R-:W-:Y:S01]  /*bcd0*/  VIADD R0, R8, 0x60 ;  /* 0x0000006008007836 */ /* 0x000fe20000000000 */
[----:B0-----:R0:W0:Y:S04]  /*bce0*/  SHFL.IDX PT, R3, R7, 0x3, 0x181f ;  /* 0x00781f0007037f89 */ /* 0x00102800000e0000 */
[----:B------:R-:W-:Y:S01]  /*bcf0*/  ISETP.GE.AND P0, PT, R0, R9, PT ;  /* 0x000000090000720c */ /* 0x000fe20003f06270 */
[----:B-1-3--:R1:W3:-:S12]  /*bd00*/  SHFL.IDX PT, R5, R6, 0x3, 0x181f ;  /* 0x00781f0006057f89 */ /* 0x00a2d800000e0000 */
[----:B-1----:R-:W-:Y:S05]  /*bd10*/  @P0 BRA `(.L_x_4189) ;  /* 0x0000000000440947 */ /* 0x002fea0003800000 */
[----:B------:R-:W-:Y:S02]  /*bd20*/  ULDC UR5, c[0x0][0xac8] ;  /* 0x0002b20000057ab9 */ /* 0x000fe40000000800 */
[----:B------:R-:W-:Y:S02]  /*bd30*/  ISETP.GE.AND P3, PT, R2, UR5, PT ;  /* 0x0000000502007c0c */ /* 0x000fe4000bf66270 */
[----:B------:R-:W-:Y:S02]  /*bd40*/  ISETP.GE.AND P2, PT, R19, UR5, PT ;  /* 0x0000000513007c0c */ /* 0x000fe4000bf46270 */
[----:B------:R-:W-:Y:S02]  /*bd50*/  ISETP.GE.AND P1, PT, R18, UR5, PT ;  /* 0x0000000512007c0c */ /* 0x000fe4000bf26270 */
[----:B------:R-:W-:-:S07]  /*bd60*/  ISETP.GE.AND P0, PT, R22, UR5, PT ;  /* 0x0000000516007c0c */ /* 0x000fce000bf06270 */
[-C--:B--234-:R-:W-:Y:S02]  /*bd70*/  @!P3 LEA R6, P6, R2, R5.reuse, 0x1 ;  /* 0x000000050206b211 */ /* 0x09cfe400078c08ff */
        /* <DEDUP_REMOVED lines=11> */
.L_x_4189:
[----:B------:R-:W-:Y:S05]  /*be30*/  BSYNC B0 ;  /* 0x0000000000007941 */ /* 0x000fea0003800000 */
.L_x_4181:
[----:B------:R-:W-:Y:S02]  /*be40*/  ULDC UR5, c[0x0][0xc38] ;  /* 0x00030e0000057ab9 */ /* 0x000fe40000000800 */
[----:B------:R-:W-:-:S06]  /*be50*/  UISETP.GE.AND UP0, UPT, UR4, UR5, UPT ;  /* 0x000000050400728c */ /* 0x000fcc000bf06270 */
[----:B------:R-:W-:-:S13]  /*be60*/  PLOP3.LUT P0, PT, PT, PT, UP0, 0x80, 0x0 ;  /* 0x000000000000781c */ /* 0x000fda0003f0f008 */
[----:B------:R-:W-:Y:S05]  /*be70*/  @!P0 BRA `(.L_x_4198) ;  /* 0xffffff4c00dc8947 */ /* 0x000fea000383ffff */
[----:B------:R-:W-:Y:S05]  /*be80*/  EXIT ;  /* 0x000000000000794d */ /* 0x000fea0003800000 */
.L_x_4146:
[----:B------:R-:W-:-:S08]  /*be90*/  NOP ;  /* 0x0000000000007918 */ /* 0x000fd00000000000 */
[----:B------:R-:W0:-:S00]  /*bea0*/  USETMAXREG.DEALLOC.CTAPOOL 0x18 ;  /* 0x00000018000079c8 */ /* 0x000e0000080e0500 */
[----:B0-----:R-:W-:-:S06]  /*beb0*/  LOP3.LUT R0, R0, 0x3, RZ, 0xc0, !PT ;  /* 0x0000000300007812 */ /* 0x001fcc00078ec0ff */
[----:B------:R-:W0:Y:S01]  /*bec0*/  S2UR UR6, SR_CTAID.X ;  /* 0x00000000000679c3 */ /* 0x000e220000002500 */
[----:B------:R-:W-:Y:S01]  /*bed0*/  IMAD.MOV.U32 R18, RZ, RZ, RZ ;  /* 0x000000ffff127224 */ /* 0x000fe200078e00ff */
[----:B------:R-:W1:Y:S02]  /*bee0*/  SHFL.IDX PT, R0, R0, RZ, 0x1f ;  /* 0x00001fff00007589 */ /* 0x000e6400000e0000 */
[----:B-1----:R-:W-:-:S04]  /*bef0*/  ISETP.NE.AND P0, PT, R0, RZ, PT ;  /* 0x000000ff0000720c */ /* 0x002fc80003f05270 */
[----:B------:R-:W0:Y:S01]  /*bf00*/  LDC R0, c[0x0][0xc38] ;  /* 0x00030e00ff007b82 */ /* 0x000e220000000800 */
[----:B------:R-:W-:-:S05]  /*bf10*/  P2R R2, PR, RZ, 0x1 ;  /* 0x00000001ff027803 */ /* 0x000fca0000000000 */
[----:B------:R1:W-:Y:S03]  /*bf20*/  STL [R1+0x20], R2 ;  /* 0x0000200201007387 */ /* 0x0003e60000100800 */
[----:B------:R-:W-:Y:S06]  /*bf30*/  @P0 BAR.ARV 0x4, 0x180 ;  /* 0x0106000000000b1d */ /* 0x000fec0000002000 */
[----:B------:R1:W-:Y:S01]  /*bf40*/  STL [R1+0x1c], RZ ;  /* 0x00001cff01007387 */ /* 0x0003e20000100800 */
[----:B0-----:R-:W-:Y:S01]  /*bf50*/  ISETP.LE.AND P0, PT, R0, UR6, PT ;  /* 0x0000000600007c0c */ /* 0x001fe2000bf03270 */
[----:B------:R-:W-:-:S05]  /*bf60*/  IMAD.MOV.U32 R0, RZ, RZ, 0x1 ;  /* 0x00000001ff007424 */ /* 0x000fca00078e00ff */
[----:B------:R1:W-:Y:S07]  /*bf70*/  STL [R1], R0 ;  /* 0x0000000001007387 */ /* 0x0003ee0000100800 */
[----:B------:R-:W-:Y:S05]  /*bf80*/  @P0 BRA `(.L_x_4199) ;  /* 0x0000004000c40947 */ /* 0x000fea0003800000 */
[----:B------:R-:W0:Y:S01]  /*bf90*/  S2R R5, SR_TID.X ;  /* 0x0000000000057919 */ /* 0x000e220000002100 */
[----:B------:R-:W2:Y:S01]  /*bfa0*/  S2UR UR5, SR_CgaCtaId ;  /* 0x00000000000579c3 */ /* 0x000ea20000008800 */
[----:B------:R-:W-:Y:S01]  /*bfb0*/  UMOV UR4, 0x400 ;  /* 0x0000040000047882 */ /* 0x000fe20000000000 */
[----:B------:R-:W-:Y:S01]  /*bfc0*/  IMAD.MOV.U32 R18, RZ, RZ, RZ ;  /* 0x000000ffff127224 */ /* 0x000fe200078e00ff */
[----:B------:R-:W-:Y:S01]  /*bfd0*/  ULDC UR41, c[0x0][0xc] ;  /* 0x0000030000297ab9 */ /* 0x000fe20000000800 */
[----:B------:R-:W-:Y:S01]  /*bfe0*/  ULDC.64 UR44, c[0x0][0x198] ;  /* 0x00006600002c7ab9 */ /* 0x000fe20000000a00 */
[----:B--2---:R-:W-:-:S06]  /*bff0*/  ULEA UR4, UR5, UR4, 0x18 ;  /* 0x0000000405047291 */ /* 0x004fcc000f8ec03f */
[----:B------:R-:W-:Y:S01]  /*c000*/  IMAD.U32 R17, RZ, RZ, UR4 ;  /* 0x00000004ff117e24 */ /* 0x000fe2000f8e00ff */
[C---:B0-----:R-:W-:Y:S01]  /*c010*/  LOP3.LUT R4, R5.reuse, 0x7f, RZ, 0xc0, !PT ;  /* 0x0000007f05047812 */ /* 0x041fe200078ec0ff */
[----:B-1----:R-:W-:-:S05]  /*c020*/  IMAD.SHL.U32 R0, R5, 0x8, RZ ;  /* 0x0000000805007824 */ /* 0x002fca00078e00ff */
[----:B------:R-:W-:-:S04]  /*c030*/  LOP3.LUT R2, R0, 0x1f8, RZ, 0xc0, !PT ;  /* 0x000001f800027812 */ /* 0x000fc800078ec0ff */
        /* <DEDUP_REMOVED lines=9> */
[----:B------:R0:W-:Y:S04]  /*c0d0*/  STL [R1+0x14], R3 ;  /* 0x0000140301007387 */ /* 0x0001e80000100800 */
[----:B------:R0:W-:Y:S04]  /*c0e0*/  STL [R1+0x10], R2 ;  /* 0x0000100201007387 */ /* 0x0001e80000100800 */
[----:B------:R0:W-:Y:S04]  /*c0f0*/  STL [R1], R0 ;  /* 0x0000000001007387 */ /* 0x0001e80000100800 */
[----:B------:R0:W-:Y:S02]  /*c100*/  STL [R1+0x1c], RZ ;  /* 0x00001cff01007387 */ /* 0x0001e40000100800 */
.L_x_4289:
        /* <DEDUP_REMOVED lines=23> */
.L_x_4200:
[----:B------:R-:W-:Y:S01]  /*c280*/  ULDC UR9, c[0x0][0xc54] ;  /* 0x0003150000097ab9 */ /* 0x000fe20000000800 */
[----:B------:R-:W-:Y:S01]  /*c290*/  UMOV UR5, UR8 ;  /* 0x0000000800057c82 */ /* 0x000fe20008000000 */
[----:B------:R-:W-:-:S11]  /*c2a0*/  UISETP.NE.AND UP0, UPT, UR9, 0x1, UPT ;  /* 0x000000010900788c */ /* 0x000fd6000bf05270 */
[----:B------:R-:W-:Y:S02]  /*c2b0*/  @UP0 ULDC.64 UR10, c[0x0][0xc58] ;  /* 0x00031600000a0ab9 */ /* 0x000fe40000000a00 */
[----:B------:R-:W-:-:S04]  /*c2c0*/  UIMAD.WIDE.U32 UR6, UR8, UR10, URZ ;  /* 0x0000000a080672a5 */ /* 0x000fc8000f8e003f */
[----:B------:R-:W-:-:S04]  /*c2d0*/  @UP0 USHF.R.U32.HI UR5, URZ, UR11, UR7 ;  /* 0x0000000b3f050299 */ /* 0x000fc80008011607 */
[----:B------:R-:W-:-:S12]  /*c2e0*/  UIMAD UR6, UR5, UR9, URZ ;  /* 0x00000009050672a4 */ /* 0x000fd8000f8e023f */
.L_x_4201:
[----:B------:R-:W-:Y:S01]  /*c2f0*/  ULOP3.LUT UR39, URZ, UR5, URZ, 0x33, !UPT ;  /* 0x000000053f277292 */ /* 0x000fe2000f8e333f */
[----:B------:R-:W-:Y:S01]  /*c300*/  BSSY B7, `(.L_x_4202) ;  /* 0x00003dc000077945 */ /* 0x000fe20003800000 */
[----:B------:R-:W-:Y:S01]  /*c310*/  ULDC UR7, c[0x0][0x448] ;  /* 0x0001120000077ab9 */ /* 0x000fe20000000800 */
[----:B------:R-:W-:Y:S01]  /*c320*/  ULDC UR5, c[0x0][0xc3c] ;  /* 0x00030f0000057ab9 */ /* 0x000fe20000000800 */
[----:B------:R-:W-:Y:S02]  /*c330*/  UISETP.NE.AND UP1, UPT, UR7, 0x1, UPT ;  /* 0x000000010700788c */ /* 0x000fe4000bf25270 */
[----:B------:R-:W-:Y:S01]  /*c340*/  UIADD3 UR39, UR39, UR5, URZ ;  /* 0x0000000527277290 */ /* 0x000fe2000fffe03f */
[----:B------:R-:W-:Y:S01]  /*c350*/  ULDC.64 UR10, c[0x0][0x418] ;  /* 0x00010600000a7ab9 */ /* 0x000fe20000000a00 */
[----:B------:R-:W-:Y:S02]  /*c360*/  UIADD3 UR5, UR8, -UR6, URZ ;  /* 0x8000000608057290 */ /* 0x000fe4000fffe03f */
[----:B------:R-:W-:-:S02]  /*c370*/  UISETP.NE.U32.AND UP0, UPT, UR10, URZ, UPT ;  /* 0x0000003f0a00728c */ /* 0x000fc4000bf05070 */
[----:B------:R-:W-:Y:S02]  /*c380*/  USHF.L.U32 UR8, UR39, 0x7, URZ ;  /* 0x0000000727087899 */ /* 0x000fe4000800063f */
[----:B------:R-:W-:Y:S01]  /*c390*/  UISETP.NE.AND.EX UP0, UPT, UR11, URZ, UPT, UP0 ;  /* 0x0000003f0b00728c */ /* 0x000fe2000bf05300 */
[----:B------:R-:W-:Y:S01]  /*c3a0*/  ULDC UR7, c[0x0][0x288] ;  /* 0x0000a20000077ab9 */ /* 0x000fe20000000800 */
[----:B------:R-:W-:Y:S01]  /*c3b0*/  UIADD3 UR8, UR8, 0x7f, URZ ;  /* 0x0000007f08087890 */ /* 0x000fe2000fffe03f */
[----:B------:R-:W-:Y:S01]  /*c3c0*/  ULDC UR6, c[0x0][0x424] ;  /* 0x0001090000067ab9 */ /* 0x000fe20000000800 */
[----:B------:R-:W-:Y:S02]  /*c3d0*/  UIADD3 UR13, -UR7, 0x60, URZ ;  /* 0x00000060070d7890 */ /* 0x000fe4000fffe13f */
[----:B------:R-:W-:Y:S01]  /*c3e0*/  USEL UR9, UR6, 0x1, UP0 ;  /* 0x0000000106097887 */ /* 0x000fe20008000000 */
[----:B------:R-:W-:Y:S01]  /*c3f0*/  @UP1 ULDC UR7, c[0x0][0x44c] ;  /* 0x0001130000071ab9 */ /* 0x000fe20000000800 */
[----:B------:R-:W-:Y:S01]  /*c400*/  ULDC UR12, c[0x0][0x2f0] ;  /* 0x0000bc00000c7ab9 */ /* 0x000fe20000000800 */
[----:B------:R-:W-:Y:S01]  /*c410*/  UIMAD.WIDE.U32 UR6, UR8, UR7, URZ ;  /* 0x00000007080672a5 */ /* 0x000fe2000f8e003f */
[----:B------:R-:W-:Y:S01]  /*c420*/  @UP1 ULDC UR14, c[0x0][0x450] ;  /* 0x00011400000e1ab9 */ /* 0x000fe20000000800 */
[----:B------:R-:W-:-:S02]  /*c430*/  UIMAD UR13, UR9, UR12, UR13 ;  /* 0x0000000c090d72a4 */ /* 0x000fc4000f8e020d */
[----:B------:R-:W-:Y:S02]  /*c440*/  @UP1 USHF.R.U32.HI UR8, URZ, UR14, UR7 ;  /* 0x0000000e3f081299 */ /* 0x000fe40008011607 */
[----:B------:R-:W-:Y:S02]  /*c450*/  UIMAD UR6, UR9, UR12, 0x5f ;  /* 0x0000005f090674a4 */ /* 0x000fe4000f8e020c */
[----:B------:R-:W-:Y:S02]  /*c460*/  UIADD3 UR8, UR13, UR8, URZ ;  /* 0x000000080d087290 */ /* 0x000fe4000fffe03f */
[----:B------:R-:W-:Y:S02]  /*c470*/  UIMAD.WIDE UR6, UR6, 0x2aaaaaab, URZ ;  /* 0x2aaaaaab060678a5 */ /* 0x000fe4000f8e023f */
[----:B------:R-:W-:Y:S02]  /*c480*/  UIMAD.WIDE UR8, UR8, 0x2aaaaaab, URZ ;  /* 0x2aaaaaab080878a5 */ /* 0x000fe4000f8e023f */
[----:B------:R-:W-:-:S02]  /*c490*/  USHF.R.U32.HI UR12, URZ, 0x1f, UR7 ;  /* 0x0000001f3f0c7899 */ /* 0x000fc40008011607 */
[----:B------:R-:W-:Y:S01]  /*c4a0*/  USHF.R.U32.HI UR6, URZ, 0x1f, UR9 ;  /* 0x0000001f3f067899 */ /* 0x000fe20008011609 */
[----:B------:R-:W-:Y:S01]  /*c4b0*/  ULDC UR11, c[0x0][0xc48] ;  /* 0x00031200000b7ab9 */ /* 0x000fe20000000800 */
[----:B------:R-:W-:Y:S02]  /*c4c0*/  ULEA.HI.SX32 UR12, UR7, UR12, 0x1c ;  /* 0x0000000c070c7291 */ /* 0x000fe4000f8fe23f */
[----:B------:R-:W-:Y:S02]  /*c4d0*/  ULEA.HI.SX32 UR6, UR9, UR6, 0x1c ;  /* 0x0000000609067291 */ /* 0x000fe4000f8fe23f */
[----:B------:R-:W-:Y:S02]  /*c4e0*/  UISETP.NE.AND UP0, UPT, UR11, 0x1, UPT ;  /* 0x000000010b00788c */ /* 0x000fe4000bf05270 */
[----:B------:R-:W-:Y:S01]  /*c4f0*/  UISETP.LT.AND UP1, UPT, UR12, UR6, UPT ;  /* 0x000000060c00728c */ /* 0x000fe2000bf21270 */
[----:B------:R-:W-:-:S03]  /*c500*/  ULDC UR10, c[0x0][0xc54] ;  /* 0x00031500000a7ab9 */ /* 0x000fc60000000800 */
[----:B------:R-:W-:Y:S02]  /*c510*/  USEL UR38, UR12, UR6, UP1 ;  /* 0x000000060c267287 */ /* 0x000fe40008800000 */
[----:B------:R-:W-:-:S03]  /*c520*/  UIMAD UR10, UR4, UR10, UR5 ;  /* 0x0000000a040a72a4 */ /* 0x000fc6000f8e0205 */
[----:B------:R-:W-:Y:S01]  /*c530*/  @UP0 ULDC UR4, c[0x0][0xc4c] ;  /* 0x0003130000040ab9 */ /* 0x000fe20000000800 */
[----:B------:R-:W-:Y:S01]  /*c540*/  ISETP.LT.AND P0, PT, RZ, UR38, PT ;  /* 0x00000026ff007c0c */ /* 0x000fe2000bf01270 */
[----:B------:R-:W-:Y:S01]  /*c550*/  UIMAD.WIDE.U32 UR4, UR10, UR4, URZ ;  /* 0x000000040a0472a5 */ /* 0x000fe2000f8e003f */
[----:B------:R-:W-:Y:S01]  /*c560*/  @UP0 ULDC UR7, c[0x0][0xc50] ;  /* 0x0003140000070ab9 */ /* 0x000fe20000000800 */
[----:B------:R-:W-:Y:S02]  /*c570*/  UMOV UR42, UR10 ;  /* 0x0000000a002a7c82 */ /* 0x000fe40008000000 */
[----:B------:R-:W-:-:S04]  /*c580*/  @UP0 USHF.R.U32.HI UR42, URZ, UR7, UR5 ;  /* 0x000000073f2a0299 */ /* 0x000fc80008011605 */
[----:B------:R-:W-:-:S04]  /*c590*/  UIADD3 UR36, -UR42, URZ, URZ ;  /* 0x0000003f2a247290 */ /* 0x000fc8000fffe13f */
[----:B------:R-:W-:Y:S01]  /*c5a0*/  UIMAD UR36, UR11, UR36, UR10 ;  /* 0x000000240b2472a4 */ /* 0x000fe2000f8e020a */
[----:B------:R-:W-:Y:S11]  /*c5b0*/  @P0 BRA `(.L_x_4203) ;  /* 0x0000000000480947 */ /* 0x000ff60003800000 */
        /* <DEDUP_REMOVED lines=18> */
.L_x_4203:
        /* <DEDUP_REMOVED lines=20> */
.L_x_4206:
[----:B------:R-:W-:Y:S05]  /*c820*/  BSYNC B6 ;  /* 0x0000000000067941 */ /* 0x000fea0003800000 */
.L_x_4205:
        /* <DEDUP_REMOVED lines=20> */
.L_x_4209:
        /* <DEDUP_REMOVED lines=15> */
.L_x_4208:
[----:B------:R-:W-:Y:S05]  /*ca60*/  BSYNC B6 ;  /* 0x0000000000067941 */ /* 0x000fea0003800000 */
.L_x_4207:
        /* <DEDUP_REMOVED lines=19> */
[----:B------:R-:W-:-:S05]  /*cba0*/  P2R R5, PR, RZ, 0x2 ;  /* 0x00000002ff057803 */ /* 0x000fca0000000000 */
[----:B------:R0:W-:Y:S01]  /*cbb0*/  STL [R1+0xc], R5 ;  /* 0x00000c0501007387 */ /* 0x0001e20000100800 */
[----:B--2---:R-:W-:Y:S02]  /*cbc0*/  SHF.R.S32.HI R7, RZ, 0x1f, R19 ;  /* 0x0000001fff077819 */ /* 0x004fe40000011413 */
[----:B------:R-:W-:-:S03]  /*cbd0*/  SEL R16, R19, RZ, !P1 ;  /* 0x000000ff13107207 */ /* 0x000fc60004800000 */
[----:B------:R0:W-:Y:S01]  /*cbe0*/  STL [R1+0x4], R7 ;  /* 0x0000040701007387 */ /* 0x0001e20000100800 */
[----:B------:R-:W-:Y:S05]  /*cbf0*/  BRA.DIV UR4, `(.L_x_4210) ;  /* 0x0000003e04287947 */ /* 0x000fea000b800000 */
[----:B------:R1:W2:Y:S02]  /*cc00*/  SHFL.IDX PT, R14, R4, RZ, 0x1f ;  /* 0x00001fff040e7589 */ /* 0x0002a400000e0000 */
.L_x_4304:
[----:B------:R-:W-:Y:S01]  /*cc10*/  PLOP3.LUT P2, PT, PT, PT, PT, 0x8, 0x0 ;  /* 0x000000000000781c */ /* 0x000fe20003f4e170 */
[----:B------:R3:W-:Y:S01]  /*cc20*/  STL [R1+0x18], R0 ;  /* 0x0000180001007387 */ /* 0x0007e20000100800 */
[----:B--2---:R-:W-:Y:S02]  /*cc30*/  ISETP.NE.AND P0, PT, R14, RZ, PT ;  /* 0x000000ff0e00720c */ /* 0x004fe40003f05270 */
[----:B-1----:R-:W-:-:S05]  /*cc40*/  P2R R4, PR, RZ, 0x4 ;  /* 0x00000004ff047803 */ /* 0x002fca0000000000 */
[----:B------:R3:W-:Y:S06]  /*cc50*/  STL [R1+0x8], R4 ;  /* 0x0000080401007387 */ /* 0x0007ec0000100800 */
[----:B------:R-:W-:Y:S05]  /*cc60*/  @P0 BRA `(.L_x_4211) ;  /* 0x0000000000f00947 */ /* 0x000fea0003800000 */
[----:B------:R-:W-:-:S03]  /*cc70*/  UMOV UR4, 0xffffffff ;  /* 0xffffffff00047882 */ /* 0x000fc60000000000 */
[----:B------:R-:W-:Y:S05]  /*cc80*/  BRA.DIV UR4, `(.L_x_4212) ;  /* 0x0000003e04247947 */ /* 0x000fea000b800000 */
[----:B------:R-:W-:-:S13]  /*cc90*/  ELECT P6, URZ, PT ;  /* 0x00000000003f782f */ /* 0x000fda00038c0000 */
.L_x_4307:
[----:B------:R-:W-:Y:S05]  /*cca0*/  @!P6 BRA `(.L_x_4211) ;  /* 0x0000000000e0e947 */ /* 0x000fea0003800000 */
[----:B------:R-:W-:Y:S01]  /*ccb0*/  IMAD.MOV.U32 R16, RZ, RZ, R19 ;  /* 0x000000ffff107224 */ /* 0x000fe200078e0013 */
[----:B------:R-:W-:Y:S06]  /*ccc0*/  @!P1 BRA `(.L_x_4213) ;  /* 0x00000000004c9947 */ /* 0x000fec0003800000 */
[----:B------:R-:W1:Y:S01]  /*ccd0*/  LDC R6, c[0x0][0x43c] ;  /* 0x00010f00ff067b82 */ /* 0x000e620000000800 */
[----:B------:R-:W-:Y:S01]  /*cce0*/  IMAD.MOV.U32 R8, RZ, RZ, R0 ;  /* 0x000000ffff087224 */ /* 0x000fe200078e0000 */
[----:B------:R-:W-:Y:S01]  /*ccf0*/  ULDC.64 UR4, c[0x0][0x428] ;  /* 0x00010a0000047ab9 */ /* 0x000fe20000000a00 */
[----:B-1----:R-:W-:-:S13]  /*cd00*/  ISETP.NE.AND P0, PT, R6, 0x1, PT ;  /* 0x000000010600780c */ /* 0x002fda0003f05270 */
[----:B0--3--:R-:W0:Y:S02]  /*cd10*/  @P0 LDC.64 R4, c[0x0][0x440] ;  /* 0x00011000ff040b82 */ /* 0x009e240000000a00 */
        /* <DEDUP_REMOVED lines=14> */
.L_x_4213:
[----:B---3--:R-:W2:Y:S01]  /*ce00*/  LDL R0, [R1] ;  /* 0x0000000001007983 */ /* 0x008ea20000100800 */
[----:B-1----:R-:W-:Y:S01]  /*ce10*/  IMAD R3, R18, 0x8, R17 ;  /* 0x0000000812037824 */ /* 0x002fe200078e0211 */
[----:B0-----:R-:W0:Y:S02]  /*ce20*/  S2R R7, SR_TID.X ;  /* 0x0000000000077919 */ /* 0x001e240000002100 */
[----:B0-----:R-:W-:-:S04]  /*ce30*/  LOP3.LUT R7, R7, 0x7f, RZ, 0xc0, !PT ;  /* 0x0000007f07077812 */ /* 0x001fc800078ec0ff */
[----:B------:R-:W-:Y:S02]  /*ce40*/  ISETP.NE.AND P1, PT, R7, RZ, PT ;  /* 0x000000ff0700720c */ /* 0x000fe40003f25270 */
[----:B--2---:R-:W-:-:S04]  /*ce50*/  SHF.L.U32 R0, R0, 0x1f, RZ ;  /* 0x0000001f00007819 */ /* 0x004fc800000006ff */
[----:B------:R-:W0:Y:S02]  /*ce60*/  SYNCS.PHASECHK.TRANS64.TRYWAIT P0, [R3+URZ+0x22840], R0 ;  /* 0x02284000030075a7 */ /* 0x000e24000800017f */
[----:B0-----:R-:W-:Y:S05]  /*ce70*/  @!P0 BRA `(.L_x_4214) ;  /* 0x0000003800c88947 */ /* 0x001fea0003800000 */
.L_x_4308:
        /* <DEDUP_REMOVED lines=8> */
.L_x_4215:
        /* <DEDUP_REMOVED lines=10> */
[----:B------:R-:W-:-:S02]  /*cfa0*/  UMOV UR34, URZ ;  /* 0x0000003f00227c82 */ /* 0x000fc40008000000 */
[----:B------:R-:W-:-:S03]  /*cfb0*/  P2R R0, PR, RZ, 0x1 ;  /* 0x00000001ff007803 */ /* 0x000fc60000000000 */
[----:B------:R-:W-:Y:S02]  /*cfc0*/  UIADD3 UR33, UR33, 0x22830, URZ ;  /* 0x0002283021217890 */ /* 0x000fe4000fffe03f */
[----:B------:R1:W-:Y:S02]  /*cfd0*/  STL [R1+0x8], R0 ;  /* 0x0000080001007387 */ /* 0x0003e40000100800 */
[----:B------:R-:W-:Y:S01]  /*cfe0*/  UIADD3 UR32, UR32, 0x1c400, URZ ;  /* 0x0001c40020207890 */ /* 0x000fe2000fffe03f */
[----:B--2---:R-:W-:-:S13]  /*cff0*/  R2UR UR35, R2 ;  /* 0x00000000022372ca */ /* 0x004fda00000e0000 */
[----:B------:R-:W-:-:S09]  /*d000*/  UIMAD UR35, UR35, 0x60, URZ ;  /* 0x00000060232378a4 */ /* 0x000fd2000f8e023f */
[----:B------:R1:W-:Y:S02]  /*d010*/  UTMALDG.4D [UR32], [UR4], desc[UR6] ;  /* 0x00000620040075b4 */ /* 0x0003e40008019000 */
[----:B-1----:R-:W-:Y:S01]  /*d020*/  NOP ;  /* 0x0000000000007918 */ /* 0x002fe20000000000 */
.L_x_4211:
[----:B---3--:R-:W-:Y:S01]  /*d030*/  VIADD R0, R17, 0x18400 ;  /* 0x0001840011007836 */ /* 0x008fe20000000000 */
        /* <DEDUP_REMOVED lines=9> */
[----:B------:R-:W-:Y:S02]  /*d0d0*/  IMAD.U32 R4, RZ, RZ, UR6 ;  /* 0x00000006ff047e24 */ /* 0x000fe4000f8e00ff */
[----:B------:R-:W1:Y:S01]  /*d0e0*/  LDC.64 R2, c[0x4][R2] ;  /* 0x0100000002027b82 */ /* 0x000e620000000a00 */
[----:B0-----:R-:W-:Y:S02]  /*d0f0*/  IMAD.U32 R5, RZ, RZ, UR7 ;  /* 0x00000007ff057e24 */ /* 0x001fe4000f8e00ff */
        /* <DEDUP_REMOVED lines=8> */
[----:B-1----:R-:W-:Y:S05]  /*d180*/  CALL.ABS.NOINC R2 ;  /* 0x0000000002007343 */ /* 0x002fea0003c00000 */
.L_x_4217:
[----:B------:R-:W-:Y:S05]  /*d190*/  BSYNC B6 ;  /* 0x0000000000067941 */ /* 0x000fea0003800000 */
.L_x_4216:
[----:B------:R1:W5:Y:S01]  /*d1a0*/  LDL R10, [R1+0x14] ;  /* 0x00001400010a7983 */ /* 0x0003620000100800 */
[----:B0-----:R-:W0:Y:S01]  /*d1b0*/  LDC R7, c[0x0][0x448] ;  /* 0x00011200ff077b82 */ /* 0x001e220000000800 */
[----:B------:R-:W2:Y:S01]  /*d1c0*/  S2R R0, SR_TID.X ;  /* 0x0000000000007919 */ /* 0x000ea20000002100 */
[----:B------:R-:W3:Y:S01]  /*d1d0*/  S2R R2, SR_TID.X ;  /* 0x0000000000027919 */ /* 0x000ee20000002100 */
[----:B------:R-:W-:Y:S01]  /*d1e0*/  USHF.R.S32.HI UR4, URZ, 0x1f, UR36 ;  /* 0x0000001f3f047899 */ /* 0x000fe20008011424 */
[----:B------:R-:W-:Y:S01]  /*d1f0*/  ULDC.64 UR8, c[0x0][0x2d8] ;  /* 0x0000b60000087ab9 */ /* 0x000fe20000000a00 */
[----:B0-----:R-:W-:Y:S01]  /*d200*/  ISETP.NE.AND P0, PT, R7, 0x1, PT ;  /* 0x000000010700780c */ /* 0x001fe20003f05270 */
[----:B--2---:R-:W-:-:S12]  /*d210*/  IMAD.SHL.U32 R4, R0, 0x10, RZ ;  /* 0x0000001000047824 */ /* 0x004fd800078e00ff */
[----:B------:R-:W0:Y:S01]  /*d220*/  @P0 LDC R3, c[0x0][0x44c] ;  /* 0x00011300ff030b82 */ /* 0x000e220000000800 */
[----:B---3--:R-:W-:-:S04]  /*d230*/  LOP3.LUT R2, R2, 0x7f, RZ, 0xc0, !PT ;  /* 0x0000007f02027812 */ /* 0x008fc800078ec0ff */
[----:B------:R-:W-:-:S03]  /*d240*/  SHF.R.U32.HI R2, RZ, 0x3, R2 ;  /* 0x00000003ff027819 */ /* 0x000fc60000011602 */
[----:B------:R-:W2:Y:S01]  /*d250*/  @P0 LDC R0, c[0x0][0x450] ;  /* 0x00011400ff000b82 */ /* 0x000ea20000000800 */
[----:B------:R-:W-:Y:S01]  /*d260*/  LOP3.LUT R4, R2, 0x70, R4, 0xf8, !PT ;  /* 0x0000007002047812 */ /* 0x000fe200078ef804 */
[----:B------:R-:W-:Y:S01]  /*d270*/  IMAD.U32 R2, RZ, RZ, UR39 ;  /* 0x00000027ff027e24 */ /* 0x000fe2000f8e00ff */
[----:B------:R-:W-:Y:S02]  /*d280*/  UIMAD UR6, UR4, UR8, URZ ;  /* 0x00000008040672a4 */ /* 0x000fe4000f8e023f */
[----:B------:R-:W-:Y:S01]  /*d290*/  UIMAD.WIDE.U32 UR4, UR36, UR8, URZ ;  /* 0x00000008240472a5 */ /* 0x000fe2000f8e003f */
[----:B------:R-:W-:Y:S01]  /*d2a0*/  IMAD R2, R2, 0x80, R4 ;  /* 0x0000008002027824 */ /* 0x000fe200078e0204 */
[----:B------:R-:W-:Y:S02]  /*d2b0*/  UIMAD UR6, UR36, UR9, UR6 ;  /* 0x00000009240672a4 */ /* 0x000fe4000f8e0206 */
[----:B------:R-:W-:Y:S02]  /*d2c0*/  USHF.R.S32.HI UR7, URZ, 0x1f, UR42 ;  /* 0x0000001f3f077899 */ /* 0x000fe4000801142a */
[----:B------:R-:W-:Y:S01]  /*d2d0*/  UIADD3 UR5, UR5, UR6, URZ ;  /* 0x0000000605057290 */ /* 0x000fe2000fffe03f */
[----:B------:R-:W-:Y:S01]  /*d2e0*/  IMAD.MOV.U32 R6, RZ, RZ, R2 ;  /* 0x000000ffff067224 */ /* 0x000fe200078e0002 */
[----:B------:R-:W-:Y:S01]  /*d2f0*/  ULDC.64 UR8, c[0x0][0x2e0] ;  /* 0x0000b80000087ab9 */ /* 0x000fe20000000a00 */
[----:B0-----:R-:W-:Y:S01]  /*d300*/  @P0 IMAD.HI.U32 R3, R2, R3, RZ ;  /* 0x0000000302030227 */ /* 0x001fe200078e00ff */
[----:B------:R-:W-:Y:S01]  /*d310*/  UIMAD.WIDE.U32 UR4, UR42, UR8, UR4 ;  /* 0x000000082a0472a5 */ /* 0x000fe2000f8e0004 */
[----:B------:R-:W0:Y:S01]  /*d320*/  S2R R9, SR_TID.X ;  /* 0x0000000000097919 */ /* 0x000e220000002100 */
[----:B------:R-:W-:-:S02]  /*d330*/  UIMAD UR6, UR7, UR8, URZ ;  /* 0x00000008070672a4 */ /* 0x000fc4000f8e023f */
[----:B--2---:R-:W-:Y:S02]  /*d340*/  @P0 SHF.R.U32.HI R6, RZ, R0, R3 ;  /* 0x00000000ff060219 */ /* 0x004fe40000011603 */
[----:B------:R-:W-:Y:S01]  /*d350*/  UIMAD UR6, UR42, UR9, UR6 ;  /* 0x000000092a0672a4 */ /* 0x000fe2000f8e0206 */
[----:B------:R-:W-:Y:S02]  /*d360*/  IMAD.U32 R4, RZ, RZ, UR4 ;  /* 0x00000004ff047e24 */ /* 0x000fe4000f8e00ff */
        /* <DEDUP_REMOVED lines=26> */
[----:B-1----:R-:W-:Y:S10]  /*d510*/  BRA.DIV UR4, `(.L_x_4218) ;  /* 0x0000003604347947 */ /* 0x002ff4000b800000 */
[----:B------:R-:W0:Y:S01]  /*d520*/  S2R R6, SR_TID.X ;  /* 0x0000000000067919 */ /* 0x000e220000002100 */
[----:B------:R-:W-:Y:S01]  /*d530*/  IMAD.U32 R4, RZ, RZ, UR39 ;  /* 0x00000027ff047e24 */ /* 0x000fe2000f8e00ff */
[----:B------:R-:W-:Y:S01]  /*d540*/  ULDC UR4, c[0x0][0x288] ;  /* 0x0000a20000047ab9 */ /* 0x000fe20000000800 */
[----:B------:R-:W1:Y:S01]  /*d550*/  S2R R8, SR_TID.X ;  /* 0x0000000000087919 */ /* 0x000e620000002100 */
[----:B------:R-:W-:Y:S01]  /*d560*/  IMAD R3, R7, UR4, RZ ;  /* 0x0000000407037c24 */ /* 0x000fe2000f8e02ff */
[----:B------:R-:W-:Y:S01]  /*d570*/  SHFL.IDX PT, R9, R2, 0x1, 0x181f ;  /* 0x00381f0002097f89 */ /* 0x000fe200000e0000 */
[----:B0-----:R-:W-:-:S04]  /*d580*/  LOP3.LUT R6, R6, 0x7f, RZ, 0xc0, !PT ;  /* 0x0000007f06067812 */ /* 0x001fc800078ec0ff */
[----:B------:R-:W-:Y:S01]  /*d590*/  SHF.R.U32.HI R6, RZ, 0x3, R6 ;  /* 0x00000003ff067819 */ /* 0x000fe20000011606 */
[----:B-1----:R-:W-:Y:S02]  /*d5a0*/  IMAD.SHL.U32 R11, R8, 0x8, RZ ;  /* 0x00000008080b7824 */ /* 0x002fe400078e00ff */
[----:B------:R-:W-:Y:S02]  /*d5b0*/  SHFL.IDX PT, R8, R0, 0x1, 0x181f ;  /* 0x00381f0000087f89 */ /* 0x000fe400000e0000 */
[----:B------:R-:W-:Y:S01]  /*d5c0*/  IMAD R4, R4, 0x80, R6 ;  /* 0x0000008004047824 */ /* 0x000fe200078e0206 */
[----:B------:R-:W-:Y:S01]  /*d5d0*/  LOP3.LUT R11, R11, 0x38, RZ, 0xc0, !PT ;  /* 0x000000380b0b7812 */ /* 0x000fe200078ec0ff */
[----:B------:R-:W0:Y:S02]  /*d5e0*/  SHFL.IDX PT, R6, R0, RZ, 0x181f ;  /* 0x00181fff00067589 */ /* 0x000e2400000e0000 */
[C---:B------:R-:W-:Y:S01]  /*d5f0*/  VIADD R5, R4.reuse, 0x10 ;  /* 0x0000001004057836 */ /* 0x040fe20000000000 */
[----:B------:R-:W-:-:S04]  /*d600*/  ISETP.GE.AND P3, PT, R4, R3, PT ;  /* 0x000000030400720c */ /* 0x000fc80003f66270 */
[----:B------:R-:W-:Y:S02]  /*d610*/  ISETP.GE.AND P1, PT, R5, R3, PT ;  /* 0x000000030500720c */ /* 0x000fe40003f26270 */
[----:B------:R-:W1:Y:S07]  /*d620*/  SHFL.IDX PT, R5, R2, RZ, 0x181f ;  /* 0x00181fff02057589 */ /* 0x000e6e00000e0000 */
[----:B0-----:R-:W-:-:S05]  /*d630*/  @!P3 LEA R6, P2, R11, R6, 0x1 ;  /* 0x000000060b06b211 */ /* 0x001fca00078408ff */
[----:B-1----:R-:W-:-:S04]  /*d640*/  @!P3 IMAD.X R5, RZ, RZ, R5, P2 ;  /* 0x000000ffff05b224 */ /* 0x002fc800010e0605 */
        /* <DEDUP_REMOVED lines=40> */
[----:B0-----:R-:W0:Y:S04]  /*d8d0*/  SHFL.IDX PT, R6, R0, 0x6, 0x181f ;  /* 0x00d81f0000067f89 */ /* 0x001e2800000e0000 */
[----:B------:R-:W1:Y:S03]  /*d8e0*/  SHFL.IDX PT, R0, R0, 0x7, 0x181f ;  /* 0x00f81f0000007f89 */ /* 0x000e6600000e0000 */
[----:B0-----:R-:W-:-:S05]  /*d8f0*/  @!P1 LEA R6, P2, R11, R6, 0x1 ;  /* 0x000000060b069211 */ /* 0x001fca00078408ff */
[----:B------:R-:W-:-:S04]  /*d900*/  @!P1 IMAD.X R5, RZ, RZ, R5, P2 ;  /* 0x000000ffff059224 */ /* 0x000fc800010e0605 */
[----:B------:R-:W-:Y:S02]  /*d910*/  @!P1 IMAD.MOV.U32 R7, RZ, RZ, R5 ;  /* 0x000000ffff079224 */ /* 0x000fe400078e0005 */
[----:B------:R0:W2:Y:S04]  /*d920*/  SHFL.IDX PT, R5, R2, 0x7, 0x181f ;  /* 0x00f81f0002057f89 */ /* 0x0000a800000e0000 */
[----:B-1----:R0:W-:Y:S02]  /*d930*/  @!P1 LDGSTS.E.BYPASS.LTC128B.128 [R10+0x1b400], desc[UR46][R6.64], !P0 ;  /* 0x1b400000060a9fae */ /* 0x0021e4000c101d6e */
.L_x_4325:
[----:B0-----:R-:W0:Y:S01]  /*d940*/  S2R R2, SR_TID.X ;  /* 0x0000000000027919 */ /* 0x001e220000002100 */
[----:B------:R-:W-:-:S05]  /*d950*/  VIADD R4, R4, 0x70 ;  /* 0x0000007004047836 */ /* 0x000fca0000000000 */
[----:B------:R-:W-:Y:S01]  /*d960*/  ISETP.GE.AND P1, PT, R4, R3, PT ;  /* 0x000000030400720c */ /* 0x000fe20003f26270 */
[----:B0-----:R-:W-:-:S05]  /*d970*/  IMAD.SHL.U32 R2, R2, 0x8, RZ ;  /* 0x0000000802027824 */ /* 0x001fca00078e00ff */
[----:B------:R-:W-:-:S07]  /*d980*/  LOP3.LUT R2, R2, 0x38, RZ, 0xc0, !PT ;  /* 0x0000003802027812 */ /* 0x000fce00078ec0ff */
[----:B------:R-:W-:-:S05]  /*d990*/  @!P1 LEA R2, P2, R2, R0, 0x1 ;  /* 0x0000000002029211 */ /* 0x000fca00078408ff */
[----:B--2---:R-:W-:-:S05]  /*d9a0*/  @!P1 IMAD.X R3, RZ, RZ, R5, P2 ;  /* 0x000000ffff039224 */ /* 0x004fca00010e0605 */
[----:B------:R-:W-:Y:S01]  /*d9b0*/  @!PT LDS RZ, [RZ] ;  /* 0x00000000fffff984 */ /* 0x000fe20000000800 */
[----:B------:R-:W-:Y:S01]  /*d9c0*/  @!PT LDS RZ, [RZ] ;  /* 0x00000000fffff984 */ /* 0x000fe20000000800 */
[----:B------:R-:W-:Y:S01]  /*d9d0*/  @!PT LDS RZ, [RZ] ;  /* 0x00000000fffff984 */ /* 0x000fe20000000800 */
[----:B------:R0:W-:Y:S01]  /*d9e0*/  @!P1 LDGSTS.E.BYPASS.LTC128B.128 [R10+0x1bc00], desc[UR46][R2.64], !P0 ;  /* 0x1bc00000020a9fae */ /* 0x0001e2000c101d6e */
[----:B------:R-:W-:Y:S01]  /*d9f0*/  PLOP3.LUT P0, PT, PT, PT, PT, 0x80, 0x0 ;  /* 0x000000000000781c */ /* 0x000fe20003f0f070 */
[----:B------:R-:W-:-:S12]  /*da00*/  NOP ;  /* 0x0000000000007918 */ /* 0x000fd80000000000 */
.L_x_4219:
[----:B------:R-:W-:Y:S02]  /*da10*/  PLOP3.LUT P1, PT, P1, P0, PT, 0xa2, 0x0 ;  /* 0x000000000000781c */ /* 0x000fe40000f21472 */
[----:B------:R-:W-:-:S08]  /*da20*/  @P0 R2UR P1, UR4, R17 ;  /* 0x00000000110402ca */ /* 0x000fd00000020000 */
[----:B------:R-:W-:-:S05]  /*da30*/  @P0 PLOP3.LUT P0, PT, P1, PT, PT, 0x80, 0x0 ;  /* 0x000000000000081c */ /* 0x000fca0000f0f070 */
[----:B------:R-:W-:Y:S01]  /*da40*/  @!P1 SYNCS.ARRIVE.TRANS64.RED.A0T1 RZ, [UR4+0x22800], RZ ;  /* 0x022800ffffff99a7 */ /* 0x000fe20008200404 */
[----:B------:R-:W-:Y:S07]  /*da50*/  @!P1 ARRIVES.LDGSTSBAR.64.TRANSCNT [UR4+0x22800] ;  /* 0x02280000ff0099b0 */ /* 0x000fee0008000a84 */
[----:B------:R-:W-:Y:S05]  /*da60*/  @P0 BRA.U.ANY `(.L_x_4219) ;  /* 0xfffffffd00e80947 */ /* 0x000fea000393ffff */
[----:B0-----:R-:W2:Y:S02]  /*da70*/  LDL.LU R2, [R1+0x1c] ;  /* 0x00001c0001027983 */ /* 0x001ea40000300800 */
        /* <DEDUP_REMOVED lines=11> */
.L_x_4326:
[----:B------:R-:W-:Y:S05]  /*db30*/  BSYNC B0 ;  /* 0x0000000000007941 */ /* 0x000fea0003800000 */
.L_x_4220:
[----:B------:R-:W2:Y:S01]  /*db40*/  LDL R2, [R1+0x8] ;  /* 0x0000080001027983 */ /* 0x000ea20000100800 */
[----:B------:R-:W-:Y:S01]  /*db50*/  BSSY B0, `(.L_x_4222) ;  /* 0x0000059000007945 */ /* 0x000fe20003800000 */
[----:B--2---:R-:W-:-:S13]  /*db60*/  ISETP.NE.AND P0, PT, R2, RZ, PT ;  /* 0x000000ff0200720c */ /* 0x004fda0003f05270 */
[----:B------:R-:W-:Y:S05]  /*db70*/  @!P0 BRA `(.L_x_4223) ;  /* 0x0000000400588947 */ /* 0x000fea0003800000 */
[----:B------:R-:W2:Y:S01]  /*db80*/  LDL R3, [R1] ;  /* 0x0000000001037983 */ /* 0x000ea20000100800 */
[----:B------:R-:W1:Y:S02]  /*db90*/  S2R R2, SR_TID.X ;  /* 0x0000000000027919 */ /* 0x000e640000002100 */
[----:B-1----:R-:W-:Y:S01]  /*dba0*/  LOP3.LUT R4, R2, 0x7f, RZ, 0xc0, !PT ;  /* 0x0000007f02047812 */ /* 0x002fe200078ec0ff */
[----:B------:R-:W-:Y:S01]  /*dbb0*/  IMAD R2, R18, 0x8, R17 ;  /* 0x0000000812027824 */ /* 0x000fe200078e0211 */
[----:B------:R-:W-:Y:S02]  /*dbc0*/  BSSY B1, `(.L_x_4224) ;  /* 0x0000005000017945 */ /* 0x000fe40003800000 */
[----:B------:R-:W-:Y:S02]  /*dbd0*/  ISETP.NE.AND P1, PT, R4, RZ, PT ;  /* 0x000000ff0400720c */ /* 0x000fe40003f25270 */
[----:B--2---:R-:W-:-:S04]  /*dbe0*/  SHF.L.U32 R3, R3, 0x1f, RZ ;  /* 0x0000001f03037819 */ /* 0x004fc800000006ff */
[----:B------:R-:W1:Y:S02]  /*dbf0*/  SYNCS.PHASECHK.TRANS64.TRYWAIT P0, [R2+URZ+0x22860], R3 ;  /* 0x02286003020075a7 */ /* 0x000e64000800017f */
[----:B-1----:R-:W-:Y:S05]  /*dc00*/  @!P0 BRA `(.L_x_4225) ;  /* 0x00000038001c8947 */ /* 0x002fea0003800000 */
.L_x_4327:
[----:B------:R-:W-:Y:S05]  /*dc10*/  BSYNC B1 ;  /* 0x0000000000017941 */ /* 0x000fea0003800000 */
.L_x_4224:
[----:B------:R-:W-:Y:S04]  /*dc20*/  BSSY B1, `(.L_x_4226) ;  /* 0x0000009000017945 */ /* 0x000fe80003800000 */
[----:B------:R-:W-:Y:S05]  /*dc30*/  @P1 BRA `(.L_x_4227) ;  /* 0x00000000001c1947 */ /* 0x000fea0003800000 */
[----:B0-----:R-:W0:Y:S01]  /*dc40*/  S2R R0, SR_TID.X ;  /* 0x0000000000007919 */ /* 0x001e220000002100 */
[----:B-1----:R-:W-:-:S04]  /*dc50*/  IMAD.MOV.U32 R3, RZ, RZ, 0xc000 ;  /* 0x0000c000ff037424 */ /* 0x002fc800078e00ff */
[----:B------:R2:W-:Y:S01]  /*dc60*/  SYNCS.ARRIVE.TRANS64 RZ, [R2+URZ+0x22850], R3 ;  /* 0x0228500302ff79a7 */ /* 0x0005e2000800003f */
[----:B0-----:R-:W-:-:S04]  /*dc70*/  LOP3.LUT R0, R0, 0x1f, RZ, 0xc0, !PT ;  /* 0x0000001f00007812 */ /* 0x001fc800078ec0ff */
[----:B------:R-:W-:-:S13]  /*dc80*/  ISETP.NE.AND P0, PT, R0, RZ, PT ;  /* 0x000000ff0000720c */ /* 0x000fda0003f05270 */
[----:B--2---:R-:W-:Y:S05]  /*dc90*/  @!P0 BRA `(.L_x_4227) ;  /* 0x0000000000048947 */ /* 0x004fea0003800000 */
[----:B------:R-:W-:Y:S01]  /*dca0*/  BPT.TRAP 0x1 ;  /* 0x000000040000795c */ /* 0x000fe20000300000 */
.L_x_4227:
[----:B------:R-:W-:Y:S05]  /*dcb0*/  BSYNC B1 ;  /* 0x0000000000017941 */ /* 0x000fea0003800000 */
.L_x_4226:
[----:B-1----:R-:W2:Y:S01]  /*dcc0*/  LDL.LU R3, [R1+0x18] ;  /* 0x0000180001037983 */ /* 0x002ea20000300800 */
        /* <DEDUP_REMOVED lines=10> */
.L_x_4228:
        /* <DEDUP_REMOVED lines=15> */
.L_x_4229:
        /* <DEDUP_REMOVED lines=15> */
.L_x_4230:
        /* <DEDUP_REMOVED lines=15> */
.L_x_4231:
        /* <DEDUP_REMOVED lines=10> */
.L_x_4223:
[----:B------:R-:W-:Y:S05]  /*e0e0*/  BSYNC B0 ;  /* 0x0000000000007941 */ /* 0x000fea0003800000 */
.L_x_4222:
[----:B------:R-:W-:-:S06]  /*e0f0*/  UISETP.GE.AND UP0, UPT, UR38, 0x2, UPT ;  /* 0x000000022600788c */ /* 0x000fcc000bf06270 */
[----:B------:R-:W-:-:S13]  /*e100*/  PLOP3.LUT P0, PT, PT, PT, UP0, 0x80, 0x0 ;  /* 0x000000000000781c */ /* 0x000fda0003f0f008 */
[----:B------:R-:W-:Y:S05]  /*e110*/  @!P0 BRA `(.L_x_4232) ;  /* 0x0000001c00808947 */ /* 0x000fea0003800000 */
[----:B------:R-:W-:Y:S02]  /*e120*/  ULOP3.LUT UR4, UR38, 0x1, URZ, 0xc0, !UPT ;  /* 0x0000000126047892 */ /* 0x000fe4000f8ec03f */
[----:B------:R-:W-:Y:S02]  /*e130*/  IMAD.U32 R6, RZ, RZ, UR38 ;  /* 0x00000026ff067e24 */ /* 0x000fe4000f8e00ff */
[----:B------:R-:W-:Y:S02]  /*e140*/  UISETP.NE.U32.AND UP0, UPT, UR4, 0x1, UPT ;  /* 0x000000010400788c */ /* 0x000fe4000bf05070 */
[----:B------:R-:W-:-:S04]  /*e150*/  VIADD R6, R6, 0xfffffffe ;  /* 0xfffffffe06067836 */ /* 0x000fc80000000000 */
[----:B0-----:R-:W-:Y:S01]  /*e160*/  IMAD.MOV.U32 R0, RZ, RZ, R6 ;  /* 0x000000ffff007224 */ /* 0x001fe200078e0006 */
[----:B------:R-:W-:-:S13]  /*e170*/  PLOP3.LUT P0, PT, PT, PT, UP0, 0x80, 0x0 ;  /* 0x000000000000781c */ /* 0x000fda0003f0f008 */
[----:B------:R-:W-:Y:S05]  /*e180*/  @!P0 BRA `(.L_x_4233) ;  /* 0x0000000800748947 */ /* 0x000fea0003800000 */
[----:B------:R-:W2:Y:S04]  /*e190*/  LDL R4, [R1+0x8] ;  /* 0x0000080001047983 */ /* 0x000ea80000100800 */
[----:B------:R-:W3:Y:S01]  /*e1a0*/  LDL.LU R8, [R1] ;  /* 0x0000000001087983 */ /* 0x000ee20000300800 */
[----:B------:R-:W-:Y:S01]  /*e1b0*/  VIADD R18, R18, 0x1 ;  /* 0x0000000112127836 */ /* 0x000fe20000000000 */
[----:B------:R-:W-:Y:S04]  /*e1c0*/  BSSY B0, `(.L_x_4234) ;  /* 0x0000097000007945 */ /* 0x000fe80003800000 */
[----:B------:R-:W-:-:S04]  /*e1d0*/  ISETP.NE.AND P0, PT, R18, 0x2, PT ;  /* 0x000000021200780c */ /* 0x000fc80003f05270 */
[----:B------:R-:W-:Y:S02]  /*e1e0*/  SEL R0, RZ, 0x1, P0 ;  /* 0x00000001ff007807 */ /* 0x000fe40000000000 */
[----:B------:R-:W-:Y:S02]  /*e1f0*/  SEL R18, R18, RZ, P0 ;  /* 0x000000ff12127207 */ /* 0x000fe40000000000 */
[----:B--2---:R-:W-:Y:S02]  /*e200*/  ISETP.NE.AND P2, PT, R4, RZ, PT ;  /* 0x000000ff0400720c */ /* 0x004fe40003f45270 */
[----:B---3--:R-:W-:-:S05]  /*e210*/  LOP3.LUT R8, R8, R0, RZ, 0x3c, !PT ;  /* 0x0000000008087212 */ /* 0x008fca00078e3cff */
[----:B------:R0:W-:Y:S06]  /*e220*/  STL [R1], R8 ;  /* 0x0000000801007387 */ /* 0x0001ec0000100800 */
[----:B------:R-:W-:Y:S05]  /*e230*/  @!P2 BRA `(.L_x_4235) ;  /* 0x00000008003ca947 */ /* 0x000fea0003800000 */
[----:B------:R-:W2:Y:S01]  /*e240*/  LDL R4, [R1+0xc] ;  /* 0x00000c0001047983 */ /* 0x000ea20000100800 */
[----:B------:R-:W-:Y:S01]  /*e250*/  IMAD.MOV.U32 R0, RZ, RZ, R6 ;  /* 0x000000ffff007224 */ /* 0x000fe200078e0006 */
[----:B--2---:R-:W-:-:S13]  /*e260*/  ISETP.NE.AND P2, PT, R4, RZ, PT ;  /* 0x000000ff0400720c */ /* 0x004fda0003f45270 */
[----:B------:R-:W-:Y:S05]  /*e270*/  @!P2 BRA `(.L_x_4236) ;  /* 0x00000000004ca947 */ /* 0x000fea0003800000 */
[----:B------:R-:W2:Y:S01]  /*e280*/  LDL R5, [R1+0x4] ;  /* 0x0000040001057983 */ /* 0x000ea20000100800 */
[----:B------:R-:W1:Y:S01]  /*e290*/  LDC R0, c[0x0][0x43c] ;  /* 0x00010f00ff007b82 */ /* 0x000e620000000800 */
[----:B------:R-:W-:Y:S01]  /*e2a0*/  IMAD.MOV.U32 R4, RZ, RZ, R6 ;  /* 0x000000ffff047224 */ /* 0x000fe200078e0006 */
[----:B------:R-:W-:Y:S01]  /*e2b0*/  ULDC.64 UR4, c[0x0][0x428] ;  /* 0x00010a0000047ab9 */ /* 0x000fe20000000a00 */
[----:B-1----:R-:W-:-:S13]  /*e2c0*/  ISETP.NE.AND P0, PT, R0, 0x1, PT ;  /* 0x000000010000780c */ /* 0x002fda0003f05270 */
[----:B------:R-:W1:Y:S02]  /*e2d0*/  @P0 LDC.64 R2, c[0x0][0x440] ;  /* 0x00011000ff020b82 */ /* 0x000e640000000a00 */
[----:B-1----:R-:W-:-:S05]  /*e2e0*/  @P0 IMAD.HI.U32 R2, R6, R2, RZ ;  /* 0x0000000206020227 */ /* 0x002fca00078e00ff */
[----:B------:R-:W-:-:S05]  /*e2f0*/  @P0 SHF.R.U32.HI R4, RZ, R3, R2 ;  /* 0x00000003ff040219 */ /* 0x000fca0000011602 */
[----:B------:R-:W-:-:S04]  /*e300*/  IMAD.MOV R3, RZ, RZ, -R4 ;  /* 0x000000ffff037224 */ /* 0x000fc800078e0a04 */
[----:B------:R-:W-:Y:S02]  /*e310*/  IMAD R0, R0, R3, R6 ;  /* 0x0000000300007224 */ /* 0x000fe400078e0206 */
[----:B------:R-:W1:Y:S01]  /*e320*/  LDC.64 R2, c[0x0][0x418] ;  /* 0x00010600ff027b82 */ /* 0x000e620000000a00 */
[----:B--2---:R-:W-:Y:S01]  /*e330*/  IMAD R7, R5, UR4, RZ ;  /* 0x0000000405077c24 */ /* 0x004fe2000f8e02ff */
[----:B------:R-:W-:-:S03]  /*e340*/  SHF.R.S32.HI R5, RZ, 0x1f, R4 ;  /* 0x0000001fff057819 */ /* 0x000fc60000011404 */
[C---:B------:R-:W-:Y:S02]  /*e350*/  IMAD R7, R19.reuse, UR5, R7 ;  /* 0x0000000513077c24 */ /* 0x040fe4000f8e0207 */
[----:B------:R-:W-:-:S04]  /*e360*/  IMAD.WIDE.U32 R4, R19, UR4, R4 ;  /* 0x0000000413047c25 */ /* 0x000fc8000f8e0004 */
[----:B------:R-:W-:Y:S01]  /*e370*/  IMAD.IADD R7, R7, 0x1, R5 ;  /* 0x0000000107077824 */ /* 0x000fe200078e0205 */
[----:B-1----:R-:W-:-:S04]  /*e380*/  LEA R2, P0, R4, R2, 0x2 ;  /* 0x0000000204027211 */ /* 0x002fc800078010ff */
[----:B------:R-:W-:-:S05]  /*e390*/  LEA.HI.X R3, R4, R3, R7, 0x2, P0 ;  /* 0x0000000304037211 */ /* 0x000fca00000f1407 */
[----:B------:R1:W5:Y:S04]  /*e3a0*/  LDG.E R16, desc[UR46][R2.64] ;  /* 0x0000002e02107981 */ /* 0x000368000c1e1900 */
.L_x_4236:
        /* <DEDUP_REMOVED lines=8> */
.L_x_4328:
[----:B------:R-:W-:Y:S05]  /*e430*/  BSYNC B1 ;  /* 0x0000000000017941 */ /* 0x000fea0003800000 */
.L_x_4237:
        /* <DEDUP_REMOVED lines=9> */
.L_x_4240:
[----:B------:R-:W-:Y:S05]  /*e4d0*/  BSYNC B1 ;  /* 0x0000000000017941 */ /* 0x000fea0003800000 */
.L_x_4239:
[----:B------:R-:W-:Y:S01]  /*e4e0*/  IMAD R0, R0, 0x60, RZ ;  /* 0x0000006000007824 */ /* 0x000fe200078e02ff */
[----:B------:R-:W-:Y:S01]  /*e4f0*/  UIADD3 UR4, UP0, UR44, 0x370, URZ ;  /* 0x000003702c047890 */ /* 0x000fe2000ff1e03f */
[----:B------:R-:W-:Y:S01]  /*e500*/  IMAD.MOV.U32 R7, RZ, RZ, RZ ;  /* 0x000000ffff077224 */ /* 0x000fe200078e00ff */
[----:B------:R-:W-:Y:S01]  /*e510*/  PLOP3.LUT P0, PT, PT, PT, PT, 0x80, 0x0 ;  /* 0x000000000000781c */ /* 0x000fe20003f0f070 */
[----:B------:R-:W-:Y:S01]  /*e520*/  IMAD R4, R18, 0x3000, R17 ;  /* 0x0000300012047824 */ /* 0x000fe200078e0211 */
[----:B------:R-:W-:Y:S01]  /*e530*/  R2UR UR11, R0 ;  /* 0x00000000000b72ca */ /* 0x000fe200000e0000 */
[----:B------:R-:W-:Y:S01]  /*e540*/  VIADD R5, R3, 0x22830 ;  /* 0x0002283003057836 */ /* 0x000fe20000000000 */
[----:B------:R-:W-:Y:S01]  /*e550*/  R2UR UR10, R7 ;  /* 0x00000000070a72ca */ /* 0x000fe200000e0000 */
[----:B------:R-:W-:Y:S01]  /*e560*/  VIADD R4, R4, 0x1c400 ;  /* 0x0001c40004047836 */ /* 0x000fe20000000000 */
[----:B------:R-:W-:Y:S01]  /*e570*/  UIADD3.X UR5, URZ, UR45, URZ, UP0, !UPT ;  /* 0x0000002d3f057290 */ /* 0x000fe200087fe43f */
[----:B------:R-:W-:Y:S01]  /*e580*/  UMOV UR6, 0x0 ;  /* 0x0000000000067882 */ /* 0x000fe20000000000 */
[----:B------:R-:W-:-:S11]  /*e590*/  UMOV UR7, 0x14f00000 ;  /* 0x14f0000000077882 */ /* 0x000fd60000000000 */
.L_x_4241:
[----:B------:R-:W-:-:S13]  /*e5a0*/  @P0 ELECT P2, URZ, PT ;  /* 0x00000000003f082f */ /* 0x000fda0003840000 */
[----:B-----5:R-:W-:Y:S01]  /*e5b0*/  @P2 R2UR UR13, R16 ;  /* 0x00000000100d22ca */ /* 0x020fe200000e0000 */
[----:B------:R-:W-:Y:S01]  /*e5c0*/  UMOV UR12, UR36 ;  /* 0x00000024000c7c82 */ /* 0x000fe20008000000 */
        /* <DEDUP_REMOVED lines=9> */
.L_x_4329:
[----:B------:R-:W-:Y:S05]  /*e660*/  BSYNC B1 ;  /* 0x0000000000017941 */ /* 0x000fea0003800000 */
.L_x_4242:
[----:B------:R-:W-:Y:S01]  /*e670*/  BSSY B1, `(.L_x_4244) ;  /* 0x000000b000017945 */ /* 0x000fe20003800000 */
[----:B0-----:R-:W-:Y:S02]  /*e680*/  IMAD.MOV.U32 R8, RZ, RZ, 0x0 ;  /* 0x00000000ff087424 */ /* 0x001fe400078e00ff */
[----:B------:R-:W-:Y:S01]  /*e690*/  IMAD.MOV.U32 R9, RZ, RZ, 0x14f00000 ;  /* 0x14f00000ff097424 */ /* 0x000fe200078e00ff */
        /* <DEDUP_REMOVED lines=8> */
.L_x_4245:
[----:B------:R-:W-:Y:S05]  /*e720*/  BSYNC B1 ;  /* 0x0000000000017941 */ /* 0x000fea0003800000 */
.L_x_4244:
[----:B------:R-:W-:Y:S01]  /*e730*/  R2UR UR10, R7 ;  /* 0x00000000070a72ca */ /* 0x000fe200000e0000 */
[----:B-12---:R-:W-:Y:S01]  /*e740*/  IMAD R2, R18, 0xc000, R17 ;  /* 0x0000c00012027824 */ /* 0x006fe200078e0211 */
[----:B------:R-:W-:Y:S01]  /*e750*/  R2UR UR6, R8 ;  /* 0x00000000080672ca */ /* 0x000fe200000e0000 */
[----:B------:R-:W-:Y:S01]  /*e760*/  UIADD3 UR4, UP0, UR44, 0x470, URZ ;  /* 0x000004702c047890 */ /* 0x000fe2000ff1e03f */
[----:B------:R-:W-:Y:S01]  /*e770*/  R2UR UR7, R9 ;  /* 0x00000000090772ca */ /* 0x000fe200000e0000 */
[----:B------:R-:W-:Y:S01]  /*e780*/  VIADD R3, R3, 0x22850 ;  /* 0x0002285003037836 */ /* 0x000fe20000000000 */
[----:B------:R-:W-:Y:S01]  /*e790*/  R2UR UR11, R0 ;  /* 0x00000000000b72ca */ /* 0x000fe200000e0000 */
[----:B------:R-:W-:Y:S01]  /*e7a0*/  VIADD R4, R2, 0x400 ;  /* 0x0000040002047836 */ /* 0x000fe20000000000 */
[----:B------:R-:W-:Y:S01]  /*e7b0*/  PLOP3.LUT P0, PT, PT, PT, PT, 0x80, 0x0 ;  /* 0x000000000000781c */ /* 0x000fe20003f0f070 */
[----:B------:R-:W-:-:S12]  /*e7c0*/  UIADD3.X UR5, URZ, UR45, URZ, UP0, !UPT ;  /* 0x0000002d3f057290 */ /* 0x000fd800087fe43f */
.L_x_4246:
[----:B------:R-:W-:-:S13]  /*e7d0*/  @P0 ELECT P1, URZ, PT ;  /* 0x00000000003f082f */ /* 0x000fda0003820000 */
[----:B------:R-:W-:Y:S01]  /*e7e0*/  @P1 R2UR UR13, R16 ;  /* 0x00000000100d12ca */ /* 0x000fe200000e0000 */
[----:B------:R-:W-:Y:S01]  /*e7f0*/  UMOV UR12, UR36 ;  /* 0x00000024000c7c82 */ /* 0x000fe20008000000 */
        /* <DEDUP_REMOVED lines=10> */
[----:B------:R-:W-:Y:S02]  /*e8a0*/  R2UR UR11, R0 ;  /* 0x00000000000b72ca */ /* 0x000fe400000e0000 */
[----:B------:R-:W-:-:S13]  /*e8b0*/  PLOP3.LUT P0, PT, PT, PT, PT, 0x80, 0x0 ;  /* 0x000000000000781c */ /* 0x000fda0003f0f070 */
.L_x_4247:
        /* <DEDUP_REMOVED lines=15> */
.L_x_4248:
        /* <DEDUP_REMOVED lines=15> */
.L_x_4249:
        /* <DEDUP_REMOVED lines=8> */
[----:B-1----:R-:W-:Y:S05]  /*eb20*/  @P0 BRA.U.ANY `(.L_x_4249) ;  /* 0xfffffffd00dc0947 */ /* 0x002fea000393ffff */
.L_x_4235:
[----:B------:R-:W-:Y:S05]  /*eb30*/  BSYNC B0 ;  /* 0x0000000000007941 */ /* 0x000fea0003800000 */
.L_x_4234:
[----:B------:R-:W-:-:S06]  /*eb40*/  UIADD3 UR4, UR38, -0x3, URZ ;  /* 0xfffffffd26047890 */ /* 0x000fcc000fffe03f */
[----:B------:R-:W-:-:S07]  /*eb50*/  IMAD.U32 R0, RZ, RZ, UR4 ;  /* 0x00000004ff007e24 */ /* 0x000fce000f8e00ff */
.L_x_4233:
[----:B------:R-:W-:Y:S01]  /*eb60*/  ISETP.NE.AND P0, PT, R6, RZ, PT ;  /* 0x000000ff0600720c */ /* 0x000fe20003f05270 */
[----:B------:R-:W-:-:S12]  /*eb70*/  BSSY B0, `(.L_x_4232) ;  /* 0x000013a000007945 */ /* 0x000fd80003800000 */
[----:B------:R-:W-:Y:S05]  /*eb80*/  @!P0 BRA `(.L_x_4250) ;  /* 0x0000001000e08947 */ /* 0x000fea0003800000 */
.L_x_4283:
[----:B------:R-:W2:Y:S04]  /*eb90*/  LDL R3, [R1+0x8] ;  /* 0x0000080001037983 */ /* 0x000ea80000100800 */
[----:B------:R-:W3:Y:S01]  /*eba0*/  LDL.LU R2, [R1] ;  /* 0x0000000001027983 */ /* 0x000ee20000300800 */
[----:B------:R-:W-:Y:S01]  /*ebb0*/  VIADD R6, R18, 0x1 ;  /* 0x0000000112067836 */ /* 0x000fe20000000000 */
[----:B------:R-:W-:Y:S05]  /*ebc0*/  YIELD ;  /* 0x0000000000007946 */ /* 0x000fea0003800000 */
[----:B------:R-:W-:Y:S01]  /*ebd0*/  ISETP.NE.AND P0, PT, R6, 0x2, PT ;  /* 0x000000020600780c */ /* 0x000fe20003f05270 */
[----:B------:R-:W-:Y:S03]  /*ebe0*/  BSSY B1, `(.L_x_4251) ;  /* 0x0000095000017945 */ /* 0x000fe60003800000 */
[----:B-1----:R-:W-:-:S02]  /*ebf0*/  SEL R7, RZ, 0x1, P0 ;  /* 0x00000001ff077807 */ /* 0x002fc40000000000 */
[----:B------:R-:W-:Y:S02]  /*ec00*/  SEL R6, R6, RZ, P0 ;  /* 0x000000ff06067207 */ /* 0x000fe40000000000 */
[----:B--2---:R-:W-:Y:S02]  /*ec10*/  ISETP.NE.AND P1, PT, R3, RZ, PT ;  /* 0x000000ff0300720c */ /* 0x004fe40003f25270 */
[----:B---3--:R-:W-:-:S11]  /*ec20*/  LOP3.LUT R7, R2, R7, RZ, 0x3c, !PT ;  /* 0x0000000702077212 */ /* 0x008fd600078e3cff */
[----:B------:R-:W-:Y:S05]  /*ec30*/  @!P1 BRA `(.L_x_4252) ;  /* 0x00000008003c9947 */ /* 0x000fea0003800000 */
[----:B------:R-:W2:Y:S01]  /*ec40*/  LDL R2, [R1+0xc] ;  /* 0x00000c0001027983 */ /* 0x000ea20000100800 */
[----:B0-----:R-:W-:Y:S01]  /*ec50*/  IMAD.MOV.U32 R8, RZ, RZ, R0 ;  /* 0x000000ffff087224 */ /* 0x001fe200078e0000 */
[----:B--2---:R-:W-:-:S13]  /*ec60*/  ISETP.NE.AND P1, PT, R2, RZ, PT ;  /* 0x000000ff0200720c */ /* 0x004fda0003f25270 */
[----:B------:R-:W-:Y:S05]  /*ec70*/  @!P1 BRA `(.L_x_4253) ;  /* 0x00000000004c9947 */ /* 0x000fea0003800000 */
[----:B------:R-:W2:Y:S01]  /*ec80*/  LDL R5, [R1+0x4] ;  /* 0x0000040001057983 */ /* 0x000ea20000100800 */
        /* <DEDUP_REMOVED lines=18> */
.L_x_4253:
        /* <DEDUP_REMOVED lines=8> */
.L_x_4330:
[----:B------:R-:W-:Y:S05]  /*ee30*/  BSYNC B2 ;  /* 0x0000000000027941 */ /* 0x000fea0003800000 */
.L_x_4254:
        /* <DEDUP_REMOVED lines=9> */
.L_x_4257:
[----:B------:R-:W-:Y:S05]  /*eed0*/  BSYNC B2 ;  /* 0x0000000000027941 */ /* 0x000fea0003800000 */
.L_x_4256:
        /* <DEDUP_REMOVED lines=11> */
.L_x_4258:
        /* <DEDUP_REMOVED lines=13> */
.L_x_4331:
[----:B------:R-:W-:Y:S05]  /*f060*/  BSYNC B2 ;  /* 0x0000000000027941 */ /* 0x000fea0003800000 */
.L_x_4259:
        /* <DEDUP_REMOVED lines=11> */
.L_x_4262:
[----:B------:R-:W-:Y:S05]  /*f120*/  BSYNC B2 ;  /* 0x0000000000027941 */ /* 0x000fea0003800000 */
.L_x_4261:
        /* <DEDUP_REMOVED lines=9> */
.L_x_4263:
        /* <DEDUP_REMOVED lines=15> */
.L_x_4264:
        /* <DEDUP_REMOVED lines=15> */
.L_x_4265:
        /* <DEDUP_REMOVED lines=15> */
.L_x_4266:
        /* <DEDUP_REMOVED lines=10> */
.L_x_4252:
[----:B------:R-:W-:Y:S05]  /*f530*/  BSYNC B1 ;  /* 0x0000000000017941 */ /* 0x000fea0003800000 */
.L_x_4251:
[----:B------:R-:W2:Y:S01]  /*f540*/  LDL R2, [R1+0x8] ;  /* 0x0000080001027983 */ /* 0x000ea20000100800 */
[----:B------:R-:W-:Y:S01]  /*f550*/  VIADD R6, R6, 0x1 ;  /* 0x0000000106067836 */ /* 0x000fe20000000000 */
[----:B------:R-:W-:Y:S04]  /*f560*/  BSSY B1, `(.L_x_4267) ;  /* 0x0000097000017945 */ /* 0x000fe80003800000 */
[----:B------:R-:W-:-:S04]  /*f570*/  ISETP.NE.AND P0, PT, R6, 0x2, PT ;  /* 0x000000020600780c */ /* 0x000fc80003f05270 */
[----:B------:R-:W-:Y:S02]  /*f580*/  SEL R18, R6, RZ, P0 ;  /* 0x000000ff06127207 */ /* 0x000fe40000000000 */
[----:B--2---:R-:W-:Y:S02]  /*f590*/  ISETP.NE.AND P2, PT, R2, RZ, PT ;  /* 0x000000ff0200720c */ /* 0x004fe40003f45270 */
[----:B------:R-:W-:-:S04]  /*f5a0*/  SEL R2, RZ, 0x1, P0 ;  /* 0x00000001ff027807 */ /* 0x000fc80000000000 */
[----:B------:R-:W-:-:S05]  /*f5b0*/  LOP3.LUT R7, R7, R2, RZ, 0x3c, !PT ;  /* 0x0000000207077212 */ /* 0x000fca00078e3cff */
[----:B------:R1:W-:Y:S02]  /*f5c0*/  STL [R1], R7 ;  /* 0x0000000701007387 */ /* 0x0003e40000100800 */
[----:B------:R-:W-:Y:S05]  /*f5d0*/  @!P2 BRA `(.L_x_4268) ;  /* 0x00000008003ca947 */ /* 0x000fea0003800000 */
[----:B------:R-:W2:Y:S01]  /*f5e0*/  LDL R3, [R1+0xc] ;  /* 0x00000c0001037983 */ /* 0x000ea20000100800 */
[----:B------:R-:W-:Y:S01]  /*f5f0*/  VIADD R6, R0, 0xffffffff ;  /* 0xffffffff00067836 */ /* 0x000fe20000000000 */
[----:B--2---:R-:W-:-:S13]  /*f600*/  ISETP.NE.AND P2, PT, R3, RZ, PT ;  /* 0x000000ff0300720c */ /* 0x004fda0003f45270 */
[----:B------:R-:W-:Y:S05]  /*f610*/  @!P2 BRA `(.L_x_4269) ;  /* 0x00000000004ca947 */ /* 0x000fea0003800000 */
[----:B------:R-:W2:Y:S01]  /*f620*/  LDL R9, [R1+0x4] ;  /* 0x0000040001097983 */ /* 0x000ea20000100800 */
[----:B------:R-:W3:Y:S01]  /*f630*/  LDC R4, c[0x0][0x43c] ;  /* 0x00010f00ff047b82 */ /* 0x000ee20000000800 */
[----:B------:R-:W-:Y:S01]  /*f640*/  ULDC.64 UR4, c[0x0][0x428] ;  /* 0x00010a0000047ab9 */ /* 0x000fe20000000a00 */
[----:B---3--:R-:W-:-:S13]  /*f650*/  ISETP.NE.AND P0, PT, R4, 0x1, PT ;  /* 0x000000010400780c */ /* 0x008fda0003f05270 */
[----:B------:R-:W3:Y:S02]  /*f660*/  @P0 LDC.64 R2, c[0x0][0x440] ;  /* 0x00011000ff020b82 */ /* 0x000ee40000000a00 */
[----:B---3--:R-:W-:-:S04]  /*f670*/  @P0 IMAD.HI.U32 R5, R6, R2, RZ ;  /* 0x0000000206050227 */ /* 0x008fc800078e00ff */
        /* <DEDUP_REMOVED lines=13> */
.L_x_4269:
[----:B------:R-:W3:Y:S01]  /*f750*/  S2R R2, SR_TID.X ;  /* 0x0000000000027919 */ /* 0x000ee20000002100 */
[----:B--2---:R-:W-:Y:S01]  /*f760*/  IMAD R4, R18, 0x8, R17 ;  /* 0x0000000812047824 */ /* 0x004fe200078e0211 */
[----:B------:R-:W-:Y:S01]  /*f770*/  BSSY B2, `(.L_x_4270) ;  /* 0x0000006000027945 */ /* 0x000fe20003800000 */
[----:B---3--:R-:W-:Y:S02]  /*f780*/  LOP3.LUT R3, R2, 0x7f, RZ, 0xc0, !PT ;  /* 0x0000007f02037812 */ /* 0x008fe400078ec0ff */
[----:B------:R-:W-:Y:S02]  /*f790*/  SHF.L.U32 R2, R7, 0x1f, RZ ;  /* 0x0000001f07027819 */ /* 0x000fe400000006ff */
[----:B------:R-:W-:Y:S02]  /*f7a0*/  ISETP.NE.AND P1, PT, R3, RZ, PT ;  /* 0x000000ff0300720c */ /* 0x000fe40003f25270 */
[----:B------:R-:W2:Y:S02]  /*f7b0*/  SYNCS.PHASECHK.TRANS64.TRYWAIT P0, [R4+URZ+0x22840], R2 ;  /* 0x02284002040075a7 */ /* 0x000ea4000800017f */
[----:B--2---:R-:W-:Y:S09]  /*f7c0*/  @!P0 BRA `(.L_x_4271) ;  /* 0x0000001c00908947 */ /* 0x004ff20003800000 */
.L_x_4332:
[----:B------:R-:W-:Y:S05]  /*f7d0*/  BSYNC B2 ;  /* 0x0000000000027941 */ /* 0x000fea0003800000 */
.L_x_4270:
[----:B------:R-:W-:Y:S04]  /*f7e0*/  BSSY B2, `(.L_x_4272) ;  /* 0x0000009000027945 */ /* 0x000fe80003800000 */
[----:B------:R-:W-:Y:S05]  /*f7f0*/  @P1 BRA `(.L_x_4273) ;  /* 0x00000000001c1947 */ /* 0x000fea0003800000 */
[----:B------:R-:W3:Y:S02]  /*f800*/  S2R R3, SR_TID.X ;  /* 0x0000000000037919 */ /* 0x000ee40000002100 */
[----:B---3--:R-:W-:Y:S01]  /*f810*/  LOP3.LUT R5, R3, 0x1f, RZ, 0xc0, !PT ;  /* 0x0000001f03057812 */ /* 0x008fe200078ec0ff */
[----:B------:R-:W-:-:S03]  /*f820*/  IMAD.MOV.U32 R3, RZ, RZ, 0x3000 ;  /* 0x00003000ff037424 */ /* 0x000fc600078e00ff */
[----:B------:R-:W-:Y:S01]  /*f830*/  ISETP.NE.AND P0, PT, R5, RZ, PT ;  /* 0x000000ff0500720c */ /* 0x000fe20003f05270 */
[----:B------:R3:W-:-:S12]  /*f840*/  SYNCS.ARRIVE.TRANS64 RZ, [R4+URZ+0x22830], R3 ;  /* 0x0228300304ff79a7 */ /* 0x0007d8000800003f */
[----:B---3--:R-:W-:Y:S05]  /*f850*/  @!P0 BRA `(.L_x_4273) ;  /* 0x0000000000048947 */ /* 0x008fea0003800000 */
[----:B------:R-:W-:Y:S01]  /*f860*/  BPT.TRAP 0x1 ;  /* 0x000000040000795c */ /* 0x000fe20000300000 */
.L_x_4273:
[----:B------:R-:W-:Y:S05]  /*f870*/  BSYNC B2 ;  /* 0x0000000000027941 */ /* 0x000fea0003800000 */
.L_x_4272:
[----:B------:R-:W-:Y:S01]  /*f880*/  IMAD.MOV.U32 R5, RZ, RZ, RZ ;  /* 0x000000ffff057224 */ /* 0x000fe200078e00ff */
[----:B------:R-:W-:Y:S01]  /*f890*/  UIADD3 UR4, UP0, UR44, 0x370, URZ ;  /* 0x000003702c047890 */ /* 0x000fe2000ff1e03f */
[----:B-1----:R-:W-:Y:S01]  /*f8a0*/  IMAD R7, R18, 0x3000, R17 ;  /* 0x0000300012077824 */ /* 0x002fe200078e0211 */
        /* <DEDUP_REMOVED lines=8> */
.L_x_4274:
        /* <DEDUP_REMOVED lines=13> */
.L_x_4333:
[----:B------:R-:W-:Y:S05]  /*fa00*/  BSYNC B2 ;  /* 0x0000000000027941 */ /* 0x000fea0003800000 */
.L_x_4275:
        /* <DEDUP_REMOVED lines=11> */
.L_x_4278:
[----:B------:R-:W-:Y:S05]  /*fac0*/  BSYNC B2 ;  /* 0x0000000000027941 */ /* 0x000fea0003800000 */
.L_x_4277:
        /* <DEDUP_REMOVED lines=9> */
.L_x_4279:
        /* <DEDUP_REMOVED lines=15> */
.L_x_4280:
        /* <DEDUP_REMOVED lines=15> */
.L_x_4281:
        /* <DEDUP_REMOVED lines=15> */
.L_x_4282:
        /* <DEDUP_REMOVED lines=10> */
.L_x_4268:
[----:B------:R-:W-:Y:S05]  /*fed0*/  BSYNC B1 ;  /* 0x0000000000017941 */ /* 0x000fea0003800000 */
.L_x_4267:
[C---:B------:R-:W-:Y:S01]  /*fee0*/  ISETP.GT.AND P0, PT, R0.reuse, 0x1, PT ;  /* 0x000000010000780c */ /* 0x040fe20003f04270 */
[----:B------:R-:W-:-:S12]  /*fef0*/  VIADD R0, R0, 0xfffffffe ;  /* 0xfffffffe00007836 */ /* 0x000fd80000000000 */
[----:B------:R-:W-:Y:S05]  /*ff00*/  @P0 BRA `(.L_x_4283) ;  /* 0xffffffec00200947 */ /* 0x000fea000383ffff */
.L_x_4250:
[----:B------:R-:W-:Y:S05]  /*ff10*/  BSYNC B0 ;  /* 0x0000000000007941 */ /* 0x000fea0003800000 */
.L_x_4232:
[----:B------:R-:W2:Y:S01]  /*ff20*/  LDL.LU R2, [R1] ;  /* 0x0000000001027983 */ /* 0x000ea20000300800 */
[----:B0-----:R-:W0:Y:S01]  /*ff30*/  S2R R0, SR_TID.X ;  /* 0x0000000000007919 */ /* 0x001e220000002100 */
[----:B------:R-:W-:-:S05]  /*ff40*/  VIADD R18, R18, 0x1 ;  /* 0x0000000112127836 */ /* 0x000fca0000000000 */
[----:B------:R-:W-:Y:S02]  /*ff50*/  ISETP.NE.AND P1, PT, R18, 0x2, PT ;  /* 0x000000021200780c */ /* 0x000fe40003f25270 */
[----:B0-----:R-:W-:-:S04]  /*ff60*/  LOP3.LUT R0, R0, 0x7f, RZ, 0xc0, !PT ;  /* 0x0000007f00007812 */ /* 0x001fc800078ec0ff */
[----:B------:R-:W-:Y:S02]  /*ff70*/  ISETP.NE.AND P0, PT, R0, RZ, PT ;  /* 0x000000ff0000720c */ /* 0x000fe40003f05270 */
[----:B------:R-:W-:Y:S01]  /*ff80*/  SEL R0, RZ, 0x1, P1 ;  /* 0x00000001ff007807 */ /* 0x000fe20000800000 */
[----:B------:R-:W-:Y:S03]  /*ff90*/  BSSY B0, `(.L_x_4284) ;  /* 0x0000011000007945 */ /* 0x000fe60003800000 */
[----:B--2---:R-:W-:-:S05]  /*ffa0*/  LOP3.LUT R2, R2, R0, RZ, 0x3c, !PT ;  /* 0x0000000002027212 */ /* 0x004fca00078e3cff */
[----:B------:R0:W-:Y:S02]  /*ffb0*/  STL [R1], R2 ;  /* 0x0000000201007387 */ /* 0x0001e40000100800 */
[----:B------:R-:W-:Y:S05]  /*ffc0*/  @P0 BRA `(.L_x_4285) ;  /* 0x0000000000340947 */ /* 0x000fea0003800000 */
[----:B------:R-:W2:Y:S01]  /*ffd0*/  S2R R5, SR_LANEID ;  /* 0x0000000000057919 */ /* 0x000ea20000000000 */
[----:B------:R-:W-:Y:S01]  /*ffe0*/  VOTEU.ANY UR4, UPT, PT ;  /* 0x0000000000047886 */ /* 0x000fe200038e0100 */
[----:B0-----:R-:W0:Y:S01]  /*fff0*/  LDC.64 R2, c[0x0][0xc80] ;  /* 0x00032000ff027b82 */ /* 0x001e220000000a00 */
[----:B------:R-:W2:Y:S02]  /*10000*/  FLO.U32 R0, UR4 ;  /* 0x0000000400007d00 */ /* 0x000ea400080e0000 */
[----:B--2---:R-:W-:-:S06]  /*10010*/  ISETP.EQ.U32.AND P2, PT, R0, R5, PT ;  /* 0x000000050000720c */ /* 0x004fcc0003f42070 */
[----:B------:R-:W0:Y:S07]  /*10020*/  POPC R5, UR4 ;  /* 0x0000000400057d09 */ /* 0x000e2e0008000000 */
[----:B0-----:R-:W2:Y:S01]  /*10030*/  @P2 ATOMG.E.ADD.STRONG.GPU PT, R3, desc[UR46][R2.64], R5 ;  /* 0x00000005020329a8 */ /* 0x001ea200081ee1ee */
[----:B------:R-:W0:Y:S02]  /*10040*/  S2R R4, SR_LTMASK ;  /* 0x0000000000047919 */ /* 0x000e240000003900 */
[----:B0-----:R-:W-:-:S04]  /*10050*/  LOP3.LUT R4, R4, UR4, RZ, 0xc0, !PT ;  /* 0x0000000404047c12 */ /* 0x001fc8000f8ec0ff */
[----:B-1----:R-:W0:Y:S01]  /*10060*/  POPC R7, R4 ;  /* 0x0000000400077309 */ /* 0x002e220000000000 */
[----:B--2---:R-:W0:Y:S02]  /*10070*/  SHFL.IDX PT, R0, R3, R0, 0x1f ;  /* 0x00001f0003007589 */ /* 0x004e2400000e0000 */
[----:B0-----:R-:W-:-:S05]  /*10080*/  IADD3 R0, R0, UR41, R7 ;  /* 0x0000002900007c10 */ /* 0x001fca000fffe007 */
[----:B------:R2:W-:Y:S02]  /*10090*/  STL [R1+0x10], R0 ;  /* 0x0000100001007387 */ /* 0x0005e40000100800 */
.L_x_4285:
[----:B------:R-:W-:Y:S05]  /*100a0*/  BSYNC B0 ;  /* 0x0000000000007941 */ /* 0x000fea0003800000 */
.L_x_4284:
[----:B------:R-:W-:-:S07]  /*100b0*/  SEL R18, R18, RZ, P1 ;  /* 0x000000ff12127207 */ /* 0x000fce0000800000 */
.L_x_4204:
[----:B------:R-:W-:Y:S05]  /*100c0*/  BSYNC B7 ;  /* 0x0000000000077941 */ /* 0x000fea0003800000 */
.L_x_4202:
[----:B0-2---:R-:W2:Y:S04]  /*100d0*/  LDL R0, [R1+0x20] ;  /* 0x0000200001007983 */ /* 0x005ea80000100800 */
[----:B------:R0:W5:Y:S01]  /*100e0*/  LDL R2, [R1+0x10] ;  /* 0x0000100001027983 */ /* 0x0001620000100800 */
[----:B--2---:R-:W-:-:S13]  /*100f0*/  ISETP.NE.AND P1, PT, R0, RZ, PT ;  /* 0x000000ff0000720c */ /* 0x004fda0003f25270 */
        /* <DEDUP_REMOVED lines=11> */
.L_x_4286:
[----:B------:R-:W-:-:S03]  /*101b0*/  UMOV UR4, 0xffffffff ;  /* 0xffffffff00047882 */ /* 0x000fc60000000000 */
[----:B------:R-:W-:Y:S05]  /*101c0*/  BRA.DIV UR4, `(.L_x_4288) ;  /* 0x0000001604387947 */ /* 0x000fea000b800000 */
[----:B-----5:R0:W2:Y:S02]  /*101d0*/  SHFL.IDX PT, R14, R2, RZ, 0x1f ;  /* 0x00001fff020e7589 */ /* 0x0200a400000e0000 */
.L_x_4336:
[----:B------:R-:W3:Y:S01]  /*101e0*/  @!P0 S2R R3, SR_CgaCtaId ;  /* 0x0000000000038919 */ /* 0x000ee20000008800 */
[----:B------:R-:W-:Y:S05]  /*101f0*/  WARPSYNC.ALL ;  /* 0x0000000000007948 */ /* 0x000fea0003800000 */
[----:B------:R-:W-:Y:S01]  /*10200*/  BAR.SYNC.DEFER_BLOCKING 0x4, 0x180 ;  /* 0x0106000000007b1d */ /* 0x000fe20000010000 */
[----:B------:R-:W-:-:S05]  /*10210*/  @!P0 MOV R0, 0x400 ;  /* 0x0000040000008802 */ /* 0x000fca0000000f00 */
[----:B--2---:R2:W-:Y:S01]  /*10220*/  STL [R1+0x10], R14 ;  /* 0x0000100e01007387 */ /* 0x0045e20000100800 */
[----:B---3--:R-:W-:-:S05]  /*10230*/  @!P0 LEA R17, R3, R0, 0x18 ;  /* 0x0000000003118211 */ /* 0x008fca00078ec0ff */
[----:B------:R2:W-:Y:S01]  /*10240*/  @!P0 STS [R17+0x228d0], R2 ;  /* 0x0228d00211008388 */ /* 0x0005e20000000800 */
[----:B------:R-:W-:Y:S06]  /*10250*/  BAR.ARV 0x5, 0x180 ;  /* 0x0146000000007b1d */ /* 0x000fec0000002000 */
.L_x_4287:
[----:B------:R-:W3:Y:S01]  /*10260*/  LDL R0, [R1+0x10] ;  /* 0x0000100001007983 */ /* 0x000ee20000100800 */
[----:B------:R-:W-:Y:S02]  /*10270*/  ULDC UR4, c[0x0][0xc38] ;  /* 0x00030e0000047ab9 */ /* 0x000fe40000000800 */
[----:B---3--:R-:W-:-:S13]  /*10280*/  ISETP.GE.AND P0, PT, R0, UR4, PT ;  /* 0x0000000400007c0c */ /* 0x008fda000bf06270 */
[----:B------:R-:W-:Y:S05]  /*10290*/  @!P0 BRA `(.L_x_4289) ;  /* 0xffffffbc009c8947 */ /* 0x000fea000383ffff */
.L_x_4199:
[----:B-1----:R-:W3:Y:S01]  /*102a0*/  LDL.LU R0, [R1+0x1c] ;  /* 0x00001c0001007983 */ /* 0x002ee20000300800 */
[----:B------:R-:W-:Y:S01]  /*102b0*/  BSSY B0, `(.L_x_4290) ;  /* 0x000000b000007945 */ /* 0x000fe20003800000 */
[----:B------:R-:W1:Y:S01]  /*102c0*/  S2R R5, SR_CgaCtaId ;  /* 0x0000000000057919 */ /* 0x000e620000008800 */
[----:B---3--:R-:W-:-:S05]  /*102d0*/  VIADD R0, R0, 0x1 ;  /* 0x0000000100007836 */ /* 0x008fca0000000000 */
[----:B0-2---:R-:W-:-:S04]  /*102e0*/  LEA.HI R2, R0, R0, RZ, 0x1 ;  /* 0x0000000000027211 */ /* 0x005fc800078f08ff */
[----:B------:R-:W-:-:S05]  /*102f0*/  LOP3.LUT R3, R2, 0xfffffffe, RZ, 0xc0, !PT ;  /* 0xfffffffe02037812 */ /* 0x000fca00078ec0ff */
[----:B------:R-:W-:Y:S01]  /*10300*/  IMAD.IADD R3, R0, 0x1, -R3 ;  /* 0x0000000100037824 */ /* 0x000fe200078e0a03 */
[----:B------:R-:W-:-:S04]  /*10310*/  MOV R0, 0x400 ;  /* 0x0000040000007802 */ /* 0x000fc80000000f00 */
[----:B-1----:R-:W-:Y:S02]  /*10320*/  LEA R0, R5, R0, 0x18 ;  /* 0x0000000005007211 */ /* 0x002fe400078ec0ff */
[----:B------:R-:W-:-:S04]  /*10330*/  SHF.L.U32 R3, R3, 0x1f, RZ ;  /* 0x0000001f03037819 */ /* 0x000fc800000006ff */
[----:B------:R-:W0:Y:S02]  /*10340*/  SYNCS.PHASECHK.TRANS64.TRYWAIT P0, [R0+URZ+0x22820], R3 ;  /* 0x02282003000075a7 */ /* 0x000e24000800017f */
[----:B0-----:R-:W-:Y:S05]  /*10350*/  @!P0 BRA `(.L_x_4291) ;  /* 0x0000001000fc8947 */ /* 0x001fea0003800000 */
.L_x_4337:
[----:B------:R-:W-:Y:S05]  /*10360*/  BSYNC B0 ;  /* 0x0000000000007941 */ /* 0x000fea0003800000 */
.L_x_4290:
[----:B------:R-:W-:-:S03]  /*10370*/  UMOV UR4, 0xffffffff ;  /* 0xffffffff00047882 */ /* 0x000fc60000000000 */
[----:B------:R-:W-:Y:S05]  /*10380*/  BRA.DIV UR4, `(.L_x_4292) ;  /* 0x0000001604047947 */ /* 0x000fea000b800000 */
[----:B------:R-:W1:Y:S02]  /*10390*/  S2R R2, SR_TID.X ;  /* 0x0000000000027919 */ /* 0x000e640000002100 */
[----:B-1----:R-:W-:-:S04]  /*103a0*/  SHF.R.U32.HI R2, RZ, 0x5, R2 ;  /* 0x00000005ff027819 */ /* 0x002fc80000011602 */
[----:B------:R-:W-:-:S05]  /*103b0*/  LOP3.LUT R2, R2, 0x3, RZ, 0xc0, !PT ;  /* 0x0000000302027812 */ /* 0x000fca00078ec0ff */
[----:B------:R1:W2:Y:S02]  /*103c0*/  SHFL.IDX PT, R14, R2, RZ, 0x1f ;  /* 0x00001fff020e7589 */ /* 0x0002a400000e0000 */
.L_x_4340:
[----:B--2---:R-:W-:Y:S01]  /*103d0*/  ISETP.NE.AND P0, PT, R14, RZ, PT ;  /* 0x000000ff0e00720c */ /* 0x004fe20003f05270 */
[----:B------:R-:W-:-:S12]  /*103e0*/  BSSY B0, `(.L_x_4293) ;  /* 0x0000025000007945 */ /* 0x000fd80003800000 */
[----:B------:R-:W-:Y:S05]  /*103f0*/  @P0 BRA `(.L_x_4294) ;  /* 0x00000000008c0947 */ /* 0x000fea0003800000 */
[----:B------:R-:W-:-:S03]  /*10400*/  UMOV UR4, 0xffffffff ;  /* 0xffffffff00047882 */ /* 0x000fc60000000000 */
[----:B------:R-:W-:Y:S05]  /*10410*/  BRA.DIV UR4, `(.L_x_4295) ;  /* 0x0000001604147947 */ /* 0x000fea000b800000 */
[----:B------:R-:W-:-:S13]  /*10420*/  ELECT P6, URZ, PT ;  /* 0x00000000003f782f */ /* 0x000fda00038c0000 */
.L_x_4343:
[----:B------:R-:W-:Y:S05]  /*10430*/  @!P6 BRA `(.L_x_4294) ;  /* 0x00000000007ce947 */ /* 0x000fea0003800000 */
[----:B------:R-:W-:-:S06]  /*10440*/  ULOP3.LUT UR4, UR40, 0x2, URZ, 0xfc, !UPT ;  /* 0x0000000228047892 */ /* 0x000fcc000f8efc3f */
[----:B-1----:R-:W-:-:S05]  /*10450*/  IMAD.U32 R2, RZ, RZ, UR4 ;  /* 0x00000004ff027e24 */ /* 0x002fca000f8e00ff */
[----:B------:R-:W-:-:S13]  /*10460*/  ISETP.NE.AND P2, PT, R2, 0x3, PT ;  /* 0x000000030200780c */ /* 0x000fda0003f45270 */
[----:B------:R-:W-:Y:S05]  /*10470*/  @!P2 BRA `(.L_x_4296) ;  /* 0x000000000004a947 */ /* 0x000fea0003800000 */
[----:B------:R-:W-:Y:S01]  /*10480*/  BPT.TRAP 0x1 ;  /* 0x000000040000795c */ /* 0x000fe20000300000 */
.L_x_4296:
[----:B------:R-:W2:Y:S01]  /*10490*/  LDL.LU R7, [R1] ;  /* 0x0000000001077983 */ /* 0x000ea20000300800 */
[----:B0-----:R-:W-:Y:S02]  /*104a0*/  VIADD R3, R0, 0x22840 ;  /* 0x0002284000037836 */ /* 0x001fe40000000000 */
[C---:B------:R-:W-:Y:S02]  /*104b0*/  VIADD R2, R18.reuse, 0x1 ;  /* 0x0000000112027836 */ /* 0x040fe40000000000 */
[----:B------:R-:W-:-:S03]  /*104c0*/  IMAD R6, R18, 0x8, R3 ;  /* 0x0000000812067824 */ /* 0x000fc600078e0203 */
[----:B------:R-:W-:-:S04]  /*104d0*/  ISETP.NE.AND P1, PT, R2, 0x2, PT ;  /* 0x000000020200780c */ /* 0x000fc80003f25270 */
[----:B------:R-:W-:Y:S02]  /*104e0*/  SEL R4, RZ, 0x1, P1 ;  /* 0x00000001ff047807 */ /* 0x000fe40000800000 */
[C---:B--2---:R-:W-:Y:S02]  /*104f0*/  SHF.L.U32 R5, R7.reuse, 0x1f, RZ ;  /* 0x0000001f07057819 */ /* 0x044fe400000006ff */
[----:B------:R-:W-:Y:S02]  /*10500*/  LOP3.LUT R7, R7, R4, RZ, 0x3c, !PT ;  /* 0x0000000407077212 */ /* 0x000fe400078e3cff */
[----:B------:R-:W0:Y:S01]  /*10510*/  SYNCS.PHASECHK.TRANS64.TRYWAIT P0, [R6+URZ], R5 ;  /* 0x00000005060075a7 */ /* 0x000e22000800017f */
[----:B------:R-:W-:Y:S02]  /*10520*/  SEL R4, R2, RZ, P1 ;  /* 0x000000ff02047207 */ /* 0x000fe40000800000 */
[----:B------:R-:W-:-:S03]  /*10530*/  SHF.L.U32 R2, R7, 0x1f, RZ ;  /* 0x0000001f07027819 */ /* 0x000fc600000006ff */
[----:B------:R-:W-:Y:S01]  /*10540*/  IMAD R3, R4, 0x8, R3 ;  /* 0x0000000804037824 */ /* 0x000fe200078e0203 */
[----:B0-----:R-:W-:Y:S06]  /*10550*/  @!P0 BRA `(.L_x_4297) ;  /* 0x0000001000e48947 */ /* 0x001fec0003800000 */
.L_x_4344:
[----:B------:R-:W1:Y:S02]  /*10560*/  SYNCS.PHASECHK.TRANS64.TRYWAIT P0, [R3+URZ], R2 ;  /* 0x00000002030075a7 */ /* 0x000e64000800017f */
[----:B-1----:R-:W-:Y:S05]  /*10570*/  @!P0 BRA `(.L_x_4298) ;  /* 0x0000001000f08947 */ /* 0x002fea0003800000 */
.L_x_4345:
[----:B------:R-:W-:Y:S05]  /*10580*/  @!P2 BRA `(.L_x_4299) ;  /* 0x000000000004a947 */ /* 0x000fea0003800000 */
[----:B------:R-:W-:Y:S01]  /*10590*/  BPT.TRAP 0x1 ;  /* 0x000000040000795c */ /* 0x000fe20000300000 */
.L_x_4299:
[----:B-1----:R-:W-:-:S04]  /*105a0*/  VIADD R3, R0, 0x22860 ;  /* 0x0002286000037836 */ /* 0x002fc80000000000 */
[----:B------:R-:W-:-:S04]  /*105b0*/  IMAD R18, R18, 0x8, R3 ;  /* 0x0000000812127824 */ /* 0x000fc800078e0203 */
[----:B------:R-:W1:Y:S02]  /*105c0*/  SYNCS.PHASECHK.TRANS64.TRYWAIT P0, [R18+URZ], R5 ;  /* 0x00000005120075a7 */ /* 0x000e64000800017f */
[----:B-1----:R-:W-:Y:S05]  /*105d0*/  @!P0 BRA `(.L_x_4300) ;  /* 0x0000001000ec8947 */ /* 0x002fea0003800000 */
.L_x_4346:
[----:B------:R-:W-:-:S07]  /*105e0*/  IMAD R3, R4, 0x8, R3 ;  /* 0x0000000804037824 */ /* 0x000fce00078e0203 */
.L_x_4301:
[----:B--2---:R2:W3:Y:S02]  /*105f0*/  SYNCS.PHASECHK.TRANS64.TRYWAIT P0, [R3+URZ], R2 ;  /* 0x00000002030075a7 */ /* 0x0044e4000800017f */
[----:B---3--:R-:W-:Y:S05]  /*10600*/  @!P0 NANOSLEEP.SYNCS 0x989680 ;  /* 0x009896800000895d */ /* 0x008fea0003900000 */
[----:B------:R-:W3:Y:S02]  /*10610*/  @!P0 SYNCS.PHASECHK.TRANS64 P0, [R3+URZ], R2 ;  /* 0x00000002030085a7 */ /* 0x000ee4000800007f */
[----:B---3--:R-:W-:Y:S05]  /*10620*/  @!P0 BRA `(.L_x_4301) ;  /* 0xfffffffc00f08947 */ /* 0x008fea000383ffff */
.L_x_4294:
[----:B------:R-:W-:Y:S05]  /*10630*/  BSYNC B0 ;  /* 0x0000000000007941 */ /* 0x000fea0003800000 */
.L_x_4293:
[----:B------:R-:W-:Y:S05]  /*10640*/  EXIT ;  /* 0x000000000000794d */ /* 0x000fea0003800000 */
.L_x_4152:
[----:B0-----:R0:W1:Y:S02]  /*10650*/  SYNCS.PHASECHK.TRANS64.TRYWAIT P0, [R7+URZ+0x22800], R0 ;  /* 0x02280000070075a7 */ /* 0x001064000800017f */
[----:B-1----:R-:W-:Y:S05]  /*10660*/  @!P0 NANOSLEEP.SYNCS 0x989680 ;  /* 0x009896800000895d */ /* 0x002fea0003900000 */
[----:B------:R-:W1:Y:S02]  /*10670*/  @!P0 SYNCS.PHASECHK.TRANS64 P0, [R7+URZ+0x22800], R0 ;  /* 0x02280000070085a7 */ /* 0x000e64000800007f */
[----:B-1----:R-:W-:Y:S05]  /*10680*/  @!P0 BRA `(.L_x_4152) ;  /* 0xfffffffc00f08947 */ /* 0x002fea000383ffff */
[----:B------:R-:W-:Y:S05]  /*10690*/  BRA `(.L_x_4302) ;  /* 0xffffff1000b47947 */ /* 0x000fea000383ffff */
.L_x_4156:
[----:B-1----:R1:W2:Y:S02]  /*106a0*/  SYNCS.PHASECHK.TRANS64.TRYWAIT P1, [R6+URZ+0x22830], R11 ;  /* 0x0228300b060075a7 */ /* 0x0022a4000802017f */
[----:B--2---:R-:W-:Y:S05]  /*106b0*/  @!P1 NANOSLEEP.SYNCS 0x989680 ;  /* 0x009896800000995d */ /* 0x004fea0003900000 */
[----:B------:R-:W2:Y:S02]  /*106c0*/  @!P1 SYNCS.PHASECHK.TRANS64 P1, [R6+URZ+0x22830], R11 ;  /* 0x0228300b060095a7 */ /* 0x000ea4000802007f */
[----:B--2---:R-:W-:Y:S05]  /*106d0*/  @!P1 BRA `(.L_x_4156) ;  /* 0xfffffffc00f09947 */ /* 0x004fea000383ffff */
[----:B------:R-:W-:Y:S05]  /*106e0*/  BRA `(.L_x_4155) ;  /* 0xffffff1000e07947 */ /* 0x000fea000383ffff */
.L_x_4160:
[----:B-1----:R1:W2:Y:S02]  /*106f0*/  SYNCS.PHASECHK.TRANS64.TRYWAIT P3, [R6+URZ+0x22850], R11 ;  /* 0x0228500b060075a7 */ /* 0x0022a4000806017f */
[----:B--2---:R-:W-:Y:S05]  /*10700*/  @!P3 NANOSLEEP.SYNCS 0x989680 ;  /* 0x009896800000b95d */ /* 0x004fea0003900000 */
[----:B------:R-:W2:Y:S02]  /*10710*/  @!P3 SYNCS.PHASECHK.TRANS64 P3, [R6+URZ+0x22850], R11 ;  /* 0x0228500b0600b5a7 */ /* 0x000ea4000806007f */
[----:B--2---:R-:W-:Y:S05]  /*10720*/  @!P3 BRA `(.L_x_4160) ;  /* 0xfffffffc00f0b947 */ /* 0x004fea000383ffff */
[----:B------:R-:W-:Y:S05]  /*10730*/  BRA `(.L_x_4159) ;  /* 0xffffff3000747947 */ /* 0x000fea000383ffff */
.L_x_4165:
[----:B-1----:R-:W-:-:S04]  /*10740*/  IMAD.U32 R3, RZ, RZ, UR27 ;  /* 0x0000001bff037e24 */ /* 0x002fc8000f8e00ff */
[----:B------:R1:W2:Y:S03]  /*10750*/  SYNCS.PHASECHK.TRANS64.TRYWAIT P3, [R3+URZ+0x22830], R6 ;  /* 0x02283006030075a7 */ /* 0x0002a6000806017f */
[----:B--2---:R-:W-:Y:S05]  /*10760*/  @!P3 NANOSLEEP.SYNCS 0x989680 ;  /* 0x009896800000b95d */ /* 0x004fea0003900000 */
[----:B------:R-:W2:Y:S02]  /*10770*/  @!P3 SYNCS.PHASECHK.TRANS64 P3, [R3+URZ+0x22830], R6 ;  /* 0x022830060300b5a7 */ /* 0x000ea4000806007f */
[----:B--2---:R-:W-:Y:S05]  /*10780*/  @!P3 BRA `(.L_x_4165) ;  /* 0xfffffffc00ecb947 */ /* 0x004fea000383ffff */
[----:B------:R-:W-:Y:S05]  /*10790*/  BRA `(.L_x_4164) ;  /* 0xffffff3400b07947 */ /* 0x000fea000383ffff */
.L_x_4169:
[----:B-1----:R1:W2:Y:S02]  /*107a0*/  SYNCS.PHASECHK.TRANS64.TRYWAIT P3, [R199+URZ+0x22850], R6 ;  /* 0x02285006c70075a7 */ /* 0x0022a4000806017f */
[----:B--2---:R-:W-:Y:S05]  /*107b0*/  @!P3 NANOSLEEP.SYNCS 0x989680 ;  /* 0x009896800000b95d */ /* 0x004fea0003900000 */
[----:B------:R-:W2:Y:S02]  /*107c0*/  @!P3 SYNCS.PHASECHK.TRANS64 P3, [R199+URZ+0x22850], R6 ;  /* 0x02285006c700b5a7 */ /* 0x000ea4000806007f */
[----:B--2---:R-:W-:Y:S05]  /*107d0*/  @!P3 BRA `(.L_x_4169) ;  /* 0xfffffffc00f0b947 */ /* 0x004fea000383ffff */
[----:B------:R-:W-:Y:S05]  /*107e0*/  BRA `(.L_x_4168) ;  /* 0xffffff5c00247947 */ /* 0x000fea000383ffff */
.L_x_4175:
[----:B-1----:R-:W-:-:S04]  /*107f0*/  IMAD.U32 R3, RZ, RZ, UR24 ;  /* 0x00000018ff037e24 */ /* 0x002fc8000f8e00ff */
[----:B------:R1:W2:Y:S03]  /*10800*/  SYNCS.PHASECHK.TRANS64.TRYWAIT P1, [R3+URZ+0x22830], R6 ;  /* 0x02283006030075a7 */ /* 0x0002a6000802017f */
[----:B--2---:R-:W-:Y:S05]  /*10810*/  @!P1 NANOSLEEP.SYNCS 0x989680 ;  /* 0x009896800000995d */ /* 0x004fea0003900000 */
[----:B------:R-:W2:Y:S02]  /*10820*/  @!P1 SYNCS.PHASECHK.TRANS64 P1, [R3+URZ+0x22830], R6 ;  /* 0x02283006030095a7 */ /* 0x000ea4000802007f */
[----:B--2---:R-:W-:Y:S05]  /*10830*/  @!P1 BRA `(.L_x_4175) ;  /* 0xfffffffc00ec9947 */ /* 0x004fea000383ffff */
[----:B------:R-:W-:Y:S05]  /*10840*/  BRA `(.L_x_4174) ;  /* 0xffffff6000347947 */ /* 0x000fea000383ffff */
.L_x_4179:
[----:B-1----:R1:W2:Y:S02]  /*10850*/  SYNCS.PHASECHK.TRANS64.TRYWAIT P1, [R181+URZ+0x22850], R6 ;  /* 0x02285006b50075a7 */ /* 0x0022a4000802017f */
[----:B--2---:R-:W-:Y:S05]  /*10860*/  @!P1 NANOSLEEP.SYNCS 0x989680 ;  /* 0x009896800000995d */ /* 0x004fea0003900000 */
[----:B------:R-:W2:Y:S02]  /*10870*/  @!P1 SYNCS.PHASECHK.TRANS64 P1, [R181+URZ+0x22850], R6 ;  /* 0x02285006b50095a7 */ /* 0x000ea4000802007f */
[----:B--2---:R-:W-:Y:S05]  /*10880*/  @!P1 BRA `(.L_x_4179) ;  /* 0xfffffffc00f09947 */ /* 0x004fea000383ffff */
[----:B------:R-:W-:Y:S05]  /*10890*/  BRA `(.L_x_4178) ;  /* 0xffffff7c00d47947 */ /* 0x000fea000383ffff */
.L_x_4210:
[----:B------:R-:W-:Y:S02]  /*108a0*/  IMAD.MOV.U32 R13, RZ, RZ, R4 ;  /* 0x000000ffff0d7224 */ /* 0x000fe400078e0004 */
[----:B------:R-:W-:Y:S02]  /*108b0*/  IMAD.MOV.U32 R12, RZ, RZ, RZ ;  /* 0x000000ffff0c7224 */ /* 0x000fe400078e00ff */
[----:B------:R-:W-:Y:S02]  /*108c0*/  IMAD.MOV.U32 R11, RZ, RZ, 0x1f ;  /* 0x0000001fff0b7424 */ /* 0x000fe400078e00ff */
[----:B------:R-:W-:-:S07]  /*108d0*/  IMAD.MOV.U32 R15, RZ, RZ, -0x1 ;  /* 0xffffffffff0f7424 */ /* 0x000fce00078e00ff */
[----:B0-----:R-:W-:Y:S05]  /*108e0*/  WARPSYNC.COLLECTIVE R15, `(.L_x_4303) ;  /* 0x000000000f087348 */ /* 0x001fea0003c00000 */
[----:B------:R1:W2:Y:S02]  /*108f0*/  SHFL.IDX P6, R14, R13, R12, R11 ;  /* 0x0000000c0d0e7389 */ /* 0x0002a400000c000b */
[----:B012---:R-:W-:Y:S01]  /*10900*/  ENDCOLLECTIVE ;  /* 0x000000000000791b */ /* 0x007fe20003800000 */
.L_x_4303:
[----:B------:R-:W-:Y:S05]  /*10910*/  BRA `(.L_x_4304) ;  /* 0xffffffc000bc7947 */ /* 0x000fea000383ffff */
.L_x_4212:
[----:B------:R-:W-:Y:S01]  /*10920*/  BSSY B0, `(.L_x_4305) ;  /* 0x0000006000007945 */ /* 0x000fe20003800000 */
[----:B------:R-:W-:-:S07]  /*10930*/  IMAD.MOV.U32 R15, RZ, RZ, -0x1 ;  /* 0xffffffffff0f7424 */ /* 0x000fce00078e00ff */
[----:B0--3--:R-:W-:Y:S05]  /*10940*/  WARPSYNC.COLLECTIVE R15, `(.L_x_4306) ;  /* 0x000000000f0c7348 */ /* 0x009fea0003c00000 */
[----:B------:R-:W-:Y:S02]  /*10950*/  ELECT P6, UR62, PT ;  /* 0x00000000003e782f */ /* 0x000fe400038c0000 */
[----:B------:R-:W-:Y:S01]  /*10960*/  MOV R14, UR62 ;  /* 0x0000003e000e7c02 */ /* 0x000fe20008000f00 */
[----:B0--3--:R-:W-:Y:S10]  /*10970*/  ENDCOLLECTIVE ;  /* 0x000000000000791b */ /* 0x009ff40003800000 */
.L_x_4306:
[----:B------:R-:W-:Y:S05]  /*10980*/  BSYNC B0 ;  /* 0x0000000000007941 */ /* 0x000fea0003800000 */
.L_x_4305:
[----:B------:R-:W-:Y:S05]  /*10990*/  BRA `(.L_x_4307) ;  /* 0xffffffc000c07947 */ /* 0x000fea000383ffff */
.L_x_4214:
[----:B0-----:R0:W1:Y:S02]  /*109a0*/  SYNCS.PHASECHK.TRANS64.TRYWAIT P0, [R3+URZ+0x22840], R0 ;  /* 0x02284000030075a7 */ /* 0x001064000800017f */
[----:B-1----:R-:W-:Y:S05]  /*109b0*/  @!P0 NANOSLEEP.SYNCS 0x989680 ;  /* 0x009896800000895d */ /* 0x002fea0003900000 */
[----:B------:R-:W1:Y:S02]  /*109c0*/  @!P0 SYNCS.PHASECHK.TRANS64 P0, [R3+URZ+0x22840], R0 ;  /* 0x02284000030085a7 */ /* 0x000e64000800007f */
[----:B-1----:R-:W-:Y:S05]  /*109d0*/  @!P0 BRA `(.L_x_4214) ;  /* 0xfffffffc00f08947 */ /* 0x002fea000383ffff */
[----:B------:R-:W-:Y:S05]  /*109e0*/  BRA `(.L_x_4308) ;  /* 0xffffffc400247947 */ /* 0x000fea000383ffff */
.L_x_4218:
[----:B------:R-:W-:Y:S01]  /*109f0*/  IMAD.MOV.U32 R13, RZ, RZ, R2 ;  /* 0x000000ffff0d7224 */ /* 0x000fe200078e0002 */
[----:B------:R-:W-:Y:S01]  /*10a00*/  LOP3.LUT R9, R9, 0x7f, RZ, 0xc0, !PT ;  /* 0x0000007f09097812 */ /* 0x000fe200078ec0ff */
[----:B------:R-:W-:Y:S02]  /*10a10*/  IMAD.MOV.U32 R12, RZ, RZ, RZ ;  /* 0x000000ffff0c7224 */ /* 0x000fe400078e00ff */
[----:B------:R-:W-:Y:S01]  /*10a20*/  IMAD.MOV.U32 R11, RZ, RZ, 0x181f ;  /* 0x0000181fff0b7424 */ /* 0x000fe200078e00ff */
[----:B------:R-:W-:Y:S01]  /*10a30*/  SHF.R.U32.HI R9, RZ, 0x3, R9 ;  /* 0x00000003ff097819 */ /* 0x000fe20000011609 */
[----:B------:R-:W-:Y:S02]  /*10a40*/  IMAD.MOV.U32 R15, RZ, RZ, -0x1 ;  /* 0xffffffffff0f7424 */ /* 0x000fe400078e00ff */
[----:B------:R-:W-:-:S07]  /*10a50*/  IMAD.U32 R4, RZ, RZ, UR39 ;  /* 0x00000027ff047e24 */ /* 0x000fce000f8e00ff */
[----:B-----5:R-:W-:Y:S05]  /*10a60*/  WARPSYNC.COLLECTIVE R15, `(.L_x_4309) ;  /* 0x000000000f087348 */ /* 0x020fea0003c00000 */
[----:B------:R0:W1:Y:S02]  /*10a70*/  SHFL.IDX P6, R14, R13, R12, R11 ;  /* 0x0000000c0d0e7389 */ /* 0x00006400000c000b */
[----:B01---5:R-:W-:Y:S01]  /*10a80*/  ENDCOLLECTIVE ;  /* 0x000000000000791b */ /* 0x023fe20003800000 */
.L_x_4309:
[----:B------:R-:W-:Y:S02]  /*10a90*/  IMAD R4, R4, 0x80, R9 ;  /* 0x0000008004047824 */ /* 0x000fe400078e0209 */
[----:B------:R-:W-:Y:S02]  /*10aa0*/  IMAD.MOV.U32 R13, RZ, RZ, R0 ;  /* 0x000000ffff0d7224 */ /* 0x000fe400078e0000 */
[----:B------:R-:W-:-:S07]  /*10ab0*/  IMAD.MOV.U32 R5, RZ, RZ, R14 ;  /* 0x000000ffff057224 */ /* 0x000fce00078e000e */
[----:B------:R-:W-:Y:S05]  /*10ac0*/  WARPSYNC.COLLECTIVE R15, `(.L_x_4310) ;  /* 0x000000000f087348 */ /* 0x000fea0003c00000 */
[----:B------:R0:W1:Y:S02]  /*10ad0*/  SHFL.IDX P6, R14, R13, R12, R11 ;  /* 0x0000000c0d0e7389 */ /* 0x00006400000c000b */
[----:B01----:R-:W-:Y:S01]  /*10ae0*/  ENDCOLLECTIVE ;  /* 0x000000000000791b */ /* 0x003fe20003800000 */
.L_x_4310:
        /* <DEDUP_REMOVED lines=9> */
.L_x_4311:
[----:B------:R-:W-:Y:S02]  /*10b80*/  @!P1 LEA R6, P2, R8, R6, 0x1 ;  /* 0x0000000608069211 */ /* 0x000fe400078408ff */
[----:B------:R-:W0:Y:S03]  /*10b90*/  S2R R8, SR_TID.X ;  /* 0x0000000000087919 */ /* 0x000e260000002100 */
        /* <DEDUP_REMOVED lines=11> */
[----:B01----:R-:W-:Y:S05]  /*10c50*/  WARPSYNC.COLLECTIVE R15, `(.L_x_4312) ;  /* 0x000000000f087348 */ /* 0x003fea0003c00000 */
[----:B------:R2:W3:Y:S02]  /*10c60*/  SHFL.IDX P6, R14, R13, R12, R11 ;  /* 0x0000000c0d0e7389 */ /* 0x0004e400000c000b */
[----:B0123--:R-:W-:Y:S01]  /*10c70*/  ENDCOLLECTIVE ;  /* 0x000000000000791b */ /* 0x00ffe20003800000 */
.L_x_4312:
        /* <DEDUP_REMOVED lines=8> */
.L_x_4313:
[----:B------:R-:W-:Y:S02]  /*10d00*/  @!P1 LEA R6, P2, R7, R8, 0x1 ;  /* 0x0000000807069211 */ /* 0x000fe400078408ff */
[----:B------:R-:W0:Y:S03]  /*10d10*/  S2R R8, SR_TID.X ;  /* 0x0000000000087919 */ /* 0x000e260000002100 */
[----:B------:R-:W-:-:S05]  /*10d20*/  @!P1 IMAD.X R7, RZ, RZ, R9, P2 ;  /* 0x000000ffff079224 */ /* 0x000fca00010e0609 */
        /* <DEDUP_REMOVED lines=10> */
.L_x_4314:
[----:B------:R-:W-:Y:S02]  /*10dd0*/  IMAD.SHL.U32 R9, R8, 0x8, RZ ;  /* 0x0000000808097824 */ /* 0x000fe400078e00ff */
[----:B------:R-:W-:Y:S02]  /*10de0*/  VIADD R8, R4, 0x60 ;  /* 0x0000006004087836 */ /* 0x000fe40000000000 */
[----:B------:R-:W-:Y:S01]  /*10df0*/  IMAD.MOV.U32 R13, RZ, RZ, R2 ;  /* 0x000000ffff0d7224 */ /* 0x000fe200078e0002 */
[----:B------:R-:W-:Y:S01]  /*10e00*/  LOP3.LUT R9, R9, 0x38, RZ, 0xc0, !PT ;  /* 0x0000003809097812 */ /* 0x000fe200078ec0ff */
[----:B------:R-:W-:Y:S02]  /*10e10*/  IMAD.MOV.U32 R12, RZ, RZ, 0x3 ;  /* 0x00000003ff0c7424 */ /* 0x000fe400078e00ff */
[----:B------:R-:W-:-:S07]  /*10e20*/  IMAD.MOV.U32 R6, RZ, RZ, R14 ;  /* 0x000000ffff067224 */ /* 0x000fce00078e000e */
[----:B------:R-:W-:Y:S05]  /*10e30*/  WARPSYNC.COLLECTIVE R15, `(.L_x_4315) ;  /* 0x000000000f087348 */ /* 0x000fea0003c00000 */
[----:B------:R0:W1:Y:S02]  /*10e40*/  SHFL.IDX P6, R14, R13, R12, R11 ;  /* 0x0000000c0d0e7389 */ /* 0x00006400000c000b */
[----:B01----:R-:W-:Y:S01]  /*10e50*/  ENDCOLLECTIVE ;  /* 0x000000000000791b */ /* 0x003fe20003800000 */
.L_x_4315:
        /* <DEDUP_REMOVED lines=14> */
.L_x_4316:
[----:B------:R-:W-:Y:S02]  /*10f40*/  IMAD.MOV.U32 R13, RZ, RZ, R2 ;  /* 0x000000ffff0d7224 */ /* 0x000fe400078e0002 */
[----:B------:R-:W-:Y:S02]  /*10f50*/  IMAD.MOV.U32 R12, RZ, RZ, 0x4 ;  /* 0x00000004ff0c7424 */ /* 0x000fe400078e00ff */
[----:B------:R-:W-:-:S07]  /*10f60*/  IMAD.MOV.U32 R6, RZ, RZ, R14 ;  /* 0x000000ffff067224 */ /* 0x000fce00078e000e */
[----:B------:R-:W-:Y:S05]  /*10f70*/  WARPSYNC.COLLECTIVE R15, `(.L_x_4317) ;  /* 0x000000000f087348 */ /* 0x000fea0003c00000 */
[----:B------:R0:W1:Y:S02]  /*10f80*/  SHFL.IDX P6, R14, R13, R12, R11 ;  /* 0x0000000c0d0e7389 */ /* 0x00006400000c000b */
[----:B01----:R-:W-:Y:S01]  /*10f90*/  ENDCOLLECTIVE ;  /* 0x000000000000791b */ /* 0x003fe20003800000 */
.L_x_4317:
        /* <DEDUP_REMOVED lines=14> */
.L_x_4318:
[----:B------:R-:W-:Y:S02]  /*11080*/  IMAD.MOV.U32 R13, RZ, RZ, R2 ;  /* 0x000000ffff0d7224 */ /* 0x000fe400078e0002 */
[----:B------:R-:W-:Y:S02]  /*11090*/  IMAD.MOV.U32 R12, RZ, RZ, 0x5 ;  /* 0x00000005ff0c7424 */ /* 0x000fe400078e00ff */
[----:B------:R-:W-:-:S07]  /*110a0*/  IMAD.MOV.U32 R6, RZ, RZ, R14 ;  /* 0x000000ffff067224 */ /* 0x000fce00078e000e */
[----:B------:R-:W-:Y:S05]  /*110b0*/  WARPSYNC.COLLECTIVE R15, `(.L_x_4319) ;  /* 0x000000000f087348 */ /* 0x000fea0003c00000 */
[----:B------:R0:W1:Y:S02]  /*110c0*/  SHFL.IDX P6, R14, R13, R12, R11 ;  /* 0x0000000c0d0e7389 */ /* 0x00006400000c000b */
[----:B01----:R-:W-:Y:S01]  /*110d0*/  ENDCOLLECTIVE ;  /* 0x000000000000791b */ /* 0x003fe20003800000 */
.L_x_4319:
        /* <DEDUP_REMOVED lines=14> */
.L_x_4320:
[----:B------:R-:W-:Y:S02]  /*111c0*/  IMAD.MOV.U32 R13, RZ, RZ, R2 ;  /* 0x000000ffff0d7224 */ /* 0x000fe400078e0002 */
[----:B------:R-:W-:Y:S02]  /*111d0*/  IMAD.MOV.U32 R12, RZ, RZ, 0x6 ;  /* 0x00000006ff0c7424 */ /* 0x000fe400078e00ff */
[----:B------:R-:W-:-:S07]  /*111e0*/  IMAD.MOV.U32 R6, RZ, RZ, R14 ;  /* 0x000000ffff067224 */ /* 0x000fce00078e000e */
[----:B------:R-:W-:Y:S05]  /*111f0*/  WARPSYNC.COLLECTIVE R15, `(.L_x_4321) ;  /* 0x000000000f087348 */ /* 0x000fea0003c00000 */
[----:B------:R0:W1:Y:S02]  /*11200*/  SHFL.IDX P6, R14, R13, R12, R11 ;  /* 0x0000000c0d0e7389 */ /* 0x00006400000c000b */
[----:B01----:R-:W-:Y:S01]  /*11210*/  ENDCOLLECTIVE ;  /* 0x000000000000791b */ /* 0x003fe20003800000 */
.L_x_4321:
        /* <DEDUP_REMOVED lines=13> */
.L_x_4322:
[----:B------:R-:W-:Y:S02]  /*112f0*/  IMAD.MOV.U32 R13, RZ, RZ, R2 ;  /* 0x000000ffff0d7224 */ /* 0x000fe400078e0002 */
[----:B------:R-:W-:Y:S02]  /*11300*/  IMAD.MOV.U32 R12, RZ, RZ, 0x7 ;  /* 0x00000007ff0c7424 */ /* 0x000fe400078e00ff */
[----:B------:R-:W-:-:S07]  /*11310*/  IMAD.MOV.U32 R6, RZ, RZ, R14 ;  /* 0x000000ffff067224 */ /* 0x000fce00078e000e */
[----:B------:R-:W-:Y:S05]  /*11320*/  WARPSYNC.COLLECTIVE R15, `(.L_x_4323) ;  /* 0x000000000f087348 */ /* 0x000fea0003c00000 */
[----:B------:R0:W1:Y:S02]  /*11330*/  SHFL.IDX P6, R14, R13, R12, R11 ;  /* 0x0000000c0d0e7389 */ /* 0x00006400000c000b */
[----:B01----:R-:W-:Y:S01]  /*11340*/  ENDCOLLECTIVE ;  /* 0x000000000000791b */ /* 0x003fe20003800000 */
.L_x_4323:
        /* <DEDUP_REMOVED lines=12> */
.L_x_4324:
[----:B------:R-:W-:Y:S01]  /*11410*/  IMAD.MOV.U32 R0, RZ, RZ, R14 ;  /* 0x000000ffff007224 */ /* 0x000fe200078e000e */
[----:B------:R-:W-:Y:S06]  /*11420*/  BRA `(.L_x_4325) ;  /* 0xffffffc400447947 */ /* 0x000fec000383ffff */
.L_x_4221:
[----:B0-----:R0:W1:Y:S02]  /*11430*/  SYNCS.PHASECHK.TRANS64.TRYWAIT P0, [R17+URZ+0x22820], R0 ;  /* 0x02282000110075a7 */ /* 0x001064000800017f */
[----:B-1----:R-:W-:Y:S05]  /*11440*/  @!P0 NANOSLEEP.SYNCS 0x989680 ;  /* 0x009896800000895d */ /* 0x002fea0003900000 */
[----:B------:R-:W1:Y:S02]  /*11450*/  @!P0 SYNCS.PHASECHK.TRANS64 P0, [R17+URZ+0x22820], R0 ;  /* 0x02282000110085a7 */ /* 0x000e64000800007f */
[----:B-1----:R-:W-:Y:S05]  /*11460*/  @!P0 BRA `(.L_x_4221) ;  /* 0xfffffffc00f08947 */ /* 0x002fea000383ffff */
[----:B------:R-:W-:Y:S05]  /*11470*/  BRA `(.L_x_4326) ;  /* 0xffffffc400ac7947 */ /* 0x000fea000383ffff */
.L_x_4225:
[----:B-1----:R1:W2:Y:S02]  /*11480*/  SYNCS.PHASECHK.TRANS64.TRYWAIT P0, [R2+URZ+0x22860], R3 ;  /* 0x02286003020075a7 */ /* 0x0022a4000800017f */
[----:B--2---:R-:W-:Y:S05]  /*11490*/  @!P0 NANOSLEEP.SYNCS 0x989680 ;  /* 0x009896800000895d */ /* 0x004fea0003900000 */
[----:B------:R-:W2:Y:S02]  /*114a0*/  @!P0 SYNCS.PHASECHK.TRANS64 P0, [R2+URZ+0x22860], R3 ;  /* 0x02286003020085a7 */ /* 0x000ea4000800007f */
[----:B--2---:R-:W-:Y:S05]  /*114b0*/  @!P0 BRA `(.L_x_4225) ;  /* 0xfffffffc00f08947 */ /* 0x004fea000383ffff */
[----:B------:R-:W-:Y:S05]  /*114c0*/  BRA `(.L_x_4327) ;  /* 0xffffffc400d07947 */ /* 0x000fea000383ffff */
.L_x_4238:
[----:B-1----:R1:W2:Y:S02]  /*114d0*/  SYNCS.PHASECHK.TRANS64.TRYWAIT P0, [R3+URZ+0x22840], R2 ;  /* 0x02284002030075a7 */ /* 0x0022a4000800017f */
[----:B--2---:R-:W-:Y:S05]  /*114e0*/  @!P0 NANOSLEEP.SYNCS 0x989680 ;  /* 0x009896800000895d */ /* 0x004fea0003900000 */
[----:B------:R-:W2:Y:S02]  /*114f0*/  @!P0 SYNCS.PHASECHK.TRANS64 P0, [R3+URZ+0x22840], R2 ;  /* 0x02284002030085a7 */ /* 0x000ea4000800007f */
[----:B--2---:R-:W-:Y:S05]  /*11500*/  @!P0 BRA `(.L_x_4238) ;  /* 0xfffffffc00f08947 */ /* 0x004fea000383ffff */
[----:B------:R-:W-:Y:S05]  /*11510*/  BRA `(.L_x_4328) ;  /* 0xffffffcc00c47947 */ /* 0x000fea000383ffff */
.L_x_4243:
[----:B--2---:R2:W3:Y:S02]  /*11520*/  SYNCS.PHASECHK.TRANS64.TRYWAIT P0, [R3+URZ+0x22860], R2 ;  /* 0x02286002030075a7 */ /* 0x0044e4000800017f */
[----:B---3--:R-:W-:Y:S05]  /*11530*/  @!P0 NANOSLEEP.SYNCS 0x989680 ;  /* 0x009896800000895d */ /* 0x008fea0003900000 */
[----:B------:R-:W3:Y:S02]  /*11540*/  @!P0 SYNCS.PHASECHK.TRANS64 P0, [R3+URZ+0x22860], R2 ;  /* 0x02286002030085a7 */ /* 0x000ee4000800007f */
[----:B---3--:R-:W-:Y:S05]  /*11550*/  @!P0 BRA `(.L_x_4243) ;  /* 0xfffffffc00f08947 */ /* 0x008fea000383ffff */
[----:B------:R-:W-:Y:S05]  /*11560*/  BRA `(.L_x_4329) ;  /* 0xffffffd0003c7947 */ /* 0x000fea000383ffff */
.L_x_4255:
[----:B0-----:R0:W1:Y:S02]  /*11570*/  SYNCS.PHASECHK.TRANS64.TRYWAIT P0, [R4+URZ+0x22840], R2 ;  /* 0x02284002040075a7 */ /* 0x001064000800017f */
[----:B-1----:R-:W-:Y:S05]  /*11580*/  @!P0 NANOSLEEP.SYNCS 0x989680 ;  /* 0x009896800000895d */ /* 0x002fea0003900000 */
[----:B------:R-:W1:Y:S02]  /*11590*/  @!P0 SYNCS.PHASECHK.TRANS64 P0, [R4+URZ+0x22840], R2 ;  /* 0x02284002040085a7 */ /* 0x000e64000800007f */
[----:B-1----:R-:W-:Y:S05]  /*115a0*/  @!P0 BRA `(.L_x_4255) ;  /* 0xfffffffc00f08947 */ /* 0x002fea000383ffff */
[----:B------:R-:W-:Y:S05]  /*115b0*/  BRA `(.L_x_4330) ;  /* 0xffffffd8001c7947 */ /* 0x000fea000383ffff */
.L_x_4260:
[----:B-1----:R1:W2:Y:S02]  /*115c0*/  SYNCS.PHASECHK.TRANS64.TRYWAIT P0, [R4+URZ+0x22860], R2 ;  /* 0x02286002040075a7 */ /* 0x0022a4000800017f */
[----:B--2---:R-:W-:Y:S05]  /*115d0*/  @!P0 NANOSLEEP.SYNCS 0x989680 ;  /* 0x009896800000895d */ /* 0x004fea0003900000 */
[----:B------:R-:W2:Y:S02]  /*115e0*/  @!P0 SYNCS.PHASECHK.TRANS64 P0, [R4+URZ+0x22860], R2 ;  /* 0x02286002040085a7 */ /* 0x000ea4000800007f */
[----:B--2---:R-:W-:Y:S05]  /*115f0*/  @!P0 BRA `(.L_x_4260) ;  /* 0xfffffffc00f08947 */ /* 0x004fea000383ffff */
[----:B------:R-:W-:Y:S05]  /*11600*/  BRA `(.L_x_4331) ;  /* 0xffffffd800947947 */ /* 0x000fea000383ffff */
.L_x_4271:
[----:B--2---:R2:W3:Y:S02]  /*11610*/  SYNCS.PHASECHK.TRANS64.TRYWAIT P0, [R4+URZ+0x22840], R2 ;  /* 0x02284002040075a7 */ /* 0x0044e4000800017f */
[----:B---3--:R-:W-:Y:S05]  /*11620*/  @!P0 NANOSLEEP.SYNCS 0x989680 ;  /* 0x009896800000895d */ /* 0x008fea0003900000 */
[----:B------:R-:W3:Y:S02]  /*11630*/  @!P0 SYNCS.PHASECHK.TRANS64 P0, [R4+URZ+0x22840], R2 ;  /* 0x02284002040085a7 */ /* 0x000ee4000800007f */
[----:B---3--:R-:W-:Y:S05]  /*11640*/  @!P0 BRA `(.L_x_4271) ;  /* 0xfffffffc00f08947 */ /* 0x008fea000383ffff */
[----:B------:R-:W-:Y:S05]  /*11650*/  BRA `(.L_x_4332) ;  /* 0xffffffe0005c7947 */ /* 0x000fea000383ffff */
.L_x_4276:
[----:B-1----:R1:W3:Y:S02]  /*11660*/  SYNCS.PHASECHK.TRANS64.TRYWAIT P0, [R4+URZ+0x22860], R2 ;  /* 0x02286002040075a7 */ /* 0x0022e4000800017f */
[----:B---3--:R-:W-:Y:S05]  /*11670*/  @!P0 NANOSLEEP.SYNCS 0x989680 ;  /* 0x009896800000895d */ /* 0x008fea0003900000 */
[----:B------:R-:W3:Y:S02]  /*11680*/  @!P0 SYNCS.PHASECHK.TRANS64 P0, [R4+URZ+0x22860], R2 ;  /* 0x02286002040085a7 */ /* 0x000ee4000800007f */
[----:B---3--:R-:W-:Y:S05]  /*11690*/  @!P0 BRA `(.L_x_4276) ;  /* 0xfffffffc00f08947 */ /* 0x008fea000383ffff */
[----:B------:R-:W-:Y:S05]  /*116a0*/  BRA `(.L_x_4333) ;  /* 0xffffffe000d47947 */ /* 0x000fea000383ffff */
.L_x_4288:
[----:B------:R-:W-:Y:S01]  /*116b0*/  BSSY B0, `(.L_x_4334) ;  /* 0x0000008000007945 */ /* 0x000fe20003800000 */
[----:B-----5:R-:W-:Y:S02]  /*116c0*/  IMAD.MOV.U32 R13, RZ, RZ, R2 ;  /* 0x000000ffff0d7224 */ /* 0x020fe400078e0002 */
[----:B------:R-:W-:Y:S02]  /*116d0*/  IMAD.MOV.U32 R12, RZ, RZ, RZ ;  /* 0x000000ffff0c7224 */ /* 0x000fe400078e00ff */
[----:B------:R-:W-:Y:S02]  /*116e0*/  IMAD.MOV.U32 R11, RZ, RZ, 0x1f ;  /* 0x0000001fff0b7424 */ /* 0x000fe400078e00ff */
[----:B------:R-:W-:-:S07]  /*116f0*/  IMAD.MOV.U32 R15, RZ, RZ, -0x1 ;  /* 0xffffffffff0f7424 */ /* 0x000fce00078e00ff */
[----:B-1----:R-:W-:Y:S05]  /*11700*/  WARPSYNC.COLLECTIVE R15, `(.L_x_4335) ;  /* 0x000000000f087348 */ /* 0x002fea0003c00000 */
[----:B------:R0:W2:Y:S02]  /*11710*/  SHFL.IDX P6, R14, R13, R12, R11 ;  /* 0x0000000c0d0e7389 */ /* 0x0000a400000c000b */
[----:B012---:R-:W-:Y:S01]  /*11720*/  ENDCOLLECTIVE ;  /* 0x000000000000791b */ /* 0x007fe20003800000 */
.L_x_4335:
[----:B------:R-:W-:Y:S05]  /*11730*/  BSYNC B0 ;  /* 0x0000000000007941 */ /* 0x000fea0003800000 */
.L_x_4334:
[----:B------:R-:W-:Y:S05]  /*11740*/  BRA `(.L_x_4336) ;  /* 0xffffffe800a47947 */ /* 0x000fea000383ffff */
.L_x_4291:
[----:B0-----:R0:W1:Y:S02]  /*11750*/  SYNCS.PHASECHK.TRANS64.TRYWAIT P0, [R0+URZ+0x22820], R3 ;  /* 0x02282003000075a7 */ /* 0x001064000800017f */
[----:B-1----:R-:W-:Y:S05]  /*11760*/  @!P0 NANOSLEEP.SYNCS 0x989680 ;  /* 0x009896800000895d */ /* 0x002fea0003900000 */
[----:B------:R-:W1:Y:S02]  /*11770*/  @!P0 SYNCS.PHASECHK.TRANS64 P0, [R0+URZ+0x22820], R3 ;  /* 0x02282003000085a7 */ /* 0x000e64000800007f */
[----:B-1----:R-:W-:Y:S05]  /*11780*/  @!P0 BRA `(.L_x_4291) ;  /* 0xfffffffc00f08947 */ /* 0x002fea000383ffff */
[----:B------:R-:W-:Y:S05]  /*11790*/  BRA `(.L_x_4337) ;  /* 0xffffffe800f07947 */ /* 0x000fea000383ffff */
.L_x_4292:
        /* <DEDUP_REMOVED lines=11> */
.L_x_4339:
[----:B------:R-:W-:Y:S05]  /*11850*/  BSYNC B0 ;  /* 0x0000000000007941 */ /* 0x000fea0003800000 */
.L_x_4338:
[----:B------:R-:W-:Y:S05]  /*11860*/  BRA `(.L_x_4340) ;  /* 0xffffffe800d87947 */ /* 0x000fea000383ffff */
.L_x_4295:
[----:B------:R-:W-:Y:S01]  /*11870*/  BSSY B1, `(.L_x_4341) ;  /* 0x0000006000017945 */ /* 0x000fe20003800000 */
[----:B------:R-:W-:-:S07]  /*11880*/  IMAD.MOV.U32 R15, RZ, RZ, -0x1 ;  /* 0xffffffffff0f7424 */ /* 0x000fce00078e00ff */
[----:B01----:R-:W-:Y:S05]  /*11890*/  WARPSYNC.COLLECTIVE R15, `(.L_x_4342) ;  /* 0x000000000f0c7348 */ /* 0x003fea0003c00000 */
[----:B------:R-:W-:Y:S02]  /*118a0*/  ELECT P6, UR62, PT ;  /* 0x00000000003e782f */ /* 0x000fe400038c0000 */
[----:B------:R-:W-:Y:S01]  /*118b0*/  MOV R14, UR62 ;  /* 0x0000003e000e7c02 */ /* 0x000fe20008000f00 */
[----:B01----:R-:W-:Y:S10]  /*118c0*/  ENDCOLLECTIVE ;  /* 0x000000000000791b */ /* 0x003ff40003800000 */
.L_x_4342:
[----:B------:R-:W-:Y:S05]  /*118d0*/  BSYNC B1 ;  /* 0x0000000000017941 */ /* 0x000fea0003800000 */
.L_x_4341:
[----:B------:R-:W-:Y:S05]  /*118e0*/  BRA `(.L_x_4343) ;  /* 0xffffffe800d07947 */ /* 0x000fea000383ffff */
.L_x_4297:
[----:B0-----:R0:W1:Y:S02]  /*118f0*/  SYNCS.PHASECHK.TRANS64.TRYWAIT P0, [R6+URZ], R5 ;  /* 0x00000005060075a7 */ /* 0x001064000800017f */
[----:B-1----:R-:W-:Y:S05]  /*11900*/  @!P0 NANOSLEEP.SYNCS 0x989680 ;  /* 0x009896800000895d */ /* 0x002fea0003900000 */
[----:B------:R-:W1:Y:S02]  /*11910*/  @!P0 SYNCS.PHASECHK.TRANS64 P0, [R6+URZ], R5 ;  /* 0x00000005060085a7 */ /* 0x000e64000800007f */
[----:B-1----:R-:W-:Y:S05]  /*11920*/  @!P0 BRA `(.L_x_4297) ;  /* 0xfffffffc00f08947 */ /* 0x002fea000383ffff */
[----:B------:R-:W-:Y:S05]  /*11930*/  BRA `(.L_x_4344) ;  /* 0xffffffec00087947 */ /* 0x000fea000383ffff */
.L_x_4298:
[----:B-1----:R1:W2:Y:S02]  /*11940*/  SYNCS.PHASECHK.TRANS64.TRYWAIT P0, [R3+URZ], R2 ;  /* 0x00000002030075a7 */ /* 0x0022a4000800017f */
[----:B--2---:R-:W-:Y:S05]  /*11950*/  @!P0 NANOSLEEP.SYNCS 0x989680 ;  /* 0x009896800000895d */ /* 0x004fea0003900000 */
[----:B------:R-:W2:Y:S02]  /*11960*/  @!P0 SYNCS.PHASECHK.TRANS64 P0, [R3+URZ], R2 ;  /* 0x00000002030085a7 */ /* 0x000ea4000800007f */
[----:B--2---:R-:W-:Y:S05]  /*11970*/  @!P0 BRA `(.L_x_4298) ;  /* 0xfffffffc00f08947 */ /* 0x004fea000383ffff */
[----:B------:R-:W-:Y:S05]  /*11980*/  BRA `(.L_x_4345) ;  /* 0xffffffe800fc7947 */ /* 0x000fea000383ffff */
.L_x_4300:
[----:B-1----:R1:W2:Y:S02]  /*11990*/  SYNCS.PHASECHK.TRANS64.TRYWAIT P0, [R18+URZ], R5 ;  /* 0x00000005120075a7 */ /* 0x0022a4000800017f */
[----:B--2---:R-:W-:Y:S05]  /*119a0*/  @!P0 NANOSLEEP.SYNCS 0x989680 ;  /* 0x009896800000895d */ /* 0x004fea0003900000 */
[----:B------:R-:W2:Y:S02]  /*119b0*/  @!P0 SYNCS.PHASECHK.TRANS64 P0, [R18+URZ], R5 ;  /* 0x00000005120085a7 */ /* 0x000ea4000800007f */
[----:B--2---:R-:W-:Y:S05]  /*119c0*/  @!P0 BRA `(.L_x_4300) ;  /* 0xfffffffc00f08947 */ /* 0x004fea000383ffff */
[----:B------:R-:W-:Y:S05]  /*119d0*/  BRA `(.L_x_4346) ;  /* 0xffffffec00007947 */ /* 0x000fea000383ffff */
.L_x_4347:
        /* <DEDUP_REMOVED lines=10> */
.L_x_6045:


//--------------------- .text._ZN7cutlass13device_kernelIN5flash11enable_sm90INS1_16FlashAttnFwdSm90INS1_25CollectiveMainloopFwdSm90ILi2EN4cute5tupleIJNS5_1CILi1EEES8_S8_EEENS6_IJNS7_ILi128EEENS7_ILi96EEENS7_ILi64EEEEEELi256ENS_6half_tEfNS_4arch4Sm90ELb1ELb0ELb1ELb0ELb0ELb0ELb1ELb1ELb0ELb1ELb0ELb0EEENS1_21CollectiveEpilogueFwdINS6_IJSA_NS7_ILi256EEESB_EEES9_SE_SG_Li256ELb0ELb1ELb0ELb0EEENS1_30DynamicPersistentTileSchedulerILi256ELi128ELb0ELb1ELb1EEEEEEEEEvNT_6ParamsE --------------------------
	.section	.text._ZN7cutlass13device_kernelIN5flash11enable_sm90INS1_16FlashAttnFwdSm90INS1_25CollectiveMainloopFwdSm90ILi2EN4cute5tupleIJNS5_1CILi1EEES8_S8_EEENS6_IJNS7_ILi128EEENS7_ILi96EEENS7_ILi64EEEEEELi256ENS_6half_tEfNS_4arch4Sm90ELb1ELb0ELb1ELb0ELb0ELb0ELb1ELb1ELb0ELb1ELb0ELb0EEENS1_21CollectiveEpilogueFwdINS6_IJSA_NS7_ILi256EEESB_EEES9_SE_SG_Li256ELb0ELb1ELb0ELb0EEENS1_30DynamicPersistentTileSchedulerILi256ELi128ELb0ELb1ELb1EEEEEEEEEvNT_6ParamsE,"ax",@progbits
	.align	128
.text._ZN7cutlass13device_kernelIN5flash11enable_sm90INS1_16FlashAttnFwdSm90INS1_25CollectiveMainloopFwdSm90ILi2EN4cute5tupleIJNS5_1CILi1EEES8_S8_EEENS6_IJNS7_ILi128EEENS7_ILi96EEENS7_ILi64EEEEEELi256ENS_6half_tEfNS_4arch4Sm90ELb1ELb0ELb1ELb0ELb0ELb0ELb1ELb1ELb0ELb1ELb0ELb0EEENS1_21CollectiveEpilogueFwdINS6_IJSA_NS7_ILi256EEESB_EEES9_SE_SG_Li256ELb0ELb1ELb0ELb0EEENS1_30DynamicPersistentTileSchedulerILi256ELi128ELb0ELb1ELb1EEEEEEEEEvNT_6ParamsE:
        .type           _ZN7cutlass13device_kernelIN5flash11enable_sm90INS1_16FlashAttnFwdSm90INS1_25CollectiveMainloopFwdSm90ILi2EN4cute5tupleIJNS5_1CILi1EEES8_S8_EEENS6_IJNS7_ILi128EEENS7_ILi96EEENS7_ILi64EEEEEELi256ENS_6half_tEfNS_4arch4Sm90ELb1ELb0ELb1ELb0ELb0ELb0ELb1ELb1ELb0ELb1ELb0ELb0EEENS1_21CollectiveEpilogueFwdINS6_IJSA_NS7_ILi256EEESB_EEES9_SE_SG_Li256ELb0ELb1ELb0ELb0EEENS1_30DynamicPersistentTileSchedulerILi256ELi128ELb0ELb1ELb1EEEEEEEEEvNT_6ParamsE,@function
        .size           _ZN7cutlass13device_kernelIN5flash11enable_sm90INS1_16FlashAttnFwdSm90INS1_25CollectiveMainloopFwdSm90ILi2EN4cute5tupleIJNS5_1CILi1EEES8_S8_EEENS6_IJNS7_ILi128EEENS7_ILi96EEENS7_ILi64EEEEEELi256ENS_6half_tEfNS_4arch4Sm90ELb1ELb0ELb1ELb0ELb0ELb0ELb1ELb1ELb0ELb1ELb0ELb0EEENS1_21CollectiveEpilogueFwdINS6_IJSA_NS7_ILi256EEESB_EEES9_SE_SG_Li256ELb0ELb1ELb0ELb0EEENS1_30DynamicPersistentTileSchedulerILi256ELi128ELb0ELb1ELb1EEEEEEEEEvNT_6ParamsE,(.L_x_6046 - _ZN7cutlass13device_kernelIN5flash11enable_sm90INS1_16FlashAttnFwdSm90INS1_25CollectiveMainloopFwdSm90ILi2EN4cute5tupleIJNS5_1CILi1EEES8_S8_EEENS6_IJNS7_ILi128EEENS7_ILi96EEENS7_ILi64EEEEEELi256ENS_6half_tEfNS_4arch4Sm90ELb1ELb0ELb1ELb0ELb0ELb0ELb1ELb1ELb0ELb1ELb0ELb0EEENS1_21CollectiveEpilogueFwdINS6_IJSA_NS7_ILi256EEESB_EEES9_SE_SG_Li256ELb0ELb1ELb0ELb0EEENS1_30DynamicPersistentTileSchedulerILi256ELi128ELb0ELb1ELb1EEEEEEEEEvNT_6ParamsE)
        .other          _ZN7cutlass13device_kernelIN5flash11enable_sm90INS1_16FlashAttnFwdSm90INS1_25CollectiveMainloopFwdSm90ILi2EN4cute5tupleIJNS5_1CILi1EEES8_S8_EEENS6_IJNS7_ILi128EEENS7_ILi96EEENS7_ILi64EEEEEELi256ENS_6half_tEfNS_4arch4Sm90ELb1ELb0ELb1ELb0ELb0ELb0ELb1ELb1ELb0ELb1ELb0ELb0EEENS1_21CollectiveEpilogueFwdINS6_IJSA_NS7_ILi256EEESB_EEES9_SE_SG_Li256ELb0ELb1ELb0ELb0EEENS1_30DynamicPersistentTileSchedulerILi256ELi128ELb0ELb1ELb1EEEEEEEEEvNT_6ParamsE,@"STO_CUDA_ENTRY STV_DEFAULT"
_ZN7cutlass13device_kernelIN5flash11enable_sm90INS1_16FlashAttnFwdSm90INS1_25CollectiveMainloopFwdSm90ILi2EN4cute5tupleIJNS5_1CILi1EEES8_S8_EEENS6_IJNS7_ILi128EEENS7_ILi96EEENS7_ILi64EEEEEELi256ENS_6half_tEfNS_4arch4Sm90ELb1ELb0ELb1ELb0ELb0ELb0ELb1ELb1ELb0ELb1ELb0ELb0EEENS1_21CollectiveEpilogueFwdINS6_IJSA_NS7_ILi256EEESB_EEES9_SE_SG_Li256ELb0ELb1ELb0ELb0EEENS1_30DynamicPersistentTileSchedulerILi256ELi128ELb0ELb1ELb1EEEEEEEEEvNT_6ParamsE:
        /* <DEDUP_REMOVED lines=18> */
.L_x_4349:
[----:B------:R-:W-:Y:S05]  /*0120*/  BSYNC B0 ;  /* 0x0000000000007941 */ /* 0x000fea0003800000 */
.L_x_4348:
        /* <DEDUP_REMOVED lines=43> */
.L_x_4350:
        /* <DEDUP_REMOVED lines=22> */
.L_x_4351:
        /* <DEDUP_REMOVED lines=18> */
.L_x_4352:
        /* <DEDUP_REMOVED lines=22> */
.L_x_4353:
        /* <DEDUP_REMOVED lines=22> */
.L_x_4354:
[----:B0-----:R-:W-:Y:S01]  /*0920*/  UMOV UR4, 0x1 ;  /* 0x0000000100047882 */ /* 0x001fe20000000000 */
[----:B------:R-:W-:Y:S01]  /*0930*/  PLOP3.LUT P0, PT, PT, PT, UP0, 0x80, 0x0 ;  /* 0x000000000000781c */ /* 0x000fe20003f0f008 */
[----:B------:R-:W-:Y:S01]  /*0940*/  USEL UR4, UR4, 0x2, !UP0 ;  /* 0x0000000204047887 */ /* 0x000fe2000c000000 */
[----:B------:R-:W-:-:S05]  /*0950*/  NOP ;  /* 0x0000000000007918 */ /* 0x000fca0000000000 */
[----:B------:R-:W-:-:S05]  /*0960*/  IMAD.U32 R2, RZ, RZ, UR4 ;  /* 0x00000004ff027e24 */ /* 0x000fca000f8e00ff */
[----:B------:R0:W-:Y:S01]  /*0970*/  STL [R1+0x4c], R2 ;  /* 0x00004c0201007387 */ /* 0x0001e20000100800 */
[----:B-123--:R-:W-:Y:S06]  /*0980*/  BAR.SYNC.DEFER_BLOCKING 0x0 ;  /* 0x0000000000007b1d */ /* 0x00efec0000010000 */
[----:B------:R-:W-:Y:S05]  /*0990*/  @!P0 BRA `(.L_x_4355) ;  /* 0x000000c800ec8947 */ /* 0x000fea0003800000 */
.L_x_4356:
[----:B------:R-:W-:-:S08]  /*09a0*/  NOP ;  /* 0x0000000000007918 */ /* 0x000fd00000000000 */
[----:B------:R-:W1:Y:S02]  /*09b0*/  USETMAXREG.TRY_ALLOC.CTAPOOL UP0, 0xf0 ;  /* 0x000000f0000079c8 */ /* 0x000e640008000600 */
[----:B-1----:R-:W-:-:S13]  /*09c0*/  PLOP3.LUT P0, PT, PT, PT, UP0, 0x80, 0x0 ;  /* 0x000000000000781c */ /* 0x002fda0003f0f008 */
[----:B------:R-:W-:Y:S05]  /*09d0*/  @!P0 BRA `(.L_x_4356) ;  /* 0xfffffffc00f08947 */ /* 0x000fea000383ffff */
[----:B------:R-:W1:Y:S01]  /*09e0*/  S2R R0, SR_TID.X ;  /* 0x0000000000007919 */ /* 0x000e620000002100 */
[----:B------:R-:W2:Y:S08]  /*09f0*/  S2UR UR4, SR_CTAID.X ;  /* 0x00000000000479c3 */ /* 0x000eb00000002500 */
[----:B------:R-:W-:Y:S08]  /*0a00*/  BAR.ARV 0x4, 0x180 ;  /* 0x0106000000007b1d */ /* 0x000ff00000002000 */
[----:B------:R-:W-:Y:S06]  /*0a10*/  BAR.ARV 0x8, 0x180 ;  /* 0x0206000000007b1d */ /* 0x000fec0000002000 */
[----:B-1----:R-:W-:-:S04]  /*0a20*/  SHF.R.U32.HI R0, RZ, 0x7, R0 ;  /* 0x00000007ff007819 */ /* 0x002fc80000011600 */
[----:B------:R-:W-:Y:S02]  /*0a30*/  ISETP.NE.AND P0, PT, R0, 0x1, PT ;  /* 0x000000010000780c */ /* 0x000fe40003f05270 */
[----:B------:R-:W2:Y:S11]  /*0a40*/  LDC R0, c[0x0][0xd38] ;  /* 0x00034e00ff007b82 */ /* 0x000eb60000000800 */
[----:B------:R-:W-:Y:S06]  /*0a50*/  @!P0 BAR.ARV 0x9, 0x100 ;  /* 0x0244000000008b1d */ /* 0x000fec0000002000 */
[----:B--2---:R-:W-:-:S13]  /*0a60*/  ISETP.LE.AND P0, PT, R0, UR4, PT ;  /* 0x0000000400007c0c */ /* 0x004fda000bf03270 */
[----:B------:R-:W-:Y:S05]  /*0a70*/  @P0 EXIT ;  /* 0x000000000000094d */ /* 0x000fea0003800000 */
[----:B------:R-:W2:Y:S01]  /*0a80*/  LDL R3, [R1+0x4c] ;  /* 0x00004c0001037983 */ /* 0x000ea20000100800 */
[----:B------:R-:W-:Y:S01]  /*0a90*/  UMOV UR37, URZ ;  /* 0x0000003f00257c82 */ /* 0x000fe20008000000 */
[----:B------:R-:W-:Y:S01]  /*0aa0*/  UMOV UR36, URZ ;  /* 0x0000003f00247c82 */ /* 0x000fe20008000000 */
[----:B0-----:R-:W0:Y:S02]  /*0ab0*/  S2R R2, SR_TID.X ;  /* 0x0000000000027919 */ /* 0x001e240000002100 */
[----:B0-----:R-:W-:Y:S01]  /*0ac0*/  VIADD R234, R2, 0xffffff80 ;  /* 0xffffff8002ea7836 */ /* 0x001fe20000000000 */
[----:B--2---:R-:W-:-:S04]  /*0ad0*/  R2UR UR5, R3 ;  /* 0x00000000030572ca */ /* 0x004fc800000e0000 */
[----:B------:R-:W-:-:S04]  /*0ae0*/  SHF.R.S32.HI R3, RZ, 0x1f, R234 ;  /* 0x0000001fff037819 */ /* 0x000fc800000114ea */
[CC--:B------:R-:W-:Y:S02]  /*0af0*/  LEA.HI R5, R3.reuse, R234.reuse, RZ, 0x7 ;  /* 0x000000ea03057211 */ /* 0x0c0fe400078f38ff */
[-C--:B------:R-:W-:Y:S02]  /*0b00*/  LEA.HI R0, R3, R234.reuse, RZ, 0x4 ;  /* 0x000000ea03007211 */ /* 0x080fe400078f20ff */
[----:B------:R-:W-:Y:S02]  /*0b10*/  LOP3.LUT R225, R5, 0xffffff80, RZ, 0xc0, !PT ;  /* 0xffffff8005e17812 */ /* 0x000fe400078ec0ff */
[----:B------:R-:W-:Y:S01]  /*0b20*/  SHF.R.S32.HI R9, RZ, 0x4, R0 ;  /* 0x00000004ff097819 */ /* 0x000fe20000011400 */
[----:B------:R-:W-:Y:S01]  /*0b30*/  ULOP3.LUT UR5, UR5, 0x1, URZ, 0xfc, !UPT ;  /* 0x0000000105057892 */ /* 0x000fe2000f8efc3f */
[----:B------:R-:W-:Y:S01]  /*0b40*/  LEA.HI R2, R3, R234, RZ, 0x5 ;  /* 0x000000ea03027211 */ /* 0x000fe200078f28ff */
[----:B------:R-:W-:Y:S01]  /*0b50*/  IMAD.IADD R225, R234, 0x1, -R225 ;  /* 0x00000001eae17824 */ /* 0x000fe200078e0ae1 */
[----:B------:R-:W-:-:S02]  /*0b60*/  LOP3.LUT R7, R0, 0x3fffff0, RZ, 0xc0, !PT ;  /* 0x03fffff000077812 */ /* 0x000fc400078ec0ff */
[----:B------:R-:W-:Y:S01]  /*0b70*/  LEA.HI R0, R0, R9, RZ, 0x1 ;  /* 0x0000000900007211 */ /* 0x000fe200078f08ff */
[----:B------:R-:W-:Y:S01]  /*0b80*/  IMAD.SHL.U32 R2, R2, 0x20, RZ ;  /* 0x0000002002027824 */ /* 0x000fe200078e00ff */
[----:B------:R-:W-:Y:S01]  /*0b90*/  SHF.R.S32.HI R4, RZ, 0x1f, R225 ;  /* 0x0000001fff047819 */ /* 0x000fe200000114e1 */
[----:B------:R-:W-:Y:S01]  /*0ba0*/  IMAD.IADD R7, R234, 0x1, -R7 ;  /* 0x00000001ea077824 */ /* 0x000fe200078e0a07 */
[----:B------:R-:W-:Y:S01]  /*0bb0*/  LOP3.LUT R0, R0, 0x1ffffffe, RZ, 0xc0, !PT ;  /* 0x1ffffffe00007812 */ /* 0x000fe200078ec0ff */
[----:B------:R-:W-:Y:S01]  /*0bc0*/  IMAD.U32 R229, RZ, RZ, UR5 ;  /* 0x00000005ffe57e24 */ /* 0x000fe2000f8e00ff */
[----:B------:R-:W-:Y:S01]  /*0bd0*/  LEA.HI R6, R4, R225, RZ, 0x2 ;  /* 0x000000e104067211 */ /* 0x000fe200078f10ff */
[----:B------:R-:W-:Y:S01]  /*0be0*/  UMOV UR5, URZ ;  /* 0x0000003f00057c82 */ /* 0x000fe20008000000 */
[----:B------:R-:W-:Y:S01]  /*0bf0*/  LEA.HI R10, R3, R234, RZ, 0x2 ;  /* 0x000000ea030a7211 */ /* 0x000fe200078f10ff */
[----:B------:R-:W-:Y:S01]  /*0c00*/  IMAD.IADD R0, R9, 0x1, -R0 ;  /* 0x0000000109007824 */ /* 0x000fe200078e0a00 */
[--C-:B------:R-:W-:Y:S01]  /*0c10*/  SHF.R.S32.HI R8, RZ, 0x2, R6.reuse ;  /* 0x00000002ff087819 */ /* 0x100fe20000011406 */
[----:B------:R-:W-:Y:S01]  /*0c20*/  IMAD.U32 R224, RZ, RZ, UR5 ;  /* 0x00000005ffe07e24 */ /* 0x000fe2000f8e00ff */
        /* <DEDUP_REMOVED lines=8> */
[----:B------:R-:W-:Y:S01]  /*0cb0*/  LEA.HI R3, R3, R234, RZ, 0x3 ;  /* 0x000000ea03037211 */ /* 0x000fe200078f18ff */
[----:B------:R-:W-:Y:S01]  /*0cc0*/  IMAD R228, R0, 0x8, R7 ;  /* 0x0000000800e47824 */ /* 0x000fe200078e0207 */
[----:B------:R-:W-:-:S02]  /*0cd0*/  LOP3.LUT R11, R11, 0xfffffff8, RZ, 0xc0, !PT ;  /* 0xfffffff80b0b7812 */ /* 0x000fc400078ec0ff */
[----:B------:R-:W-:Y:S02]  /*0ce0*/  LEA.HI R4, R4, R225, RZ, 0x5 ;  /* 0x000000e104047211 */ /* 0x000fe400078f28ff */
[----:B------:R-:W-:Y:S01]  /*0cf0*/  LOP3.LUT R9, R5, 0x3fffffe, RZ, 0xc0, !PT ;  /* 0x03fffffe05097812 */ /* 0x000fe200078ec0ff */
[----:B------:R-:W-:Y:S01]  /*0d00*/  IMAD.IADD R11, R8, 0x1, -R11 ;  /* 0x00000001080b7824 */ /* 0x000fe200078e0a0b */
[----:B------:R-:W-:Y:S02]  /*0d10*/  LOP3.LUT R5, R3, 0xfffffff8, RZ, 0xc0, !PT ;  /* 0xfffffff803057812 */ /* 0x000fe400078ec0ff */
[----:B------:R-:W-:Y:S01]  /*0d20*/  SHF.R.S32.HI R4, RZ, 0x5, R4 ;  /* 0x00000005ff047819 */ /* 0x000fe20000011404 */
[----:B------:R-:W-:Y:S01]  /*0d30*/  IMAD.IADD R9, R226, 0x1, -R9 ;  /* 0x00000001e2097824 */ /* 0x000fe200078e0a09 */
[----:B------:R-:W-:Y:S01]  /*0d40*/  LEA.HI R8, R2, R2, RZ, 0x1 ;  /* 0x0000000202087211 */ /* 0x000fe200078f08ff */
[----:B------:R-:W-:Y:S01]  /*0d50*/  IMAD.IADD R206, R234, 0x1, -R5 ;  /* 0x00000001eace7824 */ /* 0x000fe200078e0a05 */
[----:B------:R-:W-:Y:S01]  /*0d60*/  LOP3.LUT R202, R6, 0x7ffffffc, RZ, 0xc0, !PT ;  /* 0x7ffffffc06ca7812 */ /* 0x000fe200078ec0ff */
[----:B------:R-:W-:Y:S01]  /*0d70*/  IMAD R4, R4, 0x10, R11 ;  /* 0x0000001004047824 */ /* 0x000fe200078e020b */
[----:B------:R-:W-:Y:S01]  /*0d80*/  LOP3.LUT R11, R8, 0x1ffffffe, RZ, 0xc0, !PT ;  /* 0x1ffffffe080b7812 */ /* 0x000fe200078ec0ff */
[----:B------:R-:W-:Y:S01]  /*0d90*/  IMAD.SHL.U32 R200, R206, 0x8, RZ ;  /* 0x00000008cec87824 */ /* 0x000fe200078e00ff */
[----:B------:R-:W-:Y:S01]  /*0da0*/  SHF.R.S32.HI R219, RZ, 0x3, R3 ;  /* 0x00000003ffdb7819 */ /* 0x000fe20000011403 */
[----:B------:R-:W-:-:S02]  /*0db0*/  IMAD R227, R9, 0x40, R4 ;  /* 0x0000004009e37824 */ /* 0x000fc400078e0204 */
[C---:B------:R-:W-:Y:S01]  /*0dc0*/  VIADD R204, R200.reuse, 0x40 ;  /* 0x00000040c8cc7836 */ /* 0x040fe20000000000 */
[----:B------:R-:W-:Y:S01]  /*0dd0*/  SHF.R.S32.HI R233, RZ, 0x1f, R200 ;  /* 0x0000001fffe97819 */ /* 0x000fe200000114c8 */
[C---:B------:R-:W-:Y:S02]  /*0de0*/  VIADD R203, R200.reuse, 0x80 ;  /* 0x00000080c8cb7836 */ /* 0x040fe40000000000 */
[----:B------:R-:W-:Y:S01]  /*0df0*/  VIADD R205, R200, 0xc0 ;  /* 0x000000c0c8cd7836 */ /* 0x000fe20000000000 */
[----:B------:R-:W-:Y:S01]  /*0e00*/  SHF.R.S32.HI R232, RZ, 0x1f, R204 ;  /* 0x0000001fffe87819 */ /* 0x000fe200000114cc */
[----:B------:R-:W-:Y:S01]  /*0e10*/  IMAD.IADD R2, R2, 0x1, -R11 ;  /* 0x0000000102027824 */ /* 0x000fe200078e0a0b */
[----:B------:R-:W-:Y:S01]  /*0e20*/  SHF.R.S32.HI R231, RZ, 0x1f, R203 ;  /* 0x0000001fffe77819 */ /* 0x000fe200000114cb */
[----:B------:R-:W-:Y:S01]  /*0e30*/  IMAD.IADD R202, R225, 0x1, -R202 ;  /* 0x00000001e1ca7824 */ /* 0x000fe200078e0aca */
[----:B------:R-:W-:Y:S01]  /*0e40*/  SHF.R.S32.HI R230, RZ, 0x1f, R205 ;  /* 0x0000001fffe67819 */ /* 0x000fe200000114cd */
[----:B------:R-:W-:-:S07]  /*0e50*/  IMAD R201, R2, 0x8, R227 ;  /* 0x0000000802c97824 */ /* 0x000fce00078e02e3 */
.L_x_4408:
        /* <DEDUP_REMOVED lines=21> */
.L_x_4357:
[----:B------:R-:W-:Y:S01]  /*0fb0*/  ULDC UR7, c[0x0][0xd54] ;  /* 0x0003550000077ab9 */ /* 0x000fe20000000800 */
[----:B------:R-:W-:Y:S01]  /*0fc0*/  UMOV UR6, UR9 ;  /* 0x0000000900067c82 */ /* 0x000fe20008000000 */
[----:B------:R-:W-:-:S11]  /*0fd0*/  UISETP.NE.AND UP0, UPT, UR7, 0x1, UPT ;  /* 0x000000010700788c */ /* 0x000fd6000bf05270 */
[----:B------:R-:W-:Y:S02]  /*0fe0*/  @UP0 ULDC.64 UR10, c[0x0][0xd58] ;  /* 0x00035600000a0ab9 */ /* 0x000fe40000000a00 */
[----:B------:R-:W-:-:S04]  /*0ff0*/  UIMAD.WIDE.U32 UR4, UR9, UR10, URZ ;  /* 0x0000000a090472a5 */ /* 0x000fc8000f8e003f */
[----:B------:R-:W-:-:S04]  /*1000*/  @UP0 USHF.R.U32.HI UR6, URZ, UR11, UR5 ;  /* 0x0000000b3f060299 */ /* 0x000fc80008011605 */
[----:B------:R-:W-:-:S12]  /*1010*/  UIMAD UR4, UR6, UR7, URZ ;  /* 0x00000007060472a4 */ /* 0x000fd8000f8e023f */
.L_x_4358:
[----:B------:R-:W0:Y:S01]  /*1020*/  LDC R0, c[0x0][0x448] ;  /* 0x00011200ff007b82 */ /* 0x000e220000000800 */
[----:B------:R-:W-:Y:S01]  /*1030*/  ULOP3.LUT UR5, URZ, UR6, URZ, 0x33, !UPT ;  /* 0x000000063f057292 */ /* 0x000fe2000f8e333f */
[----:B------:R-:W-:Y:S01]  /*1040*/  CS2R R170, SRZ ;  /* 0x0000000000aa7805 */ /* 0x000fe2000001ff00 */
[----:B------:R-:W-:Y:S01]  /*1050*/  ULDC.64 UR10, c[0x0][0x418] ;  /* 0x00010600000a7ab9 */ /* 0x000fe20000000a00 */
[----:B------:R-:W-:Y:S01]  /*1060*/  ULDC UR6, c[0x0][0xd3c] ;  /* 0x00034f0000067ab9 */ /* 0x000fe20000000800 */
[----:B------:R-:W-:Y:S01]  /*1070*/  UISETP.NE.U32.AND UP0, UPT, UR10, URZ, UPT ;  /* 0x0000003f0a00728c */ /* 0x000fe2000bf05070 */
[----:B------:R-:W-:Y:S01]  /*1080*/  CS2R R148, SRZ ;  /* 0x0000000000947805 */ /* 0x000fe2000001ff00 */
[----:B------:R-:W-:Y:S01]  /*1090*/  UIADD3 UR5, UR5, UR6, URZ ;  /* 0x0000000605057290 */ /* 0x000fe2000fffe03f */
[----:B------:R-:W-:Y:S01]  /*10a0*/  CS2R R168, SRZ ;  /* 0x0000000000a87805 */ /* 0x000fe2000001ff00 */
[----:B------:R-:W-:Y:S01]  /*10b0*/  UISETP.NE.AND.EX UP0, UPT, UR11, URZ, UPT, UP0 ;  /* 0x0000003f0b00728c */ /* 0x000fe2000bf05300 */
[----:B------:R-:W-:Y:S01]  /*10c0*/  CS2R R144, SRZ ;  /* 0x0000000000907805 */ /* 0x000fe2000001ff00 */
[----:B------:R-:W-:Y:S01]  /*10d0*/  USHF.L.U32 UR38, UR5, 0x7, URZ ;  /* 0x0000000705267899 */ /* 0x000fe2000800063f */
[----:B------:R-:W-:Y:S01]  /*10e0*/  CS2R R166, SRZ ;  /* 0x0000000000a67805 */ /* 0x000fe2000001ff00 */
[----:B------:R-:W-:Y:S01]  /*10f0*/  ULDC UR61, c[0x0][0x424] ;  /* 0x00010900003d7ab9 */ /* 0x000fe20000000800 */
[----:B------:R-:W-:Y:S01]  /*1100*/  ULDC UR5, c[0x0][0x288] ;  /* 0x0000a20000057ab9 */ /* 0x000fe20000000800 */
[----:B------:R-:W-:Y:S01]  /*1110*/  UIADD3 UR7, UR38, 0x7f, URZ ;  /* 0x0000007f26077890 */ /* 0x000fe2000fffe03f */
[----:B------:R-:W-:Y:S01]  /*1120*/  CS2R R140, SRZ ;  /* 0x00000000008c7805 */ /* 0x000fe2000001ff00 */
[----:B------:R-:W-:Y:S01]  /*1130*/  UIADD3 UR5, -UR5, 0x60, URZ ;  /* 0x0000006005057890 */ /* 0x000fe2000fffe13f */
[----:B------:R-:W-:Y:S01]  /*1140*/  CS2R R120, SRZ ;  /* 0x0000000000787805 */ /* 0x000fe2000001ff00 */
[----:B------:R-:W-:Y:S01]  /*1150*/  USEL UR61, UR61, 0x1, UP0 ;  /* 0x000000013d3d7887 */ /* 0x000fe20008000000 */
[----:B------:R-:W-:Y:S01]  /*1160*/  CS2R R136, SRZ ;  /* 0x0000000000887805 */ /* 0x000fe2000001ff00 */
[----:B------:R-:W-:Y:S01]  /*1170*/  ULDC UR6, c[0x0][0x2f0] ;  /* 0x0000bc0000067ab9 */ /* 0x000fe20000000800 */
[----:B------:R-:W-:Y:S01]  /*1180*/  UIADD3 UR4, UR9, -UR4, URZ ;  /* 0x8000000409047290 */ /* 0x000fe2000fffe03f */
[----:B------:R-:W-:-:S02]  /*1190*/  CS2R R116, SRZ ;  /* 0x0000000000747805 */ /* 0x000fc4000001ff00 */
[----:B0-----:R-:W-:Y:S01]  /*11a0*/  ISETP.NE.AND P0, PT, R0, 0x1, PT ;  /* 0x000000010000780c */ /* 0x001fe20003f05270 */
[----:B------:R-:W-:Y:S01]  /*11b0*/  IMAD.U32 R0, RZ, RZ, UR7 ;  /* 0x00000007ff007e24 */ /* 0x000fe2000f8e00ff */
[----:B------:R-:W-:Y:S01]  /*11c0*/  UIMAD UR5, UR61, UR6, UR5 ;  /* 0x000000063d0572a4 */ /* 0x000fe2000f8e0205 */
[----:B------:R-:W-:Y:S01]  /*11d0*/  CS2R R112, SRZ ;  /* 0x0000000000707805 */ /* 0x000fe2000001ff00 */
[----:B------:R-:W-:Y:S01]  /*11e0*/  UIMAD UR6, UR61, UR6, 0x5f ;  /* 0x0000005f3d0674a4 */ /* 0x000fe2000f8e0206 */
[----:B------:R-:W-:Y:S01]  /*11f0*/  CS2R R132, SRZ ;  /* 0x0000000000847805 */ /* 0x000fe2000001ff00 */
[----:B------:R-:W-:Y:S01]  /*1200*/  ULDC UR9, c[0x0][0xd48] ;  /* 0x0003520000097ab9 */ /* 0x000fe20000000800 */
[----:B------:R-:W-:Y:S01]  /*1210*/  CS2R R108, SRZ ;  /* 0x00000000006c7805 */ /* 0x000fe2000001ff00 */
[----:B------:R-:W-:Y:S01]  /*1220*/  UISETP.NE.AND UP0, UPT, UR9, 0x1, UPT ;  /* 0x000000010900788c */ /* 0x000fe2000bf05270 */
[----:B------:R-:W-:Y:S02]  /*1230*/  CS2R R104, SRZ ;  /* 0x0000000000687805 */ /* 0x000fe4000001ff00 */
[----:B------:R-:W-:-:S02]  /*1240*/  CS2R R128, SRZ ;  /* 0x0000000000807805 */ /* 0x000fc4000001ff00 */
[----:B------:R-:W-:Y:S02]  /*1250*/  CS2R R100, SRZ ;  /* 0x0000000000647805 */ /* 0x000fe4000001ff00 */
[----:B------:R-:W-:Y:S01]  /*1260*/  CS2R R96, SRZ ;  /* 0x0000000000607805 */ /* 0x000fe2000001ff00 */
[----:B------:R-:W0:Y:S01]  /*1270*/  @P0 LDC R2, c[0x0][0x44c] ;  /* 0x00011300ff020b82 */ /* 0x000e220000000800 */
[----:B------:R-:W-:Y:S02]  /*1280*/  CS2R R124, SRZ ;  /* 0x00000000007c7805 */ /* 0x000fe4000001ff00 */
[----:B------:R-:W-:Y:S02]  /*1290*/  CS2R R92, SRZ ;  /* 0x00000000005c7805 */ /* 0x000fe4000001ff00 */
[----:B------:R-:W-:Y:S02]  /*12a0*/  CS2R R88, SRZ ;  /* 0x0000000000587805 */ /* 0x000fe4000001ff00 */
[----:B------:R-:W-:-:S02]  /*12b0*/  CS2R R192, SRZ ;  /* 0x0000000000c07805 */ /* 0x000fc4000001ff00 */
[----:B------:R-:W-:Y:S02]  /*12c0*/  CS2R R84, SRZ ;  /* 0x0000000000547805 */ /* 0x000fe4000001ff00 */
[----:B------:R-:W-:Y:S02]  /*12d0*/  CS2R R80, SRZ ;  /* 0x0000000000507805 */ /* 0x000fe4000001ff00 */
[----:B------:R-:W-:Y:S01]  /*12e0*/  CS2R R76, SRZ ;  /* 0x00000000004c7805 */ /* 0x000fe2000001ff00 */
[----:B------:R-:W1:Y:S01]  /*12f0*/  @P0 LDC R3, c[0x0][0x450] ;  /* 0x00011400ff030b82 */ /* 0x000e620000000800 */
        /* <DEDUP_REMOVED lines=15> */
[----:B0-----:R-:W-:Y:S01]  /*13f0*/  @P0 IMAD.HI.U32 R2, R2, UR7, RZ ;  /* 0x0000000702020c27 */ /* 0x001fe2000f8e00ff */
[----:B------:R-:W-:Y:S01]  /*1400*/  UIMAD.WIDE UR6, UR6, 0x2aaaaaab, URZ ;  /* 0x2aaaaaab060678a5 */ /* 0x000fe2000f8e023f */
[----:B------:R-:W-:-:S02]  /*1410*/  CS2R R86, SRZ ;  /* 0x0000000000567805 */ /* 0x000fc4000001ff00 */
[----:B------:R-:W-:Y:S02]  /*1420*/  CS2R R82, SRZ ;  /* 0x0000000000527805 */ /* 0x000fe4000001ff00 */
[----:B------:R-:W-:Y:S01]  /*1430*/  CS2R R182, SRZ ;  /* 0x0000000000b67805 */ /* 0x000fe2000001ff00 */
[----:B------:R-:W-:Y:S01]  /*1440*/  USHF.R.U32.HI UR6, URZ, 0x1f, UR7 ;  /* 0x0000001f3f067899 */ /* 0x000fe20008011607 */
[----:B------:R-:W-:Y:S02]  /*1450*/  CS2R R78, SRZ ;  /* 0x00000000004e7805 */ /* 0x000fe4000001ff00 */
[----:B------:R-:W-:Y:S02]  /*1460*/  CS2R R74, SRZ ;  /* 0x00000000004a7805 */ /* 0x000fe4000001ff00 */
[----:B-1----:R-:W-:Y:S01]  /*1470*/  @P0 SHF.R.U32.HI R0, RZ, R3, R2 ;  /* 0x00000003ff000219 */ /* 0x002fe20000011602 */
[----:B------:R-:W-:Y:S01]  /*1480*/  ULEA.HI.SX32 UR6, UR7, UR6, 0x1c ;  /* 0x0000000607067291 */ /* 0x000fe2000f8fe23f */
[----:B------:R-:W-:-:S02]  /*1490*/  PLOP3.LUT P0, PT, PT, PT, PT, 0x80, 0x0 ;  /* 0x000000000000781c */ /* 0x000fc40003f0f070 */
[----:B------:R-:W-:Y:S01]  /*14a0*/  CS2R R180, SRZ ;  /* 0x0000000000b47805 */ /* 0x000fe2000001ff00 */
[----:B------:R-:W-:Y:S01]  /*14b0*/  @UP0 ULDC UR7, c[0x0][0xd50] ;  /* 0x0003540000070ab9 */ /* 0x000fe20000000800 */
[----:B------:R-:W-:Y:S01]  /*14c0*/  VIADD R0, R0, UR5 ;  /* 0x0000000500007c36 */ /* 0x000fe20008000000 */
[----:B------:R-:W-:Y:S01]  /*14d0*/  ULDC UR5, c[0x0][0xd54] ;  /* 0x0003550000057ab9 */ /* 0x000fe20000000800 */
[----:B------:R-:W-:Y:S01]  /*14e0*/  CS2R R70, SRZ ;  /* 0x0000000000467805 */ /* 0x000fe2000001ff00 */
[----:B------:R-:W-:Y:S01]  /*14f0*/  UIMAD UR8, UR8, UR5, UR4 ;  /* 0x00000005080872a4 */ /* 0x000fe2000f8e0204 */
[----:B------:R-:W-:Y:S01]  /*1500*/  IMAD.HI R0, R0, 0x2aaaaaab, RZ ;  /* 0x2aaaaaab00007827 */ /* 0x000fe200078e02ff */
[----:B------:R-:W-:Y:S01]  /*1510*/  CS2R R66, SRZ ;  /* 0x0000000000427805 */ /* 0x000fe2000001ff00 */
[----:B------:R-:W-:Y:S01]  /*1520*/  @UP0 ULDC UR4, c[0x0][0xd4c] ;  /* 0x0003530000040ab9 */ /* 0x000fe20000000800 */
[----:B------:R-:W-:Y:S01]  /*1530*/  CS2R R178, SRZ ;  /* 0x0000000000b27805 */ /* 0x000fe2000001ff00 */
[----:B------:R-:W-:Y:S01]  /*1540*/  UIMAD.WIDE.U32 UR4, UR8, UR4, URZ ;  /* 0x00000004080472a5 */ /* 0x000fe2000f8e003f */
[----:B------:R-:W-:Y:S01]  /*1550*/  SHF.R.U32.HI R3, RZ, 0x1f, R0 ;  /* 0x0000001fff037819 */ /* 0x000fe20000011600 */
[----:B------:R-:W-:Y:S01]  /*1560*/  UMOV UR12, UR8 ;  /* 0x00000008000c7c82 */ /* 0x000fe20008000000 */
[----:B------:R-:W-:Y:S01]  /*1570*/  CS2R R62, SRZ ;  /* 0x00000000003e7805 */ /* 0x000fe2000001ff00 */
[----:B------:R-:W-:Y:S01]  /*1580*/  @UP0 USHF.R.U32.HI UR12, URZ, UR7, UR5 ;  /* 0x000000073f0c0299 */ /* 0x000fe20008011605 */
[----:B------:R-:W-:-:S02]  /*1590*/  LEA.HI.SX32 R156, R0, R3, 0x1c ;  /* 0x00000003009c7211 */ /* 0x000fc400078fe2ff */
[----:B------:R-:W-:Y:S01]  /*15a0*/  CS2R R2, SRZ ;  /* 0x0000000000027805 */ /* 0x000fe2000001ff00 */
[----:B------:R-:W-:Y:S01]  /*15b0*/  IMAD.MOV.U32 R0, RZ, RZ, RZ ;  /* 0x000000ffff007224 */ /* 0x000fe200078e00ff */
[----:B------:R-:W-:Y:S01]  /*15c0*/  UIADD3 UR4, -UR12, URZ, URZ ;  /* 0x0000003f0c047290 */ /* 0x000fe2000fffe13f */
[----:B------:R-:W-:Y:S01]  /*15d0*/  VIMNMX R156, R156, UR6, PT ;  /* 0x000000069c9c7c48 */ /* 0x000fe2000bfe0100 */
[----:B------:R-:W-:Y:S01]  /*15e0*/  IMAD.U32 R218, RZ, RZ, UR12 ;  /* 0x0000000cffda7e24 */ /* 0x000fe2000f8e00ff */
[----:B------:R-:W-:Y:S01]  /*15f0*/  CS2R R58, SRZ ;  /* 0x00000000003a7805 */ /* 0x000fe2000001ff00 */
[----:B------:R-:W-:Y:S01]  /*1600*/  UIMAD UR4, UR9, UR4, UR8 ;  /* 0x00000004090472a4 */ /* 0x000fe2000f8e0208 */
[----:B------:R-:W-:Y:S02]  /*1610*/  ISETP.GE.AND P1, PT, R156, 0x1, PT ;  /* 0x000000019c00780c */ /* 0x000fe40003f26270 */
[----:B------:R-:W-:Y:S02]  /*1620*/  CS2R R176, SRZ ;  /* 0x0000000000b07805 */ /* 0x000fe4000001ff00 */
[----:B------:R-:W-:-:S02]  /*1630*/  CS2R R54, SRZ ;  /* 0x0000000000367805 */ /* 0x000fc4000001ff00 */
[----:B------:R-:W-:Y:S02]  /*1640*/  CS2R R50, SRZ ;  /* 0x0000000000327805 */ /* 0x000fe4000001ff00 */
[----:B------:R-:W-:Y:S01]  /*1650*/  CS2R R174, SRZ ;  /* 0x0000000000ae7805 */ /* 0x000fe2000001ff00 */
[----:B------:R-:W-:Y:S01]  /*1660*/  IMAD.U32 R207, RZ, RZ, UR4 ;  /* 0x00000004ffcf7e24 */ /* 0x000fe2000f8e00ff */
        /* <DEDUP_REMOVED lines=24> */
[----:B------:R-:W-:Y:S02]  /*17f0*/  USHF.R.U32.HI UR4, URZ, 0x4, UR5 ;  /* 0x000000043f047899 */ /* 0x000fe40008011605 */
[----:B------:R-:W-:Y:S02]  /*1800*/  UIADD3 UR5, UR5, 0xa000, URZ ;  /* 0x0000a00005057890 */ /* 0x000fe4000fffe03f */
[----:B------:R-:W-:Y:S02]  /*1810*/  ULOP3.LUT UR4, UR4, 0x3fff, URZ, 0xc0, !UPT ;  /* 0x00003fff04047892 */ /* 0x000fe4000f8ec03f */
[----:B------:R-:W-:Y:S02]  /*1820*/  USHF.R.U32.HI UR5, URZ, 0x4, UR5 ;  /* 0x000000043f057899 */ /* 0x000fe40008011605 */
[----:B------:R-:W-:Y:S02]  /*1830*/  ULOP3.LUT UR39, UR4, 0x10000, URZ, 0xfc, !UPT ;  /* 0x0001000004277892 */ /* 0x000fe4000f8efc3f */
[----:B------:R-:W-:-:S03]  /*1840*/  ULOP3.LUT UR40, UR5, 0x3fff, URZ, 0xc0, !UPT ;  /* 0x00003fff05287892 */ /* 0x000fc6000f8ec03f */
[----:B------:R-:W-:Y:S02]  /*1850*/  UMOV UR5, 0x40000040 ;  /* 0x4000004000057882 */ /* 0x000fe40000000000 */
[----:B------:R-:W-:Y:S01]  /*1860*/  UMOV UR4, UR39 ;  /* 0x0000002700047c82 */ /* 0x000fe20008000000 */
[----:B------:R-:W-:Y:S02]  /*1870*/  IMAD.U32 R23, RZ, RZ, UR5 ;  /* 0x00000005ff177e24 */ /* 0x000fe4000f8e00ff */
[----:B------:R-:W-:Y:S01]  /*1880*/  IMAD.U32 R22, RZ, RZ, UR4 ;  /* 0x00000004ff167e24 */ /* 0x000fe2000f8e00ff */
        /* <DEDUP_REMOVED lines=17> */
.L_x_4360:
[----:B------:R-:W-:Y:S01]  /*19a0*/  R2UR UR5, R224 ;  /* 0x00000000e00572ca */ /* 0x000fe200000e0000 */
[----:B------:R-:W0:Y:S01]  /*19b0*/  S2R R3, SR_CgaCtaId ;  /* 0x0000000000037919 */ /* 0x000e220000008800 */
[----:B------:R-:W-:Y:S01]  /*19c0*/  MOV R0, 0x400 ;  /* 0x0000040000007802 */ /* 0x000fe20000000f00 */
[----:B------:R-:W1:Y:S10]  /*19d0*/  S2R R16, SR_TID.X ;  /* 0x0000000000107919 */ /* 0x000e740000002100 */
[----:B------:R-:W-:-:S04]  /*19e0*/  ULEA.HI UR4, UR5, UR5, URZ, 0x1 ;  /* 0x0000000505047291 */ /* 0x000fc8000f8f083f */
[----:B------:R-:W-:-:S04]  /*19f0*/  ULOP3.LUT UR4, UR4, 0xfffffffe, URZ, 0xc0, !UPT ;  /* 0xfffffffe04047892 */ /* 0x000fc8000f8ec03f */
[----:B------:R-:W-:-:S06]  /*1a00*/  UIADD3 UR4, UR5, -UR4, URZ ;  /* 0x8000000405047290 */ /* 0x000fcc000fffe03f */
[----:B------:R-:W-:-:S05]  /*1a10*/  IMAD.U32 R2, RZ, RZ, UR4 ;  /* 0x00000004ff027e24 */ /* 0x000fca000f8e00ff */
[----:B------:R-:W-:Y:S02]  /*1a20*/  SHF.L.U32 R2, R2, 0x1f, RZ ;  /* 0x0000001f02027819 */ /* 0x000fe400000006ff */
[----:B0-----:R-:W-:Y:S02]  /*1a30*/  LEA R5, R3, R0, 0x18 ;  /* 0x0000000003057211 */ /* 0x001fe400078ec0ff */
[----:B-1----:R-:W-:Y:S02]  /*1a40*/  SHF.R.U32.HI R16, RZ, 0x7, R16 ;  /* 0x00000007ff107819 */ /* 0x002fe40000011610 */
[----:B------:R-:W0:Y:S03]  /*1a50*/  SYNCS.PHASECHK.TRANS64.TRYWAIT P0, [R5+URZ+0x32400], R2 ;  /* 0x03240002050075a7 */ /* 0x000e26000800017f */
[----:B------:R-:W-:Y:S01]  /*1a60*/  VIADD R178, R16, 0x8 ;  /* 0x0000000810b27836 */ /* 0x000fe20000000000 */
[----:B0-----:R-:W-:Y:S06]  /*1a70*/  @!P0 BRA `(.L_x_4361) ;  /* 0x0000010c00f88947 */ /* 0x001fec0003800000 */
.L_x_4518:
[----:B------:R-:W-:Y:S05]  /*1a80*/  WARPSYNC.ALL ;  /* 0x0000000000007948 */ /* 0x000fea0003800000 */
[----:B------:R-:W-:Y:S01]  /*1a90*/  R2UR UR4, R229 ;  /* 0x00000000e50472ca */ /* 0x000fe200000e0000 */
[----:B------:R1:W-:-:S12]  /*1aa0*/  BAR.SYNC.DEFER_BLOCKING R178, 0x100 ;  /* 0x000400b20000751d */ /* 0x0003d80000010000 */
[----:B------:R-:W-:-:S05]  /*1ab0*/  IMAD.U32 R0, RZ, RZ, UR4 ;  /* 0x00000004ff007e24 */ /* 0x000fca000f8e00ff */
[----:B------:R-:W-:-:S13]  /*1ac0*/  ISETP.NE.AND P0, PT, R0, 0x3, PT ;  /* 0x000000030000780c */ /* 0x000fda0003f05270 */
[----:B-1----:R-:W-:Y:S05]  /*1ad0*/  @!P0 BRA `(.L_x_4362) ;  /* 0x0000000000048947 */ /* 0x002fea0003800000 */
[----:B------:R-:W-:Y:S01]  /*1ae0*/  BPT.TRAP 0x1 ;  /* 0x000000040000795c */ /* 0x000fe20000300000 */
.L_x_4362:
[----:B------:R-:W-:Y:S02]  /*1af0*/  IMAD.U32 R3, RZ, RZ, UR37 ;  /* 0x00000025ff037e24 */ /* 0x000fe4000f8e00ff */
[----:B------:R-:W-:-:S03]  /*1b00*/  IMAD.U32 R0, RZ, RZ, UR36 ;  /* 0x00000024ff007e24 */ /* 0x000fc6000f8e00ff */
[----:B------:R-:W-:Y:S01]  /*1b10*/  SHF.L.U32 R3, R3, 0x1f, RZ ;  /* 0x0000001f03037819 */ /* 0x000fe200000006ff */
[----:B------:R-:W-:-:S04]  /*1b20*/  IMAD R0, R0, 0x8, R5 ;  /* 0x0000000800007824 */ /* 0x000fc800078e0205 */
[----:B------:R1:W2:Y:S01]  /*1b30*/  SYNCS.PHASECHK.TRANS64.TRYWAIT P1, [R0+URZ+0x32430], R3 ;  /* 0x03243003000075a7 */ /* 0x0002a2000802017f */
[----:B------:R-:W-:Y:S05]  /*1b40*/  @!P0 BRA `(.L_x_4363) ;  /* 0x0000000000048947 */ /* 0x000fea0003800000 */
[----:B------:R-:W-:Y:S01]  /*1b50*/  BPT.TRAP 0x1 ;  /* 0x000000040000795c */ /* 0x000fe20000300000 */
.L_x_4363:
[----:B--2---:R-:W-:Y:S05]  /*1b60*/  @P1 BRA `(.L_x_4364) ;  /* 0x0000000000081947 */ /* 0x004fea0003800000 */
[----:B------:R-:W2:Y:S02]  /*1b70*/  SYNCS.PHASECHK.TRANS64.TRYWAIT P1, [R0+URZ+0x32430], R3 ;  /* 0x03243003000075a7 */ /* 0x000ea4000802017f */
[----:B--2---:R-:W-:Y:S05]  /*1b80*/  @!P1 BRA `(.L_x_4365) ;  /* 0x0000010c00c89947 */ /* 0x004fea0003800000 */
.L_x_4364:
[----:B------:R-:W-:Y:S01]  /*1b90*/  R2UR UR4, R5 ;  /* 0x00000000050472ca */ /* 0x000fe200000e0000 */
[----:B------:R-:W-:Y:S01]  /*1ba0*/  WARPGROUP.ARRIVE ;  /* 0x00000000000079c5 */ /* 0x000fe20000000000 */
[----:B------:R-:W-:Y:S01]  /*1bb0*/  UMOV UR8, UR39 ;  /* 0x0000002700087c82 */ /* 0x000fe20008000000 */
[----:B------:R-:W-:Y:S01]  /*1bc0*/  UMOV UR9, 0x40000040 ;  /* 0x4000004000097882 */ /* 0x000fe20000000000 */
[----:B------:R-:W-:Y:S01]  /*1bd0*/  UMOV UR11, 0x40000040 ;  /* 0x40000040000b7882 */ /* 0x000fe20000000000 */
[----:B------:R-:W-:-:S08]  /*1be0*/  UIADD3 UR5, UR39, 0x2, URZ ;  /* 0x0000000227057890 */ /* 0x000fd0000fffe03f */
[----:B------:R-:W-:-:S04]  /*1bf0*/  UIADD3 UR4, UR4, 0x1c400, URZ ;  /* 0x0001c40004047890 */ /* 0x000fc8000fffe03f */
[----:B------:R-:W-:-:S04]  /*1c00*/  USHF.R.U32.HI UR4, URZ, 0x4, UR4 ;  /* 0x000000043f047899 */ /* 0x000fc80008011604 */
[----:B------:R-:W-:-:S04]  /*1c10*/  ULOP3.LUT UR4, UR4, 0x3fff, URZ, 0xc0, !UPT ;  /* 0x00003fff04047892 */ /* 0x000fc8000f8ec03f */
[----:B------:R-:W-:-:S04]  /*1c20*/  ULOP3.LUT UR60, UR4, 0x10000, URZ, 0xfc, !UPT ;  /* 0x00010000043c7892 */ /* 0x000fc8000f8efc3f */
[----:B------:R-:W-:-:S04]  /*1c30*/  UIMAD UR4, UR36, 0x300, UR60 ;  /* 0x00000300240478a4 */ /* 0x000fc8000f8e023c */
[----:B------:R-:W-:-:S03]  /*1c40*/  UIADD3 UR6, UR4, 0x2, URZ ;  /* 0x0000000204067890 */ /* 0x000fc6000fffe03f */
[----:B------:R-:W-:Y:S02]  /*1c50*/  UMOV UR10, UR4 ;  /* 0x00000004000a7c82 */ /* 0x000fe40008000000 */
        /* <DEDUP_REMOVED lines=35> */
.L_x_4519:
[----:B------:R-:W-:Y:S05]  /*1e90*/  @!P0 BRA `(.L_x_4367) ;  /* 0x0000000000048947 */ /* 0x000fea0003800000 */
[----:B------:R-:W-:Y:S01]  /*1ea0*/  BPT.TRAP 0x1 ;  /* 0x000000040000795c */ /* 0x000fe20000300000 */
.L_x_4367:
[----:B------:R4:W0:Y:S01]  /*1eb0*/  SYNCS.PHASECHK.TRANS64.TRYWAIT P1, [R0+URZ+0x32450], R3 ;  /* 0x03245003000075a7 */ /* 0x000822000802017f */
[----:B------:R-:W-:Y:S05]  /*1ec0*/  @!P0 BRA `(.L_x_4368) ;  /* 0x0000000000048947 */ /* 0x000fea0003800000 */
[----:B------:R-:W-:Y:S01]  /*1ed0*/  BPT.TRAP 0x1 ;  /* 0x000000040000795c */ /* 0x000fe20000300000 */
.L_x_4368:
[----:B0-----:R-:W-:Y:S05]  /*1ee0*/  @P1 BRA `(.L_x_4369) ;  /* 0x0000000000081947 */ /* 0x001fea0003800000 */
[----:B------:R-:W0:Y:S02]  /*1ef0*/  SYNCS.PHASECHK.TRANS64.TRYWAIT P1, [R0+URZ+0x32450], R3 ;  /* 0x03245003000075a7 */ /* 0x000e24000802017f */
[----:B0-----:R-:W-:Y:S05]  /*1f00*/  @!P1 BRA `(.L_x_4370) ;  /* 0x0000010c00109947 */ /* 0x001fea0003800000 */
.L_x_4369:
[----:B------:R-:W-:Y:S01]  /*1f10*/  R2UR UR4, R5 ;  /* 0x00000000050472ca */ /* 0x000fe200000e0000 */
[----:B------:R-:W-:Y:S01]  /*1f20*/  WARPGROUP.ARRIVE ;  /* 0x00000000000079c5 */ /* 0x000fe20000000000 */
[----:B------:R-:W-:Y:S01]  /*1f30*/  UMOV UR9, 0x40000040 ;  /* 0x4000004000097882 */ /* 0x000fe20000000000 */
[----:B------:R-:W-:Y:S01]  /*1f40*/  UMOV UR11, 0x40000040 ;  /* 0x40000040000b7882 */ /* 0x000fe20000000000 */
[----:B------:R-:W-:Y:S01]  /*1f50*/  UMOV UR13, 0x40000040 ;  /* 0x40000040000d7882 */ /* 0x000fe20000000000 */
[----:B------:R-:W-:Y:S01]  /*1f60*/  UMOV UR15, 0x40000040 ;  /* 0x40000040000f7882 */ /* 0x000fe20000000000 */
[----:B------:R-:W-:Y:S01]  /*1f70*/  IMAD.U32 R9, RZ, RZ, UR13 ;  /* 0x0000000dff097e24 */ /* 0x000fe2000f8e00ff */
[----:B------:R-:W-:Y:S01]  /*1f80*/  UMOV UR57, 0x40000040 ;  /* 0x4000004000397882 */ /* 0x000fe20000000000 */
[----:B------:R-:W-:Y:S01]  /*1f90*/  UMOV UR59, 0x40000040 ;  /* 0x40000040003b7882 */ /* 0x000fe20000000000 */
[----:B------:R-:W-:Y:S01]  /*1fa0*/  IMAD.U32 R11, RZ, RZ, UR9 ;  /* 0x00000009ff0b7e24 */ /* 0x000fe2000f8e00ff */
[----:B------:R-:W-:Y:S01]  /*1fb0*/  UMOV UR17, 0x40000040 ;  /* 0x4000004000117882 */ /* 0x000fe20000000000 */
[----:B------:R-:W-:Y:S01]  /*1fc0*/  UMOV UR19, 0x40000040 ;  /* 0x4000004000137882 */ /* 0x000fe20000000000 */
[----:B------:R-:W-:Y:S01]  /*1fd0*/  UMOV UR21, 0x40000040 ;  /* 0x4000004000157882 */ /* 0x000fe20000000000 */
[----:B------:R-:W-:Y:S01]  /*1fe0*/  UIADD3 UR4, UR4, 0x400, URZ ;  /* 0x0000040004047890 */ /* 0x000fe2000fffe03f */
[----:B------:R-:W0:Y:S01]  /*1ff0*/  LDC R12, c[0x0][0x448] ;  /* 0x00011200ff0c7b82 */ /* 0x000e220000000800 */
[----:B------:R-:W-:Y:S01]  /*2000*/  UMOV UR23, 0x40000040 ;  /* 0x4000004000177882 */ /* 0x000fe20000000000 */
[----:B------:R-:W-:Y:S01]  /*2010*/  UMOV UR25, 0x40000040 ;  /* 0x4000004000197882 */ /* 0x000fe20000000000 */
[----:B------:R-:W-:Y:S01]  /*2020*/  USHF.R.U32.HI UR4, URZ, 0x4, UR4 ;  /* 0x000000043f047899 */ /* 0x000fe20008011604 */
[----:B------:R-:W-:Y:S01]  /*2030*/  VIADD R13, R201, UR38 ;  /* 0x00000026c90d7c36 */ /* 0x000fe20008000000 */
[----:B------:R-:W-:Y:S01]  /*2040*/  UMOV UR27, 0x40000040 ;  /* 0x40000040001b7882 */ /* 0x000fe20000000000 */
[----:B------:R-:W-:Y:S01]  /*2050*/  UMOV UR29, 0x40000040 ;  /* 0x40000040001d7882 */ /* 0x000fe20000000000 */
[----:B------:R-:W-:Y:S01]  /*2060*/  ULOP3.LUT UR7, UR4, 0x3fff, URZ, 0xc0, !UPT ;  /* 0x00003fff04077892 */ /* 0x000fe2000f8ec03f */
[----:B------:R-:W5:Y:S01]  /*2070*/  S2R R78, SR_TID.X ;  /* 0x00000000004e7919 */ /* 0x000f620000002100 */
[----:B------:R-:W-:-:S02]  /*2080*/  ULOP3.LUT UR4, UR40, 0x10000, URZ, 0xfc, !UPT ;  /* 0x0001000028047892 */ /* 0x000fc4000f8efc3f */
[----:B------:R-:W-:Y:S02]  /*2090*/  ULOP3.LUT UR39, UR7, 0x10000, URZ, 0xfc, !UPT ;  /* 0x0001000007277892 */ /* 0x000fe4000f8efc3f */
[----:B------:R-:W-:Y:S02]  /*20a0*/  UIADD3 UR6, UR4, 0x2, URZ ;  /* 0x0000000204067890 */ /* 0x000fe4000fffe03f */
[----:B------:R-:W-:Y:S01]  /*20b0*/  UIMAD UR5, UR36, 0xc00, UR39 ;  /* 0x00000c00240578a4 */ /* 0x000fe2000f8e0227 */
[----:B------:R-:W-:Y:S01]  /*20c0*/  UMOV UR8, UR4 ;  /* 0x0000000400087c82 */ /* 0x000fe20008000000 */
[----:B------:R-:W-:Y:S01]  /*20d0*/  UIADD3 UR56, UR4, 0x400, URZ ;  /* 0x0000040004387890 */ /* 0x000fe2000fffe03f */
[----:B------:R-:W-:Y:S02]  /*20e0*/  IMAD.U32 R10, RZ, RZ, UR8 ;  /* 0x00000008ff0a7e24 */ /* 0x000fe4000f8e00ff */
[----:B------:R-:W-:Y:S01]  /*20f0*/  UMOV UR12, UR6 ;  /* 0x00000006000c7c82 */ /* 0x000fe20008000000 */
[----:B------:R-:W-:Y:S01]  /*2100*/  UIADD3 UR6, UR4, 0x4, URZ ;  /* 0x0000000404067890 */ /* 0x000fe2000fffe03f */
[----:B------:R-:W-:Y:S01]  /*2110*/  IMAD.U32 R8, RZ, RZ, UR12 ;  /* 0x0000000cff087e24 */ /* 0x000fe2000f8e00ff */
[----:B------:R-:W-:Y:S01]  /*2120*/  UMOV UR10, UR5 ;  /* 0x00000005000a7c82 */ /* 0x000fe20008000000 */
[----:B------:R-:W-:Y:S01]  /*2130*/  UIADD3 UR58, UR5, 0x300, URZ ;  /* 0x00000300053a7890 */ /* 0x000fe2000fffe03f */
[----:B------:R-:W-:Y:S01]  /*2140*/  HGMMA.64x96x16.F32 R24, gdesc[UR8], R24, gsb0 ;  /* 0x01600000081879f0 */ /* 0x000fe20008000818 */
[----:B------:R-:W-:Y:S01]  /*2150*/  UIADD3 UR8, UR5, 0x2, URZ ;  /* 0x0000000205087890 */ /* 0x000fe2000fffe03f */
[----:B0-----:R-:W-:Y:S01]  /*2160*/  ISETP.NE.AND P1, PT, R12, 0x1, PT ;  /* 0x000000010c00780c */ /* 0x001fe20003f25270 */
[----:B------:R-:W-:Y:S01]  /*2170*/  UIADD3 UR10, UR5, 0x302, URZ ;  /* 0x00000302050a7890 */ /* 0x000fe2000fffe03f */
[----:B------:R-:W0:Y:S01]  /*2180*/  LDC R12, c[0x0][0x2f0] ;  /* 0x0000bc00ff0c7b82 */ /* 0x000e220000000800 */
[----:B------:R-:W-:Y:S01]  /*2190*/  UMOV UR9, 0x40000040 ;  /* 0x4000004000097882 */ /* 0x000fe20000000000 */
[----:B------:R-:W-:Y:S01]  /*21a0*/  UMOV UR11, 0x40000040 ;  /* 0x40000040000b7882 */ /* 0x000fe20000000000 */
[----:B------:R-:W-:Y:S01]  /*21b0*/  UIADD3 UR16, UR4, 0x406, URZ ;  /* 0x0000040604107890 */ /* 0x000fe2000fffe03f */
[----:B------:R-:W-:Y:S01]  /*21c0*/  UMOV UR14, UR8 ;  /* 0x00000008000e7c82 */ /* 0x000fe20008000000 */
[----:B------:R-:W-:-:S02]  /*21d0*/  UIADD3 UR8, UR5, 0x4, URZ ;  /* 0x0000000405087890 */ /* 0x000fc4000fffe03f */
[----:B------:R-:W-:Y:S02]  /*21e0*/  UIADD3 UR18, UR5, 0x306, URZ ;  /* 0x0000030605127890 */ /* 0x000fe4000fffe03f */
[----:B------:R-:W-:Y:S02]  /*21f0*/  UIADD3 UR20, UR4, 0x800, URZ ;  /* 0x0000080004147890 */ /* 0x000fe4000fffe03f */
[----:B------:R-:W1:Y:S01]  /*2200*/  @P1 LDC R20, c[0x0][0x44c] ;  /* 0x00011300ff141b82 */ /* 0x000e620000000800 */
[----:B------:R-:W-:Y:S02]  /*2210*/  UIADD3 UR22, UR5, 0x600, URZ ;  /* 0x0000060005167890 */ /* 0x000fe4000fffe03f */
[----:B------:R-:W-:Y:S02]  /*2220*/  UIADD3 UR24, UR4, 0x802, URZ ;  /* 0x0000080204187890 */ /* 0x000fe4000fffe03f */
[----:B------:R-:W-:Y:S02]  /*2230*/  UIADD3 UR26, UR5, 0x602, URZ ;  /* 0x00000602051a7890 */ /* 0x000fe4000fffe03f */
[----:B------:R-:W-:-:S02]  /*2240*/  UIADD3 UR28, UR4, 0x804, URZ ;  /* 0x00000804041c7890 */ /* 0x000fc4000fffe03f */
[----:B------:R-:W-:Y:S01]  /*2250*/  UIADD3 UR30, UR5, 0x604, URZ ;  /* 0x00000604051e7890 */ /* 0x000fe2000fffe03f */
        /* <DEDUP_REMOVED lines=9> */
[----:B------:R-:W-:Y:S01]  /*22f0*/  UIADD3 UR44, UR4, 0xc02, URZ ;  /* 0x00000c02042c7890 */ /* 0x000fe2000fffe03f */
[----:B-1----:R-:W-:Y:S01]  /*2300*/  @P1 IMAD.HI.U32 R21, R13, R20, RZ ;  /* 0x000000140d151227 */ /* 0x002fe200078e00ff */
[----:B------:R-:W-:Y:S01]  /*2310*/  UIADD3 UR46, UR5, 0x902, URZ ;  /* 0x00000902052e7890 */ /* 0x000fe2000fffe03f */
[----:B------:R-:W-:Y:S01]  /*2320*/  UMOV UR45, 0x40000040 ;  /* 0x40000040002d7882 */ /* 0x000fe20000000000 */
[----:B------:R-:W-:Y:S01]  /*2330*/  UMOV UR47, 0x40000040 ;  /* 0x40000040002f7882 */ /* 0x000fe20000000000 */
[----:B------:R-:W-:Y:S01]  /*2340*/  UIADD3 UR48, UR4, 0xc04, URZ ;  /* 0x00000c0404307890 */ /* 0x000fe2000fffe03f */
[----:B------:R-:W-:Y:S01]  /*2350*/  IMAD.MOV.U32 R20, RZ, RZ, R13 ;  /* 0x000000ffff147224 */ /* 0x000fe200078e000d */
[----:B------:R-:W-:Y:S01]  /*2360*/  UIADD3 UR50, UR5, 0x904, URZ ;  /* 0x0000090405327890 */ /* 0x000fe2000fffe03f */
[----:B------:R-:W1:Y:S01]  /*2370*/  LDC R13, c[0x0][0x288] ;  /* 0x0000a200ff0d7b82 */ /* 0x000e620000000800 */
[----:B------:R-:W-:Y:S01]  /*2380*/  UMOV UR49, 0x40000040 ;  /* 0x4000004000317882 */ /* 0x000fe20000000000 */
[----:B------:R-:W-:Y:S01]  /*2390*/  UMOV UR51, 0x40000040 ;  /* 0x4000004000337882 */ /* 0x000fe20000000000 */
[----:B------:R-:W-:Y:S01]  /*23a0*/  UMOV UR53, 0x40000040 ;  /* 0x4000004000357882 */ /* 0x000fe20000000000 */
[----:B------:R-:W-:Y:S01]  /*23b0*/  UMOV UR55, 0x40000040 ;  /* 0x4000004000377882 */ /* 0x000fe20000000000 */
[----:B------:R-:W-:Y:S01]  /*23c0*/  ULOP3.LUT UR7, UR7, 0x3000000, URZ, 0xfc, !UPT ;  /* 0x0300000007077892 */ /* 0x000fe2000f8efc3f */
[----:B--2-4-:R-:W-:Y:S01]  /*23d0*/  IMAD.U32 R3, RZ, RZ, UR53 ;  /* 0x00000035ff037e24 */ /* 0x014fe2000f8e00ff */
        /* <DEDUP_REMOVED lines=20> */
[----:B------:R-:W-:Y:S01]  /*2520*/  ULDC UR6, c[0x0][0xa80] ;  /* 0x0002a00000067ab9 */ /* 0x000fe20000000800 */
[----:B---3--:R-:W-:Y:S01]  /*2530*/  IMAD.U32 R5, RZ, RZ, UR13 ;  /* 0x0000000dff057e24 */ /* 0x008fe2000f8e00ff */
        /* <DEDUP_REMOVED lines=12> */
[----:B------:R-:W-:Y:S01]  /*2600*/  IMAD.U32 R2, RZ, RZ, UR52 ;  /* 0x00000034ff027e24 */ /* 0x000fe2000f8e00ff */
[----:B------:R-:W-:Y:S02]  /*2610*/  WARPGROUP.DEPBAR.LE gsb0, 0x0 ;  /* 0x00008000000079c5 */ /* 0x000fe40000010000 */
[----:B------:R-:W-:-:S06]  /*2620*/  WARPGROUP.ARRIVE ;  /* 0x00000000000079c5 */ /* 0x000fcc0000000000 */
[----:B------:R-:W-:Y:S03]  /*2630*/  HGMMA.64x96x16.F32 R24, gdesc[UR56], R24, gsb0 ;  /* 0x01600000381879f0 */ /* 0x000fe60008000818 */
        /* <DEDUP_REMOVED lines=39> */
[----:B------:R2:W3:Y:S01]  /*28b0*/  MUFU.TANH R72, R24 ;  /* 0x0000001800487308 */ /* 0x0004e20000002400 */
[----:B------:R-:W-:Y:S01]  /*28c0*/  FMUL.FTZ R28, R28, UR4 ;  /* 0x000000041c1c7c20 */ /* 0x000fe20008410000 */
[----:B------:R-:W-:Y:S01]  /*28d0*/  FMUL.FTZ R36, R36, UR4 ;  /* 0x0000000424247c20 */ /* 0x000fe20008410000 */
[----:B------:R-:W-:Y:S01]  /*28e0*/  FMUL.FTZ R41, R41, UR4 ;  /* 0x0000000429297c20 */ /* 0x000fe20008410000 */
[----:B------:R-:W-:Y:S01]  /*28f0*/  FMUL.FTZ R44, R44, UR4 ;  /* 0x000000042c2c7c20 */ /* 0x000fe20008410000 */
[----:B------:R-:W-:Y:S01]  /*2900*/  FMUL.FTZ R37, R37, UR4 ;  /* 0x0000000425257c20 */ /* 0x000fe20008410000 */
[----:B------:R-:W-:Y:S01]  /*2910*/  FMUL.FTZ R29, R29, UR4 ;  /* 0x000000041d1d7c20 */ /* 0x000fe20008410000 */
[----:B------:R-:W-:Y:S01]  /*2920*/  FMUL.FTZ R45, R45, UR4 ;  /* 0x000000042d2d7c20 */ /* 0x000fe20008410000 */
[----:B------:R4:W-:Y:S01]  /*2930*/  MUFU.TANH R73, R25 ;  /* 0x0000001900497308 */ /* 0x0009e20000002400 */
[----:B--2---:R-:W2:Y:S01]  /*2940*/  @P1 LDC R24, c[0x0][0x450] ;  /* 0x00011400ff181b82 */ /* 0x004ea20000000800 */
[----:B------:R-:W-:Y:S01]  /*2950*/  FMUL.FTZ R52, R52, UR4 ;  /* 0x0000000434347c20 */ /* 0x000fe20008410000 */
[----:B------:R-:W-:Y:S01]  /*2960*/  FMUL.FTZ R53, R53, UR4 ;  /* 0x0000000435357c20 */ /* 0x000fe20008410000 */
[----:B------:R-:W-:Y:S01]  /*2970*/  FMUL.FTZ R40, R40, UR4 ;  /* 0x0000000428287c20 */ /* 0x000fe20008410000 */
[----:B------:R-:W-:Y:S01]  /*2980*/  FMUL.FTZ R48, R48, UR4 ;  /* 0x0000000430307c20 */ /* 0x000fe20008410000 */
[----:B------:R-:W-:Y:S01]  /*2990*/  FMUL.FTZ R56, R56, UR4 ;  /* 0x0000000438387c20 */ /* 0x000fe20008410000 */
[----:B------:R-:W-:Y:S01]  /*29a0*/  FMUL.FTZ R61, R61, UR4 ;  /* 0x000000043d3d7c20 */ /* 0x000fe20008410000 */
[----:B------:R-:W5:Y:S01]  /*29b0*/  MUFU.TANH R32, R32 ;  /* 0x0000002000207308 */ /* 0x000f620000002400 */
        /* <DEDUP_REMOVED lines=16> */
[----:B--2---:R-:W-:Y:S01]  /*2ac0*/  @P1 SHF.R.U32.HI R20, RZ, R24, R21 ;  /* 0x00000018ff141219 */ /* 0x004fe20000011615 */
[----:B------:R-:W-:-:S02]  /*2ad0*/  IMAD.MOV.U32 R21, RZ, RZ, -0x60 ;  /* 0xffffffa0ff157424 */ /* 0x000fc400078e00ff */
[----:B------:R-:W-:Y:S01]  /*2ae0*/  FMUL.FTZ R42, R42, UR4 ;  /* 0x000000042a2a7c20 */ /* 0x000fe20008410000 */
[----:B------:R-:W-:Y:S01]  /*2af0*/  FMUL.FTZ R43, R43, UR4 ;  /* 0x000000042b2b7c20 */ /* 0x000fe20008410000 */
[----:B------:R-:W-:Y:S01]  /*2b00*/  FMUL.FTZ R46, R46, UR4 ;  /* 0x000000042e2e7c20 */ /* 0x000fe20008410000 */
[----:B----4-:R-:W2:Y:S01]  /*2b10*/  SHFL.IDX PT, R25, R20, RZ, 0x1c1f ;  /* 0x001c1fff14197589 */ /* 0x010ea200000e0000 */
[----:B------:R-:W-:Y:S01]  /*2b20*/  IMAD R21, R156, R21, 0x60 ;  /* 0x000000609c157424 */ /* 0x000fe200078e0215 */
[----:B------:R-:W-:Y:S01]  /*2b30*/  MUFU.TANH R36, R36 ;  /* 0x0000002400247308 */ /* 0x000fe20000002400 */
[----:B------:R-:W-:Y:S01]  /*2b40*/  FMUL.FTZ R47, R47, UR4 ;  /* 0x000000042f2f7c20 */ /* 0x000fe20008410000 */
[----:B------:R-:W4:Y:S01]  /*2b50*/  SHFL.IDX PT, R20, R20, 0x1, 0x1c1f ;  /* 0x003c1f0014147f89 */ /* 0x000f2200000e0000 */
[----:B0-----:R-:W-:Y:S02]  /*2b60*/  IMAD R21, R12, UR61, R21 ;  /* 0x0000003d0c157c24 */ /* 0x001fe4000f8e0215 */
[----:B------:R-:W-:Y:S01]  /*2b70*/  FMUL.FTZ R50, R50, UR4 ;  /* 0x0000000432327c20 */ /* 0x000fe20008410000 */
[----:B------:R-:W-:Y:S01]  /*2b80*/  FMUL.FTZ R51, R51, UR4 ;  /* 0x0000000433337c20 */ /* 0x000fe20008410000 */
[----:B------:R-:W-:Y:S01]  /*2b90*/  FMUL.FTZ R54, R54, UR4 ;  /* 0x0000000436367c20 */ /* 0x000fe20008410000 */
[----:B------:R-:W-:Y:S01]  /*2ba0*/  IMAD R24, R202, -0x2, R21 ;  /* 0xfffffffeca187824 */ /* 0x000fe200078e0215 */
[----:B------:R-:W0:Y:S01]  /*2bb0*/  MUFU.TANH R41, R41 ;  /* 0x0000002900297308 */ /* 0x000e220000002400 */
[----:B------:R-:W-:Y:S01]  /*2bc0*/  FMUL.FTZ R55, R55, UR4 ;  /* 0x0000000437377c20 */ /* 0x000fe20008410000 */
[----:B------:R-:W-:Y:S01]  /*2bd0*/  FMUL.FTZ R58, R58, UR4 ;  /* 0x000000043a3a7c20 */ /* 0x000fe20008410000 */
[----:B------:R-:W-:Y:S01]  /*2be0*/  FMUL.FTZ R59, R59, UR4 ;  /* 0x000000043b3b7c20 */ /* 0x000fe20008410000 */
[--C-:B-1----:R-:W-:Y:S01]  /*2bf0*/  IADD3 R21, R24, 0x1, -R13.reuse ;  /* 0x0000000118157810 */ /* 0x102fe20007ffe80d */
        /* <DEDUP_REMOVED lines=8> */
[----:B------:R-:W-:Y:S01]  /*2c80*/  UIMAD UR4, UR36, 0xc00, UR7 ;  /* 0x00000c00240478a4 */ /* 0x000fe2000f8e0207 */
[----:B--2---:R-:W-:Y:S01]  /*2c90*/  VIADDMNMX R25, R25, R21, R24, PT ;  /* 0x0000001519197246 */ /* 0x004fe20003800118 */
[----:B------:R-:W-:Y:S01]  /*2ca0*/  IMAD R13, R12, UR61, -R13 ;  /* 0x0000003d0c0d7c24 */ /* 0x000fe2000f8e0a0d */
[----:B------:R2:W-:Y:S02]  /*2cb0*/  MUFU.TANH R76, R29 ;  /* 0x0000001d004c7308 */ /* 0x0005e40000002400 */
[----:B------:R-:W-:-:S02]  /*2cc0*/  ISETP.GT.AND P6, PT, R25, RZ, PT ;  /* 0x000000ff1900720c */ /* 0x000fc40003fc4270 */
[----:B----4-:R-:W-:Y:S01]  /*2cd0*/  VIADDMNMX R20, R20, R21, R24, PT ;  /* 0x0000001514147246 */ /* 0x010fe20003800118 */
[----:B------:R-:W-:Y:S01]  /*2ce0*/  UMOV UR10, UR4 ;  /* 0x00000004000a7c82 */ /* 0x000fe20008000000 */
[C---:B------:R-:W-:Y:S02]  /*2cf0*/  ISETP.GT.AND P5, PT, R25.reuse, 0x1, PT ;  /* 0x000000011900780c */ /* 0x040fe40003fa4270 */
[----:B------:R-:W4:Y:S01]  /*2d00*/  MUFU.TANH R37, R37 ;  /* 0x0000002500257308 */ /* 0x000f220000002400 */
[----:B---3--:R-:W-:Y:S02]  /*2d10*/  FSEL R21, R72, -INF , P6 ;  /* 0xff80000048157808 */ /* 0x008fe40003000000 */
[C---:B------:R-:W-:Y:S02]  /*2d20*/  ISETP.GT.AND P3, PT, R25.reuse, 0x10, PT ;  /* 0x000000101900780c */ /* 0x040fe40003f64270 */
[C---:B------:R-:W-:Y:S02]  /*2d30*/  ISETP.GT.AND P6, PT, R25.reuse, 0x11, PT ;  /* 0x000000111900780c */ /* 0x040fe40003fc4270 */
[----:B------:R-:W-:Y:S01]  /*2d40*/  ISETP.GT.AND P2, PT, R25, 0x8, PT ;  /* 0x000000081900780c */ /* 0x000fe20003f44270 */
[----:B------:R-:W-:Y:S01]  /*2d50*/  MUFU.TANH R45, R45 ;  /* 0x0000002d002d7308 */ /* 0x000fe20000002400 */
[----:B-----5:R-:W-:-:S02]  /*2d60*/  FSEL R183, R32, -INF , P3 ;  /* 0xff80000020b77808 */ /* 0x020fc40001800000 */
[----:B------:R-:W-:Y:S02]  /*2d70*/  FSEL R177, R33, -INF , P6 ;  /* 0xff80000021b17808 */ /* 0x000fe40003000000 */
[C---:B------:R-:W-:Y:S02]  /*2d80*/  ISETP.GT.AND P3, PT, R25.reuse, 0x21, PT ;  /* 0x000000211900780c */ /* 0x040fe40003f64270 */
[C---:B------:R-:W-:Y:S01]  /*2d90*/  ISETP.GT.AND P6, PT, R25.reuse, 0x28, PT ;  /* 0x000000281900780c */ /* 0x040fe20003fc4270 */
[----:B------:R-:W3:Y:S01]  /*2da0*/  MUFU.TANH R52, R52 ;  /* 0x0000003400347308 */ /* 0x000ee20000002400 */
[C---:B------:R-:W-:Y:S02]  /*2db0*/  ISETP.GT.AND P4, PT, R25.reuse, 0x9, PT ;  /* 0x000000091900780c */ /* 0x040fe40003f84270 */
[----:B--2---:R-:W-:Y:S02]  /*2dc0*/  FSEL R29, R28, -INF , P2 ;  /* 0xff8000001c1d7808 */ /* 0x004fe40001000000 */
[----:B------:R-:W-:-:S02]  /*2dd0*/  ISETP.GT.AND P2, PT, R25, 0x19, PT ;  /* 0x000000191900780c */ /* 0x000fc40003f44270 */
[----:B0-----:R-:W-:Y:S01]  /*2de0*/  FSEL R189, R41, -INF , P3 ;  /* 0xff80000029bd7808 */ /* 0x001fe20001800000 */
[----:B------:R-:W0:Y:S01]  /*2df0*/  MUFU.TANH R53, R53 ;  /* 0x0000003500357308 */ /* 0x000e220000002400 */
[----:B-1----:R-:W-:Y:S02]  /*2e00*/  FSEL R187, R44, -INF , P6 ;  /* 0xff8000002cbb7808 */ /* 0x002fe40003000000 */
[C---:B------:R-:W-:Y:S02]  /*2e10*/  ISETP.GT.AND P3, PT, R25.reuse, 0x38, PT ;  /* 0x000000381900780c */ /* 0x040fe40003f64270 */
[----:B------:R-:W-:Y:S02]  /*2e20*/  ISETP.GT.AND P6, PT, R25, 0x39, PT ;  /* 0x000000391900780c */ /* 0x000fe40003fc4270 */
[----:B----4-:R-:W-:Y:S01]  /*2e30*/  FSEL R179, R37, -INF , P2 ;  /* 0xff80000025b37808 */ /* 0x010fe20001000000 */
[----:B------:R-:W-:Y:S01]  /*2e40*/  MUFU.TANH R40, R40 ;  /* 0x0000002800287308 */ /* 0x000fe20000002400 */
[----:B------:R-:W-:-:S02]  /*2e50*/  ISETP.GT.AND P2, PT, R25, 0x30, PT ;  /* 0x000000301900780c */ /* 0x000fc40003f44270 */
[----:B---3--:R-:W-:Y:S02]  /*2e60*/  FSEL R214, R52, -INF , P3 ;  /* 0xff80000034d67808 */ /* 0x008fe40001800000 */
[----:B------:R-:W-:-:S03]  /*2e70*/  ISETP.GT.AND P3, PT, R25, 0x49, PT ;  /* 0x000000491900780c */ /* 0x000fc60003f64270 */
[----:B------:R-:W1:Y:S01]  /*2e80*/  MUFU.TANH R48, R48 ;  /* 0x0000003000307308 */ /* 0x000e620000002400 */
[----:B0-----:R-:W-:Y:S02]  /*2e90*/  FSEL R215, R53, -INF , P6 ;  /* 0xff80000035d77808 */ /* 0x001fe40003000000 */
[----:B------:R-:W-:-:S05]  /*2ea0*/  ISETP.GT.AND P6, PT, R25, 0x50, PT ;  /* 0x000000501900780c */ /* 0x000fca0003fc4270 */
[----:B------:R-:W-:Y:S08]  /*2eb0*/  MUFU.TANH R56, R56 ;  /* 0x0000003800387308 */ /* 0x000ff00000002400 */
[----:B------:R0:W-:Y:S01]  /*2ec0*/  MUFU.TANH R75, R27 ;  /* 0x0000001b004b7308 */ /* 0x0001e20000002400 */
[----:B-1----:R-:W-:Y:S02]  /*2ed0*/  FSEL R212, R48, -INF , P2 ;  /* 0xff80000030d47808 */ /* 0x002fe40001000000 */
[----:B------:R-:W-:-:S05]  /*2ee0*/  ISETP.GT.AND P2, PT, R25, 0x41, PT ;  /* 0x000000411900780c */ /* 0x000fca0003f44270 */
[----:B------:R-:W1:Y:S01]  /*2ef0*/  MUFU.TANH R61, R61 ;  /* 0x0000003d003d7308 */ /* 0x000e620000002400 */
[----:B0-----:R-:W-:Y:S02]  /*2f00*/  FSEL R27, R73, -INF , P5 ;  /* 0xff800000491b7808 */ /* 0x001fe40002800000 */
[----:B------:R-:W-:-:S04]  /*2f10*/  ISETP.GT.AND P5, PT, R25, 0x18, PT ;  /* 0x000000181900780c */ /* 0x000fc80003fa4270 */
[----:B------:R-:W-:Y:S01]  /*2f20*/  FSEL R181, R36, -INF , P5 ;  /* 0xff80000024b57808 */ /* 0x000fe20002800000 */
[----:B------:R-:W0:Y:S01]  /*2f30*/  MUFU.TANH R64, R64 ;  /* 0x0000004000407308 */ /* 0x000e220000002400 */
[----:B------:R-:W-:-:S04]  /*2f40*/  ISETP.GT.AND P5, PT, R25, 0x29, PT ;  /* 0x000000291900780c */ /* 0x000fc80003fa4270 */
[----:B------:R-:W-:Y:S02]  /*2f50*/  FSEL R185, R45, -INF , P5 ;  /* 0xff8000002db97808 */ /* 0x000fe40002800000 */
[----:B------:R-:W-:Y:S01]  /*2f60*/  ISETP.GT.AND P5, PT, R25, 0x40, PT ;  /* 0x000000401900780c */ /* 0x000fe20003fa4270 */
[----:B------:R-:W-:Y:S01]  /*2f70*/  MUFU.TANH R49, R49 ;  /* 0x0000003100317308 */ /* 0x000fe20000002400 */
[----:B-1----:R-:W-:Y:S02]  /*2f80*/  FSEL R195, R61, -INF , P3 ;  /* 0xff8000003dc37808 */ /* 0x002fe40001800000 */
[----:B------:R-:W-:Y:S02]  /*2f90*/  FSEL R198, R56, -INF , P5 ;  /* 0xff80000038c67808 */ /* 0x000fe40002800000 */
[----:B------:R-:W-:Y:S02]  /*2fa0*/  ISETP.GT.AND P5, PT, R25, 0x51, PT ;  /* 0x000000511900780c */ /* 0x000fe40003fa4270 */
[----:B------:R-:W-:Y:S01]  /*2fb0*/  ISETP.GT.AND P3, PT, R20, RZ, PT ;  /* 0x000000ff1400720c */ /* 0x000fe20003f64270 */
[----:B------:R-:W1:Y:S01]  /*2fc0*/  MUFU.TANH R57, R57 ;  /* 0x0000003900397308 */ /* 0x000e620000002400 */
[----:B0-----:R-:W-:-:S02]  /*2fd0*/  FSEL R166, R64, -INF , P6 ;  /* 0xff80000040a67808 */ /* 0x001fc40003000000 */
[----:B------:R-:W-:-:S05]  /*2fe0*/  ISETP.GT.AND P6, PT, R20, 0x1, PT ;  /* 0x000000011400780c */ /* 0x000fca0003fc4270 */
[----:B------:R-:W0:Y:S08]  /*2ff0*/  MUFU.TANH R65, R65 ;  /* 0x0000004100417308 */ /* 0x000e300000002400 */
[----:B------:R2:W3:Y:S01]  /*3000*/  MUFU.TANH R74, R26 ;  /* 0x0000001a004a7308 */ /* 0x0004e20000002400 */
[----:B-1----:R-:W-:Y:S02]  /*3010*/  FSEL R190, R57, -INF , P2 ;  /* 0xff80000039be7808 */ /* 0x002fe40001000000 */
[----:B------:R-:W-:-:S05]  /*3020*/  ISETP.GT.AND P2, PT, R25, 0x58, PT ;  /* 0x000000581900780c */ /* 0x000fca0003f44270 */
[----:B------:R-:W-:Y:S01]  /*3030*/  MUFU.TANH R60, R60 ;  /* 0x0000003c003c7308 */ /* 0x000fe20000002400 */
[----:B--2---:R-:W-:Y:S02]  /*3040*/  FMNMX.FTZ R26, R21, R27, !PT ;  /* 0x0000001b151a7209 */ /* 0x004fe40007810000 */
[----:B0-----:R-:W-:Y:S02]  /*3050*/  FSEL R167, R65, -INF , P5 ;  /* 0xff80000041a77808 */ /* 0x001fe40002800000 */
[----:B------:R-:W-:Y:S02]  /*3060*/  FMNMX.FTZ R28, R29, R26, !PT ;  /* 0x0000001a1d1c7209 */ /* 0x000fe40007810000 */
[----:B------:R-:W-:Y:S01]  /*3070*/  ISETP.GT.AND P5, PT, R20, 0x8, PT ;  /* 0x000000081400780c */ /* 0x000fe20003fa4270 */
[----:B------:R0:W-:Y:S01]  /*3080*/  MUFU.TANH R77, R31 ;  /* 0x0000001f004d7308 */ /* 0x0001e20000002400 */
[----:B---3--:R-:W-:Y:S02]  /*3090*/  FSEL R24, R74, -INF , P3 ;  /* 0xff8000004a187808 */ /* 0x008fe40001800000 */
[----:B------:R-:W-:-:S02]  /*30a0*/  FSEL R26, R75, -INF , P6 ;  /* 0xff8000004b1a7808 */ /* 0x000fc40003000000 */
[C---:B------:R-:W-:Y:S02]  /*30b0*/  ISETP.GT.AND P3, PT, R20.reuse, 0x10, PT ;  /* 0x000000101400780c */ /* 0x040fe40003f64270 */
[----:B------:R-:W-:Y:S01]  /*30c0*/  ISETP.GT.AND P6, PT, R20, 0x11, PT ;  /* 0x000000111400780c */ /* 0x000fe20003fc4270 */
[----:B------:R-:W1:Y:S01]  /*30d0*/  MUFU.TANH R68, R68 ;  /* 0x0000004400447308 */ /* 0x000e620000002400 */
[----:B0-----:R-:W-:Y:S02]  /*30e0*/  FSEL R31, R76, -INF , P4 ;  /* 0xff8000004c1f7808 */ /* 0x001fe40002000000 */
[----:B------:R-:W-:Y:S02]  /*30f0*/  ISETP.GT.AND P4, PT, R25, 0x20, PT ;  /* 0x000000201900780c */ /* 0x000fe40003f84270 */
[----:B------:R-:W-:Y:S02]  /*3100*/  FMNMX.FTZ R32, R31, R28, !PT ;  /* 0x0000001c1f207209 */ /* 0x000fe40007810000 */
[----:B------:R-:W-:Y:S01]  /*3110*/  FSEL R199, R40, -INF , P4 ;  /* 0xff80000028c77808 */ /* 0x000fe20002000000 */
[----:B------:R-:W0:Y:S01]  /*3120*/  MUFU.TANH R30, R30 ;  /* 0x0000001e001e7308 */ /* 0x000e220000002400 */
[----:B------:R-:W-:-:S02]  /*3130*/  ISETP.GT.AND P4, PT, R25, 0x31, PT ;  /* 0x000000311900780c */ /* 0x000fc40003f84270 */
[----:B------:R-:W-:Y:S02]  /*3140*/  FMNMX.FTZ R32, R183, R32, !PT ;  /* 0x00000020b7207209 */ /* 0x000fe40007810000 */
[----:B------:R-:W-:Y:S02]  /*3150*/  FSEL R213, R49, -INF , P4 ;  /* 0xff80000031d57808 */ /* 0x000fe40002000000 */
[C---:B------:R-:W-:Y:S01]  /*3160*/  ISETP.GT.AND P4, PT, R25.reuse, 0x48, PT ;  /* 0x000000481900780c */ /* 0x040fe20003f84270 */
[----:B------:R-:W2:Y:S01]  /*3170*/  MUFU.TANH R34, R34 ;  /* 0x0000002200227308 */ /* 0x000ea20000002400 */
[----:B-1----:R-:W-:Y:S02]  /*3180*/  FSEL R168, R68, -INF , P2 ;  /* 0xff80000044a87808 */ /* 0x002fe40001000000 */
[----:B------:R-:W-:Y:S02]  /*3190*/  FSEL R193, R60, -INF , P4 ;  /* 0xff8000003cc17808 */ /* 0x000fe40002000000 */
[----:B------:R-:W-:-:S02]  /*31a0*/  ISETP.GT.AND P4, PT, R25, 0x59, PT ;  /* 0x000000591900780c */ /* 0x000fc40003f84270 */
[----:B------:R-:W-:Y:S01]  /*31b0*/  ISETP.GT.AND P2, PT, R20, 0x9, PT ;  /* 0x000000091400780c */ /* 0x000fe20003f44270 */
[----:B------:R-:W1:Y:S01]  /*31c0*/  MUFU.TANH R35, R35 ;  /* 0x0000002300237308 */ /* 0x000e620000002400 */
[----:B0-----:R-:W-:Y:S02]  /*31d0*/  FSEL R28, R30, -INF , P5 ;  /* 0xff8000001e1c7808 */ /* 0x001fe40002800000 */
[----:B------:R-:W-:Y:S02]  /*31e0*/  FMNMX.FTZ R32, R177, R32, !PT ;  /* 0x00000020b1207209 */ /* 0x000fe40007810000 */
[----:B------:R-:W-:Y:S02]  /*31f0*/  FMNMX.FTZ R25, R24, R26, !PT ;  /* 0x0000001a18197209 */ /* 0x000fe40007810000 */
[----:B------:R-:W-:Y:S01]  /*3200*/  FSEL R30, R77, -INF , P2 ;  /* 0xff8000004d1e7808 */ /* 0x000fe20001000000 */
[----:B------:R-:W0:Y:S01]  /*3210*/  MUFU.TANH R38, R38 ;  /* 0x0000002600267308 */ /* 0x000e220000002400 */
[----:B------:R-:W-:-:S02]  /*3220*/  FMNMX.FTZ R32, R181, R32, !PT ;  /* 0x00000020b5207209 */ /* 0x000fc40007810000 */
[----:B------:R-:W-:Y:S02]  /*3230*/  FMNMX.FTZ R25, R28, R25, !PT ;  /* 0x000000191c197209 */ /* 0x000fe40007810000 */
[----:B--2---:R-:W-:Y:S02]  /*3240*/  FSEL R180, R34, -INF , P3 ;  /* 0xff80000022b47808 */ /* 0x004fe40001800000 */
[----:B------:R-:W-:Y:S01]  /*3250*/  FMNMX.FTZ R32, R179, R32, !PT ;  /* 0x00000020b3207209 */ /* 0x000fe20007810000 */
[----:B------:R-:W2:Y:S01]  /*3260*/  MUFU.TANH R39, R39 ;  /* 0x0000002700277308 */ /* 0x000ea20000002400 */
[----:B------:R-:W-:Y:S02]  /*3270*/  FMNMX.FTZ R25, R30, R25, !PT ;  /* 0x000000191e197209 */ /* 0x000fe40007810000 */
[----:B------:R-:W-:Y:S02]  /*3280*/  ISETP.GT.AND P5, PT, R20, 0x18, PT ;  /* 0x000000181400780c */ /* 0x000fe40003fa4270 */
[----:B-1----:R-:W-:-:S02]  /*3290*/  FSEL R188, R35, -INF , P6 ;  /* 0xff80000023bc7808 */ /* 0x002fc40003000000 */
[----:B------:R-:W-:Y:S01]  /*32a0*/  FMNMX.FTZ R32, R199, R32, !PT ;  /* 0x00000020c7207209 */ /* 0x000fe20007810000 */
[----:B------:R-:W1:Y:S01]  /*32b0*/  MUFU.TANH R42, R42 ;  /* 0x0000002a002a7308 */ /* 0x000e620000002400 */
[----:B------:R-:W-:Y:S02]  /*32c0*/  FMNMX.FTZ R25, R180, R25, !PT ;  /* 0x00000019b4197209 */ /* 0x000fe40007810000 */
[----:B------:R-:W-:Y:S02]  /*32d0*/  ISETP.GT.AND P2, PT, R20, 0x19, PT ;  /* 0x000000191400780c */ /* 0x000fe40003f44270 */
[----:B0-----:R-:W-:Y:S02]  /*32e0*/  FSEL R182, R38, -INF , P5 ;  /* 0xff80000026b67808 */ /* 0x001fe40002800000 */
[----:B------:R-:W-:Y:S01]  /*32f0*/  FMNMX.FTZ R32, R189, R32, !PT ;  /* 0x00000020bd207209 */ /* 0x000fe20007810000 */
[----:B------:R-:W0:Y:S01]  /*3300*/  MUFU.TANH R43, R43 ;  /* 0x0000002b002b7308 */ /* 0x000e220000002400 */
[----:B------:R-:W-:-:S02]  /*3310*/  FMNMX.FTZ R25, R188, R25, !PT ;  /* 0x00000019bc197209 */ /* 0x000fc40007810000 */
[----:B------:R-:W-:Y:S02]  /*3320*/  ISETP.GT.AND P3, PT, R20, 0x20, PT ;  /* 0x000000201400780c */ /* 0x000fe40003f64270 */
        /* <DEDUP_REMOVED lines=40> */
[----:B------:R-:W-:Y:S02]  /*35b0*/  FMNMX.FTZ R34, R193, R34, !PT ;  /* 0x00000022c1227209 */ /* 0x000fe40007810000 */
[----:B0-----:R-:W-:Y:S01]  /*35c0*/  FSEL R211, R55, -INF , P2 ;  /* 0xff80000037d37808 */ /* 0x001fe20001000000 */
[----:B------:R-:W0:Y:S01]  /*35d0*/  MUFU.TANH R62, R62 ;  /* 0x0000003e003e7308 */ /* 0x000e220000002400 */
[----:B------:R-:W-:-:S02]  /*35e0*/  FMNMX.FTZ R32, R210, R25, !PT ;  /* 0x00000019d2207209 */ /* 0x000fc40007810000 */
[----:B------:R-:W-:Y:S02]  /*35f0*/  ISETP.GT.AND P6, PT, R20, 0x41, PT ;  /* 0x000000411400780c */ /* 0x000fe40003fc4270 */
[----:B------:R-:W-:Y:S02]  /*3600*/  FMNMX.FTZ R25, R195, R34, !PT ;  /* 0x00000022c3197209 */ /* 0x000fe40007810000 */
[----:B--2---:R-:W-:Y:S01]  /*3610*/  FSEL R197, R58, -INF , P3 ;  /* 0xff8000003ac57808 */ /* 0x004fe20001800000 */
[----:B------:R-:W2:Y:S01]  /*3620*/  MUFU.TANH R63, R63 ;  /* 0x0000003f003f7308 */ /* 0x000ea20000002400 */
[----:B------:R-:W-:Y:S02]  /*3630*/  FMNMX.FTZ R32, R211, R32, !PT ;  /* 0x00000020d3207209 */ /* 0x000fe40007810000 */
[----:B------:R-:W-:Y:S02]  /*3640*/  ISETP.GT.AND P5, PT, R20, 0x48, PT ;  /* 0x000000481400780c */ /* 0x000fe40003fa4270 */
[----:B------:R-:W-:-:S02]  /*3650*/  FMNMX.FTZ R34, R166, R25, !PT ;  /* 0x00000019a6227209 */ /* 0x000fc40007810000 */
[----:B-1----:R-:W-:Y:S01]  /*3660*/  FSEL R191, R59, -INF , P6 ;  /* 0xff8000003bbf7808 */ /* 0x002fe20003000000 */
        /* <DEDUP_REMOVED lines=11> */
[----:B-1----:R-:W-:Y:S02]  /*3720*/  FSEL R169, R69, -INF , P4 ;  /* 0xff80000045a97808 */ /* 0x002fe40002000000 */
[----:B------:R-:W-:Y:S02]  /*3730*/  FMNMX.FTZ R25, R194, R25, !PT ;  /* 0x00000019c2197209 */ /* 0x000fe40007810000 */
[----:B------:R-:W-:-:S02]  /*3740*/  FMNMX.FTZ R33, R169, R32, !PT ;  /* 0x00000020a9217209 */ /* 0x000fc40007810000 */
[----:B------:R-:W-:Y:S01]  /*3750*/  ISETP.GT.AND P2, PT, R20, 0x51, PT ;  /* 0x000000511400780c */ /* 0x000fe20003f44270 */
[----:B------:R-:W1:Y:S01]  /*3760*/  MUFU.TANH R70, R70 ;  /* 0x0000004600467308 */ /* 0x000e620000002400 */
[----:B0-----:R-:W-:Y:S01]  /*3770*/  FSEL R170, R66, -INF , P3 ;  /* 0xff80000042aa7808 */ /* 0x001fe20001800000 */
[----:B------:R-:W0:Y:S01]  /*3780*/  SHFL.BFLY PT, R34, R33, 0x2, 0x1f ;  /* 0x0c401f0021227f89 */ /* 0x000e2200000e0000 */
[----:B------:R-:W-:Y:S02]  /*3790*/  FMNMX.FTZ R25, R196, R25, !PT ;  /* 0x00000019c4197209 */ /* 0x000fe40007810000 */
[----:B------:R-:W-:Y:S02]  /*37a0*/  ISETP.GT.AND P3, PT, R20, 0x58, PT ;  /* 0x000000581400780c */ /* 0x000fe40003f64270 */
[----:B------:R-:W-:Y:S01]  /*37b0*/  FMNMX.FTZ R32, R170, R25, !PT ;  /* 0x00000019aa207209 */ /* 0x000fe20007810000 */
[----:B------:R-:W3:Y:S01]  /*37c0*/  MUFU.TANH R71, R71 ;  /* 0x0000004700477308 */ /* 0x000ee20000002400 */
[----:B--2---:R-:W-:-:S02]  /*37d0*/  FSEL R171, R67, -INF , P2 ;  /* 0xff80000043ab7808 */ /* 0x004fc40001000000 */
[----:B------:R-:W-:Y:S02]  /*37e0*/  ISETP.GT.AND P2, PT, R20, 0x59, PT ;  /* 0x000000591400780c */ /* 0x000fe40003f44270 */
[----:B------:R-:W-:Y:S02]  /*37f0*/  FMNMX.FTZ R25, R171, R32, !PT ;  /* 0x00000020ab197209 */ /* 0x000fe40007810000 */
[----:B-1----:R-:W-:-:S04]  /*3800*/  FSEL R172, R70, -INF , P3 ;  /* 0xff80000046ac7808 */ /* 0x002fc80001800000 */
[----:B------:R-:W-:Y:S02]  /*3810*/  FMNMX.FTZ R20, R172, R25, !PT ;  /* 0x00000019ac147209 */ /* 0x000fe40007810000 */
[----:B---3--:R-:W-:Y:S02]  /*3820*/  FSEL R173, R71, -INF , P2 ;  /* 0xff80000047ad7808 */ /* 0x008fe40001000000 */
[----:B0-----:R-:W-:Y:S02]  /*3830*/  FMNMX.FTZ R34, R33, R34, !PT ;  /* 0x0000002221227209 */ /* 0x001fe40007810000 */
[----:B------:R-:W-:-:S03]  /*3840*/  FMNMX.FTZ R25, R173, R20, !PT ;  /* 0x00000014ad197209 */ /* 0x000fc60007810000 */
[----:B------:R-:W-:Y:S04]  /*3850*/  SHFL.BFLY PT, R33, R34, 0x1, 0x1f ;  /* 0x0c201f0022217f89 */ /* 0x000fe800000e0000 */
[----:B------:R-:W0:Y:S02]  /*3860*/  SHFL.BFLY PT, R20, R25, 0x2, 0x1f ;  /* 0x0c401f0019147f89 */ /* 0x000e2400000e0000 */
[----:B0-----:R-:W-:Y:S02]  /*3870*/  FMNMX.FTZ R32, R25, R20, !PT ;  /* 0x0000001419207209 */ /* 0x001fe40007810000 */
[----:B------:R-:W-:-:S03]  /*3880*/  FMNMX.FTZ R20, R34, R33, !PT ;  /* 0x0000002122147209 */ /* 0x000fc60007810000 */
[----:B------:R-:W0:Y:S01]  /*3890*/  SHFL.BFLY PT, R35, R32, 0x1, 0x1f ;  /* 0x0c201f0020237f89 */ /* 0x000e2200000e0000 */
[C---:B------:R-:W-:Y:S01]  /*38a0*/  FSETP.NEU.FTZ.AND P2, PT, R20.reuse, -INF , PT ;  /* 0xff8000001400780b */ /* 0x040fe20003f5d000 */
[----:B------:R-:W-:-:S05]  /*38b0*/  FMUL.FTZ R174, R20, UR6 ;  /* 0x0000000614ae7c20 */ /* 0x000fca0008410000 */
[----:B------:R-:W-:-:S05]  /*38c0*/  FSEL R174, R174, RZ, P2 ;  /* 0x000000ffaeae7208 */ /* 0x000fca0001000000 */
        /* <DEDUP_REMOVED lines=12> */
[----:B0-----:R-:W-:Y:S01]  /*3990*/  FMNMX.FTZ R21, R32, R35, !PT ;  /* 0x0000002320157209 */ /* 0x001fe20007810000 */
[--C-:B------:R-:W-:Y:S01]  /*39a0*/  FFMA.FTZ R215, R215, UR6, -R174.reuse ;  /* 0x00000006d7d77c23 */ /* 0x100fe200080108ae */
[----:B------:R-:W0:Y:S01]  /*39b0*/  MUFU.EX2 R159, R159 ;  /* 0x0000009f009f7308 */ /* 0x000e220000000800 */
[--C-:B------:R-:W-:Y:S01]  /*39c0*/  FFMA.FTZ R217, R190, UR6, -R174.reuse ;  /* 0x00000006bed97c23 */ /* 0x100fe200080108ae */
[C---:B------:R-:W-:Y:S01]  /*39d0*/  FSETP.NEU.FTZ.AND P2, PT, R21.reuse, -INF , PT ;  /* 0xff8000001500780b */ /* 0x040fe20003f5d000 */
[----:B------:R-:W-:Y:S01]  /*39e0*/  FMUL.FTZ R175, R21, UR6 ;  /* 0x0000000615af7c20 */ /* 0x000fe20008410000 */
[--C-:B------:R-:W-:Y:S01]  /*39f0*/  FFMA.FTZ R190, R193, UR6, -R174.reuse ;  /* 0x00000006c1be7c23 */ /* 0x100fe200080108ae */
[--C-:B------:R-:W-:Y:S01]  /*3a00*/  FFMA.FTZ R193, R195, UR6, -R174.reuse ;  /* 0x00000006c3c17c23 */ /* 0x100fe200080108ae */
[----:B------:R-:W-:-:S02]  /*3a10*/  FFMA.FTZ R198, R198, UR6, -R174 ;  /* 0x00000006c6c67c23 */ /* 0x000fc400080108ae */
[----:B------:R-:W-:Y:S01]  /*3a20*/  FSEL R175, R175, RZ, P2 ;  /* 0x000000ffafaf7208 */ /* 0x000fe20001000000 */
[----:B------:R-:W-:Y:S01]  /*3a30*/  MUFU.EX2 R160, R160 ;  /* 0x000000a000a07308 */ /* 0x000fe20000000800 */
[----:B------:R-:W-:Y:S02]  /*3a40*/  LOP3.LUT P2, RZ, R78, 0x7f, RZ, 0xc0, !PT ;  /* 0x0000007f4eff7812 */ /* 0x000fe4000784c0ff */
[----:B------:R-:W-:Y:S01]  /*3a50*/  SHF.R.U32.HI R78, RZ, 0x7, R78 ;  /* 0x00000007ff4e7819 */ /* 0x000fe2000001164e */
[--C-:B------:R-:W-:Y:S01]  /*3a60*/  FFMA.FTZ R162, R24, UR6, -R175.reuse ;  /* 0x0000000618a27c23 */ /* 0x100fe200080108af */
[--C-:B------:R-:W-:Y:S01]  /*3a70*/  FFMA.FTZ R163, R26, UR6, -R175.reuse ;  /* 0x000000061aa37c23 */ /* 0x100fe200080108af */
[--C-:B------:R-:W-:Y:S01]  /*3a80*/  FFMA.FTZ R164, R28, UR6, -R175.reuse ;  /* 0x000000061ca47c23 */ /* 0x100fe200080108af */
[----:B------:R-:W-:Y:S01]  /*3a90*/  IADD3 R157, -R78, 0xb, RZ ;  /* 0x0000000b4e9d7810 */ /* 0x000fe20007ffe1ff */
[--C-:B------:R-:W-:Y:S01]  /*3aa0*/  FFMA.FTZ R165, R30, UR6, -R175.reuse ;  /* 0x000000061ea57c23 */ /* 0x100fe200080108af */
[----:B------:R-:W1:Y:S01]  /*3ab0*/  MUFU.EX2 R161, R161 ;  /* 0x000000a100a17308 */ /* 0x000e620000000800 */
[----:B0-----:R-:W-:Y:S01]  /*3ac0*/  F2FP.F16.F32.PACK_AB R152, R159, R158 ;  /* 0x0000009e9f98723e */ /* 0x001fe200000000ff */
[--C-:B------:R-:W-:Y:S01]  /*3ad0*/  FFMA.FTZ R180, R180, UR6, -R175.reuse ;  /* 0x00000006b4b47c23 */ /* 0x100fe200080108af */
[--C-:B------:R-:W-:Y:S01]  /*3ae0*/  FFMA.FTZ R182, R182, UR6, -R175.reuse ;  /* 0x00000006b6b67c23 */ /* 0x100fe200080108af */
[----:B------:R-:W-:Y:S01]  /*3af0*/  FFMA.FTZ R183, R184, UR6, -R175 ;  /* 0x00000006b8b77c23 */ /* 0x000fe200080108af */
[----:B------:R-:W-:-:S02]  /*3b00*/  @!P2 VIADD R24, R0, 0x32440 ;  /* 0x000324400018a836 */ /* 0x000fc40000000000 */
[--C-:B------:R-:W-:Y:S01]  /*3b10*/  FFMA.FTZ R184, R199, UR6, -R174.reuse ;  /* 0x00000006c7b87c23 */ /* 0x100fe200080108ae */
[----:B------:R-:W-:Y:S01]  /*3b20*/  FFMA.FTZ R199, R189, UR6, -R174 ;  /* 0x00000006bdc77c23 */ /* 0x000fe200080108ae */
[----:B------:R-:W-:Y:S01]  /*3b30*/  MUFU.EX2 R162, R162 ;  /* 0x000000a200a27308 */ /* 0x000fe20000000800 */
[--C-:B------:R-:W-:Y:S01]  /*3b40*/  FFMA.FTZ R186, R186, UR6, -R175.reuse ;  /* 0x00000006baba7c23 */ /* 0x100fe200080108af */
[----:B------:R-:W-:Y:S01]  /*3b50*/  @!P2 PRMT R24, RZ, 0x654, R24 ;  /* 0x00000654ff18a816 */ /* 0x000fe20000000018 */
[----:B------:R0:W-:Y:S06]  /*3b60*/  BAR.ARV R157, 0x100 ;  /* 0x0004009d0000751d */ /* 0x0001ec0000002000 */
[----:B------:R2:W-:Y:S01]  /*3b70*/  @!P2 SYNCS.ARRIVE.TRANS64.RED.A1T0 RZ, [R24+URZ], RZ ;  /* 0x000000ff18ffa9a7 */ /* 0x0005e2000810043f */
[----:B------:R-:W3:Y:S01]  /*3b80*/  MUFU.EX2 R163, R163 ;  /* 0x000000a300a37308 */ /* 0x000ee20000000800 */
[----:B------:R4:W-:Y:S01]  /*3b90*/  BAR.SYNC.DEFER_BLOCKING R178, 0x100 ;  /* 0x000400b20000751d */ /* 0x0009e20000010000 */
[----:B-1----:R-:W-:Y:S01]  /*3ba0*/  F2FP.F16.F32.PACK_AB R154, R161, R160 ;  /* 0x000000a0a19a723e */ /* 0x002fe200000000ff */
[--C-:B------:R-:W-:Y:S01]  /*3bb0*/  FFMA.FTZ R187, R220, UR6, -R175.reuse ;  /* 0x00000006dcbb7c23 */ /* 0x100fe200080108af */
[--C-:B------:R-:W-:Y:S01]  /*3bc0*/  FFMA.FTZ R189, R216, UR6, -R175.reuse ;  /* 0x00000006d8bd7c23 */ /* 0x100fe200080108af */
[--C-:B------:R-:W-:Y:S01]  /*3bd0*/  FFMA.FTZ R208, R208, UR6, -R175.reuse ;  /* 0x00000006d0d07c23 */ /* 0x100fe200080108af */
[--C-:B------:R-:W-:Y:S01]  /*3be0*/  FFMA.FTZ R209, R209, UR6, -R175.reuse ;  /* 0x00000006d1d17c23 */ /* 0x100fe200080108af */
[--C-:B------:R-:W-:Y:S01]  /*3bf0*/  FFMA.FTZ R210, R210, UR6, -R175.reuse ;  /* 0x00000006d2d27c23 */ /* 0x100fe200080108af */
[----:B------:R-:W-:Y:S01]  /*3c00*/  MUFU.EX2 R164, R164 ;  /* 0x000000a400a47308 */ /* 0x000fe20000000800 */
[--C-:B----4-:R-:W-:Y:S01]  /*3c10*/  FFMA.FTZ R178, R181, UR6, -R174.reuse ;  /* 0x00000006b5b27c23 */ /* 0x110fe200080108ae */
[--C-:B------:R-:W-:Y:S01]  /*3c20*/  FFMA.FTZ R181, R188, UR6, -R175.reuse ;  /* 0x00000006bcb57c23 */ /* 0x100fe200080108af */
[--C-:B------:R-:W-:Y:S01]  /*3c30*/  FFMA.FTZ R188, R185, UR6, -R174.reuse ;  /* 0x00000006b9bc7c23 */ /* 0x100fe200080108ae */
[--C-:B------:R-:W-:Y:S01]  /*3c40*/  FFMA.FTZ R185, R222, UR6, -R175.reuse ;  /* 0x00000006deb97c23 */ /* 0x100fe200080108af */
[--C-:B------:R-:W-:Y:S01]  /*3c50*/  FFMA.FTZ R211, R211, UR6, -R175.reuse ;  /* 0x00000006d3d37c23 */ /* 0x100fe200080108af */
[--C-:B------:R-:W-:Y:S01]  /*3c60*/  FFMA.FTZ R216, R191, UR6, -R175.reuse ;  /* 0x00000006bfd87c23 */ /* 0x100fe200080108af */
[--C-:B------:R-:W-:Y:S01]  /*3c70*/  FFMA.FTZ R191, R194, UR6, -R175.reuse ;  /* 0x00000006c2bf7c23 */ /* 0x100fe200080108af */
[----:B------:R-:W1:Y:S01]  /*3c80*/  MUFU.EX2 R165, R165 ;  /* 0x000000a500a57308 */ /* 0x000e620000000800 */
[----:B---3--:R-:W-:Y:S01]  /*3c90*/  F2FP.F16.F32.PACK_AB R153, R163, R162 ;  /* 0x000000a2a399723e */ /* 0x008fe200000000ff */
[--C-:B------:R-:W-:Y:S01]  /*3ca0*/  FFMA.FTZ R195, R197, UR6, -R175.reuse ;  /* 0x00000006c5c37c23 */ /* 0x100fe200080108af */
[--C-:B------:R-:W-:Y:S01]  /*3cb0*/  FFMA.FTZ R194, R196, UR6, -R175.reuse ;  /* 0x00000006c4c27c23 */ /* 0x100fe200080108af */
[--C-:B------:R-:W-:Y:S01]  /*3cc0*/  FFMA.FTZ R197, R166, UR6, -R174.reuse ;  /* 0x00000006a6c57c23 */ /* 0x100fe200080108ae */
[--C-:B------:R-:W-:Y:S01]  /*3cd0*/  FFMA.FTZ R166, R167, UR6, -R174.reuse ;  /* 0x00000006a7a67c23 */ /* 0x100fe200080108ae */
[--C-:B------:R-:W-:Y:S01]  /*3ce0*/  FFMA.FTZ R167, R168, UR6, -R174.reuse ;  /* 0x00000006a8a77c23 */ /* 0x100fe200080108ae */
[----:B------:R-:W-:Y:S01]  /*3cf0*/  FFMA.FTZ R168, R169, UR6, -R174 ;  /* 0x00000006a9a87c23 */ /* 0x000fe200080108ae */
[----:B------:R-:W-:Y:S01]  /*3d00*/  MUFU.EX2 R176, R176 ;  /* 0x000000b000b07308 */ /* 0x000fe20000000800 */
[--C-:B------:R-:W-:Y:S01]  /*3d10*/  FFMA.FTZ R169, R171, UR6, -R175.reuse ;  /* 0x00000006aba97c23 */ /* 0x100fe200080108af */
[--C-:B------:R-:W-:Y:S01]  /*3d20*/  FFMA.FTZ R171, R172, UR6, -R175.reuse ;  /* 0x00000006acab7c23 */ /* 0x100fe200080108af */
[--C-:B------:R-:W-:Y:S01]  /*3d30*/  FFMA.FTZ R170, R170, UR6, -R175.reuse ;  /* 0x00000006aaaa7c23 */ /* 0x100fe200080108af */
[----:B------:R-:W-:Y:S01]  /*3d40*/  FFMA.FTZ R172, R173, UR6, -R175 ;  /* 0x00000006adac7c23 */ /* 0x000fe200080108af */
[----:B------:R-:W-:Y:S01]  /*3d50*/  FADD.FTZ R159, R158, R159 ;  /* 0x0000009f9e9f7221 */ /* 0x000fe20000010000 */
[----:B------:R-:W-:Y:S01]  /*3d60*/  FADD.FTZ R163, R162, R163 ;  /* 0x000000a3a2a37221 */ /* 0x000fe20000010000 */
[----:B------:R-:W-:Y:S01]  /*3d70*/  @!P2 VIADD R0, R0, 0x32460 ;  /* 0x000324600000a836 */ /* 0x000fe20000000000 */
[----:B------:R-:W3:Y:S01]  /*3d80*/  MUFU.EX2 R177, R177 ;  /* 0x000000b100b17308 */ /* 0x000ee20000000800 */
[----:B-1----:R-:W-:Y:S01]  /*3d90*/  F2FP.F16.F32.PACK_AB R155, R165, R164 ;  /* 0x000000a4a59b723e */ /* 0x002fe200000000ff */
[----:B------:R-:W-:Y:S01]  /*3da0*/  FADD.FTZ R160, R160, R159 ;  /* 0x0000009fa0a07221 */ /* 0x000fe20000010000 */
[----:B------:R-:W-:Y:S01]  /*3db0*/  FADD.FTZ R164, R164, R163 ;  /* 0x000000a3a4a47221 */ /* 0x000fe20000010000 */
[----:B------:R-:W-:Y:S01]  /*3dc0*/  @!P2 PRMT R0, RZ, 0x654, R0 ;  /* 0x00000654ff00a816 */ /* 0x000fe20000000000 */
[----:B--2---:R-:W-:Y:S01]  /*3dd0*/  WARPGROUP.ARRIVE ;  /* 0x00000000000079c5 */ /* 0x004fe20000000000 */
[----:B------:R-:W-:Y:S01]  /*3de0*/  FADD.FTZ R161, R161, R160 ;  /* 0x000000a0a1a17221 */ /* 0x000fe20000010000 */
[----:B------:R-:W-:Y:S01]  /*3df0*/  FADD.FTZ R165, R165, R164 ;  /* 0x000000a4a5a57221 */ /* 0x000fe20000010000 */
[----:B------:R-:W-:Y:S03]  /*3e00*/  MUFU.EX2 R178, R178 ;  /* 0x000000b200b27308 */ /* 0x000fe60000000800 */
[----:B------:R-:W-:Y:S01]  /*3e10*/  HGMMA.64x256x16.F32 R24, R152, gdesc[UR8].tnspB, RZ, !UPT, gsb0 ;  /* 0x43e0000898187df0 */ /* 0x000fe2000c0008ff */
[----:B------:R-:W-:Y:S01]  /*3e20*/  UIADD3 UR10, UR4, 0x80, URZ ;  /* 0x00000080040a7890 */ /* 0x000fe2000fffe03f */
[----:B------:R-:W-:-:S03]  /*3e30*/  UMOV UR11, 0x40000040 ;  /* 0x40000040000b7882 */ /* 0x000fc60000000000 */
[----:B------:R-:W-:Y:S08]  /*3e40*/  MUFU.EX2 R179, R179 ;  /* 0x000000b300b37308 */ /* 0x000ff00000000800 */
[----:B------:R-:W-:Y:S08]  /*3e50*/  MUFU.EX2 R180, R180 ;  /* 0x000000b400b47308 */ /* 0x000ff00000000800 */
[----:B------:R-:W1:Y:S08]  /*3e60*/  MUFU.EX2 R181, R181 ;  /* 0x000000b500b57308 */ /* 0x000e700000000800 */
[----:B------:R-:W-:Y:S08]  /*3e70*/  MUFU.EX2 R182, R182 ;  /* 0x000000b600b67308 */ /* 0x000ff00000000800 */
[----:B------:R-:W2:Y:S08]  /*3e80*/  MUFU.EX2 R183, R183 ;  /* 0x000000b700b77308 */ /* 0x000eb00000000800 */
[----:B------:R-:W-:Y:S08]  /*3e90*/  MUFU.EX2 R184, R184 ;  /* 0x000000b800b87308 */ /* 0x000ff00000000800 */
[----:B------:R-:W4:Y:S08]  /*3ea0*/  MUFU.EX2 R199, R199 ;  /* 0x000000c700c77308 */ /* 0x000f300000000800 */
[----:B------:R-:W-:Y:S08]  /*3eb0*/  MUFU.EX2 R192, R192 ;  /* 0x000000c000c07308 */ /* 0x000ff00000000800 */
[----:B------:R-:W-:Y:S08]  /*3ec0*/  MUFU.EX2 R188, R188 ;  /* 0x000000bc00bc7308 */ /* 0x000ff00000000800 */
[----:B------:R-:W-:Y:S08]  /*3ed0*/  MUFU.EX2 R185, R185 ;  /* 0x000000b900b97308 */ /* 0x000ff00000000800 */
[----:B------:R-:W5:Y:S08]  /*3ee0*/  MUFU.EX2 R186, R186 ;  /* 0x000000ba00ba7308 */ /* 0x000f700000000800 */
[----:B------:R-:W-:Y:S08]  /*3ef0*/  MUFU.EX2 R187, R187 ;  /* 0x000000bb00bb7308 */ /* 0x000ff00000000800 */
[----:B------:R-:W0:Y:S08]  /*3f00*/  MUFU.EX2 R189, R189 ;  /* 0x000000bd00bd7308 */ /* 0x000e300000000800 */
[----:B------:R-:W-:Y:S08]  /*3f10*/  MUFU.EX2 R212, R212 ;  /* 0x000000d400d47308 */ /* 0x000ff00000000800 */
[----:B------:R-:W0:Y:S08]  /*3f20*/  MUFU.EX2 R213, R213 ;  /* 0x000000d500d57308 */ /* 0x000e300000000800 */
[----:B------:R-:W-:Y:S08]  /*3f30*/  MUFU.EX2 R214, R214 ;  /* 0x000000d600d67308 */ /* 0x000ff00000000800 */
[----:B------:R-:W-:Y:S08]  /*3f40*/  MUFU.EX2 R215, R215 ;  /* 0x000000d700d77308 */ /* 0x000ff00000000800 */
[----:B------:R-:W-:Y:S08]  /*3f50*/  MUFU.EX2 R208, R208 ;  /* 0x000000d000d07308 */ /* 0x000ff00000000800 */
[----:B------:R-:W0:Y:S08]  /*3f60*/  MUFU.EX2 R209, R209 ;  /* 0x000000d100d17308 */ /* 0x000e300000000800 */
        /* <DEDUP_REMOVED lines=14> */
[----:B------:R-:W-:Y:S01]  /*4050*/  MUFU.EX2 R170, R170 ;  /* 0x000000aa00aa7308 */ /* 0x000fe20000000800 */
[----:B------:R-:W-:-:S02]  /*4060*/  WARPGROUP.DEPBAR.LE gsb0, 0x0 ;  /* 0x00008000000079c5 */ /* 0x000fc40000010000 */
[----:B---3--:R-:W-:Y:S01]  /*4070*/  F2FP.F16.F32.PACK_AB R152, R177, R176 ;  /* 0x000000b0b198723e */ /* 0x008fe200000000ff */
[----:B------:R-:W-:Y:S01]  /*4080*/  FADD.FTZ R176, R176, R161 ;  /* 0x000000a1b0b07221 */ /* 0x000fe20000010000 */
[----:B-1----:R-:W-:Y:S01]  /*4090*/  F2FP.F16.F32.PACK_AB R153, R181, R180 ;  /* 0x000000b4b599723e */ /* 0x002fe200000000ff */
[----:B------:R-:W-:Y:S01]  /*40a0*/  FADD.FTZ R180, R180, R165 ;  /* 0x000000a5b4b47221 */ /* 0x000fe20000010000 */
[----:B------:R-:W-:Y:S01]  /*40b0*/  F2FP.F16.F32.PACK_AB R154, R179, R178 ;  /* 0x000000b2b39a723e */ /* 0x000fe200000000ff */
[----:B------:R-:W1:Y:S01]  /*40c0*/  MUFU.EX2 R169, R169 ;  /* 0x000000a900a97308 */ /* 0x000e620000000800 */
[----:B--2---:R-:W-:Y:S01]  /*40d0*/  F2FP.F16.F32.PACK_AB R155, R183, R182 ;  /* 0x000000b6b79b723e */ /* 0x004fe200000000ff */
        /* <DEDUP_REMOVED lines=19> */
[----:B0-----:R-:W-:Y:S01]  /*4210*/  F2FP.F16.F32.PACK_AB R155, R189, R187 ;  /* 0x000000bbbd9b723e */ /* 0x001fe200000000ff */
        /* <DEDUP_REMOVED lines=46> */
[C---:B-1----:R-:W-:Y:S01]  /*4500*/  F2FP.F16.F32.PACK_AB R153, R169.reuse, R170 ;  /* 0x000000aaa999723e */ /* 0x042fe200000000ff */
[----:B------:R-:W-:Y:S01]  /*4510*/  FADD.FTZ R170, R170, R191 ;  /* 0x000000bfaaaa7221 */ /* 0x000fe20000010000 */
[----:B------:R-:W-:Y:S01]  /*4520*/  F2FP.F16.F32.PACK_AB R154, R168, R167 ;  /* 0x000000a7a89a723e */ /* 0x000fe200000000ff */
[----:B------:R-:W-:Y:S01]  /*4530*/  FADD.FTZ R166, R166, R197 ;  /* 0x000000c5a6a67221 */ /* 0x000fe20000010000 */
[----:B--2---:R-:W-:Y:S01]  /*4540*/  F2FP.F16.F32.PACK_AB R155, R172, R171 ;  /* 0x000000abac9b723e */ /* 0x004fe200000000ff */
[----:B------:R-:W-:-:S02]  /*4550*/  FADD.FTZ R170, R169, R170 ;  /* 0x000000aaa9aa7221 */ /* 0x000fc40000010000 */
[----:B------:R-:W-:Y:S01]  /*4560*/  FADD.FTZ R167, R167, R166 ;  /* 0x000000a6a7a77221 */ /* 0x000fe20000010000 */
[----:B------:R-:W-:Y:S01]  /*4570*/  WARPGROUP.ARRIVE ;  /* 0x00000000000079c5 */ /* 0x000fe20000000000 */
[----:B------:R-:W-:-:S04]  /*4580*/  FADD.FTZ R171, R171, R170 ;  /* 0x000000aaabab7221 */ /* 0x000fc80000010000 */
[----:B------:R-:W-:-:S08]  /*4590*/  FADD.FTZ R12, R172, R171 ;  /* 0x000000abac0c7221 */ /* 0x000fd00000010000 */
[----:B------:R-:W-:Y:S03]  /*45a0*/  HGMMA.64x256x16.F32 R24, R152, gdesc[UR8].tnspB, R24, gsb0 ;  /* 0x43e0000898187df0 */ /* 0x000fe60008000818 */
[----:B------:R-:W-:Y:S02]  /*45b0*/  WARPGROUP.DEPBAR.LE gsb0, 0x0 ;  /* 0x00008000000079c5 */ /* 0x000fe40000010000 */
[----:B------:R-:W0:Y:S01]  /*45c0*/  @P1 LDC R153, c[0x0][0x44c] ;  /* 0x00011300ff991b82 */ /* 0x000e220000000800 */
[----:B------:R-:W-:-:S07]  /*45d0*/  IMAD.U32 R152, RZ, RZ, UR38 ;  /* 0x00000026ff987e24 */ /* 0x000fce000f8e00ff */
[----:B------:R-:W1:Y:S01]  /*45e0*/  @P1 LDC R154, c[0x0][0x450] ;  /* 0x00011400ff9a1b82 */ /* 0x000e620000000800 */
[----:B------:R2:W-:Y:S01]  /*45f0*/  @!P2 SYNCS.ARRIVE.TRANS64.RED.A1T0 RZ, [R0+URZ], RZ ;  /* 0x000000ff00ffa9a7 */ /* 0x0005e2000810043f */
[----:B0-----:R-:W-:-:S05]  /*4600*/  @P1 IMAD.HI.U32 R153, R153, UR38, RZ ;  /* 0x0000002699991c27 */ /* 0x001fca000f8e00ff */
[----:B-1----:R-:W-:-:S05]  /*4610*/  @P1 SHF.R.U32.HI R152, RZ, R154, R153 ;  /* 0x0000009aff981219 */ /* 0x002fca0000011699 */
[----:B------:R-:W-:-:S04]  /*4620*/  IMAD.IADD R13, R13, 0x1, R152 ;  /* 0x000000010d0d7824 */ /* 0x000fc800078e0298 */
[----:B------:R-:W-:-:S05]  /*4630*/  IMAD.HI R13, R13, 0x2aaaaaab, RZ ;  /* 0x2aaaaaab0d0d7827 */ /* 0x000fca00078e02ff */
[----:B--2---:R-:W-:-:S04]  /*4640*/  SHF.R.U32.HI R0, RZ, 0x1f, R13 ;  /* 0x0000001fff007819 */ /* 0x004fc8000001160d */
[----:B------:R-:W-:Y:S01]  /*4650*/  LEA.HI.SX32 R0, R13, R0, 0x1c ;  /* 0x000000000d007211 */ /* 0x000fe200078fe2ff */
[----:B------:R-:W-:-:S03]  /*4660*/  VIADD R13, R156, 0xfffffffe ;  /* 0xfffffffe9c0d7836 */ /* 0x000fc60000000000 */
[----:B------:R-:W-:Y:S01]  /*4670*/  VIMNMX R208, RZ, R0, !PT ;  /* 0x00000000ffd07248 */ /* 0x000fe20007fe0100 */
[----:B------:R-:W-:-:S03]  /*4680*/  FADD.FTZ R0, R168, R167 ;  /* 0x000000a7a8007221 */ /* 0x000fc60000010000 */
[----:B------:R-:W-:-:S13]  /*4690*/  ISETP.GE.AND P3, PT, R13, R208, PT ;  /* 0x000000d00d00720c */ /* 0x000fda0003f66270 */
[----:B------:R-:W-:Y:S05]  /*46a0*/  @!P3 BRA `(.L_x_4371) ;  /* 0x00000030001cb947 */ /* 0x000fea0003800000 */
[----:B------:R-:W-:Y:S02]  /*46b0*/  IMAD.MOV.U32 R210, RZ, RZ, R21 ;  /* 0x000000ffffd27224 */ /* 0x000fe400078e0015 */
[----:B------:R-:W-:-:S07]  /*46c0*/  IMAD.MOV.U32 R209, RZ, RZ, R20 ;  /* 0x000000ffffd17224 */ /* 0x000fce00078e0014 */
.L_x_4380:
[----:B------:R-:W-:-:S04]  /*46d0*/  UIADD3 UR36, UR36, 0x1, URZ ;  /* 0x0000000124247890 */ /* 0x000fc8000fffe03f */
[----:B------:R-:W-:-:S04]  /*46e0*/  UISETP.NE.AND UP0, UPT, UR36, 0x2, UPT ;  /* 0x000000022400788c */ /* 0x000fc8000bf05270 */
[----:B------:R-:W-:Y:S02]  /*46f0*/  USEL UR4, URZ, 0x1, UP0 ;  /* 0x000000013f047887 */ /* 0x000fe40008000000 */
[----:B------:R-:W-:Y:S02]  /*4700*/  USEL UR36, UR36, URZ, UP0 ;  /* 0x0000003f24247287 */ /* 0x000fe40008000000 */
[----:B------:R-:W-:Y:S01]  /*4710*/  ULOP3.LUT UR37, UR37, UR4, URZ, 0x3c, !UPT ;  /* 0x0000000425257292 */ /* 0x000fe2000f8e3c3f */
[----:B0-----:R-:W-:Y:S11]  /*4720*/  @!P0 BRA `(.L_x_4372) ;  /* 0x0000000000048947 */ /* 0x001ff60003800000 */
[----:B------:R-:W-:Y:S01]  /*4730*/  BPT.TRAP 0x1 ;  /* 0x000000040000795c */ /* 0x000fe20000300000 */
.L_x_4372:
        /* <DEDUP_REMOVED lines=9> */
.L_x_4373:
[----:B-1----:R-:W-:Y:S05]  /*47d0*/  @P3 BRA `(.L_x_4374) ;  /* 0x0000000000083947 */ /* 0x002fea0003800000 */
[----:B------:R-:W1:Y:S02]  /*47e0*/  SYNCS.PHASECHK.TRANS64.TRYWAIT P3, [UR4+0x32430], R20 ;  /* 0x03243014ff0075a7 */ /* 0x000e640008060144 */
[----:B-1----:R-:W-:Y:S05]  /*47f0*/  @!P3 BRA `(.L_x_4375) ;  /* 0x000000e000e8b947 */ /* 0x002fea0003800000 */
.L_x_4374:
[----:B------:R-:W-:Y:S01]  /*4800*/  R2UR UR52, R22 ;  /* 0x00000000163472ca */ /* 0x000fe200000e0000 */
[----:B------:R-:W-:Y:S01]  /*4810*/  UIMAD UR5, UR36, 0x300, UR60 ;  /* 0x00000300240578a4 */ /* 0x000fe2000f8e023c */
[----:B------:R-:W-:Y:S01]  /*4820*/  R2UR UR53, R23 ;  /* 0x00000000173572ca */ /* 0x000fe200000e0000 */
[----:B------:R-:W-:Y:S01]  /*4830*/  WARPGROUP.ARRIVE ;  /* 0x00000000000079c5 */ /* 0x000fe20000000000 */
        /* <DEDUP_REMOVED lines=27> */
.L_x_4376:
[----:B------:R2:W3:Y:S01]  /*49f0*/  SYNCS.PHASECHK.TRANS64.TRYWAIT P3, [UR4+0x32450], R20 ;  /* 0x03245014ff0075a7 */ /* 0x0004e20008060144 */
[----:B------:R-:W-:Y:S05]  /*4a00*/  @!P0 BRA `(.L_x_4377) ;  /* 0x0000000000048947 */ /* 0x000fea0003800000 */
[----:B------:R-:W-:Y:S01]  /*4a10*/  BPT.TRAP 0x1 ;  /* 0x000000040000795c */ /* 0x000fe20000300000 */
.L_x_4377:
[----:B---3--:R-:W-:Y:S05]  /*4a20*/  @P3 BRA `(.L_x_4378) ;  /* 0x0000000000083947 */ /* 0x008fea0003800000 */
[----:B------:R-:W3:Y:S02]  /*4a30*/  SYNCS.PHASECHK.TRANS64.TRYWAIT P3, [UR4+0x32450], R20 ;  /* 0x03245014ff0075a7 */ /* 0x000ee40008060144 */
[----:B---3--:R-:W-:Y:S05]  /*4a40*/  @!P3 BRA `(.L_x_4379) ;  /* 0x000000e0006cb947 */ /* 0x008fea0003800000 */
.L_x_4378:
[----:B------:R-:W-:Y:S01]  /*4a50*/  R2UR UR52, R10 ;  /* 0x000000000a3472ca */ /* 0x000fe200000e0000 */
[----:B------:R-:W-:Y:S01]  /*4a60*/  UIMAD UR5, UR36, 0xc00, UR39 ;  /* 0x00000c00240578a4 */ /* 0x000fe2000f8e0227 */
[----:B------:R-:W-:Y:S01]  /*4a70*/  R2UR UR53, R11 ;  /* 0x000000000b3572ca */ /* 0x000fe200000e0000 */
[----:B------:R-:W-:Y:S01]  /*4a80*/  WARPGROUP.ARRIVE ;  /* 0x00000000000079c5 */ /* 0x000fe20000000000 */
[----:B------:R-:W-:Y:S01]  /*4a90*/  UMOV UR55, 0x40000040 ;  /* 0x4000004000377882 */ /* 0x000fe20000000000 */
[----:B------:R-:W-:Y:S01]  /*4aa0*/  UIADD3 UR10, UR5, 0x302, URZ ;  /* 0x00000302050a7890 */ /* 0x000fe2000fffe03f */
[----:B------:R-:W3:Y:S01]  /*4ab0*/  @P1 LDC R211, c[0x0][0x44c] ;  /* 0x00011300ffd31b82 */ /* 0x000ee20000000800 */
[----:B------:R-:W-:Y:S01]  /*4ac0*/  UMOV UR11, 0x40000040 ;  /* 0x40000040000b7882 */ /* 0x000fe20000000000 */
[----:B------:R-:W-:Y:S01]  /*4ad0*/  UMOV UR54, UR5 ;  /* 0x0000000500367c82 */ /* 0x000fe20008000000 */
[----:B------:R-:W-:Y:S01]  /*4ae0*/  UIADD3 UR14, UR5, 0x304, URZ ;  /* 0x00000304050e7890 */ /* 0x000fe2000fffe03f */
[----:B------:R-:W-:Y:S01]  /*4af0*/  VIADD R212, R201, UR38 ;  /* 0x00000026c9d47c36 */ /* 0x000fe20008000000 */
[----:B------:R-:W-:Y:S01]  /*4b00*/  UMOV UR15, 0x40000040 ;  /* 0x40000040000f7882 */ /* 0x000fe20000000000 */
[----:B------:R-:W-:Y:S01]  /*4b10*/  UIADD3 UR18, UR5, 0x306, URZ ;  /* 0x0000030605127890 */ /* 0x000fe2000fffe03f */
[----:B------:R-:W4:Y:S01]  /*4b20*/  S2R R235, SR_TID.X ;  /* 0x0000000000eb7919 */ /* 0x000f220000002100 */
[----:B------:R-:W-:Y:S01]  /*4b30*/  UMOV UR19, 0x40000040 ;  /* 0x4000004000137882 */ /* 0x000fe20000000000 */
[----:B------:R-:W-:Y:S01]  /*4b40*/  HGMMA.64x96x16.F32 R152, gdesc[UR52], R152, gsb0 ;  /* 0x01600000349879f0 */ /* 0x000fe20008000898 */
[----:B------:R-:W-:Y:S01]  /*4b50*/  R2UR UR52, R8 ;  /* 0x00000000083472ca */ /* 0x000fe200000e0000 */
[----:B------:R-:W-:Y:S01]  /*4b60*/  UIADD3 UR54, UR5, 0x2, URZ ;  /* 0x0000000205367890 */ /* 0x000fe2000fffe03f */
[----:B------:R-:W-:Y:S01]  /*4b70*/  R2UR UR53, R9 ;  /* 0x00000000093572ca */ /* 0x000fe200000e0000 */
[----:B------:R-:W-:Y:S01]  /*4b80*/  UMOV UR55, 0x40000040 ;  /* 0x4000004000377882 */ /* 0x000fe20000000000 */
[----:B------:R-:W-:Y:S01]  /*4b90*/  UIADD3 UR22, UR5, 0x600, URZ ;  /* 0x0000060005167890 */ /* 0x000fe2000fffe03f */
[----:B------:R-:W5:Y:S01]  /*4ba0*/  @P1 LDC R214, c[0x0][0x450] ;  /* 0x00011400ffd61b82 */ /* 0x000f620000000800 */
[----:B------:R-:W-:Y:S01]  /*4bb0*/  UMOV UR23, 0x40000040 ;  /* 0x4000004000177882 */ /* 0x000fe20000000000 */
[----:B------:R-:W-:Y:S01]  /*4bc0*/  UIADD3 UR26, UR5, 0x602, URZ ;  /* 0x00000602051a7890 */ /* 0x000fe2000fffe03f */
[----:B------:R-:W-:Y:S01]  /*4bd0*/  UMOV UR27, 0x40000040 ;  /* 0x40000040001b7882 */ /* 0x000fe20000000000 */
[----:B------:R-:W-:Y:S01]  /*4be0*/  UIADD3 UR30, UR5, 0x604, URZ ;  /* 0x00000604051e7890 */ /* 0x000fe2000fffe03f */
[----:B------:R-:W-:Y:S01]  /*4bf0*/  UMOV UR31, 0x40000040 ;  /* 0x40000040001f7882 */ /* 0x000fe20000000000 */
[----:B------:R-:W-:Y:S01]  /*4c00*/  UIADD3 UR34, UR5, 0x606, URZ ;  /* 0x0000060605227890 */ /* 0x000fe2000fffe03f */
[----:B---3--:R-:W-:Y:S01]  /*4c10*/  @P1 IMAD.HI.U32 R211, R212, R211, RZ ;  /* 0x000000d3d4d31227 */ /* 0x008fe200078e00ff */
[----:B------:R-:W-:Y:S01]  /*4c20*/  UMOV UR35, 0x40000040 ;  /* 0x4000004000237882 */ /* 0x000fe20000000000 */
[----:B------:R-:W-:Y:S01]  /*4c30*/  UIADD3 UR42, UR5, 0x900, URZ ;  /* 0x00000900052a7890 */ /* 0x000fe2000fffe03f */
[----:B------:R-:W-:Y:S01]  /*4c40*/  UMOV UR43, 0x40000040 ;  /* 0x40000040002b7882 */ /* 0x000fe20000000000 */
[----:B------:R-:W-:Y:S01]  /*4c50*/  UIADD3 UR46, UR5, 0x902, URZ ;  /* 0x00000902052e7890 */ /* 0x000fe2000fffe03f */
[----:B------:R-:W-:Y:S01]  /*4c60*/  UMOV UR47, 0x40000040 ;  /* 0x40000040002f7882 */ /* 0x000fe20000000000 */
[----:B------:R-:W-:Y:S01]  /*4c70*/  UIADD3 UR50, UR5, 0x904, URZ ;  /* 0x0000090405327890 */ /* 0x000fe2000fffe03f */
[----:B------:R-:W-:Y:S01]  /*4c80*/  UMOV UR51, 0x40000040 ;  /* 0x4000004000337882 */ /* 0x000fe20000000000 */
[----:B------:R-:W-:Y:S01]  /*4c90*/  ULDC UR6, c[0x0][0x288] ;  /* 0x0000a20000067ab9 */ /* 0x000fe20000000800 */
[----:B-----5:R-:W-:Y:S01]  /*4ca0*/  @P1 SHF.R.U32.HI R212, RZ, R214, R211 ;  /* 0x000000d6ffd41219 */ /* 0x020fe200000116d3 */
[----:B------:R-:W-:Y:S01]  /*4cb0*/  IMAD.MOV.U32 R214, RZ, RZ, -0x60 ;  /* 0xffffffa0ffd67424 */ /* 0x000fe200078e00ff */
[----:B------:R-:W3:Y:S01]  /*4cc0*/  LDC R211, c[0x0][0x2f0] ;  /* 0x0000bc00ffd37b82 */ /* 0x000ee20000000800 */
[----:B----4-:R-:W-:Y:S01]  /*4cd0*/  SHF.R.U32.HI R235, RZ, 0x7, R235 ;  /* 0x00000007ffeb7819 */ /* 0x010fe200000116eb */
        /* <DEDUP_REMOVED lines=17> */
[----:B------:R-:W-:Y:S01]  /*4df0*/  UIADD3 UR54, UR5, 0x300, URZ ;  /* 0x0000030005367890 */ /* 0x000fe2000fffe03f */
[----:B------:R-:W-:Y:S01]  /*4e00*/  UMOV UR55, 0x40000040 ;  /* 0x4000004000377882 */ /* 0x000fe20000000000 */
[----:B------:R-:W-:Y:S01]  /*4e10*/  UMOV UR52, UR56 ;  /* 0x0000003800347c82 */ /* 0x000fe20008000000 */
[----:B------:R-:W-:Y:S01]  /*4e20*/  UMOV UR53, UR57 ;  /* 0x0000003900357c82 */ /* 0x000fe20008000000 */
[----:B------:R-:W-:Y:S02]  /*4e30*/  WARPGROUP.DEPBAR.LE gsb0, 0x0 ;  /* 0x00008000000079c5 */ /* 0x000fe40000010000 */
[----:B------:R-:W-:-:S06]  /*4e40*/  WARPGROUP.ARRIVE ;  /* 0x00000000000079c5 */ /* 0x000fcc0000000000 */
        /* <DEDUP_REMOVED lines=41> */
[----:B012---:R-:W-:Y:S01]  /*50e0*/  FMUL.FTZ R20, R152, UR5 ;  /* 0x0000000598147c20 */ /* 0x007fe20008410000 */
        /* <DEDUP_REMOVED lines=13> */
[----:B------:R-:W0:Y:S01]  /*51c0*/  SHFL.IDX PT, R196, R212, RZ, 0x1c1f ;  /* 0x001c1fffd4c47589 */ /* 0x000e2200000e0000 */
        /* <DEDUP_REMOVED lines=10> */
[----:B------:R-:W-:Y:S01]  /*5270*/  IMAD R197, R13, R214, 0x1 ;  /* 0x000000010dc57424 */ /* 0x000fe200078e02d6 */
[----:B------:R-:W1:Y:S01]  /*5280*/  MUFU.TANH R20, R20 ;  /* 0x0000001400147308 */ /* 0x000e620000002400 */
[----:B------:R-:W-:Y:S01]  /*5290*/  FMUL.FTZ R170, R170, UR5 ;  /* 0x00000005aaaa7c20 */ /* 0x000fe20008410000 */
[----:B------:R-:W2:Y:S01]  /*52a0*/  SHFL.IDX PT, R212, R212, 0x1, 0x1c1f ;  /* 0x003c1f00d4d47f89 */ /* 0x000ea200000e0000 */
[----:B------:R-:W-:-:S02]  /*52b0*/  IMAD R214, R202, -0x2, R197 ;  /* 0xfffffffecad67824 */ /* 0x000fc400078e02c5 */
[----:B------:R-:W-:Y:S01]  /*52c0*/  FMUL.FTZ R217, R171, UR5 ;  /* 0x00000005abd97c20 */ /* 0x000fe20008410000 */
[----:B------:R-:W-:Y:S01]  /*52d0*/  FMUL.FTZ R167, R167, UR5 ;  /* 0x00000005a7a77c20 */ /* 0x000fe20008410000 */
[----:B------:R-:W-:Y:S01]  /*52e0*/  FMUL.FTZ R197, R175, UR5 ;  /* 0x00000005afc57c20 */ /* 0x000fe20008410000 */
[----:B---3--:R-:W-:Y:S01]  /*52f0*/  IMAD R211, R211, UR61, R214 ;  /* 0x0000003dd3d37c24 */ /* 0x008fe2000f8e02d6 */
[----:B------:R-:W-:Y:S01]  /*5300*/  MUFU.TANH R21, R21 ;  /* 0x0000001500157308 */ /* 0x000fe20000002400 */
[----:B------:R-:W-:Y:S01]  /*5310*/  FMUL.FTZ R154, R154, UR5 ;  /* 0x000000059a9a7c20 */ /* 0x000fe20008410000 */
[----:B------:R-:W-:Y:S01]  /*5320*/  FMUL.FTZ R158, R158, UR5 ;  /* 0x000000059e9e7c20 */ /* 0x000fe20008410000 */
[----:B------:R-:W-:Y:S01]  /*5330*/  FMUL.FTZ R155, R155, UR5 ;  /* 0x000000059b9b7c20 */ /* 0x000fe20008410000 */
[--C-:B0-----:R-:W-:Y:S01]  /*5340*/  IADD3 R196, R196, -UR6, R211.reuse ;  /* 0x80000006c4c47c10 */ /* 0x101fe2000fffe0d3 */
[----:B------:R-:W-:Y:S01]  /*5350*/  FMUL.FTZ R159, R159, UR5 ;  /* 0x000000059f9f7c20 */ /* 0x000fe20008410000 */
[----:B------:R-:W-:Y:S01]  /*5360*/  FMUL.FTZ R162, R162, UR5 ;  /* 0x00000005a2a27c20 */ /* 0x000fe20008410000 */
[----:B------:R-:W-:Y:S01]  /*5370*/  FMUL.FTZ R220, R174, UR5 ;  /* 0x00000005aedc7c20 */ /* 0x000fe20008410000 */
[----:B------:R-:W0:Y:S01]  /*5380*/  MUFU.TANH R152, R152 ;  /* 0x0000009800987308 */ /* 0x000e220000002400 */
[C---:B------:R-:W-:Y:S01]  /*5390*/  ISETP.GT.AND P6, PT, R196.reuse, RZ, PT ;  /* 0x000000ffc400720c */ /* 0x040fe20003fc4270 */
[----:B------:R-:W-:Y:S01]  /*53a0*/  FMUL.FTZ R163, R163, UR5 ;  /* 0x00000005a3a37c20 */ /* 0x000fe20008410000 */
[----:B------:R-:W-:Y:S01]  /*53b0*/  ISETP.GT.AND P5, PT, R196, 0x1, PT ;  /* 0x00000001c400780c */ /* 0x000fe20003fa4270 */
[----:B------:R-:W-:Y:S01]  /*53c0*/  FMUL.FTZ R166, R166, UR5 ;  /* 0x00000005a6a67c20 */ /* 0x000fe20008410000 */
[----:B------:R-:W-:Y:S01]  /*53d0*/  ISETP.GT.AND P3, PT, R196, 0x8, PT ;  /* 0x00000008c400780c */ /* 0x000fe20003f64270 */
[----:B------:R-:W-:Y:S01]  /*53e0*/  FMUL.FTZ R178, R178, UR5 ;  /* 0x00000005b2b27c20 */ /* 0x000fe20008410000 */
[----:B------:R-:W-:Y:S01]  /*53f0*/  ISETP.GT.AND P4, PT, R196, 0x9, PT ;  /* 0x00000009c400780c */ /* 0x000fe20003f84270 */
[----:B------:R-:W3:Y:S01]  /*5400*/  MUFU.TANH R153, R153 ;  /* 0x0000009900997308 */ /* 0x000ee20000002400 */
[----:B-1----:R-:W-:Y:S01]  /*5410*/  FSEL R171, R20, -INF , P6 ;  /* 0xff80000014ab7808 */ /* 0x002fe20003000000 */
[----:B------:R-:W-:Y:S01]  /*5420*/  FMUL.FTZ R179, R179, UR5 ;  /* 0x00000005b3b37c20 */ /* 0x000fe20008410000 */
[----:B------:R-:W-:Y:S01]  /*5430*/  ISETP.GT.AND P6, PT, R196, 0x10, PT ;  /* 0x00000010c400780c */ /* 0x000fe20003fc4270 */
[----:B------:R-:W-:Y:S01]  /*5440*/  FMUL.FTZ R182, R182, UR5 ;  /* 0x00000005b6b67c20 */ /* 0x000fe20008410000 */
[----:B--2---:R-:W-:Y:S01]  /*5450*/  IADD3 R174, R212, -UR6, R211 ;  /* 0x80000006d4ae7c10 */ /* 0x004fe2000fffe0d3 */
[----:B------:R-:W-:Y:S01]  /*5460*/  FMUL.FTZ R183, R183, UR5 ;  /* 0x00000005b7b77c20 */ /* 0x000fe20008410000 */
[----:B------:R-:W-:Y:S01]  /*5470*/  FMUL.FTZ R186, R186, UR5 ;  /* 0x00000005baba7c20 */ /* 0x000fe20008410000 */
[----:B------:R-:W1:Y:S01]  /*5480*/  MUFU.TANH R156, R156 ;  /* 0x0000009c009c7308 */ /* 0x000e620000002400 */
[----:B0-----:R-:W-:Y:S01]  /*5490*/  FSEL R152, R152, -INF , P3 ;  /* 0xff80000098987808 */ /* 0x001fe20001800000 */
        /* <DEDUP_REMOVED lines=11> */
[----:B------:R-:W-:-:S03]  /*5550*/  ULDC UR6, c[0x0][0xa80] ;  /* 0x0002a00000067ab9 */ /* 0x000fc60000000800 */
[----:B------:R-:W0:Y:S01]  /*5560*/  MUFU.TANH R160, R160 ;  /* 0x000000a000a07308 */ /* 0x000e220000002400 */
[----:B-1----:R-:W-:Y:S02]  /*5570*/  FSEL R156, R156, -INF , P6 ;  /* 0xff8000009c9c7808 */ /* 0x002fe40003000000 */
[----:B------:R-:W-:-:S05]  /*5580*/  ISETP.GT.AND P6, PT, R196, 0x20, PT ;  /* 0x00000020c400780c */ /* 0x000fca0003fc4270 */
[----:B------:R-:W1:Y:S08]  /*5590*/  MUFU.TANH R161, R161 ;  /* 0x000000a100a17308 */ /* 0x000e700000002400 */
[----:B------:R-:W2:Y:S01]  /*55a0*/  MUFU.TANH R164, R164 ;  /* 0x000000a400a47308 */ /* 0x000ea20000002400 */
[----:B0-----:R-:W-:Y:S02]  /*55b0*/  FSEL R160, R160, -INF , P3 ;  /* 0xff800000a0a07808 */ /* 0x001fe40001800000 */
[----:B------:R-:W-:-:S05]  /*55c0*/  ISETP.GT.AND P3, PT, R196, 0x28, PT ;  /* 0x00000028c400780c */ /* 0x000fca0003f64270 */
[----:B------:R-:W-:Y:S01]  /*55d0*/  MUFU.TANH R165, R165 ;  /* 0x000000a500a57308 */ /* 0x000fe20000002400 */
[----:B-1----:R-:W-:Y:S02]  /*55e0*/  FSEL R161, R161, -INF , P4 ;  /* 0xff800000a1a17808 */ /* 0x002fe40002000000 */
[----:B------:R-:W-:-:S05]  /*55f0*/  ISETP.GT.AND P4, PT, R196, 0x29, PT ;  /* 0x00000029c400780c */ /* 0x000fca0003f84270 */
[----:B------:R-:W0:Y:S01]  /*5600*/  MUFU.TANH R168, R168 ;  /* 0x000000a800a87308 */ /* 0x000e220000002400 */
[----:B--2---:R-:W-:Y:S02]  /*5610*/  FSEL R164, R164, -INF , P6 ;  /* 0xff800000a4a47808 */ /* 0x004fe40003000000 */
        /* <DEDUP_REMOVED lines=12> */
[----:B------:R2:W-:Y:S01]  /*56e0*/  MUFU.TANH R20, R170 ;  /* 0x000000aa00147308 */ /* 0x0005e20000002400 */
[----:B0-----:R-:W-:Y:S02]  /*56f0*/  FSEL R176, R176, -INF , P3 ;  /* 0xff800000b0b07808 */ /* 0x001fe40001800000 */
[----:B------:R-:W-:-:S05]  /*5700*/  ISETP.GT.AND P3, PT, R196, 0x48, PT ;  /* 0x00000048c400780c */ /* 0x000fca0003f64270 */
[----:B------:R-:W0:Y:S01]  /*5710*/  MUFU.TANH R180, R180 ;  /* 0x000000b400b47308 */ /* 0x000e220000002400 */
[----:B--2---:R-:W-:Y:S02]  /*5720*/  FSEL R170, R21, -INF , P5 ;  /* 0xff80000015aa7808 */ /* 0x004fe40002800000 */
[C---:B------:R-:W-:Y:S02]  /*5730*/  ISETP.GT.AND P5, PT, R196.reuse, 0x11, PT ;  /* 0x00000011c400780c */ /* 0x040fe40003fa4270 */
[----:B------:R-:W-:Y:S02]  /*5740*/  FMNMX.FTZ R21, R171, R209, !PT ;  /* 0x000000d1ab157209 */ /* 0x000fe40007810000 */
[----:B-1----:R-:W-:Y:S01]  /*5750*/  FSEL R177, R177, -INF , P4 ;  /* 0xff800000b1b17808 */ /* 0x002fe20002000000 */
[----:B------:R-:W-:Y:S01]  /*5760*/  MUFU.TANH R181, R181 ;  /* 0x000000b500b57308 */ /* 0x000fe20000002400 */
[----:B------:R-:W-:Y:S02]  /*5770*/  ISETP.GT.AND P4, PT, R196, 0x49, PT ;  /* 0x00000049c400780c */ /* 0x000fe40003f84270 */
[----:B------:R-:W-:-:S05]  /*5780*/  FMNMX.FTZ R21, R170, R21, !PT ;  /* 0x00000015aa157209 */ /* 0x000fca0007810000 */
[----:B------:R-:W1:Y:S01]  /*5790*/  MUFU.TANH R184, R184 ;  /* 0x000000b800b87308 */ /* 0x000e620000002400 */
[----:B0-----:R-:W-:Y:S02]  /*57a0*/  FSEL R180, R180, -INF , P6 ;  /* 0xff800000b4b47808 */ /* 0x001fe40003000000 */
[----:B------:R-:W-:-:S05]  /*57b0*/  ISETP.GT.AND P6, PT, R196, 0x50, PT ;  /* 0x00000050c400780c */ /* 0x000fca0003fc4270 */
[----:B------:R-:W0:Y:S08]  /*57c0*/  MUFU.TANH R185, R185 ;  /* 0x000000b900b97308 */ /* 0x000e300000002400 */
[----:B------:R2:W-:Y:S01]  /*57d0*/  MUFU.TANH R175, R167 ;  /* 0x000000a700af7308 */ /* 0x0005e20000002400 */
[----:B-1----:R-:W-:Y:S02]  /*57e0*/  FSEL R184, R184, -INF , P3 ;  /* 0xff800000b8b87808 */ /* 0x002fe40001800000 */
[----:B------:R-:W-:-:S05]  /*57f0*/  ISETP.GT.AND P3, PT, R196, 0x58, PT ;  /* 0x00000058c400780c */ /* 0x000fca0003f64270 */
[----:B------:R-:W1:Y:S01]  /*5800*/  MUFU.TANH R188, R188 ;  /* 0x000000bc00bc7308 */ /* 0x000e620000002400 */
[----:B--2---:R-:W-:Y:S02]  /*5810*/  FSEL R167, R157, -INF , P5 ;  /* 0xff8000009da77808 */ /* 0x004fe40002800000 */
[C---:B------:R-:W-:Y:S02]  /*5820*/  ISETP.GT.AND P5, PT, R196.reuse, 0x21, PT ;  /* 0x00000021c400780c */ /* 0x040fe40003fa4270 */
[----:B0-----:R-:W-:Y:S02]  /*5830*/  FSEL R185, R185, -INF , P4 ;  /* 0xff800000b9b97808 */ /* 0x001fe40002000000 */
[----:B------:R-:W-:Y:S01]  /*5840*/  FSEL R165, R165, -INF , P5 ;  /* 0xff800000a5a57808 */ /* 0x000fe20002800000 */
[----:B------:R-:W0:Y:S01]  /*5850*/  MUFU.TANH R192, R192 ;  /* 0x000000c000c07308 */ /* 0x000e220000002400 */
[C---:B------:R-:W-:Y:S02]  /*5860*/  ISETP.GT.AND P5, PT, R196.reuse, 0x31, PT ;  /* 0x00000031c400780c */ /* 0x040fe40003fa4270 */
[----:B------:R-:W-:-:S02]  /*5870*/  ISETP.GT.AND P4, PT, R196, 0x59, PT ;  /* 0x00000059c400780c */ /* 0x000fc40003f84270 */
[----:B------:R-:W-:Y:S02]  /*5880*/  FSEL R173, R173, -INF , P5 ;  /* 0xff800000adad7808 */ /* 0x000fe40002800000 */
[----:B------:R-:W-:Y:S01]  /*5890*/  ISETP.GT.AND P5, PT, R196, 0x41, PT ;  /* 0x00000041c400780c */ /* 0x000fe20003fa4270 */
[----:B------:R-:W2:Y:S01]  /*58a0*/  MUFU.TANH R189, R189 ;  /* 0x000000bd00bd7308 */ /* 0x000ea20000002400 */
[----:B-1----:R-:W-:Y:S02]  /*58b0*/  FSEL R188, R188, -INF , P6 ;  /* 0xff800000bcbc7808 */ /* 0x002fe40003000000 */
[----:B------:R-:W-:Y:S02]  /*58c0*/  FSEL R181, R181, -INF , P5 ;  /* 0xff800000b5b57808 */ /* 0x000fe40002800000 */
[----:B------:R-:W-:Y:S02]  /*58d0*/  ISETP.GT.AND P5, PT, R196, 0x51, PT ;  /* 0x00000051c400780c */ /* 0x000fe40003fa4270 */
[----:B------:R-:W-:Y:S01]  /*58e0*/  FMNMX.FTZ R196, R152, R21, !PT ;  /* 0x0000001598c47209 */ /* 0x000fe20007810000 */
[----:B------:R-:W1:Y:S01]  /*58f0*/  MUFU.TANH R193, R193 ;  /* 0x000000c100c17308 */ /* 0x000e620000002400 */
[----:B------:R-:W-:-:S02]  /*5900*/  ISETP.GT.AND P6, PT, R174, RZ, PT ;  /* 0x000000ffae00720c */ /* 0x000fc40003fc4270 */
[----:B------:R-:W-:Y:S02]  /*5910*/  FMNMX.FTZ R21, R153, R196, !PT ;  /* 0x000000c499157209 */ /* 0x000fe40007810000 */
[----:B0-----:R-:W-:Y:S02]  /*5920*/  FSEL R192, R192, -INF , P3 ;  /* 0xff800000c0c07808 */ /* 0x001fe40001800000 */
[C---:B------:R-:W-:Y:S01]  /*5930*/  ISETP.GT.AND P3, PT, R174.reuse, 0x8, PT ;  /* 0x00000008ae00780c */ /* 0x040fe20003f64270 */
[----:B------:R-:W0:Y:S01]  /*5940*/  MUFU.TANH R154, R154 ;  /* 0x0000009a009a7308 */ /* 0x000e220000002400 */
[----:B--2---:R-:W-:Y:S02]  /*5950*/  FSEL R189, R189, -INF , P5 ;  /* 0xff800000bdbd7808 */ /* 0x004fe40002800000 */
[----:B------:R-:W-:Y:S02]  /*5960*/  ISETP.GT.AND P5, PT, R174, 0x1, PT ;  /* 0x00000001ae00780c */ /* 0x000fe40003fa4270 */
[----:B------:R-:W-:-:S03]  /*5970*/  FMNMX.FTZ R212, R156, R21, !PT ;  /* 0x000000159cd47209 */ /* 0x000fc60007810000 */
[----:B------:R-:W2:Y:S01]  /*5980*/  MUFU.TANH R158, R158 ;  /* 0x0000009e009e7308 */ /* 0x000ea20000002400 */
[----:B-1----:R-:W-:Y:S02]  /*5990*/  FSEL R193, R193, -INF , P4 ;  /* 0xff800000c1c17808 */ /* 0x002fe40002000000 */
[----:B------:R-:W-:-:S05]  /*59a0*/  ISETP.GT.AND P4, PT, R174, 0x9, PT ;  /* 0x00000009ae00780c */ /* 0x000fca0003f84270 */
[----:B------:R-:W1:Y:S01]  /*59b0*/  MUFU.TANH R155, R155 ;  /* 0x0000009b009b7308 */ /* 0x000e620000002400 */
[----:B0-----:R-:W-:Y:S02]  /*59c0*/  FSEL R157, R154, -INF , P6 ;  /* 0xff8000009a9d7808 */ /* 0x001fe40003000000 */
[----:B------:R-:W-:-:S05]  /*59d0*/  ISETP.GT.AND P6, PT, R174, 0x10, PT ;  /* 0x00000010ae00780c */ /* 0x000fca0003fc4270 */
[----:B------:R-:W0:Y:S01]  /*59e0*/  MUFU.TANH R159, R159 ;  /* 0x0000009f009f7308 */ /* 0x000e220000002400 */
[----:B--2---:R-:W-:Y:S02]  /*59f0*/  FSEL R154, R158, -INF , P3 ;  /* 0xff8000009e9a7808 */ /* 0x004fe40001800000 */
[----:B------:R-:W-:Y:S02]  /*5a00*/  FMNMX.FTZ R158, R157, R210, !PT ;  /* 0x000000d29d9e7209 */ /* 0x000fe40007810000 */
[----:B------:R-:W-:-:S03]  /*5a10*/  ISETP.GT.AND P3, PT, R174, 0x18, PT ;  /* 0x00000018ae00780c */ /* 0x000fc60003f64270 */
[----:B------:R-:W2:Y:S01]  /*5a20*/  MUFU.TANH R162, R162 ;  /* 0x000000a200a27308 */ /* 0x000ea20000002400 */
[----:B-1----:R-:W-:Y:S02]  /*5a30*/  FSEL R155, R155, -INF , P5 ;  /* 0xff8000009b9b7808 */ /* 0x002fe40002800000 */
[----:B------:R-:W-:Y:S02]  /*5a40*/  ISETP.GT.AND P5, PT, R174, 0x11, PT ;  /* 0x00000011ae00780c */ /* 0x000fe40003fa4270 */
[----:B------:R-:W-:-:S03]  /*5a50*/  FMNMX.FTZ R21, R155, R158, !PT ;  /* 0x0000009e9b157209 */ /* 0x000fc60007810000 */
[----:B------:R-:W1:Y:S01]  /*5a60*/  MUFU.TANH R163, R163 ;  /* 0x000000a300a37308 */ /* 0x000e620000002400 */
[----:B0-----:R-:W-:Y:S02]  /*5a70*/  FSEL R223, R159, -INF , P4 ;  /* 0xff8000009fdf7808 */ /* 0x001fe40002000000 */
[----:B------:R-:W-:Y:S02]  /*5a80*/  FMNMX.FTZ R159, R167, R212, !PT ;  /* 0x000000d4a79f7209 */ /* 0x000fe40007810000 */
[----:B------:R-:W-:Y:S02]  /*5a90*/  FMNMX.FTZ R158, R154, R21, !PT ;  /* 0x000000159a9e7209 */ /* 0x000fe40007810000 */
[----:B------:R-:W-:Y:S01]  /*5aa0*/  ISETP.GT.AND P4, PT, R174, 0x19, PT ;  /* 0x00000019ae00780c */ /* 0x000fe20003f84270 */
[----:B------:R-:W0:Y:S01]  /*5ab0*/  MUFU.TANH R166, R166 ;  /* 0x000000a600a67308 */ /* 0x000e220000002400 */
[----:B--2---:R-:W-:Y:S02]  /*5ac0*/  FSEL R196, R162, -INF , P6 ;  /* 0xff800000a2c47808 */ /* 0x004fe40003000000 */
[----:B------:R-:W-:-:S02]  /*5ad0*/  FMNMX.FTZ R162, R160, R159, !PT ;  /* 0x0000009fa0a27209 */ /* 0x000fc40007810000 */
[----:B------:R-:W-:Y:S02]  /*5ae0*/  FMNMX.FTZ R21, R223, R158, !PT ;  /* 0x0000009edf157209 */ /* 0x000fe40007810000 */
[----:B------:R-:W-:Y:S01]  /*5af0*/  FMNMX.FTZ R159, R161, R162, !PT ;  /* 0x000000a2a19f7209 */ /* 0x000fe20007810000 */
[----:B------:R-:W2:Y:S01]  /*5b00*/  MUFU.TANH R217, R217 ;  /* 0x000000d900d97308 */ /* 0x000ea20000002400 */
[----:B-1----:R-:W-:Y:S02]  /*5b10*/  FSEL R213, R163, -INF , P5 ;  /* 0xff800000a3d57808 */ /* 0x002fe40002800000 */
[----:B------:R-:W-:Y:S02]  /*5b20*/  FMNMX.FTZ R162, R164, R159, !PT ;  /* 0x0000009fa4a27209 */ /* 0x000fe40007810000 */
[----:B------:R-:W-:Y:S02]  /*5b30*/  FMNMX.FTZ R158, R196, R21, !PT ;  /* 0x00000015c49e7209 */ /* 0x000fe40007810000 */
[----:B------:R-:W-:Y:S01]  /*5b40*/  FMNMX.FTZ R159, R165, R162, !PT ;  /* 0x000000a2a59f7209 */ /* 0x000fe20007810000 */
[----:B------:R-:W1:Y:S01]  /*5b50*/  MUFU.TANH R220, R220 ;  /* 0x000000dc00dc7308 */ /* 0x000e620000002400 */
[----:B0-----:R-:W-:-:S02]  /*5b60*/  FSEL R216, R166, -INF , P3 ;  /* 0xff800000a6d87808 */ /* 0x001fc40001800000 */
[----:B------:R-:W-:Y:S02]  /*5b70*/  FMNMX.FTZ R21, R213, R158, !PT ;  /* 0x0000009ed5157209 */ /* 0x000fe40007810000 */
[----:B------:R-:W-:Y:S02]  /*5b80*/  FMNMX.FTZ R158, R168, R159, !PT ;  /* 0x0000009fa89e7209 */ /* 0x000fe40007810000 */
[----:B------:R-:W-:Y:S01]  /*5b90*/  ISETP.GT.AND P6, PT, R174, 0x20, PT ;  /* 0x00000020ae00780c */ /* 0x000fe20003fc4270 */
[----:B------:R-:W0:Y:S01]  /*5ba0*/  MUFU.TANH R197, R197 ;  /* 0x000000c500c57308 */ /* 0x000e220000002400 */
[----:B------:R-:W-:Y:S02]  /*5bb0*/  FSEL R222, R175, -INF , P4 ;  /* 0xff800000afde7808 */ /* 0x000fe40002000000 */
[----:B------:R-:W-:Y:S02]  /*5bc0*/  FMNMX.FTZ R21, R216, R21, !PT ;  /* 0x00000015d8157209 */ /* 0x000fe40007810000 */
[----:B------:R-:W-:-:S02]  /*5bd0*/  FMNMX.FTZ R159, R169, R158, !PT ;  /* 0x0000009ea99f7209 */ /* 0x000fc40007810000 */
[----:B------:R-:W-:Y:S01]  /*5be0*/  ISETP.GT.AND P5, PT, R174, 0x21, PT ;  /* 0x00000021ae00780c */ /* 0x000fe20003fa4270 */
[----:B------:R-:W3:Y:S01]  /*5bf0*/  MUFU.TANH R178, R178 ;  /* 0x000000b200b27308 */ /* 0x000ee20000002400 */
[----:B------:R-:W-:Y:S02]  /*5c00*/  FSEL R214, R20, -INF , P6 ;  /* 0xff80000014d67808 */ /* 0x000fe40003000000 */
[----:B------:R-:W-:Y:S02]  /*5c10*/  FMNMX.FTZ R21, R222, R21, !PT ;  /* 0x00000015de157209 */ /* 0x000fe40007810000 */
[----:B------:R-:W-:Y:S02]  /*5c20*/  FMNMX.FTZ R162, R172, R159, !PT ;  /* 0x0000009faca27209 */ /* 0x000fe40007810000 */
[----:B------:R-:W-:Y:S01]  /*5c30*/  ISETP.GT.AND P3, PT, R174, 0x28, PT ;  /* 0x00000028ae00780c */ /* 0x000fe20003f64270 */
[----:B------:R-:W4:Y:S01]  /*5c40*/  MUFU.TANH R179, R179 ;  /* 0x000000b300b37308 */ /* 0x000f220000002400 */
[----:B--2---:R-:W-:-:S02]  /*5c50*/  FSEL R217, R217, -INF , P5 ;  /* 0xff800000d9d97808 */ /* 0x004fc40002800000 */
[----:B------:R-:W-:Y:S02]  /*5c60*/  FMNMX.FTZ R158, R214, R21, !PT ;  /* 0x00000015d69e7209 */ /* 0x000fe40007810000 */
[----:B------:R-:W-:Y:S02]  /*5c70*/  FMNMX.FTZ R163, R173, R162, !PT ;  /* 0x000000a2ada37209 */ /* 0x000fe40007810000 */
[----:B------:R-:W-:Y:S01]  /*5c80*/  ISETP.GT.AND P4, PT, R174, 0x29, PT ;  /* 0x00000029ae00780c */ /* 0x000fe20003f84270 */
[----:B------:R-:W2:Y:S01]  /*5c90*/  MUFU.TANH R182, R182 ;  /* 0x000000b600b67308 */ /* 0x000ea20000002400 */
[----:B-1----:R-:W-:Y:S02]  /*5ca0*/  FSEL R220, R220, -INF , P3 ;  /* 0xff800000dcdc7808 */ /* 0x002fe40001800000 */
[----:B------:R-:W-:Y:S02]  /*5cb0*/  FMNMX.FTZ R159, R217, R158, !PT ;  /* 0x0000009ed99f7209 */ /* 0x000fe40007810000 */
[----:B------:R-:W-:-:S02]  /*5cc0*/  FMNMX.FTZ R162, R176, R163, !PT ;  /* 0x000000a3b0a27209 */ /* 0x000fc40007810000 */
[----:B------:R-:W-:Y:S01]  /*5cd0*/  ISETP.GT.AND P6, PT, R174, 0x30, PT ;  /* 0x00000030ae00780c */ /* 0x000fe20003fc4270 */
[----:B------:R-:W1:Y:S01]  /*5ce0*/  MUFU.TANH R183, R183 ;  /* 0x000000b700b77308 */ /* 0x000e620000002400 */
[----:B0-----:R-:W-:Y:S02]  /*5cf0*/  FSEL R221, R197, -INF , P4 ;  /* 0xff800000c5dd7808 */ /* 0x001fe40002000000 */
[----:B------:R-:W-:Y:S02]  /*5d00*/  FMNMX.FTZ R158, R220, R159, !PT ;  /* 0x0000009fdc9e7209 */ /* 0x000fe40007810000 */
[----:B------:R-:W-:Y:S02]  /*5d10*/  FMNMX.FTZ R159, R177, R162, !PT ;  /* 0x000000a2b19f7209 */ /* 0x000fe40007810000 */
[----:B------:R-:W-:Y:S01]  /*5d20*/  ISETP.GT.AND P5, PT, R174, 0x31, PT ;  /* 0x00000031ae00780c */ /* 0x000fe20003fa4270 */
[----:B------:R-:W0:Y:S01]  /*5d30*/  MUFU.TANH R186, R186 ;  /* 0x000000ba00ba7308 */ /* 0x000e220000002400 */
[----:B---3--:R-:W-:-:S02]  /*5d40*/  FSEL R197, R178, -INF , P6 ;  /* 0xff800000b2c57808 */ /* 0x008fc40003000000 */
[----:B------:R-:W-:Y:S02]  /*5d50*/  FMNMX.FTZ R158, R221, R158, !PT ;  /* 0x0000009edd9e7209 */ /* 0x000fe40007810000 */
[----:B------:R-:W-:Y:S02]  /*5d60*/  FMNMX.FTZ R166, R180, R159, !PT ;  /* 0x0000009fb4a67209 */ /* 0x000fe40007810000 */
[----:B------:R-:W-:Y:S01]  /*5d70*/  ISETP.GT.AND P3, PT, R174, 0x38, PT ;  /* 0x00000038ae00780c */ /* 0x000fe20003f64270 */
[----:B------:R-:W3:Y:S01]  /*5d80*/  MUFU.TANH R187, R187 ;  /* 0x000000bb00bb7308 */ /* 0x000ee20000002400 */
[----:B----4-:R-:W-:Y:S02]  /*5d90*/  FSEL R211, R179, -INF , P5 ;  /* 0xff800000b3d37808 */ /* 0x010fe40002800000 */
[----:B------:R-:W-:Y:S02]  /*5da0*/  FMNMX.FTZ R158, R197, R158, !PT ;  /* 0x0000009ec59e7209 */ /* 0x000fe40007810000 */
[----:B------:R-:W-:-:S02]  /*5db0*/  FMNMX.FTZ R163, R181, R166, !PT ;  /* 0x000000a6b5a37209 */ /* 0x000fc40007810000 */
[----:B------:R-:W-:Y:S01]  /*5dc0*/  ISETP.GT.AND P4, PT, R174, 0x39, PT ;  /* 0x00000039ae00780c */ /* 0x000fe20003f84270 */
[----:B------:R3:W4:Y:S01]  /*5dd0*/  MUFU.TANH R20, R190 ;  /* 0x000000be00147308 */ /* 0x0007220000002400 */
[----:B--2---:R-:W-:Y:S02]  /*5de0*/  FSEL R212, R182, -INF , P3 ;  /* 0xff800000b6d47808 */ /* 0x004fe40001800000 */
[----:B------:R-:W-:Y:S02]  /*5df0*/  FMNMX.FTZ R159, R211, R158, !PT ;  /* 0x0000009ed39f7209 */ /* 0x000fe40007810000 */
[----:B------:R-:W-:Y:S02]  /*5e00*/  FMNMX.FTZ R166, R184, R163, !PT ;  /* 0x000000a3b8a67209 */ /* 0x000fe40007810000 */
[----:B------:R-:W-:Y:S01]  /*5e10*/  ISETP.GT.AND P6, PT, R174, 0x40, PT ;  /* 0x00000040ae00780c */ /* 0x000fe20003fc4270 */
[----:B------:R4:W2:Y:S01]  /*5e20*/  MUFU.TANH R21, R191 ;  /* 0x000000bf00157308 */ /* 0x0008a20000002400 */
[----:B-1----:R-:W-:-:S02]  /*5e30*/  FSEL R215, R183, -INF , P4 ;  /* 0xff800000b7d77808 */ /* 0x002fc40002000000 */
[----:B------:R-:W-:Y:S02]  /*5e40*/  FMNMX.FTZ R158, R212, R159, !PT ;  /* 0x0000009fd49e7209 */ /* 0x000fe40007810000 */
[----:B------:R-:W-:Y:S02]  /*5e50*/  FMNMX.FTZ R159, R185, R166, !PT ;  /* 0x000000a6b99f7209 */ /* 0x000fe40007810000 */
[----:B------:R-:W-:Y:S01]  /*5e60*/  ISETP.GT.AND P5, PT, R174, 0x41, PT ;  /* 0x00000041ae00780c */ /* 0x000fe20003fa4270 */
[----:B------:R-:W1:Y:S01]  /*5e70*/  MUFU.TANH R162, R194 ;  /* 0x000000c200a27308 */ /* 0x000e620000002400 */
[----:B0-----:R-:W-:Y:S02]  /*5e80*/  FSEL R183, R186, -INF , P6 ;  /* 0xff800000bab77808 */ /* 0x001fe40003000000 */
[----:B------:R-:W-:Y:S02]  /*5e90*/  FMNMX.FTZ R166, R215, R158, !PT ;  /* 0x0000009ed7a67209 */ /* 0x000fe40007810000 */
[----:B------:R-:W-:-:S02]  /*5ea0*/  FMNMX.FTZ R178, R188, R159, !PT ;  /* 0x0000009fbcb27209 */ /* 0x000fc40007810000 */
[C---:B------:R-:W-:Y:S01]  /*5eb0*/  ISETP.GT.AND P3, PT, R174.reuse, 0x48, PT ;  /* 0x00000048ae00780c */ /* 0x040fe20003f64270 */
[----:B------:R-:W0:Y:S01]  /*5ec0*/  MUFU.TANH R163, R195 ;  /* 0x000000c300a37308 */ /* 0x000e220000002400 */
[----:B---3--:R-:W-:Y:S01]  /*5ed0*/  FSEL R190, R187, -INF , P5 ;  /* 0xff800000bbbe7808 */ /* 0x008fe20002800000 */
[----:B------:R-:W-:Y:S01]  /*5ee0*/  IMAD.U32 R187, RZ, RZ, UR4 ;  /* 0x00000004ffbb7e24 */ /* 0x000fe2000f8e00ff */
[----:B------:R-:W-:Y:S01]  /*5ef0*/  FMNMX.FTZ R159, R183, R166, !PT ;  /* 0x000000a6b79f7209 */ /* 0x000fe20007810000 */
[----:B------:R-:W-:Y:S01]  /*5f00*/  UIMAD UR4, UR36, 0xc00, UR7 ;  /* 0x00000c00240478a4 */ /* 0x000fe2000f8e0207 */
[----:B------:R-:W-:Y:S02]  /*5f10*/  FMNMX.FTZ R175, R189, R178, !PT ;  /* 0x000000b2bdaf7209 */ /* 0x000fe40007810000 */
[----:B------:R-:W-:Y:S01]  /*5f20*/  ISETP.GT.AND P4, PT, R174, 0x49, PT ;  /* 0x00000049ae00780c */ /* 0x000fe20003f84270 */
[----:B------:R2:W3:Y:S01]  /*5f30*/  MUFU.TANH R158, R198 ;  /* 0x000000c6009e7308 */ /* 0x0004e20000002400 */
[----:B----4-:R-:W-:-:S02]  /*5f40*/  FSEL R191, R20, -INF , P3 ;  /* 0xff80000014bf7808 */ /* 0x010fc40001800000 */
[----:B------:R-:W-:Y:S01]  /*5f50*/  FMNMX.FTZ R20, R190, R159, !PT ;  /* 0x0000009fbe147209 */ /* 0x000fe20007810000 */
[----:B------:R-:W-:Y:S01]  /*5f60*/  UMOV UR10, UR4 ;  /* 0x00000004000a7c82 */ /* 0x000fe20008000000 */
[----:B------:R-:W-:Y:S02]  /*5f70*/  FMNMX.FTZ R166, R192, R175, !PT ;  /* 0x000000afc0a67209 */ /* 0x000fe40007810000 */
[C---:B------:R-:W-:Y:S01]  /*5f80*/  ISETP.GT.AND P5, PT, R174.reuse, 0x50, PT ;  /* 0x00000050ae00780c */ /* 0x040fe20003fa4270 */
[----:B------:R-:W4:Y:S01]  /*5f90*/  MUFU.TANH R175, R199 ;  /* 0x000000c700af7308 */ /* 0x000f220000002400 */
[----:B--2---:R-:W-:Y:S02]  /*5fa0*/  FSEL R198, R21, -INF , P4 ;  /* 0xff80000015c67808 */ /* 0x004fe40002000000 */
[----:B------:R-:W-:Y:S02]  /*5fb0*/  FMNMX.FTZ R21, R191, R20, !PT ;  /* 0x00000014bf157209 */ /* 0x000fe40007810000 */
[----:B------:R-:W-:-:S02]  /*5fc0*/  ISETP.GT.AND P3, PT, R174, 0x51, PT ;  /* 0x00000051ae00780c */ /* 0x000fc40003f64270 */
[----:B-1----:R-:W-:Y:S02]  /*5fd0*/  FSEL R162, R162, -INF , P5 ;  /* 0xff800000a2a27808 */ /* 0x002fe40002800000 */
[----:B------:R-:W-:Y:S02]  /*5fe0*/  FMNMX.FTZ R21, R198, R21, !PT ;  /* 0x00000015c6157209 */ /* 0x000fe40007810000 */
[----:B------:R-:W-:Y:S02]  /*5ff0*/  FMNMX.FTZ R20, R193, R166, !PT ;  /* 0x000000a6c1147209 */ /* 0x000fe40007810000 */
[----:B------:R-:W-:Y:S02]  /*6000*/  ISETP.GT.AND P4, PT, R174, 0x58, PT ;  /* 0x00000058ae00780c */ /* 0x000fe40003f84270 */
[----:B0-----:R-:W-:Y:S01]  /*6010*/  FSEL R163, R163, -INF , P3 ;  /* 0xff800000a3a37808 */ /* 0x001fe20001800000 */
[----:B------:R-:W0:Y:S01]  /*6020*/  SHFL.BFLY PT, R159, R20, 0x2, 0x1f ;  /* 0x0c401f00149f7f89 */ /* 0x000e2200000e0000 */
[----:B------:R-:W-:-:S02]  /*6030*/  FMNMX.FTZ R166, R162, R21, !PT ;  /* 0x00000015a2a67209 */ /* 0x000fc40007810000 */
[----:B------:R-:W-:Y:S02]  /*6040*/  ISETP.GT.AND P3, PT, R174, 0x59, PT ;  /* 0x00000059ae00780c */ /* 0x000fe40003f64270 */
[----:B---3--:R-:W-:Y:S02]  /*6050*/  FSEL R174, R158, -INF , P4 ;  /* 0xff8000009eae7808 */ /* 0x008fe40002000000 */
[----:B------:R-:W-:Y:S02]  /*6060*/  FMNMX.FTZ R21, R163, R166, !PT ;  /* 0x000000a6a3157209 */ /* 0x000fe40007810000 */
[----:B----4-:R-:W-:Y:S02]  /*6070*/  FSEL R175, R175, -INF , P3 ;  /* 0xff800000afaf7808 */ /* 0x010fe40001800000 */
[----:B------:R-:W-:-:S04]  /*6080*/  FMNMX.FTZ R158, R174, R21, !PT ;  /* 0x00000015ae9e7209 */ /* 0x000fc80007810000 */
[----:B------:R-:W-:-:S05]  /*6090*/  FMNMX.FTZ R158, R175, R158, !PT ;  /* 0x0000009eaf9e7209 */ /* 0x000fca0007810000 */
[----:B------:R-:W1:Y:S01]  /*60a0*/  SHFL.BFLY PT, R21, R158, 0x2, 0x1f ;  /* 0x0c401f009e157f89 */ /* 0x000e6200000e0000 */
[----:B0-----:R-:W-:-:S05]  /*60b0*/  FMNMX.FTZ R159, R20, R159, !PT ;  /* 0x0000009f149f7209 */ /* 0x001fca0007810000 */
[----:B------:R-:W0:Y:S01]  /*60c0*/  SHFL.BFLY PT, R20, R159, 0x1, 0x1f ;  /* 0x0c201f009f147f89 */ /* 0x000e2200000e0000 */
[----:B-1----:R-:W-:-:S05]  /*60d0*/  FMNMX.FTZ R166, R158, R21, !PT ;  /* 0x000000159ea67209 */ /* 0x002fca0007810000 */
[----:B------:R-:W1:Y:S01]  /*60e0*/  SHFL.BFLY PT, R21, R166, 0x1, 0x1f ;  /* 0x0c201f00a6157f89 */ /* 0x000e6200000e0000 */
[----:B0-----:R-:W-:-:S04]  /*60f0*/  FMNMX.FTZ R20, R159, R20, !PT ;  /* 0x000000149f147209 */ /* 0x001fc80007810000 */
        /* <DEDUP_REMOVED lines=8> */
[----:B-1----:R-:W-:Y:S01]  /*6180*/  FMNMX.FTZ R21, R166, R21, !PT ;  /* 0x00000015a6157209 */ /* 0x002fe20007810000 */
[--C-:B------:R-:W-:Y:S01]  /*6190*/  FFMA.FTZ R166, R152, UR6, -R178.reuse ;  /* 0x0000000698a67c23 */ /* 0x100fe200080108b2 */
[----:B------:R-:W-:Y:S01]  /*61a0*/  FSEL R152, R20, RZ, P3 ;  /* 0x000000ff14987208 */ /* 0x000fe20001800000 */
[----:B------:R0:W-:Y:S01]  /*61b0*/  MUFU.EX2 R158, R171 ;  /* 0x000000ab009e7308 */ /* 0x0001e20000000800 */
[C---:B------:R-:W-:Y:S01]  /*61c0*/  FSETP.NEU.FTZ.AND P4, PT, R21.reuse, -INF , PT ;  /* 0xff8000001500780b */ /* 0x040fe20003f9d000 */
[C---:B------:R-:W-:Y:S01]  /*61d0*/  FMUL.FTZ R199, R21.reuse, UR6 ;  /* 0x0000000615c77c20 */ /* 0x040fe20008410000 */
[----:B------:R-:W-:Y:S01]  /*61e0*/  FFMA.FTZ R160, R160, UR6, -R178 ;  /* 0x00000006a0a07c23 */ /* 0x000fe200080108b2 */
[----:B------:R-:W-:Y:S01]  /*61f0*/  FADD.FTZ R152, -R152, R209 ;  /* 0x000000d198987221 */ /* 0x000fe20000010100 */
[----:B------:R-:W-:Y:S01]  /*6200*/  FSEL R153, R21, RZ, P4 ;  /* 0x000000ff15997208 */ /* 0x000fe20002000000 */
[----:B------:R-:W-:Y:S01]  /*6210*/  VIADD R209, R235, 0x8 ;  /* 0x00000008ebd17836 */ /* 0x000fe20000000000 */
[----:B------:R-:W-:Y:S01]  /*6220*/  FSEL R199, R199, RZ, P4 ;  /* 0x000000ffc7c77208 */ /* 0x000fe20002000000 */
[----:B------:R-:W-:Y:S01]  /*6230*/  FMUL.FTZ R194, R152, UR6 ;  /* 0x0000000698c27c20 */ /* 0x000fe20008410000 */
[----:B------:R-:W-:-:S02]  /*6240*/  @!P2 VIADD R152, R187, 0x32440 ;  /* 0x00032440bb98a836 */ /* 0x000fc40000000000 */
[----:B------:R-:W-:Y:S01]  /*6250*/  FADD.FTZ R153, -R153, R210 ;  /* 0x000000d299997221 */ /* 0x000fe20000010100 */
[----:B------:R-:W1:Y:S01]  /*6260*/  MUFU.EX2 R159, R159 ;  /* 0x0000009f009f7308 */ /* 0x000e620000000800 */
[--C-:B0-----:R-:W-:Y:S01]  /*6270*/  FFMA.FTZ R171, R157, UR6, -R199.reuse ;  /* 0x000000069dab7c23 */ /* 0x101fe200080108c7 */
[----:B------:R-:W-:Y:S01]  /*6280*/  IADD3 R157, -R235, 0xb, RZ ;  /* 0x0000000beb9d7810 */ /* 0x000fe20007ffe1ff */
[----:B------:R-:W-:Y:S01]  /*6290*/  FMUL.FTZ R195, R153, UR6 ;  /* 0x0000000699c37c20 */ /* 0x000fe20008410000 */
[----:B------:R-:W-:Y:S01]  /*62a0*/  @!P2 PRMT R152, RZ, 0x654, R152 ;  /* 0x00000654ff98a816 */ /* 0x000fe20000000098 */
[--C-:B------:R-:W-:Y:S01]  /*62b0*/  FFMA.FTZ R179, R155, UR6, -R199.reuse ;  /* 0x000000069bb37c23 */ /* 0x100fe200080108c7 */
[--C-:B------:R-:W-:Y:S01]  /*62c0*/  FFMA.FTZ R182, R154, UR6, -R199.reuse ;  /* 0x000000069ab67c23 */ /* 0x100fe200080108c7 */
[--C-:B------:R-:W-:Y:S01]  /*62d0*/  FFMA.FTZ R186, R223, UR6, -R199.reuse ;  /* 0x00000006dfba7c23 */ /* 0x100fe200080108c7 */
[----:B------:R0:W-:Y:S06]  /*62e0*/  BAR.ARV R157, 0x100 ;  /* 0x0004009d0000751d */ /* 0x0001ec0000002000 */
[----:B------:R1:W-:Y:S01]  /*62f0*/  @!P2 SYNCS.ARRIVE.TRANS64.RED.A1T0 RZ, [R152+URZ], RZ ;  /* 0x000000ff98ffa9a7 */ /* 0x0003e2000810043f */
[----:B------:R-:W2:Y:S01]  /*6300*/  MUFU.EX2 R194, R194 ;  /* 0x000000c200c27308 */ /* 0x000ea20000000800 */
[----:B------:R3:W-:Y:S01]  /*6310*/  BAR.SYNC.DEFER_BLOCKING R209, 0x100 ;  /* 0x000400d10000751d */ /* 0x0007e20000010000 */
[--C-:B------:R-:W-:Y:S01]  /*6320*/  FFMA.FTZ R161, R161, UR6, -R178.reuse ;  /* 0x00000006a1a17c23 */ /* 0x100fe200080108b2 */
[--C-:B------:R-:W-:Y:S01]  /*6330*/  FFMA.FTZ R196, R196, UR6, -R199.reuse ;  /* 0x00000006c4c47c23 */ /* 0x100fe200080108c7 */
[--C-:B------:R-:W-:Y:S01]  /*6340*/  FFMA.FTZ R210, R216, UR6, -R199.reuse ;  /* 0x00000006d8d27c23 */ /* 0x100fe200080108c7 */
[--C-:B------:R-:W-:Y:S01]  /*6350*/  FFMA.FTZ R216, R217, UR6, -R199.reuse ;  /* 0x00000006d9d87c23 */ /* 0x100fe200080108c7 */
[--C-:B------:R-:W-:Y:S01]  /*6360*/  FFMA.FTZ R217, R220, UR6, -R199.reuse ;  /* 0x00000006dcd97c23 */ /* 0x100fe200080108c7 */
[----:B-1----:R-:W-:Y:S01]  /*6370*/  F2FP.F16.F32.PACK_AB R152, R159, R158 ;  /* 0x0000009e9f98723e */ /* 0x002fe200000000ff */
[----:B------:R-:W1:Y:S01]  /*6380*/  MUFU.EX2 R195, R195 ;  /* 0x000000c300c37308 */ /* 0x000e620000000800 */
[--C-:B---3--:R-:W-:Y:S01]  /*6390*/  FFMA.FTZ R209, R213, UR6, -R199.reuse ;  /* 0x00000006d5d17c23 */ /* 0x108fe200080108c7 */
[--C-:B------:R-:W-:Y:S01]  /*63a0*/  FFMA.FTZ R213, R222, UR6, -R199.reuse ;  /* 0x00000006ded57c23 */ /* 0x100fe200080108c7 */
[--C-:B------:R-:W-:Y:S01]  /*63b0*/  FFMA.FTZ R164, R164, UR6, -R178.reuse ;  /* 0x00000006a4a47c23 */ /* 0x100fe200080108b2 */
[--C-:B------:R-:W-:Y:S01]  /*63c0*/  FFMA.FTZ R165, R165, UR6, -R178.reuse ;  /* 0x00000006a5a57c23 */ /* 0x100fe200080108b2 */
[--C-:B------:R-:W-:Y:S01]  /*63d0*/  FFMA.FTZ R168, R168, UR6, -R178.reuse ;  /* 0x00000006a8a87c23 */ /* 0x100fe200080108b2 */
[--C-:B------:R-:W-:Y:S01]  /*63e0*/  FFMA.FTZ R169, R169, UR6, -R178.reuse ;  /* 0x00000006a9a97c23 */ /* 0x100fe200080108b2 */
[--C-:B------:R-:W-:Y:S01]  /*63f0*/  FFMA.FTZ R214, R214, UR6, -R199.reuse ;  /* 0x00000006d6d67c23 */ /* 0x100fe200080108c7 */
[----:B------:R-:W-:Y:S01]  /*6400*/  MUFU.EX2 R166, R166 ;  /* 0x000000a600a67308 */ /* 0x000fe20000000800 */
        /* <DEDUP_REMOVED lines=134> */
[----:B------:R-:W-:Y:S01]  /*6c70*/  MUFU.EX2 R156, R156 ;  /* 0x0000009c009c7308 */ /* 0x000fe20000000800 */
[----:B---3--:R-:W-:Y:S01]  /*6c80*/  F2FP.F16.F32.PACK_AB R153, R179, R171 ;  /* 0x000000abb399723e */ /* 0x008fe200000000ff */
[--C-:B------:R-:W-:Y:S01]  /*6c90*/  FFMA.FTZ R220, R221, UR6, -R199.reuse ;  /* 0x00000006dddc7c23 */ /* 0x100fe200080108c7 */
[----:B----4-:R-:W-:Y:S01]  /*6ca0*/  F2FP.F16.F32.PACK_AB R155, R186, R182 ;  /* 0x000000b6ba9b723e */ /* 0x010fe200000000ff */
[--C-:B------:R-:W-:Y:S01]  /*6cb0*/  FFMA.FTZ R172, R172, UR6, -R178.reuse ;  /* 0x00000006acac7c23 */ /* 0x100fe200080108b2 */
[--C-:B------:R-:W-:Y:S01]  /*6cc0*/  FFMA.FTZ R173, R173, UR6, -R178.reuse ;  /* 0x00000006adad7c23 */ /* 0x100fe200080108b2 */
[--C-:B------:R-:W-:Y:S01]  /*6cd0*/  FFMA.FTZ R176, R176, UR6, -R178.reuse ;  /* 0x00000006b0b07c23 */ /* 0x100fe200080108b2 */
[----:B------:R-:W-:Y:S01]  /*6ce0*/  WARPGROUP.ARRIVE ;  /* 0x00000000000079c5 */ /* 0x000fe20000000000 */
[----:B------:R-:W1:Y:S01]  /*6cf0*/  MUFU.EX2 R167, R167 ;  /* 0x000000a700a77308 */ /* 0x000e620000000800 */
[--C-:B------:R-:W-:Y:S01]  /*6d00*/  FFMA.FTZ R177, R177, UR6, -R178.reuse ;  /* 0x00000006b1b17c23 */ /* 0x100fe200080108b2 */
[--C-:B------:R-:W-:Y:S01]  /*6d10*/  FFMA.FTZ R197, R197, UR6, -R199.reuse ;  /* 0x00000006c5c57c23 */ /* 0x100fe200080108c7 */
[--C-:B------:R-:W-:Y:S01]  /*6d20*/  FFMA.FTZ R211, R211, UR6, -R199.reuse ;  /* 0x00000006d3d37c23 */ /* 0x100fe200080108c7 */
[--C-:B------:R-:W-:Y:S01]  /*6d30*/  FFMA.FTZ R212, R212, UR6, -R199.reuse ;  /* 0x00000006d4d47c23 */ /* 0x100fe200080108c7 */
[----:B------:R-:W-:Y:S01]  /*6d40*/  HGMMA.64x256x16.F32 R24, R152, gdesc[UR8].tnspB, R24, gsb0 ;  /* 0x43e0000898187df0 */ /* 0x000fe20008000818 */
[----:B------:R-:W-:Y:S01]  /*6d50*/  UIADD3 UR10, UR4, 0x80, URZ ;  /* 0x00000080040a7890 */ /* 0x000fe2000fffe03f */
[--C-:B------:R-:W-:Y:S01]  /*6d60*/  FFMA.FTZ R215, R215, UR6, -R199.reuse ;  /* 0x00000006d7d77c23 */ /* 0x100fe200080108c7 */
[----:B------:R-:W-:Y:S01]  /*6d70*/  MUFU.EX2 R160, R160 ;  /* 0x000000a000a07308 */ /* 0x000fe20000000800 */
[----:B------:R-:W-:Y:S01]  /*6d80*/  UMOV UR11, 0x40000040 ;  /* 0x40000040000b7882 */ /* 0x000fe20000000000 */
        /* <DEDUP_REMOVED lines=20> */
[----:B------:R-:W-:Y:S01]  /*6ed0*/  ISETP.GT.AND P3, PT, R13, R208, PT ;  /* 0x000000d00d00720c */ /* 0x000fe20003f64270 */
[----:B------:R-:W-:Y:S01]  /*6ee0*/  @!P2 VIADD R187, R187, 0x32460 ;  /* 0x00032460bbbba836 */ /* 0x000fe20000000000 */
[----:B------:R-:W2:Y:S01]  /*6ef0*/  MUFU.EX2 R209, R209 ;  /* 0x000000d100d17308 */ /* 0x000ea20000000800 */
[----:B------:R-:W-:Y:S01]  /*6f00*/  FADD.FTZ R159, R159, R0 ;  /* 0x000000009f9f7221 */ /* 0x000fe20000010000 */
[----:B------:R-:W-:Y:S01]  /*6f10*/  FADD.FTZ R179, R179, R12 ;  /* 0x0000000cb3b37221 */ /* 0x000fe20000010000 */
[----:B------:R-:W-:Y:S01]  /*6f20*/  VIADD R13, R13, 0xffffffff ;  /* 0xffffffff0d0d7836 */ /* 0x000fe20000000000 */
[----:B------:R-:W-:Y:S01]  /*6f30*/  @!P2 PRMT R187, RZ, 0x654, R187 ;  /* 0x00000654ffbba816 */ /* 0x000fe200000000bb */
[----:B------:R-:W-:Y:S01]  /*6f40*/  FADD.FTZ R159, R166, R159 ;  /* 0x0000009fa69f7221 */ /* 0x000fe20000010000 */
[----:B------:R-:W-:-:S02]  /*6f50*/  FADD.FTZ R179, R182, R179 ;  /* 0x000000b3b6b37221 */ /* 0x000fc40000010000 */
[----:B------:R-:W-:Y:S01]  /*6f60*/  MUFU.EX2 R210, R210 ;  /* 0x000000d200d27308 */ /* 0x000fe20000000800 */
[----:B------:R-:W-:Y:S01]  /*6f70*/  FADD.FTZ R159, R170, R159 ;  /* 0x0000009faa9f7221 */ /* 0x000fe20000010000 */
[----:B------:R-:W-:-:S06]  /*6f80*/  FADD.FTZ R179, R186, R179 ;  /* 0x000000b3bab37221 */ /* 0x000fcc0000010000 */
[----:B------:R-:W3:Y:S08]  /*6f90*/  MUFU.EX2 R213, R213 ;  /* 0x000000d500d57308 */ /* 0x000ef00000000800 */
[----:B------:R-:W-:Y:S08]  /*6fa0*/  MUFU.EX2 R164, R164 ;  /* 0x000000a400a47308 */ /* 0x000ff00000000800 */
[----:B------:R-:W-:Y:S08]  /*6fb0*/  MUFU.EX2 R165, R165 ;  /* 0x000000a500a57308 */ /* 0x000ff00000000800 */
[----:B------:R-:W-:Y:S08]  /*6fc0*/  MUFU.EX2 R168, R168 ;  /* 0x000000a800a87308 */ /* 0x000ff00000000800 */
[----:B------:R-:W-:Y:S08]  /*6fd0*/  MUFU.EX2 R169, R169 ;  /* 0x000000a900a97308 */ /* 0x000ff00000000800 */
[----:B------:R-:W4:Y:S08]  /*6fe0*/  MUFU.EX2 R214, R214 ;  /* 0x000000d600d67308 */ /* 0x000f300000000800 */
[----:B------:R-:W5:Y:S08]  /*6ff0*/  MUFU.EX2 R216, R216 ;  /* 0x000000d800d87308 */ /* 0x000f700000000800 */
[----:B------:R-:W-:Y:S08]  /*7000*/  MUFU.EX2 R217, R217 ;  /* 0x000000d900d97308 */ /* 0x000ff00000000800 */
[----:B------:R-:W0:Y:S08]  /*7010*/  MUFU.EX2 R220, R220 ;  /* 0x000000dc00dc7308 */ /* 0x000e300000000800 */
[----:B------:R-:W-:Y:S08]  /*7020*/  MUFU.EX2 R172, R172 ;  /* 0x000000ac00ac7308 */ /* 0x000ff00000000800 */
[----:B------:R-:W-:Y:S08]  /*7030*/  MUFU.EX2 R173, R173 ;  /* 0x000000ad00ad7308 */ /* 0x000ff00000000800 */
[----:B------:R-:W-:Y:S08]  /*7040*/  MUFU.EX2 R176, R176 ;  /* 0x000000b000b07308 */ /* 0x000ff00000000800 */
[----:B------:R-:W-:Y:S08]  /*7050*/  MUFU.EX2 R177, R177 ;  /* 0x000000b100b17308 */ /* 0x000ff00000000800 */
[----:B------:R-:W0:Y:S08]  /*7060*/  MUFU.EX2 R197, R197 ;  /* 0x000000c500c57308 */ /* 0x000e300000000800 */
        /* <DEDUP_REMOVED lines=14> */
[----:B------:R-:W-:Y:S01]  /*7150*/  MUFU.EX2 R193, R193 ;  /* 0x000000c100c17308 */ /* 0x000fe20000000800 */
[----:B------:R-:W-:-:S02]  /*7160*/  WARPGROUP.DEPBAR.LE gsb0, 0x0 ;  /* 0x00008000000079c5 */ /* 0x000fc40000010000 */
[----:B-1----:R-:W-:Y:S01]  /*7170*/  F2FP.F16.F32.PACK_AB R152, R167, R156 ;  /* 0x0000009ca798723e */ /* 0x002fe200000000ff */
        /* <DEDUP_REMOVED lines=9> */
[----:B------:R-:W1:Y:S01]  /*7210*/  MUFU.EX2 R163, R163 ;  /* 0x000000a300a37308 */ /* 0x000e620000000800 */
[----:B------:R-:W-:Y:S01]  /*7220*/  FADD.FTZ R160, R160, R167 ;  /* 0x000000a7a0a07221 */ /* 0x000fe20000010000 */
[----:B------:R-:W-:Y:S01]  /*7230*/  FADD.FTZ R210, R210, R209 ;  /* 0x000000d1d2d27221 */ /* 0x000fe20000010000 */
[----:B------:R-:W-:-:S02]  /*7240*/  IMAD.MOV.U32 R209, RZ, RZ, R20 ;  /* 0x000000ffffd17224 */ /* 0x000fc400078e0014 */
[----:B------:R-:W-:Y:S01]  /*7250*/  HGMMA.64x256x16.F32 R24, R152, gdesc[UR8].tnspB, R24, gsb0 ;  /* 0x43e0000898187df0 */ /* 0x000fe20008000818 */
[----:B------:R-:W-:Y:S01]  /*7260*/  UIADD3 UR10, UR4, 0x100, URZ ;  /* 0x00000100040a7890 */ /* 0x000fe2000fffe03f */
[----:B------:R-:W-:Y:S01]  /*7270*/  FADD.FTZ R161, R161, R160 ;  /* 0x000000a0a1a17221 */ /* 0x000fe20000010000 */
[----:B------:R-:W-:Y:S01]  /*7280*/  UMOV UR11, 0x40000040 ;  /* 0x40000040000b7882 */ /* 0x000fe20000000000 */
[----:B------:R-:W-:Y:S01]  /*7290*/  MUFU.EX2 R174, R174 ;  /* 0x000000ae00ae7308 */ /* 0x000fe20000000800 */
[----:B------:R-:W-:Y:S01]  /*72a0*/  FADD.FTZ R213, R213, R210 ;  /* 0x000000d2d5d57221 */ /* 0x000fe20000010000 */
[----:B------:R-:W-:-:S03]  /*72b0*/  IMAD.MOV.U32 R210, RZ, RZ, R21 ;  /* 0x000000ffffd27224 */ /* 0x000fc600078e0015 */
[----:B----4-:R-:W-:-:S03]  /*72c0*/  FADD.FTZ R213, R214, R213 ;  /* 0x000000d5d6d57221 */ /* 0x010fc60000010000 */
[----:B------:R-:W2:Y:S01]  /*72d0*/  MUFU.EX2 R175, R175 ;  /* 0x000000af00af7308 */ /* 0x000ea20000000800 */
[----:B------:R-:W-:Y:S02]  /*72e0*/  WARPGROUP.DEPBAR.LE gsb0, 0x0 ;  /* 0x00008000000079c5 */ /* 0x000fe40000010000 */
[----:B------:R-:W-:Y:S01]  /*72f0*/  F2FP.F16.F32.PACK_AB R152, R165, R164 ;  /* 0x000000a4a598723e */ /* 0x000fe200000000ff */
[----:B------:R-:W-:Y:S01]  /*7300*/  FADD.FTZ R164, R164, R161 ;  /* 0x000000a1a4a47221 */ /* 0x000fe20000010000 */
[C---:B-----5:R-:W-:Y:S01]  /*7310*/  F2FP.F16.F32.PACK_AB R153, R216.reuse, R214 ;  /* 0x000000d6d899723e */ /* 0x060fe200000000ff */
        /* <DEDUP_REMOVED lines=16> */
[C---:B------:R-:W-:Y:S01]  /*7420*/  F2FP.F16.F32.PACK_AB R153, R211.reuse, R197 ;  /* 0x000000c5d399723e */ /* 0x040fe200000000ff */
[----:B------:R-:W-:Y:S01]  /*7430*/  FADD.FTZ R211, R211, R220 ;  /* 0x000000dcd3d37221 */ /* 0x000fe20000010000 */
[----:B------:R-:W-:Y:S01]  /*7440*/  F2FP.F16.F32.PACK_AB R154, R177, R176 ;  /* 0x000000b0b19a723e */ /* 0x000fe200000000ff */
[----:B------:R-:W-:Y:S01]  /*7450*/  FADD.FTZ R173, R173, R172 ;  /* 0x000000acadad7221 */ /* 0x000fe20000010000 */
[C---:B------:R-:W-:Y:S01]  /*7460*/  F2FP.F16.F32.PACK_AB R155, R215.reuse, R212 ;  /* 0x000000d4d79b723e */ /* 0x040fe200000000ff */
[----:B------:R-:W-:Y:S02]  /*7470*/  FADD.FTZ R212, R212, R211 ;  /* 0x000000d3d4d47221 */ /* 0x000fe40000010000 */
[----:B------:R-:W-:Y:S01]  /*7480*/  FADD.FTZ R176, R176, R173 ;  /* 0x000000adb0b07221 */ /* 0x000fe20000010000 */
[----:B------:R-:W-:Y:S01]  /*7490*/  WARPGROUP.ARRIVE ;  /* 0x00000000000079c5 */ /* 0x000fe20000000000 */
[----:B------:R-:W-:-:S02]  /*74a0*/  FADD.FTZ R212, R215, R212 ;  /* 0x000000d4d7d47221 */ /* 0x000fc40000010000 */
[----:B------:R-:W-:-:S10]  /*74b0*/  FADD.FTZ R177, R177, R176 ;  /* 0x000000b0b1b17221 */ /* 0x000fd40000010000 */
        /* <DEDUP_REMOVED lines=23> */
[----:B-1----:R-:W-:Y:S01]  /*7630*/  F2FP.F16.F32.PACK_AB R153, R163, R162 ;  /* 0x000000a2a399723e */ /* 0x002fe200000000ff */
        /* <DEDUP_REMOVED lines=14> */
.L_x_4371:
[----:B------:R-:W-:-:S13]  /*7720*/  ISETP.GE.AND P1, PT, R13, RZ, PT ;  /* 0x000000ff0d00720c */ /* 0x000fda0003f26270 */
[----:B------:R-:W-:Y:S05]  /*7730*/  @!P1 BRA `(.L_x_4381) ;  /* 0x0000002800489947 */ /* 0x000fea0003800000 */
[----:B------:R-:W-:Y:S01]  /*7740*/  IMAD.MOV.U32 R209, RZ, RZ, R21 ;  /* 0x000000ffffd17224 */ /* 0x000fe200078e0015 */
[----:B------:R-:W-:Y:S01]  /*7750*/  ULDC UR4, c[0x0][0xad0] ;  /* 0x0002b40000047ab9 */ /* 0x000fe20000000800 */
[----:B------:R-:W-:-:S07]  /*7760*/  IMAD.MOV.U32 R208, RZ, RZ, R20 ;  /* 0x000000ffffd07224 */ /* 0x000fce00078e0014 */
.L_x_4390:
[----:B------:R-:W-:-:S04]  /*7770*/  UIADD3 UR36, UR36, 0x1, URZ ;  /* 0x0000000124247890 */ /* 0x000fc8000fffe03f */
[----:B------:R-:W-:-:S04]  /*7780*/  UISETP.NE.AND UP0, UPT, UR36, 0x2, UPT ;  /* 0x000000022400788c */ /* 0x000fc8000bf05270 */
[----:B------:R-:W-:Y:S02]  /*7790*/  USEL UR5, URZ, 0x1, UP0 ;  /* 0x000000013f057887 */ /* 0x000fe40008000000 */
[----:B------:R-:W-:Y:S02]  /*77a0*/  USEL UR36, UR36, URZ, UP0 ;  /* 0x0000003f24247287 */ /* 0x000fe40008000000 */
[----:B------:R-:W-:Y:S01]  /*77b0*/  ULOP3.LUT UR37, UR37, UR5, URZ, 0x3c, !UPT ;  /* 0x0000000525257292 */ /* 0x000fe2000f8e3c3f */
[----:B-1----:R-:W-:Y:S11]  /*77c0*/  @!P0 BRA `(.L_x_4382) ;  /* 0x0000000000048947 */ /* 0x002ff60003800000 */
[----:B------:R-:W-:Y:S01]  /*77d0*/  BPT.TRAP 0x1 ;  /* 0x000000040000795c */ /* 0x000fe20000300000 */
.L_x_4382:
        /* <DEDUP_REMOVED lines=9> */
.L_x_4383:
[----:B--2---:R-:W-:Y:S05]  /*7870*/  @P1 BRA `(.L_x_4384) ;  /* 0x0000000000081947 */ /* 0x004fea0003800000 */
[----:B------:R-:W2:Y:S02]  /*7880*/  SYNCS.PHASECHK.TRANS64.TRYWAIT P1, [UR5+0x32430], R20 ;  /* 0x03243014ff0075a7 */ /* 0x000ea40008020145 */
[----:B--2---:R-:W-:Y:S05]  /*7890*/  @!P1 BRA `(.L_x_4385) ;  /* 0x000000b000f09947 */ /* 0x004fea0003800000 */
.L_x_4384:
[----:B------:R-:W-:Y:S01]  /*78a0*/  R2UR UR52, R22 ;  /* 0x00000000163472ca */ /* 0x000fe200000e0000 */
[----:B------:R-:W-:Y:S01]  /*78b0*/  UIMAD UR6, UR36, 0x300, UR60 ;  /* 0x00000300240678a4 */ /* 0x000fe2000f8e023c */
[----:B------:R-:W-:Y:S01]  /*78c0*/  R2UR UR53, R23 ;  /* 0x00000000173572ca */ /* 0x000fe200000e0000 */
[----:B0-----:R-:W-:Y:S01]  /*78d0*/  WARPGROUP.ARRIVE ;  /* 0x00000000000079c5 */ /* 0x001fe20000000000 */
        /* <DEDUP_REMOVED lines=27> */
.L_x_4386:
[----:B------:R0:W3:Y:S01]  /*7a90*/  SYNCS.PHASECHK.TRANS64.TRYWAIT P1, [UR5+0x32450], R20 ;  /* 0x03245014ff0075a7 */ /* 0x0000e20008020145 */
[----:B------:R-:W-:Y:S05]  /*7aa0*/  @!P0 BRA `(.L_x_4387) ;  /* 0x0000000000048947 */ /* 0x000fea0003800000 */
[----:B------:R-:W-:Y:S01]  /*7ab0*/  BPT.TRAP 0x1 ;  /* 0x000000040000795c */ /* 0x000fe20000300000 */
.L_x_4387:
[----:B---3--:R-:W-:Y:S05]  /*7ac0*/  @P1 BRA `(.L_x_4388) ;  /* 0x0000000000081947 */ /* 0x008fea0003800000 */
[----:B------:R-:W3:Y:S02]  /*7ad0*/  SYNCS.PHASECHK.TRANS64.TRYWAIT P1, [UR5+0x32450], R20 ;  /* 0x03245014ff0075a7 */ /* 0x000ee40008020145 */
[----:B---3--:R-:W-:Y:S05]  /*7ae0*/  @!P1 BRA `(.L_x_4389) ;  /* 0x000000b000749947 */ /* 0x008fea0003800000 */
.L_x_4388:
        /* <DEDUP_REMOVED lines=10> */
[C---:B------:R-:W-:Y:S01]  /*7b90*/  ISETP.GT.AND P1, PT, R13.reuse, RZ, PT ;  /* 0x000000ff0d00720c */ /* 0x040fe20003f24270 */
[----:B------:R-:W-:Y:S01]  /*7ba0*/  UMOV UR15, 0x40000040 ;  /* 0x40000040000f7882 */ /* 0x000fe20000000000 */
[----:B------:R-:W-:Y:S01]  /*7bb0*/  UIADD3 UR18, UR6, 0x306, URZ ;  /* 0x0000030606127890 */ /* 0x000fe2000fffe03f */
[----:B------:R-:W-:Y:S01]  /*7bc0*/  VIADD R13, R13, 0xffffffff ;  /* 0xffffffff0d0d7836 */ /* 0x000fe20000000000 */
        /* <DEDUP_REMOVED lines=85> */
[----:B--2---:R-:W-:Y:S01]  /*8120*/  FMUL.FTZ R21, R152, UR4 ;  /* 0x0000000498157c20 */ /* 0x004fe20008410000 */
        /* <DEDUP_REMOVED lines=30> */
[----:B01----:R-:W-:Y:S01]  /*8310*/  FMNMX.FTZ R20, R152, R185, !PT ;  /* 0x000000b998147209 */ /* 0x003fe20007810000 */
[----:B------:R-:W-:Y:S01]  /*8320*/  FMUL.FTZ R185, R188, UR4 ;  /* 0x00000004bcb97c20 */ /* 0x000fe20008410000 */
[----:B------:R-:W-:Y:S01]  /*8330*/  FMUL.FTZ R176, R179, UR4 ;  /* 0x00000004b3b07c20 */ /* 0x000fe20008410000 */
[----:B------:R-:W-:Y:S01]  /*8340*/  FMUL.FTZ R179, R181, UR4 ;  /* 0x00000004b5b37c20 */ /* 0x000fe20008410000 */
[----:B------:R-:W-:Y:S01]  /*8350*/  FMUL.FTZ R173, R174, UR4 ;  /* 0x00000004aead7c20 */ /* 0x000fe20008410000 */
[----:B------:R-:W-:Y:S01]  /*8360*/  FMUL.FTZ R174, R178, UR4 ;  /* 0x00000004b2ae7c20 */ /* 0x000fe20008410000 */
[----:B------:R-:W-:Y:S01]  /*8370*/  FMUL.FTZ R178, R184, UR4 ;  /* 0x00000004b8b27c20 */ /* 0x000fe20008410000 */
[----:B------:R-:W0:Y:S01]  /*8380*/  MUFU.TANH R156, R156 ;  /* 0x0000009c009c7308 */ /* 0x000e220000002400 */
[----:B---3--:R-:W-:Y:S01]  /*8390*/  FMNMX.FTZ R20, R155, R20, !PT ;  /* 0x000000149b147209 */ /* 0x008fe20007810000 */
        /* <DEDUP_REMOVED lines=41> */
[----:B-1----:R-:W-:Y:S01]  /*8630*/  FMNMX.FTZ R213, R171, R188, !PT ;  /* 0x000000bcabd57209 */ /* 0x002fe20007810000 */
[----:B------:R-:W-:-:S06]  /*8640*/  FMUL.FTZ R188, R193, UR4 ;  /* 0x00000004c1bc7c20 */ /* 0x000fcc0008410000 */
        /* <DEDUP_REMOVED lines=56> */
[----:B-1----:R-:W-:-:S05]  /*89d0*/  FMNMX.FTZ R194, R193, R194, !PT ;  /* 0x000000c2c1c27209 */ /* 0x002fca0007810000 */
[----:B------:R-:W1:Y:S02]  /*89e0*/  SHFL.BFLY PT, R197, R194, 0x2, 0x1f ;  /* 0x0c401f00c2c57f89 */ /* 0x000e6400000e0000 */
[----:B------:R-:W3:Y:S01]  /*89f0*/  MUFU.TANH R212, R212 ;  /* 0x000000d400d47308 */ /* 0x000ee20000002400 */
[----:B--2---:R-:W-:-:S04]  /*8a00*/  FMNMX.FTZ R195, R196, R195, !PT ;  /* 0x000000c3c4c37209 */ /* 0x004fc80007810000 */
[----:B0-----:R-:W-:-:S04]  /*8a10*/  FMNMX.FTZ R195, R198, R195, !PT ;  /* 0x000000c3c6c37209 */ /* 0x001fc80007810000 */
[----:B---3--:R-:W-:-:S05]  /*8a20*/  FMNMX.FTZ R195, R212, R195, !PT ;  /* 0x000000c3d4c37209 */ /* 0x008fca0007810000 */
[----:B------:R-:W0:Y:S01]  /*8a30*/  SHFL.BFLY PT, R214, R195, 0x2, 0x1f ;  /* 0x0c401f00c3d67f89 */ /* 0x000e2200000e0000 */
[----:B-1----:R-:W-:-:S05]  /*8a40*/  FMNMX.FTZ R197, R194, R197, !PT ;  /* 0x000000c5c2c57209 */ /* 0x002fca0007810000 */
[----:B------:R-:W1:Y:S01]  /*8a50*/  SHFL.BFLY PT, R20, R197, 0x1, 0x1f ;  /* 0x0c201f00c5147f89 */ /* 0x000e6200000e0000 */
[----:B0-----:R-:W-:-:S05]  /*8a60*/  FMNMX.FTZ R214, R195, R214, !PT ;  /* 0x000000d6c3d67209 */ /* 0x001fca0007810000 */
[----:B------:R-:W0:Y:S01]  /*8a70*/  SHFL.BFLY PT, R199, R214, 0x1, 0x1f ;  /* 0x0c201f00d6c77f89 */ /* 0x000e2200000e0000 */
[----:B-1----:R-:W-:-:S05]  /*8a80*/  FMNMX.FTZ R20, R197, R20, !PT ;  /* 0x00000014c5147209 */ /* 0x002fca0007810000 */
[C---:B------:R-:W-:Y:S01]  /*8a90*/  FADD.FTZ R194, -R20.reuse, R208 ;  /* 0x000000d014c27221 */ /* 0x040fe20000010100 */
[----:B------:R-:W-:-:S03]  /*8aa0*/  FMUL.FTZ R208, R20, UR6 ;  /* 0x0000000614d07c20 */ /* 0x000fc60008410000 */
[----:B------:R-:W-:Y:S01]  /*8ab0*/  FMUL.FTZ R194, R194, UR6 ;  /* 0x00000006c2c27c20 */ /* 0x000fe20008410000 */
[--C-:B------:R-:W-:Y:S01]  /*8ac0*/  FFMA.FTZ R215, R21, UR6, -R208.reuse ;  /* 0x0000000615d77c23 */ /* 0x100fe200080108d0 */
[--C-:B------:R-:W-:Y:S01]  /*8ad0*/  FFMA.FTZ R197, R152, UR6, -R208.reuse ;  /* 0x0000000698c57c23 */ /* 0x100fe200080108d0 */
[--C-:B------:R-:W-:Y:S01]  /*8ae0*/  FFMA.FTZ R213, R157, UR6, -R208.reuse ;  /* 0x000000069dd57c23 */ /* 0x100fe200080108d0 */
[----:B------:R-:W-:Y:S01]  /*8af0*/  IADD3 R157, -R220, 0xb, RZ ;  /* 0x0000000bdc9d7810 */ /* 0x000fe20007ffe1ff */
        /* <DEDUP_REMOVED lines=9> */
[----:B0-----:R-:W-:Y:S01]  /*8b90*/  FMNMX.FTZ R21, R214, R199, !PT ;  /* 0x000000c7d6157209 */ /* 0x001fe20007810000 */
[----:B-1----:R-:W-:Y:S01]  /*8ba0*/  IMAD.U32 R215, RZ, RZ, UR5 ;  /* 0x00000005ffd77e24 */ /* 0x002fe2000f8e00ff */
[----:B------:R-:W-:Y:S01]  /*8bb0*/  UIMAD UR5, UR36, 0xc00, UR7 ;  /* 0x00000c00240578a4 */ /* 0x000fe2000f8e0207 */
[--C-:B------:R-:W-:Y:S01]  /*8bc0*/  FFMA.FTZ R169, R169, UR6, -R208.reuse ;  /* 0x00000006a9a97c23 */ /* 0x100fe200080108d0 */
[--C-:B------:R-:W-:Y:S01]  /*8bd0*/  FFMA.FTZ R171, R171, UR6, -R208.reuse ;  /* 0x00000006abab7c23 */ /* 0x100fe200080108d0 */
[C---:B------:R-:W-:Y:S01]  /*8be0*/  FADD.FTZ R152, -R21.reuse, R209 ;  /* 0x000000d115987221 */ /* 0x040fe20000010100 */
[----:B------:R-:W-:Y:S01]  /*8bf0*/  FMUL.FTZ R217, R21, UR6 ;  /* 0x0000000615d97c20 */ /* 0x000fe20008410000 */
[----:B------:R-:W-:Y:S01]  /*8c00*/  MUFU.EX2 R197, R197 ;  /* 0x000000c500c57308 */ /* 0x000fe20000000800 */
[----:B------:R-:W-:Y:S01]  /*8c10*/  FFMA.FTZ R170, R170, UR6, -R208 ;  /* 0x00000006aaaa7c23 */ /* 0x000fe200080108d0 */
[----:B------:R-:W-:Y:S01]  /*8c20*/  FMUL.FTZ R209, R152, UR6 ;  /* 0x0000000698d17c20 */ /* 0x000fe20008410000 */
[----:B------:R-:W-:-:S02]  /*8c30*/  @!P2 VIADD R152, R215, 0x32440 ;  /* 0x00032440d798a836 */ /* 0x000fc40000000000 */
[--C-:B------:R-:W-:Y:S01]  /*8c40*/  FFMA.FTZ R214, R153, UR6, -R217.reuse ;  /* 0x0000000699d67c23 */ /* 0x100fe200080108d9 */
[----:B------:R-:W-:Y:S02]  /*8c50*/  VIADD R153, R220, 0x8 ;  /* 0x00000008dc997836 */ /* 0x000fe40000000000 */
[--C-:B------:R-:W-:Y:S01]  /*8c60*/  FFMA.FTZ R216, R154, UR6, -R217.reuse ;  /* 0x000000069ad87c23 */ /* 0x100fe200080108d9 */
[--C-:B------:R-:W-:Y:S01]  /*8c70*/  FFMA.FTZ R210, R210, UR6, -R217.reuse ;  /* 0x00000006d2d27c23 */ /* 0x100fe200080108d9 */
[----:B------:R-:W-:Y:S01]  /*8c80*/  @!P2 PRMT R152, RZ, 0x654, R152 ;  /* 0x00000654ff98a816 */ /* 0x000fe20000000098 */
[--C-:B------:R-:W-:Y:S01]  /*8c90*/  FFMA.FTZ R211, R211, UR6, -R217.reuse ;  /* 0x00000006d3d37c23 */ /* 0x100fe200080108d9 */
[----:B------:R1:W-:Y:S06]  /*8ca0*/  BAR.ARV R157, 0x100 ;  /* 0x0004009d0000751d */ /* 0x0003ec0000002000 */
[----:B------:R0:W-:Y:S01]  /*8cb0*/  @!P2 SYNCS.ARRIVE.TRANS64.RED.A1T0 RZ, [R152+URZ], RZ ;  /* 0x000000ff98ffa9a7 */ /* 0x0001e2000810043f */
        /* <DEDUP_REMOVED lines=136> */
[----:B0-----:R-:W-:Y:S01]  /*9540*/  F2FP.F16.F32.PACK_AB R152, R197, R195 ;  /* 0x000000c3c598723e */ /* 0x001fe200000000ff */
[----:B------:R-:W-:Y:S01]  /*9550*/  UMOV UR10, UR5 ;  /* 0x00000005000a7c82 */ /* 0x000fe20008000000 */
[----:B--2---:R-:W-:Y:S01]  /*9560*/  F2FP.F16.F32.PACK_AB R154, R213, R199 ;  /* 0x000000c7d59a723e */ /* 0x004fe200000000ff */
[--C-:B------:R-:W-:Y:S01]  /*9570*/  FFMA.FTZ R159, R159, UR6, -R217.reuse ;  /* 0x000000069f9f7c23 */ /* 0x100fe200080108d9 */
[----:B----4-:R-:W-:Y:S01]  /*9580*/  F2FP.F16.F32.PACK_AB R153, R216, R214 ;  /* 0x000000d6d899723e */ /* 0x010fe200000000ff */
[--C-:B------:R-:W-:Y:S01]  /*9590*/  FFMA.FTZ R160, R160, UR6, -R217.reuse ;  /* 0x00000006a0a07c23 */ /* 0x100fe200080108d9 */
[----:B-----5:R-:W-:Y:S01]  /*95a0*/  F2FP.F16.F32.PACK_AB R155, R211, R210 ;  /* 0x000000d2d39b723e */ /* 0x020fe200000000ff */
[--C-:B------:R-:W-:Y:S01]  /*95b0*/  FFMA.FTZ R165, R165, UR6, -R217.reuse ;  /* 0x00000006a5a57c23 */ /* 0x100fe200080108d9 */
[--C-:B------:R-:W-:Y:S01]  /*95c0*/  FFMA.FTZ R167, R167, UR6, -R217.reuse ;  /* 0x00000006a7a77c23 */ /* 0x100fe200080108d9 */
[----:B------:R-:W0:Y:S01]  /*95d0*/  MUFU.EX2 R156, R156 ;  /* 0x0000009c009c7308 */ /* 0x000e220000000800 */
[----:B------:R-:W-:Y:S01]  /*95e0*/  WARPGROUP.ARRIVE ;  /* 0x00000000000079c5 */ /* 0x000fe20000000000 */
[--C-:B------:R-:W-:Y:S01]  /*95f0*/  FFMA.FTZ R166, R166, UR6, -R217.reuse ;  /* 0x00000006a6a67c23 */ /* 0x100fe200080108d9 */
[--C-:B------:R-:W-:Y:S01]  /*9600*/  FFMA.FTZ R168, R168, UR6, -R217.reuse ;  /* 0x00000006a8a87c23 */ /* 0x100fe200080108d9 */
[--C-:B------:R-:W-:Y:S01]  /*9610*/  FFMA.FTZ R173, R173, UR6, -R217.reuse ;  /* 0x00000006adad7c23 */ /* 0x100fe200080108d9 */
[--C-:B------:R-:W-:Y:S01]  /*9620*/  FFMA.FTZ R175, R175, UR6, -R217.reuse ;  /* 0x00000006afaf7c23 */ /* 0x100fe200080108d9 */
[--C-:B------:R-:W-:Y:S01]  /*9630*/  FFMA.FTZ R172, R172, UR6, -R208.reuse ;  /* 0x00000006acac7c23 */ /* 0x100fe200080108d0 */
[----:B------:R-:W-:Y:S01]  /*9640*/  HGMMA.64x256x16.F32 R24, R152, gdesc[UR8].tnspB, R24, gsb0 ;  /* 0x43e0000898187df0 */ /* 0x000fe20008000818 */
[----:B------:R-:W2:Y:S01]  /*9650*/  MUFU.EX2 R158, R158 ;  /* 0x0000009e009e7308 */ /* 0x000ea20000000800 */
[----:B------:R-:W-:Y:S01]  /*9660*/  UIADD3 UR10, UR5, 0x80, URZ ;  /* 0x00000080050a7890 */ /* 0x000fe2000fffe03f */
[--C-:B------:R-:W-:Y:S01]  /*9670*/  FFMA.FTZ R177, R177, UR6, -R208.reuse ;  /* 0x00000006b1b17c23 */ /* 0x100fe200080108d0 */
[----:B------:R-:W-:Y:S01]  /*9680*/  UMOV UR11, 0x40000040 ;  /* 0x40000040000b7882 */ /* 0x000fe20000000000 */
        /* <DEDUP_REMOVED lines=12> */
[----:B------:R-:W3:Y:S01]  /*9750*/  MUFU.EX2 R163, R163 ;  /* 0x000000a300a37308 */ /* 0x000ee20000000800 */
[--C-:B------:R-:W-:Y:S01]  /*9760*/  FFMA.FTZ R182, R182, UR6, -R217.reuse ;  /* 0x00000006b6b67c23 */ /* 0x100fe200080108d9 */
        /* <DEDUP_REMOVED lines=10> */
[----:B------:R-:W-:Y:S01]  /*9810*/  FFMA.FTZ R0, R194, R0, R195 ;  /* 0x00000000c2007223 */ /* 0x000fe200000100c3 */
[----:B------:R-:W-:Y:S01]  /*9820*/  FFMA.FTZ R209, R209, R12, R214 ;  /* 0x0000000cd1d17223 */ /* 0x000fe200000100d6 */
[----:B------:R-:W-:-:S02]  /*9830*/  @!P2 VIADD R215, R215, 0x32460 ;  /* 0x00032460d7d7a836 */ /* 0x000fc40000000000 */
[----:B------:R-:W4:Y:S01]  /*9840*/  MUFU.EX2 R160, R160 ;  /* 0x000000a000a07308 */ /* 0x000f220000000800 */
[----:B------:R-:W-:Y:S01]  /*9850*/  FADD.FTZ R0, R197, R0 ;  /* 0x00000000c5007221 */ /* 0x000fe20000010000 */
[----:B------:R-:W-:Y:S01]  /*9860*/  FADD.FTZ R209, R216, R209 ;  /* 0x000000d1d8d17221 */ /* 0x000fe20000010000 */
[----:B------:R-:W-:Y:S01]  /*9870*/  @!P2 PRMT R215, RZ, 0x654, R215 ;  /* 0x00000654ffd7a816 */ /* 0x000fe200000000d7 */
[----:B------:R-:W-:Y:S02]  /*9880*/  IMAD.MOV.U32 R208, RZ, RZ, R20 ;  /* 0x000000ffffd07224 */ /* 0x000fe400078e0014 */
[----:B------:R-:W-:Y:S01]  /*9890*/  FADD.FTZ R0, R199, R0 ;  /* 0x00000000c7007221 */ /* 0x000fe20000010000 */
[----:B------:R-:W-:Y:S01]  /*98a0*/  FADD.FTZ R210, R210, R209 ;  /* 0x000000d1d2d27221 */ /* 0x000fe20000010000 */
[----:B------:R-:W-:Y:S01]  /*98b0*/  IMAD.MOV.U32 R209, RZ, RZ, R21 ;  /* 0x000000ffffd17224 */ /* 0x000fe200078e0015 */
[----:B------:R-:W-:Y:S01]  /*98c0*/  MUFU.EX2 R165, R165 ;  /* 0x000000a500a57308 */ /* 0x000fe20000000800 */
[----:B------:R-:W-:Y:S01]  /*98d0*/  FADD.FTZ R213, R213, R0 ;  /* 0x00000000d5d57221 */ /* 0x000fe20000010000 */
[----:B------:R-:W-:-:S03]  /*98e0*/  FADD.FTZ R210, R211, R210 ;  /* 0x000000d2d3d27221 */ /* 0x000fc60000010000 */
[----:B0-----:R-:W-:-:S03]  /*98f0*/  FADD.FTZ R213, R156, R213 ;  /* 0x000000d59cd57221 */ /* 0x001fc60000010000 */
[----:B------:R-:W0:Y:S08]  /*9900*/  MUFU.EX2 R167, R167 ;  /* 0x000000a700a77308 */ /* 0x000e300000000800 */
[----:B------:R-:W5:Y:S08]  /*9910*/  MUFU.EX2 R162, R162 ;  /* 0x000000a200a27308 */ /* 0x000f700000000800 */
        /* <DEDUP_REMOVED lines=27> */
[----:B--2---:R-:W-:-:S05]  /*9ad0*/  F2FP.F16.F32.PACK_AB R152, R158, R156 ;  /* 0x0000009c9e98723e */ /* 0x004fca00000000ff */
[----:B------:R-:W2:Y:S01]  /*9ae0*/  MUFU.EX2 R193, R193 ;  /* 0x000000c100c17308 */ /* 0x000ea20000000800 */
[----:B---3--:R-:W-:Y:S01]  /*9af0*/  F2FP.F16.F32.PACK_AB R154, R163, R161 ;  /* 0x000000a1a39a723e */ /* 0x008fe200000000ff */
[----:B------:R-:W-:Y:S01]  /*9b00*/  FADD.FTZ R158, R158, R213 ;  /* 0x000000d59e9e7221 */ /* 0x000fe20000010000 */
[C---:B----4-:R-:W-:Y:S01]  /*9b10*/  F2FP.F16.F32.PACK_AB R153, R160.reuse, R159 ;  /* 0x0000009fa099723e */ /* 0x050fe200000000ff */
[----:B------:R-:W-:Y:S01]  /*9b20*/  FADD.FTZ R159, R159, R210 ;  /* 0x000000d29f9f7221 */ /* 0x000fe20000010000 */
[----:B0-----:R-:W-:Y:S01]  /*9b30*/  F2FP.F16.F32.PACK_AB R155, R167, R165 ;  /* 0x000000a5a79b723e */ /* 0x001fe200000000ff */
        /* <DEDUP_REMOVED lines=8> */
[----:B------:R-:W0:Y:S01]  /*9bc0*/  MUFU.EX2 R223, R223 ;  /* 0x000000df00df7308 */ /* 0x000e220000000800 */
[----:B------:R-:W-:Y:S01]  /*9bd0*/  UMOV UR11, 0x40000040 ;  /* 0x40000040000b7882 */ /* 0x000fe20000000000 */
[----:B------:R-:W-:Y:S01]  /*9be0*/  FADD.FTZ R167, R167, R160 ;  /* 0x000000a0a7a77221 */ /* 0x000fe20000010000 */
[----:B-----5:R-:W-:-:S03]  /*9bf0*/  FADD.FTZ R163, R162, R163 ;  /* 0x000000a3a2a37221 */ /* 0x020fc60000010000 */
[----:B-1----:R-:W-:Y:S02]  /*9c00*/  FADD.FTZ R167, R166, R167 ;  /* 0x000000a7a6a77221 */ /* 0x002fe40000010000 */
[----:B------:R-:W-:Y:S08]  /*9c10*/  MUFU.EX2 R192, R192 ;  /* 0x000000c000c07308 */ /* 0x000ff00000000800 */
[----:B------:R-:W1:Y:S01]  /*9c20*/  MUFU.EX2 R217, R217 ;  /* 0x000000d900d97308 */ /* 0x000e620000000800 */
[----:B------:R-:W-:-:S02]  /*9c30*/  WARPGROUP.DEPBAR.LE gsb0, 0x0 ;  /* 0x00008000000079c5 */ /* 0x000fc40000010000 */
[C---:B------:R-:W-:Y:S01]  /*9c40*/  F2FP.F16.F32.PACK_AB R152, R164.reuse, R162 ;  /* 0x000000a2a498723e */ /* 0x040fe200000000ff */
[----:B------:R-:W-:Y:S01]  /*9c50*/  FADD.FTZ R164, R164, R163 ;  /* 0x000000a3a4a47221 */ /* 0x000fe20000010000 */
[----:B------:R-:W-:Y:S02]  /*9c60*/  F2FP.F16.F32.PACK_AB R154, R171, R169 ;  /* 0x000000a9ab9a723e */ /* 0x000fe400000000ff */
[C---:B------:R-:W-:Y:S01]  /*9c70*/  F2FP.F16.F32.PACK_AB R153, R168.reuse, R166 ;  /* 0x000000a6a899723e */ /* 0x040fe200000000ff */
[----:B------:R-:W-:Y:S01]  /*9c80*/  FADD.FTZ R168, R168, R167 ;  /* 0x000000a7a8a87221 */ /* 0x000fe20000010000 */
[----:B------:R-:W-:Y:S01]  /*9c90*/  F2FP.F16.F32.PACK_AB R155, R175, R173 ;  /* 0x000000adaf9b723e */ /* 0x000fe200000000ff */
[----:B------:R-:W-:Y:S02]  /*9ca0*/  FADD.FTZ R164, R169, R164 ;  /* 0x000000a4a9a47221 */ /* 0x000fe40000010000 */
[----:B------:R-:W-:Y:S01]  /*9cb0*/  FADD.FTZ R168, R173, R168 ;  /* 0x000000a8ada87221 */ /* 0x000fe20000010000 */
[----:B------:R-:W-:Y:S01]  /*9cc0*/  WARPGROUP.ARRIVE ;  /* 0x00000000000079c5 */ /* 0x000fe20000000000 */
[----:B------:R-:W-:-:S02]  /*9cd0*/  FADD.FTZ R171, R171, R164 ;  /* 0x000000a4abab7221 */ /* 0x000fc40000010000 */
[----:B------:R-:W-:Y:S02]  /*9ce0*/  FADD.FTZ R175, R175, R168 ;  /* 0x000000a8afaf7221 */ /* 0x000fe40000010000 */
[----:B------:R-:W-:Y:S01]  /*9cf0*/  FADD.FTZ R171, R170, R171 ;  /* 0x000000abaaab7221 */ /* 0x000fe20000010000 */
[----:B------:R-:W-:Y:S01]  /*9d00*/  HGMMA.64x256x16.F32 R24, R152, gdesc[UR8].tnspB, R24, gsb0 ;  /* 0x43e0000898187df0 */ /* 0x000fe20008000818 */
[----:B------:R-:W-:Y:S01]  /*9d10*/  UIADD3 UR10, UR5, 0x180, URZ ;  /* 0x00000180050a7890 */ /* 0x000fe2000fffe03f */
[----:B------:R-:W-:Y:S01]  /*9d20*/  FADD.FTZ R175, R174, R175 ;  /* 0x000000afaeaf7221 */ /* 0x000fe20000010000 */
[----:B------:R-:W-:Y:S01]  /*9d30*/  UMOV UR11, 0x40000040 ;  /* 0x40000040000b7882 */ /* 0x000fe20000000000 */
[----:B------:R-:W-:Y:S02]  /*9d40*/  WARPGROUP.DEPBAR.LE gsb0, 0x0 ;  /* 0x00008000000079c5 */ /* 0x000fe40000010000 */
[C---:B------:R-:W-:Y:S01]  /*9d50*/  F2FP.F16.F32.PACK_AB R152, R172.reuse, R170 ;  /* 0x000000aaac98723e */ /* 0x040fe200000000ff */
[----:B------:R-:W-:Y:S01]  /*9d60*/  FADD.FTZ R172, R172, R171 ;  /* 0x000000abacac7221 */ /* 0x000fe20000010000 */
[----:B------:R-:W-:-:S02]  /*9d70*/  F2FP.F16.F32.PACK_AB R154, R179, R177 ;  /* 0x000000b1b39a723e */ /* 0x000fc400000000ff */
[C---:B------:R-:W-:Y:S01]  /*9d80*/  F2FP.F16.F32.PACK_AB R153, R176.reuse, R174 ;  /* 0x000000aeb099723e */ /* 0x040fe200000000ff */
[----:B------:R-:W-:Y:S01]  /*9d90*/  FADD.FTZ R176, R176, R175 ;  /* 0x000000afb0b07221 */ /* 0x000fe20000010000 */
[----:B------:R-:W-:Y:S01]  /*9da0*/  F2FP.F16.F32.PACK_AB R155, R183, R181 ;  /* 0x000000b5b79b723e */ /* 0x000fe200000000ff */
[----:B------:R-:W-:Y:S02]  /*9db0*/  FADD.FTZ R172, R177, R172 ;  /* 0x000000acb1ac7221 */ /* 0x000fe40000010000 */
[----:B------:R-:W-:Y:S01]  /*9dc0*/  FADD.FTZ R176, R181, R176 ;  /* 0x000000b0b5b07221 */ /* 0x000fe20000010000 */
[----:B------:R-:W-:Y:S01]  /*9dd0*/  WARPGROUP.ARRIVE ;  /* 0x00000000000079c5 */ /* 0x000fe20000000000 */
[----:B------:R-:W-:Y:S02]  /*9de0*/  FADD.FTZ R179, R179, R172 ;  /* 0x000000acb3b37221 */ /* 0x000fe40000010000 */
[----:B------:R-:W-:-:S09]  /*9df0*/  FADD.FTZ R183, R183, R176 ;  /* 0x000000b0b7b77221 */ /* 0x000fd20000010000 */
[----:B------:R-:W-:Y:S01]  /*9e00*/  HGMMA.64x256x16.F32 R24, R152, gdesc[UR8].tnspB, R24, gsb0 ;  /* 0x43e0000898187df0 */ /* 0x000fe20008000818 */
[----:B------:R-:W-:Y:S01]  /*9e10*/  UIADD3 UR10, UR5, 0x200, URZ ;  /* 0x00000200050a7890 */ /* 0x000fe2000fffe03f */
[----:B------:R-:W-:Y:S01]  /*9e20*/  UMOV UR11, 0x40000040 ;  /* 0x40000040000b7882 */ /* 0x000fe20000000000 */
[----:B------:R-:W-:Y:S02]  /*9e30*/  WARPGROUP.DEPBAR.LE gsb0, 0x0 ;  /* 0x00008000000079c5 */ /* 0x000fe40000010000 */
[----:B------:R-:W-:Y:S01]  /*9e40*/  F2FP.F16.F32.PACK_AB R152, R221, R178 ;  /* 0x000000b2dd98723e */ /* 0x000fe200000000ff */
        /* <DEDUP_REMOVED lines=13> */
[----:B------:R-:W-:Y:S01]  /*9f20*/  FADD.FTZ R189, R189, R184 ;  /* 0x000000b8bdbd7221 */ /* 0x000fe20000010000 */
[----:B------:R-:W-:Y:S01]  /*9f30*/  UMOV UR11, 0x40000040 ;  /* 0x40000040000b7882 */ /* 0x000fe20000000000 */
[----:B------:R-:W-:Y:S02]  /*9f40*/  WARPGROUP.DEPBAR.LE gsb0, 0x0 ;  /* 0x00008000000079c5 */ /* 0x000fe40000010000 */
[----:B------:R-:W-:Y:S01]  /*9f50*/  F2FP.F16.F32.PACK_AB R152, R191, R186 ;  /* 0x000000babf98723e */ /* 0x000fe200000000ff */
[----:B------:R-:W-:Y:S01]  /*9f60*/  FADD.FTZ R186, R186, R185 ;  /* 0x000000b9baba7221 */ /* 0x000fe20000010000 */
[----:B--2---:R-:W-:Y:S02]  /*9f70*/  F2FP.F16.F32.PACK_AB R154, R193, R188 ;  /* 0x000000bcc19a723e */ /* 0x004fe400000000ff */
[----:B0-----:R-:W-:Y:S01]  /*9f80*/  F2FP.F16.F32.PACK_AB R153, R223, R190 ;  /* 0x000000bedf99723e */ /* 0x001fe200000000ff */
[----:B------:R-:W-:Y:S01]  /*9f90*/  FADD.FTZ R190, R190, R189 ;  /* 0x000000bdbebe7221 */ /* 0x000fe20000010000 */
[----:B-1----:R-:W-:Y:S01]  /*9fa0*/  F2FP.F16.F32.PACK_AB R155, R217, R192 ;  /* 0x000000c0d99b723e */ /* 0x002fe200000000ff */
[----:B------:R-:W-:-:S02]  /*9fb0*/  FADD.FTZ R191, R191, R186 ;  /* 0x000000babfbf7221 */ /* 0x000fc40000010000 */
[----:B------:R-:W-:Y:S01]  /*9fc0*/  FADD.FTZ R223, R223, R190 ;  /* 0x000000bedfdf7221 */ /* 0x000fe20000010000 */
[----:B------:R-:W-:Y:S01]  /*9fd0*/  WARPGROUP.ARRIVE ;  /* 0x00000000000079c5 */ /* 0x000fe20000000000 */
[----:B------:R-:W-:Y:S02]  /*9fe0*/  FADD.FTZ R0, R188, R191 ;  /* 0x000000bfbc007221 */ /* 0x000fe40000010000 */
[----:B------:R-:W-:Y:S02]  /*9ff0*/  FADD.FTZ R12, R192, R223 ;  /* 0x000000dfc00c7221 */ /* 0x000fe40000010000 */
[----:B------:R-:W-:-:S07]  /*a000*/  FADD.FTZ R0, R193, R0 ;  /* 0x00000000c1007221 */ /* 0x000fce0000010000 */
[----:B------:R-:W-:Y:S01]  /*a010*/  HGMMA.64x256x16.F32 R24, R152, gdesc[UR8].tnspB, R24, gsb0 ;  /* 0x43e0000898187df0 */ /* 0x000fe20008000818 */
[----:B------:R-:W-:Y:S02]  /*a020*/  FADD.FTZ R12, R217, R12 ;  /* 0x0000000cd90c7221 */ /* 0x000fe40000010000 */
[----:B------:R-:W-:Y:S02]  /*a030*/  WARPGROUP.DEPBAR.LE gsb0, 0x0 ;  /* 0x00008000000079c5 */ /* 0x000fe40000010000 */
[----:B------:R1:W-:Y:S01]  /*a040*/  @!P2 SYNCS.ARRIVE.TRANS64.RED.A1T0 RZ, [R215+URZ], RZ ;  /* 0x000000ffd7ffa9a7 */ /* 0x0003e2000810043f */
[----:B------:R-:W-:Y:S05]  /*a050*/  @P1 BRA `(.L_x_4390) ;  /* 0xffffffd400c41947 */ /* 0x000fea000383ffff */
.L_x_4381:
[----:B------:R-:W2:Y:S01]  /*a060*/  SHFL.BFLY PT, R3, R0, 0x2, 0x1f ;  /* 0x0c401f0000037f89 */ /* 0x000ea200000e0000 */
[----:B------:R-:W-:Y:S01]  /*a070*/  IMAD.MOV.U32 R4, RZ, RZ, RZ ;  /* 0x000000ffff047224 */ /* 0x000fe200078e00ff */
[----:B------:R-:W-:Y:S01]  /*a080*/  R2UR UR4, R224 ;  /* 0x00000000e00472ca */ /* 0x000fe200000e0000 */
[----:B------:R-:W-:Y:S01]  /*a090*/  UIADD3 UR36, UR36, 0x1, URZ ;  /* 0x0000000124247890 */ /* 0x000fe2000fffe03f */
[----:B------:R-:W3:Y:S01]  /*a0a0*/  SHFL.BFLY PT, R5, R12, 0x2, 0x1f ;  /* 0x0c401f000c057f89 */ /* 0x000ee200000e0000 */
[----:B------:R-:W-:Y:S01]  /*a0b0*/  IMAD.U32 R9, RZ, RZ, UR6 ;  /* 0x00000006ff097e24 */ /* 0x000fe2000f8e00ff */
[----:B------:R4:W-:Y:S06]  /*a0c0*/  BAR.ARV R157, 0x100 ;  /* 0x0004009d0000751d */ /* 0x0009ec0000002000 */
[----:B------:R-:W-:-:S02]  /*a0d0*/  UISETP.NE.AND UP0, UPT, UR36, 0x2, UPT ;  /* 0x000000022400788c */ /* 0x000fc4000bf05270 */
[----:B------:R-:W-:Y:S06]  /*a0e0*/  BAR.ARV 0x8, 0x180 ;  /* 0x0206000000007b1d */ /* 0x000fec0000002000 */
[----:B------:R-:W-:Y:S01]  /*a0f0*/  UIADD3 UR4, UR4, 0x1, URZ ;  /* 0x0000000104047890 */ /* 0x000fe2000fffe03f */
[----:B------:R-:W-:Y:S01]  /*a100*/  PLOP3.LUT P0, PT, PT, PT, PT, 0x8, 0x0 ;  /* 0x000000000000781c */ /* 0x000fe20003f0e170 */
[----:B--2---:R-:W-:Y:S01]  /*a110*/  FADD.FTZ R3, R3, R0 ;  /* 0x0000000003037221 */ /* 0x004fe20000010000 */
[----:B------:R-:W-:Y:S01]  /*a120*/  IMAD.MOV.U32 R0, RZ, RZ, RZ ;  /* 0x000000ffff007224 */ /* 0x000fe200078e00ff */
[----:B------:R-:W-:Y:S01]  /*a130*/  USEL UR36, UR36, URZ, UP0 ;  /* 0x0000003f24247287 */ /* 0x000fe20008000000 */
[----:B---3--:R-:W-:-:S02]  /*a140*/  FADD.FTZ R5, R5, R12 ;  /* 0x0000000c05057221 */ /* 0x008fc40000010000 */
[----:B------:R-:W2:Y:S01]  /*a150*/  SHFL.BFLY PT, R2, R3, 0x1, 0x1f ;  /* 0x0c201f0003027f89 */ /* 0x000ea200000e0000 */
[----:B------:R-:W-:Y:S01]  /*a160*/  IMAD.U32 R224, RZ, RZ, UR4 ;  /* 0x00000004ffe07e24 */ /* 0x000fe2000f8e00ff */
[----:B------:R-:W-:-:S04]  /*a170*/  USEL UR4, URZ, 0x1, UP0 ;  /* 0x000000013f047887 */ /* 0x000fc80008000000 */
[----:B------:R-:W-:Y:S01]  /*a180*/  ULOP3.LUT UR37, UR37, UR4, URZ, 0x3c, !UPT ;  /* 0x0000000425257292 */ /* 0x000fe2000f8e3c3f */
[----:B--2---:R-:W-:Y:S01]  /*a190*/  FADD.FTZ R7, R3, R2 ;  /* 0x0000000203077221 */ /* 0x004fe20000010000 */
[----:B------:R-:W-:Y:S01]  /*a1a0*/  IMAD.MOV.U32 R3, RZ, RZ, -0x800000 ;  /* 0xff800000ff037424 */ /* 0x000fe200078e00ff */
[----:B------:R-:W2:Y:S03]  /*a1b0*/  SHFL.BFLY PT, R2, R5, 0x1, 0x1f ;  /* 0x0c201f0005027f89 */ /* 0x000ea600000e0000 */
[----:B------:R-:W-:-:S13]  /*a1c0*/  FSETP.NE.FTZ.AND P1, PT, R7, RZ, PT ;  /* 0x000000ff0700720b */ /* 0x000fda0003f35000 */
[----:B------:R-:W3:Y:S01]  /*a1d0*/  @P1 MUFU.RCP R4, R7 ;  /* 0x0000000700041308 */ /* 0x000ee20000001000 */
[----:B--2---:R-:W-:Y:S01]  /*a1e0*/  FADD.FTZ R6, R5, R2 ;  /* 0x0000000205067221 */ /* 0x004fe20000010000 */
[----:B------:R-:W-:Y:S02]  /*a1f0*/  IMAD.U32 R5, RZ, RZ, UR6 ;  /* 0x00000006ff057e24 */ /* 0x000fe4000f8e00ff */
[----:B------:R-:W-:Y:S02]  /*a200*/  IMAD.MOV.U32 R2, RZ, RZ, -0x800000 ;  /* 0xff800000ff027424 */ /* 0x000fe400078e00ff */
[----:B------:R-:W-:Y:S01]  /*a210*/  FSETP.NE.FTZ.AND P2, PT, R6, RZ, PT ;  /* 0x000000ff0600720b */ /* 0x000fe20003f55000 */
[----:B------:R-:W-:Y:S01]  /*a220*/  @P1 FMUL.FTZ R5, R5, 0.69314718246459960938 ;  /* 0x3f31721805051820 */ /* 0x000fe20000410000 */
        /* <DEDUP_REMOVED lines=64> */
[----:B------:R-:W0:Y:S01]  /*a630*/  @P2 MUFU.RCP R0, R6 ;  /* 0x0000000600002308 */ /* 0x000e220000001000 */
[----:B------:R-:W-:-:S07]  /*a640*/  @P2 FMUL.FTZ R9, R9, 0.69314718246459960938 ;  /* 0x3f31721809092820 */ /* 0x000fce0000410000 */
[----:B------:R-:W2:Y:S08]  /*a650*/  @P1 MUFU.LG2 R4, R7 ;  /* 0x0000000700041308 */ /* 0x000eb00000000c00 */
[----:B------:R-:W3:Y:S01]  /*a660*/  @P2 MUFU.LG2 R6, R6 ;  /* 0x0000000600062308 */ /* 0x000ee20000000c00 */
        /* <DEDUP_REMOVED lines=67> */
[----:B----4-:R-:W-:-:S07]  /*aaa0*/  @P2 FFMA.FTZ R2, R9, R21, R6 ;  /* 0x0000001509022223 */ /* 0x010fce0000010006 */
.L_x_4359:
        /* <DEDUP_REMOVED lines=10> */
[----:B------:R-:W2:Y:S01]  /*ab50*/  LDC R195, c[0x0][0xce8] ;  /* 0x00033a00ffc37b82 */ /* 0x000ea20000000800 */
[----:B------:R-:W-:Y:S01]  /*ab60*/  F2FP.F16.F32.PACK_AB R24, R25, R24 ;  /* 0x000000181918723e */ /* 0x000fe200000000ff */
[----:B------:R-:W-:Y:S01]  /*ab70*/  ULDC.64 UR8, c[0x0][0xc90] ;  /* 0x0003240000087ab9 */ /* 0x000fe20000000a00 */
[----:B------:R-:W-:Y:S01]  /*ab80*/  F2FP.F16.F32.PACK_AB R25, R40, R26 ;  /* 0x0000001a2819723e */ /* 0x000fe200000000ff */
[----:B------:R-:W-:Y:S01]  /*ab90*/  ULDC.64 UR14, c[0x0][0x208] ;  /* 0x00008200000e7ab9 */ /* 0x000fe20000000a00 */
[----:B------:R-:W-:Y:S02]  /*aba0*/  F2FP.F16.F32.PACK_AB R26, R29, R28 ;  /* 0x0000001c1d1a723e */ /* 0x000fe400000000ff */
[----:B------:R-:W-:Y:S02]  /*abb0*/  F2FP.F16.F32.PACK_AB R27, R27, R30 ;  /* 0x0000001e1b1b723e */ /* 0x000fe400000000ff */
[----:B------:R-:W-:-:S02]  /*abc0*/  R2UR UR11, R207 ;  /* 0x00000000cf0b72ca */ /* 0x000fc400000e0000 */
[----:B------:R-:W-:Y:S02]  /*abd0*/  R2UR UR13, R218 ;  /* 0x00000000da0d72ca */ /* 0x000fe400000e0000 */
[----:B------:R-:W-:Y:S02]  /*abe0*/  F2FP.F16.F32.PACK_AB R32, R33, R32 ;  /* 0x000000202120723e */ /* 0x000fe400000000ff */
[----:B------:R-:W-:Y:S02]  /*abf0*/  F2FP.F16.F32.PACK_AB R33, R35, R34 ;  /* 0x000000222321723e */ /* 0x000fe400000000ff */
[----:B------:R-:W-:Y:S01]  /*ac00*/  F2FP.F16.F32.PACK_AB R34, R37, R172 ;  /* 0x000000ac2522723e */ /* 0x000fe200000000ff */
[----:B------:R-:W-:Y:S01]  /*ac10*/  VIADD R37, R201, UR38 ;  /* 0x00000026c9257c36 */ /* 0x000fe20008000000 */
[----:B------:R-:W-:Y:S02]  /*ac20*/  F2FP.F16.F32.PACK_AB R35, R39, R38 ;  /* 0x000000262723723e */ /* 0x000fe400000000ff */
[----:B------:R-:W-:Y:S01]  /*ac30*/  F2FP.F16.F32.PACK_AB R136, R137, R136 ;  /* 0x000000888988723e */ /* 0x000fe200000000ff */
[----:B------:R-:W-:Y:S01]  /*ac40*/  USHF.R.S32.HI UR10, URZ, 0x1f, UR11 ;  /* 0x0000001f3f0a7899 */ /* 0x000fe2000801140b */
[----:B------:R-:W-:Y:S01]  /*ac50*/  F2FP.F16.F32.PACK_AB R137, R166, R120 ;  /* 0x00000078a689723e */ /* 0x000fe200000000ff */
[----:B------:R-:W-:Y:S01]  /*ac60*/  UIMAD.WIDE.U32 UR6, UR11, UR8, URZ ;  /* 0x000000080b0672a5 */ /* 0x000fe2000f8e003f */
[----:B------:R-:W-:Y:S01]  /*ac70*/  F2FP.F16.F32.PACK_AB R169, R170, R169 ;  /* 0x000000a9aaa9723e */ /* 0x000fe200000000ff */
[----:B------:R-:W-:Y:S01]  /*ac80*/  UIMAD UR5, UR10, UR8, URZ ;  /* 0x000000080a0572a4 */ /* 0x000fe2000f8e023f */
[----:B------:R-:W-:Y:S01]  /*ac90*/  F2FP.F16.F32.PACK_AB R170, R149, R148 ;  /* 0x0000009495aa723e */ /* 0x000fe200000000ff */
[----:B------:R-:W-:Y:S01]  /*aca0*/  USHF.R.S32.HI UR12, URZ, 0x1f, UR13 ;  /* 0x0000001f3f0c7899 */ /* 0x000fe2000801140d */
[----:B------:R-:W-:Y:S01]  /*acb0*/  F2FP.F16.F32.PACK_AB R171, R0, R171 ;  /* 0x000000ab00ab723e */ /* 0x000fe200000000ff */
[----:B------:R-:W-:Y:S01]  /*acc0*/  UIMAD UR5, UR11, UR9, UR5 ;  /* 0x000000090b0572a4 */ /* 0x000fe2000f8e0205 */
[----:B------:R-:W-:-:S02]  /*acd0*/  MOV R162, R194 ;  /* 0x000000c200a27202 */ /* 0x000fc40000000f00 */
[----:B0-----:R-:W-:Y:S01]  /*ace0*/  MOV R163, R5 ;  /* 0x0000000500a37202 */ /* 0x001fe20000000f00 */
[----:B------:R-:W-:Y:S01]  /*acf0*/  IMAD R5, R219, 0x40, R200 ;  /* 0x00000040db057824 */ /* 0x000fe200078e02c8 */
[----:B------:R-:W-:Y:S01]  /*ad00*/  ULDC.64 UR8, c[0x0][0xc98] ;  /* 0x0003260000087ab9 */ /* 0x000fe20000000a00 */
[----:B------:R-:W-:Y:S01]  /*ad10*/  UIADD3 UR7, UR7, UR5, URZ ;  /* 0x0000000507077290 */ /* 0x000fe2000fffe03f */
[--C-:B------:R-:W-:Y:S01]  /*ad20*/  IMAD.WIDE R16, R228, 0x2, R162.reuse ;  /* 0x00000002e4107825 */ /* 0x100fe200078e02a2 */
[----:B------:R-:W-:Y:S02]  /*ad30*/  UIMAD UR5, UR12, UR8, URZ ;  /* 0x000000080c0572a4 */ /* 0x000fe4000f8e023f */
[----:B------:R-:W-:Y:S01]  /*ad40*/  UIMAD.WIDE.U32 UR6, UR13, UR8, UR6 ;  /* 0x000000080d0672a5 */ /* 0x000fe2000f8e0006 */
[----:B------:R-:W-:Y:S01]  /*ad50*/  IMAD.WIDE R162, R5, 0x2, R162 ;  /* 0x0000000205a27825 */ /* 0x000fe200078e02a2 */
[C---:B------:R-:W-:Y:S01]  /*ad60*/  IADD3 R23, P0, R16.reuse, 0x8060, RZ ;  /* 0x0000806010177810 */ /* 0x040fe20007f1e0ff */
[----:B------:R-:W-:Y:S01]  /*ad70*/  UIMAD UR5, UR13, UR9, UR5 ;  /* 0x000000090d0572a4 */ /* 0x000fe2000f8e0205 */
[----:B------:R-:W-:-:S02]  /*ad80*/  IADD3 R7, P3, R16, 0xc060, RZ ;  /* 0x0000c06010077810 */ /* 0x000fc40007f7e0ff */
[----:B------:R-:W-:Y:S01]  /*ad90*/  LOP3.LUT R14, R23, 0x380, RZ, 0xc0, !PT ;  /* 0x00000380170e7812 */ /* 0x000fe200078ec0ff */
[--C-:B------:R-:W-:Y:S01]  /*ada0*/  IMAD.X R15, RZ, RZ, R17.reuse, P0 ;  /* 0x000000ffff0f7224 */ /* 0x100fe200000e0611 */
[----:B------:R-:W-:Y:S01]  /*adb0*/  IADD3 R110, P2, R16, 0x8040, RZ ;  /* 0x00008040106e7810 */ /* 0x000fe20007f5e0ff */
[--C-:B------:R-:W-:Y:S01]  /*adc0*/  IMAD.X R5, RZ, RZ, R17.reuse, P3 ;  /* 0x000000ffff057224 */ /* 0x100fe200018e0611 */
[----:B------:R-:W-:Y:S01]  /*add0*/  SHF.R.U64 R14, R14, 0x3, RZ ;  /* 0x000000030e0e7819 */ /* 0x000fe200000012ff */
[----:B------:R-:W-:Y:S01]  /*ade0*/  ULDC.64 UR8, c[0x0][0xbe8] ;  /* 0x0002fa0000087ab9 */ /* 0x000fe20000000a00 */
[C---:B------:R-:W-:Y:S01]  /*adf0*/  IADD3 R106, P3, R16.reuse, 0x8020, RZ ;  /* 0x00008020106a7810 */ /* 0x040fe20007f7e0ff */
[--C-:B------:R-:W-:Y:S01]  /*ae00*/  IMAD.X R143, RZ, RZ, R17.reuse, P2 ;  /* 0x000000ffff8f7224 */ /* 0x100fe200010e0611 */
[----:B------:R-:W-:Y:S02]  /*ae10*/  LOP3.LUT R4, R7, 0x380, RZ, 0xc0, !PT ;  /* 0x0000038007047812 */ /* 0x000fe400078ec0ff */
[----:B------:R-:W-:Y:S01]  /*ae20*/  IADD3 R12, P2, R16, 0x4000, RZ ;  /* 0x00004000100c7810 */ /* 0x000fe20007f5e0ff */
[----:B------:R-:W-:Y:S01]  /*ae30*/  IMAD.X R147, RZ, RZ, R17, P3 ;  /* 0x000000ffff937224 */ /* 0x000fe200018e0611 */
[----:B------:R-:W-:-:S02]  /*ae40*/  LOP3.LUT R14, R14, R23, RZ, 0x3c, !PT ;  /* 0x000000170e0e7212 */ /* 0x000fc400078e3cff */
[----:B------:R-:W-:Y:S01]  /*ae50*/  LOP3.LUT R23, R106, 0x380, RZ, 0xc0, !PT ;  /* 0x000003806a177812 */ /* 0x000fe200078ec0ff */
[--C-:B------:R-:W-:Y:S01]  /*ae60*/  IMAD.X R13, RZ, RZ, R17.reuse, P2 ;  /* 0x000000ffff0d7224 */ /* 0x100fe200010e0611 */
[----:B------:R-:W-:Y:S02]  /*ae70*/  SHF.R.U64 R4, R4, 0x3, RZ ;  /* 0x0000000304047819 */ /* 0x000fe400000012ff */
[C---:B------:R-:W-:Y:S02]  /*ae80*/  IADD3 R103, P4, R16.reuse, 0xc040, RZ ;  /* 0x0000c04010677810 */ /* 0x040fe40007f9e0ff */
[C---:B------:R-:W-:Y:S02]  /*ae90*/  IADD3 R99, P5, R16.reuse, 0xc020, RZ ;  /* 0x0000c02010637810 */ /* 0x040fe40007fbe0ff */
[C---:B------:R-:W-:Y:S02]  /*aea0*/  IADD3 R31, P6, R16.reuse, 0xc000, RZ ;  /* 0x0000c000101f7810 */ /* 0x040fe40007fde0ff */
[C---:B------:R-:W-:Y:S01]  /*aeb0*/  IADD3 R19, P1, R16.reuse, 0x20, RZ ;  /* 0x0000002010137810 */ /* 0x040fe20007f3e0ff */
[--C-:B------:R-:W-:Y:S01]  /*aec0*/  IMAD.X R9, RZ, RZ, R17.reuse, P5 ;  /* 0x000000ffff097224 */ /* 0x100fe200028e0611 */
[----:B------:R-:W-:Y:S01]  /*aed0*/  SHF.R.U64 R23, R23, 0x3, RZ ;  /* 0x0000000317177819 */ /* 0x000fe200000012ff */
[--C-:B------:R-:W-:Y:S01]  /*aee0*/  IMAD.X R11, RZ, RZ, R17.reuse, P6 ;  /* 0x000000ffff0b7224 */ /* 0x100fe200030e0611 */
[----:B------:R-:W-:Y:S01]  /*aef0*/  LOP3.LUT R165, R16, 0x380, RZ, 0xc0, !PT ;  /* 0x0000038010a57812 */ /* 0x000fe200078ec0ff */
[----:B------:R-:W-:Y:S01]  /*af00*/  IMAD.X R139, RZ, RZ, R17, P1 ;  /* 0x000000ffff8b7224 */ /* 0x000fe200008e0611 */
[----:B------:R-:W-:-:S02]  /*af10*/  IADD3 R107, P2, R162, 0x7000, RZ ;  /* 0x00007000a26b7810 */ /* 0x000fc40007f5e0ff */
[----:B------:R-:W-:Y:S01]  /*af20*/  LOP3.LUT R4, R4, R7, RZ, 0x3c, !PT ;  /* 0x0000000704047212 */ /* 0x000fe200078e3cff */
[--C-:B------:R-:W-:Y:S01]  /*af30*/  IMAD.X R7, RZ, RZ, R17.reuse, P4 ;  /* 0x000000ffff077224 */ /* 0x100fe200020e0611 */
[----:B------:R-:W-:Y:S02]  /*af40*/  LOP3.LUT R146, R23, R106, RZ, 0x3c, !PT ;  /* 0x0000006a17927212 */ /* 0x000fe400078e3cff */
        /* <DEDUP_REMOVED lines=12> */
[----:B------:R-:W-:Y:S01]  /*b010*/  LOP3.LUT R106, R107, 0x380, RZ, 0xc0, !PT ;  /* 0x000003806b6a7812 */ /* 0x000fe200078ec0ff */
[--C-:B------:R-:W-:Y:S01]  /*b020*/  IMAD.X R161, RZ, RZ, R17.reuse, P3 ;  /* 0x000000ffffa17224 */ /* 0x100fe200018e0611 */
[----:B------:R-:W-:Y:S01]  /*b030*/  LOP3.LUT R164, R165, R16, RZ, 0x3c, !PT ;  /* 0x00000010a5a47212 */ /* 0x000fe200078e3cff */
[----:B------:R-:W-:Y:S01]  /*b040*/  IMAD.MOV.U32 R165, RZ, RZ, R17 ;  /* 0x000000ffffa57224 */ /* 0x000fe200078e0011 */
[----:B------:R-:W-:-:S02]  /*b050*/  SHF.R.U64 R106, R106, 0x3, RZ ;  /* 0x000000036a6a7819 */ /* 0x000fc400000012ff */
[----:B------:R-:W-:Y:S02]  /*b060*/  LOP3.LUT R17, R102, 0x380, RZ, 0xc0, !PT ;  /* 0x0000038066117812 */ /* 0x000fe400078ec0ff */
[----:B------:R-:W-:Y:S01]  /*b070*/  LOP3.LUT R106, R106, R107, RZ, 0x3c, !PT ;  /* 0x0000006b6a6a7212 */ /* 0x000fe200078e3cff */
[----:B------:R-:W-:Y:S01]  /*b080*/  IMAD.X R107, RZ, RZ, R163, P2 ;  /* 0x000000ffff6b7224 */ /* 0x000fe200010e06a3 */
[----:B------:R-:W-:Y:S02]  /*b090*/  LOP3.LUT R16, R19, 0x380, RZ, 0xc0, !PT ;  /* 0x0000038013107812 */ /* 0x000fe400078ec0ff */
[----:B------:R-:W-:Y:S02]  /*b0a0*/  SHF.R.U64 R17, R17, 0x3, RZ ;  /* 0x0000000311117819 */ /* 0x000fe400000012ff */
[----:B------:R-:W-:Y:S02]  /*b0b0*/  IADD3 R135, P2, R162, 0xe000, RZ ;  /* 0x0000e000a2877810 */ /* 0x000fe40007f5e0ff */
[----:B------:R-:W-:-:S02]  /*b0c0*/  SHF.R.U64 R16, R16, 0x3, RZ ;  /* 0x0000000310107819 */ /* 0x000fc400000012ff */
[----:B------:R-:W-:Y:S02]  /*b0d0*/  LOP3.LUT R150, R17, R102, RZ, 0x3c, !PT ;  /* 0x0000006611967212 */ /* 0x000fe400078e3cff */
[----:B------:R-:W-:Y:S02]  /*b0e0*/  LOP3.LUT R134, R135, 0x380, RZ, 0xc0, !PT ;  /* 0x0000038087867812 */ /* 0x000fe400078ec0ff */
[----:B------:R-:W-:Y:S02]  /*b0f0*/  LOP3.LUT R17, R20, 0x380, RZ, 0xc0, !PT ;  /* 0x0000038014117812 */ /* 0x000fe400078ec0ff */
[----:B------:R-:W-:Y:S02]  /*b100*/  LOP3.LUT R138, R16, R19, RZ, 0x3c, !PT ;  /* 0x00000013108a7212 */ /* 0x000fe400078e3cff */
[----:B------:R-:W-:Y:S02]  /*b110*/  LOP3.LUT R23, R98, 0x380, RZ, 0xc0, !PT ;  /* 0x0000038062177812 */ /* 0x000fe400078ec0ff */
[----:B------:R-:W-:-:S02]  /*b120*/  LOP3.LUT R16, R21, 0x380, RZ, 0xc0, !PT ;  /* 0x0000038015107812 */ /* 0x000fc400078ec0ff */
[----:B------:R-:W-:Y:S02]  /*b130*/  SHF.R.U64 R134, R134, 0x3, RZ ;  /* 0x0000000386867819 */ /* 0x000fe400000012ff */
[----:B------:R-:W-:Y:S02]  /*b140*/  SHF.R.U64 R17, R17, 0x3, RZ ;  /* 0x0000000311117819 */ /* 0x000fe400000012ff */
[----:B------:R-:W-:Y:S02]  /*b150*/  LOP3.LUT R19, R22, 0x380, RZ, 0xc0, !PT ;  /* 0x0000038016137812 */ /* 0x000fe400078ec0ff */
[----:B------:R-:W-:Y:S02]  /*b160*/  SHF.R.U64 R23, R23, 0x3, RZ ;  /* 0x0000000317177819 */ /* 0x000fe400000012ff */
[----:B------:R-:W-:Y:S02]  /*b170*/  SHF.R.U64 R16, R16, 0x3, RZ ;  /* 0x0000000310107819 */ /* 0x000fe400000012ff */
[----:B------:R-:W-:Y:S01]  /*b180*/  LOP3.LUT R134, R134, R135, RZ, 0x3c, !PT ;  /* 0x0000008786867212 */ /* 0x000fe200078e3cff */
[----:B------:R-:W-:Y:S01]  /*b190*/  IMAD.X R135, RZ, RZ, R163, P2 ;  /* 0x000000ffff877224 */ /* 0x000fe200010e06a3 */
[----:B------:R-:W-:-:S02]  /*b1a0*/  LOP3.LUT R158, R17, R20, RZ, 0x3c, !PT ;  /* 0x00000014119e7212 */ /* 0x000fc400078e3cff */
[----:B------:R-:W-:Y:S02]  /*b1b0*/  LOP3.LUT R10, R31, 0x380, RZ, 0xc0, !PT ;  /* 0x000003801f0a7812 */ /* 0x000fe400078ec0ff */
[----:B------:R-:W-:Y:S02]  /*b1c0*/  IADD3 R17, P3, R162, 0x1000, RZ ;  /* 0x00001000a2117810 */ /* 0x000fe40007f7e0ff */
[----:B--2---:R-:W-:Y:S02]  /*b1d0*/  ISETP.NE.AND P2, PT, R195, 0x1, PT ;  /* 0x00000001c300780c */ /* 0x004fe40003f45270 */
[----:B------:R-:W-:Y:S02]  /*b1e0*/  SHF.R.U64 R19, R19, 0x3, RZ ;  /* 0x0000000313137819 */ /* 0x000fe400000012ff */
[----:B------:R-:W-:Y:S02]  /*b1f0*/  LOP3.LUT R152, R23, R98, RZ, 0x3c, !PT ;  /* 0x0000006217987212 */ /* 0x000fe400078e3cff */
[----:B------:R-:W-:-:S02]  /*b200*/  LOP3.LUT R154, R16, R21, RZ, 0x3c, !PT ;  /* 0x00000015109a7212 */ /* 0x000fc400078e3cff */
[----:B------:R-:W-:Y:S02]  /*b210*/  LOP3.LUT R6, R103, 0x380, RZ, 0xc0, !PT ;  /* 0x0000038067067812 */ /* 0x000fe400078ec0ff */
[----:B------:R-:W-:Y:S02]  /*b220*/  LOP3.LUT R8, R99, 0x380, RZ, 0xc0, !PT ;  /* 0x0000038063087812 */ /* 0x000fe400078ec0ff */
[----:B------:R-:W-:Y:S02]  /*b230*/  IADD3 R20, P4, R162, 0x2000, RZ ;  /* 0x00002000a2147810 */ /* 0x000fe40007f9e0ff */
[----:B------:R-:W-:Y:S02]  /*b240*/  LOP3.LUT R23, R12, 0x380, RZ, 0xc0, !PT ;  /* 0x000003800c177812 */ /* 0x000fe400078ec0ff */
[----:B------:R-:W-:Y:S02]  /*b250*/  LOP3.LUT R21, R18, 0x380, RZ, 0xc0, !PT ;  /* 0x0000038012157812 */ /* 0x000fe400078ec0ff */
[----:B------:R-:W-:-:S02]  /*b260*/  SHF.R.U64 R10, R10, 0x3, RZ ;  /* 0x000000030a0a7819 */ /* 0x000fc400000012ff */
[----:B------:R-:W-:Y:S02]  /*b270*/  LOP3.LUT R16, R17, 0x380, RZ, 0xc0, !PT ;  /* 0x0000038011107812 */ /* 0x000fe400078ec0ff */
[----:B------:R-:W-:Y:S02]  /*b280*/  LOP3.LUT R156, R19, R22, RZ, 0x3c, !PT ;  /* 0x00000016139c7212 */ /* 0x000fe400078e3cff */
[----:B------:R-:W-:Y:S02]  /*b290*/  SHF.R.U64 R6, R6, 0x3, RZ ;  /* 0x0000000306067819 */ /* 0x000fe400000012ff */
[----:B------:R-:W-:Y:S02]  /*b2a0*/  SHF.R.U64 R8, R8, 0x3, RZ ;  /* 0x0000000308087819 */ /* 0x000fe400000012ff */
[----:B------:R-:W-:Y:S02]  /*b2b0*/  LOP3.LUT R19, R20, 0x380, RZ, 0xc0, !PT ;  /* 0x0000038014137812 */ /* 0x000fe400078ec0ff */
[----:B------:R-:W-:-:S02]  /*b2c0*/  SHF.R.U64 R23, R23, 0x3, RZ ;  /* 0x0000000317177819 */ /* 0x000fc400000012ff */
[----:B------:R-:W-:Y:S02]  /*b2d0*/  SHF.R.U64 R21, R21, 0x3, RZ ;  /* 0x0000000315157819 */ /* 0x000fe400000012ff */
[----:B------:R-:W-:Y:S01]  /*b2e0*/  MOV R196, R164 ;  /* 0x000000a400c47202 */ /* 0x000fe20000000f00 */
[----:B------:R-:W-:Y:S01]  /*b2f0*/  BAR.SYNC.DEFER_BLOCKING 0x1, 0x100 ;  /* 0x0044000000007b1d */ /* 0x000fe20000010000 */
[----:B------:R-:W-:Y:S02]  /*b300*/  LOP3.LUT R10, R10, R31, RZ, 0x3c, !PT ;  /* 0x0000001f0a0a7212 */ /* 0x000fe400078e3cff */
[----:B------:R-:W-:Y:S02]  /*b310*/  SHF.R.U64 R16, R16, 0x3, RZ ;  /* 0x0000000310107819 */ /* 0x000fe400000012ff */
[----:B------:R-:W-:Y:S02]  /*b320*/  LOP3.LUT R31, R110, 0x380, RZ, 0xc0, !PT ;  /* 0x000003806e1f7812 */ /* 0x000fe400078ec0ff */
[----:B------:R-:W-:-:S02]  /*b330*/  LOP3.LUT R6, R6, R103, RZ, 0x3c, !PT ;  /* 0x0000006706067212 */ /* 0x000fc400078e3cff */
[----:B------:R-:W-:Y:S02]  /*b340*/  LOP3.LUT R8, R8, R99, RZ, 0x3c, !PT ;  /* 0x0000006308087212 */ /* 0x000fe400078e3cff */
[----:B------:R-:W-:Y:S02]  /*b350*/  SHF.R.U64 R19, R19, 0x3, RZ ;  /* 0x0000000313137819 */ /* 0x000fe400000012ff */
[----:B------:R-:W-:Y:S02]  /*b360*/  LOP3.LUT R12, R23, R12, RZ, 0x3c, !PT ;  /* 0x0000000c170c7212 */ /* 0x000fe400078e3cff */
[----:B------:R-:W-:Y:S02]  /*b370*/  LOP3.LUT R160, R21, R18, RZ, 0x3c, !PT ;  /* 0x0000001215a07212 */ /* 0x000fe400078e3cff */
[----:B------:R-:W-:Y:S01]  /*b380*/  LOP3.LUT R16, R16, R17, RZ, 0x3c, !PT ;  /* 0x0000001110107212 */ /* 0x000fe200078e3cff */
[----:B------:R-:W-:Y:S01]  /*b390*/  IMAD.X R17, RZ, RZ, R163, P3 ;  /* 0x000000ffff117224 */ /* 0x000fe200018e06a3 */
[----:B------:R-:W-:-:S02]  /*b3a0*/  IADD3 R21, P5, R162, 0x3000, RZ ;  /* 0x00003000a2157810 */ /* 0x000fc40007fbe0ff */
[C---:B------:R-:W-:Y:S02]  /*b3b0*/  IADD3 R23, P6, R162.reuse, 0x4000, RZ ;  /* 0x00004000a2177810 */ /* 0x040fe40007fde0ff */
[C---:B------:R-:W-:Y:S01]  /*b3c0*/  IADD3 R99, P0, R162.reuse, 0x5000, RZ ;  /* 0x00005000a2637810 */ /* 0x040fe20007f1e0ff */
[----:B------:R0:W-:Y:S01]  /*b3d0*/  STSM.16.M88.4 [R196], R24 ;  /* 0x00000018c4007844 */ /* 0x0001e20000000200 */
[C---:B------:R-:W-:Y:S02]  /*b3e0*/  IADD3 R103, P1, R162.reuse, 0x6000, RZ ;  /* 0x00006000a2677810 */ /* 0x040fe40007f3e0ff */
[----:B------:R-:W-:Y:S02]  /*b3f0*/  SHF.R.U64 R31, R31, 0x3, RZ ;  /* 0x000000031f1f7819 */ /* 0x000fe400000012ff */
[----:B------:R-:W-:Y:S02]  /*b400*/  IADD3 R111, P3, R162, 0x8000, RZ ;  /* 0x00008000a26f7810 */ /* 0x000fe40007f7e0ff */
[----:B------:R-:W-:Y:S01]  /*b410*/  LOP3.LUT R18, R19, R20, RZ, 0x3c, !PT ;  /* 0x0000001413127212 */ /* 0x000fe200078e3cff */
[----:B------:R-:W-:Y:S01]  /*b420*/  IMAD.X R19, RZ, RZ, R163, P4 ;  /* 0x000000ffff137224 */ /* 0x000fe200020e06a3 */
[----:B------:R-:W-:-:S02]  /*b430*/  LOP3.LUT R20, R21, 0x380, RZ, 0xc0, !PT ;  /* 0x0000038015147812 */ /* 0x000fc400078ec0ff */
[----:B------:R-:W-:Y:S02]  /*b440*/  LOP3.LUT R22, R23, 0x380, RZ, 0xc0, !PT ;  /* 0x0000038017167812 */ /* 0x000fe400078ec0ff */
[----:B------:R-:W-:Y:S02]  /*b450*/  LOP3.LUT R98, R99, 0x380, RZ, 0xc0, !PT ;  /* 0x0000038063627812 */ /* 0x000fe400078ec0ff */
[----:B------:R-:W-:Y:S01]  /*b460*/  LOP3.LUT R102, R103, 0x380, RZ, 0xc0, !PT ;  /* 0x0000038067667812 */ /* 0x000fe200078ec0ff */
[----:B0-----:R-:W0:Y:S01]  /*b470*/  @P2 LDC R24, c[0x0][0xcec] ;  /* 0x00033b00ff182b82 */ /* 0x001e220000000800 */
[----:B------:R-:W-:Y:S02]  /*b480*/  LOP3.LUT R142, R31, R110, RZ, 0x3c, !PT ;  /* 0x0000006e1f8e7212 */ /* 0x000fe400078e3cff */
[----:B------:R-:W-:Y:S02]  /*b490*/  LOP3.LUT R110, R111, 0x380, RZ, 0xc0, !PT ;  /* 0x000003806f6e7812 */ /* 0x000fe400078ec0ff */
[----:B------:R-:W-:-:S02]  /*b4a0*/  SHF.R.U64 R20, R20, 0x3, RZ ;  /* 0x0000000314147819 */ /* 0x000fc400000012ff */
[----:B------:R-:W-:Y:S01]  /*b4b0*/  SHF.R.U64 R22, R22, 0x3, RZ ;  /* 0x0000000316167819 */ /* 0x000fe200000012ff */
[----:B------:R-:W2:Y:S01]  /*b4c0*/  @P2 LDC R27, c[0x0][0xcf0] ;  /* 0x00033c00ff1b2b82 */ /* 0x000ea20000000800 */
        /* <DEDUP_REMOVED lines=11> */
[C---:B------:R-:W-:Y:S01]  /*b580*/  IADD3 R115, P4, R162.reuse, 0x9000, RZ ;  /* 0x00009000a2737810 */ /* 0x040fe20007f9e0ff */
[----:B0-----:R-:W-:Y:S01]  /*b590*/  @P2 IMAD.HI.U32 R24, R37, R24, RZ ;  /* 0x0000001825182227 */ /* 0x001fe200078e00ff */
[----:B------:R-:W-:-:S02]  /*b5a0*/  IADD3 R119, P5, R162, 0xa000, RZ ;  /* 0x0000a000a2777810 */ /* 0x000fc40007fbe0ff */
[----:B------:R-:W-:Y:S01]  /*b5b0*/  LOP3.LUT R110, R110, R111, RZ, 0x3c, !PT ;  /* 0x0000006f6e6e7212 */ /* 0x000fe200078e3cff */
[----:B------:R-:W-:Y:S01]  /*b5c0*/  IMAD.X R111, RZ, RZ, R163, P3 ;  /* 0x000000ffff6f7224 */ /* 0x000fe200018e06a3 */
[C---:B------:R-:W-:Y:S02]  /*b5d0*/  IADD3 R123, P6, R162.reuse, 0xb000, RZ ;  /* 0x0000b000a27b7810 */ /* 0x040fe40007fde0ff */
[C---:B------:R-:W-:Y:S02]  /*b5e0*/  IADD3 R127, P0, R162.reuse, 0xc000, RZ ;  /* 0x0000c000a27f7810 */ /* 0x040fe40007f1e0ff */
[C---:B------:R-:W-:Y:S02]  /*b5f0*/  IADD3 R131, P1, R162.reuse, 0xd000, RZ ;  /* 0x0000d000a2837810 */ /* 0x040fe40007f3e0ff */
[----:B------:R-:W-:Y:S02]  /*b600*/  IADD3 R165, P3, R162, 0xf000, RZ ;  /* 0x0000f000a2a57810 */ /* 0x000fe40007f7e0ff */
[----:B------:R-:W-:-:S02]  /*b610*/  LOP3.LUT R114, R115, 0x380, RZ, 0xc0, !PT ;  /* 0x0000038073727812 */ /* 0x000fc400078ec0ff */
[----:B------:R-:W-:Y:S01]  /*b620*/  LOP3.LUT R118, R119, 0x380, RZ, 0xc0, !PT ;  /* 0x0000038077767812 */ /* 0x000fe200078ec0ff */
[----:B------:R-:W-:Y:S01]  /*b630*/  IMAD.X R31, RZ, RZ, R163, P3 ;  /* 0x000000ffff1f7224 */ /* 0x000fe200018e06a3 */
[----:B------:R-:W-:Y:S02]  /*b640*/  LOP3.LUT R122, R123, 0x380, RZ, 0xc0, !PT ;  /* 0x000003807b7a7812 */ /* 0x000fe400078ec0ff */
[----:B------:R-:W-:Y:S02]  /*b650*/  LOP3.LUT R126, R127, 0x380, RZ, 0xc0, !PT ;  /* 0x000003807f7e7812 */ /* 0x000fe400078ec0ff */
[----:B------:R-:W-:Y:S02]  /*b660*/  LOP3.LUT R130, R131, 0x380, RZ, 0xc0, !PT ;  /* 0x0000038083827812 */ /* 0x000fe400078ec0ff */
[----:B------:R-:W-:Y:S02]  /*b670*/  LOP3.LUT R29, R162, 0x380, RZ, 0xc0, !PT ;  /* 0x00000380a21d7812 */ /* 0x000fe400078ec0ff */
[----:B------:R-:W-:-:S02]  /*b680*/  LOP3.LUT R30, R165, 0x380, RZ, 0xc0, !PT ;  /* 0x00000380a51e7812 */ /* 0x000fc400078ec0ff */
[----:B------:R-:W-:Y:S02]  /*b690*/  SHF.R.U64 R114, R114, 0x3, RZ ;  /* 0x0000000372727819 */ /* 0x000fe400000012ff */
[----:B------:R-:W-:Y:S02]  /*b6a0*/  SHF.R.U64 R118, R118, 0x3, RZ ;  /* 0x0000000376767819 */ /* 0x000fe400000012ff */
[----:B------:R-:W-:Y:S02]  /*b6b0*/  SHF.R.U64 R122, R122, 0x3, RZ ;  /* 0x000000037a7a7819 */ /* 0x000fe400000012ff */
[----:B------:R-:W-:Y:S02]  /*b6c0*/  SHF.R.U64 R126, R126, 0x3, RZ ;  /* 0x000000037e7e7819 */ /* 0x000fe400000012ff */
[----:B------:R-:W-:Y:S02]  /*b6d0*/  SHF.R.U64 R130, R130, 0x3, RZ ;  /* 0x0000000382827819 */ /* 0x000fe400000012ff */
[----:B------:R-:W-:-:S02]  /*b6e0*/  SHF.R.U64 R29, R29, 0x3, RZ ;  /* 0x000000031d1d7819 */ /* 0x000fc400000012ff */
[----:B------:R-:W-:Y:S02]  /*b6f0*/  MOV R138, R138 ;  /* 0x0000008a008a7202 */ /* 0x000fe40000000f00 */
        /* <DEDUP_REMOVED lines=13> */
[----:B------:R-:W-:Y:S01]  /*b7d0*/  MOV R40, R4 ;  /* 0x0000000400287202 */ /* 0x000fe20000000f00 */
[----:B------:R0:W-:Y:S01]  /*b7e0*/  STSM.16.M88.4 [R138], R32 ;  /* 0x000000208a007844 */ /* 0x0001e20000000200 */
[----:B------:R-:W-:-:S02]  /*b7f0*/  MOV R162, R6 ;  /* 0x0000000600a27202 */ /* 0x000fc40000000f00 */
[----:B------:R-:W-:Y:S02]  /*b800*/  LOP3.LUT R30, R30, R165, RZ, 0x3c, !PT ;  /* 0x000000a51e1e7212 */ /* 0x000fe400078e3cff */
        /* <DEDUP_REMOVED lines=21> */
[----:B--2---:R-:W-:Y:S02]  /*b960*/  @P2 SHF.R.U32.HI R32, RZ, R27, R24 ;  /* 0x0000001bff202219 */ /* 0x004fe40000011618 */
        /* <DEDUP_REMOVED lines=9> */
[----:B---3--:R-:W-:Y:S01]  /*ba00*/  F2FP.F16.F32.PACK_AB R8, R73, R181 ;  /* 0x000000b54908723e */ /* 0x008fe200000000ff */
[----:B------:R-:W-:Y:S01]  /*ba10*/  STSM.16.M88.4 [R158], R4 ;  /* 0x000000049e007844 */ /* 0x000fe20000000200 */
[----:B------:R-:W-:Y:S02]  /*ba20*/  F2FP.F16.F32.PACK_AB R9, R75, R74 ;  /* 0x0000004a4b09723e */ /* 0x000fe400000000ff */
[----:B------:R-:W-:Y:S02]  /*ba30*/  F2FP.F16.F32.PACK_AB R10, R77, R182 ;  /* 0x000000b64d0a723e */ /* 0x000fe400000000ff */
[----:B------:R-:W-:Y:S02]  /*ba40*/  F2FP.F16.F32.PACK_AB R11, R79, R78 ;  /* 0x0000004e4f0b723e */ /* 0x000fe400000000ff */
[----:B------:R-:W-:-:S02]  /*ba50*/  MOV R152, R152 ;  /* 0x0000009800987202 */ /* 0x000fc40000000f00 */
[----:B--2---:R-:W-:Y:S01]  /*ba60*/  F2FP.F16.F32.PACK_AB R12, R81, R183 ;  /* 0x000000b7510c723e */ /* 0x004fe200000000ff */
        /* <DEDUP_REMOVED lines=19> */
[----:B--2---:R-:W-:Y:S01]  /*bba0*/  VIADD R14, R227, UR38 ;  /* 0x00000026e30e7c36 */ /* 0x004fe20008000000 */
        /* <DEDUP_REMOVED lines=14> */
[----:B------:R-:W-:Y:S02]  /*bc90*/  F2FP.F16.F32.PACK_AB R10, R109, R190 ;  /* 0x000000be6d0a723e */ /* 0x000fe400000000ff */
[----:B------:R-:W-:Y:S02]  /*bca0*/  F2FP.F16.F32.PACK_AB R11, R68, R64 ;  /* 0x00000040440b723e */ /* 0x000fe400000000ff */
[----:B0-----:R-:W-:Y:S02]  /*bcb0*/  LEA R24, P3, R12, UR6, 0x2 ;  /* 0x000000060c187c11 */ /* 0x001fe4000f8610ff */
[-C--:B------:R-:W-:Y:S01]  /*bcc0*/  ISETP.GE.OR P1, PT, R14, R41.reuse, P0 ;  /* 0x000000290e00720c */ /* 0x080fe20000726670 */
[----:B------:R0:W-:Y:S01]  /*bcd0*/  STSM.16.M88.4 [R142], R8 ;  /* 0x000000088e007844 */ /* 0x0001e20000000200 */
[----:B------:R-:W-:Y:S01]  /*bce0*/  F2FP.F16.F32.PACK_AB R15, R116, R112 ;  /* 0x00000070740f723e */ /* 0x000fe200000000ff */
[----:B--2---:R-:W-:Y:S01]  /*bcf0*/  VIADD R4, R14, 0x8 ;  /* 0x000000080e047836 */ /* 0x004fe20000000000 */
[----:B------:R-:W-:Y:S01]  /*bd00*/  F2FP.F16.F32.PACK_AB R6, R117, R192 ;  /* 0x000000c07506723e */ /* 0x000fe200000000ff */
[----:B------:R-:W-:Y:S01]  /*bd10*/  IMAD.IADD R5, R13, 0x1, R33 ;  /* 0x000000010d057824 */ /* 0x000fe200078e0221 */
[----:B------:R-:W-:Y:S01]  /*bd20*/  F2FP.F16.F32.PACK_AB R7, R84, R80 ;  /* 0x000000505407723e */ /* 0x000fe200000000ff */
[----:B------:R-:W-:Y:S01]  /*bd30*/  SHFL.IDX PT, R42, R24, RZ, 0x1c1f ;  /* 0x001c1fff182a7589 */ /* 0x000fe200000e0000 */
[----:B------:R-:W-:-:S02]  /*bd40*/  ISETP.GE.OR P0, PT, R4, R41, P0 ;  /* 0x000000290400720c */ /* 0x000fc40000706670 */
[----:B------:R-:W-:Y:S01]  /*bd50*/  LEA.HI.X R25, R12, UR7, R5, 0x2, P3 ;  /* 0x000000070c197c11 */ /* 0x000fe200098f1405 */
[----:B------:R-:W-:Y:S01]  /*bd60*/  SHFL.IDX PT, R44, R24, 0x1, 0x1c1f ;  /* 0x003c1f00182c7f89 */ /* 0x000fe200000e0000 */
[----:B------:R-:W-:Y:S02]  /*bd70*/  F2FP.F16.F32.PACK_AB R4, R113, R191 ;  /* 0x000000bf7104723e */ /* 0x000fe400000000ff */
[----:B------:R-:W-:Y:S01]  /*bd80*/  F2FP.F16.F32.PACK_AB R5, R76, R72 ;  /* 0x000000484c05723e */ /* 0x000fe200000000ff */
[----:B------:R-:W2:Y:S01]  /*bd90*/  SHFL.IDX PT, R43, R25, RZ, 0x1c1f ;  /* 0x001c1fff192b7589 */ /* 0x000ea200000e0000 */
[----:B0-----:R-:W-:Y:S02]  /*bda0*/  F2FP.F16.F32.PACK_AB R8, R121, R193 ;  /* 0x000000c17908723e */ /* 0x001fe400000000ff */
[----:B------:R-:W-:Y:S01]  /*bdb0*/  F2FP.F16.F32.PACK_AB R9, R92, R88 ;  /* 0x000000585c09723e */ /* 0x000fe200000000ff */
[----:B------:R-:W-:Y:S01]  /*bdc0*/  STSM.16.M88.4 [R165], R4 ;  /* 0x00000004a5007844 */ /* 0x000fe20000000200 */
[----:B------:R-:W-:-:S02]  /*bdd0*/  F2FP.F16.F32.PACK_AB R10, R125, R124 ;  /* 0x0000007c7d0a723e */ /* 0x000fc400000000ff */
[----:B------:R-:W-:Y:S01]  /*bde0*/  F2FP.F16.F32.PACK_AB R11, R100, R96 ;  /* 0x00000060640b723e */ /* 0x000fe200000000ff */
[----:B------:R-:W0:Y:S01]  /*bdf0*/  SHFL.IDX PT, R45, R25, 0x1, 0x1c1f ;  /* 0x003c1f00192d7f89 */ /* 0x000e2200000e0000 */
[----:B------:R-:W-:Y:S02]  /*be00*/  F2FP.F16.F32.PACK_AB R12, R129, R128 ;  /* 0x00000080810c723e */ /* 0x000fe400000000ff */
[----:B------:R-:W-:Y:S01]  /*be10*/  F2FP.F16.F32.PACK_AB R13, R108, R104 ;  /* 0x000000686c0d723e */ /* 0x000fe200000000ff */
[----:B------:R-:W-:Y:S01]  /*be20*/  STSM.16.M88.4 [R164], R8 ;  /* 0x00000008a4007844 */ /* 0x000fe20000000200 */
[----:B------:R-:W-:Y:S02]  /*be30*/  F2FP.F16.F32.PACK_AB R14, R133, R132 ;  /* 0x00000084850e723e */ /* 0x000fe400000000ff */
[----:B------:R-:W-:Y:S02]  /*be40*/  F2FP.F16.F32.PACK_AB R138, R141, R140 ;  /* 0x0000008c8d8a723e */ /* 0x000fe400000000ff */
[----:B------:R-:W-:Y:S01]  /*be50*/  F2FP.F16.F32.PACK_AB R139, R168, R167 ;  /* 0x000000a7a88b723e */ /* 0x000fe200000000ff */
[----:B------:R3:W-:Y:S01]  /*be60*/  STSM.16.M88.4 [R163], R12 ;  /* 0x0000000ca3007844 */ /* 0x0007e20000000200 */
[----:B------:R-:W-:-:S03]  /*be70*/  F2FP.F16.F32.PACK_AB R168, R145, R144 ;  /* 0x0000009091a8723e */ /* 0x000fc600000000ff */
[----:B------:R-:W-:Y:S04]  /*be80*/  STSM.16.M88.4 [R162], R136 ;  /* 0x00000088a2007844 */ /* 0x000fe80000000200 */
[----:B------:R-:W-:Y:S01]  /*be90*/  STSM.16.M88.4 [R40], R168 ;  /* 0x000000a828007844 */ /* 0x000fe20000000200 */
[----:B------:R-:W-:Y:S08]  /*bea0*/  BAR.SYNC.DEFER_BLOCKING 0x1, 0x100 ;  /* 0x0044000000007b1d */ /* 0x000ff00000010000 */
[----:B---3--:R-:W3:Y:S01]  /*beb0*/  @P2 LDC R15, c[0x0][0xcf0] ;  /* 0x00033c00ff0f2b82 */ /* 0x008ee20000000800 */
[----:B------:R-:W-:Y:S01]  /*bec0*/  IMAD R0, R206, 0x20, R219 ;  /* 0x00000020ce007824 */ /* 0x000fe200078e02db */
[----:B--2---:R2:W-:Y:S01]  /*bed0*/  @!P1 ST.E desc[UR14][R42.64], R3 ;  /* 0x000000032a009985 */ /* 0x0045e2000c10190e */
[----:B------:R-:W-:-:S02]  /*bee0*/  UIMAD UR5, UR10, UR8, URZ ;  /* 0x000000080a0572a4 */ /* 0x000fc4000f8e023f */
[----:B------:R-:W-:Y:S01]  /*bef0*/  VIADD R14, R0, UR38 ;  /* 0x00000026000e7c36 */ /* 0x000fe20008000000 */
[----:B------:R-:W-:Y:S01]  /*bf00*/  UIMAD.WIDE.U32 UR6, UR11, UR8, URZ ;  /* 0x000000080b0672a5 */ /* 0x000fe2000f8e003f */
[----:B0-----:R0:W-:Y:S01]  /*bf10*/  @!P0 ST.E desc[UR14][R44.64], R2 ;  /* 0x000000022c008985 */ /* 0x0011e2000c10190e */
[----:B--2---:R-:W2:Y:S01]  /*bf20*/  @P2 LDC R3, c[0x0][0xcec] ;  /* 0x00033b00ff032b82 */ /* 0x004ea20000000800 */
[----:B------:R-:W-:Y:S01]  /*bf30*/  UIMAD UR5, UR11, UR9, UR5 ;  /* 0x000000090b0572a4 */ /* 0x000fe2000f8e0205 */
[----:B------:R-:W-:Y:S01]  /*bf40*/  IMAD.MOV.U32 R13, RZ, RZ, R14 ;  /* 0x000000ffff0d7224 */ /* 0x000fe200078e000e */
[----:B------:R-:W5:Y:S01]  /*bf50*/  LD.E.128 R24, desc[UR14][R28.64] ;  /* 0x0000000e1c187980 */ /* 0x000f62000c101d00 */
[----:B------:R-:W-:Y:S01]  /*bf60*/  ULDC.64 UR10, c[0x0][0xbf0] ;  /* 0x0002fc00000a7ab9 */ /* 0x000fe20000000a00 */
[----:B------:R-:W-:Y:S02]  /*bf70*/  UIADD3 UR7, UR7, UR5, URZ ;  /* 0x0000000507077290 */ /* 0x000fe4000fffe03f */
[----:B------:R-:W-:Y:S01]  /*bf80*/  UIMAD UR8, UR12, UR10, URZ ;  /* 0x0000000a0c0872a4 */ /* 0x000fe2000f8e023f */
[----:B------:R-:W5:Y:S01]  /*bf90*/  LD.E.128 R32, desc[UR14][R16.64] ;  /* 0x0000000e10207980 */ /* 0x000f62000c101d00 */
[----:B------:R-:W-:-:S02]  /*bfa0*/  UIMAD.WIDE.U32 UR6, UR13, UR10, UR6 ;  /* 0x0000000a0d0672a5 */ /* 0x000fc4000f8e0006 */
[----:B------:R-:W-:Y:S01]  /*bfb0*/  UIMAD UR5, UR13, UR11, UR8 ;  /* 0x0000000b0d0572a4 */ /* 0x000fe2000f8e0208 */
[----:B------:R-:W5:Y:S02]  /*bfc0*/  LD.E.128 R36, desc[UR14][R18.64] ;  /* 0x0000000e12247980 */ /* 0x000f64000c101d00 */
[----:B------:R-:W-:Y:S02]  /*bfd0*/  ULDC.64 UR8, c[0x0][0xbe0] ;  /* 0x0002f80000087ab9 */ /* 0x000fe40000000a00 */
[----:B------:R4:W5:Y:S04]  /*bfe0*/  LD.E.128 R4, desc[UR14][R20.64] ;  /* 0x0000000e14047980 */ /* 0x000968000c101d00 */
[----:B------:R0:W5:Y:S01]  /*bff0*/  LD.E.128 R8, desc[UR14][R22.64] ;  /* 0x0000000e16087980 */ /* 0x000162000c101d00 */
[----:B--2---:R-:W-:-:S03]  /*c000*/  @P2 IMAD.HI.U32 R0, R14, R3, RZ ;  /* 0x000000030e002227 */ /* 0x004fc600078e00ff */
[----:B------:R-:W5:Y:S02]  /*c010*/  LD.E.128 R96, desc[UR14][R98.64] ;  /* 0x0000000e62607980 */ /* 0x000f64000c101d00 */
[----:B---3--:R-:W-:Y:S01]  /*c020*/  @P2 SHF.R.U32.HI R13, RZ, R15, R0 ;  /* 0x0000000fff0d2219 */ /* 0x008fe20000011600 */
[----:B------:R-:W-:Y:S01]  /*c030*/  UIADD3 UR5, UR7, UR5, URZ ;  /* 0x0000000507057290 */ /* 0x000fe2000fffe03f */
        /* <DEDUP_REMOVED lines=8> */
[----:B0-----:R-:W-:Y:S01]  /*c0c0*/  IMAD.U32 R2, RZ, RZ, UR6 ;  /* 0x00000006ff027e24 */ /* 0x001fe2000f8e00ff */
        /* <DEDUP_REMOVED lines=21> */
[----:B----4-:R-:W-:-:S02]  /*c220*/  VIADD R20, R219, UR38 ;  /* 0x00000026db147c36 */ /* 0x010fc40008000000 */
        /* <DEDUP_REMOVED lines=11> */
[----:B0-----:R0:W2:Y:S01]  /*c2e0*/  SHFL.IDX PT, R16, R18, RZ, 0x181f ;  /* 0x00181fff12107589 */ /* 0x0010a200000e0000 */
[----:B------:R-:W-:-:S02]  /*c2f0*/  PRMT R194, RZ, 0x654, R194 ;  /* 0x00000654ffc27816 */ /* 0x000fc400000000c2 */
[----:B------:R-:W-:Y:S02]  /*c300*/  ISETP.GE.AND P0, PT, R0, R41, PT ;  /* 0x000000290000720c */ /* 0x000fe40003f06270 */
[----:B------:R0:W3:Y:S01]  /*c310*/  SHFL.IDX PT, R0, R19, RZ, 0x181f ;  /* 0x00181fff13007589 */ /* 0x0000e200000e0000 */
[----:B------:R0:W-:Y:S01]  /*c320*/  SYNCS.ARRIVE.TRANS64.RED.A1T0 RZ, [R194+URZ], RZ ;  /* 0x000000ffc2ff79a7 */ /* 0x0001e2000810043f */
[----:B------:R-:W-:Y:S09]  /*c330*/  @P2 BRA `(.L_x_4394) ;  /* 0x0000000000482947 */ /* 0x000ff20003800000 */
[----:B------:R-:W-:Y:S01]  /*c340*/  ULDC UR5, c[0x0][0xbc8] ;  /* 0x0002f20000057ab9 */ /* 0x000fe20000000800 */
[----:B------:R-:W-:Y:S01]  /*c350*/  ULDC.64 UR6, c[0x0][0x208] ;  /* 0x0000820000067ab9 */ /* 0x000fe20000000a00 */
[----:B------:R-:W-:Y:S02]  /*c360*/  ISETP.GE.AND P5, PT, R200, UR5, PT ;  /* 0x00000005c8007c0c */ /* 0x000fe4000bfa6270 */
[----:B------:R-:W-:Y:S02]  /*c370*/  ISETP.GE.AND P4, PT, R204, UR5, PT ;  /* 0x00000005cc007c0c */ /* 0x000fe4000bf86270 */
[----:B------:R-:W-:Y:S02]  /*c380*/  ISETP.GE.AND P3, PT, R203, UR5, PT ;  /* 0x00000005cb007c0c */ /* 0x000fe4000bf66270 */
[----:B------:R-:W-:-:S07]  /*c390*/  ISETP.GE.AND P2, PT, R205, UR5, PT ;  /* 0x00000005cd007c0c */ /* 0x000fce000bf46270 */
[----:B--2---:R-:W-:-:S04]  /*c3a0*/  @!P5 LEA R2, P6, R200, R16, 0x1 ;  /* 0x00000010c802d211 */ /* 0x004fc800078c08ff */
[----:B---3--:R-:W-:Y:S02]  /*c3b0*/  @!P5 LEA.HI.X R3, R200, R0, R233, 0x1, P6 ;  /* 0x00000000c803d211 */ /* 0x008fe400030f0ce9 */
        /* <DEDUP_REMOVED lines=10> */
.L_x_4394:
[----:B------:R-:W-:Y:S05]  /*c460*/  BSYNC B1 ;  /* 0x0000000000017941 */ /* 0x000fea0003800000 */
.L_x_4393:
[----:B---3--:R3:W0:Y:S01]  /*c470*/  SHFL.IDX PT, R0, R19, 0x1, 0x181f ;  /* 0x00381f0013007f89 */ /* 0x00862200000e0000 */
[----:B------:R-:W-:Y:S03]  /*c480*/  BSSY B1, `(.L_x_4395) ;  /* 0x0000015000017945 */ /* 0x000fe60003800000 */
[----:B----4-:R3:W4:Y:S01]  /*c490*/  SHFL.IDX PT, R12, R18, 0x1, 0x181f ;  /* 0x00381f00120c7f89 */ /* 0x01072200000e0000 */
[----:B------:R-:W-:Y:S05]  /*c4a0*/  @P1 BRA `(.L_x_4396) ;  /* 0x0000000000481947 */ /* 0x000fea0003800000 */
[----:B------:R-:W-:Y:S01]  /*c4b0*/  ULDC UR5, c[0x0][0xbc8] ;  /* 0x0002f20000057ab9 */ /* 0x000fe20000000800 */
[----:B------:R-:W-:Y:S01]  /*c4c0*/  ULDC.64 UR6, c[0x0][0x208] ;  /* 0x0000820000067ab9 */ /* 0x000fe20000000a00 */
[----:B------:R-:W-:Y:S02]  /*c4d0*/  ISETP.GE.AND P4, PT, R200, UR5, PT ;  /* 0x00000005c8007c0c */ /* 0x000fe4000bf86270 */
[----:B------:R-:W-:Y:S02]  /*c4e0*/  ISETP.GE.AND P3, PT, R204, UR5, PT ;  /* 0x00000005cc007c0c */ /* 0x000fe4000bf66270 */
[----:B------:R-:W-:Y:S02]  /*c4f0*/  ISETP.GE.AND P2, PT, R203, UR5, PT ;  /* 0x00000005cb007c0c */ /* 0x000fe4000bf46270 */
[----:B------:R-:W-:-:S07]  /*c500*/  ISETP.GE.AND P1, PT, R205, UR5, PT ;  /* 0x00000005cd007c0c */ /* 0x000fce000bf26270 */
[-C--:B----4-:R-:W-:Y:S02]  /*c510*/  @!P4 LEA R2, P6, R200, R12.reuse, 0x1 ;  /* 0x0000000cc802c211 */ /* 0x090fe400078c08ff */
[----:B-----5:R-:W-:Y:S02]  /*c520*/  @!P3 LEA R8, P5, R204, R12, 0x1 ;  /* 0x0000000ccc08b211 */ /* 0x020fe400078a08ff */
        /* <DEDUP_REMOVED lines=10> */
.L_x_4396:
[----:B------:R-:W-:Y:S05]  /*c5d0*/  BSYNC B1 ;  /* 0x0000000000017941 */ /* 0x000fea0003800000 */
.L_x_4395:
[----:B0-----:R0:W0:Y:S01]  /*c5e0*/  SHFL.IDX PT, R0, R19, 0x2, 0x181f ;  /* 0x00581f0013007f89 */ /* 0x00102200000e0000 */
[----:B------:R-:W-:Y:S03]  /*c5f0*/  BSSY B1, `(.L_x_4397) ;  /* 0x0000015000017945 */ /* 0x000fe60003800000 */
[----:B----4-:R4:W0:Y:S01]  /*c600*/  SHFL.IDX PT, R12, R18, 0x2, 0x181f ;  /* 0x00581f00120c7f89 */ /* 0x01082200000e0000 */
[----:B------:R-:W-:Y:S05]  /*c610*/  @P0 BRA `(.L_x_4398) ;  /* 0x0000000000480947 */ /* 0x000fea0003800000 */
[----:B------:R-:W-:Y:S01]  /*c620*/  ULDC UR5, c[0x0][0xbc8] ;  /* 0x0002f20000057ab9 */ /* 0x000fe20000000800 */
[----:B------:R-:W-:Y:S01]  /*c630*/  ULDC.64 UR6, c[0x0][0x208] ;  /* 0x0000820000067ab9 */ /* 0x000fe20000000a00 */
[----:B------:R-:W-:Y:S02]  /*c640*/  ISETP.GE.AND P3, PT, R200, UR5, PT ;  /* 0x00000005c8007c0c */ /* 0x000fe4000bf66270 */
[----:B------:R-:W-:Y:S02]  /*c650*/  ISETP.GE.AND P2, PT, R204, UR5, PT ;  /* 0x00000005cc007c0c */ /* 0x000fe4000bf46270 */
[----:B------:R-:W-:Y:S02]  /*c660*/  ISETP.GE.AND P1, PT, R203, UR5, PT ;  /* 0x00000005cb007c0c */ /* 0x000fe4000bf26270 */
[----:B------:R-:W-:-:S07]  /*c670*/  ISETP.GE.AND P0, PT, R205, UR5, PT ;  /* 0x00000005cd007c0c */ /* 0x000fce000bf06270 */
[-C--:B0-----:R-:W-:Y:S02]  /*c680*/  @!P3 LEA R2, P6, R200, R12.reuse, 0x1 ;  /* 0x0000000cc802b211 */ /* 0x081fe400078c08ff */
[-C--:B-----5:R-:W-:Y:S02]  /*c690*/  @!P2 LEA R8, P5, R204, R12.reuse, 0x1 ;  /* 0x0000000ccc08a211 */ /* 0x0a0fe400078a08ff */
        /* <DEDUP_REMOVED lines=10> */
.L_x_4398:
[----:B------:R-:W-:Y:S05]  /*c740*/  BSYNC B1 ;  /* 0x0000000000017941 */ /* 0x000fea0003800000 */
.L_x_4397:
[----:B0-----:R-:W-:Y:S01]  /*c750*/  VIADD R0, R20, 0x60 ;  /* 0x0000006014007836 */ /* 0x001fe20000000000 */
[----:B---3--:R-:W0:Y:S04]  /*c760*/  SHFL.IDX PT, R19, R19, 0x3, 0x181f ;  /* 0x00781f0013137f89 */ /* 0x008e2800000e0000 */
[----:B------:R-:W-:Y:S01]  /*c770*/  ISETP.GE.AND P0, PT, R0, R41, PT ;  /* 0x000000290000720c */ /* 0x000fe20003f06270 */
[----:B----4-:R-:W3:-:S12]  /*c780*/  SHFL.IDX PT, R18, R18, 0x3, 0x181f ;  /* 0x00781f0012127f89 */ /* 0x010ed800000e0000 */
[----:B------:R-:W-:Y:S05]  /*c790*/  @P0 BRA `(.L_x_4399) ;  /* 0x0000000c00540947 */ /* 0x000fea0003800000 */
[----:B------:R-:W-:Y:S01]  /*c7a0*/  ULDC UR5, c[0x0][0xbc8] ;  /* 0x0002f20000057ab9 */ /* 0x000fe20000000800 */
[----:B------:R-:W-:Y:S01]  /*c7b0*/  ULDC.64 UR6, c[0x0][0x208] ;  /* 0x0000820000067ab9 */ /* 0x000fe20000000a00 */
[----:B------:R-:W-:Y:S02]  /*c7c0*/  ISETP.GE.AND P3, PT, R200, UR5, PT ;  /* 0x00000005c8007c0c */ /* 0x000fe4000bf66270 */
[----:B------:R-:W-:Y:S02]  /*c7d0*/  ISETP.GE.AND P4, PT, R204, UR5, PT ;  /* 0x00000005cc007c0c */ /* 0x000fe4000bf86270 */
[----:B------:R-:W-:-:S09]  /*c7e0*/  ISETP.GE.AND P5, PT, R203, UR5, PT ;  /* 0x00000005cb007c0c */ /* 0x000fd2000bfa6270 */
[-C--:B---3--:R-:W-:Y:S02]  /*c7f0*/  @!P3 LEA R2, P0, R200, R18.reuse, 0x1 ;  /* 0x00000012c802b211 */ /* 0x088fe400078008ff */
[-C--:B-----5:R-:W-:Y:S02]  /*c800*/  @!P4 LEA R8, P1, R204, R18.reuse, 0x1 ;  /* 0x00000012cc08c211 */ /* 0x0a0fe400078208ff */
[-C--:B0-----:R-:W-:Y:S02]  /*c810*/  @!P3 LEA.HI.X R3, R200, R19.reuse, R233, 0x1, P0 ;  /* 0x00000013c803b211 */ /* 0x081fe400000f0ce9 */
[----:B------:R-:W-:Y:S02]  /*c820*/  ISETP.GE.AND P0, PT, R205, UR5, PT ;  /* 0x00000005cd007c0c */ /* 0x000fe4000bf06270 */
[----:B------:R-:W-:Y:S01]  /*c830*/  @!P5 LEA R10, P2, R203, R18, 0x1 ;  /* 0x00000012cb0ad211 */ /* 0x000fe200078408ff */
[----:B------:R0:W-:Y:S01]  /*c840*/  @!P3 ST.E.128 desc[UR6][R2.64], R4 ;  /* 0x000000040200b985 */ /* 0x0001e2000c101d06 */
[----:B------:R-:W-:-:S02]  /*c850*/  @!P4 LEA.HI.X R9, R204, R19, R232, 0x1, P1 ;  /* 0x00000013cc09c211 */ /* 0x000fc400008f0ce8 */
[----:B------:R-:W-:-:S03]  /*c860*/  @!P5 LEA.HI.X R11, R203, R19, R231, 0x1, P2 ;  /* 0x00000013cb0bd211 */ /* 0x000fc600010f0ce7 */
[----:B------:R0:W-:Y:S04]  /*c870*/  @!P4 ST.E.128 desc[UR6][R8.64], R104 ;  /* 0x000000680800c985 */ /* 0x0001e8000c101d06 */
[----:B------:R0:W-:Y:S01]  /*c880*/  @!P5 ST.E.128 desc[UR6][R10.64], R120 ;  /* 0x000000780a00d985 */ /* 0x0001e2000c101d06 */
[----:B------:R-:W-:Y:S05]  /*c890*/  @P0 BRA `(.L_x_4399) ;  /* 0x0000000c00140947 */ /* 0x000fea0003800000 */
[----:B0-----:R-:W-:Y:S01]  /*c8a0*/  LEA R2, P0, R205, R18, 0x1 ;  /* 0x00000012cd027211 */ /* 0x001fe200078008ff */
[----:B------:R-:W-:-:S03]  /*c8b0*/  ULDC.64 UR6, c[0x0][0x208] ;  /* 0x0000820000067ab9 */ /* 0x000fc60000000a00 */
[----:B------:R-:W-:-:S05]  /*c8c0*/  LEA.HI.X R3, R205, R19, R230, 0x1, P0 ;  /* 0x00000013cd037211 */ /* 0x000fca00000f0ce6 */
[----:B------:R0:W-:Y:S01]  /*c8d0*/  ST.E.128 desc[UR6][R2.64], R28 ;  /* 0x0000001c02007985 */ /* 0x0001e2000c101d06 */
[----:B------:R-:W-:Y:S05]  /*c8e0*/  BRA `(.L_x_4399) ;  /* 0x0000000c00007947 */ /* 0x000fea0003800000 */
.L_x_4392:
[----:B------:R-:W0:Y:S01]  /*c8f0*/  LDC R8, c[0x0][0xce8] ;  /* 0x00033a00ff087b82 */ /* 0x000e220000000800 */
[----:B------:R-:W-:Y:S01]  /*c900*/  R2UR UR6, R207 ;  /* 0x00000000cf0672ca */ /* 0x000fe200000e0000 */
[----:B------:R-:W-:Y:S01]  /*c910*/  BSSY B1, `(.L_x_4400) ;  /* 0x0000035000017945 */ /* 0x000fe20003800000 */
[----:B------:R-:W-:Y:S01]  /*c920*/  R2UR UR5, R218 ;  /* 0x00000000da0572ca */ /* 0x000fe200000e0000 */
[----:B------:R-:W-:Y:S01]  /*c930*/  IMAD R6, R206, 0x20, R219 ;  /* 0x00000020ce067824 */ /* 0x000fe200078e02db */
[----:B------:R-:W-:-:S09]  /*c940*/  ISETP.GE.AND P0, PT, R234, 0x80, PT ;  /* 0x00000080ea00780c */ /* 0x000fd20003f06270 */
[----:B------:R-:W-:Y:S02]  /*c950*/  USHF.R.S32.HI UR8, URZ, 0x1f, UR6 ;  /* 0x0000001f3f087899 */ /* 0x000fe40008011406 */
[----:B------:R-:W-:Y:S01]  /*c960*/  USHF.R.S32.HI UR9, URZ, 0x1f, UR5 ;  /* 0x0000001f3f097899 */ /* 0x000fe20008011405 */
[----:B0-----:R-:W-:-:S13]  /*c970*/  ISETP.NE.AND P1, PT, R8, 0x1, PT ;  /* 0x000000010800780c */ /* 0x001fda0003f25270 */
[----:B------:R-:W0:Y:S08]  /*c980*/  @P1 LDC R9, c[0x0][0xcec] ;  /* 0x00033b00ff091b82 */ /* 0x000e300000000800 */
[----:B------:R-:W2:Y:S01]  /*c990*/  @P1 LDC R11, c[0x0][0xcf0] ;  /* 0x00033c00ff0b1b82 */ /* 0x000ea20000000800 */
[----:B------:R-:W-:Y:S05]  /*c9a0*/  @P0 BRA `(.L_x_4401) ;  /* 0x0000000000ac0947 */ /* 0x000fea0003800000 */
[----:B------:R-:W3:Y:S01]  /*c9b0*/  S2R R0, SR_TID.X ;  /* 0x0000000000007919 */ /* 0x000ee20000002100 */
[----:B------:R-:W4:Y:S01]  /*c9c0*/  LDC R3, c[0x0][0xce8] ;  /* 0x00033a00ff037b82 */ /* 0x000f220000000800 */
[----:B------:R-:W-:Y:S01]  /*c9d0*/  IMAD.U32 R4, RZ, RZ, UR38 ;  /* 0x00000026ff047e24 */ /* 0x000fe2000f8e00ff */
[----:B------:R-:W-:Y:S02]  /*c9e0*/  ULDC UR5, c[0x0][0xb88] ;  /* 0x0002e20000057ab9 */ /* 0x000fe40000000800 */
[----:B----4-:R-:W-:Y:S02]  /*c9f0*/  IMAD R5, R3, UR5, RZ ;  /* 0x0000000503057c24 */ /* 0x010fe4000f8e02ff */
[----:B---3--:R-:W-:-:S04]  /*ca00*/  IADD3 R4, R4, -0x80, R0 ;  /* 0xffffff8004047810 */ /* 0x008fc80007ffe000 */
[----:B------:R-:W-:-:S13]  /*ca10*/  ISETP.GE.AND P0, PT, R4, R5, PT ;  /* 0x000000050400720c */ /* 0x000fda0003f06270 */
[----:B------:R-:W-:Y:S05]  /*ca20*/  @P0 BRA `(.L_x_4401) ;  /* 0x00000000008c0947 */ /* 0x000fea0003800000 */
[----:B------:R-:W-:Y:S01]  /*ca30*/  ISETP.NE.AND P0, PT, R3, 0x1, PT ;  /* 0x000000010300780c */ /* 0x000fe20003f05270 */
[----:B------:R-:W-:Y:S01]  /*ca40*/  ULDC.64 UR10, c[0x0][0xc90] ;  /* 0x00032400000a7ab9 */ /* 0x000fe20000000a00 */
[----:B------:R-:W-:Y:S01]  /*ca50*/  R2UR UR13, R207 ;  /* 0x00000000cf0d72ca */ /* 0x000fe200000e0000 */
[----:B------:R-:W-:Y:S01]  /*ca60*/  UIMAD UR5, UR8, UR10, URZ ;  /* 0x0000000a080572a4 */ /* 0x000fe2000f8e023f */
[----:B------:R-:W-:Y:S01]  /*ca70*/  R2UR UR12, R218 ;  /* 0x00000000da0c72ca */ /* 0x000fe200000e0000 */
[----:B------:R-:W-:-:S08]  /*ca80*/  IMAD.MOV.U32 R2, RZ, RZ, R4 ;  /* 0x000000ffff027224 */ /* 0x000fd000078e0004 */
[----:B------:R-:W3:Y:S02]  /*ca90*/  @P0 LDC R5, c[0x0][0xcec] ;  /* 0x00033b00ff050b82 */ /* 0x000ee40000000800 */
[----:B------:R-:W-:Y:S02]  /*caa0*/  UIMAD.WIDE.U32 UR6, UR13, UR10, URZ ;  /* 0x0000000a0d0672a5 */ /* 0x000fe4000f8e003f */
[----:B------:R-:W-:-:S03]  /*cab0*/  UIMAD UR5, UR13, UR11, UR5 ;  /* 0x0000000b0d0572a4 */ /* 0x000fc6000f8e0205 */
[----:B------:R-:W-:Y:S01]  /*cac0*/  ULDC.64 UR10, c[0x0][0xc98] ;  /* 0x00032600000a7ab9 */ /* 0x000fe20000000a00 */
[----:B------:R-:W4:Y:S01]  /*cad0*/  @P0 LDC R7, c[0x0][0xcf0] ;  /* 0x00033c00ff070b82 */ /* 0x000f220000000800 */
[----:B------:R-:W-:Y:S02]  /*cae0*/  UIADD3 UR7, UR7, UR5, URZ ;  /* 0x0000000507077290 */ /* 0x000fe4000fffe03f */
[----:B------:R-:W-:Y:S02]  /*caf0*/  UIMAD UR5, UR9, UR10, URZ ;  /* 0x0000000a090572a4 */ /* 0x000fe4000f8e023f */
[----:B------:R-:W-:Y:S02]  /*cb00*/  UIMAD.WIDE.U32 UR6, UR12, UR10, UR6 ;  /* 0x0000000a0c0672a5 */ /* 0x000fe4000f8e0006 */
[----:B------:R-:W-:-:S03]  /*cb10*/  UIMAD UR5, UR12, UR11, UR5 ;  /* 0x0000000b0c0572a4 */ /* 0x000fc6000f8e0205 */
[----:B------:R-:W-:Y:S01]  /*cb20*/  ULDC.64 UR10, c[0x0][0xc88] ;  /* 0x00032200000a7ab9 */ /* 0x000fe20000000a00 */
[----:B------:R-:W-:Y:S01]  /*cb30*/  ULDC.64 UR12, c[0x0][0x208] ;  /* 0x00008200000c7ab9 */ /* 0x000fe20000000a00 */
[----:B---3--:R-:W-:-:S05]  /*cb40*/  @P0 IMAD.HI.U32 R0, R4, R5, RZ ;  /* 0x0000000504000227 */ /* 0x008fca00078e00ff */
[----:B----4-:R-:W-:-:S05]  /*cb50*/  @P0 SHF.R.U32.HI R2, RZ, R7, R0 ;  /* 0x00000007ff020219 */ /* 0x010fca0000011600 */
        /* <DEDUP_REMOVED lines=16> */
.L_x_4401:
[----:B------:R-:W-:Y:S05]  /*cc60*/  BSYNC B1 ;  /* 0x0000000000017941 */ /* 0x000fea0003800000 */
.L_x_4400:
[----:B------:R-:W-:Y:S01]  /*cc70*/  R2UR UR13, R207 ;  /* 0x00000000cf0d72ca */ /* 0x000fe200000e0000 */
[----:B------:R-:W-:Y:S01]  /*cc80*/  ULDC.64 UR10, c[0x0][0xbe8] ;  /* 0x0002fa00000a7ab9 */ /* 0x000fe20000000a00 */
[----:B------:R-:W-:Y:S01]  /*cc90*/  R2UR UR12, R218 ;  /* 0x00000000da0c72ca */ /* 0x000fe200000e0000 */
[----:B------:R-:W-:Y:S01]  /*cca0*/  UIMAD UR5, UR8, UR10, URZ ;  /* 0x0000000a080572a4 */ /* 0x000fe2000f8e023f */
[----:B------:R-:W-:Y:S01]  /*ccb0*/  VIADD R6, R6, UR38 ;  /* 0x0000002606067c36 */ /* 0x000fe20008000000 */
[----:B------:R-:W-:Y:S03]  /*ccc0*/  BSSY B1, `(.L_x_4402) ;  /* 0x000003d000017945 */ /* 0x000fe60003800000 */
[----:B0-----:R-:W-:-:S04]  /*ccd0*/  @P1 IMAD.HI.U32 R0, R6, R9, RZ ;  /* 0x0000000906001227 */ /* 0x001fc800078e00ff */
[----:B---3--:R-:W-:Y:S01]  /*cce0*/  IMAD.MOV.U32 R5, RZ, RZ, R6 ;  /* 0x000000ffff057224 */ /* 0x008fe200078e0006 */
[----:B------:R-:W-:Y:S01]  /*ccf0*/  UIMAD.WIDE.U32 UR6, UR13, UR10, URZ ;  /* 0x0000000a0d0672a5 */ /* 0x000fe2000f8e003f */
[----:B--2---:R-:W-:Y:S01]  /*cd00*/  @P1 SHF.R.U32.HI R5, RZ, R11, R0 ;  /* 0x0000000bff051219 */ /* 0x004fe20000011600 */
[----:B------:R-:W-:-:S03]  /*cd10*/  UIMAD UR5, UR13, UR11, UR5 ;  /* 0x0000000b0d0572a4 */ /* 0x000fc6000f8e0205 */
[----:B------:R-:W-:Y:S01]  /*cd20*/  ULDC.64 UR10, c[0x0][0xbf0] ;  /* 0x0002fc00000a7ab9 */ /* 0x000fe20000000a00 */
[----:B------:R-:W-:Y:S01]  /*cd30*/  UIADD3 UR7, UR7, UR5, URZ ;  /* 0x0000000507077290 */ /* 0x000fe2000fffe03f */
[--C-:B------:R-:W-:Y:S01]  /*cd40*/  SHF.R.S32.HI R0, RZ, 0x1f, R5.reuse ;  /* 0x0000001fff007819 */ /* 0x100fe20000011405 */
[----:B------:R-:W-:Y:S01]  /*cd50*/  UIMAD UR5, UR9, UR10, URZ ;  /* 0x0000000a090572a4 */ /* 0x000fe2000f8e023f */
[----:B------:R-:W-:Y:S01]  /*cd60*/  IMAD.MOV R7, RZ, RZ, -R5 ;  /* 0x000000ffff077224 */ /* 0x000fe200078e0a05 */
[----:B------:R-:W-:Y:S02]  /*cd70*/  UIMAD.WIDE.U32 UR6, UR12, UR10, UR6 ;  /* 0x0000000a0c0672a5 */ /* 0x000fe4000f8e0006 */
[----:B------:R-:W-:Y:S01]  /*cd80*/  UIMAD UR5, UR12, UR11, UR5 ;  /* 0x0000000b0c0572a4 */ /* 0x000fe2000f8e0205 */
[----:B------:R-:W-:Y:S01]  /*cd90*/  IMAD R7, R8, R7, R6 ;  /* 0x0000000708077224 */ /* 0x000fe200078e0206 */
[----:B------:R-:W-:Y:S01]  /*cda0*/  ULDC.64 UR8, c[0x0][0xbe0] ;  /* 0x0002f80000087ab9 */ /* 0x000fe20000000a00 */
[----:B------:R-:W-:Y:S01]  /*cdb0*/  VIADD R6, R219, UR38 ;  /* 0x00000026db067c36 */ /* 0x000fe20008000000 */
[----:B------:R-:W-:Y:S01]  /*cdc0*/  UIADD3 UR5, UR7, UR5, URZ ;  /* 0x0000000507057290 */ /* 0x000fe2000fffe03f */
[----:B------:R-:W-:-:S02]  /*cdd0*/  IMAD R0, R0, UR8, RZ ;  /* 0x0000000800007c24 */ /* 0x000fc4000f8e02ff */
[----:B------:R-:W-:Y:S02]  /*cde0*/  IMAD.U32 R3, RZ, RZ, UR7 ;  /* 0x00000007ff037e24 */ /* 0x000fe4000f8e00ff */
        /* <DEDUP_REMOVED lines=20> */
[----:B------:R0:W2:Y:S02]  /*cf30*/  SHFL.IDX PT, R2, R4, RZ, 0x181f ;  /* 0x00181fff04027589 */ /* 0x0000a400000e0000 */
[----:B------:R-:W-:Y:S02]  /*cf40*/  ISETP.GE.AND P0, PT, R0, R9, PT ;  /* 0x000000090000720c */ /* 0x000fe40003f06270 */
[----:B------:R0:W3:Y:S01]  /*cf50*/  SHFL.IDX PT, R0, R5, RZ, 0x181f ;  /* 0x00181fff05007589 */ /* 0x0000e200000e0000 */
[----:B------:R-:W-:Y:S10]  /*cf60*/  @P2 BRA `(.L_x_4403) ;  /* 0x0000000000482947 */ /* 0x000ff40003800000 */
        /* <DEDUP_REMOVED lines=18> */
.L_x_4403:
[----:B------:R-:W-:Y:S05]  /*d090*/  BSYNC B1 ;  /* 0x0000000000017941 */ /* 0x000fea0003800000 */
.L_x_4402:
[----:B---3--:R3:W0:Y:S01]  /*d0a0*/  SHFL.IDX PT, R0, R5, 0x1, 0x181f ;  /* 0x00381f0005007f89 */ /* 0x00862200000e0000 */
[----:B------:R-:W-:Y:S03]  /*d0b0*/  BSSY B1, `(.L_x_4404) ;  /* 0x0000015000017945 */ /* 0x000fe60003800000 */
[----:B--2-4-:R3:W2:Y:S01]  /*d0c0*/  SHFL.IDX PT, R2, R4, 0x1, 0x181f ;  /* 0x00381f0004027f89 */ /* 0x0146a200000e0000 */
[----:B------:R-:W-:Y:S05]  /*d0d0*/  @P1 BRA `(.L_x_4405) ;  /* 0x0000000000481947 */ /* 0x000fea0003800000 */
[----:B------:R-:W-:Y:S01]  /*d0e0*/  ULDC UR5, c[0x0][0xbc8] ;  /* 0x0002f20000057ab9 */ /* 0x000fe20000000800 */
[----:B------:R-:W-:Y:S01]  /*d0f0*/  ULDC.64 UR6, c[0x0][0x208] ;  /* 0x0000820000067ab9 */ /* 0x000fe20000000a00 */
[----:B------:R-:W-:Y:S02]  /*d100*/  ISETP.GE.AND P4, PT, R200, UR5, PT ;  /* 0x00000005c8007c0c */ /* 0x000fe4000bf86270 */
[----:B------:R-:W-:Y:S02]  /*d110*/  ISETP.GE.AND P3, PT, R204, UR5, PT ;  /* 0x00000005cc007c0c */ /* 0x000fe4000bf66270 */
[----:B------:R-:W-:Y:S02]  /*d120*/  ISETP.GE.AND P2, PT, R203, UR5, PT ;  /* 0x00000005cb007c0c */ /* 0x000fe4000bf46270 */
[----:B------:R-:W-:-:S07]  /*d130*/  ISETP.GE.AND P1, PT, R205, UR5, PT ;  /* 0x00000005cd007c0c */ /* 0x000fce000bf26270 */
[-C--:B--2---:R-:W-:Y:S02]  /*d140*/  @!P4 LEA R10, P6, R200, R2.reuse, 0x1 ;  /* 0x00000002c80ac211 */ /* 0x084fe400078c08ff */
        /* <DEDUP_REMOVED lines=11> */
.L_x_4405:
[----:B------:R-:W-:Y:S05]  /*d200*/  BSYNC B1 ;  /* 0x0000000000017941 */ /* 0x000fea0003800000 */
.L_x_4404:
[----:B0-----:R0:W0:Y:S01]  /*d210*/  SHFL.IDX PT, R0, R5, 0x2, 0x181f ;  /* 0x00581f0005007f89 */ /* 0x00102200000e0000 */
[----:B------:R-:W-:Y:S03]  /*d220*/  BSSY B1, `(.L_x_4406) ;  /* 0x0000015000017945 */ /* 0x000fe60003800000 */
[----:B--2-4-:R2:W4:Y:S01]  /*d230*/  SHFL.IDX PT, R2, R4, 0x2, 0x181f ;  /* 0x00581f0004027f89 */ /* 0x01452200000e0000 */
        /* <DEDUP_REMOVED lines=19> */
.L_x_4407:
[----:B------:R-:W-:Y:S05]  /*d370*/  BSYNC B1 ;  /* 0x0000000000017941 */ /* 0x000fea0003800000 */
.L_x_4406:
[----:B0-----:R-:W-:Y:S01]  /*d380*/  VIADD R3, R6, 0x60 ;  /* 0x0000006006037836 */ /* 0x001fe20000000000 */
[----:B------:R0:W0:Y:S04]  /*d390*/  SHFL.IDX PT, R0, R5, 0x3, 0x181f ;  /* 0x00781f0005007f89 */ /* 0x00002800000e0000 */
[----:B------:R-:W-:Y:S01]  /*d3a0*/  ISETP.GE.AND P0, PT, R3, R9, PT ;  /* 0x000000090300720c */ /* 0x000fe20003f06270 */
[----:B----4-:R4:W0:-:S12]  /*d3b0*/  SHFL.IDX PT, R2, R4, 0x3, 0x181f ;  /* 0x00781f0004027f89 */ /* 0x01081800000e0000 */
[----:B----4-:R-:W-:Y:S05]  /*d3c0*/  @P0 BRA `(.L_x_4399) ;  /* 0x0000000000480947 */ /* 0x010fea0003800000 */
[----:B------:R-:W-:Y:S01]  /*d3d0*/  ULDC UR5, c[0x0][0xbc8] ;  /* 0x0002f20000057ab9 */ /* 0x000fe20000000800 */
[----:B------:R-:W-:Y:S01]  /*d3e0*/  ULDC.64 UR6, c[0x0][0x208] ;  /* 0x0000820000067ab9 */ /* 0x000fe20000000a00 */
[----:B------:R-:W-:Y:S02]  /*d3f0*/  ISETP.GE.AND P3, PT, R200, UR5, PT ;  /* 0x00000005c8007c0c */ /* 0x000fe4000bf66270 */
[----:B------:R-:W-:Y:S02]  /*d400*/  ISETP.GE.AND P2, PT, R204, UR5, PT ;  /* 0x00000005cc007c0c */ /* 0x000fe4000bf46270 */
[----:B------:R-:W-:Y:S02]  /*d410*/  ISETP.GE.AND P1, PT, R203, UR5, PT ;  /* 0x00000005cb007c0c */ /* 0x000fe4000bf26270 */
[----:B------:R-:W-:-:S07]  /*d420*/  ISETP.GE.AND P0, PT, R205, UR5, PT ;  /* 0x00000005cd007c0c */ /* 0x000fce000bf06270 */
[-C--:B0-23--:R-:W-:Y:S02]  /*d430*/  @!P3 LEA R4, P6, R200, R2.reuse, 0x1 ;  /* 0x00000002c804b211 */ /* 0x08dfe400078c08ff */
[-C--:B------:R-:W-:Y:S02]  /*d440*/  @!P2 LEA R6, P5, R204, R2.reuse, 0x1 ;  /* 0x00000002cc06a211 */ /* 0x080fe400078a08ff */
[----:B------:R-:W-:Y:S02]  /*d450*/  @!P1 LEA R8, P4, R203, R2, 0x1 ;  /* 0x00000002cb089211 */ /* 0x000fe400078808ff */
[----:B------:R-:W-:Y:S02]  /*d460*/  @!P3 LEA.HI.X R5, R200, R0, R233, 0x1, P6 ;  /* 0x00000000c805b211 */ /* 0x000fe400030f0ce9 */
        /* <DEDUP_REMOVED lines=8> */
.L_x_4399:
[----:B------:R-:W-:Y:S05]  /*d4f0*/  BSYNC B0 ;  /* 0x0000000000007941 */ /* 0x000fea0003800000 */
.L_x_4391:
[----:B------:R-:W-:Y:S02]  /*d500*/  ULDC UR5, c[0x0][0xd38] ;  /* 0x00034e0000057ab9 */ /* 0x000fe40000000800 */
[----:B------:R-:W-:-:S06]  /*d510*/  UISETP.GE.AND UP0, UPT, UR4, UR5, UPT ;  /* 0x000000050400728c */ /* 0x000fcc000bf06270 */
[----:B------:R-:W-:-:S13]  /*d520*/  PLOP3.LUT P0, PT, PT, PT, UP0, 0x80, 0x0 ;  /* 0x000000000000781c */ /* 0x000fda0003f0f008 */
[----:B------:R-:W-:Y:S05]  /*d530*/  @!P0 BRA `(.L_x_4408) ;  /* 0xffffff3800488947 */ /* 0x000fea000383ffff */
[----:B------:R-:W-:Y:S05]  /*d540*/  EXIT ;  /* 0x000000000000794d */ /* 0x000fea0003800000 */
.L_x_4355:
[----:B------:R-:W-:-:S08]  /*d550*/  NOP ;  /* 0x0000000000007918 */ /* 0x000fd00000000000 */
[----:B0-----:R-:W0:-:S00]  /*d560*/  USETMAXREG.DEALLOC.CTAPOOL 0x18 ;  /* 0x00000018000079c8 */ /* 0x001e0000080e0500 */
        /* <DEDUP_REMOVED lines=37> */
[----:B------:R-:W-:Y:S04]  /*d7c0*/  STL [R1+0x38], RZ ;  /* 0x000038ff01007387 */ /* 0x000fe80000100800 */
[----:B------:R1:W-:Y:S01]  /*d7d0*/  STL [R1+0x8], R2 ;  /* 0x0000080201007387 */ /* 0x0003e20000100800 */
[----:B0-----:R-:W-:-:S02]  /*d7e0*/  LOP3.LUT R3, R0, 0x40, RZ, 0xfc, !PT ;  /* 0x0000004000037812 */ /* 0x001fc400078efcff */
[C---:B-1----:R-:W-:Y:S02]  /*d7f0*/  LOP3.LUT R2, R0.reuse, 0x80, RZ, 0xfc, !PT ;  /* 0x0000008000027812 */ /* 0x042fe400078efcff */
[----:B------:R-:W-:-:S07]  /*d800*/  LOP3.LUT R0, R0, 0xc0, RZ, 0xfc, !PT ;  /* 0x000000c000007812 */ /* 0x000fce00078efcff */
.L_x_4505:
        /* <DEDUP_REMOVED lines=14> */
[----:B01--4-:R-:W-:Y:S05]  /*d8f0*/  @!P0 BRA `(.L_x_4410) ;  /* 0x0000000000208947 */ /* 0x013fea0003800000 */
        /* <DEDUP_REMOVED lines=8> */
.L_x_4410:
[----:B------:R-:W-:Y:S01]  /*d980*/  ULDC UR9, c[0x0][0xd54] ;  /* 0x0003550000097ab9 */ /* 0x000fe20000000800 */
[----:B------:R-:W-:Y:S01]  /*d990*/  UMOV UR5, UR8 ;  /* 0x0000000800057c82 */ /* 0x000fe20008000000 */
[----:B------:R-:W-:-:S11]  /*d9a0*/  UISETP.NE.AND UP0, UPT, UR9, 0x1, UPT ;  /* 0x000000010900788c */ /* 0x000fd6000bf05270 */
[----:B------:R-:W-:Y:S02]  /*d9b0*/  @UP0 ULDC.64 UR10, c[0x0][0xd58] ;  /* 0x00035600000a0ab9 */ /* 0x000fe40000000a00 */
[----:B------:R-:W-:-:S04]  /*d9c0*/  UIMAD.WIDE.U32 UR6, UR8, UR10, URZ ;  /* 0x0000000a080672a5 */ /* 0x000fc8000f8e003f */
[----:B------:R-:W-:-:S04]  /*d9d0*/  @UP0 USHF.R.U32.HI UR5, URZ, UR11, UR7 ;  /* 0x0000000b3f050299 */ /* 0x000fc80008011607 */
[----:B------:R-:W-:-:S12]  /*d9e0*/  UIMAD UR6, UR5, UR9, URZ ;  /* 0x00000009050672a4 */ /* 0x000fd8000f8e023f */
.L_x_4411:
        /* <DEDUP_REMOVED lines=52> */
[----:B------:R-:W0:Y:S01]  /*dd30*/  FLO.U32 R0, UR4 ;  /* 0x0000000400007d00 */ /* 0x000e2200080e0000 */
[----:B------:R-:W-:Y:S01]  /*dd40*/  ULDC.64 UR6, c[0x0][0x208] ;  /* 0x0000820000067ab9 */ /* 0x000fe20000000a00 */
        /* <DEDUP_REMOVED lines=10> */
.L_x_4413:
        /* <DEDUP_REMOVED lines=20> */
.L_x_4416:
[----:B------:R-:W-:Y:S05]  /*df30*/  BSYNC B6 ;  /* 0x0000000000067941 */ /* 0x000fea0003800000 */
.L_x_4415:
        /* <DEDUP_REMOVED lines=20> */
.L_x_4419:
        /* <DEDUP_REMOVED lines=15> */
.L_x_4418:
[----:B------:R-:W-:Y:S05]  /*e170*/  BSYNC B6 ;  /* 0x0000000000067941 */ /* 0x000fea0003800000 */
.L_x_4417:
[----:B------:R-:W-:Y:S01]  /*e180*/  ULDC.64 UR4, c[0x0][0xaf0] ;  /* 0x0002bc0000047ab9 */ /* 0x000fe20000000a00 */
[----:B------:R-:W-:Y:S01]  /*e190*/  IMAD.U32 R7, RZ, RZ, UR40 ;  /* 0x00000028ff077e24 */ /* 0x000fe2000f8e00ff */
[----:B------:R-:W-:Y:S01]  /*e1a0*/  UISETP.NE.U32.AND UP0, UPT, UR4, URZ, UPT ;  /* 0x0000003f0400728c */ /* 0x000fe2000bf05070 */
[----:B------:R-:W-:-:S03]  /*e1b0*/  ULDC.64 UR6, c[0x0][0x208] ;  /* 0x0000820000067ab9 */ /* 0x000fc60000000a00 */
        /* <DEDUP_REMOVED lines=24> */
.L_x_4521:
        /* <DEDUP_REMOVED lines=9> */
.L_x_4524:
[----:B------:R-:W-:Y:S05]  /*e3d0*/  @!P6 BRA `(.L_x_4421) ;  /* 0x0000000000e4e947 */ /* 0x000fea0003800000 */
[----:B------:R-:W-:Y:S01]  /*e3e0*/  IMAD.MOV.U32 R16, RZ, RZ, R7 ;  /* 0x000000ffff107224 */ /* 0x000fe200078e0007 */
[----:B------:R-:W-:Y:S06]  /*e3f0*/  @!P1 BRA `(.L_x_4423) ;  /* 0x0000000000509947 */ /* 0x000fec0003800000 */
[----:B------:R-:W2:Y:S01]  /*e400*/  LDC R6, c[0x0][0x43c] ;  /* 0x00010f00ff067b82 */ /* 0x000ea20000000800 */
[----:B------:R-:W-:Y:S01]  /*e410*/  IMAD.MOV.U32 R9, RZ, RZ, R0 ;  /* 0x000000ffff097224 */ /* 0x000fe200078e0000 */
[----:B------:R-:W-:Y:S01]  /*e420*/  ULDC.64 UR4, c[0x0][0x428] ;  /* 0x00010a0000047ab9 */ /* 0x000fe20000000a00 */
[----:B------:R-:W-:Y:S01]  /*e430*/  ULDC.64 UR6, c[0x0][0x208] ;  /* 0x0000820000067ab9 */ /* 0x000fe20000000a00 */
[----:B--2---:R-:W-:-:S13]  /*e440*/  ISETP.NE.AND P0, PT, R6, 0x1, PT ;  /* 0x000000010600780c */ /* 0x004fda0003f05270 */
[----:B-1----:R-:W1:Y:S02]  /*e450*/  @P0 LDC.64 R4, c[0x0][0x440] ;  /* 0x00011000ff040b82 */ /* 0x002e640000000a00 */
[----:B-1----:R-:W-:-:S04]  /*e460*/  @P0 IMAD.HI.U32 R0, R9, R4, RZ ;  /* 0x0000000409000227 */ /* 0x002fc800078e00ff */
        /* <DEDUP_REMOVED lines=13> */
.L_x_4423:
[----:B--2---:R-:W2:Y:S01]  /*e540*/  LDL R2, [R1+0x8] ;  /* 0x0000080001027983 */ /* 0x004ea20000100800 */
[----:B------:R-:W-:Y:S01]  /*e550*/  IMAD R0, R19, 0x8, R17 ;  /* 0x0000000813007824 */ /* 0x000fe200078e0211 */
[----:B--2---:R-:W-:-:S04]  /*e560*/  SHF.L.U32 R2, R2, 0x1f, RZ ;  /* 0x0000001f02027819 */ /* 0x004fc800000006ff */
[----:B------:R-:W2:Y:S02]  /*e570*/  SYNCS.PHASECHK.TRANS64.TRYWAIT P0, [R0+URZ+0x32440], R2 ;  /* 0x03244002000075a7 */ /* 0x000ea4000800017f */
[----:B--2---:R-:W-:Y:S05]  /*e580*/  @!P0 BRA `(.L_x_4424) ;  /* 0x0000004800248947 */ /* 0x004fea0003800000 */
.L_x_4525:
        /* <DEDUP_REMOVED lines=11> */
.L_x_4425:
[----:B--2---:R-:W2:Y:S01]  /*e640*/  LDL R2, [R1+0x1c] ;  /* 0x00001c0001027983 */ /* 0x004ea20000100800 */
[----:B------:R-:W-:Y:S01]  /*e650*/  R2UR UR33, R0 ;  /* 0x00000000002172ca */ /* 0x000fe200000e0000 */
[----:B------:R-:W-:Y:S01]  /*e660*/  IMAD R0, R19, 0x3000, R17 ;  /* 0x0000300013007824 */ /* 0x000fe200078e0211 */
[----:B------:R-:W-:Y:S01]  /*e670*/  UIADD3 UR4, UP0, UR38, 0x370, URZ ;  /* 0x0000037026047890 */ /* 0x000fe2000ff1e03f */
[----:B-----5:R-:W-:Y:S01]  /*e680*/  R2UR UR37, R16 ;  /* 0x00000000102572ca */ /* 0x020fe200000e0000 */
[----:B------:R-:W-:Y:S01]  /*e690*/  UMOV UR6, 0x0 ;  /* 0x0000000000067882 */ /* 0x000fe20000000000 */
[----:B------:R-:W-:Y:S01]  /*e6a0*/  UMOV UR7, 0x14f00000 ;  /* 0x14f0000000077882 */ /* 0x000fe20000000000 */
[----:B------:R-:W-:Y:S01]  /*e6b0*/  R2UR UR32, R0 ;  /* 0x00000000002072ca */ /* 0x000fe200000e0000 */
[----:B------:R-:W-:Y:S01]  /*e6c0*/  UIADD3.X UR5, URZ, UR39, URZ, UP0, !UPT ;  /* 0x000000273f057290 */ /* 0x000fe200087fe43f */
[----:B------:R-:W-:Y:S01]  /*e6d0*/  PLOP3.LUT P0, PT, PT, PT, PT, 0x80, 0x0 ;  /* 0x000000000000781c */ /* 0x000fe20003f0f070 */
[----:B------:R-:W-:Y:S01]  /*e6e0*/  UMOV UR34, URZ ;  /* 0x0000003f00227c82 */ /* 0x000fe20008000000 */
[----:B------:R-:W-:-:S03]  /*e6f0*/  LOP3.LUT R18, R18, 0xfffffffd, RZ, 0xc0, !PT ;  /* 0xfffffffd12127812 */ /* 0x000fc600078ec0ff */
[----:B------:R-:W-:-:S06]  /*e700*/  UIADD3 UR33, UR33, 0x32430, URZ ;  /* 0x0003243021217890 */ /* 0x000fcc000fffe03f */
[----:B------:R-:W-:Y:S02]  /*e710*/  UIADD3 UR32, UR32, 0x1c400, URZ ;  /* 0x0001c40020207890 */ /* 0x000fe4000fffe03f */
[----:B------:R-:W-:Y:S02]  /*e720*/  @P0 LOP3.LUT R18, R18, 0x2, RZ, 0xfc, !PT ;  /* 0x0000000212120812 */ /* 0x000fe400078efcff */
[----:B--2---:R-:W-:-:S13]  /*e730*/  R2UR UR35, R2 ;  /* 0x00000000022372ca */ /* 0x004fda00000e0000 */
[----:B------:R-:W-:-:S09]  /*e740*/  UIMAD UR35, UR35, 0x60, URZ ;  /* 0x00000060232378a4 */ /* 0x000fd2000f8e023f */
[----:B------:R2:W-:Y:S02]  /*e750*/  UTMALDG.4D [UR32], [UR4], desc[UR6] ;  /* 0x00000620040075b4 */ /* 0x0005e40008019000 */
[----:B--2---:R-:W-:Y:S01]  /*e760*/  NOP ;  /* 0x0000000000007918 */ /* 0x004fe20000000000 */
.L_x_4421:
[----:B------:R-:W-:Y:S05]  /*e770*/  WARPSYNC.ALL ;  /* 0x0000000000007948 */ /* 0x000fea0003800000 */
[----:B------:R-:W-:Y:S01]  /*e780*/  VIADD R0, R17, 0x18400 ;  /* 0x0001840011007836 */ /* 0x000fe20000000000 */
[----:B------:R-:W-:Y:S01]  /*e790*/  BAR.SYNC.DEFER_BLOCKING 0x8, 0x180 ;  /* 0x0206000000007b1d */ /* 0x000fe20000010000 */
[----:B------:R-:W-:Y:S02]  /*e7a0*/  USHF.R.S32.HI UR43, URZ, 0x1f, UR36 ;  /* 0x0000001f3f2b7899 */ /* 0x000fe40008011424 */
[----:B------:R-:W-:Y:S01]  /*e7b0*/  USHF.R.S32.HI UR37, URZ, 0x1f, UR40 ;  /* 0x0000001f3f257899 */ /* 0x000fe20008011428 */
[----:B------:R-:W-:-:S02]  /*e7c0*/  LOP3.LUT P0, RZ, R0, 0x3ff, RZ, 0xc0, !PT ;  /* 0x000003ff00ff7812 */ /* 0x000fc4000780c0ff */
[----:B------:R-:W-:Y:S11]  /*e7d0*/  BSSY B6, `(.L_x_4426) ;  /* 0x0000012000067945 */ /* 0x000ff60003800000 */
        /* <DEDUP_REMOVED lines=17> */
.L_x_4427:
[----:B------:R-:W-:Y:S05]  /*e8f0*/  BSYNC B6 ;  /* 0x0000000000067941 */ /* 0x000fea0003800000 */
.L_x_4426:
[----:B------:R-:W2:Y:S01]  /*e900*/  S2R R2, SR_TID.X ;  /* 0x0000000000027919 */ /* 0x000ea20000002100 */
[----:B------:R-:W3:Y:S01]  /*e910*/  LDC R6, c[0x0][0x448] ;  /* 0x00011200ff067b82 */ /* 0x000ee20000000800 */
[----:B------:R-:W-:Y:S01]  /*e920*/  ULDC.64 UR6, c[0x0][0x2d8] ;  /* 0x0000b60000067ab9 */ /* 0x000fe20000000a00 */
[----:B------:R-:W-:Y:S01]  /*e930*/  ULDC.64 UR8, c[0x0][0x2e0] ;  /* 0x0000b80000087ab9 */ /* 0x000fe20000000a00 */
[----:B-1----:R-:W1:Y:S01]  /*e940*/  S2R R4, SR_TID.X ;  /* 0x0000000000047919 */ /* 0x002e620000002100 */
[----:B------:R-:W-:Y:S02]  /*e950*/  UIMAD.WIDE.U32 UR4, UR36, UR6, URZ ;  /* 0x00000006240472a5 */ /* 0x000fe4000f8e003f */
[----:B------:R-:W-:-:S04]  /*e960*/  UIMAD UR6, UR43, UR6, URZ ;  /* 0x000000062b0672a4 */ /* 0x000fc8000f8e023f */
[----:B------:R-:W-:Y:S02]  /*e970*/  UIMAD UR6, UR36, UR7, UR6 ;  /* 0x00000007240672a4 */ /* 0x000fe4000f8e0206 */
[----:B------:R-:W-:Y:S02]  /*e980*/  UIMAD UR7, UR37, UR8, URZ ;  /* 0x00000008250772a4 */ /* 0x000fe4000f8e023f */
[----:B------:R-:W-:Y:S02]  /*e990*/  UIADD3 UR5, UR5, UR6, URZ ;  /* 0x0000000605057290 */ /* 0x000fe4000fffe03f */
[----:B------:R-:W-:Y:S02]  /*e9a0*/  UIMAD UR6, UR40, UR9, UR7 ;  /* 0x00000009280672a4 */ /* 0x000fe4000f8e0207 */
[----:B------:R-:W-:-:S04]  /*e9b0*/  UIMAD.WIDE.U32 UR4, UR40, UR8, UR4 ;  /* 0x00000008280472a5 */ /* 0x000fc8000f8e0004 */
[----:B------:R-:W-:Y:S01]  /*e9c0*/  UIADD3 UR6, UR5, UR6, URZ ;  /* 0x0000000605067290 */ /* 0x000fe2000fffe03f */
[----:B---3--:R-:W-:Y:S01]  /*e9d0*/  ISETP.NE.AND P0, PT, R6, 0x1, PT ;  /* 0x000000010600780c */ /* 0x008fe20003f05270 */
[----:B------:R-:W-:Y:S01]  /*e9e0*/  IMAD.U32 R5, RZ, RZ, UR5 ;  /* 0x00000005ff057e24 */ /* 0x000fe2000f8e00ff */
[----:B--2---:R-:W-:Y:S01]  /*e9f0*/  LOP3.LUT R0, R2, 0x7f, RZ, 0xc0, !PT ;  /* 0x0000007f02007812 */ /* 0x004fe200078ec0ff */
[----:B-1----:R-:W-:-:S03]  /*ea00*/  IMAD.SHL.U32 R4, R4, 0x10, RZ ;  /* 0x0000001004047824 */ /* 0x002fc600078e00ff */
[----:B------:R-:W-:-:S07]  /*ea10*/  SHF.R.U32.HI R0, RZ, 0x3, R0 ;  /* 0x00000003ff007819 */ /* 0x000fce0000011600 */
[----:B------:R-:W1:Y:S01]  /*ea20*/  @P0 LDC R3, c[0x0][0x44c] ;  /* 0x00011300ff030b82 */ /* 0x000e620000000800 */
[----:B------:R-:W-:Y:S01]  /*ea30*/  LOP3.LUT R4, R0, 0x70, R4, 0xf8, !PT ;  /* 0x0000007000047812 */ /* 0x000fe200078ef804 */
[----:B------:R-:W-:-:S04]  /*ea40*/  IMAD.U32 R0, RZ, RZ, UR42 ;  /* 0x0000002aff007e24 */ /* 0x000fc8000f8e00ff */
[----:B0-----:R-:W-:Y:S02]  /*ea50*/  IMAD R7, R0, 0x80, R4 ;  /* 0x0000008000077824 */ /* 0x001fe400078e0204 */
[----:B------:R-:W0:Y:S01]  /*ea60*/  @P0 LDC R2, c[0x0][0x450] ;  /* 0x00011400ff020b82 */ /* 0x000e220000000800 */
[----:B------:R-:W-:Y:S01]  /*ea70*/  IMAD.U32 R4, RZ, RZ, UR4 ;  /* 0x00000004ff047e24 */ /* 0x000fe2000f8e00ff */
[----:B------:R-:W-:Y:S01]  /*ea80*/  ULDC.64 UR4, c[0x0][0x2d0] ;  /* 0x0000b40000047ab9 */ /* 0x000fe20000000a00 */
[----:B------:R-:W-:Y:S01]  /*ea90*/  IMAD.MOV.U32 R0, RZ, RZ, R7 ;  /* 0x000000ffff007224 */ /* 0x000fe200078e0007 */
[----:B------:R2:W-:Y:S04]  /*eaa0*/  STL [R1+0x18], R7 ;  /* 0x0000180701007387 */ /* 0x0005e80000100800 */
[----:B------:R3:W5:Y:S01]  /*eab0*/  LDL R8, [R1+0x4] ;  /* 0x0000040001087983 */ /* 0x0007620000100800 */
[----:B-1----:R-:W-:-:S05]  /*eac0*/  @P0 IMAD.HI.U32 R3, R7, R3, RZ ;  /* 0x0000000307030227 */ /* 0x002fca00078e00ff */
[----:B0-----:R-:W-:Y:S01]  /*ead0*/  @P0 SHF.R.U32.HI R0, RZ, R2, R3 ;  /* 0x00000002ff000219 */ /* 0x001fe20000011603 */
        /* <DEDUP_REMOVED lines=11> */
[----:B--2---:R-:W0:Y:S03]  /*eb90*/  S2R R7, SR_TID.X ;  /* 0x0000000000077919 */ /* 0x004e260000002100 */
[----:B------:R-:W-:Y:S01]  /*eba0*/  SHF.R.S32.HI R4, RZ, 0x1f, R0 ;  /* 0x0000001fff047819 */ /* 0x000fe20000011400 */
[----:B------:R-:W-:-:S04]  /*ebb0*/  IMAD.WIDE.U32 R2, R0, UR4, R2 ;  /* 0x0000000400027c25 */ /* 0x000fc8000f8e0002 */
[----:B------:R-:W-:Y:S01]  /*ebc0*/  IMAD R4, R4, UR4, RZ ;  /* 0x0000000404047c24 */ /* 0x000fe2000f8e02ff */
[----:B------:R-:W-:-:S03]  /*ebd0*/  ULDC UR4, c[0x0][0x2b8] ;  /* 0x0000ae0000047ab9 */ /* 0x000fc60000000800 */
[----:B------:R-:W-:Y:S01]  /*ebe0*/  IMAD R4, R0, UR5, R4 ;  /* 0x0000000500047c24 */ /* 0x000fe2000f8e0204 */
[----:B------:R-:W-:-:S03]  /*ebf0*/  LEA R0, P1, R2, UR6, 0x1 ;  /* 0x0000000602007c11 */ /* 0x000fc6000f8208ff */
[----:B------:R-:W-:Y:S02]  /*ec00*/  IMAD.IADD R3, R3, 0x1, R4 ;  /* 0x0000000103037824 */ /* 0x000fe400078e0204 */
[----:B0-----:R-:W-:-:S05]  /*ec10*/  IMAD.SHL.U32 R9, R7, 0x8, RZ ;  /* 0x0000000807097824 */ /* 0x001fca00078e00ff */
[----:B------:R-:W-:Y:S02]  /*ec20*/  LOP3.LUT R9, R9, 0x38, RZ, 0xc0, !PT ;  /* 0x0000003809097812 */ /* 0x000fe400078ec0ff */
[----:B------:R-:W-:Y:S02]  /*ec30*/  LOP3.LUT R7, R7, 0x7f, RZ, 0xc0, !PT ;  /* 0x0000007f07077812 */ /* 0x000fe400078ec0ff */
[----:B------:R-:W-:Y:S01]  /*ec40*/  ISETP.GE.AND P0, PT, R9, UR4, PT ;  /* 0x0000000409007c0c */ /* 0x000fe2000bf06270 */
[----:B------:R-:W-:Y:S01]  /*ec50*/  UMOV UR4, 0xffffffff ;  /* 0xffffffff00047882 */ /* 0x000fe20000000000 */
[----:B------:R-:W-:Y:S02]  /*ec60*/  LEA.HI.X R3, R2, UR7, R3, 0x1, P1 ;  /* 0x0000000702037c11 */ /* 0x000fe400088f0c03 */
[----:B------:R-:W-:Y:S01]  /*ec70*/  SHF.R.U32.HI R10, RZ, 0x3, R7 ;  /* 0x00000003ff0a7819 */ /* 0x000fe20000011607 */
[----:B---3--:R-:W-:Y:S08]  /*ec80*/  BRA.DIV UR4, `(.L_x_4428) ;  /* 0x0000004204787947 */ /* 0x008ff0000b800000 */
[----:B------:R-:W-:Y:S01]  /*ec90*/  ULDC UR4, c[0x0][0x288] ;  /* 0x0000a20000047ab9 */ /* 0x000fe20000000800 */
[----:B------:R-:W0:Y:S01]  /*eca0*/  SHFL.IDX PT, R5, R0, RZ, 0x181f ;  /* 0x00181fff00057589 */ /* 0x000e2200000e0000 */
[----:B------:R-:W-:Y:S01]  /*ecb0*/  IMAD R2, R6, UR4, RZ ;  /* 0x0000000406027c24 */ /* 0x000fe2000f8e02ff */
[----:B------:R-:W-:Y:S01]  /*ecc0*/  ULDC.64 UR6, c[0x0][0x208] ;  /* 0x0000820000067ab9 */ /* 0x000fe20000000a00 */
[----:B------:R-:W-:Y:S01]  /*ecd0*/  IMAD.U32 R6, RZ, RZ, UR42 ;  /* 0x0000002aff067e24 */ /* 0x000fe2000f8e00ff */
[----:B------:R-:W1:Y:S03]  /*ece0*/  SHFL.IDX PT, R4, R3, RZ, 0x181f ;  /* 0x00181fff03047589 */ /* 0x000e6600000e0000 */
[----:B------:R-:W-:Y:S01]  /*ecf0*/  IMAD R10, R6, 0x80, R10 ;  /* 0x00000080060a7824 */ /* 0x000fe200078e020a */
[----:B------:R-:W-:Y:S03]  /*ed00*/  SHFL.IDX PT, R7, R3, 0x1, 0x181f ;  /* 0x00381f0003077f89 */ /* 0x000fe600000e0000 */
[C---:B------:R-:W-:Y:S01]  /*ed10*/  VIADD R11, R10.reuse, 0x10 ;  /* 0x000000100a0b7836 */ /* 0x040fe20000000000 */
[-C--:B------:R-:W-:Y:S01]  /*ed20*/  ISETP.GE.AND P3, PT, R10, R2.reuse, PT ;  /* 0x000000020a00720c */ /* 0x080fe20003f66270 */
[----:B------:R-:W2:Y:S03]  /*ed30*/  SHFL.IDX PT, R6, R0, 0x1, 0x181f ;  /* 0x00381f0000067f89 */ /* 0x000ea600000e0000 */
[----:B------:R-:W-:Y:S01]  /*ed40*/  ISETP.GE.AND P1, PT, R11, R2, PT ;  /* 0x000000020b00720c */ /* 0x000fe20003f26270 */
[----:B------:R-:W-:Y:S04]  /*ed50*/  STL [R1+0x10], R10 ;  /* 0x0000100a01007387 */ /* 0x000fe80000100800 */
[----:B------:R3:W-:Y:S04]  /*ed60*/  STL [R1+0x20], R11 ;  /* 0x0000200b01007387 */ /* 0x0007e80000100800 */
[----:B0-----:R-:W-:-:S05]  /*ed70*/  @!P3 LEA R5, P2, R9, R5, 0x1 ;  /* 0x000000050905b211 */ /* 0x001fca00078408ff */
[----:B-1----:R-:W-:Y:S02]  /*ed80*/  @!P3 IMAD.X R4, RZ, RZ, R4, P2 ;  /* 0x000000ffff04b224 */ /* 0x002fe400010e0604 */
[----:B---3--:R-:W-:-:S03]  /*ed90*/  VIADD R11, R10, 0x20 ;  /* 0x000000200a0b7836 */ /* 0x008fc60000000000 */
[-C--:B------:R-:W-:Y:S02]  /*eda0*/  @!P3 LOP3.LUT R5, R5, R4.reuse, RZ, 0x3c, !PT ;  /* 0x000000040505b212 */ /* 0x080fe400078e3cff */
[----:B------:R-:W-:Y:S02]  /*edb0*/  STL [R1+0x24], R11 ;  /* 0x0000240b01007387 */ /* 0x000fe40000100800 */
[----:B------:R-:W-:-:S04]  /*edc0*/  @!P3 LOP3.LUT R4, R5, R4, RZ, 0x3c, !PT ;  /* 0x000000040504b212 */ /* 0x000fc800078e3cff */
[----:B------:R-:W-:-:S05]  /*edd0*/  @!P3 LOP3.LUT R5, R5, R4, RZ, 0x3c, !PT ;  /* 0x000000040505b212 */ /* 0x000fca00078e3cff */
[----:B-----5:R2:W-:Y:S02]  /*ede0*/  @!P3 LDGSTS.E.BYPASS.LTC128B.128 [R8+0x18400], desc[UR6][R4.64], !P0 ;  /* 0x184000000408bfae */ /* 0x0205e4000c101d46 */
[----:B--2---:R-:W-:Y:S02]  /*edf0*/  @!P1 LEA R4, P2, R9, R6, 0x1 ;  /* 0x0000000609049211 */ /* 0x004fe400078408ff */
[----:B------:R-:W-:Y:S03]  /*ee00*/  SHFL.IDX PT, R6, R3, 0x3, 0x181f ;  /* 0x00781f0003067f89 */ /* 0x000fe600000e0000 */
[----:B------:R-:W-:Y:S02]  /*ee10*/  @!P1 IMAD.X R5, RZ, RZ, R7, P2 ;  /* 0x000000ffff059224 */ /* 0x000fe400010e0607 */
        /* <DEDUP_REMOVED lines=55> */
.L_x_4542:
[----:B0-----:R-:W2:Y:S01]  /*f190*/  LDL R4, [R1+0x10] ;  /* 0x0000100001047983 */ /* 0x001ea20000100800 */
[----:B------:R-:W-:Y:S01]  /*f1a0*/  ULDC.64 UR4, c[0x0][0x208] ;  /* 0x0000820000047ab9 */ /* 0x000fe20000000a00 */
        /* <DEDUP_REMOVED lines=11> */
.L_x_4429:
        /* <DEDUP_REMOVED lines=35> */
.L_x_4431:
[----:B------:R-:W-:Y:S05]  /*f490*/  BSYNC B6 ;  /* 0x0000000000067941 */ /* 0x000fea0003800000 */
.L_x_4430:
        /* <DEDUP_REMOVED lines=60> */
[----:B------:R-:W-:Y:S01]  /*f860*/  SHFL.IDX PT, R2, R4, RZ, 0x181f ;  /* 0x00181fff04027589 */ /* 0x000fe200000e0000 */
[----:B------:R-:W-:-:S03]  /*f870*/  ULDC.64 UR6, c[0x0][0x208] ;  /* 0x0000820000067ab9 */ /* 0x000fc60000000a00 */
[----:B------:R-:W-:Y:S01]  /*f880*/  SHFL.IDX PT, R6, R4, 0x1, 0x181f ;  /* 0x00381f0004067f89 */ /* 0x000fe200000e0000 */
[----:B--2---:R-:W-:-:S03]  /*f890*/  ISETP.GE.AND P5, PT, R10, R0, PT ;  /* 0x000000000a00720c */ /* 0x004fc60003fa6270 */
[----:B------:R-:W2:Y:S01]  /*f8a0*/  LDL.LU R10, [R1+0x28] ;  /* 0x00002800010a7983 */ /* 0x000ea20000300800 */
[----:B---3--:R-:W-:-:S03]  /*f8b0*/  ISETP.GE.AND P4, PT, R3, R0, PT ;  /* 0x000000000300720c */ /* 0x008fc60003f86270 */
[----:B------:R-:W0:Y:S04]  /*f8c0*/  SHFL.IDX PT, R3, R5, RZ, 0x181f ;  /* 0x00181fff05037589 */ /* 0x000e2800000e0000 */
[----:B------:R-:W3:Y:S02]  /*f8d0*/  LDL.LU R12, [R1+0x2c] ;  /* 0x00002c00010c7983 */ /* 0x000ee40000300800 */
        /* <DEDUP_REMOVED lines=65> */
.L_x_4560:
[----:B------:R-:W3:Y:S01]  /*fcf0*/  LDL.LU R3, [R1+0x3c] ;  /* 0x00003c0001037983 */ /* 0x000ee20000300800 */
[----:B------:R-:W-:Y:S01]  /*fd00*/  BSSY B0, `(.L_x_4433) ;  /* 0x000000e000007945 */ /* 0x000fe20003800000 */
[----:B---3--:R-:W-:-:S13]  /*fd10*/  ISETP.GE.AND P4, PT, R3, R0, PT ;  /* 0x000000000300720c */ /* 0x008fda0003f86270 */
[----:B------:R-:W-:Y:S05]  /*fd20*/  @P4 BRA `(.L_x_4434) ;  /* 0x00000000002c4947 */ /* 0x000fea0003800000 */
[----:B-1----:R-:W3:Y:S01]  /*fd30*/  LDL R4, [R1+0x4] ;  /* 0x0000040001047983 */ /* 0x002ee20000100800 */
[----:B0-----:R-:W-:Y:S01]  /*fd40*/  LEA R2, P4, R9, R2, 0x1 ;  /* 0x0000000209027211 */ /* 0x001fe200078808ff */
[----:B------:R-:W-:-:S04]  /*fd50*/  ULDC.64 UR4, c[0x0][0x208] ;  /* 0x0000820000047ab9 */ /* 0x000fc80000000a00 */
        /* <DEDUP_REMOVED lines=8> */
.L_x_4434:
[----:B------:R-:W-:Y:S05]  /*fde0*/  BSYNC B0 ;  /* 0x0000000000007941 */ /* 0x000fea0003800000 */
.L_x_4433:
[----:B------:R-:W-:Y:S01]  /*fdf0*/  NOP ;  /* 0x0000000000007918 */ /* 0x000fe20000000000 */
[----:B------:R-:W-:-:S13]  /*fe00*/  PLOP3.LUT P0, PT, PT, PT, PT, 0x80, 0x0 ;  /* 0x000000000000781c */ /* 0x000fda0003f0f070 */
.L_x_4435:
        /* <DEDUP_REMOVED lines=18> */
.L_x_4561:
[----:B------:R-:W-:Y:S05]  /*ff30*/  BSYNC B0 ;  /* 0x0000000000007941 */ /* 0x000fea0003800000 */
.L_x_4436:
[----:B------:R-:W-:Y:S01]  /*ff40*/  LOP3.LUT P0, RZ, R18, 0x2, RZ, 0xc0, !PT ;  /* 0x0000000212ff7812 */ /* 0x000fe2000780c0ff */
[----:B------:R-:W-:-:S12]  /*ff50*/  BSSY B0, `(.L_x_4438) ;  /* 0x0000058000007945 */ /* 0x000fd80003800000 */
        /* <DEDUP_REMOVED lines=10> */
.L_x_4562:
[----:B------:R-:W-:Y:S05]  /*10000*/  BSYNC B1 ;  /* 0x0000000000017941 */ /* 0x000fea0003800000 */
.L_x_4440:
        /* <DEDUP_REMOVED lines=9> */
.L_x_4443:
[----:B------:R-:W-:Y:S05]  /*100a0*/  BSYNC B1 ;  /* 0x0000000000017941 */ /* 0x000fea0003800000 */
.L_x_4442:
        /* <DEDUP_REMOVED lines=11> */
.L_x_4444:
        /* <DEDUP_REMOVED lines=15> */
.L_x_4445:
        /* <DEDUP_REMOVED lines=15> */
.L_x_4446:
        /* <DEDUP_REMOVED lines=15> */
.L_x_4447:
        /* <DEDUP_REMOVED lines=10> */
.L_x_4439:
[----:B------:R-:W-:Y:S05]  /*104d0*/  BSYNC B0 ;  /* 0x0000000000007941 */ /* 0x000fea0003800000 */
.L_x_4438:
[----:B------:R-:W-:-:S06]  /*104e0*/  UISETP.GE.AND UP0, UPT, UR41, 0x2, UPT ;  /* 0x000000022900788c */ /* 0x000fcc000bf06270 */
[----:B------:R-:W-:-:S13]  /*104f0*/  PLOP3.LUT P0, PT, PT, PT, UP0, 0x80, 0x0 ;  /* 0x000000000000781c */ /* 0x000fda0003f0f008 */
[----:B------:R-:W-:Y:S05]  /*10500*/  @!P0 BRA `(.L_x_4448) ;  /* 0x0000001c00808947 */ /* 0x000fea0003800000 */
[----:B------:R-:W-:Y:S02]  /*10510*/  ULOP3.LUT UR4, UR41, 0x1, URZ, 0xc0, !UPT ;  /* 0x0000000129047892 */ /* 0x000fe4000f8ec03f */
[----:B--2---:R-:W-:Y:S02]  /*10520*/  IMAD.U32 R6, RZ, RZ, UR41 ;  /* 0x00000029ff067e24 */ /* 0x004fe4000f8e00ff */
[----:B------:R-:W-:Y:S02]  /*10530*/  UISETP.NE.U32.AND UP0, UPT, UR4, 0x1, UPT ;  /* 0x000000010400788c */ /* 0x000fe4000bf05070 */
[----:B------:R-:W-:-:S04]  /*10540*/  VIADD R6, R6, 0xfffffffe ;  /* 0xfffffffe06067836 */ /* 0x000fc80000000000 */
[----:B0-----:R-:W-:Y:S01]  /*10550*/  IMAD.MOV.U32 R0, RZ, RZ, R6 ;  /* 0x000000ffff007224 */ /* 0x001fe200078e0006 */
[----:B------:R-:W-:-:S13]  /*10560*/  PLOP3.LUT P0, PT, PT, PT, UP0, 0x80, 0x0 ;  /* 0x000000000000781c */ /* 0x000fda0003f0f008 */
[----:B------:R-:W-:Y:S05]  /*10570*/  @!P0 BRA `(.L_x_4449) ;  /* 0x0000000800748947 */ /* 0x000fea0003800000 */
        /* <DEDUP_REMOVED lines=10> */
[----:B------:R-:W-:Y:S01]  /*10620*/  LOP3.LUT P2, RZ, R18, 0x1, RZ, 0xc0, !PT ;  /* 0x0000000112ff7812 */ /* 0x000fe2000784c0ff */
[----:B------:R-:W-:-:S12]  /*10630*/  IMAD.MOV.U32 R0, RZ, RZ, R6 ;  /* 0x000000ffff007224 */ /* 0x000fd800078e0006 */
[----:B------:R-:W-:Y:S05]  /*10640*/  @!P2 BRA `(.L_x_4452) ;  /* 0x000000000054a947 */ /* 0x000fea0003800000 */
[----:B-1----:R-:W2:Y:S01]  /*10650*/  LDL R5, [R1+0xc] ;  /* 0x00000c0001057983 */ /* 0x002ea20000100800 */
[----:B------:R-:W1:Y:S03]  /*10660*/  LDC R0, c[0x0][0x43c] ;  /* 0x00010f00ff007b82 */ /* 0x000e660000000800 */
[----:B------:R-:W3:Y:S01]  /*10670*/  LDL R9, [R1] ;  /* 0x0000000001097983 */ /* 0x000ee20000100800 */
[----:B------:R-:W-:Y:S01]  /*10680*/  IMAD.MOV.U32 R4, RZ, RZ, R6 ;  /* 0x000000ffff047224 */ /* 0x000fe200078e0006 */
[----:B------:R-:W-:Y:S01]  /*10690*/  ULDC.64 UR4, c[0x0][0x428] ;  /* 0x00010a0000047ab9 */ /* 0x000fe20000000a00 */
        /* <DEDUP_REMOVED lines=10> */
[C---:B---3--:R-:W-:Y:S02]  /*10740*/  IMAD R7, R9.reuse, UR5, R7 ;  /* 0x0000000509077c24 */ /* 0x048fe4000f8e0207 */
[----:B------:R-:W-:-:S04]  /*10750*/  IMAD.WIDE.U32 R4, R9, UR4, R4 ;  /* 0x0000000409047c25 */ /* 0x000fc8000f8e0004 */
[----:B------:R-:W-:Y:S01]  /*10760*/  IMAD.IADD R7, R7, 0x1, R5 ;  /* 0x0000000107077824 */ /* 0x000fe200078e0205 */
[----:B-1----:R-:W-:-:S04]  /*10770*/  LEA R2, P0, R4, R2, 0x2 ;  /* 0x0000000204027211 */ /* 0x002fc800078010ff */
[----:B------:R-:W-:-:S05]  /*10780*/  LEA.HI.X R3, R4, R3, R7, 0x2, P0 ;  /* 0x0000000304037211 */ /* 0x000fca00000f1407 */
[----:B------:R2:W5:Y:S04]  /*10790*/  LDG.E R16, desc[UR6][R2.64] ;  /* 0x0000000602107981 */ /* 0x000568000c1e1900 */
.L_x_4452:
[----:B--2---:R-:W1:Y:S01]  /*107a0*/  S2R R2, SR_TID.X ;  /* 0x0000000000027919 */ /* 0x004e620000002100 */
[----:B------:R-:W-:Y:S01]  /*107b0*/  IMAD R3, R19, 0x8, R17 ;  /* 0x0000000813037824 */ /* 0x000fe200078e0211 */
[----:B------:R-:W-:Y:S01]  /*107c0*/  BSSY B1, `(.L_x_4453) ;  /* 0x0000006000017945 */ /* 0x000fe20003800000 */
[----:B-1----:R-:W-:Y:S02]  /*107d0*/  LOP3.LUT R4, R2, 0x7f, RZ, 0xc0, !PT ;  /* 0x0000007f02047812 */ /* 0x002fe400078ec0ff */
[----:B------:R-:W-:Y:S02]  /*107e0*/  SHF.L.U32 R2, R8, 0x1f, RZ ;  /* 0x0000001f08027819 */ /* 0x000fe400000006ff */
[----:B------:R-:W-:Y:S02]  /*107f0*/  ISETP.NE.AND P1, PT, R4, RZ, PT ;  /* 0x000000ff0400720c */ /* 0x000fe40003f25270 */
[----:B------:R-:W1:Y:S02]  /*10800*/  SYNCS.PHASECHK.TRANS64.TRYWAIT P0, [R3+URZ+0x32440], R2 ;  /* 0x03244002030075a7 */ /* 0x000e64000800017f */
[----:B-1----:R-:W-:Y:S09]  /*10810*/  @!P0 BRA `(.L_x_4454) ;  /* 0x0000003c00d08947 */ /* 0x002ff20003800000 */
.L_x_4563:
[----:B------:R-:W-:Y:S05]  /*10820*/  BSYNC B1 ;  /* 0x0000000000017941 */ /* 0x000fea0003800000 */
.L_x_4453:
        /* <DEDUP_REMOVED lines=9> */
.L_x_4456:
[----:B------:R-:W-:Y:S05]  /*108c0*/  BSYNC B1 ;  /* 0x0000000000017941 */ /* 0x000fea0003800000 */
.L_x_4455:
        /* <DEDUP_REMOVED lines=12> */
.L_x_4457:
        /* <DEDUP_REMOVED lines=12> */
.L_x_4564:
[----:B------:R-:W-:Y:S05]  /*10a50*/  BSYNC B1 ;  /* 0x0000000000017941 */ /* 0x000fea0003800000 */
.L_x_4458:
        /* <DEDUP_REMOVED lines=11> */
.L_x_4461:
[----:B------:R-:W-:Y:S05]  /*10b10*/  BSYNC B1 ;  /* 0x0000000000017941 */ /* 0x000fea0003800000 */
.L_x_4460:
        /* <DEDUP_REMOVED lines=10> */
.L_x_4462:
        /* <DEDUP_REMOVED lines=15> */
.L_x_4463:
        /* <DEDUP_REMOVED lines=15> */
.L_x_4464:
        /* <DEDUP_REMOVED lines=15> */
.L_x_4465:
        /* <DEDUP_REMOVED lines=8> */
[----:B--2---:R-:W-:Y:S05]  /*10f10*/  @P0 BRA.U.ANY `(.L_x_4465) ;  /* 0xfffffffd00dc0947 */ /* 0x004fea000393ffff */
.L_x_4451:
[----:B------:R-:W-:Y:S05]  /*10f20*/  BSYNC B0 ;  /* 0x0000000000007941 */ /* 0x000fea0003800000 */
.L_x_4450:
[----:B------:R-:W-:-:S06]  /*10f30*/  UIADD3 UR4, UR41, -0x3, URZ ;  /* 0xfffffffd29047890 */ /* 0x000fcc000fffe03f */
[----:B------:R-:W-:-:S07]  /*10f40*/  IMAD.U32 R0, RZ, RZ, UR4 ;  /* 0x00000004ff007e24 */ /* 0x000fce000f8e00ff */
.L_x_4449:
[----:B------:R-:W-:Y:S01]  /*10f50*/  ISETP.NE.AND P0, PT, R6, RZ, PT ;  /* 0x000000ff0600720c */ /* 0x000fe20003f05270 */
[----:B------:R-:W-:-:S12]  /*10f60*/  BSSY B0, `(.L_x_4448) ;  /* 0x000013a000007945 */ /* 0x000fd80003800000 */
[----:B------:R-:W-:Y:S05]  /*10f70*/  @!P0 BRA `(.L_x_4466) ;  /* 0x0000001000e08947 */ /* 0x000fea0003800000 */
.L_x_4499:
[----:B--2---:R-:W2:Y:S01]  /*10f80*/  LDL.LU R2, [R1+0x8] ;  /* 0x0000080001027983 */ /* 0x004ea20000300800 */
        /* <DEDUP_REMOVED lines=15> */
[----:B-1----:R-:W3:Y:S01]  /*11080*/  LDL R5, [R1] ;  /* 0x0000000001057983 */ /* 0x002ee20000100800 */
        /* <DEDUP_REMOVED lines=17> */
.L_x_4469:
        /* <DEDUP_REMOVED lines=8> */
.L_x_4565:
[----:B------:R-:W-:Y:S05]  /*11220*/  BSYNC B2 ;  /* 0x0000000000027941 */ /* 0x000fea0003800000 */
.L_x_4470:
        /* <DEDUP_REMOVED lines=9> */
.L_x_4473:
[----:B------:R-:W-:Y:S05]  /*112c0*/  BSYNC B2 ;  /* 0x0000000000027941 */ /* 0x000fea0003800000 */
.L_x_4472:
        /* <DEDUP_REMOVED lines=11> */
.L_x_4474:
        /* <DEDUP_REMOVED lines=13> */
.L_x_4566:
[----:B------:R-:W-:Y:S05]  /*11450*/  BSYNC B2 ;  /* 0x0000000000027941 */ /* 0x000fea0003800000 */
.L_x_4475:
        /* <DEDUP_REMOVED lines=11> */
.L_x_4478:
[----:B------:R-:W-:Y:S05]  /*11510*/  BSYNC B2 ;  /* 0x0000000000027941 */ /* 0x000fea0003800000 */
.L_x_4477:
        /* <DEDUP_REMOVED lines=9> */
.L_x_4479:
        /* <DEDUP_REMOVED lines=15> */
.L_x_4480:
        /* <DEDUP_REMOVED lines=15> */
.L_x_4481:
        /* <DEDUP_REMOVED lines=15> */
.L_x_4482:
        /* <DEDUP_REMOVED lines=10> */
.L_x_4468:
[----:B------:R-:W-:Y:S05]  /*11920*/  BSYNC B1 ;  /* 0x0000000000017941 */ /* 0x000fea0003800000 */
.L_x_4467:
[----:B------:R-:W-:Y:S01]  /*11930*/  VIADD R6, R6, 0x1 ;  /* 0x0000000106067836 */ /* 0x000fe20000000000 */
[----:B------:R-:W-:Y:S01]  /*11940*/  LOP3.LUT P2, RZ, R18, 0x2, RZ, 0xc0, !PT ;  /* 0x0000000212ff7812 */ /* 0x000fe2000784c0ff */
[----:B------:R-:W-:Y:S03]  /*11950*/  BSSY B1, `(.L_x_4483) ;  /* 0x0000097000017945 */ /* 0x000fe60003800000 */
[----:B------:R-:W-:-:S04]  /*11960*/  ISETP.NE.AND P0, PT, R6, 0x2, PT ;  /* 0x000000020600780c */ /* 0x000fc80003f05270 */
[----:B------:R-:W-:Y:S02]  /*11970*/  SEL R2, RZ, 0x1, P0 ;  /* 0x00000001ff027807 */ /* 0x000fe40000000000 */
[----:B------:R-:W-:Y:S02]  /*11980*/  SEL R19, R6, RZ, P0 ;  /* 0x000000ff06137207 */ /* 0x000fe40000000000 */
[----:B------:R-:W-:-:S05]  /*11990*/  LOP3.LUT R7, R7, R2, RZ, 0x3c, !PT ;  /* 0x0000000207077212 */ /* 0x000fca00078e3cff */
[----:B------:R2:W-:Y:S01]  /*119a0*/  STL [R1+0x8], R7 ;  /* 0x0000080701007387 */ /* 0x0005e20000100800 */
[----:B------:R-:W-:Y:S05]  /*119b0*/  @!P2 BRA `(.L_x_4484) ;  /* 0x000000080040a947 */ /* 0x000fea0003800000 */
[----:B------:R-:W-:Y:S01]  /*119c0*/  LOP3.LUT P2, RZ, R18, 0x1, RZ, 0xc0, !PT ;  /* 0x0000000112ff7812 */ /* 0x000fe2000784c0ff */
[----:B------:R-:W-:-:S12]  /*119d0*/  VIADD R6, R0, 0xffffffff ;  /* 0xffffffff00067836 */ /* 0x000fd80000000000 */
[----:B------:R-:W-:Y:S05]  /*119e0*/  @!P2 BRA `(.L_x_4485) ;  /* 0x000000000054a947 */ /* 0x000fea0003800000 */
[----:B------:R-:W3:Y:S01]  /*119f0*/  LDL R10, [R1+0xc] ;  /* 0x00000c00010a7983 */ /* 0x000ee20000100800 */
[----:B-1----:R-:W1:Y:S01]  /*11a00*/  LDC R4, c[0x0][0x43c] ;  /* 0x00010f00ff047b82 */ /* 0x002e620000000800 */
[----:B------:R-:W-:Y:S02]  /*11a10*/  ULDC.64 UR4, c[0x0][0x428] ;  /* 0x00010a0000047ab9 */ /* 0x000fe40000000a00 */
[----:B------:R-:W4:Y:S01]  /*11a20*/  LDL R9, [R1] ;  /* 0x0000000001097983 */ /* 0x000f220000100800 */
        /* <DEDUP_REMOVED lines=9> */
[----:B---3--:R-:W-:-:S04]  /*11ac0*/  IMAD R4, R10, UR4, RZ ;  /* 0x000000040a047c24 */ /* 0x008fc8000f8e02ff */
[C---:B----4-:R-:W-:Y:S02]  /*11ad0*/  IMAD R4, R9.reuse, UR5, R4 ;  /* 0x0000000509047c24 */ /* 0x050fe4000f8e0204 */
[----:B------:R-:W-:Y:S01]  /*11ae0*/  IMAD.WIDE.U32 R2, R9, UR4, R2 ;  /* 0x0000000409027c25 */ /* 0x000fe2000f8e0002 */
[----:B------:R-:W-:-:S03]  /*11af0*/  ULDC.64 UR4, c[0x0][0x418] ;  /* 0x0001060000047ab9 */ /* 0x000fc60000000a00 */
[----:B------:R-:W-:Y:S01]  /*11b00*/  IMAD.IADD R3, R4, 0x1, R3 ;  /* 0x0000000104037824 */ /* 0x000fe200078e0203 */
[----:B------:R-:W-:-:S04]  /*11b10*/  LEA R4, P0, R2, UR4, 0x2 ;  /* 0x0000000402047c11 */ /* 0x000fc8000f8010ff */
[----:B------:R-:W-:-:S05]  /*11b20*/  LEA.HI.X R5, R2, UR5, R3, 0x2, P0 ;  /* 0x0000000502057c11 */ /* 0x000fca00080f1403 */
[----:B------:R3:W5:Y:S04]  /*11b30*/  LDG.E R16, desc[UR6][R4.64] ;  /* 0x0000000604107981 */ /* 0x000768000c1e1900 */
.L_x_4485:
[----:B------:R-:W4:Y:S01]  /*11b40*/  S2R R2, SR_TID.X ;  /* 0x0000000000027919 */ /* 0x000f220000002100 */
[----:B-1-3--:R-:W-:Y:S01]  /*11b50*/  IMAD R4, R19, 0x8, R17 ;  /* 0x0000000813047824 */ /* 0x00afe200078e0211 */
[----:B------:R-:W-:Y:S01]  /*11b60*/  BSSY B2, `(.L_x_4486) ;  /* 0x0000006000027945 */ /* 0x000fe20003800000 */
[----:B----4-:R-:W-:Y:S02]  /*11b70*/  LOP3.LUT R3, R2, 0x7f, RZ, 0xc0, !PT ;  /* 0x0000007f02037812 */ /* 0x010fe400078ec0ff */
[----:B------:R-:W-:Y:S02]  /*11b80*/  SHF.L.U32 R2, R7, 0x1f, RZ ;  /* 0x0000001f07027819 */ /* 0x000fe400000006ff */
[----:B------:R-:W-:Y:S02]  /*11b90*/  ISETP.NE.AND P1, PT, R3, RZ, PT ;  /* 0x000000ff0300720c */ /* 0x000fe40003f25270 */
[----:B------:R-:W1:Y:S02]  /*11ba0*/  SYNCS.PHASECHK.TRANS64.TRYWAIT P0, [R4+URZ+0x32440], R2 ;  /* 0x03244002040075a7 */ /* 0x000e64000800017f */
[----:B-1----:R-:W-:Y:S09]  /*11bb0*/  @!P0 BRA `(.L_x_4487) ;  /* 0x0000002c00388947 */ /* 0x002ff20003800000 */
.L_x_4567:
[----:B------:R-:W-:Y:S05]  /*11bc0*/  BSYNC B2 ;  /* 0x0000000000027941 */ /* 0x000fea0003800000 */
.L_x_4486:
        /* <DEDUP_REMOVED lines=9> */
.L_x_4489:
[----:B------:R-:W-:Y:S05]  /*11c60*/  BSYNC B2 ;  /* 0x0000000000027941 */ /* 0x000fea0003800000 */
.L_x_4488:
[----:B--2---:R-:W-:Y:S01]  /*11c70*/  IMAD.MOV.U32 R7, RZ, RZ, RZ ;  /* 0x000000ffff077224 */ /* 0x004fe200078e00ff */
        /* <DEDUP_REMOVED lines=10> */
.L_x_4490:
        /* <DEDUP_REMOVED lines=13> */
.L_x_4568:
[----:B------:R-:W-:Y:S05]  /*11df0*/  BSYNC B2 ;  /* 0x0000000000027941 */ /* 0x000fea0003800000 */
.L_x_4491:
        /* <DEDUP_REMOVED lines=11> */
.L_x_4494:
[----:B------:R-:W-:Y:S05]  /*11eb0*/  BSYNC B2 ;  /* 0x0000000000027941 */ /* 0x000fea0003800000 */
.L_x_4493:
        /* <DEDUP_REMOVED lines=9> */
.L_x_4495:
        /* <DEDUP_REMOVED lines=15> */
.L_x_4496:
        /* <DEDUP_REMOVED lines=15> */
.L_x_4497:
        /* <DEDUP_REMOVED lines=15> */
.L_x_4498:
        /* <DEDUP_REMOVED lines=10> */
.L_x_4484:
[----:B------:R-:W-:Y:S05]  /*122c0*/  BSYNC B1 ;  /* 0x0000000000017941 */ /* 0x000fea0003800000 */
.L_x_4483:
[C---:B------:R-:W-:Y:S01]  /*122d0*/  ISETP.GT.AND P0, PT, R0.reuse, 0x1, PT ;  /* 0x000000010000780c */ /* 0x040fe20003f04270 */
[----:B------:R-:W-:-:S12]  /*122e0*/  VIADD R0, R0, 0xfffffffe ;  /* 0xfffffffe00007836 */ /* 0x000fd80000000000 */
[----:B------:R-:W-:Y:S05]  /*122f0*/  @P0 BRA `(.L_x_4499) ;  /* 0xffffffec00200947 */ /* 0x000fea000383ffff */
.L_x_4466:
[----:B------:R-:W-:Y:S05]  /*12300*/  BSYNC B0 ;  /* 0x0000000000007941 */ /* 0x000fea0003800000 */
.L_x_4448:
        /* <DEDUP_REMOVED lines=14> */
[----:B------:R-:W1:Y:S01]  /*123f0*/  FLO.U32 R0, UR4 ;  /* 0x0000000400007d00 */ /* 0x000e6200080e0000 */
[----:B------:R-:W-:Y:S01]  /*12400*/  ULDC.64 UR6, c[0x0][0x208] ;  /* 0x0000820000067ab9 */ /* 0x000fe20000000a00 */
[----:B-1----:R-:W-:-:S06]  /*12410*/  ISETP.EQ.U32.AND P2, PT, R0, R5, PT ;  /* 0x000000050000720c */ /* 0x002fcc0003f42070 */
[----:B------:R-:W0:Y:S07]  /*12420*/  POPC R5, UR4 ;  /* 0x0000000400057d09 */ /* 0x000e2e0008000000 */
[----:B0-----:R-:W3:Y:S01]  /*12430*/  @P2 ATOMG.E.ADD.STRONG.GPU PT, R3, desc[UR6][R2.64], R5 ;  /* 0x00000005020329a8 */ /* 0x001ee200081ee1c6 */
[----:B------:R-:W0:Y:S02]  /*12440*/  S2R R4, SR_LTMASK ;  /* 0x0000000000047919 */ /* 0x000e240000003900 */
[----:B0-----:R-:W-:-:S04]  /*12450*/  LOP3.LUT R4, R4, UR4, RZ, 0xc0, !PT ;  /* 0x0000000404047c12 */ /* 0x001fc8000f8ec0ff */
[----:B--2---:R-:W0:Y:S01]  /*12460*/  POPC R7, R4 ;  /* 0x0000000400077309 */ /* 0x004e220000000000 */
[----:B---3--:R-:W0:Y:S02]  /*12470*/  SHFL.IDX PT, R0, R3, R0, 0x1f ;  /* 0x00001f0003007589 */ /* 0x008e2400000e0000 */
[----:B0-----:R-:W-:-:S05]  /*12480*/  IADD3 R0, R0, UR44, R7 ;  /* 0x0000002c00007c10 */ /* 0x001fca000fffe007 */
[----:B------:R3:W-:Y:S02]  /*12490*/  STL [R1+0x14], R0 ;  /* 0x0000140001007387 */ /* 0x0007e40000100800 */
.L_x_4501:
[----:B------:R-:W-:Y:S05]  /*124a0*/  BSYNC B0 ;  /* 0x0000000000007941 */ /* 0x000fea0003800000 */
.L_x_4500:
[----:B------:R-:W-:-:S07]  /*124b0*/  SEL R19, R19, RZ, P1 ;  /* 0x000000ff13137207 */ /* 0x000fce0000800000 */
.L_x_4414:
[----:B------:R-:W-:Y:S05]  /*124c0*/  BSYNC B7 ;  /* 0x0000000000077941 */ /* 0x000fea0003800000 */
.L_x_4412:
[----:B0-----:R0:W5:Y:S01]  /*124d0*/  LDL R2, [R1+0x14] ;  /* 0x0000140001027983 */ /* 0x0011620000100800 */
[----:B------:R-:W-:-:S13]  /*124e0*/  LOP3.LUT P1, RZ, R18, 0x80, RZ, 0xc0, !PT ;  /* 0x0000008012ff7812 */ /* 0x000fda000782c0ff */
        /* <DEDUP_REMOVED lines=11> */
.L_x_4502:
[----:B------:R-:W-:-:S03]  /*125a0*/  UMOV UR4, 0xffffffff ;  /* 0xffffffff00047882 */ /* 0x000fc60000000000 */
[----:B------:R-:W-:Y:S05]  /*125b0*/  BRA.DIV UR4, `(.L_x_4504) ;  /* 0x0000002204e07947 */ /* 0x000fea000b800000 */
[----:B-----5:R0:W4:Y:S02]  /*125c0*/  SHFL.IDX PT, R14, R2, RZ, 0x1f ;  /* 0x00001fff020e7589 */ /* 0x02012400000e0000 */
.L_x_4571:
[----:B------:R-:W5:Y:S01]  /*125d0*/  @!P0 S2R R3, SR_CgaCtaId ;  /* 0x0000000000038919 */ /* 0x000f620000008800 */
[----:B------:R-:W-:Y:S05]  /*125e0*/  WARPSYNC.ALL ;  /* 0x0000000000007948 */ /* 0x000fea0003800000 */
[----:B------:R-:W-:Y:S01]  /*125f0*/  BAR.SYNC.DEFER_BLOCKING 0x4, 0x180 ;  /* 0x0106000000007b1d */ /* 0x000fe20000010000 */
[----:B---3--:R-:W-:-:S05]  /*12600*/  @!P0 MOV R0, 0x400 ;  /* 0x0000040000008802 */ /* 0x008fca0000000f00 */
[----:B----4-:R3:W-:Y:S01]  /*12610*/  STL [R1+0x14], R14 ;  /* 0x0000140e01007387 */ /* 0x0107e20000100800 */
[----:B-----5:R-:W-:-:S05]  /*12620*/  @!P0 LEA R17, R3, R0, 0x18 ;  /* 0x0000000003118211 */ /* 0x020fca00078ec0ff */
[----:B------:R3:W-:Y:S01]  /*12630*/  @!P0 STS [R17+0x324d0], R2 ;  /* 0x0324d00211008388 */ /* 0x0007e20000000800 */
[----:B------:R-:W-:Y:S06]  /*12640*/  BAR.ARV 0x5, 0x180 ;  /* 0x0146000000007b1d */ /* 0x000fec0000002000 */
.L_x_4503:
[----:B---3--:R-:W3:Y:S01]  /*12650*/  LDL R0, [R1+0x14] ;  /* 0x0000140001007983 */ /* 0x008ee20000100800 */
[----:B------:R-:W-:Y:S02]  /*12660*/  ULDC UR4, c[0x0][0xd38] ;  /* 0x00034e0000047ab9 */ /* 0x000fe40000000800 */
[----:B---3--:R-:W-:-:S13]  /*12670*/  ISETP.GE.AND P0, PT, R0, UR4, PT ;  /* 0x0000000400007c0c */ /* 0x008fda000bf06270 */
[----:B------:R-:W-:Y:S05]  /*12680*/  @!P0 BRA `(.L_x_4505) ;  /* 0xffffffb000608947 */ /* 0x000fea000383ffff */
.L_x_4409:
[----:B0-----:R-:W3:Y:S01]  /*12690*/  LDL.LU R0, [R1+0x38] ;  /* 0x0000380001007983 */ /* 0x001ee20000300800 */
[----:B------:R-:W-:Y:S01]  /*126a0*/  BSSY B0, `(.L_x_4506) ;  /* 0x000000b000007945 */ /* 0x000fe20003800000 */
[----:B-1----:R-:W0:Y:S01]  /*126b0*/  S2R R5, SR_CgaCtaId ;  /* 0x0000000000057919 */ /* 0x002e220000008800 */
[----:B---3--:R-:W-:-:S05]  /*126c0*/  VIADD R0, R0, 0x1 ;  /* 0x0000000100007836 */ /* 0x008fca0000000000 */
[----:B----4-:R-:W-:-:S04]  /*126d0*/  LEA.HI R2, R0, R0, RZ, 0x1 ;  /* 0x0000000000027211 */ /* 0x010fc800078f08ff */
[----:B------:R-:W-:-:S05]  /*126e0*/  LOP3.LUT R3, R2, 0xfffffffe, RZ, 0xc0, !PT ;  /* 0xfffffffe02037812 */ /* 0x000fca00078ec0ff */
[----:B------:R-:W-:Y:S01]  /*126f0*/  IMAD.IADD R3, R0, 0x1, -R3 ;  /* 0x0000000100037824 */ /* 0x000fe200078e0a03 */
[----:B------:R-:W-:-:S04]  /*12700*/  MOV R0, 0x400 ;  /* 0x0000040000007802 */ /* 0x000fc80000000f00 */
[----:B0-----:R-:W-:Y:S02]  /*12710*/  LEA R0, R5, R0, 0x18 ;  /* 0x0000000005007211 */ /* 0x001fe400078ec0ff */
[----:B------:R-:W-:-:S04]  /*12720*/  SHF.L.U32 R3, R3, 0x1f, RZ ;  /* 0x0000001f03037819 */ /* 0x000fc800000006ff */
[----:B------:R-:W0:Y:S02]  /*12730*/  SYNCS.PHASECHK.TRANS64.TRYWAIT P0, [R0+URZ+0x32420], R3 ;  /* 0x03242003000075a7 */ /* 0x000e24000800017f */
[----:B0-----:R-:W-:Y:S05]  /*12740*/  @!P0 BRA `(.L_x_4507) ;  /* 0x0000002000a48947 */ /* 0x001fea0003800000 */
.L_x_4572:
[----:B------:R-:W-:Y:S05]  /*12750*/  BSYNC B0 ;  /* 0x0000000000007941 */ /* 0x000fea0003800000 */
.L_x_4506:
[----:B------:R-:W-:-:S03]  /*12760*/  UMOV UR4, 0xffffffff ;  /* 0xffffffff00047882 */ /* 0x000fc60000000000 */
[----:B------:R-:W-:Y:S05]  /*12770*/  BRA.DIV UR4, `(.L_x_4508) ;  /* 0x0000002204ac7947 */ /* 0x000fea000b800000 */
[----:B------:R-:W1:Y:S02]  /*12780*/  S2R R2, SR_TID.X ;  /* 0x0000000000027919 */ /* 0x000e640000002100 */
[----:B-1----:R-:W-:-:S04]  /*12790*/  SHF.R.U32.HI R2, RZ, 0x5, R2 ;  /* 0x00000005ff027819 */ /* 0x002fc80000011602 */
[----:B------:R-:W-:-:S05]  /*127a0*/  LOP3.LUT R2, R2, 0x3, RZ, 0xc0, !PT ;  /* 0x0000000302027812 */ /* 0x000fca00078ec0ff */
[----:B------:R1:W3:Y:S02]  /*127b0*/  SHFL.IDX PT, R14, R2, RZ, 0x1f ;  /* 0x00001fff020e7589 */ /* 0x0002e400000e0000 */
.L_x_4575:
[----:B---3--:R-:W-:Y:S01]  /*127c0*/  ISETP.NE.AND P0, PT, R14, RZ, PT ;  /* 0x000000ff0e00720c */ /* 0x008fe20003f05270 */
[----:B------:R-:W-:-:S12]  /*127d0*/  BSSY B0, `(.L_x_4509) ;  /* 0x0000027000007945 */ /* 0x000fd80003800000 */
[----:B------:R-:W-:Y:S05]  /*127e0*/  @P0 BRA `(.L_x_4510) ;  /* 0x0000000000940947 */ /* 0x000fea0003800000 */
[----:B------:R-:W-:-:S03]  /*127f0*/  UMOV UR4, 0xffffffff ;  /* 0xffffffff00047882 */ /* 0x000fc60000000000 */
[----:B------:R-:W-:Y:S05]  /*12800*/  BRA.DIV UR4, `(.L_x_4511) ;  /* 0x0000002204bc7947 */ /* 0x000fea000b800000 */
[----:B------:R-:W-:-:S13]  /*12810*/  ELECT P6, URZ, PT ;  /* 0x00000000003f782f */ /* 0x000fda00038c0000 */
.L_x_4578:
[----:B------:R-:W-:Y:S05]  /*12820*/  @!P6 BRA `(.L_x_4510) ;  /* 0x000000000084e947 */ /* 0x000fea0003800000 */
[----:B-1----:R-:W3:Y:S02]  /*12830*/  LDL R2, [R1+0x4c] ;  /* 0x00004c0001027983 */ /* 0x002ee40000100800 */
[----:B---3--:R-:W-:-:S13]  /*12840*/  R2UR UR4, R2 ;  /* 0x00000000020472ca */ /* 0x008fda00000e0000 */
[----:B------:R-:W-:-:S06]  /*12850*/  ULOP3.LUT UR4, UR4, 0x2, URZ, 0xfc, !UPT ;  /* 0x0000000204047892 */ /* 0x000fcc000f8efc3f */
[----:B------:R-:W-:-:S05]  /*12860*/  IMAD.U32 R2, RZ, RZ, UR4 ;  /* 0x00000004ff027e24 */ /* 0x000fca000f8e00ff */
[----:B------:R-:W-:-:S13]  /*12870*/  ISETP.NE.AND P2, PT, R2, 0x3, PT ;  /* 0x000000030200780c */ /* 0x000fda0003f45270 */
[----:B------:R-:W-:Y:S05]  /*12880*/  @!P2 BRA `(.L_x_4512) ;  /* 0x000000000004a947 */ /* 0x000fea0003800000 */
[----:B------:R-:W-:Y:S01]  /*12890*/  BPT.TRAP 0x1 ;  /* 0x000000040000795c */ /* 0x000fe20000300000 */
.L_x_4512:
[----:B--2---:R-:W2:Y:S01]  /*128a0*/  LDL.LU R7, [R1+0x8] ;  /* 0x0000080001077983 */ /* 0x004ea20000300800 */
        /* <DEDUP_REMOVED lines=12> */
.L_x_4579:
[----:B------:R-:W1:Y:S02]  /*12970*/  SYNCS.PHASECHK.TRANS64.TRYWAIT P0, [R7+URZ], R2 ;  /* 0x00000002070075a7 */ /* 0x000e64000800017f */
[----:B-1----:R-:W-:Y:S05]  /*12980*/  @!P0 BRA `(.L_x_4514) ;  /* 0x0000002000908947 */ /* 0x002fea0003800000 */
.L_x_4580:
[----:B------:R-:W-:Y:S05]  /*12990*/  @!P2 BRA `(.L_x_4515) ;  /* 0x000000000004a947 */ /* 0x000fea0003800000 */
[----:B------:R-:W-:Y:S01]  /*129a0*/  BPT.TRAP 0x1 ;  /* 0x000000040000795c */ /* 0x000fe20000300000 */
.L_x_4515:
[----:B------:R-:W-:-:S04]  /*129b0*/  VIADD R0, R0, 0x32460 ;  /* 0x0003246000007836 */ /* 0x000fc80000000000 */
[----:B------:R-:W-:-:S04]  /*129c0*/  IMAD R4, R19, 0x8, R0 ;  /* 0x0000000813047824 */ /* 0x000fc800078e0200 */
[----:B------:R-:W2:Y:S02]  /*129d0*/  SYNCS.PHASECHK.TRANS64.TRYWAIT P0, [R4+URZ], R5 ;  /* 0x00000005040075a7 */ /* 0x000ea4000800017f */
[----:B--2---:R-:W-:Y:S05]  /*129e0*/  @!P0 BRA `(.L_x_4516) ;  /* 0x00000020008c8947 */ /* 0x004fea0003800000 */
.L_x_4581:
[----:B------:R-:W-:-:S07]  /*129f0*/  IMAD R3, R3, 0x8, R0 ;  /* 0x0000000803037824 */ /* 0x000fce00078e0200 */
.L_x_4517:
[----:B---3--:R3:W4:Y:S02]  /*12a00*/  SYNCS.PHASECHK.TRANS64.TRYWAIT P0, [R3+URZ], R2 ;  /* 0x00000002030075a7 */ /* 0x008724000800017f */
[----:B----4-:R-:W-:Y:S05]  /*12a10*/  @!P0 NANOSLEEP.SYNCS 0x989680 ;  /* 0x009896800000895d */ /* 0x010fea0003900000 */
[----:B------:R-:W4:Y:S02]  /*12a20*/  @!P0 SYNCS.PHASECHK.TRANS64 P0, [R3+URZ], R2 ;  /* 0x00000002030085a7 */ /* 0x000f24000800007f */
[----:B----4-:R-:W-:Y:S05]  /*12a30*/  @!P0 BRA `(.L_x_4517) ;  /* 0xfffffffc00f08947 */ /* 0x010fea000383ffff */
.L_x_4510:
[----:B------:R-:W-:Y:S05]  /*12a40*/  BSYNC B0 ;  /* 0x0000000000007941 */ /* 0x000fea0003800000 */
.L_x_4509:
[----:B------:R-:W-:Y:S05]  /*12a50*/  EXIT ;  /* 0x000000000000794d */ /* 0x000fea0003800000 */
.L_x_4361:
[----:B0-----:R0:W1:Y:S02]  /*12a60*/  SYNCS.PHASECHK.TRANS64.TRYWAIT P0, [R5+URZ+0x32400], R2 ;  /* 0x03240002050075a7 */ /* 0x001064000800017f */
[----:B-1----:R-:W-:Y:S05]  /*12a70*/  @!P0 NANOSLEEP.SYNCS 0x989680 ;  /* 0x009896800000895d */ /* 0x002fea0003900000 */
[----:B------:R-:W1:Y:S02]  /*12a80*/  @!P0 SYNCS.PHASECHK.TRANS64 P0, [R5+URZ+0x32400], R2 ;  /* 0x03240002050085a7 */ /* 0x000e64000800007f */
[----:B-1----:R-:W-:Y:S05]  /*12a90*/  @!P0 BRA `(.L_x_4361) ;  /* 0xfffffffc00f08947 */ /* 0x002fea000383ffff */
[----:B------:R-:W-:Y:S05]  /*12aa0*/  BRA `(.L_x_4518) ;  /* 0xfffffeec00f47947 */ /* 0x000fea000383ffff */
.L_x_4365:
[----:B--2---:R2:W3:Y:S02]  /*12ab0*/  SYNCS.PHASECHK.TRANS64.TRYWAIT P1, [R0+URZ+0x32430], R3 ;  /* 0x03243003000075a7 */ /* 0x0044e4000802017f */
[----:B---3--:R-:W-:Y:S05]  /*12ac0*/  @!P1 NANOSLEEP.SYNCS 0x989680 ;  /* 0x009896800000995d */ /* 0x008fea0003900000 */
[----:B------:R-:W3:Y:S02]  /*12ad0*/  @!P1 SYNCS.PHASECHK.TRANS64 P1, [R0+URZ+0x32430], R3 ;  /* 0x03243003000095a7 */ /* 0x000ee4000802007f */
[----:B---3--:R-:W-:Y:S05]  /*12ae0*/  @!P1 BRA `(.L_x_4365) ;  /* 0xfffffffc00f09947 */ /* 0x008fea000383ffff */
[----:B------:R-:W-:Y:S05]  /*12af0*/  BRA `(.L_x_4364) ;  /* 0xfffffef000247947 */ /* 0x000fea000383ffff */
.L_x_4366:
[----:B---3--:R3:W4:Y:S02]  /*12b00*/  SYNCS.PHASECHK.TRANS64.TRYWAIT P1, [R5+URZ+0x32410], R2 ;  /* 0x03241002050075a7 */ /* 0x008724000802017f */
[----:B----4-:R-:W-:Y:S05]  /*12b10*/  @!P1 NANOSLEEP.SYNCS 0x989680 ;  /* 0x009896800000995d */ /* 0x010fea0003900000 */
[----:B------:R-:W4:Y:S02]  /*12b20*/  @!P1 SYNCS.PHASECHK.TRANS64 P1, [R5+URZ+0x32410], R2 ;  /* 0x03241002050095a7 */ /* 0x000f24000802007f */
[----:B----4-:R-:W-:Y:S05]  /*12b30*/  @!P1 BRA `(.L_x_4366) ;  /* 0xfffffffc00f09947 */ /* 0x010fea000383ffff */
[----:B------:R-:W-:Y:S05]  /*12b40*/  BRA `(.L_x_4519) ;  /* 0xfffffef000d07947 */ /* 0x000fea000383ffff */
.L_x_4370:
[----:B------:R0:W0:Y:S02]  /*12b50*/  SYNCS.PHASECHK.TRANS64.TRYWAIT P1, [R0+URZ+0x32450], R3 ;  /* 0x03245003000075a7 */ /* 0x000024000802017f */
[----:B0-----:R-:W-:Y:S05]  /*12b60*/  @!P1 NANOSLEEP.SYNCS 0x989680 ;  /* 0x009896800000995d */ /* 0x001fea0003900000 */
[----:B------:R-:W0:Y:S02]  /*12b70*/  @!P1 SYNCS.PHASECHK.TRANS64 P1, [R0+URZ+0x32450], R3 ;  /* 0x03245003000095a7 */ /* 0x000e24000802007f */
[----:B0-----:R-:W-:Y:S05]  /*12b80*/  @!P1 BRA `(.L_x_4370) ;  /* 0xfffffffc00f09947 */ /* 0x001fea000383ffff */
[----:B------:R-:W-:Y:S05]  /*12b90*/  BRA `(.L_x_4369) ;  /* 0xfffffef000dc7947 */ /* 0x000fea000383ffff */
.L_x_4375:
[----:B-1----:R-:W-:-:S04]  /*12ba0*/  IMAD.U32 R21, RZ, RZ, UR4 ;  /* 0x00000004ff157e24 */ /* 0x002fc8000f8e00ff */
[----:B------:R1:W2:Y:S03]  /*12bb0*/  SYNCS.PHASECHK.TRANS64.TRYWAIT P3, [R21+URZ+0x32430], R20 ;  /* 0x03243014150075a7 */ /* 0x0002a6000806017f */
[----:B--2---:R-:W-:Y:S05]  /*12bc0*/  @!P3 NANOSLEEP.SYNCS 0x989680 ;  /* 0x009896800000b95d */ /* 0x004fea0003900000 */
[----:B------:R-:W2:Y:S02]  /*12bd0*/  @!P3 SYNCS.PHASECHK.TRANS64 P3, [R21+URZ+0x32430], R20 ;  /* 0x032430141500b5a7 */ /* 0x000ea4000806007f */
[----:B--2---:R-:W-:Y:S05]  /*12be0*/  @!P3 BRA `(.L_x_4375) ;  /* 0xfffffffc00ecb947 */ /* 0x004fea000383ffff */
[----:B------:R-:W-:Y:S05]  /*12bf0*/  BRA `(.L_x_4374) ;  /* 0xffffff1c00007947 */ /* 0x000fea000383ffff */
.L_x_4379:
[----:B-1----:R-:W-:-:S04]  /*12c00*/  IMAD.U32 R21, RZ, RZ, UR4 ;  /* 0x00000004ff157e24 */ /* 0x002fc8000f8e00ff */
[----:B------:R1:W3:Y:S03]  /*12c10*/  SYNCS.PHASECHK.TRANS64.TRYWAIT P3, [R21+URZ+0x32450], R20 ;  /* 0x03245014150075a7 */ /* 0x0002e6000806017f */
[----:B---3--:R-:W-:Y:S05]  /*12c20*/  @!P3 NANOSLEEP.SYNCS 0x989680 ;  /* 0x009896800000b95d */ /* 0x008fea0003900000 */
[----:B------:R-:W3:Y:S02]  /*12c30*/  @!P3 SYNCS.PHASECHK.TRANS64 P3, [R21+URZ+0x32450], R20 ;  /* 0x032450141500b5a7 */ /* 0x000ee4000806007f */
[----:B---3--:R-:W-:Y:S05]  /*12c40*/  @!P3 BRA `(.L_x_4379) ;  /* 0xfffffffc00ecb947 */ /* 0x008fea000383ffff */
[----:B------:R-:W-:Y:S05]  /*12c50*/  BRA `(.L_x_4378) ;  /* 0xffffff1c007c7947 */ /* 0x000fea000383ffff */
.L_x_4385:
[----:B--2---:R-:W-:-:S04]  /*12c60*/  IMAD.U32 R21, RZ, RZ, UR5 ;  /* 0x00000005ff157e24 */ /* 0x004fc8000f8e00ff */
[----:B------:R2:W3:Y:S03]  /*12c70*/  SYNCS.PHASECHK.TRANS64.TRYWAIT P1, [R21+URZ+0x32430], R20 ;  /* 0x03243014150075a7 */ /* 0x0004e6000802017f */
[----:B---3--:R-:W-:Y:S05]  /*12c80*/  @!P1 NANOSLEEP.SYNCS 0x989680 ;  /* 0x009896800000995d */ /* 0x008fea0003900000 */
[----:B------:R-:W3:Y:S02]  /*12c90*/  @!P1 SYNCS.PHASECHK.TRANS64 P1, [R21+URZ+0x32430], R20 ;  /* 0x03243014150095a7 */ /* 0x000ee4000802007f */
[----:B---3--:R-:W-:Y:S05]  /*12ca0*/  @!P1 BRA `(.L_x_4385) ;  /* 0xfffffffc00ec9947 */ /* 0x008fea000383ffff */
[----:B------:R-:W-:Y:S05]  /*12cb0*/  BRA `(.L_x_4384) ;  /* 0xffffff4800f87947 */ /* 0x000fea000383ffff */
.L_x_4389:
[----:B--2---:R-:W-:-:S04]  /*12cc0*/  IMAD.U32 R21, RZ, RZ, UR5 ;  /* 0x00000005ff157e24 */ /* 0x004fc8000f8e00ff */
[----:B------:R2:W3:Y:S03]  /*12cd0*/  SYNCS.PHASECHK.TRANS64.TRYWAIT P1, [R21+URZ+0x32450], R20 ;  /* 0x03245014150075a7 */ /* 0x0004e6000802017f */
[----:B---3--:R-:W-:Y:S05]  /*12ce0*/  @!P1 NANOSLEEP.SYNCS 0x989680 ;  /* 0x009896800000995d */ /* 0x008fea0003900000 */
[----:B------:R-:W3:Y:S02]  /*12cf0*/  @!P1 SYNCS.PHASECHK.TRANS64 P1, [R21+URZ+0x32450], R20 ;  /* 0x03245014150095a7 */ /* 0x000ee4000802007f */
[----:B---3--:R-:W-:Y:S05]  /*12d00*/  @!P1 BRA `(.L_x_4389) ;  /* 0xfffffffc00ec9947 */ /* 0x008fea000383ffff */
[----:B------:R-:W-:Y:S05]  /*12d10*/  BRA `(.L_x_4388) ;  /* 0xffffff4c00747947 */ /* 0x000fea000383ffff */
.L_x_4420:
[----:B------:R-:W-:Y:S02]  /*12d20*/  IMAD.MOV.U32 R13, RZ, RZ, R4 ;  /* 0x000000ffff0d7224 */ /* 0x000fe400078e0004 */
[----:B------:R-:W-:Y:S02]  /*12d30*/  IMAD.MOV.U32 R12, RZ, RZ, RZ ;  /* 0x000000ffff0c7224 */ /* 0x000fe400078e00ff */
[----:B------:R-:W-:Y:S02]  /*12d40*/  IMAD.MOV.U32 R11, RZ, RZ, 0x1f ;  /* 0x0000001fff0b7424 */ /* 0x000fe400078e00ff */
[----:B------:R-:W-:-:S07]  /*12d50*/  IMAD.MOV.U32 R15, RZ, RZ, -0x1 ;  /* 0xffffffffff0f7424 */ /* 0x000fce00078e00ff */
[----:B0-----:R-:W-:Y:S05]  /*12d60*/  WARPSYNC.COLLECTIVE R15, `(.L_x_4520) ;  /* 0x000000000f087348 */ /* 0x001fea0003c00000 */
[----:B------:R1:W2:Y:S02]  /*12d70*/  SHFL.IDX P6, R14, R13, R12, R11 ;  /* 0x0000000c0d0e7389 */ /* 0x0002a400000c000b */
[----:B012---:R-:W-:Y:S01]  /*12d80*/  ENDCOLLECTIVE ;  /* 0x000000000000791b */ /* 0x007fe20003800000 */
.L_x_4520:
[----:B------:R-:W-:Y:S05]  /*12d90*/  BRA `(.L_x_4521) ;  /* 0xffffffb400687947 */ /* 0x000fea000383ffff */
.L_x_4422:
[----:B------:R-:W-:Y:S01]  /*12da0*/  BSSY B0, `(.L_x_4522) ;  /* 0x0000006000007945 */ /* 0x000fe20003800000 */
[----:B------:R-:W-:-:S07]  /*12db0*/  IMAD.MOV.U32 R15, RZ, RZ, -0x1 ;  /* 0xffffffffff0f7424 */ /* 0x000fce00078e00ff */
[----:B01----:R-:W-:Y:S05]  /*12dc0*/  WARPSYNC.COLLECTIVE R15, `(.L_x_4523) ;  /* 0x000000000f0c7348 */ /* 0x003fea0003c00000 */
[----:B------:R-:W-:Y:S02]  /*12dd0*/  ELECT P6, UR62, PT ;  /* 0x00000000003e782f */ /* 0x000fe400038c0000 */
[----:B------:R-:W-:Y:S01]  /*12de0*/  MOV R14, UR62 ;  /* 0x0000003e000e7c02 */ /* 0x000fe20008000f00 */
[----:B01----:R-:W-:Y:S10]  /*12df0*/  ENDCOLLECTIVE ;  /* 0x000000000000791b */ /* 0x003ff40003800000 */
.L_x_4523:
[----:B------:R-:W-:Y:S05]  /*12e00*/  BSYNC B0 ;  /* 0x0000000000007941 */ /* 0x000fea0003800000 */
.L_x_4522:
[----:B------:R-:W-:Y:S05]  /*12e10*/  BRA `(.L_x_4524) ;  /* 0xffffffb4006c7947 */ /* 0x000fea000383ffff */
.L_x_4424:
[----:B--2---:R2:W3:Y:S02]  /*12e20*/  SYNCS.PHASECHK.TRANS64.TRYWAIT P0, [R0+URZ+0x32440], R2 ;  /* 0x03244002000075a7 */ /* 0x0044e4000800017f */
[----:B---3--:R-:W-:Y:S05]  /*12e30*/  @!P0 NANOSLEEP.SYNCS 0x989680 ;  /* 0x009896800000895d */ /* 0x008fea0003900000 */
[----:B------:R-:W3:Y:S02]  /*12e40*/  @!P0 SYNCS.PHASECHK.TRANS64 P0, [R0+URZ+0x32440], R2 ;  /* 0x03244002000085a7 */ /* 0x000ee4000800007f */
[----:B---3--:R-:W-:Y:S05]  /*12e50*/  @!P0 BRA `(.L_x_4424) ;  /* 0xfffffffc00f08947 */ /* 0x008fea000383ffff */
[----:B------:R-:W-:Y:S05]  /*12e60*/  BRA `(.L_x_4525) ;  /* 0xffffffb400c87947 */ /* 0x000fea000383ffff */
.L_x_4428:
[----:B------:R-:W-:Y:S02]  /*12e70*/  IMAD.MOV.U32 R13, RZ, RZ, R3 ;  /* 0x000000ffff0d7224 */ /* 0x000fe400078e0003 */
[----:B------:R-:W-:Y:S02]  /*12e80*/  IMAD.MOV.U32 R12, RZ, RZ, RZ ;  /* 0x000000ffff0c7224 */ /* 0x000fe400078e00ff */
[----:B------:R-:W-:Y:S02]  /*12e90*/  IMAD.MOV.U32 R11, RZ, RZ, 0x181f ;  /* 0x0000181fff0b7424 */ /* 0x000fe400078e00ff */
[----:B------:R-:W-:Y:S02]  /*12ea0*/  IMAD.MOV.U32 R15, RZ, RZ, -0x1 ;  /* 0xffffffffff0f7424 */ /* 0x000fe400078e00ff */
[----:B------:R-:W-:-:S07]  /*12eb0*/  IMAD.U32 R7, RZ, RZ, UR42 ;  /* 0x0000002aff077e24 */ /* 0x000fce000f8e00ff */
[----:B-----5:R-:W-:Y:S05]  /*12ec0*/  WARPSYNC.COLLECTIVE R15, `(.L_x_4526) ;  /* 0x000000000f087348 */ /* 0x020fea0003c00000 */
[----:B------:R0:W1:Y:S02]  /*12ed0*/  SHFL.IDX P6, R14, R13, R12, R11 ;  /* 0x0000000c0d0e7389 */ /* 0x00006400000c000b */
[----:B01---5:R-:W-:Y:S01]  /*12ee0*/  ENDCOLLECTIVE ;  /* 0x000000000000791b */ /* 0x023fe20003800000 */
.L_x_4526:
[----:B------:R-:W-:-:S05]  /*12ef0*/  IMAD R10, R7, 0x80, R10 ;  /* 0x00000080070a7824 */ /* 0x000fca00078e020a */
[----:B------:R0:W-:Y:S01]  /*12f00*/  STL [R1+0x10], R10 ;  /* 0x0000100a01007387 */ /* 0x0001e20000100800 */
[----:B------:R-:W-:Y:S02]  /*12f10*/  IMAD.MOV.U32 R13, RZ, RZ, R0 ;  /* 0x000000ffff0d7224 */ /* 0x000fe400078e0000 */
[----:B------:R-:W-:-:S07]  /*12f20*/  IMAD.MOV.U32 R4, RZ, RZ, R14 ;  /* 0x000000ffff047224 */ /* 0x000fce00078e000e */
[----:B0-----:R-:W-:Y:S05]  /*12f30*/  WARPSYNC.COLLECTIVE R15, `(.L_x_4527) ;  /* 0x000000000f087348 */ /* 0x001fea0003c00000 */
[----:B------:R1:W2:Y:S02]  /*12f40*/  SHFL.IDX P6, R14, R13, R12, R11 ;  /* 0x0000000c0d0e7389 */ /* 0x0002a400000c000b */
[----:B012---:R-:W-:Y:S01]  /*12f50*/  ENDCOLLECTIVE ;  /* 0x000000000000791b */ /* 0x007fe20003800000 */
.L_x_4527:
[----:B------:R-:W-:Y:S01]  /*12f60*/  ULDC UR4, c[0x0][0x288] ;  /* 0x0000a20000047ab9 */ /* 0x000fe20000000800 */
[----:B------:R-:W-:Y:S01]  /*12f70*/  ULDC.64 UR6, c[0x0][0x208] ;  /* 0x0000820000067ab9 */ /* 0x000fe20000000a00 */
[----:B------:R-:W-:-:S05]  /*12f80*/  IMAD R2, R6, UR4, RZ ;  /* 0x0000000406027c24 */ /* 0x000fca000f8e02ff */
[----:B------:R-:W-:Y:S01]  /*12f90*/  ISETP.GE.AND P1, PT, R10, R2, PT ;  /* 0x000000020a00720c */ /* 0x000fe20003f26270 */
[----:B------:R-:W-:Y:S02]  /*12fa0*/  IMAD.MOV.U32 R13, RZ, RZ, R3 ;  /* 0x000000ffff0d7224 */ /* 0x000fe400078e0003 */
[----:B------:R-:W-:Y:S02]  /*12fb0*/  IMAD.MOV.U32 R12, RZ, RZ, 0x1 ;  /* 0x00000001ff0c7424 */ /* 0x000fe400078e00ff */
[----:B------:R-:W-:-:S08]  /*12fc0*/  IMAD.MOV.U32 R5, RZ, RZ, R14 ;  /* 0x000000ffff057224 */ /* 0x000fd000078e000e */
        /* <DEDUP_REMOVED lines=8> */
[----:B------:R0:W-:Y:S02]  /*13050*/  @!P1 LDGSTS.E.BYPASS.LTC128B.128 [R8+0x18400], desc[UR6][R4.64], !P0 ;  /* 0x1840000004089fae */ /* 0x0001e4000c101d46 */
[----:B0-----:R-:W-:Y:S05]  /*13060*/  WARPSYNC.COLLECTIVE R15, `(.L_x_4528) ;  /* 0x000000000f087348 */ /* 0x001fea0003c00000 */
[----:B------:R1:W2:Y:S02]  /*13070*/  SHFL.IDX P6, R14, R13, R12, R11 ;  /* 0x0000000c0d0e7389 */ /* 0x0002a400000c000b */
[----:B012---:R-:W-:Y:S01]  /*13080*/  ENDCOLLECTIVE ;  /* 0x000000000000791b */ /* 0x007fe20003800000 */
.L_x_4528:
[----:B------:R-:W-:-:S05]  /*13090*/  VIADD R5, R10, 0x10 ;  /* 0x000000100a057836 */ /* 0x000fca0000000000 */
[----:B------:R-:W-:Y:S01]  /*130a0*/  ISETP.GE.AND P1, PT, R5, R2, PT ;  /* 0x000000020500720c */ /* 0x000fe20003f26270 */
[----:B------:R-:W-:Y:S01]  /*130b0*/  IMAD.MOV.U32 R13, RZ, RZ, R0 ;  /* 0x000000ffff0d7224 */ /* 0x000fe200078e0000 */
[----:B------:R0:W-:Y:S01]  /*130c0*/  STL [R1+0x20], R5 ;  /* 0x0000200501007387 */ /* 0x0001e20000100800 */
[----:B------:R-:W-:-:S10]  /*130d0*/  IMAD.MOV.U32 R7, RZ, RZ, R14 ;  /* 0x000000ffff077224 */ /* 0x000fd400078e000e */
[----:B0-----:R-:W-:Y:S05]  /*130e0*/  WARPSYNC.COLLECTIVE R15, `(.L_x_4529) ;  /* 0x000000000f087348 */ /* 0x001fea0003c00000 */
[----:B------:R1:W2:Y:S02]  /*130f0*/  SHFL.IDX P6, R14, R13, R12, R11 ;  /* 0x0000000c0d0e7389 */ /* 0x0002a400000c000b */
[----:B012---:R-:W-:Y:S01]  /*13100*/  ENDCOLLECTIVE ;  /* 0x000000000000791b */ /* 0x007fe20003800000 */
.L_x_4529:
[----:B------:R-:W-:Y:S01]  /*13110*/  ULDC.64 UR4, c[0x0][0x208] ;  /* 0x0000820000047ab9 */ /* 0x000fe20000000a00 */
[----:B------:R-:W-:Y:S02]  /*13120*/  IMAD.MOV.U32 R13, RZ, RZ, R3 ;  /* 0x000000ffff0d7224 */ /* 0x000fe400078e0003 */
[----:B------:R-:W-:Y:S02]  /*13130*/  IMAD.MOV.U32 R12, RZ, RZ, 0x2 ;  /* 0x00000002ff0c7424 */ /* 0x000fe400078e00ff */
[----:B------:R-:W-:-:S05]  /*13140*/  IMAD.MOV.U32 R6, RZ, RZ, R14 ;  /* 0x000000ffff067224 */ /* 0x000fca00078e000e */
[----:B------:R-:W-:Y:S01]  /*13150*/  @!P1 LEA R4, P2, R9, R6, 0x1 ;  /* 0x0000000609049211 */ /* 0x000fe200078408ff */
[----:B------:R-:W-:-:S04]  /*13160*/  VIADD R6, R10, 0x20 ;  /* 0x000000200a067836 */ /* 0x000fc80000000000 */
[----:B------:R-:W-:Y:S01]  /*13170*/  @!P1 IMAD.X R5, RZ, RZ, R7, P2 ;  /* 0x000000ffff059224 */ /* 0x000fe200010e0607 */
[----:B------:R0:W-:Y:S01]  /*13180*/  STL [R1+0x24], R6 ;  /* 0x0000240601007387 */ /* 0x0001e20000100800 */
[----:B------:R-:W-:-:S03]  /*13190*/  VIADD R7, R10, 0x30 ;  /* 0x000000300a077836 */ /* 0x000fc60000000000 */
[----:B------:R-:W-:Y:S01]  /*131a0*/  @!PT LDS RZ, [RZ] ;  /* 0x00000000fffff984 */ /* 0x000fe20000000800 */
[----:B------:R-:W-:Y:S01]  /*131b0*/  @!PT LDS RZ, [RZ] ;  /* 0x00000000fffff984 */ /* 0x000fe20000000800 */
[----:B------:R-:W-:Y:S01]  /*131c0*/  @!PT LDS RZ, [RZ] ;  /* 0x00000000fffff984 */ /* 0x000fe20000000800 */
[----:B------:R0:W-:Y:S01]  /*131d0*/  @!P1 LDGSTS.E.BYPASS.LTC128B.128 [R8+0x18c00], desc[UR4][R4.64], !P0 ;  /* 0x18c0000004089fae */ /* 0x0001e2000c101d44 */
[----:B------:R-:W-:-:S13]  /*131e0*/  ISETP.GE.AND P1, PT, R6, R2, PT ;  /* 0x000000020600720c */ /* 0x000fda0003f26270 */
[----:B0-----:R-:W-:Y:S05]  /*131f0*/  WARPSYNC.COLLECTIVE R15, `(.L_x_4530) ;  /* 0x000000000f087348 */ /* 0x001fea0003c00000 */
[----:B------:R1:W2:Y:S02]  /*13200*/  SHFL.IDX P6, R14, R13, R12, R11 ;  /* 0x0000000c0d0e7389 */ /* 0x0002a400000c000b */
[----:B012---:R-:W-:Y:S01]  /*13210*/  ENDCOLLECTIVE ;  /* 0x000000000000791b */ /* 0x007fe20003800000 */
.L_x_4530:
[----:B------:R0:W-:Y:S01]  /*13220*/  STL [R1+0x28], R7 ;  /* 0x0000280701007387 */ /* 0x0001e20000100800 */
[----:B------:R-:W-:Y:S02]  /*13230*/  IMAD.MOV.U32 R13, RZ, RZ, R0 ;  /* 0x000000ffff0d7224 */ /* 0x000fe400078e0000 */
[----:B------:R-:W-:-:S07]  /*13240*/  IMAD.MOV.U32 R4, RZ, RZ, R14 ;  /* 0x000000ffff047224 */ /* 0x000fce00078e000e */
[----:B0-----:R-:W-:Y:S05]  /*13250*/  WARPSYNC.COLLECTIVE R15, `(.L_x_4531) ;  /* 0x000000000f087348 */ /* 0x001fea0003c00000 */
[----:B------:R1:W2:Y:S02]  /*13260*/  SHFL.IDX P6, R14, R13, R12, R11 ;  /* 0x0000000c0d0e7389 */ /* 0x0002a400000c000b */
[----:B012---:R-:W-:Y:S01]  /*13270*/  ENDCOLLECTIVE ;  /* 0x000000000000791b */ /* 0x007fe20003800000 */
.L_x_4531:
[----:B------:R-:W-:Y:S01]  /*13280*/  ULDC.64 UR4, c[0x0][0x208] ;  /* 0x0000820000047ab9 */ /* 0x000fe20000000a00 */
[----:B------:R-:W-:Y:S02]  /*13290*/  IMAD.MOV.U32 R13, RZ, RZ, R3 ;  /* 0x000000ffff0d7224 */ /* 0x000fe400078e0003 */
[----:B------:R-:W-:Y:S02]  /*132a0*/  IMAD.MOV.U32 R12, RZ, RZ, 0x3 ;  /* 0x00000003ff0c7424 */ /* 0x000fe400078e00ff */
[----:B------:R-:W-:-:S05]  /*132b0*/  IMAD.MOV.U32 R5, RZ, RZ, R14 ;  /* 0x000000ffff057224 */ /* 0x000fca00078e000e */
        /* <DEDUP_REMOVED lines=14> */
.L_x_4532:
[----:B------:R0:W-:Y:S01]  /*133a0*/  STL [R1+0x2c], R7 ;  /* 0x00002c0701007387 */ /* 0x0001e20000100800 */
[----:B------:R-:W-:Y:S02]  /*133b0*/  IMAD.MOV.U32 R13, RZ, RZ, R0 ;  /* 0x000000ffff0d7224 */ /* 0x000fe400078e0000 */
[----:B------:R-:W-:-:S07]  /*133c0*/  IMAD.MOV.U32 R6, RZ, RZ, R14 ;  /* 0x000000ffff067224 */ /* 0x000fce00078e000e */
[----:B0-----:R-:W-:Y:S05]  /*133d0*/  WARPSYNC.COLLECTIVE R15, `(.L_x_4533) ;  /* 0x000000000f087348 */ /* 0x001fea0003c00000 */
[----:B------:R1:W2:Y:S02]  /*133e0*/  SHFL.IDX P6, R14, R13, R12, R11 ;  /* 0x0000000c0d0e7389 */ /* 0x0002a400000c000b */
[----:B012---:R-:W-:Y:S01]  /*133f0*/  ENDCOLLECTIVE ;  /* 0x000000000000791b */ /* 0x007fe20003800000 */
.L_x_4533:
        /* <DEDUP_REMOVED lines=18> */
.L_x_4534:
[----:B------:R0:W-:Y:S01]  /*13520*/  STL [R1+0x30], R7 ;  /* 0x0000300701007387 */ /* 0x0001e20000100800 */
[----:B------:R-:W-:Y:S02]  /*13530*/  IMAD.MOV.U32 R13, RZ, RZ, R0 ;  /* 0x000000ffff0d7224 */ /* 0x000fe400078e0000 */
[----:B------:R-:W-:-:S07]  /*13540*/  IMAD.MOV.U32 R6, RZ, RZ, R14 ;  /* 0x000000ffff067224 */ /* 0x000fce00078e000e */
[----:B0-----:R-:W-:Y:S05]  /*13550*/  WARPSYNC.COLLECTIVE R15, `(.L_x_4535) ;  /* 0x000000000f087348 */ /* 0x001fea0003c00000 */
[----:B------:R1:W2:Y:S02]  /*13560*/  SHFL.IDX P6, R14, R13, R12, R11 ;  /* 0x0000000c0d0e7389 */ /* 0x0002a400000c000b */
[----:B012---:R-:W-:Y:S01]  /*13570*/  ENDCOLLECTIVE ;  /* 0x000000000000791b */ /* 0x007fe20003800000 */
.L_x_4535:
        /* <DEDUP_REMOVED lines=18> */
.L_x_4536:
[----:B------:R0:W-:Y:S01]  /*136a0*/  STL [R1+0x34], R7 ;  /* 0x0000340701007387 */ /* 0x0001e20000100800 */
[----:B------:R-:W-:Y:S02]  /*136b0*/  IMAD.MOV.U32 R13, RZ, RZ, R0 ;  /* 0x000000ffff0d7224 */ /* 0x000fe400078e0000 */
[----:B------:R-:W-:-:S07]  /*136c0*/  IMAD.MOV.U32 R6, RZ, RZ, R14 ;  /* 0x000000ffff067224 */ /* 0x000fce00078e000e */
[----:B0-----:R-:W-:Y:S05]  /*136d0*/  WARPSYNC.COLLECTIVE R15, `(.L_x_4537) ;  /* 0x000000000f087348 */ /* 0x001fea0003c00000 */
[----:B------:R1:W2:Y:S02]  /*136e0*/  SHFL.IDX P6, R14, R13, R12, R11 ;  /* 0x0000000c0d0e7389 */ /* 0x0002a400000c000b */
[----:B012---:R-:W-:Y:S01]  /*136f0*/  ENDCOLLECTIVE ;  /* 0x000000000000791b */ /* 0x007fe20003800000 */
.L_x_4537:
        /* <DEDUP_REMOVED lines=17> */
.L_x_4538:
[----:B------:R-:W-:Y:S02]  /*13810*/  IMAD.MOV.U32 R13, RZ, RZ, R0 ;  /* 0x000000ffff0d7224 */ /* 0x000fe400078e0000 */
[----:B------:R-:W-:-:S07]  /*13820*/  IMAD.MOV.U32 R6, RZ, RZ, R14 ;  /* 0x000000ffff067224 */ /* 0x000fce00078e000e */
[----:B------:R-:W-:Y:S05]  /*13830*/  WARPSYNC.COLLECTIVE R15, `(.L_x_4539) ;  /* 0x000000000f087348 */ /* 0x000fea0003c00000 */
[----:B------:R0:W1:Y:S02]  /*13840*/  SHFL.IDX P6, R14, R13, R12, R11 ;  /* 0x0000000c0d0e7389 */ /* 0x00006400000c000b */
[----:B01----:R-:W-:Y:S01]  /*13850*/  ENDCOLLECTIVE ;  /* 0x000000000000791b */ /* 0x003fe20003800000 */
.L_x_4539:
        /* <DEDUP_REMOVED lines=16> */
.L_x_4540:
[----:B------:R-:W-:Y:S02]  /*13960*/  IMAD.MOV.U32 R13, RZ, RZ, R0 ;  /* 0x000000ffff0d7224 */ /* 0x000fe400078e0000 */
[----:B------:R-:W-:-:S07]  /*13970*/  IMAD.MOV.U32 R3, RZ, RZ, R14 ;  /* 0x000000ffff037224 */ /* 0x000fce00078e000e */
[----:B------:R-:W-:Y:S05]  /*13980*/  WARPSYNC.COLLECTIVE R15, `(.L_x_4541) ;  /* 0x000000000f087348 */ /* 0x000fea0003c00000 */
[----:B------:R0:W1:Y:S02]  /*13990*/  SHFL.IDX P6, R14, R13, R12, R11 ;  /* 0x0000000c0d0e7389 */ /* 0x00006400000c000b */
[----:B01----:R-:W-:Y:S01]  /*139a0*/  ENDCOLLECTIVE ;  /* 0x000000000000791b */ /* 0x003fe20003800000 */
.L_x_4541:
[----:B------:R-:W-:Y:S01]  /*139b0*/  IMAD.MOV.U32 R0, RZ, RZ, R14 ;  /* 0x000000ffff007224 */ /* 0x000fe200078e000e */
[----:B------:R-:W-:Y:S06]  /*139c0*/  BRA `(.L_x_4542) ;  /* 0xffffffb400f07947 */ /* 0x000fec000383ffff */
.L_x_4432:
        /* <DEDUP_REMOVED lines=8> */
.L_x_4544:
[----:B------:R-:W-:Y:S05]  /*13a50*/  BSYNC B0 ;  /* 0x0000000000007941 */ /* 0x000fea0003800000 */
.L_x_4543:
        /* <DEDUP_REMOVED lines=11> */
.L_x_4545:
[----:B------:R-:W-:Y:S01]  /*13b10*/  ULDC UR4, c[0x0][0x288] ;  /* 0x0000a20000047ab9 */ /* 0x000fe20000000800 */
[----:B------:R-:W2:Y:S04]  /*13b20*/  LDL.LU R13, [R1+0x10] ;  /* 0x00001000010d7983 */ /* 0x000ea80000300800 */
[----:B------:R-:W3:Y:S04]  /*13b30*/  LDL.LU R12, [R1+0x20] ;  /* 0x00002000010c7983 */ /* 0x000ee80000300800 */
[----:B------:R-:W4:Y:S04]  /*13b40*/  LDL.LU R11, [R1+0x24] ;  /* 0x00002400010b7983 */ /* 0x000f280000300800 */
[----:B------:R-:W5:Y:S01]  /*13b50*/  LDL.LU R15, [R1+0x28] ;  /* 0x00002800010f7983 */ /* 0x000f620000300800 */
[----:B------:R-:W-:Y:S01]  /*13b60*/  IMAD R0, R8, UR4, RZ ;  /* 0x0000000408007c24 */ /* 0x000fe2000f8e02ff */
[----:B------:R-:W-:Y:S01]  /*13b70*/  LOP3.LUT R18, R18, 0xffffffbf, RZ, 0xc0, !PT ;  /* 0xffffffbf12127812 */ /* 0x000fe200078ec0ff */
[----:B------:R-:W-:Y:S01]  /*13b80*/  IMAD.MOV.U32 R3, RZ, RZ, R14 ;  /* 0x000000ffff037224 */ /* 0x000fe200078e000e */
[----:B------:R-:W-:-:S02]  /*13b90*/  ULDC.64 UR6, c[0x0][0x208] ;  /* 0x0000820000067ab9 */ /* 0x000fc40000000a00 */
[-C--:B--2---:R-:W-:Y:S02]  /*13ba0*/  ISETP.GE.AND P4, PT, R13, R0.reuse, PT ;  /* 0x000000000d00720c */ /* 0x084fe40003f86270 */
[-C--:B---3--:R-:W-:Y:S02]  /*13bb0*/  ISETP.GE.AND P6, PT, R12, R0.reuse, PT ;  /* 0x000000000c00720c */ /* 0x088fe40003fc6270 */
[----:B----4-:R-:W-:-:S11]  /*13bc0*/  ISETP.GE.AND P5, PT, R11, R0, PT ;  /* 0x000000000b00720c */ /* 0x010fd60003fa6270 */
[----:B------:R-:W-:Y:S02]  /*13bd0*/  @P6 LOP3.LUT R18, R18, 0x40, RZ, 0xfc, !PT ;  /* 0x0000004012126812 */ /* 0x000fe400078efcff */
[----:B-----5:R-:W-:Y:S02]  /*13be0*/  ISETP.GE.AND P6, PT, R15, R0, PT ;  /* 0x000000000f00720c */ /* 0x020fe40003fc6270 */
[----:B------:R-:W-:-:S04]  /*13bf0*/  LOP3.LUT R18, R18, 0xffffffdf, RZ, 0xc0, !PT ;  /* 0xffffffdf12127812 */ /* 0x000fc800078ec0ff */
[----:B------:R-:W-:Y:S02]  /*13c00*/  @P5 LOP3.LUT R18, R18, 0x20, RZ, 0xfc, !PT ;  /* 0x0000002012125812 */ /* 0x000fe400078efcff */
[-C--:B------:R-:W-:Y:S02]  /*13c10*/  ISETP.GE.AND P5, PT, R7, R0.reuse, PT ;  /* 0x000000000700720c */ /* 0x080fe40003fa6270 */
[----:B------:R-:W2:Y:S01]  /*13c20*/  LDL R7, [R1+0x4] ;  /* 0x0000040001077983 */ /* 0x000ea20000100800 */
[----:B------:R-:W-:Y:S01]  /*13c30*/  LOP3.LUT R18, R18, 0xffffffef, RZ, 0xc0, !PT ;  /* 0xffffffef12127812 */ /* 0x000fe200078ec0ff */
[----:B------:R-:W-:Y:S02]  /*13c40*/  IMAD.MOV.U32 R13, RZ, RZ, R4 ;  /* 0x000000ffff0d7224 */ /* 0x000fe400078e0004 */
[----:B------:R-:W-:Y:S01]  /*13c50*/  IMAD.MOV.U32 R12, RZ, RZ, 0x1 ;  /* 0x00000001ff0c7424 */ /* 0x000fe200078e00ff */
[----:B------:R-:W-:Y:S01]  /*13c60*/  @P6 LOP3.LUT R18, R18, 0x10, RZ, 0xfc, !PT ;  /* 0x0000001012126812 */ /* 0x000fe200078efcff */
[----:B------:R-:W-:Y:S01]  /*13c70*/  IMAD.MOV.U32 R11, RZ, RZ, 0x181f ;  /* 0x0000181fff0b7424 */ /* 0x000fe200078e00ff */
[----:B------:R-:W-:Y:S01]  /*13c80*/  ISETP.GE.AND P6, PT, R10, R0, PT ;  /* 0x000000000a00720c */ /* 0x000fe20003fc6270 */
[----:B------:R-:W-:Y:S01]  /*13c90*/  IMAD.MOV.U32 R15, RZ, RZ, -0x1 ;  /* 0xffffffffff0f7424 */ /* 0x000fe200078e00ff */
        /* <DEDUP_REMOVED lines=10> */
[----:B------:R-:W-:-:S04]  /*13d40*/  @!P4 LOP3.LUT R3, R3, R2, RZ, 0x3c, !PT ;  /* 0x000000020303c212 */ /* 0x000fc800078e3cff */
[----:B------:R-:W-:-:S04]  /*13d50*/  @!P4 LOP3.LUT R2, R3, R2, RZ, 0x3c, !PT ;  /* 0x000000020302c212 */ /* 0x000fc800078e3cff */
[----:B------:R-:W-:-:S05]  /*13d60*/  @!P4 LOP3.LUT R3, R3, R2, RZ, 0x3c, !PT ;  /* 0x000000020303c212 */ /* 0x000fca00078e3cff */
[----:B------:R-:W-:Y:S01]  /*13d70*/  @!PT LDS RZ, [RZ] ;  /* 0x00000000fffff984 */ /* 0x000fe20000000800 */
[----:B------:R-:W-:Y:S01]  /*13d80*/  @!PT LDS RZ, [RZ] ;  /* 0x00000000fffff984 */ /* 0x000fe20000000800 */
[----:B------:R-:W-:Y:S01]  /*13d90*/  @!PT LDS RZ, [RZ] ;  /* 0x00000000fffff984 */ /* 0x000fe20000000800 */
[----:B--2---:R0:W-:Y:S04]  /*13da0*/  @!P4 LDGSTS.E.BYPASS.LTC128B.128 [R7+0x22400], desc[UR6][R2.64], !P0 ;  /* 0x224000000207cfae */ /* 0x0041e8000c101d46 */
[----:B------:R0:W-:Y:S04]  /*13db0*/  @!P4 LDGSTS.E.BYPASS.LTC128B.128 [R7+0x26400], desc[UR6][R2.64+0x80], !P1 ;  /* 0x264000800207cfae */ /* 0x0001e8000c901d46 */
[----:B------:R0:W-:Y:S04]  /*13dc0*/  @!P4 LDGSTS.E.BYPASS.LTC128B.128 [R7+0x2a400], desc[UR6][R2.64+0x100], !P2 ;  /* 0x2a4001000207cfae */ /* 0x0001e8000d101d46 */
[----:B------:R0:W-:Y:S01]  /*13dd0*/  @!P4 LDGSTS.E.BYPASS.LTC128B.128 [R7+0x2e400], desc[UR6][R2.64+0x180], !P3 ;  /* 0x2e4001800207cfae */ /* 0x0001e2000d901d46 */
[----:B------:R-:W-:-:S13]  /*13de0*/  LOP3.LUT P4, RZ, R18, 0x40, RZ, 0xc0, !PT ;  /* 0x0000004012ff7812 */ /* 0x000fda000788c0ff */
[----:B0-----:R-:W-:Y:S05]  /*13df0*/  WARPSYNC.COLLECTIVE R15, `(.L_x_4546) ;  /* 0x000000000f087348 */ /* 0x001fea0003c00000 */
[----:B------:R1:W2:Y:S02]  /*13e00*/  SHFL.IDX P6, R14, R13, R12, R11 ;  /* 0x0000000c0d0e7389 */ /* 0x0002a400000c000b */
[----:B012---:R-:W-:Y:S01]  /*13e10*/  ENDCOLLECTIVE ;  /* 0x000000000000791b */ /* 0x007fe20003800000 */
.L_x_4546:
[----:B------:R-:W-:Y:S02]  /*13e20*/  IMAD.MOV.U32 R13, RZ, RZ, R5 ;  /* 0x000000ffff0d7224 */ /* 0x000fe400078e0005 */
[----:B------:R-:W-:-:S07]  /*13e30*/  IMAD.MOV.U32 R6, RZ, RZ, R14 ;  /* 0x000000ffff067224 */ /* 0x000fce00078e000e */
[----:B------:R-:W-:Y:S05]  /*13e40*/  WARPSYNC.COLLECTIVE R15, `(.L_x_4547) ;  /* 0x000000000f087348 */ /* 0x000fea0003c00000 */
[----:B------:R0:W1:Y:S02]  /*13e50*/  SHFL.IDX P6, R14, R13, R12, R11 ;  /* 0x0000000c0d0e7389 */ /* 0x00006400000c000b */
[----:B01----:R-:W-:Y:S01]  /*13e60*/  ENDCOLLECTIVE ;  /* 0x000000000000791b */ /* 0x003fe20003800000 */
.L_x_4547:
[----:B------:R-:W-:Y:S01]  /*13e70*/  ULDC.64 UR4, c[0x0][0x208] ;  /* 0x0000820000047ab9 */ /* 0x000fe20000000a00 */
        /* <DEDUP_REMOVED lines=11> */
[----:B------:R0:W-:Y:S01]  /*13f30*/  @!P4 LDGSTS.E.BYPASS.LTC128B.128 [R7+0x2ec00], desc[UR4][R2.64+0x180], !P3 ;  /* 0x2ec001800207cfae */ /* 0x0001e2000d901d44 */
[----:B------:R-:W-:-:S13]  /*13f40*/  LOP3.LUT P4, RZ, R18, 0x10, RZ, 0xc0, !PT ;  /* 0x0000001012ff7812 */ /* 0x000fda000788c0ff */
[----:B0-----:R-:W-:Y:S05]  /*13f50*/  WARPSYNC.COLLECTIVE R15, `(.L_x_4548) ;  /* 0x000000000f087348 */ /* 0x001fea0003c00000 */
[----:B------:R1:W2:Y:S02]  /*13f60*/  SHFL.IDX P6, R14, R13, R12, R11 ;  /* 0x0000000c0d0e7389 */ /* 0x0002a400000c000b */
[----:B012---:R-:W-:Y:S01]  /*13f70*/  ENDCOLLECTIVE ;  /* 0x000000000000791b */ /* 0x007fe20003800000 */
.L_x_4548:
[----:B------:R-:W-:Y:S02]  /*13f80*/  IMAD.MOV.U32 R13, RZ, RZ, R5 ;  /* 0x000000ffff0d7224 */ /* 0x000fe400078e0005 */
[----:B------:R-:W-:-:S07]  /*13f90*/  IMAD.MOV.U32 R6, RZ, RZ, R14 ;  /* 0x000000ffff067224 */ /* 0x000fce00078e000e */
[----:B------:R-:W-:Y:S05]  /*13fa0*/  WARPSYNC.COLLECTIVE R15, `(.L_x_4549) ;  /* 0x000000000f087348 */ /* 0x000fea0003c00000 */
[----:B------:R0:W1:Y:S02]  /*13fb0*/  SHFL.IDX P6, R14, R13, R12, R11 ;  /* 0x0000000c0d0e7389 */ /* 0x00006400000c000b */
[----:B01----:R-:W-:Y:S01]  /*13fc0*/  ENDCOLLECTIVE ;  /* 0x000000000000791b */ /* 0x003fe20003800000 */
.L_x_4549:
        /* <DEDUP_REMOVED lines=17> */
.L_x_4550:
[----:B------:R-:W-:Y:S02]  /*140e0*/  IMAD.MOV.U32 R13, RZ, RZ, R5 ;  /* 0x000000ffff0d7224 */ /* 0x000fe400078e0005 */
[----:B------:R-:W-:-:S07]  /*140f0*/  IMAD.MOV.U32 R6, RZ, RZ, R14 ;  /* 0x000000ffff067224 */ /* 0x000fce00078e000e */
[----:B------:R-:W-:Y:S05]  /*14100*/  WARPSYNC.COLLECTIVE R15, `(.L_x_4551) ;  /* 0x000000000f087348 */ /* 0x000fea0003c00000 */
[----:B------:R0:W1:Y:S02]  /*14110*/  SHFL.IDX P6, R14, R13, R12, R11 ;  /* 0x0000000c0d0e7389 */ /* 0x00006400000c000b */
[----:B01----:R-:W-:Y:S01]  /*14120*/  ENDCOLLECTIVE ;  /* 0x000000000000791b */ /* 0x003fe20003800000 */
.L_x_4551:
        /* <DEDUP_REMOVED lines=17> */
.L_x_4552:
[----:B------:R-:W-:Y:S02]  /*14240*/  IMAD.MOV.U32 R13, RZ, RZ, R5 ;  /* 0x000000ffff0d7224 */ /* 0x000fe400078e0005 */
[----:B------:R-:W-:-:S07]  /*14250*/  IMAD.MOV.U32 R6, RZ, RZ, R14 ;  /* 0x000000ffff067224 */ /* 0x000fce00078e000e */
[----:B------:R-:W-:Y:S05]  /*14260*/  WARPSYNC.COLLECTIVE R15, `(.L_x_4553) ;  /* 0x000000000f087348 */ /* 0x000fea0003c00000 */
[----:B------:R0:W1:Y:S02]  /*14270*/  SHFL.IDX P6, R14, R13, R12, R11 ;  /* 0x0000000c0d0e7389 */ /* 0x00006400000c000b */
[----:B01----:R-:W-:Y:S01]  /*14280*/  ENDCOLLECTIVE ;  /* 0x000000000000791b */ /* 0x003fe20003800000 */
.L_x_4553:
[----:B------:R-:W-:Y:S01]  /*14290*/  ULDC.64 UR4, c[0x0][0x208] ;  /* 0x0000820000047ab9 */ /* 0x000fe20000000a00 */
        /* <DEDUP_REMOVED lines=17> */
.L_x_4554:
[----:B------:R-:W-:Y:S02]  /*143b0*/  IMAD.MOV.U32 R13, RZ, RZ, R5 ;  /* 0x000000ffff0d7224 */ /* 0x000fe400078e0005 */
[----:B------:R-:W-:-:S07]  /*143c0*/  IMAD.MOV.U32 R6, RZ, RZ, R14 ;  /* 0x000000ffff067224 */ /* 0x000fce00078e000e */
[----:B------:R-:W-:Y:S05]  /*143d0*/  WARPSYNC.COLLECTIVE R15, `(.L_x_4555) ;  /* 0x000000000f087348 */ /* 0x000fea0003c00000 */
[----:B------:R0:W1:Y:S02]  /*143e0*/  SHFL.IDX P6, R14, R13, R12, R11 ;  /* 0x0000000c0d0e7389 */ /* 0x00006400000c000b */
[----:B01----:R-:W-:Y:S01]  /*143f0*/  ENDCOLLECTIVE ;  /* 0x000000000000791b */ /* 0x003fe20003800000 */
.L_x_4555:
        /* <DEDUP_REMOVED lines=16> */
.L_x_4556:
[----:B------:R-:W-:Y:S02]  /*14500*/  IMAD.MOV.U32 R13, RZ, RZ, R5 ;  /* 0x000000ffff0d7224 */ /* 0x000fe400078e0005 */
[----:B------:R-:W-:-:S07]  /*14510*/  IMAD.MOV.U32 R6, RZ, RZ, R14 ;  /* 0x000000ffff067224 */ /* 0x000fce00078e000e */
[----:B------:R-:W-:Y:S05]  /*14520*/  WARPSYNC.COLLECTIVE R15, `(.L_x_4557) ;  /* 0x000000000f087348 */ /* 0x000fea0003c00000 */
[----:B------:R0:W1:Y:S02]  /*14530*/  SHFL.IDX P6, R14, R13, R12, R11 ;  /* 0x0000000c0d0e7389 */ /* 0x00006400000c000b */
[----:B01----:R-:W-:Y:S01]  /*14540*/  ENDCOLLECTIVE ;  /* 0x000000000000791b */ /* 0x003fe20003800000 */
.L_x_4557:
        /* <DEDUP_REMOVED lines=16> */
.L_x_4558:
[----:B------:R-:W-:Y:S02]  /*14650*/  IMAD.MOV.U32 R13, RZ, RZ, R5 ;  /* 0x000000ffff0d7224 */ /* 0x000fe400078e0005 */
[----:B------:R-:W-:-:S07]  /*14660*/  IMAD.MOV.U32 R6, RZ, RZ, R14 ;  /* 0x000000ffff067224 */ /* 0x000fce00078e000e */
[----:B------:R-:W-:Y:S05]  /*14670*/  WARPSYNC.COLLECTIVE R15, `(.L_x_4559) ;  /* 0x000000000f087348 */ /* 0x000fea0003c00000 */
[----:B------:R0:W1:Y:S02]  /*14680*/  SHFL.IDX P6, R14, R13, R12, R11 ;  /* 0x0000000c0d0e7389 */ /* 0x00006400000c000b */
[----:B01----:R-:W-:Y:S01]  /*14690*/  ENDCOLLECTIVE ;  /* 0x000000000000791b */ /* 0x003fe20003800000 */
.L_x_4559:
[----:B------:R-:W-:Y:S01]  /*146a0*/  IMAD.MOV.U32 R2, RZ, RZ, R14 ;  /* 0x000000ffff027224 */ /* 0x000fe200078e000e */
[----:B------:R-:W-:Y:S06]  /*146b0*/  BRA `(.L_x_4560) ;  /* 0xffffffb4008c7947 */ /* 0x000fec000383ffff */
.L_x_4437:
[----:B0-----:R0:W3:Y:S02]  /*146c0*/  SYNCS.PHASECHK.TRANS64.TRYWAIT P0, [R17+URZ+0x32420], R0 ;  /* 0x03242000110075a7 */ /* 0x0010e4000800017f */
[----:B---3--:R-:W-:Y:S05]  /*146d0*/  @!P0 NANOSLEEP.SYNCS 0x989680 ;  /* 0x009896800000895d */ /* 0x008fea0003900000 */
[----:B------:R-:W3:Y:S02]  /*146e0*/  @!P0 SYNCS.PHASECHK.TRANS64 P0, [R17+URZ+0x32420], R0 ;  /* 0x03242000110085a7 */ /* 0x000ee4000800007f */
[----:B---3--:R-:W-:Y:S05]  /*146f0*/  @!P0 BRA `(.L_x_4437) ;  /* 0xfffffffc00f08947 */ /* 0x008fea000383ffff */
[----:B------:R-:W-:Y:S05]  /*14700*/  BRA `(.L_x_4561) ;  /* 0xffffffb800087947 */ /* 0x000fea000383ffff */
.L_x_4441:
[----:B0-----:R0:W1:Y:S02]  /*14710*/  SYNCS.PHASECHK.TRANS64.TRYWAIT P0, [R2+URZ+0x32460], R0 ;  /* 0x03246000020075a7 */ /* 0x001064000800017f */
[----:B-1----:R-:W-:Y:S05]  /*14720*/  @!P0 NANOSLEEP.SYNCS 0x989680 ;  /* 0x009896800000895d */ /* 0x002fea0003900000 */
[----:B------:R-:W1:Y:S02]  /*14730*/  @!P0 SYNCS.PHASECHK.TRANS64 P0, [R2+URZ+0x32460], R0 ;  /* 0x03246000020085a7 */ /* 0x000e64000800007f */
[----:B-1----:R-:W-:Y:S05]  /*14740*/  @!P0 BRA `(.L_x_4441) ;  /* 0xfffffffc00f08947 */ /* 0x002fea000383ffff */
[----:B------:R-:W-:Y:S05]  /*14750*/  BRA `(.L_x_4562) ;  /* 0xffffffb800287947 */ /* 0x000fea000383ffff */
.L_x_4454:
[----:B-1----:R1:W2:Y:S02]  /*14760*/  SYNCS.PHASECHK.TRANS64.TRYWAIT P0, [R3+URZ+0x32440], R2 ;  /* 0x03244002030075a7 */ /* 0x0022a4000800017f */
[----:B--2---:R-:W-:Y:S05]  /*14770*/  @!P0 NANOSLEEP.SYNCS 0x989680 ;  /* 0x009896800000895d */ /* 0x004fea0003900000 */
[----:B------:R-:W2:Y:S02]  /*14780*/  @!P0 SYNCS.PHASECHK.TRANS64 P0, [R3+URZ+0x32440], R2 ;  /* 0x03244002030085a7 */ /* 0x000ea4000800007f */
[----:B--2---:R-:W-:Y:S05]  /*14790*/  @!P0 BRA `(.L_x_4454) ;  /* 0xfffffffc00f08947 */ /* 0x004fea000383ffff */
[----:B------:R-:W-:Y:S05]  /*147a0*/  BRA `(.L_x_4563) ;  /* 0xffffffc0001c7947 */ /* 0x000fea000383ffff */
.L_x_4459:
[----:B--2---:R2:W3:Y:S02]  /*147b0*/  SYNCS.PHASECHK.TRANS64.TRYWAIT P0, [R3+URZ+0x32460], R2 ;  /* 0x03246002030075a7 */ /* 0x0044e4000800017f */
[----:B---3--:R-:W-:Y:S05]  /*147c0*/  @!P0 NANOSLEEP.SYNCS 0x989680 ;  /* 0x009896800000895d */ /* 0x008fea0003900000 */
[----:B------:R-:W3:Y:S02]  /*147d0*/  @!P0 SYNCS.PHASECHK.TRANS64 P0, [R3+URZ+0x32460], R2 ;  /* 0x03246002030085a7 */ /* 0x000ee4000800007f */
[----:B---3--:R-:W-:Y:S05]  /*147e0*/  @!P0 BRA `(.L_x_4459) ;  /* 0xfffffffc00f08947 */ /* 0x008fea000383ffff */
[----:B------:R-:W-:Y:S05]  /*147f0*/  BRA `(.L_x_4564) ;  /* 0xffffffc000947947 */ /* 0x000fea000383ffff */
.L_x_4471:
[----:B0-----:R0:W1:Y:S02]  /*14800*/  SYNCS.PHASECHK.TRANS64.TRYWAIT P0, [R4+URZ+0x32440], R2 ;  /* 0x03244002040075a7 */ /* 0x001064000800017f */
[----:B-1----:R-:W-:Y:S05]  /*14810*/  @!P0 NANOSLEEP.SYNCS 0x989680 ;  /* 0x009896800000895d */ /* 0x002fea0003900000 */
[----:B------:R-:W1:Y:S02]  /*14820*/  @!P0 SYNCS.PHASECHK.TRANS64 P0, [R4+URZ+0x32440], R2 ;  /* 0x03244002040085a7 */ /* 0x000e64000800007f */
[----:B-1----:R-:W-:Y:S05]  /*14830*/  @!P0 BRA `(.L_x_4471) ;  /* 0xfffffffc00f08947 */ /* 0x002fea000383ffff */
[----:B------:R-:W-:Y:S05]  /*14840*/  BRA `(.L_x_4565) ;  /* 0xffffffc800747947 */ /* 0x000fea000383ffff */
.L_x_4476:
[----:B-1----:R1:W2:Y:S02]  /*14850*/  SYNCS.PHASECHK.TRANS64.TRYWAIT P0, [R4+URZ+0x32460], R2 ;  /* 0x03246002040075a7 */ /* 0x0022a4000800017f */
[----:B--2---:R-:W-:Y:S05]  /*14860*/  @!P0 NANOSLEEP.SYNCS 0x989680 ;  /* 0x009896800000895d */ /* 0x004fea0003900000 */
[----:B------:R-:W2:Y:S02]  /*14870*/  @!P0 SYNCS.PHASECHK.TRANS64 P0, [R4+URZ+0x32460], R2 ;  /* 0x03246002040085a7 */ /* 0x000ea4000800007f */
[----:B--2---:R-:W-:Y:S05]  /*14880*/  @!P0 BRA `(.L_x_4476) ;  /* 0xfffffffc00f08947 */ /* 0x004fea000383ffff */
[----:B------:R-:W-:Y:S05]  /*14890*/  BRA `(.L_x_4566) ;  /* 0xffffffc800ec7947 */ /* 0x000fea000383ffff */
.L_x_4487:
[----:B-1----:R1:W3:Y:S02]  /*148a0*/  SYNCS.PHASECHK.TRANS64.TRYWAIT P0, [R4+URZ+0x32440], R2 ;  /* 0x03244002040075a7 */ /* 0x0022e4000800017f */
[----:B---3--:R-:W-:Y:S05]  /*148b0*/  @!P0 NANOSLEEP.SYNCS 0x989680 ;  /* 0x009896800000895d */ /* 0x008fea0003900000 */
[----:B------:R-:W3:Y:S02]  /*148c0*/  @!P0 SYNCS.PHASECHK.TRANS64 P0, [R4+URZ+0x32440], R2 ;  /* 0x03244002040085a7 */ /* 0x000ee4000800007f */
[----:B---3--:R-:W-:Y:S05]  /*148d0*/  @!P0 BRA `(.L_x_4487) ;  /* 0xfffffffc00f08947 */ /* 0x008fea000383ffff */
[----:B------:R-:W-:Y:S05]  /*148e0*/  BRA `(.L_x_4567) ;  /* 0xffffffd000b47947 */ /* 0x000fea000383ffff */
.L_x_4492:
[----:B--2---:R2:W3:Y:S02]  /*148f0*/  SYNCS.PHASECHK.TRANS64.TRYWAIT P0, [R4+URZ+0x32460], R2 ;  /* 0x03246002040075a7 */ /* 0x0044e4000800017f */
[----:B---3--:R-:W-:Y:S05]  /*14900*/  @!P0 NANOSLEEP.SYNCS 0x989680 ;  /* 0x009896800000895d */ /* 0x008fea0003900000 */
[----:B------:R-:W3:Y:S02]  /*14910*/  @!P0 SYNCS.PHASECHK.TRANS64 P0, [R4+URZ+0x32460], R2 ;  /* 0x03246002040085a7 */ /* 0x000ee4000800007f */
[----:B---3--:R-:W-:Y:S05]  /*14920*/  @!P0 BRA `(.L_x_4492) ;  /* 0xfffffffc00f08947 */ /* 0x008fea000383ffff */
[----:B------:R-:W-:Y:S05]  /*14930*/  BRA `(.L_x_4568) ;  /* 0xffffffd4002c7947 */ /* 0x000fea000383ffff */
.L_x_4504:
[----:B------:R-:W-:Y:S01]  /*14940*/  BSSY B0, `(.L_x_4569) ;  /* 0x0000008000007945 */ /* 0x000fe20003800000 */
[----:B-----5:R-:W-:Y:S02]  /*14950*/  IMAD.MOV.U32 R13, RZ, RZ, R2 ;  /* 0x000000ffff0d7224 */ /* 0x020fe400078e0002 */
[----:B------:R-:W-:Y:S02]  /*14960*/  IMAD.MOV.U32 R12, RZ, RZ, RZ ;  /* 0x000000ffff0c7224 */ /* 0x000fe400078e00ff */
[----:B------:R-:W-:Y:S02]  /*14970*/  IMAD.MOV.U32 R11, RZ, RZ, 0x1f ;  /* 0x0000001fff0b7424 */ /* 0x000fe400078e00ff */
[----:B------:R-:W-:-:S07]  /*14980*/  IMAD.MOV.U32 R15, RZ, RZ, -0x1 ;  /* 0xffffffffff0f7424 */ /* 0x000fce00078e00ff */
[----:B-123--:R-:W-:Y:S05]  /*14990*/  WARPSYNC.COLLECTIVE R15, `(.L_x_4570) ;  /* 0x000000000f087348 */ /* 0x00efea0003c00000 */
[----:B------:R0:W4:Y:S02]  /*149a0*/  SHFL.IDX P6, R14, R13, R12, R11 ;  /* 0x0000000c0d0e7389 */ /* 0x00012400000c000b */
[----:B01234-:R-:W-:Y:S01]  /*149b0*/  ENDCOLLECTIVE ;  /* 0x000000000000791b */ /* 0x01ffe20003800000 */
.L_x_4570:
[----:B------:R-:W-:Y:S05]  /*149c0*/  BSYNC B0 ;  /* 0x0000000000007941 */ /* 0x000fea0003800000 */
.L_x_4569:
[----:B------:R-:W-:Y:S05]  /*149d0*/  BRA `(.L_x_4571) ;  /* 0xffffffd800fc7947 */ /* 0x000fea000383ffff */
.L_x_4507:
[----:B0-----:R0:W1:Y:S02]  /*149e0*/  SYNCS.PHASECHK.TRANS64.TRYWAIT P0, [R0+URZ+0x32420], R3 ;  /* 0x03242003000075a7 */ /* 0x001064000800017f */
[----:B-1----:R-:W-:Y:S05]  /*149f0*/  @!P0 NANOSLEEP.SYNCS 0x989680 ;  /* 0x009896800000895d */ /* 0x002fea0003900000 */
[----:B------:R-:W1:Y:S02]  /*14a00*/  @!P0 SYNCS.PHASECHK.TRANS64 P0, [R0+URZ+0x32420], R3 ;  /* 0x03242003000085a7 */ /* 0x000e64000800007f */
[----:B-1----:R-:W-:Y:S05]  /*14a10*/  @!P0 BRA `(.L_x_4507) ;  /* 0xfffffffc00f08947 */ /* 0x002fea000383ffff */
[----:B------:R-:W-:Y:S05]  /*14a20*/  BRA `(.L_x_4572) ;  /* 0xffffffdc00487947 */ /* 0x000fea000383ffff */
.L_x_4508:
        /* <DEDUP_REMOVED lines=11> */
.L_x_4574:
[----:B------:R-:W-:Y:S05]  /*14ae0*/  BSYNC B0 ;  /* 0x0000000000007941 */ /* 0x000fea0003800000 */
.L_x_4573:
[----:B------:R-:W-:Y:S05]  /*14af0*/  BRA `(.L_x_4575) ;  /* 0xffffffdc00307947 */ /* 0x000fea000383ffff */
.L_x_4511:
[----:B------:R-:W-:Y:S01]  /*14b00*/  BSSY B1, `(.L_x_4576) ;  /* 0x0000006000017945 */ /* 0x000fe20003800000 */
[----:B------:R-:W-:-:S07]  /*14b10*/  IMAD.MOV.U32 R15, RZ, RZ, -0x1 ;  /* 0xffffffffff0f7424 */ /* 0x000fce00078e00ff */
[----:B012---:R-:W-:Y:S05]  /*14b20*/  WARPSYNC.COLLECTIVE R15, `(.L_x_4577) ;  /* 0x000000000f0c7348 */ /* 0x007fea0003c00000 */
[----:B------:R-:W-:Y:S02]  /*14b30*/  ELECT P6, UR62, PT ;  /* 0x00000000003e782f */ /* 0x000fe400038c0000 */
[----:B------:R-:W-:Y:S01]  /*14b40*/  MOV R14, UR62 ;  /* 0x0000003e000e7c02 */ /* 0x000fe20008000f00 */
[----:B012---:R-:W-:Y:S10]  /*14b50*/  ENDCOLLECTIVE ;  /* 0x000000000000791b */ /* 0x007ff40003800000 */
.L_x_4577:
[----:B------:R-:W-:Y:S05]  /*14b60*/  BSYNC B1 ;  /* 0x0000000000017941 */ /* 0x000fea0003800000 */
.L_x_4576:
[----:B------:R-:W-:Y:S05]  /*14b70*/  BRA `(.L_x_4578) ;  /* 0xffffffdc00287947 */ /* 0x000fea000383ffff */
.L_x_4513:
[----:B0-----:R0:W1:Y:S02]  /*14b80*/  SYNCS.PHASECHK.TRANS64.TRYWAIT P0, [R6+URZ], R5 ;  /* 0x00000005060075a7 */ /* 0x001064000800017f */
[----:B-1----:R-:W-:Y:S05]  /*14b90*/  @!P0 NANOSLEEP.SYNCS 0x989680 ;  /* 0x009896800000895d */ /* 0x002fea0003900000 */
[----:B------:R-:W1:Y:S02]  /*14ba0*/  @!P0 SYNCS.PHASECHK.TRANS64 P0, [R6+URZ], R5 ;  /* 0x00000005060085a7 */ /* 0x000e64000800007f */
[----:B-1----:R-:W-:Y:S05]  /*14bb0*/  @!P0 BRA `(.L_x_4513) ;  /* 0xfffffffc00f08947 */ /* 0x002fea000383ffff */
[----:B------:R-:W-:Y:S05]  /*14bc0*/  BRA `(.L_x_4579) ;  /* 0xffffffdc00687947 */ /* 0x000fea000383ffff */
.L_x_4514:
[----:B-1----:R1:W2:Y:S02]  /*14bd0*/  SYNCS.PHASECHK.TRANS64.TRYWAIT P0, [R7+URZ], R2 ;  /* 0x00000002070075a7 */ /* 0x0022a4000800017f */
[----:B--2---:R-:W-:Y:S05]  /*14be0*/  @!P0 NANOSLEEP.SYNCS 0x989680 ;  /* 0x009896800000895d */ /* 0x004fea0003900000 */
[----:B------:R-:W2:Y:S02]  /*14bf0*/  @!P0 SYNCS.PHASECHK.TRANS64 P0, [R7+URZ], R2 ;  /* 0x00000002070085a7 */ /* 0x000ea4000800007f */
[----:B--2---:R-:W-:Y:S05]  /*14c00*/  @!P0 BRA `(.L_x_4514) ;  /* 0xfffffffc00f08947 */ /* 0x004fea000383ffff */
[----:B------:R-:W-:Y:S05]  /*14c10*/  BRA `(.L_x_4580) ;  /* 0xffffffdc005c7947 */ /* 0x000fea000383ffff */
.L_x_4516:
[----:B--2---:R2:W3:Y:S02]  /*14c20*/  SYNCS.PHASECHK.TRANS64.TRYWAIT P0, [R4+URZ], R5 ;  /* 0x00000005040075a7 */ /* 0x0044e4000800017f */
[----:B---3--:R-:W-:Y:S05]  /*14c30*/  @!P0 NANOSLEEP.SYNCS 0x989680 ;  /* 0x009896800000895d */ /* 0x008fea0003900000 */
[----:B------:R-:W3:Y:S02]  /*14c40*/  @!P0 SYNCS.PHASECHK.TRANS64 P0, [R4+URZ], R5 ;  /* 0x00000005040085a7 */ /* 0x000ee4000800007f */
[----:B---3--:R-:W-:Y:S05]  /*14c50*/  @!P0 BRA `(.L_x_4516) ;  /* 0xfffffffc00f08947 */ /* 0x008fea000383ffff */
[----:B------:R-:W-:Y:S05]  /*14c60*/  BRA `(.L_x_4581) ;  /* 0xffffffdc00607947 */ /* 0x000fea000383ffff */
.L_x_4582:
        /* <DEDUP_REMOVED lines=9> */
.L_x_6046:


//--------------------- .text._ZN7cutlass13device_kernelIN5flash11enable_sm90INS1_16FlashAttnFwdSm90INS1_25CollectiveMainloopFwdSm90ILi2EN4cute5tupleIJNS5_1CILi1EEES8_S8_EEENS6_IJNS7_ILi128EEENS7_ILi96EEENS7_ILi64EEEEEELi256ENS_6half_tEfNS_4arch4Sm90ELb1ELb0ELb1ELb1ELb0ELb0ELb0ELb1ELb0ELb1ELb0ELb0EEENS1_21CollectiveEpilogueFwdINS6_IJSA_NS7_ILi256EEESB_EEES9_SE_SG_Li256ELb1ELb1ELb0ELb0EEENS1_36VarlenDynamicPersistentTileSchedulerILi128ELi96ELi256ELi128ELb0ELb1ELb1ELb1ELb1ELb1EEEEEEEEEvNT_6ParamsE --------------------------
	.section	.text._ZN7cutlass13device_kernelIN5flash11enable_sm90INS1_16FlashAttnFwdSm90INS1_25CollectiveMainloopFwdSm90ILi2EN4cute5tupleIJNS5_1CILi1EEES8_S8_EEENS6_IJNS7_ILi128EEENS7_ILi96EEENS7_ILi64EEEEEELi256ENS_6half_tEfNS_4arch4Sm90ELb1ELb0ELb1ELb1ELb0ELb0ELb0ELb1ELb0ELb1ELb0ELb0EEENS1_21CollectiveEpilogueFwdINS6_IJSA_NS7_ILi256EEESB_EEES9_SE_SG_Li256ELb1ELb1ELb0ELb0EEENS1_36VarlenDynamicPersistentTileSchedulerILi128ELi96ELi256ELi128ELb0ELb1ELb1ELb1ELb1ELb1EEEEEEEEEvNT_6ParamsE,"ax",@progbits
	.align	128
.text._ZN7cutlass13device_kernelIN5flash11enable_sm90INS1_16FlashAttnFwdSm90INS1_25CollectiveMainloopFwdSm90ILi2EN4cute5tupleIJNS5_1CILi1EEES8_S8_EEENS6_IJNS7_ILi128EEENS7_ILi96EEENS7_ILi64EEEEEELi256ENS_6half_tEfNS_4arch4Sm90ELb1ELb0ELb1ELb1ELb0ELb0ELb0ELb1ELb0ELb1ELb0ELb0EEENS1_21CollectiveEpilogueFwdINS6_IJSA_NS7_ILi256EEESB_EEES9_SE_SG_Li256ELb1ELb1ELb0ELb0EEENS1_36VarlenDynamicPersistentTileSchedulerILi128ELi96ELi256ELi128ELb0ELb1ELb1ELb1ELb1ELb1EEEEEEEEEvNT_6ParamsE:
        .type           _ZN7cutlass13device_kernelIN5flash11enable_sm90INS1_16FlashAttnFwdSm90INS1_25CollectiveMainloopFwdSm90ILi2EN4cute5tupleIJNS5_1CILi1EEES8_S8_EEENS6_IJNS7_ILi128EEENS7_ILi96EEENS7_ILi64EEEEEELi256ENS_6half_tEfNS_4arch4Sm90ELb1ELb0ELb1ELb1ELb0ELb0ELb0ELb1ELb0ELb1ELb0ELb0EEENS1_21CollectiveEpilogueFwdINS6_IJSA_NS7_ILi256EEESB_EEES9_SE_SG_Li256ELb1ELb1ELb0ELb0EEENS1_36VarlenDynamicPersistentTileSchedulerILi128ELi96ELi256ELi128ELb0ELb1ELb1ELb1ELb1ELb1EEEEEEEEEvNT_6ParamsE,@function
        .size           _ZN7cutlass13device_kernelIN5flash11enable_sm90INS1_16FlashAttnFwdSm90INS1_25CollectiveMainloopFwdSm90ILi2EN4cute5tupleIJNS5_1CILi1EEES8_S8_EEENS6_IJNS7_ILi128EEENS7_ILi96EEENS7_ILi64EEEEEELi256ENS_6half_tEfNS_4arch4Sm90ELb1ELb0ELb1ELb1ELb0ELb0ELb0ELb1ELb0ELb1ELb0ELb0EEENS1_21CollectiveEpilogueFwdINS6_IJSA_NS7_ILi256EEESB_EEES9_SE_SG_Li256ELb1ELb1ELb0ELb0EEENS1_36VarlenDynamicPersistentTileSchedulerILi128ELi96ELi256ELi128ELb0ELb1ELb1ELb1ELb1ELb1EEEEEEEEEvNT_6ParamsE,(.L_x_6047 - _ZN7cutlass13device_kernelIN5flash11enable_sm90INS1_16FlashAttnFwdSm90INS1_25CollectiveMainloopFwdSm90ILi2EN4cute5tupleIJNS5_1CILi1EEES8_S8_EEENS6_IJNS7_ILi128EEENS7_ILi96EEENS7_ILi64EEEEEELi256ENS_6half_tEfNS_4arch4Sm90ELb1ELb0ELb1ELb1ELb0ELb0ELb0ELb1ELb0ELb1ELb0ELb0EEENS1_21CollectiveEpilogueFwdINS6_IJSA_NS7_ILi256EEESB_EEES9_SE_SG_Li256ELb1ELb1ELb0ELb0EEENS1_36VarlenDynamicPersistentTileSchedulerILi128ELi96ELi256ELi128ELb0ELb1ELb1ELb1ELb1ELb1EEEEEEEEEvNT_6ParamsE)
        .other          _ZN7cutlass13device_kernelIN5flash11enable_sm90INS1_16FlashAttnFwdSm90INS1_25CollectiveMainloopFwdSm90ILi2EN4cute5tupleIJNS5_1CILi1EEES8_S8_EEENS6_IJNS7_ILi128EEENS7_ILi96EEENS7_ILi64EEEEEELi256ENS_6half_tEfNS_4arch4Sm90ELb1ELb0ELb1ELb1ELb0ELb0ELb0ELb1ELb0ELb1ELb0ELb0EEENS1_21CollectiveEpilogueFwdINS6_IJSA_NS7_ILi256EEESB_EEES9_SE_SG_Li256ELb1ELb1ELb0ELb0EEENS1_36VarlenDynamicPersistentTileSchedulerILi128ELi96ELi256ELi128ELb0ELb1ELb1ELb1ELb1ELb1EEEEEEEEEvNT_6ParamsE,@"STO_CUDA_ENTRY STV_DEFAULT"
_ZN7cutlass13device_kernelIN5flash11enable_sm90INS1_16FlashAttnFwdSm90INS1_25CollectiveMainloopFwdSm90ILi2EN4cute5tupleIJNS5_1CILi1EEES8_S8_EEENS6_IJNS7_ILi128EEENS7_ILi96EEENS7_ILi64EEEEEELi256ENS_6half_tEfNS_4arch4Sm90ELb1ELb0ELb1ELb1ELb0ELb0ELb0ELb1ELb0ELb1ELb0ELb0EEENS1_21CollectiveEpilogueFwdINS6_IJSA_NS7_ILi256EEESB_EEES9_SE_SG_Li256ELb1ELb1ELb0ELb0EEENS1_36VarlenDynamicPersistentTileSchedulerILi128ELi96ELi256ELi128ELb0ELb1ELb1ELb1ELb1ELb1EEEEEEEEEvNT_6ParamsE:
        /* <DEDUP_REMOVED lines=18> */
.L_x_4584:
[----:B------:R-:W-:Y:S05]  /*0120*/  BSYNC B0 ;  /* 0x0000000000007941 */ /* 0x000fea0003800000 */
.L_x_4583:
        /* <DEDUP_REMOVED lines=41> */
.L_x_4585:
        /* <DEDUP_REMOVED lines=22> */
.L_x_4586:
        /* <DEDUP_REMOVED lines=18> */
.L_x_4587:
        /* <DEDUP_REMOVED lines=22> */
.L_x_4588:
        /* <DEDUP_REMOVED lines=22> */
.L_x_4589:
[----:B------:R-:W-:Y:S01]  /*0900*/  PLOP3.LUT P0, PT, PT, PT, UP0, 0x80, 0x0 ;  /* 0x000000000000781c */ /* 0x000fe20003f0f008 */
[----:B------:R-:W-:Y:S01]  /*0910*/  UMOV UR36, 0x1 ;  /* 0x0000000100247882 */ /* 0x000fe20000000000 */
[----:B------:R-:W-:Y:S01]  /*0920*/  NOP ;  /* 0x0000000000007918 */ /* 0x000fe20000000000 */
[----:B------:R-:W-:Y:S01]  /*0930*/  USEL UR36, UR36, 0x2, !UP0 ;  /* 0x0000000224247887 */ /* 0x000fe2000c000000 */
[----:B------:R-:W-:Y:S01]  /*0940*/  ULDC.64 UR40, c[0x0][0x208] ;  /* 0x0000820000287ab9 */ /* 0x000fe20000000a00 */
[----:B012-4-:R-:W-:Y:S08]  /*0950*/  BAR.SYNC.DEFER_BLOCKING 0x0 ;  /* 0x0000000000007b1d */ /* 0x017ff00000010000 */
[----:B------:R-:W-:Y:S05]  /*0960*/  @!P0 BRA `(.L_x_4590) ;  /* 0x000000b800c08947 */ /* 0x000fea0003800000 */
.L_x_4591:
        /* <DEDUP_REMOVED lines=79> */
.L_x_4645:
[----:B0-23--:R-:W0:Y:S01]  /*0e60*/  LDC.64 R4, c[0x0][0xc88] ;  /* 0x00032200ff047b82 */ /* 0x00de220000000a00 */
[----:B------:R-:W-:Y:S01]  /*0e70*/  ULDC.64 UR8, c[0x0][0xa28] ;  /* 0x00028a0000087ab9 */ /* 0x000fe20000000a00 */
[----:B------:R-:W-:Y:S01]  /*0e80*/  ULDC.64 UR10, c[0x0][0xa18] ;  /* 0x00028600000a7ab9 */ /* 0x000fe20000000a00 */
[----:B------:R-:W-:Y:S01]  /*0e90*/  ULDC UR4, c[0x0][0x424] ;  /* 0x0001090000047ab9 */ /* 0x000fe20000000800 */
        /* <DEDUP_REMOVED lines=11> */
[----:B------:R-:W-:-:S04]  /*0f50*/  @UP0 ULEA UR8, UP2, UR46, UR8, 0x2 ;  /* 0x000000082e080291 */ /* 0x000fc8000f84103f */
[----:B------:R-:W-:Y:S02]  /*0f60*/  @UP0 ULEA.HI.X UR9, UR46, UR9, UR45, 0x2, UP2 ;  /* 0x000000092e090291 */ /* 0x000fe400090f142d */
[----:B------:R-:W-:Y:S01]  /*0f70*/  @UP1 ULEA UR10, UP0, UR46, UR10, 0x2 ;  /* 0x0000000a2e0a1291 */ /* 0x000fe2000f80103f */
[----:B------:R-:W-:-:S03]  /*0f80*/  IMAD.U32 R4, RZ, RZ, UR8 ;  /* 0x00000008ff047e24 */ /* 0x000fc6000f8e00ff */
[----:B------:R-:W-:Y:S01]  /*0f90*/  @UP1 ULEA.HI.X UR11, UR46, UR11, UR45, 0x2, UP0 ;  /* 0x0000000b2e0b1291 */ /* 0x000fe200080f142d */
[----:B------:R-:W-:Y:S01]  /*0fa0*/  IMAD.U32 R5, RZ, RZ, UR9 ;  /* 0x00000009ff057e24 */ /* 0x000fe2000f8e00ff */
[----:B------:R-:W-:Y:S01]  /*0fb0*/  ULDC.64 UR8, c[0x0][0x418] ;  /* 0x0001060000087ab9 */ /* 0x000fe20000000a00 */
[----:B------:R-:W-:-:S03]  /*0fc0*/  IMAD.U32 R6, RZ, RZ, UR10 ;  /* 0x0000000aff067e24 */ /* 0x000fc6000f8e00ff */
[----:B------:R-:W-:Y:S01]  /*0fd0*/  IMAD.U32 R7, RZ, RZ, UR11 ;  /* 0x0000000bff077e24 */ /* 0x000fe2000f8e00ff */
[----:B------:R-:W2:Y:S04]  /*0fe0*/  @P0 LDG.E R4, desc[UR40][R4.64] ;  /* 0x0000002804040981 */ /* 0x000ea8000c1e1900 */
[----:B------:R-:W3:Y:S01]  /*0ff0*/  @P2 LDG.E R6, desc[UR40][R6.64] ;  /* 0x0000002806062981 */ /* 0x000ee2000c1e1900 */
[----:B------:R-:W-:Y:S01]  /*1000*/  UISETP.NE.U32.AND UP0, UPT, UR8, URZ, UPT ;  /* 0x0000003f0800728c */ /* 0x000fe2000bf05070 */
[----:B------:R-:W-:Y:S01]  /*1010*/  UMOV UR42, URZ ;  /* 0x0000003f002a7c82 */ /* 0x000fe20008000000 */
[----:B------:R-:W-:Y:S02]  /*1020*/  ULDC UR44, c[0x0][0x288] ;  /* 0x0000a200002c7ab9 */ /* 0x000fe40000000800 */
[----:B------:R-:W-:Y:S01]  /*1030*/  UISETP.NE.AND.EX UP0, UPT, UR9, URZ, UPT, UP0 ;  /* 0x0000003f0900728c */ /* 0x000fe2000bf05300 */
[----:B------:R-:W-:-:S02]  /*1040*/  UMOV UR43, UR6 ;  /* 0x00000006002b7c82 */ /* 0x000fc40008000000 */
[----:B------:R-:W-:Y:S01]  /*1050*/  ULDC.64 UR8, c[0x0][0xa20] ;  /* 0x0002880000087ab9 */ /* 0x000fe20000000a00 */
[----:B------:R-:W-:Y:S01]  /*1060*/  USEL UR4, UR4, 0x1, UP0 ;  /* 0x0000000104047887 */ /* 0x000fe20008000000 */
[----:B------:R-:W-:-:S03]  /*1070*/  ISETP.NE.U32.AND P1, PT, RZ, UR8, PT ;  /* 0x00000008ff007c0c */ /* 0x000fc6000bf25070 */
[----:B------:R-:W-:Y:S01]  /*1080*/  UIMAD UR4, UR4, UR7, URZ ;  /* 0x00000007040472a4 */ /* 0x000fe2000f8e023f */
[----:B------:R-:W-:Y:S02]  /*1090*/  ISETP.NE.AND.EX P1, PT, RZ, UR9, PT, P1 ;  /* 0x00000009ff007c0c */ /* 0x000fe4000bf25310 */
[----:B--2---:R-:W-:Y:S02]  /*10a0*/  @P0 R2UR UR42, R4 ;  /* 0x00000000042a02ca */ /* 0x004fe400000e0000 */
[----:B---3--:R-:W-:Y:S01]  /*10b0*/  @P2 R2UR UR44, R6 ;  /* 0x00000000062c22ca */ /* 0x008fe200000e0000 */
[----:B-1--4-:R-:W-:-:S14]  /*10c0*/  @P2 BRA `(.L_x_4592) ;  /* 0x0000000000342947 */ /* 0x012fdc0003800000 */
        /* <DEDUP_REMOVED lines=13> */
.L_x_4592:
[----:B------:R-:W-:Y:S05]  /*11a0*/  @!P1 BRA `(.L_x_4593) ;  /* 0x00000000001c9947 */ /* 0x000fea0003800000 */
[----:B------:R-:W-:-:S04]  /*11b0*/  ULEA UR4, UP0, UR46, UR8, 0x2 ;  /* 0x000000082e047291 */ /* 0x000fc8000f80103f */
[----:B------:R-:W-:Y:S02]  /*11c0*/  ULEA.HI.X UR6, UR46, UR9, UR45, 0x2, UP0 ;  /* 0x000000092e067291 */ /* 0x000fe400080f142d */
[----:B------:R-:W-:-:S04]  /*11d0*/  IMAD.U32 R4, RZ, RZ, UR4 ;  /* 0x00000004ff047e24 */ /* 0x000fc8000f8e00ff */
[----:B------:R-:W-:-:S05]  /*11e0*/  IMAD.U32 R5, RZ, RZ, UR6 ;  /* 0x00000006ff057e24 */ /* 0x000fca000f8e00ff */
[----:B------:R-:W2:Y:S02]  /*11f0*/  LDG.E R4, desc[UR40][R4.64] ;  /* 0x0000002804047981 */ /* 0x000ea4000c1e1900 */
[----:B--2---:R-:W-:Y:S01]  /*1200*/  R2UR UR4, R4 ;  /* 0x00000000040472ca */ /* 0x004fe200000e0000 */
[----:B------:R-:W-:-:S14]  /*1210*/  BRA `(.L_x_4594) ;  /* 0x0000000000347947 */ /* 0x000fdc0003800000 */
.L_x_4593:
        /* <DEDUP_REMOVED lines=13> */
.L_x_4594:
[----:B------:R-:W-:Y:S01]  /*12f0*/  UIADD3 UR42, -UR42, UR4, URZ ;  /* 0x000000042a2a7290 */ /* 0x000fe2000fffe13f */
[----:B------:R-:W-:Y:S01]  /*1300*/  PLOP3.LUT P0, PT, PT, PT, PT, 0x80, 0x0 ;  /* 0x000000000000781c */ /* 0x000fe20003f0f070 */
[----:B------:R-:W-:Y:S01]  /*1310*/  USHF.L.U32 UR39, UR5, 0x7, URZ ;  /* 0x0000000705277899 */ /* 0x000fe2000800063f */
[----:B------:R-:W-:Y:S01]  /*1320*/  IMAD.MOV.U32 R3, RZ, RZ, RZ ;  /* 0x000000ffff037224 */ /* 0x000fe200078e00ff */
[----:B------:R-:W-:Y:S01]  /*1330*/  ULDC UR4, c[0x0][0x448] ;  /* 0x0001120000047ab9 */ /* 0x000fe20000000800 */
[----:B------:R-:W-:Y:S01]  /*1340*/  UIADD3 UR7, UR42, 0x60, -UR44 ;  /* 0x000000602a077890 */ /* 0x000fe2000fffe82c */
[----:B------:R-:W-:Y:S01]  /*1350*/  CS2R R8, SRZ ;  /* 0x0000000000087805 */ /* 0x000fe2000001ff00 */
[----:B------:R-:W-:Y:S01]  /*1360*/  UISETP.NE.AND UP0, UPT, UR4, 0x1, UPT ;  /* 0x000000010400788c */ /* 0x000fe2000bf05270 */
[----:B------:R-:W-:Y:S01]  /*1370*/  IMAD.MOV.U32 R0, RZ, RZ, RZ ;  /* 0x000000ffff007224 */ /* 0x000fe200078e00ff */
[----:B------:R-:W-:Y:S01]  /*1380*/  UIADD3 UR6, UR39, 0x7f, URZ ;  /* 0x0000007f27067890 */ /* 0x000fe2000fffe03f */
[----:B------:R-:W-:Y:S01]  /*1390*/  IMAD.MOV.U32 R150, RZ, RZ, RZ ;  /* 0x000000ffff967224 */ /* 0x000fe200078e00ff */
[----:B------:R-:W-:-:S02]  /*13a0*/  CS2R R148, SRZ ;  /* 0x0000000000947805 */ /* 0x000fc4000001ff00 */
[----:B------:R-:W-:Y:S02]  /*13b0*/  CS2R R146, SRZ ;  /* 0x0000000000927805 */ /* 0x000fe4000001ff00 */
[----:B------:R-:W-:Y:S02]  /*13c0*/  CS2R R144, SRZ ;  /* 0x0000000000907805 */ /* 0x000fe4000001ff00 */
[----:B------:R-:W-:Y:S02]  /*13d0*/  CS2R R142, SRZ ;  /* 0x00000000008e7805 */ /* 0x000fe4000001ff00 */
[----:B------:R-:W-:Y:S02]  /*13e0*/  CS2R R140, SRZ ;  /* 0x00000000008c7805 */ /* 0x000fe4000001ff00 */
[----:B------:R-:W-:Y:S02]  /*13f0*/  CS2R R138, SRZ ;  /* 0x00000000008a7805 */ /* 0x000fe4000001ff00 */
[----:B------:R-:W-:Y:S01]  /*1400*/  CS2R R136, SRZ ;  /* 0x0000000000887805 */ /* 0x000fe2000001ff00 */
[----:B------:R-:W-:Y:S01]  /*1410*/  @UP0 ULDC UR4, c[0x0][0x44c] ;  /* 0x0001130000040ab9 */ /* 0x000fe20000000800 */
[----:B------:R-:W-:Y:S01]  /*1420*/  @UP0 ULDC UR8, c[0x0][0x450] ;  /* 0x0001140000080ab9 */ /* 0x000fe20000000800 */
[----:B------:R-:W-:Y:S01]  /*1430*/  UIMAD.WIDE.U32 UR4, UR6, UR4, URZ ;  /* 0x00000004060472a5 */ /* 0x000fe2000f8e003f */
[----:B------:R-:W-:Y:S01]  /*1440*/  CS2R R134, SRZ ;  /* 0x0000000000867805 */ /* 0x000fe2000001ff00 */
[----:B------:R-:W-:Y:S01]  /*1450*/  UIADD3 UR4, UR42, 0x5f, URZ ;  /* 0x0000005f2a047890 */ /* 0x000fe2000fffe03f */
[----:B------:R-:W-:Y:S01]  /*1460*/  CS2R R132, SRZ ;  /* 0x0000000000847805 */ /* 0x000fe2000001ff00 */
[----:B------:R-:W-:Y:S01]  /*1470*/  @UP0 USHF.R.U32.HI UR6, URZ, UR8, UR5 ;  /* 0x000000083f060299 */ /* 0x000fe20008011605 */
[----:B------:R-:W-:Y:S01]  /*1480*/  CS2R R130, SRZ ;  /* 0x0000000000827805 */ /* 0x000fe2000001ff00 */
[----:B------:R-:W-:Y:S01]  /*1490*/  UIMAD.WIDE UR4, UR4, 0x2aaaaaab, URZ ;  /* 0x2aaaaaab040478a5 */ /* 0x000fe2000f8e023f */
[----:B------:R-:W-:Y:S01]  /*14a0*/  CS2R R128, SRZ ;  /* 0x0000000000807805 */ /* 0x000fe2000001ff00 */
[----:B------:R-:W-:Y:S01]  /*14b0*/  UIADD3 UR6, UR7, UR6, URZ ;  /* 0x0000000607067290 */ /* 0x000fe2000fffe03f */
[----:B------:R-:W-:Y:S01]  /*14c0*/  CS2R R126, SRZ ;  /* 0x00000000007e7805 */ /* 0x000fe2000001ff00 */
[----:B------:R-:W-:Y:S01]  /*14d0*/  USHF.R.U32.HI UR4, URZ, 0x1f, UR5 ;  /* 0x0000001f3f047899 */ /* 0x000fe20008011605 */
[----:B------:R-:W-:Y:S01]  /*14e0*/  CS2R R124, SRZ ;  /* 0x00000000007c7805 */ /* 0x000fe2000001ff00 */
[----:B------:R-:W-:Y:S01]  /*14f0*/  UIMAD.WIDE UR6, UR6, 0x2aaaaaab, URZ ;  /* 0x2aaaaaab060678a5 */ /* 0x000fe2000f8e023f */
[----:B------:R-:W-:Y:S01]  /*1500*/  CS2R R122, SRZ ;  /* 0x00000000007a7805 */ /* 0x000fe2000001ff00 */
[----:B------:R-:W-:Y:S01]  /*1510*/  ULEA.HI.SX32 UR4, UR5, UR4, 0x1c ;  /* 0x0000000405047291 */ /* 0x000fe2000f8fe23f */
[----:B------:R-:W-:Y:S01]  /*1520*/  CS2R R120, SRZ ;  /* 0x0000000000787805 */ /* 0x000fe2000001ff00 */
[----:B------:R-:W-:Y:S01]  /*1530*/  USHF.R.U32.HI UR6, URZ, 0x1f, UR7 ;  /* 0x0000001f3f067899 */ /* 0x000fe20008011607 */
[----:B------:R-:W-:-:S02]  /*1540*/  CS2R R118, SRZ ;  /* 0x0000000000767805 */ /* 0x000fc4000001ff00 */
[----:B------:R-:W-:Y:S02]  /*1550*/  CS2R R116, SRZ ;  /* 0x0000000000747805 */ /* 0x000fe4000001ff00 */
[----:B------:R-:W-:Y:S01]  /*1560*/  CS2R R114, SRZ ;  /* 0x0000000000727805 */ /* 0x000fe2000001ff00 */
[----:B------:R-:W-:Y:S01]  /*1570*/  ULEA.HI.SX32 UR6, UR7, UR6, 0x1c ;  /* 0x0000000607067291 */ /* 0x000fe2000f8fe23f */
[----:B------:R-:W-:Y:S02]  /*1580*/  CS2R R112, SRZ ;  /* 0x0000000000707805 */ /* 0x000fe4000001ff00 */
[----:B------:R-:W-:Y:S02]  /*1590*/  CS2R R172, SRZ ;  /* 0x0000000000ac7805 */ /* 0x000fe4000001ff00 */
[----:B------:R-:W-:Y:S01]  /*15a0*/  CS2R R108, SRZ ;  /* 0x00000000006c7805 */ /* 0x000fe2000001ff00 */
[----:B------:R-:W-:Y:S01]  /*15b0*/  UISETP.LT.AND UP0, UPT, UR4, UR6, UPT ;  /* 0x000000060400728c */ /* 0x000fe2000bf01270 */
[----:B------:R-:W-:-:S02]  /*15c0*/  CS2R R170, SRZ ;  /* 0x0000000000aa7805 */ /* 0x000fc4000001ff00 */
[----:B------:R-:W-:Y:S02]  /*15d0*/  CS2R R104, SRZ ;  /* 0x0000000000687805 */ /* 0x000fe4000001ff00 */
[----:B------:R-:W-:Y:S01]  /*15e0*/  CS2R R168, SRZ ;  /* 0x0000000000a87805 */ /* 0x000fe2000001ff00 */
[----:B------:R-:W-:Y:S01]  /*15f0*/  USEL UR49, UR4, UR6, UP0 ;  /* 0x0000000604317287 */ /* 0x000fe20008000000 */
[----:B------:R-:W-:Y:S02]  /*1600*/  CS2R R100, SRZ ;  /* 0x0000000000647805 */ /* 0x000fe4000001ff00 */
[----:B------:R-:W-:Y:S02]  /*1610*/  CS2R R166, SRZ ;  /* 0x0000000000a67805 */ /* 0x000fe4000001ff00 */
[----:B------:R-:W-:Y:S01]  /*1620*/  CS2R R86, SRZ ;  /* 0x0000000000567805 */ /* 0x000fe2000001ff00 */
[----:B------:R-:W-:Y:S01]  /*1630*/  UISETP.GE.AND UP0, UPT, UR49, 0x1, UPT ;  /* 0x000000013100788c */ /* 0x000fe2000bf06270 */
[----:B------:R-:W-:-:S02]  /*1640*/  CS2R R96, SRZ ;  /* 0x0000000000607805 */ /* 0x000fc4000001ff00 */
[----:B------:R-:W-:Y:S02]  /*1650*/  CS2R R90, SRZ ;  /* 0x00000000005a7805 */ /* 0x000fe4000001ff00 */
[----:B------:R-:W-:Y:S02]  /*1660*/  CS2R R92, SRZ ;  /* 0x00000000005c7805 */ /* 0x000fe4000001ff00 */
[----:B------:R-:W-:Y:S02]  /*1670*/  CS2R R152, SRZ ;  /* 0x0000000000987805 */ /* 0x000fe4000001ff00 */
[----:B------:R-:W-:Y:S02]  /*1680*/  CS2R R88, SRZ ;  /* 0x0000000000587805 */ /* 0x000fe4000001ff00 */
[----:B------:R-:W-:Y:S02]  /*1690*/  PLOP3.LUT P1, PT, PT, PT, UP0, 0x80, 0x0 ;  /* 0x000000000000781c */ /* 0x000fe40003f2f008 */
        /* <DEDUP_REMOVED lines=63> */
.L_x_4596:
        /* <DEDUP_REMOVED lines=13> */
.L_x_4770:
[----:B0-----:R-:W-:Y:S01]  /*1b60*/  IMAD.U32 R0, RZ, RZ, UR48 ;  /* 0x00000030ff007e24 */ /* 0x001fe2000f8e00ff */
[----:B------:R-:W-:Y:S05]  /*1b70*/  WARPSYNC.ALL ;  /* 0x0000000000007948 */ /* 0x000fea0003800000 */
[----:B------:R0:W-:Y:S01]  /*1b80*/  BAR.SYNC.DEFER_BLOCKING R8, 0x100 ;  /* 0x000400080000751d */ /* 0x0001e20000010000 */
[----:B------:R-:W-:-:S13]  /*1b90*/  ISETP.NE.AND P0, PT, R0, 0x3, PT ;  /* 0x000000030000780c */ /* 0x000fda0003f05270 */
[----:B0-----:R-:W-:Y:S05]  /*1ba0*/  @!P0 BRA `(.L_x_4598) ;  /* 0x0000000000048947 */ /* 0x001fea0003800000 */
[----:B------:R-:W-:Y:S01]  /*1bb0*/  BPT.TRAP 0x1 ;  /* 0x000000040000795c */ /* 0x000fe20000300000 */
.L_x_4598:
[----:B------:R-:W-:Y:S02]  /*1bc0*/  IMAD.U32 R11, RZ, RZ, UR38 ;  /* 0x00000026ff0b7e24 */ /* 0x000fe4000f8e00ff */
[----:B------:R-:W-:-:S03]  /*1bd0*/  IMAD.U32 R6, RZ, RZ, UR37 ;  /* 0x00000025ff067e24 */ /* 0x000fc6000f8e00ff */
[----:B------:R-:W-:Y:S01]  /*1be0*/  SHF.L.U32 R11, R11, 0x1f, RZ ;  /* 0x0000001f0b0b7819 */ /* 0x000fe200000006ff */
[----:B------:R-:W-:-:S04]  /*1bf0*/  IMAD R6, R6, 0x8, R7 ;  /* 0x0000000806067824 */ /* 0x000fc800078e0207 */
[----:B------:R0:W1:Y:S01]  /*1c00*/  SYNCS.PHASECHK.TRANS64.TRYWAIT P1, [R6+URZ+0x22830], R11 ;  /* 0x0228300b060075a7 */ /* 0x000062000802017f */
[----:B------:R-:W-:Y:S05]  /*1c10*/  @!P0 BRA `(.L_x_4599) ;  /* 0x0000000000048947 */ /* 0x000fea0003800000 */
[----:B------:R-:W-:Y:S01]  /*1c20*/  BPT.TRAP 0x1 ;  /* 0x000000040000795c */ /* 0x000fe20000300000 */
.L_x_4599:
[----:B-1----:R-:W-:Y:S05]  /*1c30*/  @P1 BRA `(.L_x_4600) ;  /* 0x0000000000081947 */ /* 0x002fea0003800000 */
[----:B------:R-:W1:Y:S02]  /*1c40*/  SYNCS.PHASECHK.TRANS64.TRYWAIT P1, [R6+URZ+0x22830], R11 ;  /* 0x0228300b060075a7 */ /* 0x000e64000802017f */
[----:B-1----:R-:W-:Y:S05]  /*1c50*/  @!P1 BRA `(.L_x_4601) ;  /* 0x0000010c00209947 */ /* 0x002fea0003800000 */
.L_x_4600:
        /* <DEDUP_REMOVED lines=8> */
[----:B------:R-:W-:Y:S01]  /*1ce0*/  VIADD R0, R16, UR39 ;  /* 0x0000002710007c36 */ /* 0x000fe20008000000 */
[----:B------:R-:W-:Y:S01]  /*1cf0*/  UMOV UR9, 0x40000040 ;  /* 0x4000004000097882 */ /* 0x000fe20000000000 */
[----:B------:R-:W-:Y:S01]  /*1d00*/  UMOV UR11, 0x40000040 ;  /* 0x40000040000b7882 */ /* 0x000fe20000000000 */
[----:B------:R-:W-:Y:S01]  /*1d10*/  UIADD3 UR12, UR16, 0x6, URZ ;  /* 0x00000006100c7890 */ /* 0x000fe2000fffe03f */
[----:B------:R-:W2:Y:S01]  /*1d20*/  S2R R76, SR_TID.X ;  /* 0x00000000004c7919 */ /* 0x000ea20000002100 */
[----:B------:R-:W-:Y:S01]  /*1d30*/  UIADD3 UR4, UR4, 0x1c400, URZ ;  /* 0x0001c40004047890 */ /* 0x000fe2000fffe03f */
[----:B------:R-:W-:Y:S01]  /*1d40*/  UMOV UR13, 0x40000040 ;  /* 0x40000040000d7882 */ /* 0x000fe20000000000 */
[----:B------:R-:W-:-:S02]  /*1d50*/  UMOV UR15, 0x40000040 ;  /* 0x40000040000f7882 */ /* 0x000fc40000000000 */
[----:B------:R-:W-:-:S04]  /*1d60*/  USHF.R.U32.HI UR4, URZ, 0x4, UR4 ;  /* 0x000000043f047899 */ /* 0x000fc80008011604 */
[----:B------:R-:W-:-:S04]  /*1d70*/  ULOP3.LUT UR4, UR4, 0x3fff, URZ, 0xc0, !UPT ;  /* 0x00003fff04047892 */ /* 0x000fc8000f8ec03f */
[----:B------:R-:W-:Y:S02]  /*1d80*/  ULOP3.LUT UR20, UR4, 0x10000, URZ, 0xfc, !UPT ;  /* 0x0001000004147892 */ /* 0x000fe4000f8efc3f */
[----:B------:R-:W-:Y:S02]  /*1d90*/  UIADD3 UR4, UR16, 0x2, URZ ;  /* 0x0000000210047890 */ /* 0x000fe4000fffe03f */
[----:B------:R-:W-:-:S04]  /*1da0*/  UIMAD UR18, UR37, 0x300, UR20 ;  /* 0x00000300251278a4 */ /* 0x000fc8000f8e0214 */
[----:B------:R-:W-:Y:S02]  /*1db0*/  UIADD3 UR6, UR18, 0x2, URZ ;  /* 0x0000000212067890 */ /* 0x000fe4000fffe03f */
[----:B------:R-:W-:Y:S02]  /*1dc0*/  UIADD3 UR10, UR18, 0x4, URZ ;  /* 0x00000004120a7890 */ /* 0x000fe4000fffe03f */
[----:B------:R-:W-:Y:S02]  /*1dd0*/  UIADD3 UR14, UR18, 0x6, URZ ;  /* 0x00000006120e7890 */ /* 0x000fe4000fffe03f */
[----:B------:R-:W-:Y:S03]  /*1de0*/  HGMMA.64x96x16.F32 R24, gdesc[UR16], RZ, !UPT, gsb0 ;  /* 0x01600000101879f0 */ /* 0x000fe6000c0008ff */
[----:B------:R-:W-:Y:S02]  /*1df0*/  WARPGROUP.DEPBAR.LE gsb0, 0x0 ;  /* 0x00008000000079c5 */ /* 0x000fe40000010000 */
[----:B------:R-:W-:-:S06]  /*1e00*/  WARPGROUP.ARRIVE ;  /* 0x00000000000079c5 */ /* 0x000fcc0000000000 */
[----:B------:R-:W-:Y:S01]  /*1e10*/  HGMMA.64x96x16.F32 R24, gdesc[UR4], R24, gsb0 ;  /* 0x01600000041879f0 */ /* 0x000fe20008000818 */
[----:B------:R-:W-:Y:S01]  /*1e20*/  ULDC UR6, c[0x0][0x448] ;  /* 0x0001120000067ab9 */ /* 0x000fe20000000800 */
[----:B------:R-:W-:Y:S01]  /*1e30*/  ULDC UR7, c[0x0][0x9d8] ;  /* 0x0002760000077ab9 */ /* 0x000fe20000000800 */
[----:B------:R-:W-:-:S06]  /*1e40*/  UISETP.NE.AND UP0, UPT, UR6, 0x1, UPT ;  /* 0x000000010600788c */ /* 0x000fcc000bf05270 */
[----:B------:R-:W-:-:S05]  /*1e50*/  PLOP3.LUT P1, PT, PT, PT, UP0, 0x80, 0x0 ;  /* 0x000000000000781c */ /* 0x000fca0003f2f008 */
[----:B------:R-:W-:-:S08]  /*1e60*/  @UP0 ULDC UR6, c[0x0][0x44c] ;  /* 0x0001130000060ab9 */ /* 0x000fd00000000800 */
[----:B------:R-:W-:Y:S01]  /*1e70*/  @P1 IMAD.HI.U32 R3, R0, UR6, RZ ;  /* 0x0000000600031c27 */ /* 0x000fe2000f8e00ff */
[----:B------:R-:W-:-:S04]  /*1e80*/  @UP0 ULDC UR6, c[0x0][0x450] ;  /* 0x0001140000060ab9 */ /* 0x000fc80000000800 */
[----:B------:R-:W-:Y:S01]  /*1e90*/  @P1 SHF.R.U32.HI R0, RZ, UR6, R3 ;  /* 0x00000006ff001c19 */ /* 0x000fe20008011603 */
[----:B------:R-:W-:-:S04]  /*1ea0*/  UIMAD UR6, UR49, -0x60, UR42 ;  /* 0xffffffa0310678a4 */ /* 0x000fc8000f8e022a */
[----:B------:R-:W3:Y:S01]  /*1eb0*/  SHFL.IDX PT, R5, R0, 0x1, 0x1c1f ;  /* 0x003c1f0000057f89 */ /* 0x000ee200000e0000 */
[----:B------:R-:W-:-:S03]  /*1ec0*/  UIADD3 UR6, UR6, 0x60, URZ ;  /* 0x0000006006067890 */ /* 0x000fc6000fffe03f */
[----:B------:R-:W4:Y:S03]  /*1ed0*/  SHFL.IDX PT, R0, R0, RZ, 0x1c1f ;  /* 0x001c1fff00007589 */ /* 0x000f2600000e0000 */
[----:B------:R-:W-:-:S04]  /*1ee0*/  IMAD.U32 R4, RZ, RZ, UR6 ;  /* 0x00000006ff047e24 */ /* 0x000fc8000f8e00ff */
[----:B------:R-:W-:Y:S02]  /*1ef0*/  IMAD R3, R17, -0x2, R4 ;  /* 0xfffffffe11037824 */ /* 0x000fe400078e0204 */
[----:B------:R-:W-:-:S05]  /*1f00*/  IMAD.U32 R4, RZ, RZ, UR44 ;  /* 0x0000002cff047e24 */ /* 0x000fca000f8e00ff */
[----:B------:R-:W-:-:S04]  /*1f10*/  IADD3 R4, -R4, 0x1, R3 ;  /* 0x0000000104047810 */ /* 0x000fc80007ffe103 */
[----:B---3--:R-:W-:-:S04]  /*1f20*/  VIADDMNMX R5, R5, R4, R3, PT ;  /* 0x0000000405057246 */ /* 0x008fc80003800103 */
[C---:B------:R-:W-:Y:S02]  /*1f30*/  ISETP.GT.AND P2, PT, R5.reuse, RZ, PT ;  /* 0x000000ff0500720c */ /* 0x040fe40003f44270 */
[C---:B------:R-:W-:Y:S02]  /*1f40*/  ISETP.GT.AND P3, PT, R5.reuse, 0x1, PT ;  /* 0x000000010500780c */ /* 0x040fe40003f64270 */
[----:B------:R-:W-:Y:S02]  /*1f50*/  ISETP.GT.AND P4, PT, R5, 0x8, PT ;  /* 0x000000080500780c */ /* 0x000fe40003f84270 */
[----:B----4-:R-:W-:-:S04]  /*1f60*/  VIADDMNMX R3, R0, R4, R3, PT ;  /* 0x0000000400037246 */ /* 0x010fc80003800103 */
[C---:B------:R-:W-:Y:S02]  /*1f70*/  ISETP.GT.AND P5, PT, R3.reuse, RZ, PT ;  /* 0x000000ff0300720c */ /* 0x040fe40003fa4270 */
[----:B------:R-:W-:Y:S01]  /*1f80*/  ISETP.GT.AND P6, PT, R3, 0x1, PT ;  /* 0x000000010300780c */ /* 0x000fe20003fc4270 */
        /* <DEDUP_REMOVED lines=59> */
[----:B------:R-:W-:Y:S01]  /*2340*/  FSEL R0, R12, -INF , P5 ;  /* 0xff8000000c007808 */ /* 0x000fe20002800000 */
        /* <DEDUP_REMOVED lines=17> */
[----:B---3--:R-:W-:-:S02]  /*2460*/  FSEL R28, R28, -INF , P3 ;  /* 0xff8000001c1c7808 */ /* 0x008fc40001800000 */
        /* <DEDUP_REMOVED lines=25> */
[----:B------:R-:W-:Y:S01]  /*2600*/  MUFU.TANH R74, R40 ;  /* 0x00000028004a7308 */ /* 0x000fe20000002400 */
[----:B---3--:R-:W-:Y:S02]  /*2610*/  FSEL R38, R38, -INF , P3 ;  /* 0xff80000026267808 */ /* 0x008fe40001800000 */
        /* <DEDUP_REMOVED lines=59> */
[----:B------:R0:W-:Y:S08]  /*29d0*/  MUFU.TANH R35, R45 ;  /* 0x0000002d00237308 */ /* 0x0001f00000002400 */
[----:B------:R1:W2:Y:S08]  /*29e0*/  MUFU.TANH R31, R44 ;  /* 0x0000002c001f7308 */ /* 0x0002b00000002400 */
[----:B------:R-:W2:Y:S01]  /*29f0*/  MUFU.TANH R62, R48 ;  /* 0x00000030003e7308 */ /* 0x000ea20000002400 */
[----:B-----5:R-:W-:-:S05]  /*2a00*/  FMNMX.FTZ R5, R10, R5, !PT ;  /* 0x000000050a057209 */ /* 0x020fca0007810000 */
[----:B------:R-:W5:Y:S02]  /*2a10*/  SHFL.BFLY PT, R10, R5, 0x1, 0x1f ;  /* 0x0c201f00050a7f89 */ /* 0x000f6400000e0000 */
[----:B------:R-:W2:Y:S08]  /*2a20*/  MUFU.TANH R49, R49 ;  /* 0x0000003100317308 */ /* 0x000eb00000002400 */
[----:B------:R-:W2:Y:S08]  /*2a30*/  MUFU.TANH R63, R52 ;  /* 0x00000034003f7308 */ /* 0x000eb00000002400 */
[----:B------:R-:W2:Y:S01]  /*2a40*/  MUFU.TANH R53, R53 ;  /* 0x0000003500357308 */ /* 0x000ea20000002400 */
[----:B-----5:R-:W-:-:S07]  /*2a50*/  FMNMX.FTZ R4, R5, R10, !PT ;  /* 0x0000000a05047209 */ /* 0x020fce0007810000 */
[----:B------:R-:W5:Y:S01]  /*2a60*/  MUFU.TANH R66, R56 ;  /* 0x0000003800427308 */ /* 0x000f620000002400 */
[----:B------:R-:W-:Y:S02]  /*2a70*/  FSEL R10, R13, -INF , P4 ;  /* 0xff8000000d0a7808 */ /* 0x000fe40002000000 */
[C---:B------:R-:W-:Y:S01]  /*2a80*/  FSETP.NEU.FTZ.AND P5, PT, R4.reuse, -INF , PT ;  /* 0xff8000000400780b */ /* 0x040fe20003fbd000 */
[----:B------:R-:W-:Y:S01]  /*2a90*/  FMUL.FTZ R12, R4, UR10 ;  /* 0x0000000a040c7c20 */ /* 0x000fe20008410000 */
[----:B------:R-:W-:Y:S02]  /*2aa0*/  FMNMX.FTZ R5, R0, R9, !PT ;  /* 0x0000000900057209 */ /* 0x000fe40007810000 */
[----:B------:R-:W-:Y:S01]  /*2ab0*/  FSEL R13, R15, -INF , P2 ;  /* 0xff8000000f0d7808 */ /* 0x000fe20001000000 */
[----:B------:R-:W5:Y:S01]  /*2ac0*/  MUFU.TANH R57, R57 ;  /* 0x0000003900397308 */ /* 0x000f620000002400 */
[----:B0-----:R-:W-:Y:S02]  /*2ad0*/  FSEL R45, R12, RZ, P5 ;  /* 0x000000ff0c2d7208 */ /* 0x001fe40002800000 */
[----:B----4-:R-:W-:-:S02]  /*2ae0*/  FSEL R12, R29, -INF , P3 ;  /* 0xff8000001d0c7808 */ /* 0x010fc40001800000 */
[----:B------:R-:W-:Y:S01]  /*2af0*/  FMNMX.FTZ R5, R10, R5, !PT ;  /* 0x000000050a057209 */ /* 0x000fe20007810000 */
[--C-:B------:R-:W-:Y:S01]  /*2b00*/  FFMA.FTZ R153, R14, UR10, -R45.reuse ;  /* 0x0000000a0e997c23 */ /* 0x100fe2000801082d */
[----:B------:R-:W-:Y:S01]  /*2b10*/  ISETP.GT.AND P3, PT, R3, 0x11, PT ;  /* 0x000000110300780c */ /* 0x000fe20003f64270 */
[--C-:B------:R-:W-:Y:S01]  /*2b20*/  FFMA.FTZ R25, R21, UR10, -R45.reuse ;  /* 0x0000000a15197c23 */ /* 0x100fe2000801082d */
[----:B------:R-:W-:Y:S01]  /*2b30*/  FMNMX.FTZ R20, R12, R5, !PT ;  /* 0x000000050c147209 */ /* 0x000fe20007810000 */
[--C-:B------:R-:W-:Y:S01]  /*2b40*/  FFMA.FTZ R27, R24, UR10, -R45.reuse ;  /* 0x0000000a181b7c23 */ /* 0x100fe2000801082d */
[----:B------:R-:W-:Y:S01]  /*2b50*/  ISETP.GT.AND P2, PT, R3, 0x18, PT ;  /* 0x000000180300780c */ /* 0x000fe20003f44270 */
[----:B------:R2:W-:Y:S01]  /*2b60*/  MUFU.EX2 R48, R25 ;  /* 0x0000001900307308 */ /* 0x0005e20000000800 */
[----:B---3--:R-:W-:Y:S01]  /*2b70*/  FSEL R14, R33, -INF , P3 ;  /* 0xff800000210e7808 */ /* 0x008fe20001800000 */
[--C-:B------:R-:W-:Y:S01]  /*2b80*/  FFMA.FTZ R29, R26, UR10, -R45.reuse ;  /* 0x0000000a1a1d7c23 */ /* 0x100fe2000801082d */
[----:B------:R-:W-:Y:S01]  /*2b90*/  FMNMX.FTZ R5, R13, R20, !PT ;  /* 0x000000140d057209 */ /* 0x000fe20007810000 */
[--C-:B------:R-:W-:Y:S01]  /*2ba0*/  FFMA.FTZ R33, R30, UR10, -R45.reuse ;  /* 0x0000000a1e217c23 */ /* 0x100fe2000801082d */
[----:B------:R-:W-:Y:S01]  /*2bb0*/  ISETP.GT.AND P3, PT, R3, 0x19, PT ;  /* 0x000000190300780c */ /* 0x000fe20003f64270 */
[--C-:B------:R-:W-:Y:S01]  /*2bc0*/  FFMA.FTZ R38, R38, UR10, -R45.reuse ;  /* 0x0000000a26267c23 */ /* 0x100fe2000801082d */
[----:B------:R-:W-:Y:S01]  /*2bd0*/  FSEL R15, R72, -INF , P2 ;  /* 0xff800000480f7808 */ /* 0x000fe20001000000 */
[----:B------:R0:W-:Y:S01]  /*2be0*/  MUFU.EX2 R155, R27 ;  /* 0x0000001b009b7308 */ /* 0x0001e20000000800 */
[----:B-1----:R-:W-:Y:S01]  /*2bf0*/  FMNMX.FTZ R44, R14, R5, !PT ;  /* 0x000000050e2c7209 */ /* 0x002fe20007810000 */
[--C-:B------:R-:W-:Y:S01]  /*2c00*/  FFMA.FTZ R39, R39, UR10, -R45.reuse ;  /* 0x0000000a27277c23 */ /* 0x100fe2000801082d */
[----:B------:R-:W-:Y:S01]  /*2c10*/  ISETP.GT.AND P2, PT, R3, 0x20, PT ;  /* 0x000000200300780c */ /* 0x000fe20003f44270 */
[--C-:B------:R-:W-:Y:S01]  /*2c20*/  FFMA.FTZ R41, R41, UR10, -R45.reuse ;  /* 0x0000000a29297c23 */ /* 0x100fe2000801082d */
[----:B------:R-:W-:Y:S01]  /*2c30*/  FSEL R20, R73, -INF , P3 ;  /* 0xff80000049147808 */ /* 0x000fe20001800000 */
[--C-:B------:R-:W-:Y:S01]  /*2c40*/  FFMA.FTZ R40, R40, UR10, -R45.reuse ;  /* 0x0000000a28287c23 */ /* 0x100fe2000801082d */
[----:B------:R-:W-:Y:S01]  /*2c50*/  FMNMX.FTZ R5, R15, R44, !PT ;  /* 0x0000002c0f057209 */ /* 0x000fe20007810000 */
[----:B------:R-:W-:Y:S01]  /*2c60*/  MUFU.TANH R60, R60 ;  /* 0x0000003c003c7308 */ /* 0x000fe20000002400 */
[----:B------:R-:W-:Y:S01]  /*2c70*/  ISETP.GT.AND P3, PT, R3, 0x21, PT ;  /* 0x000000210300780c */ /* 0x000fe20003f64270 */
[--C-:B------:R-:W-:Y:S01]  /*2c80*/  FFMA.FTZ R42, R42, UR10, -R45.reuse ;  /* 0x0000000a2a2a7c23 */ /* 0x100fe2000801082d */
[----:B------:R-:W-:Y:S01]  /*2c90*/  FSEL R21, R74, -INF , P2 ;  /* 0xff8000004a157808 */ /* 0x000fe20001000000 */
[--C-:B------:R-:W-:Y:S01]  /*2ca0*/  FFMA.FTZ R43, R43, UR10, -R45.reuse ;  /* 0x0000000a2b2b7c23 */ /* 0x100fe2000801082d */
[----:B------:R-:W-:Y:S01]  /*2cb0*/  FMNMX.FTZ R44, R20, R5, !PT ;  /* 0x00000005142c7209 */ /* 0x000fe20007810000 */
[--C-:B------:R-:W-:Y:S01]  /*2cc0*/  FFMA.FTZ R46, R46, UR10, -R45.reuse ;  /* 0x0000000a2e2e7c23 */ /* 0x100fe2000801082d */
[----:B------:R-:W-:Y:S01]  /*2cd0*/  ISETP.GT.AND P2, PT, R3, 0x28, PT ;  /* 0x000000280300780c */ /* 0x000fe20003f44270 */
[----:B------:R1:W-:Y:S01]  /*2ce0*/  MUFU.EX2 R52, R29 ;  /* 0x0000001d00347308 */ /* 0x0003e20000000800 */
[----:B------:R-:W-:Y:S01]  /*2cf0*/  FSEL R24, R75, -INF , P3 ;  /* 0xff8000004b187808 */ /* 0x000fe20001800000 */
[--C-:B------:R-:W-:Y:S01]  /*2d00*/  FFMA.FTZ R47, R47, UR10, -R45.reuse ;  /* 0x0000000a2f2f7c23 */ /* 0x100fe2000801082d */
[----:B------:R-:W-:Y:S01]  /*2d10*/  FMNMX.FTZ R5, R21, R44, !PT ;  /* 0x0000002c15057209 */ /* 0x000fe20007810000 */
[--C-:B------:R-:W-:Y:S01]  /*2d20*/  FFMA.FTZ R50, R50, UR10, -R45.reuse ;  /* 0x0000000a32327c23 */ /* 0x100fe2000801082d */
[----:B------:R-:W-:Y:S01]  /*2d30*/  ISETP.GT.AND P3, PT, R3, 0x29, PT ;  /* 0x000000290300780c */ /* 0x000fe20003f64270 */
[--C-:B------:R-:W-:Y:S01]  /*2d40*/  FFMA.FTZ R51, R51, UR10, -R45.reuse ;  /* 0x0000000a33337c23 */ /* 0x100fe2000801082d */
[----:B--2---:R-:W-:Y:S01]  /*2d50*/  FSEL R25, R31, -INF , P2 ;  /* 0xff8000001f197808 */ /* 0x004fe20001000000 */
        /* <DEDUP_REMOVED lines=10> */
[----:B------:R-:W-:Y:S01]  /*2e00*/  MUFU.TANH R64, R64 ;  /* 0x0000004000407308 */ /* 0x000fe20000002400 */
[----:B0-----:R-:W-:Y:S01]  /*2e10*/  FSEL R27, R62, -INF , P2 ;  /* 0xff8000003e1b7808 */ /* 0x001fe20001000000 */
[----:B------:R-:W-:Y:S01]  /*2e20*/  FFMA.FTZ R58, R58, UR10, -R45 ;  /* 0x0000000a3a3a7c23 */ /* 0x000fe2000801082d */
[----:B------:R-:W-:-:S02]  /*2e30*/  FMNMX.FTZ R44, R26, R5, !PT ;  /* 0x000000051a2c7209 */ /* 0x000fc40007810000 */
[----:B------:R-:W-:Y:S02]  /*2e40*/  ISETP.GT.AND P2, PT, R3, 0x38, PT ;  /* 0x000000380300780c */ /* 0x000fe40003f44270 */
[----:B------:R-:W-:Y:S01]  /*2e50*/  FSEL R28, R49, -INF , P3 ;  /* 0xff800000311c7808 */ /* 0x000fe20001800000 */
[----:B------:R5:W-:Y:S01]  /*2e60*/  MUFU.EX2 R157, R31 ;  /* 0x0000001f009d7308 */ /* 0x000be20000000800 */
[----:B------:R-:W-:Y:S01]  /*2e70*/  FMNMX.FTZ R5, R27, R44, !PT ;  /* 0x0000002c1b057209 */ /* 0x000fe20007810000 */
[----:B------:R-:W-:Y:S01]  /*2e80*/  FFMA.FTZ R49, R34, UR10, -R45 ;  /* 0x0000000a22317c23 */ /* 0x000fe2000801082d */
[----:B------:R-:W-:Y:S02]  /*2e90*/  ISETP.GT.AND P3, PT, R3, 0x39, PT ;  /* 0x000000390300780c */ /* 0x000fe40003f64270 */
[----:B-1----:R-:W-:Y:S02]  /*2ea0*/  FSEL R29, R63, -INF , P2 ;  /* 0xff8000003f1d7808 */ /* 0x002fe40001000000 */
[----:B------:R-:W-:Y:S01]  /*2eb0*/  FMNMX.FTZ R44, R28, R5, !PT ;  /* 0x000000051c2c7209 */ /* 0x000fe20007810000 */
[----:B------:R-:W0:Y:S01]  /*2ec0*/  MUFU.TANH R65, R65 ;  /* 0x0000004100417308 */ /* 0x000e220000002400 */
[----:B------:R-:W-:-:S02]  /*2ed0*/  ISETP.GT.AND P2, PT, R3, 0x40, PT ;  /* 0x000000400300780c */ /* 0x000fc40003f44270 */
[----:B------:R-:W-:Y:S01]  /*2ee0*/  FSEL R30, R53, -INF , P3 ;  /* 0xff800000351e7808 */ /* 0x000fe20001800000 */
[----:B------:R-:W-:Y:S01]  /*2ef0*/  FFMA.FTZ R53, R36, UR10, -R45 ;  /* 0x0000000a24357c23 */ /* 0x000fe2000801082d */
[----:B------:R-:W-:Y:S02]  /*2f00*/  FMNMX.FTZ R5, R29, R44, !PT ;  /* 0x0000002c1d057209 */ /* 0x000fe40007810000 */
[C---:B------:R-:W-:Y:S01]  /*2f10*/  ISETP.GT.AND P3, PT, R3.reuse, 0x41, PT ;  /* 0x000000410300780c */ /* 0x040fe20003f64270 */
[----:B------:R-:W1:Y:S01]  /*2f20*/  MUFU.TANH R68, R68 ;  /* 0x0000004400447308 */ /* 0x000e620000002400 */
[----:B-----5:R-:W-:Y:S02]  /*2f30*/  FSEL R31, R66, -INF , P2 ;  /* 0xff800000421f7808 */ /* 0x020fe40001000000 */
[----:B------:R-:W-:Y:S02]  /*2f40*/  FMNMX.FTZ R44, R30, R5, !PT ;  /* 0x000000051e2c7209 */ /* 0x000fe40007810000 */
[----:B------:R-:W-:-:S02]  /*2f50*/  ISETP.GT.AND P2, PT, R3, 0x48, PT ;  /* 0x000000480300780c */ /* 0x000fc40003f44270 */
[----:B------:R-:W-:Y:S01]  /*2f60*/  FSEL R32, R57, -INF , P3 ;  /* 0xff80000039207808 */ /* 0x000fe20001800000 */
[----:B------:R3:W-:Y:S01]  /*2f70*/  MUFU.EX2 R56, R33 ;  /* 0x0000002100387308 */ /* 0x0007e20000000800 */
[----:B------:R-:W-:Y:S02]  /*2f80*/  FMNMX.FTZ R5, R31, R44, !PT ;  /* 0x0000002c1f057209 */ /* 0x000fe40007810000 */
[----:B------:R-:W-:Y:S02]  /*2f90*/  ISETP.GT.AND P3, PT, R3, 0x49, PT ;  /* 0x000000490300780c */ /* 0x000fe40003f64270 */
[----:B------:R-:W-:Y:S02]  /*2fa0*/  FMNMX.FTZ R44, R32, R5, !PT ;  /* 0x00000005202c7209 */ /* 0x000fe40007810000 */
[----:B--2---:R-:W-:Y:S01]  /*2fb0*/  FSEL R34, R61, -INF , P3 ;  /* 0xff8000003d227808 */ /* 0x004fe20001800000 */
[----:B------:R-:W2:Y:S01]  /*2fc0*/  MUFU.TANH R69, R69 ;  /* 0x0000004500457308 */ /* 0x000ea20000002400 */
[----:B---3--:R-:W-:-:S02]  /*2fd0*/  FSEL R33, R60, -INF , P2 ;  /* 0xff8000003c217808 */ /* 0x008fc40001000000 */
[----:B------:R-:W-:Y:S02]  /*2fe0*/  ISETP.GT.AND P2, PT, R3, 0x50, PT ;  /* 0x000000500300780c */ /* 0x000fe40003f44270 */
[----:B------:R-:W-:Y:S02]  /*2ff0*/  FMNMX.FTZ R5, R33, R44, !PT ;  /* 0x0000002c21057209 */ /* 0x000fe40007810000 */
[----:B------:R-:W-:Y:S01]  /*3000*/  ISETP.GT.AND P3, PT, R3, 0x51, PT ;  /* 0x000000510300780c */ /* 0x000fe20003f64270 */
[----:B------:R3:W-:Y:S01]  /*3010*/  MUFU.EX2 R159, R35 ;  /* 0x00000023009f7308 */ /* 0x0007e20000000800 */
[----:B------:R-:W-:Y:S02]  /*3020*/  FMNMX.FTZ R44, R34, R5, !PT ;  /* 0x00000005222c7209 */ /* 0x000fe40007810000 */
[----:B0-----:R-:W-:Y:S02]  /*3030*/  FSEL R36, R65, -INF , P3 ;  /* 0xff80000041247808 */ /* 0x001fe40001800000 */
[----:B------:R-:W-:-:S03]  /*3040*/  ISETP.GT.AND P3, PT, R3, 0x59, PT ;  /* 0x000000590300780c */ /* 0x000fc60003f64270 */
[----:B------:R0:W-:Y:S01]  /*3050*/  MUFU.EX2 R60, R49 ;  /* 0x00000031003c7308 */ /* 0x0001e20000000800 */
[----:B---3--:R-:W-:Y:S02]  /*3060*/  FSEL R35, R64, -INF , P2 ;  /* 0xff80000040237808 */ /* 0x008fe40001000000 */
[----:B------:R-:W-:Y:S02]  /*3070*/  ISETP.GT.AND P2, PT, R3, 0x58, PT ;  /* 0x000000580300780c */ /* 0x000fe40003f44270 */
[----:B------:R-:W-:Y:S02]  /*3080*/  FMNMX.FTZ R5, R35, R44, !PT ;  /* 0x0000002c23057209 */ /* 0x000fe40007810000 */
[----:B-1----:R-:W-:Y:S01]  /*3090*/  FSEL R3, R68, -INF , P2 ;  /* 0xff80000044037808 */ /* 0x002fe20001000000 */
[----:B------:R1:W-:Y:S01]  /*30a0*/  MUFU.EX2 R163, R38 ;  /* 0x0000002600a37308 */ /* 0x0003e20000000800 */
[----:B------:R-:W-:Y:S01]  /*30b0*/  FMNMX.FTZ R44, R36, R5, !PT ;  /* 0x00000005242c7209 */ /* 0x000fe20007810000 */
[--C-:B0-----:R-:W-:Y:S01]  /*30c0*/  FFMA.FTZ R49, R37, UR10, -R45.reuse ;  /* 0x0000000a25317c23 */ /* 0x101fe2000801082d */
[----:B--2---:R-:W-:Y:S01]  /*30d0*/  FSEL R37, R69, -INF , P3 ;  /* 0xff80000045257808 */ /* 0x004fe20001800000 */
[----:B------:R-:W-:Y:S01]  /*30e0*/  FFMA.FTZ R45, R59, UR10, -R45 ;  /* 0x0000000a3b2d7c23 */ /* 0x000fe2000801082d */
[----:B------:R-:W-:-:S03]  /*30f0*/  FMNMX.FTZ R44, R3, R44, !PT ;  /* 0x0000002c032c7209 */ /* 0x000fc60007810000 */
[----:B------:R-:W-:Y:S01]  /*3100*/  MUFU.EX2 R153, R153 ;  /* 0x0000009900997308 */ /* 0x000fe20000000800 */
[----:B------:R-:W-:-:S05]  /*3110*/  FMNMX.FTZ R44, R37, R44, !PT ;  /* 0x0000002c252c7209 */ /* 0x000fca0007810000 */
[----:B------:R-:W1:Y:S02]  /*3120*/  SHFL.BFLY PT, R5, R44, 0x2, 0x1f ;  /* 0x0c401f002c057f89 */ /* 0x000e6400000e0000 */
[----:B------:R-:W-:Y:S08]  /*3130*/  MUFU.EX2 R64, R39 ;  /* 0x0000002700407308 */ /* 0x000ff00000000800 */
[----:B------:R-:W-:Y:S08]  /*3140*/  MUFU.EX2 R165, R41 ;  /* 0x0000002900a57308 */ /* 0x000ff00000000800 */
[----:B------:R-:W-:Y:S01]  /*3150*/  MUFU.EX2 R62, R49 ;  /* 0x00000031003e7308 */ /* 0x000fe20000000800 */
[----:B-1----:R-:W-:-:S07]  /*3160*/  FMNMX.FTZ R38, R44, R5, !PT ;  /* 0x000000052c267209 */ /* 0x002fce0007810000 */
[----:B------:R-:W0:Y:S01]  /*3170*/  MUFU.EX2 R53, R53 ;  /* 0x0000003500357308 */ /* 0x000e220000000800 */
[----:B------:R-:W1:Y:S07]  /*3180*/  SHFL.BFLY PT, R5, R38, 0x1, 0x1f ;  /* 0x0c201f0026057f89 */ /* 0x000e6e00000e0000 */
[----:B------:R-:W-:Y:S08]  /*3190*/  MUFU.EX2 R40, R40 ;  /* 0x0000002800287308 */ /* 0x000ff00000000800 */
[----:B------:R-:W-:Y:S01]  /*31a0*/  MUFU.EX2 R42, R42 ;  /* 0x0000002a002a7308 */ /* 0x000fe20000000800 */
[----:B0-----:R-:W-:-:S07]  /*31b0*/  F2FP.F16.F32.PACK_AB R161, R62, R53 ;  /* 0x000000353ea1723e */ /* 0x001fce00000000ff */
[----:B------:R-:W-:Y:S01]  /*31c0*/  MUFU.EX2 R43, R43 ;  /* 0x0000002b002b7308 */ /* 0x000fe20000000800 */
[----:B-1----:R-:W-:-:S04]  /*31d0*/  FMNMX.FTZ R5, R38, R5, !PT ;  /* 0x0000000526057209 */ /* 0x002fc80007810000 */
[C---:B------:R-:W-:Y:S01]  /*31e0*/  FSETP.NEU.FTZ.AND P2, PT, R5.reuse, -INF , PT ;  /* 0xff8000000500780b */ /* 0x040fe20003f5d000 */
[----:B------:R-:W-:Y:S02]  /*31f0*/  FMUL.FTZ R38, R5, UR10 ;  /* 0x0000000a05267c20 */ /* 0x000fe40008410000 */
[----:B------:R-:W-:Y:S03]  /*3200*/  MUFU.EX2 R46, R46 ;  /* 0x0000002e002e7308 */ /* 0x000fe60000000800 */
[----:B------:R-:W-:Y:S02]  /*3210*/  FSEL R38, R38, RZ, P2 ;  /* 0x000000ff26267208 */ /* 0x000fe40001000000 */
[----:B------:R-:W-:Y:S02]  /*3220*/  LOP3.LUT P2, RZ, R76, 0x7f, RZ, 0xc0, !PT ;  /* 0x0000007f4cff7812 */ /* 0x000fe4000784c0ff */
[----:B------:R-:W-:Y:S01]  /*3230*/  SHF.R.U32.HI R76, RZ, 0x7, R76 ;  /* 0x00000007ff4c7819 */ /* 0x000fe2000001164c */
        /* <DEDUP_REMOVED lines=12> */
[----:B------:R1:W2:Y:S01]  /*3300*/  MUFU.EX2 R39, R9 ;  /* 0x0000000900277308 */ /* 0x0002a20000000800 */
[----:B0-----:R-:W-:Y:S01]  /*3310*/  FADD.FTZ R0, R153, R48 ;  /* 0x0000003099007221 */ /* 0x001fe20000010000 */
[--C-:B------:R-:W-:Y:S01]  /*3320*/  FFMA.FTZ R26, R26, UR10, -R38.reuse ;  /* 0x0000000a1a1a7c23 */ /* 0x100fe20008010826 */
[--C-:B------:R-:W-:Y:S01]  /*3330*/  FFMA.FTZ R27, R27, UR10, -R38.reuse ;  /* 0x0000000a1b1b7c23 */ /* 0x100fe20008010826 */
[--C-:B------:R-:W-:Y:S01]  /*3340*/  FFMA.FTZ R28, R28, UR10, -R38.reuse ;  /* 0x0000000a1c1c7c23 */ /* 0x100fe20008010826 */
[--C-:B------:R-:W-:Y:S01]  /*3350*/  FFMA.FTZ R29, R29, UR10, -R38.reuse ;  /* 0x0000000a1d1d7c23 */ /* 0x100fe20008010826 */
[--C-:B------:R-:W-:Y:S01]  /*3360*/  FFMA.FTZ R30, R30, UR10, -R38.reuse ;  /* 0x0000000a1e1e7c23 */ /* 0x100fe20008010826 */
[----:B------:R-:W-:Y:S01]  /*3370*/  FFMA.FTZ R31, R31, UR10, -R38 ;  /* 0x0000000a1f1f7c23 */ /* 0x000fe20008010826 */
[----:B------:R-:W0:Y:S01]  /*3380*/  MUFU.EX2 R10, R10 ;  /* 0x0000000a000a7308 */ /* 0x000e220000000800 */
[----:B-1----:R-:W-:Y:S01]  /*3390*/  FADD.FTZ R9, R155, R0 ;  /* 0x000000009b097221 */ /* 0x002fe20000010000 */
[--C-:B------:R-:W-:Y:S01]  /*33a0*/  FFMA.FTZ R32, R32, UR10, -R38.reuse ;  /* 0x0000000a20207c23 */ /* 0x100fe20008010826 */
[--C-:B------:R-:W-:Y:S01]  /*33b0*/  FFMA.FTZ R33, R33, UR10, -R38.reuse ;  /* 0x0000000a21217c23 */ /* 0x100fe20008010826 */
[--C-:B------:R-:W-:Y:S01]  /*33c0*/  FFMA.FTZ R34, R34, UR10, -R38.reuse ;  /* 0x0000000a22227c23 */ /* 0x100fe20008010826 */
[----:B------:R-:W-:Y:S01]  /*33d0*/  FADD.FTZ R0, R52, R9 ;  /* 0x0000000934007221 */ /* 0x000fe20000010000 */
[--C-:B------:R-:W-:Y:S01]  /*33e0*/  FFMA.FTZ R35, R35, UR10, -R38.reuse ;  /* 0x0000000a23237c23 */ /* 0x100fe20008010826 */
[----:B------:R-:W-:Y:S01]  /*33f0*/  FFMA.FTZ R36, R36, UR10, -R38 ;  /* 0x0000000a24247c23 */ /* 0x000fe20008010826 */
[----:B------:R1:W3:Y:S01]  /*3400*/  MUFU.EX2 R41, R12 ;  /* 0x0000000c00297308 */ /* 0x0002e20000000800 */
[----:B------:R-:W-:Y:S01]  /*3410*/  FADD.FTZ R49, R157, R0 ;  /* 0x000000009d317221 */ /* 0x000fe20000010000 */
[----:B--2---:R-:W-:Y:S01]  /*3420*/  FADD.FTZ R9, R152, R39 ;  /* 0x0000002798097221 */ /* 0x004fe20000010000 */
[--C-:B------:R-:W-:Y:S01]  /*3430*/  FFMA.FTZ R3, R3, UR10, -R38.reuse ;  /* 0x0000000a03037c23 */ /* 0x100fe20008010826 */
[----:B------:R-:W-:Y:S01]  /*3440*/  FFMA.FTZ R37, R37, UR10, -R38 ;  /* 0x0000000a25257c23 */ /* 0x000fe20008010826 */
[----:B------:R-:W-:-:S02]  /*3450*/  F2FP.F16.F32.PACK_AB R167, R43, R42 ;  /* 0x0000002a2ba7723e */ /* 0x000fc400000000ff */
[----:B------:R-:W-:Y:S01]  /*3460*/  F2FP.F16.F32.PACK_AB R153, R48, R153 ;  /* 0x000000993099723e */ /* 0x000fe200000000ff */
[----:B------:R-:W2:Y:S01]  /*3470*/  MUFU.EX2 R13, R13 ;  /* 0x0000000d000d7308 */ /* 0x000ea20000000800 */
[----:B-1----:R-:W-:Y:S01]  /*3480*/  FADD.FTZ R12, R56, R49 ;  /* 0x00000031380c7221 */ /* 0x002fe20000010000 */
[----:B0-----:R-:W-:Y:S01]  /*3490*/  FADD.FTZ R0, R10, R9 ;  /* 0x000000090a007221 */ /* 0x001fe20000010000 */
[----:B------:R-:W-:Y:S02]  /*34a0*/  IADD3 R9, -R76, 0xb, RZ ;  /* 0x0000000b4c097810 */ /* 0x000fe40007ffe1ff */
[----:B------:R-:W-:Y:S01]  /*34b0*/  FADD.FTZ R49, R159, R12 ;  /* 0x0000000c9f317221 */ /* 0x000fe20000010000 */
[----:B------:R-:W-:Y:S02]  /*34c0*/  F2FP.F16.F32.PACK_AB R155, R52, R155 ;  /* 0x0000009b349b723e */ /* 0x000fe400000000ff */
[----:B------:R-:W0:Y:S01]  /*34d0*/  MUFU.EX2 R14, R14 ;  /* 0x0000000e000e7308 */ /* 0x000e220000000800 */
[C---:B---3--:R-:W-:Y:S01]  /*34e0*/  FADD.FTZ R12, R41.reuse, R0 ;  /* 0x00000000290c7221 */ /* 0x048fe20000010000 */
[----:B------:R-:W-:Y:S01]  /*34f0*/  FADD.FTZ R44, R60, R49 ;  /* 0x000000313c2c7221 */ /* 0x000fe20000010000 */
[----:B------:R-:W-:Y:S01]  /*3500*/  @!P2 VIADD R0, R6, 0x22840 ;  /* 0x000228400600a836 */ /* 0x000fe20000000000 */
[----:B------:R-:W-:-:S02]  /*3510*/  F2FP.F16.F32.PACK_AB R154, R41, R10 ;  /* 0x0000000a299a723e */ /* 0x000fc400000000ff */
[----:B------:R-:W-:Y:S01]  /*3520*/  FADD.FTZ R57, R53, R44 ;  /* 0x0000002c35397221 */ /* 0x000fe20000010000 */
[----:B------:R-:W-:Y:S01]  /*3530*/  F2FP.F16.F32.PACK_AB R157, R56, R157 ;  /* 0x0000009d389d723e */ /* 0x000fe200000000ff */
[----:B------:R-:W1:Y:S01]  /*3540*/  MUFU.EX2 R15, R15 ;  /* 0x0000000f000f7308 */ /* 0x000e620000000800 */
[----:B--2---:R-:W-:Y:S01]  /*3550*/  FADD.FTZ R49, R13, R12 ;  /* 0x0000000c0d317221 */ /* 0x004fe20000010000 */
[----:B------:R-:W-:Y:S01]  /*3560*/  FADD.FTZ R44, R62, R57 ;  /* 0x000000393e2c7221 */ /* 0x000fe20000010000 */
[----:B------:R-:W-:Y:S01]  /*3570*/  @!P2 PRMT R0, RZ, 0x654, R0 ;  /* 0x00000654ff00a816 */ /* 0x000fe20000000000 */
[----:B------:R2:W-:Y:S06]  /*3580*/  BAR.ARV R9, 0x100 ;  /* 0x000400090000751d */ /* 0x0005ec0000002000 */
[----:B------:R-:W3:Y:S01]  /*3590*/  MUFU.EX2 R20, R20 ;  /* 0x0000001400147308 */ /* 0x000ee20000000800 */
[----:B0-----:R-:W-:Y:S01]  /*35a0*/  FADD.FTZ R12, R14, R49 ;  /* 0x000000310e0c7221 */ /* 0x001fe20000010000 */
[----:B------:R-:W-:Y:S01]  /*35b0*/  FADD.FTZ R57, R163, R44 ;  /* 0x0000002ca3397221 */ /* 0x000fe20000010000 */
[----:B------:R0:W-:Y:S01]  /*35c0*/  @!P2 SYNCS.ARRIVE.TRANS64.RED.A1T0 RZ, [R0+URZ], RZ ;  /* 0x000000ff00ffa9a7 */ /* 0x0001e2000810043f */
[----:B------:R-:W-:-:S02]  /*35d0*/  F2FP.F16.F32.PACK_AB R159, R60, R159 ;  /* 0x0000009f3c9f723e */ /* 0x000fc400000000ff */
[C---:B------:R-:W-:Y:S01]  /*35e0*/  FADD.FTZ R57, R64.reuse, R57 ;  /* 0x0000003940397221 */ /* 0x040fe20000010000 */
[----:B-1----:R-:W-:Y:S01]  /*35f0*/  FADD.FTZ R49, R15, R12 ;  /* 0x0000000c0f317221 */ /* 0x002fe20000010000 */
[----:B------:R-:W1:Y:S01]  /*3600*/  MUFU.EX2 R21, R21 ;  /* 0x0000001500157308 */ /* 0x000e620000000800 */
[----:B------:R-:W-:Y:S02]  /*3610*/  F2FP.F16.F32.PACK_AB R163, R64, R163 ;  /* 0x000000a340a3723e */ /* 0x000fe400000000ff */
[----:B------:R-:W-:Y:S02]  /*3620*/  F2FP.F16.F32.PACK_AB R152, R39, R152 ;  /* 0x000000982798723e */ /* 0x000fe400000000ff */
[----:B------:R-:W-:-:S03]  /*3630*/  F2FP.F16.F32.PACK_AB R156, R14, R13 ;  /* 0x0000000d0e9c723e */ /* 0x000fc600000000ff */
[----:B------:R-:W0:Y:S01]  /*3640*/  MUFU.EX2 R24, R24 ;  /* 0x0000001800187308 */ /* 0x000e220000000800 */
[C---:B---3--:R-:W-:Y:S01]  /*3650*/  FADD.FTZ R12, R20.reuse, R49 ;  /* 0x00000031140c7221 */ /* 0x048fe20000010000 */
[----:B------:R-:W-:-:S06]  /*3660*/  F2FP.F16.F32.PACK_AB R158, R20, R15 ;  /* 0x0000000f149e723e */ /* 0x000fcc00000000ff */
[----:B------:R-:W3:Y:S01]  /*3670*/  MUFU.EX2 R25, R25 ;  /* 0x0000001900197308 */ /* 0x000ee20000000800 */
[----:B-1----:R-:W-:Y:S01]  /*3680*/  FADD.FTZ R49, R21, R12 ;  /* 0x0000000c15317221 */ /* 0x002fe20000010000 */
[----:B------:R-:W-:-:S04]  /*3690*/  FADD.FTZ R12, R40, R57 ;  /* 0x00000039280c7221 */ /* 0x000fc80000010000 */
[C---:B------:R-:W-:Y:S01]  /*36a0*/  FADD.FTZ R57, R165.reuse, R12 ;  /* 0x0000000ca5397221 */ /* 0x040fe20000010000 */
[----:B------:R-:W-:Y:S01]  /*36b0*/  F2FP.F16.F32.PACK_AB R165, R165, R40 ;  /* 0x00000028a5a5723e */ /* 0x000fe200000000ff */
[----:B------:R-:W1:Y:S01]  /*36c0*/  MUFU.EX2 R26, R26 ;  /* 0x0000001a001a7308 */ /* 0x000e620000000800 */
[----:B0-----:R-:W-:Y:S01]  /*36d0*/  FADD.FTZ R0, R24, R49 ;  /* 0x0000003118007221 */ /* 0x001fe20000010000 */
[----:B------:R-:W-:Y:S01]  /*36e0*/  FADD.FTZ R12, R42, R57 ;  /* 0x000000392a0c7221 */ /* 0x000fe20000010000 */
[----:B------:R-:W-:-:S03]  /*36f0*/  F2FP.F16.F32.PACK_AB R160, R24, R21 ;  /* 0x0000001518a0723e */ /* 0x000fc600000000ff */
[----:B------:R-:W-:Y:S02]  /*3700*/  FADD.FTZ R57, R43, R12 ;  /* 0x0000000c2b397221 */ /* 0x000fe40000010000 */
[----:B------:R-:W0:Y:S01]  /*3710*/  MUFU.EX2 R27, R27 ;  /* 0x0000001b001b7308 */ /* 0x000e220000000800 */
[----:B---3--:R-:W-:Y:S01]  /*3720*/  FADD.FTZ R49, R25, R0 ;  /* 0x0000000019317221 */ /* 0x008fe20000010000 */
[----:B------:R-:W-:-:S06]  /*3730*/  FADD.FTZ R12, R46, R57 ;  /* 0x000000392e0c7221 */ /* 0x000fcc0000010000 */
[----:B------:R-:W3:Y:S01]  /*3740*/  MUFU.EX2 R28, R28 ;  /* 0x0000001c001c7308 */ /* 0x000ee20000000800 */
[C---:B-1----:R-:W-:Y:S01]  /*3750*/  FADD.FTZ R0, R26.reuse, R49 ;  /* 0x000000311a007221 */ /* 0x042fe20000010000 */
[----:B------:R-:W-:-:S06]  /*3760*/  F2FP.F16.F32.PACK_AB R162, R26, R25 ;  /* 0x000000191aa2723e */ /* 0x000fcc00000000ff */
[----:B------:R-:W1:Y:S01]  /*3770*/  MUFU.EX2 R29, R29 ;  /* 0x0000001d001d7308 */ /* 0x000e620000000800 */
[----:B0-----:R-:W-:-:S07]  /*3780*/  FADD.FTZ R49, R27, R0 ;  /* 0x000000001b317221 */ /* 0x001fce0000010000 */
[----:B------:R-:W0:Y:S01]  /*3790*/  MUFU.EX2 R47, R47 ;  /* 0x0000002f002f7308 */ /* 0x000e220000000800 */
[C---:B---3--:R-:W-:Y:S01]  /*37a0*/  FADD.FTZ R0, R28.reuse, R49 ;  /* 0x000000311c007221 */ /* 0x048fe20000010000 */
[----:B------:R-:W-:-:S06]  /*37b0*/  F2FP.F16.F32.PACK_AB R164, R28, R27 ;  /* 0x0000001b1ca4723e */ /* 0x000fcc00000000ff */
[----:B------:R-:W3:Y:S01]  /*37c0*/  MUFU.EX2 R30, R30 ;  /* 0x0000001e001e7308 */ /* 0x000ee20000000800 */
[----:B-1----:R-:W-:-:S07]  /*37d0*/  FADD.FTZ R49, R29, R0 ;  /* 0x000000001d317221 */ /* 0x002fce0000010000 */
[----:B------:R-:W1:Y:S01]  /*37e0*/  MUFU.EX2 R50, R50 ;  /* 0x0000003200327308 */ /* 0x000e620000000800 */
[C---:B0-----:R-:W-:Y:S01]  /*37f0*/  FADD.FTZ R57, R47.reuse, R12 ;  /* 0x0000000c2f397221 */ /* 0x041fe20000010000 */
[----:B------:R-:W-:-:S06]  /*3800*/  F2FP.F16.F32.PACK_AB R169, R47, R46 ;  /* 0x0000002e2fa9723e */ /* 0x000fcc00000000ff */
[----:B------:R-:W0:Y:S01]  /*3810*/  MUFU.EX2 R31, R31 ;  /* 0x0000001f001f7308 */ /* 0x000e220000000800 */
[C---:B---3--:R-:W-:Y:S01]  /*3820*/  FADD.FTZ R0, R30.reuse, R49 ;  /* 0x000000311e007221 */ /* 0x048fe20000010000 */
[----:B------:R-:W-:-:S06]  /*3830*/  F2FP.F16.F32.PACK_AB R166, R30, R29 ;  /* 0x0000001d1ea6723e */ /* 0x000fcc00000000ff */
[----:B------:R-:W3:Y:S01]  /*3840*/  MUFU.EX2 R51, R51 ;  /* 0x0000003300337308 */ /* 0x000ee20000000800 */
[----:B-1----:R-:W-:-:S07]  /*3850*/  FADD.FTZ R12, R50, R57 ;  /* 0x00000039320c7221 */ /* 0x002fce0000010000 */
[----:B------:R-:W1:Y:S01]  /*3860*/  MUFU.EX2 R32, R32 ;  /* 0x0000002000207308 */ /* 0x000e620000000800 */
[----:B0-----:R-:W-:-:S07]  /*3870*/  FADD.FTZ R49, R31, R0 ;  /* 0x000000001f317221 */ /* 0x001fce0000010000 */
[----:B------:R-:W0:Y:S01]  /*3880*/  MUFU.EX2 R54, R54 ;  /* 0x0000003600367308 */ /* 0x000e220000000800 */
[C---:B---3--:R-:W-:Y:S01]  /*3890*/  FADD.FTZ R53, R51.reuse, R12 ;  /* 0x0000000c33357221 */ /* 0x048fe20000010000 */
[----:B------:R-:W-:-:S06]  /*38a0*/  F2FP.F16.F32.PACK_AB R171, R51, R50 ;  /* 0x0000003233ab723e */ /* 0x000fcc00000000ff */
[----:B------:R-:W3:Y:S01]  /*38b0*/  MUFU.EX2 R33, R33 ;  /* 0x0000002100217308 */ /* 0x000ee20000000800 */
[C---:B-1----:R-:W-:Y:S01]  /*38c0*/  FADD.FTZ R0, R32.reuse, R49 ;  /* 0x0000003120007221 */ /* 0x042fe20000010000 */
[----:B------:R-:W-:-:S06]  /*38d0*/  F2FP.F16.F32.PACK_AB R168, R32, R31 ;  /* 0x0000001f20a8723e */ /* 0x000fcc00000000ff */
[----:B------:R-:W1:Y:S01]  /*38e0*/  MUFU.EX2 R55, R55 ;  /* 0x0000003700377308 */ /* 0x000e620000000800 */
[----:B0-----:R-:W-:-:S07]  /*38f0*/  FADD.FTZ R12, R54, R53 ;  /* 0x00000035360c7221 */ /* 0x001fce0000010000 */
[----:B------:R-:W0:Y:S01]  /*3900*/  MUFU.EX2 R34, R34 ;  /* 0x0000002200227308 */ /* 0x000e220000000800 */
[----:B---3--:R-:W-:-:S07]  /*3910*/  FADD.FTZ R43, R33, R0 ;  /* 0x00000000212b7221 */ /* 0x008fce0000010000 */
[----:B------:R-:W-:Y:S01]  /*3920*/  MUFU.EX2 R35, R35 ;  /* 0x0000002300237308 */ /* 0x000fe20000000800 */
[C---:B-1----:R-:W-:Y:S01]  /*3930*/  FADD.FTZ R49, R55.reuse, R12 ;  /* 0x0000000c37317221 */ /* 0x042fe20000010000 */
[----:B------:R-:W-:-:S06]  /*3940*/  F2FP.F16.F32.PACK_AB R173, R55, R54 ;  /* 0x0000003637ad723e */ /* 0x000fcc00000000ff */
[----:B------:R-:W1:Y:S01]  /*3950*/  MUFU.EX2 R36, R36 ;  /* 0x0000002400247308 */ /* 0x000e620000000800 */
[C---:B0-----:R-:W-:Y:S01]  /*3960*/  FADD.FTZ R12, R34.reuse, R43 ;  /* 0x0000002b220c7221 */ /* 0x041fe20000010000 */
[----:B------:R-:W-:-:S06]  /*3970*/  F2FP.F16.F32.PACK_AB R170, R34, R33 ;  /* 0x0000002122aa723e */ /* 0x000fcc00000000ff */
[----:B------:R-:W0:Y:S08]  /*3980*/  MUFU.EX2 R58, R58 ;  /* 0x0000003a003a7308 */ /* 0x000e300000000800 */
[----:B------:R3:W4:Y:S01]  /*3990*/  MUFU.EX2 R174, R3 ;  /* 0x0000000300ae7308 */ /* 0x0007220000000800 */
[----:B-1----:R-:W-:-:S07]  /*39a0*/  F2FP.F16.F32.PACK_AB R172, R36, R35 ;  /* 0x0000002324ac723e */ /* 0x002fce00000000ff */
[----:B------:R-:W1:Y:S01]  /*39b0*/  MUFU.EX2 R45, R45 ;  /* 0x0000002d002d7308 */ /* 0x000e620000000800 */
[----:B---3--:R-:W-:Y:S01]  /*39c0*/  FADD.FTZ R3, R35, R12 ;  /* 0x0000000c23037221 */ /* 0x008fe20000010000 */
[----:B0-----:R-:W-:-:S03]  /*39d0*/  FADD.FTZ R0, R58, R49 ;  /* 0x000000313a007221 */ /* 0x001fc60000010000 */
[----:B------:R-:W-:-:S03]  /*39e0*/  FADD.FTZ R3, R36, R3 ;  /* 0x0000000324037221 */ /* 0x000fc60000010000 */
[----:B------:R-:W0:Y:S01]  /*39f0*/  MUFU.EX2 R37, R37 ;  /* 0x0000002500257308 */ /* 0x000e220000000800 */
[----:B----4-:R-:W-:Y:S01]  /*3a00*/  FADD.FTZ R10, R174, R3 ;  /* 0x00000003ae0a7221 */ /* 0x010fe20000010000 */
[C---:B-1----:R-:W-:Y:S01]  /*3a10*/  FADD.FTZ R0, R45.reuse, R0 ;  /* 0x000000002d007221 */ /* 0x042fe20000010000 */
[----:B------:R-:W-:Y:S02]  /*3a20*/  F2FP.F16.F32.PACK_AB R175, R45, R58 ;  /* 0x0000003a2daf723e */ /* 0x000fe400000000ff */
[C---:B0-----:R-:W-:Y:S01]  /*3a30*/  FADD.FTZ R3, R37.reuse, R10 ;  /* 0x0000000a25037221 */ /* 0x041fe20000010000 */
[----:B------:R-:W-:Y:S01]  /*3a40*/  F2FP.F16.F32.PACK_AB R174, R37, R174 ;  /* 0x000000ae25ae723e */ /* 0x000fe200000000ff */
[----:B--2---:R-:W-:Y:S06]  /*3a50*/  @!P0 BRA `(.L_x_4602) ;  /* 0x0000000000048947 */ /* 0x004fec0003800000 */
[----:B------:R-:W-:Y:S01]  /*3a60*/  BPT.TRAP 0x1 ;  /* 0x000000040000795c */ /* 0x000fe20000300000 */
.L_x_4602:
[----:B------:R0:W1:Y:S01]  /*3a70*/  SYNCS.PHASECHK.TRANS64.TRYWAIT P3, [R6+URZ+0x22850], R11 ;  /* 0x0228500b060075a7 */ /* 0x000062000806017f */
[----:B------:R-:W-:Y:S05]  /*3a80*/  @!P0 BRA `(.L_x_4603) ;  /* 0x0000000000048947 */ /* 0x000fea0003800000 */
[----:B------:R-:W-:Y:S01]  /*3a90*/  BPT.TRAP 0x1 ;  /* 0x000000040000795c */ /* 0x000fe20000300000 */
.L_x_4603:
[----:B-1----:R-:W-:Y:S05]  /*3aa0*/  @P3 BRA `(.L_x_4604) ;  /* 0x0000000000083947 */ /* 0x002fea0003800000 */
[----:B------:R-:W1:Y:S02]  /*3ab0*/  SYNCS.PHASECHK.TRANS64.TRYWAIT P3, [R6+URZ+0x22850], R11 ;  /* 0x0228500b060075a7 */ /* 0x000e64000806017f */
[----:B-1----:R-:W-:Y:S05]  /*3ac0*/  @!P3 BRA `(.L_x_4605) ;  /* 0x000000ec0098b947 */ /* 0x002fea0003800000 */
.L_x_4604:
[----:B------:R-:W-:Y:S01]  /*3ad0*/  R2UR UR6, R7 ;  /* 0x00000000070672ca */ /* 0x000fe200000e0000 */
[----:B------:R2:W-:Y:S01]  /*3ae0*/  BAR.SYNC.DEFER_BLOCKING R8, 0x100 ;  /* 0x000400080000751d */ /* 0x0005e20000010000 */
[----:B------:R-:W-:Y:S01]  /*3af0*/  UIADD3 UR23, UR49, -0x2, URZ ;  /* 0xfffffffe31177890 */ /* 0x000fe2000fffe03f */
[----:B01----:R-:W-:-:S04]  /*3b00*/  @!P2 VIADD R6, R6, 0x22860 ;  /* 0x000228600606a836 */ /* 0x003fc80000000000 */
        /* <DEDUP_REMOVED lines=45> */
[----:B------:R-:W-:-:S04]  /*3de0*/  UIADD3 UR6, UR11, UR42, -UR44 ;  /* 0x0000002a0b067290 */ /* 0x000fc8000fffe82c */
        /* <DEDUP_REMOVED lines=13> */
[----:B------:R-:W-:-:S06]  /*3ec0*/  ULDC UR24, c[0x0][0x988] ;  /* 0x0002620000187ab9 */ /* 0x000fcc0000000800 */
.L_x_4615:
[----:B------:R-:W-:-:S04]  /*3ed0*/  UIADD3 UR37, UR37, 0x1, URZ ;  /* 0x0000000125257890 */ /* 0x000fc8000fffe03f */
[----:B------:R-:W-:-:S04]  /*3ee0*/  UISETP.NE.AND UP1, UPT, UR37, 0x2, UPT ;  /* 0x000000022500788c */ /* 0x000fc8000bf25270 */
[----:B------:R-:W-:Y:S02]  /*3ef0*/  USEL UR6, URZ, 0x1, UP1 ;  /* 0x000000013f067887 */ /* 0x000fe40008800000 */
[----:B------:R-:W-:Y:S02]  /*3f00*/  USEL UR37, UR37, URZ, UP1 ;  /* 0x0000003f25257287 */ /* 0x000fe40008800000 */
[----:B------:R-:W-:Y:S01]  /*3f10*/  ULOP3.LUT UR38, UR38, UR6, URZ, 0x3c, !UPT ;  /* 0x0000000626267292 */ /* 0x000fe2000f8e3c3f */
[----:B0-----:R-:W-:Y:S11]  /*3f20*/  @!P0 BRA `(.L_x_4607) ;  /* 0x0000000000048947 */ /* 0x001ff60003800000 */
[----:B------:R-:W-:Y:S01]  /*3f30*/  BPT.TRAP 0x1 ;  /* 0x000000040000795c */ /* 0x000fe20000300000 */
.L_x_4607:
        /* <DEDUP_REMOVED lines=9> */
.L_x_4608:
[----:B-1----:R-:W-:Y:S05]  /*3fd0*/  @P3 BRA `(.L_x_4609) ;  /* 0x0000000000083947 */ /* 0x002fea0003800000 */
[----:B------:R-:W1:Y:S02]  /*3fe0*/  SYNCS.PHASECHK.TRANS64.TRYWAIT P3, [UR26+0x22830], R6 ;  /* 0x02283006ff0075a7 */ /* 0x000e64000806015a */
[----:B-1----:R-:W-:Y:S05]  /*3ff0*/  @!P3 BRA `(.L_x_4610) ;  /* 0x000000e80060b947 */ /* 0x002fea0003800000 */
.L_x_4609:
        /* <DEDUP_REMOVED lines=11> */
[----:B------:R-:W-:Y:S01]  /*40b0*/  UMOV UR15, 0x40000040 ;  /* 0x40000040000f7882 */ /* 0x000fe20000000000 */
[----:B--2---:R-:W-:Y:S01]  /*40c0*/  SHF.R.U32.HI R216, RZ, 0x7, R216 ;  /* 0x00000007ffd87819 */ /* 0x004fe200000116d8 */
[----:B------:R-:W-:-:S02]  /*40d0*/  WARPGROUP.DEPBAR.LE gsb0, 0x0 ;  /* 0x00008000000079c5 */ /* 0x000fc40000010000 */
[----:B------:R-:W-:-:S06]  /*40e0*/  WARPGROUP.ARRIVE ;  /* 0x00000000000079c5 */ /* 0x000fcc0000000000 */
[----:B------:R-:W-:Y:S01]  /*40f0*/  HGMMA.64x96x16.F32 R152, gdesc[UR4], R152, gsb0 ;  /* 0x01600000049879f0 */ /* 0x000fe20008000898 */
[----:B------:R-:W-:Y:S02]  /*4100*/  @UP0 ULDC UR6, c[0x0][0x44c] ;  /* 0x0001130000060ab9 */ /* 0x000fe40000000800 */
[----:B-1----:R-:W-:Y:S01]  /*4110*/  @P1 IMAD.HI.U32 R5, R4, UR6, RZ ;  /* 0x0000000604051c27 */ /* 0x002fe2000f8e00ff */
[----:B------:R-:W-:-:S04]  /*4120*/  @UP0 ULDC UR6, c[0x0][0x450] ;  /* 0x0001140000060ab9 */ /* 0x000fc80000000800 */
[----:B------:R-:W-:Y:S01]  /*4130*/  @P1 SHF.R.U32.HI R4, RZ, UR6, R5 ;  /* 0x00000006ff041c19 */ /* 0x000fe20008011605 */
[----:B------:R-:W-:Y:S01]  /*4140*/  UMOV UR6, 0x1 ;  /* 0x0000000100067882 */ /* 0x000fe20000000000 */
[----:B------:R-:W-:Y:S01]  /*4150*/  IMAD.U32 R5, RZ, RZ, UR44 ;  /* 0x0000002cff057e24 */ /* 0x000fe2000f8e00ff */
[----:B------:R-:W-:Y:S02]  /*4160*/  UIMAD UR6, UR23, -0x60, UR6 ;  /* 0xffffffa0170678a4 */ /* 0x000fe4000f8e0206 */
[----:B------:R-:W1:Y:S01]  /*4170*/  SHFL.IDX PT, R9, R4, 0x1, 0x1c1f ;  /* 0x003c1f0004097f89 */ /* 0x000e6200000e0000 */
        /* <DEDUP_REMOVED lines=14> */
[----:B------:R-:W-:Y:S01]  /*4260*/  IMAD R162, R17, R162, UR6 ;  /* 0x0000000611a27e24 */ /* 0x000fe2000f8e02a2 */
[----:B------:R-:W2:Y:S01]  /*4270*/  MUFU.TANH R154, R154 ;  /* 0x0000009a009a7308 */ /* 0x000ea20000002400 */
[----:B------:R-:W-:Y:S01]  /*4280*/  FMUL.FTZ R213, R152, UR25 ;  /* 0x0000001998d57c20 */ /* 0x000fe20008410000 */
[----:B------:R-:W-:Y:S01]  /*4290*/  FMUL.FTZ R211, R160, UR25 ;  /* 0x00000019a0d37c20 */ /* 0x000fe20008410000 */
[----:B------:R-:W-:Y:S01]  /*42a0*/  FMUL.FTZ R160, R169, UR25 ;  /* 0x00000019a9a07c20 */ /* 0x000fe20008410000 */
[----:B------:R-:W-:Y:S01]  /*42b0*/  IADD3 R162, -R5, UR42, R162 ;  /* 0x0000002a05a27c10 */ /* 0x000fe2000fffe1a2 */
[----:B------:R-:W-:Y:S01]  /*42c0*/  FMUL.FTZ R169, R163, UR25 ;  /* 0x00000019a3a97c20 */ /* 0x000fe20008410000 */
[----:B------:R-:W-:Y:S01]  /*42d0*/  FMUL.FTZ R210, R161, UR25 ;  /* 0x00000019a1d27c20 */ /* 0x000fe20008410000 */
[----:B------:R-:W-:Y:S01]  /*42e0*/  FMUL.FTZ R161, R165, UR25 ;  /* 0x00000019a5a17c20 */ /* 0x000fe20008410000 */
[----:B------:R3:W4:Y:S01]  /*42f0*/  MUFU.TANH R11, R155 ;  /* 0x0000009b000b7308 */ /* 0x0007220000002400 */
[----:B-1----:R-:W-:-:S02]  /*4300*/  IMAD.IADD R152, R162, 0x1, R9 ;  /* 0x00000001a2987824 */ /* 0x002fc400078e0209 */
[----:B------:R-:W-:Y:S01]  /*4310*/  FMUL.FTZ R165, R166, UR25 ;  /* 0x00000019a6a57c20 */ /* 0x000fe20008410000 */
[----:B------:R-:W-:Y:S01]  /*4320*/  FMUL.FTZ R163, R167, UR25 ;  /* 0x00000019a7a37c20 */ /* 0x000fe20008410000 */
[----:B------:R-:W-:Y:S01]  /*4330*/  FMUL.FTZ R5, R179, UR25 ;  /* 0x00000019b3057c20 */ /* 0x000fe20008410000 */
[----:B------:R-:W-:Y:S01]  /*4340*/  FMUL.FTZ R214, R156, UR25 ;  /* 0x000000199cd67c20 */ /* 0x000fe20008410000 */
[C---:B------:R-:W-:Y:S01]  /*4350*/  ISETP.GT.AND P3, PT, R152.reuse, RZ, PT ;  /* 0x000000ff9800720c */ /* 0x040fe20003f64270 */
[----:B------:R-:W-:Y:S01]  /*4360*/  FMUL.FTZ R156, R171, UR25 ;  /* 0x00000019ab9c7c20 */ /* 0x000fe20008410000 */
[----:B------:R1:W5:Y:S01]  /*4370*/  MUFU.TANH R15, R158 ;  /* 0x0000009e000f7308 */ /* 0x0003620000002400 */
[----:B------:R-:W-:Y:S01]  /*4380*/  ISETP.GT.AND P4, PT, R152, 0x1, PT ;  /* 0x000000019800780c */ /* 0x000fe20003f84270 */
[----:B------:R-:W-:Y:S01]  /*4390*/  FMUL.FTZ R12, R175, UR25 ;  /* 0x00000019af0c7c20 */ /* 0x000fe20008410000 */
[----:B--2---:R-:W-:Y:S01]  /*43a0*/  FSEL R159, R154, -INF , P3 ;  /* 0xff8000009a9f7808 */ /* 0x004fe20001800000 */
[----:B---3--:R-:W-:Y:S01]  /*43b0*/  FMUL.FTZ R155, R174, UR25 ;  /* 0x00000019ae9b7c20 */ /* 0x008fe20008410000 */
[----:B------:R-:W-:Y:S01]  /*43c0*/  ISETP.GT.AND P3, PT, R152, 0x8, PT ;  /* 0x000000089800780c */ /* 0x000fe20003f64270 */
[----:B------:R-:W-:Y:S01]  /*43d0*/  FMUL.FTZ R10, R178, UR25 ;  /* 0x00000019b20a7c20 */ /* 0x000fe20008410000 */
[----:B------:R-:W-:Y:S01]  /*43e0*/  FMNMX.FTZ R20, R159, R7, !PT ;  /* 0x000000079f147209 */ /* 0x000fe20007810000 */
[----:B------:R-:W2:Y:S01]  /*43f0*/  MUFU.TANH R14, R14 ;  /* 0x0000000e000e7308 */ /* 0x000ea20000002400 */
[----:B----4-:R-:W-:Y:S01]  /*4400*/  FSEL R167, R11, -INF , P4 ;  /* 0xff8000000ba77808 */ /* 0x010fe20002000000 */
[----:B-1----:R-:W-:Y:S01]  /*4410*/  FMUL.FTZ R158, R170, UR25 ;  /* 0x00000019aa9e7c20 */ /* 0x002fe20008410000 */
[----:B------:R-:W-:Y:S01]  /*4420*/  ISETP.GT.AND P4, PT, R152, 0x9, PT ;  /* 0x000000099800780c */ /* 0x000fe20003f84270 */
[----:B------:R-:W-:Y:S01]  /*4430*/  FMUL.FTZ R9, R182, UR25 ;  /* 0x00000019b6097c20 */ /* 0x000fe20008410000 */
[----:B------:R-:W-:Y:S01]  /*4440*/  FMNMX.FTZ R20, R167, R20, !PT ;  /* 0x00000014a7147209 */ /* 0x000fe20007810000 */
[----:B------:R-:W-:Y:S01]  /*4450*/  FMUL.FTZ R11, R183, UR25 ;  /* 0x00000019b70b7c20 */ /* 0x000fe20008410000 */
[----:B------:R-:W-:Y:S01]  /*4460*/  FMUL.FTZ R186, R186, UR25 ;  /* 0x00000019baba7c20 */ /* 0x000fe20008410000 */
[----:B------:R-:W1:Y:S01]  /*4470*/  MUFU.TANH R13, R13 ;  /* 0x0000000d000d7308 */ /* 0x000e620000002400 */
        /* <DEDUP_REMOVED lines=40> */
[----:B-1----:R-:W-:-:S02]  /*4700*/  FSEL R163, R163, -INF , P4 ;  /* 0xff800000a3a37808 */ /* 0x002fc40002000000 */
[----:B------:R-:W-:Y:S02]  /*4710*/  ISETP.GT.AND P4, PT, R152, 0x21, PT ;  /* 0x000000219800780c */ /* 0x000fe40003f84270 */
[----:B------:R-:W-:-:S03]  /*4720*/  FMNMX.FTZ R13, R163, R20, !PT ;  /* 0x00000014a30d7209 */ /* 0x000fc60007810000 */
[----:B------:R-:W1:Y:S01]  /*4730*/  MUFU.TANH R155, R155 ;  /* 0x0000009b009b7308 */ /* 0x000e620000002400 */
[----:B---3--:R-:W-:Y:S02]  /*4740*/  FSEL R158, R158, -INF , P3 ;  /* 0xff8000009e9e7808 */ /* 0x008fe40001800000 */
[----:B------:R-:W-:Y:S02]  /*4750*/  ISETP.GT.AND P3, PT, R152, 0x28, PT ;  /* 0x000000289800780c */ /* 0x000fe40003f64270 */
[----:B------:R-:W-:-:S03]  /*4760*/  FMNMX.FTZ R13, R158, R13, !PT ;  /* 0x0000000d9e0d7209 */ /* 0x000fc60007810000 */
[----:B------:R-:W3:Y:S01]  /*4770*/  MUFU.TANH R12, R12 ;  /* 0x0000000c000c7308 */ /* 0x000ee20000002400 */
[----:B--2---:R-:W-:Y:S02]  /*4780*/  FSEL R156, R156, -INF , P4 ;  /* 0xff8000009c9c7808 */ /* 0x004fe40002000000 */
[----:B------:R-:W-:Y:S02]  /*4790*/  ISETP.GT.AND P4, PT, R152, 0x29, PT ;  /* 0x000000299800780c */ /* 0x000fe40003f84270 */
[----:B------:R-:W-:-:S03]  /*47a0*/  FMNMX.FTZ R14, R156, R13, !PT ;  /* 0x0000000d9c0e7209 */ /* 0x000fc60007810000 */
[----:B------:R-:W2:Y:S01]  /*47b0*/  MUFU.TANH R10, R10 ;  /* 0x0000000a000a7308 */ /* 0x000ea20000002400 */
[----:B-1----:R-:W-:Y:S02]  /*47c0*/  FSEL R155, R155, -INF , P3 ;  /* 0xff8000009b9b7808 */ /* 0x002fe40001800000 */
        /* <DEDUP_REMOVED lines=23> */
[----:B-1----:R-:W-:Y:S01]  /*4940*/  FSEL R14, R186, -INF , P3 ;  /* 0xff800000ba0e7808 */ /* 0x002fe20001800000 */
[----:B------:R-:W-:Y:S01]  /*4950*/  FMUL.FTZ R186, R196, UR25 ;  /* 0x00000019c4ba7c20 */ /* 0x000fe20008410000 */
[----:B------:R-:W-:Y:S02]  /*4960*/  ISETP.GT.AND P3, PT, R152, 0x48, PT ;  /* 0x000000489800780c */ /* 0x000fe40003f64270 */
[----:B------:R-:W-:-:S03]  /*4970*/  FMNMX.FTZ R20, R14, R15, !PT ;  /* 0x0000000f0e147209 */ /* 0x000fc60007810000 */
[----:B------:R-:W1:Y:S01]  /*4980*/  MUFU.TANH R191, R191 ;  /* 0x000000bf00bf7308 */ /* 0x000e620000002400 */
[----:B---3--:R-:W-:Y:S01]  /*4990*/  FSEL R13, R187, -INF , P4 ;  /* 0xff800000bb0d7808 */ /* 0x008fe20002000000 */
[----:B------:R-:W-:Y:S01]  /*49a0*/  FMUL.FTZ R187, R197, UR25 ;  /* 0x00000019c5bb7c20 */ /* 0x000fe20008410000 */
        /* <DEDUP_REMOVED lines=19> */
[----:B-1----:R-:W-:-:S04]  /*4ae0*/  FSEL R152, R198, -INF , P3 ;  /* 0xff800000c6987808 */ /* 0x002fc80001800000 */
[----:B------:R-:W-:Y:S01]  /*4af0*/  FMNMX.FTZ R166, R152, R173, !PT ;  /* 0x000000ad98a67209 */ /* 0x000fe20007810000 */
[----:B------:R-:W-:Y:S01]  /*4b00*/  FMUL.FTZ R173, R176, UR25 ;  /* 0x00000019b0ad7c20 */ /* 0x000fe20008410000 */
[----:B------:R-:W-:Y:S01]  /*4b10*/  FMUL.FTZ R176, R180, UR25 ;  /* 0x00000019b4b07c20 */ /* 0x000fe20008410000 */
[----:B------:R-:W1:Y:S01]  /*4b20*/  MUFU.TANH R215, R215 ;  /* 0x000000d700d77308 */ /* 0x000e620000002400 */
[----:B---3--:R-:W-:Y:S01]  /*4b30*/  FSEL R153, R199, -INF , P4 ;  /* 0xff800000c7997808 */ /* 0x008fe20002000000 */
[----:B------:R-:W-:Y:S01]  /*4b40*/  FMUL.FTZ R180, R188, UR25 ;  /* 0x00000019bcb47c20 */ /* 0x000fe20008410000 */
[----:B------:R-:W-:Y:S02]  /*4b50*/  IMAD.U32 R199, RZ, RZ, UR26 ;  /* 0x0000001affc77e24 */ /* 0x000fe4000f8e00ff */
[----:B------:R-:W-:-:S03]  /*4b60*/  FMNMX.FTZ R166, R153, R166, !PT ;  /* 0x000000a699a67209 */ /* 0x000fc60007810000 */
[----:B------:R-:W3:Y:S02]  /*4b70*/  MUFU.TANH R214, R214 ;  /* 0x000000d600d67308 */ /* 0x000ee40000002400 */
[----:B------:R-:W4:Y:S06]  /*4b80*/  SHFL.BFLY PT, R183, R166, 0x2, 0x1f ;  /* 0x0c401f00a6b77f89 */ /* 0x000f2c00000e0000 */
[----:B------:R-:W5:Y:S08]  /*4b90*/  MUFU.TANH R212, R212 ;  /* 0x000000d400d47308 */ /* 0x000f700000002400 */
[----:B------:R-:W0:Y:S08]  /*4ba0*/  MUFU.TANH R211, R211 ;  /* 0x000000d300d37308 */ /* 0x000e300000002400 */
[----:B------:R-:W0:Y:S01]  /*4bb0*/  MUFU.TANH R210, R210 ;  /* 0x000000d200d27308 */ /* 0x000e220000002400 */
[----:B----4-:R-:W-:-:S02]  /*4bc0*/  FMNMX.FTZ R168, R166, R183, !PT ;  /* 0x000000b7a6a87209 */ /* 0x010fc40007810000 */
[----:B------:R-:W4:Y:S04]  /*4bd0*/  SHFL.IDX PT, R183, R4, RZ, 0x1c1f ;  /* 0x001c1fff04b77589 */ /* 0x000f2800000e0000 */
[----:B------:R-:W2:Y:S01]  /*4be0*/  SHFL.BFLY PT, R191, R168, 0x1, 0x1f ;  /* 0x0c201f00a8bf7f89 */ /* 0x000ea200000e0000 */
[----:B------:R-:W0:Y:S08]  /*4bf0*/  MUFU.TANH R164, R164 ;  /* 0x000000a400a47308 */ /* 0x000e300000002400 */
[----:B------:R-:W0:Y:S08]  /*4c00*/  MUFU.TANH R161, R161 ;  /* 0x000000a100a17308 */ /* 0x000e300000002400 */
[----:B------:R-:W0:Y:S01]  /*4c10*/  MUFU.TANH R157, R157 ;  /* 0x0000009d009d7308 */ /* 0x000e220000002400 */
[----:B----4-:R-:W-:Y:S01]  /*4c20*/  IMAD.IADD R183, R162, 0x1, R183 ;  /* 0x00000001a2b77824 */ /* 0x010fe200078e02b7 */
[----:B--2---:R-:W-:-:S06]  /*4c30*/  FMNMX.FTZ R4, R168, R191, !PT ;  /* 0x000000bfa8047209 */ /* 0x004fcc0007810000 */
[----:B------:R-:W2:Y:S01]  /*4c40*/  MUFU.TANH R160, R160 ;  /* 0x000000a000a07308 */ /* 0x000ea20000002400 */
[C---:B------:R-:W-:Y:S02]  /*4c50*/  ISETP.GT.AND P3, PT, R183.reuse, RZ, PT ;  /* 0x000000ffb700720c */ /* 0x040fe40003f64270 */
[----:B------:R-:W-:Y:S01]  /*4c60*/  ISETP.GT.AND P6, PT, R183, 0x1, PT ;  /* 0x00000001b700780c */ /* 0x000fe20003fc4270 */
[----:B------:R-:W-:Y:S01]  /*4c70*/  FMUL.FTZ R166, R4, UR10 ;  /* 0x0000000a04a67c20 */ /* 0x000fe20008410000 */
[----:B------:R-:W-:Y:S02]  /*4c80*/  FSEL R213, R213, -INF , P3 ;  /* 0xff800000d5d57808 */ /* 0x000fe40001800000 */
[----:B------:R-:W-:Y:S01]  /*4c90*/  ISETP.GT.AND P5, PT, R183, 0x8, PT ;  /* 0x00000008b700780c */ /* 0x000fe20003fa4270 */
[----:B------:R-:W4:Y:S01]  /*4ca0*/  MUFU.TANH R170, R170 ;  /* 0x000000aa00aa7308 */ /* 0x000f220000002400 */
[----:B-1----:R-:W-:Y:S02]  /*4cb0*/  FSEL R215, R215, -INF , P6 ;  /* 0xff800000d7d77808 */ /* 0x002fe40003000000 */
[----:B------:R-:W-:-:S02]  /*4cc0*/  FMNMX.FTZ R162, R213, R8, !PT ;  /* 0x00000008d5a27209 */ /* 0x000fc40007810000 */
[----:B------:R-:W-:Y:S02]  /*4cd0*/  ISETP.GT.AND P4, PT, R183, 0x9, PT ;  /* 0x00000009b700780c */ /* 0x000fe40003f84270 */
[----:B---3--:R-:W-:Y:S01]  /*4ce0*/  FSEL R214, R214, -INF , P5 ;  /* 0xff800000d6d67808 */ /* 0x008fe20002800000 */
[----:B------:R-:W1:Y:S01]  /*4cf0*/  MUFU.TANH R172, R172 ;  /* 0x000000ac00ac7308 */ /* 0x000e620000002400 */
[----:B------:R-:W-:Y:S02]  /*4d00*/  FMNMX.FTZ R189, R215, R162, !PT ;  /* 0x000000a2d7bd7209 */ /* 0x000fe40007810000 */
[C---:B------:R-:W-:Y:S02]  /*4d10*/  ISETP.GT.AND P3, PT, R183.reuse, 0x10, PT ;  /* 0x00000010b700780c */ /* 0x040fe40003f64270 */
[----:B-----5:R-:W-:Y:S02]  /*4d20*/  FSEL R212, R212, -INF , P4 ;  /* 0xff800000d4d47808 */ /* 0x020fe40002000000 */
[----:B------:R-:W-:Y:S01]  /*4d30*/  FMNMX.FTZ R189, R214, R189, !PT ;  /* 0x000000bdd6bd7209 */ /* 0x000fe20007810000 */
[----:B------:R-:W3:Y:S01]  /*4d40*/  MUFU.TANH R173, R173 ;  /* 0x000000ad00ad7308 */ /* 0x000ee20000002400 */
[----:B------:R-:W-:-:S02]  /*4d50*/  ISETP.GT.AND P4, PT, R183, 0x11, PT ;  /* 0x00000011b700780c */ /* 0x000fc40003f84270 */
[----:B0-----:R-:W-:Y:S02]  /*4d60*/  FSEL R211, R211, -INF , P3 ;  /* 0xff800000d3d37808 */ /* 0x001fe40001800000 */
[----:B------:R-:W-:Y:S02]  /*4d70*/  FMNMX.FTZ R162, R212, R189, !PT ;  /* 0x000000bdd4a27209 */ /* 0x000fe40007810000 */
[----:B------:R-:W-:Y:S01]  /*4d80*/  ISETP.GT.AND P3, PT, R183, 0x18, PT ;  /* 0x00000018b700780c */ /* 0x000fe20003f64270 */
[----:B------:R-:W0:Y:S01]  /*4d90*/  MUFU.TANH R174, R174 ;  /* 0x000000ae00ae7308 */ /* 0x000e220000002400 */
[----:B------:R-:W-:Y:S02]  /*4da0*/  FSEL R210, R210, -INF , P4 ;  /* 0xff800000d2d27808 */ /* 0x000fe40002000000 */
[----:B------:R-:W-:Y:S02]  /*4db0*/  FMNMX.FTZ R189, R211, R162, !PT ;  /* 0x000000a2d3bd7209 */ /* 0x000fe40007810000 */
[----:B------:R-:W-:-:S02]  /*4dc0*/  FSETP.NEU.FTZ.AND P6, PT, R4, -INF , PT ;  /* 0xff8000000400780b */ /* 0x000fc40003fdd000 */
[C---:B------:R-:W-:Y:S01]  /*4dd0*/  ISETP.GT.AND P4, PT, R183.reuse, 0x19, PT ;  /* 0x00000019b700780c */ /* 0x040fe20003f84270 */
[----:B------:R-:W5:Y:S01]  /*4de0*/  MUFU.TANH R176, R176 ;  /* 0x000000b000b07308 */ /* 0x000f620000002400 */
[----:B------:R-:W-:Y:S02]  /*4df0*/  FSEL R164, R164, -INF , P3 ;  /* 0xff800000a4a47808 */ /* 0x000fe40001800000 */
[----:B------:R-:W-:Y:S02]  /*4e00*/  FMNMX.FTZ R189, R210, R189, !PT ;  /* 0x000000bdd2bd7209 */ /* 0x000fe40007810000 */
[----:B------:R-:W-:Y:S02]  /*4e10*/  FSEL R166, R166, RZ, P6 ;  /* 0x000000ffa6a67208 */ /* 0x000fe40003000000 */
[----:B------:R-:W-:Y:S01]  /*4e20*/  ISETP.GT.AND P3, PT, R183, 0x20, PT ;  /* 0x00000020b700780c */ /* 0x000fe20003f64270 */
[----:B------:R-:W5:Y:S01]  /*4e30*/  MUFU.TANH R177, R177 ;  /* 0x000000b100b17308 */ /* 0x000f620000002400 */
[----:B------:R-:W-:Y:S01]  /*4e40*/  FSEL R161, R161, -INF , P4 ;  /* 0xff800000a1a17808 */ /* 0x000fe20002000000 */
[--C-:B------:R-:W-:Y:S01]  /*4e50*/  FFMA.FTZ R162, R167, UR10, -R166.reuse ;  /* 0x0000000aa7a27c23 */ /* 0x100fe200080108a6 */
[----:B------:R-:W-:Y:S01]  /*4e60*/  FMNMX.FTZ R168, R164, R189, !PT ;  /* 0x000000bda4a87209 */ /* 0x000fe20007810000 */
[--C-:B------:R-:W-:Y:S01]  /*4e70*/  FFMA.FTZ R189, R175, UR10, -R166.reuse ;  /* 0x0000000aafbd7c23 */ /* 0x100fe200080108a6 */
[----:B------:R-:W-:Y:S01]  /*4e80*/  ISETP.GT.AND P4, PT, R183, 0x21, PT ;  /* 0x00000021b700780c */ /* 0x000fe20003f84270 */
[--C-:B------:R-:W-:Y:S01]  /*4e90*/  FFMA.FTZ R159, R159, UR10, -R166.reuse ;  /* 0x0000000a9f9f7c23 */ /* 0x100fe200080108a6 */
[----:B------:R-:W-:Y:S01]  /*4ea0*/  FSEL R167, R157, -INF , P3 ;  /* 0xff8000009da77808 */ /* 0x000fe20001800000 */
[--C-:B------:R-:W-:Y:S01]  /*4eb0*/  FFMA.FTZ R157, R179, UR10, -R166.reuse ;  /* 0x0000000ab39d7c23 */ /* 0x100fe200080108a6 */
[----:B------:R-:W-:Y:S01]  /*4ec0*/  FMNMX.FTZ R188, R161, R168, !PT ;  /* 0x000000a8a1bc7209 */ /* 0x000fe20007810000 */
[----:B------:R-:W5:Y:S01]  /*4ed0*/  MUFU.TANH R178, R178 ;  /* 0x000000b200b27308 */ /* 0x000f620000002400 */
[----:B------:R-:W-:Y:S01]  /*4ee0*/  ISETP.GT.AND P3, PT, R183, 0x28, PT ;  /* 0x00000028b700780c */ /* 0x000fe20003f64270 */
[--C-:B------:R-:W-:Y:S01]  /*4ef0*/  FFMA.FTZ R169, R169, UR10, -R166.reuse ;  /* 0x0000000aa9a97c23 */ /* 0x100fe200080108a6 */
[----:B--2---:R-:W-:Y:S01]  /*4f00*/  FSEL R168, R160, -INF , P4 ;  /* 0xff800000a0a87808 */ /* 0x004fe20002000000 */
[--C-:B------:R-:W-:Y:S01]  /*4f10*/  FFMA.FTZ R160, R171, UR10, -R166.reuse ;  /* 0x0000000aaba07c23 */ /* 0x100fe200080108a6 */
[----:B------:R-:W-:Y:S01]  /*4f20*/  FMNMX.FTZ R179, R167, R188, !PT ;  /* 0x000000bca7b37209 */ /* 0x000fe20007810000 */
[--C-:B------:R-:W-:Y:S01]  /*4f30*/  FFMA.FTZ R165, R165, UR10, -R166.reuse ;  /* 0x0000000aa5a57c23 */ /* 0x100fe200080108a6 */
[----:B------:R-:W-:Y:S01]  /*4f40*/  ISETP.GT.AND P4, PT, R183, 0x29, PT ;  /* 0x00000029b700780c */ /* 0x000fe20003f84270 */
[----:B------:R-:W2:Y:S01]  /*4f50*/  MUFU.TANH R181, R181 ;  /* 0x000000b500b57308 */ /* 0x000ea20000002400 */
[----:B----4-:R-:W-:Y:S01]  /*4f60*/  FSEL R170, R170, -INF , P3 ;  /* 0xff800000aaaa7808 */ /* 0x010fe20001800000 */
[--C-:B------:R-:W-:Y:S01]  /*4f70*/  FFMA.FTZ R158, R158, UR10, -R166.reuse ;  /* 0x0000000a9e9e7c23 */ /* 0x100fe200080108a6 */
[----:B------:R-:W-:Y:S01]  /*4f80*/  FMNMX.FTZ R179, R168, R179, !PT ;  /* 0x000000b3a8b37209 */ /* 0x000fe20007810000 */
[--C-:B------:R-:W-:Y:S01]  /*4f90*/  FFMA.FTZ R10, R10, UR10, -R166.reuse ;  /* 0x0000000a0a0a7c23 */ /* 0x100fe200080108a6 */
[----:B-1----:R-:W-:Y:S01]  /*4fa0*/  FSEL R171, R172, -INF , P4 ;  /* 0xff800000acab7808 */ /* 0x002fe20002000000 */
[--C-:B------:R-:W-:Y:S01]  /*4fb0*/  FFMA.FTZ R11, R11, UR10, -R166.reuse ;  /* 0x0000000a0b0b7c23 */ /* 0x100fe200080108a6 */
[C---:B------:R-:W-:Y:S01]  /*4fc0*/  ISETP.GT.AND P3, PT, R183.reuse, 0x30, PT ;  /* 0x00000030b700780c */ /* 0x040fe20003f64270 */
[----:B------:R-:W1:Y:S01]  /*4fd0*/  MUFU.TANH R180, R180 ;  /* 0x000000b400b47308 */ /* 0x000e620000002400 */
        /* <DEDUP_REMOVED lines=10> */
[----:B0-----:R-:W-:Y:S01]  /*5080*/  FSEL R174, R174, -INF , P4 ;  /* 0xff800000aeae7808 */ /* 0x001fe20002000000 */
[--C-:B------:R-:W-:Y:S01]  /*5090*/  FFMA.FTZ R21, R21, UR10, -R166.reuse ;  /* 0x0000000a15157c23 */ /* 0x100fe200080108a6 */
[----:B------:R-:W-:Y:S01]  /*50a0*/  FMNMX.FTZ R179, R173, R188, !PT ;  /* 0x000000bcadb37209 */ /* 0x000fe20007810000 */
[--C-:B------:R-:W-:Y:S01]  /*50b0*/  FFMA.FTZ R154, R154, UR10, -R166.reuse ;  /* 0x0000000a9a9a7c23 */ /* 0x100fe200080108a6 */
[----:B------:R-:W-:Y:S01]  /*50c0*/  ISETP.GT.AND P4, PT, R183, 0x39, PT ;  /* 0x00000039b700780c */ /* 0x000fe20003f84270 */
[----:B------:R-:W0:Y:S01]  /*50d0*/  MUFU.TANH R182, R182 ;  /* 0x000000b600b67308 */ /* 0x000e220000002400 */
[----:B-----5:R-:W-:Y:S01]  /*50e0*/  FSEL R175, R176, -INF , P3 ;  /* 0xff800000b0af7808 */ /* 0x020fe20001800000 */
[----:B------:R-:W-:Y:S01]  /*50f0*/  FFMA.FTZ R152, R152, UR10, -R166 ;  /* 0x0000000a98987c23 */ /* 0x000fe200080108a6 */
[----:B------:R-:W-:-:S02]  /*5100*/  FMNMX.FTZ R188, R174, R179, !PT ;  /* 0x000000b3aebc7209 */ /* 0x000fc40007810000 */
[----:B------:R-:W-:Y:S02]  /*5110*/  ISETP.GT.AND P3, PT, R183, 0x40, PT ;  /* 0x00000040b700780c */ /* 0x000fe40003f64270 */
[----:B------:R-:W-:Y:S01]  /*5120*/  FSEL R176, R177, -INF , P4 ;  /* 0xff800000b1b07808 */ /* 0x000fe20002000000 */
[----:B------:R-:W4:Y:S01]  /*5130*/  MUFU.TANH R185, R185 ;  /* 0x000000b900b97308 */ /* 0x000f220000002400 */
[----:B------:R-:W-:Y:S01]  /*5140*/  FMNMX.FTZ R179, R175, R188, !PT ;  /* 0x000000bcafb37209 */ /* 0x000fe20007810000 */
[----:B------:R-:W-:Y:S01]  /*5150*/  FFMA.FTZ R188, R163, UR10, -R166 ;  /* 0x0000000aa3bc7c23 */ /* 0x000fe200080108a6 */
[----:B------:R-:W-:Y:S02]  /*5160*/  FSEL R177, R178, -INF , P3 ;  /* 0xff800000b2b17808 */ /* 0x000fe40001800000 */
[C---:B------:R-:W-:Y:S02]  /*5170*/  ISETP.GT.AND P4, PT, R183.reuse, 0x41, PT ;  /* 0x00000041b700780c */ /* 0x040fe40003f84270 */
[----:B------:R-:W-:Y:S01]  /*5180*/  FMNMX.FTZ R178, R176, R179, !PT ;  /* 0x000000b3b0b27209 */ /* 0x000fe20007810000 */
[----:B------:R-:W5:Y:S01]  /*5190*/  MUFU.TANH R186, R186 ;  /* 0x000000ba00ba7308 */ /* 0x000f620000002400 */
[----:B------:R-:W-:-:S02]  /*51a0*/  ISETP.GT.AND P3, PT, R183, 0x48, PT ;  /* 0x00000048b700780c */ /* 0x000fc40003f64270 */
[----:B--2---:R-:W-:Y:S02]  /*51b0*/  FSEL R179, R181, -INF , P4 ;  /* 0xff800000b5b37808 */ /* 0x004fe40002000000 */
[----:B------:R-:W-:Y:S02]  /*51c0*/  FMNMX.FTZ R178, R177, R178, !PT ;  /* 0x000000b2b1b27209 */ /* 0x000fe40007810000 */
[----:B------:R-:W-:Y:S01]  /*51d0*/  ISETP.GT.AND P4, PT, R183, 0x49, PT ;  /* 0x00000049b700780c */ /* 0x000fe20003f84270 */
[----:B------:R-:W2:Y:S01]  /*51e0*/  MUFU.TANH R187, R187 ;  /* 0x000000bb00bb7308 */ /* 0x000ea20000002400 */
[----:B-1----:R-:W-:Y:S02]  /*51f0*/  FSEL R180, R180, -INF , P3 ;  /* 0xff800000b4b47808 */ /* 0x002fe40001800000 */
[----:B------:R-:W-:Y:S02]  /*5200*/  FMNMX.FTZ R181, R179, R178, !PT ;  /* 0x000000b2b3b57209 */ /* 0x000fe40007810000 */
[----:B---3--:R-:W-:-:S02]  /*5210*/  FSEL R163, R184, -INF , P4 ;  /* 0xff800000b8a37808 */ /* 0x008fc40002000000 */
[C---:B------:R-:W-:Y:S01]  /*5220*/  ISETP.GT.AND P3, PT, R183.reuse, 0x50, PT ;  /* 0x00000050b700780c */ /* 0x040fe20003f64270 */
[----:B------:R-:W-:Y:S01]  /*5230*/  MUFU.EX2 R178, R188 ;  /* 0x000000bc00b27308 */ /* 0x000fe20000000800 */
[----:B------:R-:W-:Y:S02]  /*5240*/  FMNMX.FTZ R184, R180, R181, !PT ;  /* 0x000000b5b4b87209 */ /* 0x000fe40007810000 */
[----:B------:R-:W-:Y:S02]  /*5250*/  ISETP.GT.AND P4, PT, R183, 0x51, PT ;  /* 0x00000051b700780c */ /* 0x000fe40003f84270 */
[----:B0-----:R-:W-:Y:S02]  /*5260*/  FSEL R181, R182, -INF , P3 ;  /* 0xff800000b6b57808 */ /* 0x001fe40001800000 */
[----:B------:R-:W-:Y:S01]  /*5270*/  FMNMX.FTZ R184, R163, R184, !PT ;  /* 0x000000b8a3b87209 */ /* 0x000fe20007810000 */
[----:B------:R0:W-:Y:S01]  /*5280*/  MUFU.EX2 R172, R189 ;  /* 0x000000bd00ac7308 */ /* 0x0001e20000000800 */
[----:B----4-:R-:W-:-:S02]  /*5290*/  FSEL R182, R185, -INF , P4 ;  /* 0xff800000b9b67808 */ /* 0x010fc40002000000 */
[----:B------:R-:W-:Y:S02]  /*52a0*/  ISETP.GT.AND P3, PT, R183, 0x58, PT ;  /* 0x00000058b700780c */ /* 0x000fe40003f64270 */
[----:B------:R-:W-:Y:S02]  /*52b0*/  FMNMX.FTZ R185, R181, R184, !PT ;  /* 0x000000b8b5b97209 */ /* 0x000fe40007810000 */
[----:B------:R-:W-:Y:S01]  /*52c0*/  ISETP.GT.AND P4, PT, R183, 0x59, PT ;  /* 0x00000059b700780c */ /* 0x000fe20003f84270 */
[--C-:B------:R-:W-:Y:S01]  /*52d0*/  FFMA.FTZ R183, R156, UR10, -R166.reuse ;  /* 0x0000000a9cb77c23 */ /* 0x100fe200080108a6 */
[----:B-----5:R-:W-:Y:S01]  /*52e0*/  FSEL R184, R186, -INF , P3 ;  /* 0xff800000bab87808 */ /* 0x020fe20001800000 */
[--C-:B------:R-:W-:Y:S01]  /*52f0*/  FFMA.FTZ R156, R155, UR10, -R166.reuse ;  /* 0x0000000a9b9c7c23 */ /* 0x100fe200080108a6 */
[----:B------:R-:W-:Y:S01]  /*5300*/  FMNMX.FTZ R185, R182, R185, !PT ;  /* 0x000000b9b6b97209 */ /* 0x000fe20007810000 */
[--C-:B0-----:R-:W-:Y:S01]  /*5310*/  FFMA.FTZ R189, R153, UR10, -R166.reuse ;  /* 0x0000000a99bd7c23 */ /* 0x101fe200080108a6 */
[----:B--2---:R-:W-:Y:S01]  /*5320*/  FSEL R186, R187, -INF , P4 ;  /* 0xff800000bbba7808 */ /* 0x004fe20002000000 */
[--C-:B------:R-:W-:Y:S01]  /*5330*/  FFMA.FTZ R187, R5, UR10, -R166.reuse ;  /* 0x0000000a05bb7c23 */ /* 0x100fe200080108a6 */
[----:B------:R-:W-:Y:S01]  /*5340*/  FMNMX.FTZ R185, R184, R185, !PT ;  /* 0x000000b9b8b97209 */ /* 0x000fe20007810000 */
[----:B------:R-:W-:Y:S03]  /*5350*/  MUFU.EX2 R159, R159 ;  /* 0x0000009f009f7308 */ /* 0x000fe60000000800 */
[----:B------:R-:W-:Y:S01]  /*5360*/  FMNMX.FTZ R155, R186, R185, !PT ;  /* 0x000000b9ba9b7209 */ /* 0x000fe20007810000 */
[--C-:B------:R-:W-:Y:S01]  /*5370*/  FFMA.FTZ R185, R12, UR10, -R166.reuse ;  /* 0x0000000a0cb97c23 */ /* 0x100fe200080108a6 */
[----:B------:R-:W-:-:S03]  /*5380*/  FFMA.FTZ R12, R9, UR10, -R166 ;  /* 0x0000000a090c7c23 */ /* 0x000fc600080108a6 */
[----:B------:R-:W0:Y:S01]  /*5390*/  SHFL.BFLY PT, R188, R155, 0x2, 0x1f ;  /* 0x0c401f009bbc7f89 */ /* 0x000e2200000e0000 */
        /* <DEDUP_REMOVED lines=9> */
[----:B0-----:R-:W-:-:S02]  /*5430*/  FMNMX.FTZ R5, R188, R5, !PT ;  /* 0x00000005bc057209 */ /* 0x001fc40007810000 */
[----:B------:R-:W-:Y:S02]  /*5440*/  FSEL R188, R4, RZ, P6 ;  /* 0x000000ff04bc7208 */ /* 0x000fe40003000000 */
[C---:B------:R-:W-:Y:S01]  /*5450*/  FSETP.NEU.FTZ.AND P3, PT, R5.reuse, -INF , PT ;  /* 0xff8000000500780b */ /* 0x040fe20003f7d000 */
[----:B------:R-:W-:Y:S02]  /*5460*/  FMUL.FTZ R9, R5, UR10 ;  /* 0x0000000a05097c20 */ /* 0x000fe40008410000 */
[----:B------:R-:W-:Y:S01]  /*5470*/  MUFU.EX2 R156, R156 ;  /* 0x0000009c009c7308 */ /* 0x000fe20000000800 */
[----:B------:R-:W-:Y:S02]  /*5480*/  FADD.FTZ R188, -R188, R7 ;  /* 0x00000007bcbc7221 */ /* 0x000fe40000010100 */
[----:B------:R-:W-:Y:S02]  /*5490*/  FSEL R153, R9, RZ, P3 ;  /* 0x000000ff09997208 */ /* 0x000fe40001800000 */
[----:B------:R-:W-:Y:S01]  /*54a0*/  FMUL.FTZ R188, R188, UR10 ;  /* 0x0000000abcbc7c20 */ /* 0x000fe20008410000 */
[----:B------:R-:W-:-:S02]  /*54b0*/  FSEL R9, R5, RZ, P3 ;  /* 0x000000ff05097208 */ /* 0x000fc40001800000 */
[----:B------:R-:W-:Y:S01]  /*54c0*/  MUFU.EX2 R185, R185 ;  /* 0x000000b900b97308 */ /* 0x000fe20000000800 */
[--C-:B------:R-:W-:Y:S01]  /*54d0*/  FFMA.FTZ R191, R213, UR10, -R153.reuse ;  /* 0x0000000ad5bf7c23 */ /* 0x100fe20008010899 */
[--C-:B------:R-:W-:Y:S01]  /*54e0*/  FFMA.FTZ R166, R215, UR10, -R153.reuse ;  /* 0x0000000ad7a67c23 */ /* 0x100fe20008010899 */
[----:B------:R-:W-:Y:S01]  /*54f0*/  FADD.FTZ R9, -R9, R8 ;  /* 0x0000000809097221 */ /* 0x000fe20000010100 */
[--C-:B------:R-:W-:Y:S01]  /*5500*/  FFMA.FTZ R190, R214, UR10, -R153.reuse ;  /* 0x0000000ad6be7c23 */ /* 0x100fe20008010899 */
[--C-:B------:R-:W-:Y:S01]  /*5510*/  FFMA.FTZ R193, R212, UR10, -R153.reuse ;  /* 0x0000000ad4c17c23 */ /* 0x100fe20008010899 */
[--C-:B------:R-:W-:Y:S01]  /*5520*/  FFMA.FTZ R155, R168, UR10, -R153.reuse ;  /* 0x0000000aa89b7c23 */ /* 0x100fe20008010899 */
[----:B------:R-:W-:Y:S01]  /*5530*/  FMUL.FTZ R8, R9, UR10 ;  /* 0x0000000a09087c20 */ /* 0x000fe20008410000 */
        /* <DEDUP_REMOVED lines=14> */
[----:B------:R-:W-:-:S02]  /*5620*/  FFMA.FTZ R186, R186, UR10, -R153 ;  /* 0x0000000ababa7c23 */ /* 0x000fc40008010899 */
[----:B------:R-:W1:Y:S01]  /*5630*/  MUFU.EX2 R8, R8 ;  /* 0x0000000800087308 */ /* 0x000e620000000800 */
        /* <DEDUP_REMOVED lines=66> */
[----:B------:R-:W-:Y:S01]  /*5a60*/  FFMA.FTZ R176, R177, UR10, -R153 ;  /* 0x0000000ab1b07c23 */ /* 0x000fe20008010899 */
[----:B-1----:R-:W-:Y:S01]  /*5a70*/  FADD.FTZ R196, R164, R155 ;  /* 0x0000009ba4c47221 */ /* 0x002fe20000010000 */
[----:B------:R-:W-:Y:S01]  /*5a80*/  FADD.FTZ R198, R156, R161 ;  /* 0x000000a19cc67221 */ /* 0x000fe20000010000 */
[--C-:B------:R-:W-:Y:S01]  /*5a90*/  FFMA.FTZ R177, R179, UR10, -R153.reuse ;  /* 0x0000000ab3b17c23 */ /* 0x100fe20008010899 */
[----:B------:R-:W0:Y:S01]  /*5aa0*/  MUFU.EX2 R194, R194 ;  /* 0x000000c200c27308 */ /* 0x000e220000000800 */
[--C-:B------:R-:W-:Y:S01]  /*5ab0*/  FFMA.FTZ R179, R180, UR10, -R153.reuse ;  /* 0x0000000ab4b37c23 */ /* 0x100fe20008010899 */
[----:B------:R-:W-:Y:S01]  /*5ac0*/  FADD.FTZ R161, R185, R198 ;  /* 0x000000c6b9a17221 */ /* 0x000fe20000010000 */
[----:B------:R-:W-:Y:S01]  /*5ad0*/  FFMA.FTZ R180, R163, UR10, -R153 ;  /* 0x0000000aa3b47c23 */ /* 0x000fe20008010899 */
[----:B------:R-:W-:Y:S01]  /*5ae0*/  F2FP.F16.F32.PACK_AB R153, R162, R159 ;  /* 0x0000009fa299723e */ /* 0x000fe200000000ff */
[-C--:B------:R-:W-:Y:S01]  /*5af0*/  FMUL.FTZ R95, R95, R188.reuse ;  /* 0x000000bc5f5f7220 */ /* 0x080fe20000410000 */
[----:B------:R-:W-:Y:S01]  /*5b00*/  F2FP.F16.F32.PACK_AB R159, R178, R165 ;  /* 0x000000a5b29f723e */ /* 0x000fe200000000ff */
        /* <DEDUP_REMOVED lines=38> */
[----:B------:R-:W-:Y:S01]  /*5d70*/  FMUL.FTZ R151, R151, R188 ;  /* 0x000000bc97977220 */ /* 0x000fe20000410000 */
        /* <DEDUP_REMOVED lines=28> */
[----:B------:R-:W-:Y:S01]  /*5f40*/  F2FP.F16.F32.PACK_AB R155, R160, R157 ;  /* 0x0000009da09b723e */ /* 0x000fe200000000ff */
[----:B------:R-:W-:Y:S01]  /*5f50*/  FMUL.FTZ R64, R64, R8 ;  /* 0x0000000840407220 */ /* 0x000fe20000410000 */
[----:B------:R-:W-:Y:S01]  /*5f60*/  F2FP.F16.F32.PACK_AB R157, R169, R172 ;  /* 0x000000aca99d723e */ /* 0x000fe200000000ff */
[----:B------:R-:W-:Y:S01]  /*5f70*/  FMUL.FTZ R65, R65, R8 ;  /* 0x0000000841417220 */ /* 0x000fe20000410000 */
[----:B------:R-:W-:Y:S01]  /*5f80*/  F2FP.F16.F32.PACK_AB R160, R7, R194 ;  /* 0x000000c207a0723e */ /* 0x000fe200000000ff */
        /* <DEDUP_REMOVED lines=36> */
[-C--:B------:R-:W-:Y:S01]  /*61d0*/  FMUL.FTZ R116, R116, R8.reuse ;  /* 0x0000000874747220 */ /* 0x080fe20000410000 */
[-C--:B------:R-:W-:Y:S01]  /*61e0*/  FMUL.FTZ R117, R117, R8.reuse ;  /* 0x0000000875757220 */ /* 0x080fe20000410000 */
[-C--:B------:R-:W-:Y:S01]  /*61f0*/  FMUL.FTZ R120, R120, R8.reuse ;  /* 0x0000000878787220 */ /* 0x080fe20000410000 */
[-C--:B------:R-:W-:Y:S01]  /*6200*/  FMUL.FTZ R121, R121, R8.reuse ;  /* 0x0000000879797220 */ /* 0x080fe20000410000 */
[----:B------:R-:W-:Y:S01]  /*6210*/  FMUL.FTZ R124, R124, R8 ;  /* 0x000000087c7c7220 */ /* 0x000fe20000410000 */
[----:B------:R-:W0:Y:S01]  /*6220*/  MUFU.EX2 R176, R176 ;  /* 0x000000b000b07308 */ /* 0x000e220000000800 */
[----:B-1----:R-:W-:Y:S01]  /*6230*/  FADD.FTZ R167, R174, R163 ;  /* 0x000000a3aea77221 */ /* 0x002fe20000010000 */
[----:B------:R-:W-:Y:S01]  /*6240*/  F2FP.F16.F32.PACK_AB R163, R185, R156 ;  /* 0x0000009cb9a3723e */ /* 0x000fe200000000ff */
[----:B------:R-:W-:Y:S01]  /*6250*/  FMUL.FTZ R125, R125, R8 ;  /* 0x000000087d7d7220 */ /* 0x000fe20000410000 */
[----:B------:R-:W-:Y:S01]  /*6260*/  F2FP.F16.F32.PACK_AB R156, R195, R192 ;  /* 0x000000c0c39c723e */ /* 0x000fe200000000ff */
[-C--:B------:R-:W-:Y:S01]  /*6270*/  FMUL.FTZ R128, R128, R8.reuse ;  /* 0x0000000880807220 */ /* 0x080fe20000410000 */
[-C--:B------:R-:W-:Y:S01]  /*6280*/  FMUL.FTZ R129, R129, R8.reuse ;  /* 0x0000000881817220 */ /* 0x080fe20000410000 */
[----:B------:R-:W-:Y:S01]  /*6290*/  FMUL.FTZ R132, R132, R8 ;  /* 0x0000000884847220 */ /* 0x000fe20000410000 */
[----:B------:R-:W1:Y:S01]  /*62a0*/  MUFU.EX2 R21, R21 ;  /* 0x0000001500157308 */ /* 0x000e620000000800 */
[C---:B---3--:R-:W-:Y:S01]  /*62b0*/  FADD.FTZ R158, R20.reuse, R165 ;  /* 0x000000a5149e7221 */ /* 0x048fe20000010000 */
[----:B------:R-:W-:Y:S01]  /*62c0*/  F2FP.F16.F32.PACK_AB R165, R187, R10 ;  /* 0x0000000abba5723e */ /* 0x000fe200000000ff */
[-C--:B------:R-:W-:Y:S01]  /*62d0*/  FMUL.FTZ R133, R133, R8.reuse ;  /* 0x0000000885857220 */ /* 0x080fe20000410000 */
[----:B------:R-:W-:Y:S01]  /*62e0*/  F2FP.F16.F32.PACK_AB R171, R20, R15 ;  /* 0x0000000f14ab723e */ /* 0x000fe200000000ff */
        /* <DEDUP_REMOVED lines=13> */
[----:B------:R-:W-:-:S02]  /*63c0*/  F2FP.F16.F32.PACK_AB R158, R197, R164 ;  /* 0x000000a4c59e723e */ /* 0x000fc400000000ff */
[----:B------:R-:W-:-:S04]  /*63d0*/  F2FP.F16.F32.PACK_AB R164, R213, R170 ;  /* 0x000000aad5a4723e */ /* 0x000fc800000000ff */
[----:B------:R-:W1:Y:S01]  /*63e0*/  MUFU.EX2 R179, R179 ;  /* 0x000000b300b37308 */ /* 0x000e620000000800 */
[C---:B---3--:R-:W-:Y:S01]  /*63f0*/  FADD.FTZ R0, R177.reuse, R0 ;  /* 0x00000000b1007221 */ /* 0x048fe20000010000 */
[----:B------:R-:W-:-:S06]  /*6400*/  F2FP.F16.F32.PACK_AB R168, R177, R176 ;  /* 0x000000b0b1a8723e */ /* 0x000fcc00000000ff */
[----:B------:R-:W3:Y:S01]  /*6410*/  MUFU.EX2 R152, R152 ;  /* 0x0000009800987308 */ /* 0x000ee20000000800 */
[C---:B0-----:R-:W-:Y:S01]  /*6420*/  FADD.FTZ R11, R154.reuse, R169 ;  /* 0x000000a99a0b7221 */ /* 0x041fe20000010000 */
[----:B------:R-:W-:Y:S02]  /*6430*/  F2FP.F16.F32.PACK_AB R169, R13, R14 ;  /* 0x0000000e0da9723e */ /* 0x000fe400000000ff */
[----:B------:R-:W-:Y:S02]  /*6440*/  F2FP.F16.F32.PACK_AB R173, R154, R21 ;  /* 0x000000159aad723e */ /* 0x000fe400000000ff */
[----:B------:R-:W-:Y:S02]  /*6450*/  F2FP.F16.F32.PACK_AB R154, R193, R190 ;  /* 0x000000bec19a723e */ /* 0x000fe400000000ff */
        /* <DEDUP_REMOVED lines=13> */
[----:B0-----:R-:W-:Y:S01]  /*6530*/  FADD.FTZ R10, R184, R13 ;  /* 0x0000000db80a7221 */ /* 0x001fe20000010000 */
[C---:B-1----:R-:W-:Y:S01]  /*6540*/  F2FP.F16.F32.PACK_AB R175, R189.reuse, R152 ;  /* 0x00000098bdaf723e */ /* 0x042fe200000000ff */
[----:B------:R-:W-:Y:S01]  /*6550*/  FADD.FTZ R0, R189, R0 ;  /* 0x00000000bd007221 */ /* 0x000fe20000010000 */
[----:B------:R-:W-:Y:S02]  /*6560*/  F2FP.F16.F32.PACK_AB R152, R166, R191 ;  /* 0x000000bfa698723e */ /* 0x000fe400000000ff */
[----:B------:R-:W-:Y:S01]  /*6570*/  F2FP.F16.F32.PACK_AB R166, R174, R3 ;  /* 0x00000003aea6723e */ /* 0x000fe200000000ff */
[C---:B---3--:R-:W-:Y:S01]  /*6580*/  FADD.FTZ R3, R11.reuse, R10 ;  /* 0x0000000a0b037221 */ /* 0x048fe20000010000 */
[----:B------:R-:W-:Y:S01]  /*6590*/  F2FP.F16.F32.PACK_AB R174, R11, R184 ;  /* 0x000000b80bae723e */ /* 0x000fe200000000ff */
[----:B--2---:R-:W-:Y:S06]  /*65a0*/  @!P0 BRA `(.L_x_4611) ;  /* 0x0000000000048947 */ /* 0x004fec0003800000 */
[----:B------:R-:W-:Y:S01]  /*65b0*/  BPT.TRAP 0x1 ;  /* 0x000000040000795c */ /* 0x000fe20000300000 */
.L_x_4611:
[----:B------:R0:W1:Y:S01]  /*65c0*/  SYNCS.PHASECHK.TRANS64.TRYWAIT P3, [UR26+0x22850], R6 ;  /* 0x02285006ff0075a7 */ /* 0x000062000806015a */
[----:B------:R-:W-:Y:S05]  /*65d0*/  @!P0 BRA `(.L_x_4612) ;  /* 0x0000000000048947 */ /* 0x000fea0003800000 */
[----:B------:R-:W-:Y:S01]  /*65e0*/  BPT.TRAP 0x1 ;  /* 0x000000040000795c */ /* 0x000fe20000300000 */
.L_x_4612:
[----:B-1----:R-:W-:Y:S05]  /*65f0*/  @P3 BRA `(.L_x_4613) ;  /* 0x0000000000083947 */ /* 0x002fea0003800000 */
[----:B------:R-:W1:Y:S02]  /*6600*/  SYNCS.PHASECHK.TRANS64.TRYWAIT P3, [UR26+0x22850], R6 ;  /* 0x02285006ff0075a7 */ /* 0x000e64000806015a */
[----:B-1----:R-:W-:Y:S05]  /*6610*/  @!P3 BRA `(.L_x_4614) ;  /* 0x000000c000f0b947 */ /* 0x002fea0003800000 */
.L_x_4613:
        /* <DEDUP_REMOVED lines=49> */
.L_x_4606:
[----:B------:R-:W-:-:S13]  /*6930*/  ISETP.LE.AND P1, PT, RZ, UR23, PT ;  /* 0x00000017ff007c0c */ /* 0x000fda000bf23270 */
[----:B------:R-:W-:Y:S05]  /*6940*/  @!P1 BRA `(.L_x_4616) ;  /* 0x0000002000d09947 */ /* 0x000fea0003800000 */
[----:B------:R-:W-:Y:S01]  /*6950*/  IMAD.MOV.U32 R7, RZ, RZ, R4 ;  /* 0x000000ffff077224 */ /* 0x000fe200078e0004 */
[----:B------:R-:W-:Y:S01]  /*6960*/  ULDC UR24, c[0x0][0x9d8] ;  /* 0x0002760000187ab9 */ /* 0x000fe20000000800 */
[----:B------:R-:W-:Y:S01]  /*6970*/  IMAD.MOV.U32 R8, RZ, RZ, R5 ;  /* 0x000000ffff087224 */ /* 0x000fe200078e0005 */
[----:B------:R-:W-:-:S06]  /*6980*/  ULDC UR22, c[0x0][0x988] ;  /* 0x0002620000167ab9 */ /* 0x000fcc0000000800 */
.L_x_4625:
[----:B------:R-:W-:-:S04]  /*6990*/  UIADD3 UR37, UR37, 0x1, URZ ;  /* 0x0000000125257890 */ /* 0x000fc8000fffe03f */
[----:B------:R-:W-:-:S04]  /*69a0*/  UISETP.NE.AND UP0, UPT, UR37, 0x2, UPT ;  /* 0x000000022500788c */ /* 0x000fc8000bf05270 */
[----:B------:R-:W-:Y:S02]  /*69b0*/  USEL UR6, URZ, 0x1, UP0 ;  /* 0x000000013f067887 */ /* 0x000fe40008000000 */
[----:B------:R-:W-:Y:S02]  /*69c0*/  USEL UR37, UR37, URZ, UP0 ;  /* 0x0000003f25257287 */ /* 0x000fe40008000000 */
[----:B------:R-:W-:Y:S01]  /*69d0*/  ULOP3.LUT UR38, UR38, UR6, URZ, 0x3c, !UPT ;  /* 0x0000000626267292 */ /* 0x000fe2000f8e3c3f */
[----:B-1----:R-:W-:Y:S11]  /*69e0*/  @!P0 BRA `(.L_x_4617) ;  /* 0x0000000000048947 */ /* 0x002ff60003800000 */
[----:B------:R-:W-:Y:S01]  /*69f0*/  BPT.TRAP 0x1 ;  /* 0x000000040000795c */ /* 0x000fe20000300000 */
.L_x_4617:
        /* <DEDUP_REMOVED lines=9> */
.L_x_4618:
[----:B-1----:R-:W-:Y:S05]  /*6a90*/  @P1 BRA `(.L_x_4619) ;  /* 0x0000000000081947 */ /* 0x002fea0003800000 */
[----:B------:R-:W1:Y:S02]  /*6aa0*/  SYNCS.PHASECHK.TRANS64.TRYWAIT P1, [UR25+0x22830], R6 ;  /* 0x02283006ff0075a7 */ /* 0x000e640008020159 */
[----:B-1----:R-:W-:Y:S05]  /*6ab0*/  @!P1 BRA `(.L_x_4620) ;  /* 0x000000bc00dc9947 */ /* 0x002fea0003800000 */
.L_x_4619:
        /* <DEDUP_REMOVED lines=487> */
.L_x_4621:
[----:B------:R0:W1:Y:S01]  /*8930*/  SYNCS.PHASECHK.TRANS64.TRYWAIT P1, [UR25+0x22850], R6 ;  /* 0x02285006ff0075a7 */ /* 0x0000620008020159 */
[----:B------:R-:W-:Y:S05]  /*8940*/  @!P0 BRA `(.L_x_4622) ;  /* 0x0000000000048947 */ /* 0x000fea0003800000 */
[----:B------:R-:W-:Y:S01]  /*8950*/  BPT.TRAP 0x1 ;  /* 0x000000040000795c */ /* 0x000fe20000300000 */
.L_x_4622:
[----:B-1----:R-:W-:Y:S05]  /*8960*/  @P1 BRA `(.L_x_4623) ;  /* 0x0000000000081947 */ /* 0x002fea0003800000 */
[----:B------:R-:W1:Y:S02]  /*8970*/  SYNCS.PHASECHK.TRANS64.TRYWAIT P1, [UR25+0x22850], R6 ;  /* 0x02285006ff0075a7 */ /* 0x000e640008020159 */
[----:B-1----:R-:W-:Y:S05]  /*8980*/  @!P1 BRA `(.L_x_4624) ;  /* 0x000000a000409947 */ /* 0x002fea0003800000 */
.L_x_4623:
        /* <DEDUP_REMOVED lines=48> */
.L_x_4616:
[----:B01----:R-:W0:Y:S01]  /*8c90*/  SHFL.BFLY PT, R6, R3, 0x2, 0x1f ;  /* 0x0c401f0003067f89 */ /* 0x003e2200000e0000 */
[----:B------:R-:W-:Y:S01]  /*8ca0*/  UIADD3 UR37, UR37, 0x1, URZ ;  /* 0x0000000125257890 */ /* 0x000fe2000fffe03f */
[----:B------:R-:W-:Y:S01]  /*8cb0*/  IMAD.U32 R14, RZ, RZ, UR10 ;  /* 0x0000000aff0e7e24 */ /* 0x000fe2000f8e00ff */
[----:B------:R1:W-:Y:S06]  /*8cc0*/  BAR.ARV R9, 0x100 ;  /* 0x000400090000751d */ /* 0x0003ec0000002000 */
[----:B------:R-:W-:Y:S02]  /*8cd0*/  UISETP.NE.AND UP0, UPT, UR37, 0x2, UPT ;  /* 0x000000022500788c */ /* 0x000fe4000bf05270 */
[----:B------:R-:W-:Y:S06]  /*8ce0*/  BAR.ARV 0x8, 0x180 ;  /* 0x0206000000007b1d */ /* 0x000fec0000002000 */
[----:B------:R-:W-:Y:S01]  /*8cf0*/  USEL UR4, URZ, 0x1, UP0 ;  /* 0x000000013f047887 */ /* 0x000fe20008000000 */
[----:B------:R-:W-:Y:S01]  /*8d00*/  PLOP3.LUT P0, PT, PT, PT, PT, 0x8, 0x0 ;  /* 0x000000000000781c */ /* 0x000fe20003f0e170 */
[----:B------:R-:W2:Y:S01]  /*8d10*/  SHFL.BFLY PT, R11, R0, 0x2, 0x1f ;  /* 0x0c401f00000b7f89 */ /* 0x000ea200000e0000 */
[----:B------:R-:W-:-:S02]  /*8d20*/  UIADD3 UR47, UR47, 0x1, URZ ;  /* 0x000000012f2f7890 */ /* 0x000fc4000fffe03f */
[----:B------:R-:W-:Y:S01]  /*8d30*/  USEL UR37, UR37, URZ, UP0 ;  /* 0x0000003f25257287 */ /* 0x000fe20008000000 */
[----:B0-----:R-:W-:Y:S01]  /*8d40*/  FADD.FTZ R6, R6, R3 ;  /* 0x0000000306067221 */ /* 0x001fe20000010000 */
[----:B------:R-:W-:Y:S01]  /*8d50*/  IMAD.MOV.U32 R3, RZ, RZ, -0x800000 ;  /* 0xff800000ff037424 */ /* 0x000fe200078e00ff */
[----:B------:R-:W-:-:S03]  /*8d60*/  ULOP3.LUT UR38, UR38, UR4, URZ, 0x3c, !UPT ;  /* 0x0000000426267292 */ /* 0x000fc6000f8e3c3f */
[----:B------:R-:W0:Y:S01]  /*8d70*/  SHFL.BFLY PT, R7, R6, 0x1, 0x1f ;  /* 0x0c201f0006077f89 */ /* 0x000e2200000e0000 */
[----:B--2---:R-:W-:Y:S01]  /*8d80*/  FADD.FTZ R11, R11, R0 ;  /* 0x000000000b0b7221 */ /* 0x004fe20000010000 */
[----:B------:R-:W-:-:S04]  /*8d90*/  IMAD.MOV.U32 R0, RZ, RZ, RZ ;  /* 0x000000ffff007224 */ /* 0x000fc800078e00ff */
[----:B------:R-:W2:Y:S01]  /*8da0*/  SHFL.BFLY PT, R8, R11, 0x1, 0x1f ;  /* 0x0c201f000b087f89 */ /* 0x000ea200000e0000 */
[----:B0-----:R-:W-:Y:S01]  /*8db0*/  FADD.FTZ R12, R6, R7 ;  /* 0x00000007060c7221 */ /* 0x001fe20000010000 */
[----:B------:R-:W-:Y:S02]  /*8dc0*/  IMAD.MOV.U32 R7, RZ, RZ, RZ ;  /* 0x000000ffff077224 */ /* 0x000fe400078e00ff */
[----:B------:R-:W-:Y:S02]  /*8dd0*/  IMAD.U32 R6, RZ, RZ, UR10 ;  /* 0x0000000aff067e24 */ /* 0x000fe4000f8e00ff */
[----:B------:R-:W-:-:S13]  /*8de0*/  FSETP.NE.FTZ.AND P1, PT, R12, RZ, PT ;  /* 0x000000ff0c00720b */ /* 0x000fda0003f35000 */
[----:B------:R-:W0:Y:S01]  /*8df0*/  @P1 MUFU.RCP R7, R12 ;  /* 0x0000000c00071308 */ /* 0x000e220000001000 */
[----:B------:R-:W-:Y:S01]  /*8e00*/  @P1 FMUL.FTZ R6, R6, 0.69314718246459960938 ;  /* 0x3f31721806061820 */ /* 0x000fe20000410000 */
[----:B--2---:R-:W-:Y:S01]  /*8e10*/  FADD.FTZ R13, R11, R8 ;  /* 0x000000080b0d7221 */ /* 0x004fe20000010000 */
[----:B------:R-:W-:-:S04]  /*8e20*/  IMAD.MOV.U32 R8, RZ, RZ, -0x800000 ;  /* 0xff800000ff087424 */ /* 0x000fc800078e00ff */
[----:B------:R-:W-:Y:S01]  /*8e30*/  FSETP.NE.FTZ.AND P2, PT, R13, RZ, PT ;  /* 0x000000ff0d00720b */ /* 0x000fe20003f55000 */
        /* <DEDUP_REMOVED lines=64> */
[----:B------:R-:W0:Y:S01]  /*9240*/  @P2 MUFU.LG2 R11, R13 ;  /* 0x0000000d000b2308 */ /* 0x000e220000000c00 */
[----:B------:R-:W-:-:S07]  /*9250*/  @P2 FMUL.FTZ R14, R14, 0.69314718246459960938 ;  /* 0x3f3172180e0e2820 */ /* 0x000fce0000410000 */
[----:B------:R-:W2:Y:S08]  /*9260*/  @P1 MUFU.LG2 R7, R12 ;  /* 0x0000000c00071308 */ /* 0x000eb00000000c00 */
[----:B------:R-:W3:Y:S01]  /*9270*/  @P2 MUFU.RCP R0, R13 ;  /* 0x0000000d00002308 */ /* 0x000ee20000001000 */
[----:B0-----:R-:W-:-:S04]  /*9280*/  @P2 FMUL.FTZ R11, R11, 0.69314718246459960938 ;  /* 0x3f3172180b0b2820 */ /* 0x001fc80000410000 */
[----:B------:R-:W-:Y:S01]  /*9290*/  @P2 FFMA.FTZ R3, R14, R4, R11 ;  /* 0x000000040e032223 */ /* 0x000fe2000001000b */
[----:B--2---:R-:W-:-:S04]  /*92a0*/  @P1 FMUL.FTZ R7, R7, 0.69314718246459960938 ;  /* 0x3f31721807071820 */ /* 0x004fc80000410000 */
[----:B------:R-:W-:Y:S01]  /*92b0*/  @P1 FFMA.FTZ R8, R6, R5, R7 ;  /* 0x0000000506081223 */ /* 0x000fe20000010007 */
        /* <DEDUP_REMOVED lines=63> */
[----:B------:R-:W-:-:S07]  /*96b0*/  FMUL.FTZ R0, R151, R0 ;  /* 0x0000000097007220 */ /* 0x000fce0000410000 */
.L_x_4595:
        /* <DEDUP_REMOVED lines=43> */
[C---:B------:R-:W-:Y:S02]  /*9970*/  LOP3.LUT R11, R110.reuse, 0x380, RZ, 0xc0, !PT ;  /* 0x000003806e0b7812 */ /* 0x040fe400078ec0ff */
[C---:B------:R-:W-:Y:S01]  /*9980*/  IADD3 R177, P0, R110.reuse, 0x40, RZ ;  /* 0x000000406eb17810 */ /* 0x040fe20007f1e0ff */
[----:B------:R-:W-:Y:S01]  /*9990*/  IMAD.X R13, RZ, RZ, R111, P1 ;  /* 0x000000ffff0d7224 */ /* 0x000fe200008e066f */
[----:B------:R-:W-:-:S02]  /*99a0*/  IADD3 R179, P4, R110, 0x60, RZ ;  /* 0x000000606eb37810 */ /* 0x000fc40007f9e0ff */
        /* <DEDUP_REMOVED lines=13> */
[----:B------:R-:W-:Y:S01]  /*9a80*/  IMAD.X R63, RZ, RZ, R111, P1 ;  /* 0x000000ffff3f7224 */ /* 0x000fe200008e066f */
[----:B------:R-:W-:-:S02]  /*9a90*/  LOP3.LUT R14, R177, 0x380, RZ, 0xc0, !PT ;  /* 0x00000380b10e7812 */ /* 0x000fc400078ec0ff */
        /* <DEDUP_REMOVED lines=17> */
[----:B------:R-:W-:Y:S02]  /*9bb0*/  SHF.R.U64 R12, R12, 0x3, RZ ;  /* 0x000000030c0c7819 */ /* 0x000fe400000012ff */
[----:B------:R-:W-:Y:S02]  /*9bc0*/  LOP3.LUT R38, R183, 0x380, RZ, 0xc0, !PT ;  /* 0x00000380b7267812 */ /* 0x000fe400078ec0ff */
[----:B------:R-:W-:Y:S02]  /*9bd0*/  SHF.R.U64 R14, R14, 0x3, RZ ;  /* 0x000000030e0e7819 */ /* 0x000fe400000012ff */
[----:B------:R-:W-:Y:S02]  /*9be0*/  LOP3.LUT R46, R185, 0x380, RZ, 0xc0, !PT ;  /* 0x00000380b92e7812 */ /* 0x000fe400078ec0ff */
[----:B------:R-:W-:Y:S02]  /*9bf0*/  SHF.R.U64 R20, R20, 0x3, RZ ;  /* 0x0000000314147819 */ /* 0x000fe400000012ff */
[----:B------:R-:W-:-:S02]  /*9c00*/  LOP3.LUT R54, R187, 0x380, RZ, 0xc0, !PT ;  /* 0x00000380bb367812 */ /* 0x000fc400078ec0ff */
[----:B------:R-:W-:Y:S02]  /*9c10*/  SHF.R.U64 R30, R30, 0x3, RZ ;  /* 0x000000031e1e7819 */ /* 0x000fe400000012ff */
[----:B------:R-:W-:Y:S02]  /*9c20*/  LOP3.LUT R62, R189, 0x380, RZ, 0xc0, !PT ;  /* 0x00000380bd3e7812 */ /* 0x000fe400078ec0ff */
[----:B------:R-:W-:Y:S02]  /*9c30*/  LOP3.LUT R98, R197, 0x380, RZ, 0xc0, !PT ;  /* 0x00000380c5627812 */ /* 0x000fe400078ec0ff */
[----:B------:R-:W-:Y:S01]  /*9c40*/  MOV R110, R110 ;  /* 0x0000006e006e7202 */ /* 0x000fe20000000f00 */
[----:B------:R-:W-:Y:S01]  /*9c50*/  BAR.SYNC.DEFER_BLOCKING 0x1, 0x100 ;  /* 0x0044000000007b1d */ /* 0x000fe20000010000 */
[----:B------:R-:W-:Y:S02]  /*9c60*/  LOP3.LUT R12, R12, R175, RZ, 0x3c, !PT ;  /* 0x000000af0c0c7212 */ /* 0x000fe400078e3cff */
[----:B------:R-:W-:-:S02]  /*9c70*/  SHF.R.U64 R38, R38, 0x3, RZ ;  /* 0x0000000326267819 */ /* 0x000fc400000012ff */
[----:B------:R-:W-:Y:S02]  /*9c80*/  LOP3.LUT R70, R191, 0x380, RZ, 0xc0, !PT ;  /* 0x00000380bf467812 */ /* 0x000fe400078ec0ff */
        /* <DEDUP_REMOVED lines=8> */
[----:B------:R-:W-:Y:S01]  /*9d10*/  SHF.R.U64 R62, R62, 0x3, RZ ;  /* 0x000000033e3e7819 */ /* 0x000fe200000012ff */
[----:B------:R-:W-:Y:S01]  /*9d20*/  STSM.16.M88.4 [R110], R24 ;  /* 0x000000186e007844 */ /* 0x000fe20000000200 */
[----:B------:R-:W-:Y:S02]  /*9d30*/  SHF.R.U64 R98, R98, 0x3, RZ ;  /* 0x0000000362627819 */ /* 0x000fe400000012ff */
[----:B------:R-:W-:-:S02]  /*9d40*/  LOP3.LUT R38, R38, R183, RZ, 0x3c, !PT ;  /* 0x000000b726267212 */ /* 0x000fc400078e3cff */
[----:B------:R-:W-:Y:S02]  /*9d50*/  SHF.R.U64 R70, R70, 0x3, RZ ;  /* 0x0000000346467819 */ /* 0x000fe400000012ff */
[----:B------:R-:W-:Y:S02]  /*9d60*/  LOP3.LUT R102, R6, 0x380, RZ, 0xc0, !PT ;  /* 0x0000038006667812 */ /* 0x000fe400078ec0ff */
[----:B------:R-:W-:Y:S02]  /*9d70*/  SHF.R.U64 R111, R111, 0x3, RZ ;  /* 0x000000036f6f7819 */ /* 0x000fe400000012ff */
[----:B------:R-:W-:Y:S02]  /*9d80*/  MOV R28, R12 ;  /* 0x0000000c001c7202 */ /* 0x000fe40000000f00 */
[----:B------:R-:W-:Y:S02]  /*9d90*/  LOP3.LUT R46, R46, R185, RZ, 0x3c, !PT ;  /* 0x000000b92e2e7212 */ /* 0x000fe400078e3cff */
[----:B------:R-:W-:Y:S01]  /*9da0*/  SHF.R.U64 R78, R78, 0x3, RZ ;  /* 0x000000034e4e7819 */ /* 0x000fe200000012ff */
[----:B------:R-:W-:Y:S01]  /*9db0*/  STSM.16.M88.4 [R28], R32 ;  /* 0x000000201c007844 */ /* 0x000fe20000000200 */
[----:B------:R-:W-:-:S02]  /*9dc0*/  MOV R14, R14 ;  /* 0x0000000e000e7202 */ /* 0x000fc40000000f00 */
[----:B------:R-:W-:Y:S02]  /*9dd0*/  LOP3.LUT R54, R54, R187, RZ, 0x3c, !PT ;  /* 0x000000bb36367212 */ /* 0x000fe400078e3cff */
[----:B------:R-:W-:Y:S01]  /*9de0*/  SHF.R.U64 R94, R94, 0x3, RZ ;  /* 0x000000035e5e7819 */ /* 0x000fe200000012ff */
[----:B------:R-:W-:Y:S01]  /*9df0*/  STSM.16.M88.4 [R14], R40 ;  /* 0x000000280e007844 */ /* 0x000fe20000000200 */
[----:B------:R-:W-:Y:S02]  /*9e00*/  LOP3.LUT R175, R174, 0x380, RZ, 0xc0, !PT ;  /* 0x00000380aeaf7812 */ /* 0x000fe400078ec0ff */
[----:B------:R-:W-:Y:S02]  /*9e10*/  MOV R20, R20 ;  /* 0x0000001400147202 */ /* 0x000fe40000000f00 */
[----:B------:R-:W-:Y:S02]  /*9e20*/  LOP3.LUT R62, R62, R189, RZ, 0x3c, !PT ;  /* 0x000000bd3e3e7212 */ /* 0x000fe400078e3cff */
[----:B------:R-:W-:Y:S01]  /*9e30*/  LOP3.LUT R98, R98, R197, RZ, 0x3c, !PT ;  /* 0x000000c562627212 */ /* 0x000fe200078e3cff */
[----:B------:R-:W-:Y:S01]  /*9e40*/  STSM.16.M88.4 [R20], R48 ;  /* 0x0000003014007844 */ /* 0x000fe20000000200 */
[----:B------:R-:W-:-:S02]  /*9e50*/  MOV R30, R30 ;  /* 0x0000001e001e7202 */ /* 0x000fc40000000f00 */
[----:B------:R-:W-:Y:S02]  /*9e60*/  F2FP.F16.F32.PACK_AB R59, R158, R59 ;  /* 0x0000003b9e3b723e */ /* 0x000fe400000000ff */
[----:B------:R-:W-:Y:S02]  /*9e70*/  F2FP.F16.F32.PACK_AB R65, R157, R66 ;  /* 0x000000429d41723e */ /* 0x000fe400000000ff */
[----:B------:R-:W-:Y:S01]  /*9e80*/  F2FP.F16.F32.PACK_AB R72, R73, R72 ;  /* 0x000000484948723e */ /* 0x000fe200000000ff */
[----:B------:R-:W-:Y:S01]  /*9e90*/  STSM.16.M88.4 [R30], R56 ;  /* 0x000000381e007844 */ /* 0x000fe20000000200 */
[----:B------:R-:W-:Y:S02]  /*9ea0*/  LOP3.LUT R70, R70, R191, RZ, 0x3c, !PT ;  /* 0x000000bf46467212 */ /* 0x000fe400078e3cff */
[----:B------:R-:W-:Y:S02]  /*9eb0*/  SHF.R.U64 R29, R102, 0x3, RZ ;  /* 0x00000003661d7819 */ /* 0x000fe400000012ff */
[----:B------:R-:W-:-:S02]  /*9ec0*/  LOP3.LUT R106, R111, R106, RZ, 0x3c, !PT ;  /* 0x0000006a6f6a7212 */ /* 0x000fc400078e3cff */
[----:B------:R-:W-:Y:S02]  /*9ed0*/  MOV R38, R38 ;  /* 0x0000002600267202 */ /* 0x000fe40000000f00 */
[----:B------:R-:W-:Y:S02]  /*9ee0*/  F2FP.F16.F32.PACK_AB R66, R69, R68 ;  /* 0x000000444542723e */ /* 0x000fe400000000ff */
[----:B------:R-:W-:Y:S02]  /*9ef0*/  F2FP.F16.F32.PACK_AB R67, R156, R67 ;  /* 0x000000439c43723e */ /* 0x000fe400000000ff */
[----:B------:R-:W-:Y:S02]  /*9f00*/  F2FP.F16.F32.PACK_AB R73, R155, R74 ;  /* 0x0000004a9b49723e */ /* 0x000fe400000000ff */
[----:B------:R-:W-:Y:S01]  /*9f10*/  F2FP.F16.F32.PACK_AB R80, R81, R80 ;  /* 0x000000505150723e */ /* 0x000fe200000000ff */
[----:B------:R-:W-:Y:S01]  /*9f20*/  STSM.16.M88.4 [R38], R64 ;  /* 0x0000004026007844 */ /* 0x000fe20000000200 */
        /* <DEDUP_REMOVED lines=11> */
[----:B------:R-:W-:Y:S02]  /*9fe0*/  F2FP.F16.F32.PACK_AB R83, R83, R86 ;  /* 0x000000565353723e */ /* 0x000fe400000000ff */
[----:B------:R-:W-:Y:S02]  /*9ff0*/  F2FP.F16.F32.PACK_AB R89, R152, R90 ;  /* 0x0000005a9859723e */ /* 0x000fe400000000ff */
[----:B------:R-:W-:Y:S01]  /*a000*/  MOV R62, R62 ;  /* 0x0000003e003e7202 */ /* 0x000fe20000000f00 */
[----:B------:R0:W-:Y:S01]  /*a010*/  STSM.16.M88.4 [R54], R80 ;  /* 0x0000005036007844 */ /* 0x0001e20000000200 */
[----:B------:R-:W-:-:S02]  /*a020*/  MOV R13, R98 ;  /* 0x00000062000d7202 */ /* 0x000fc40000000f00 */
[----:B------:R-:W-:Y:S02]  /*a030*/  F2FP.F16.F32.PACK_AB R90, R93, R92 ;  /* 0x0000005c5d5a723e */ /* 0x000fe400000000ff */
[----:B------:R-:W-:Y:S02]  /*a040*/  F2FP.F16.F32.PACK_AB R91, R91, R9 ;  /* 0x000000095b5b723e */ /* 0x000fe400000000ff */
[----:B------:R-:W-:Y:S02]  /*a050*/  F2FP.F16.F32.PACK_AB R96, R97, R96 ;  /* 0x000000606160723e */ /* 0x000fe400000000ff */
[----:B------:R-:W-:Y:S01]  /*a060*/  LOP3.LUT R102, R29, R6, RZ, 0x3c, !PT ;  /* 0x000000061d667212 */ /* 0x000fe200078e3cff */
[----:B------:R-:W-:Y:S01]  /*a070*/  STSM.16.M88.4 [R62], R88 ;  /* 0x000000583e007844 */ /* 0x000fe20000000200 */
[----:B------:R-:W-:Y:S02]  /*a080*/  MOV R70, R70 ;  /* 0x0000004600467202 */ /* 0x000fe40000000f00 */
[----:B------:R-:W-:-:S02]  /*a090*/  MOV R12, R106 ;  /* 0x0000006a000c7202 */ /* 0x000fc40000000f00 */
[----:B------:R-:W-:Y:S02]  /*a0a0*/  F2FP.F16.F32.PACK_AB R97, R167, R87 ;  /* 0x00000057a761723e */ /* 0x000fe400000000ff */
[----:B------:R-:W-:Y:S02]  /*a0b0*/  F2FP.F16.F32.PACK_AB R104, R105, R104 ;  /* 0x000000686968723e */ /* 0x000fe400000000ff */
[----:B------:R-:W-:Y:S02]  /*a0c0*/  F2FP.F16.F32.PACK_AB R112, R113, R112 ;  /* 0x000000707170723e */ /* 0x000fe400000000ff */
[----:B------:R-:W-:Y:S02]  /*a0d0*/  F2FP.F16.F32.PACK_AB R120, R121, R120 ;  /* 0x000000787978723e */ /* 0x000fe400000000ff */
[----:B------:R-:W-:Y:S02]  /*a0e0*/  F2FP.F16.F32.PACK_AB R128, R129, R128 ;  /* 0x000000808180723e */ /* 0x000fe400000000ff */
[----:B------:R-:W-:-:S02]  /*a0f0*/  F2FP.F16.F32.PACK_AB R136, R137, R136 ;  /* 0x000000888988723e */ /* 0x000fc400000000ff */
[----:B------:R-:W-:Y:S01]  /*a100*/  F2FP.F16.F32.PACK_AB R144, R145, R144 ;  /* 0x000000909190723e */ /* 0x000fe200000000ff */
[----:B------:R-:W-:Y:S01]  /*a110*/  UISETP.NE.U32.AND UP1, UPT, UR8, URZ, UPT ;  /* 0x0000003f0800728c */ /* 0x000fe2000bf25070 */
[----:B------:R-:W-:Y:S01]  /*a120*/  F2FP.F16.F32.PACK_AB R98, R101, R100 ;  /* 0x000000646562723e */ /* 0x000fe200000000ff */
[----:B0-----:R-:W0:Y:S01]  /*a130*/  LDC R81, c[0x0][0xbe8] ;  /* 0x0002fa00ff517b82 */ /* 0x001e220000000800 */
[----:B------:R-:W-:Y:S02]  /*a140*/  F2FP.F16.F32.PACK_AB R99, R169, R168 ;  /* 0x000000a8a963723e */ /* 0x000fe400000000ff */
[----:B------:R-:W-:Y:S02]  /*a150*/  MOV R78, R78 ;  /* 0x0000004e004e7202 */ /* 0x000fe40000000f00 */
[----:B------:R-:W-:Y:S01]  /*a160*/  F2FP.F16.F32.PACK_AB R105, R171, R170 ;  /* 0x000000aaab69723e */ /* 0x000fe200000000ff */
[----:B------:R-:W-:Y:S01]  /*a170*/  STSM.16.M88.4 [R70], R96 ;  /* 0x0000006046007844 */ /* 0x000fe20000000200 */
[----:B------:R-:W-:-:S02]  /*a180*/  F2FP.F16.F32.PACK_AB R106, R109, R108 ;  /* 0x0000006c6d6a723e */ /* 0x000fc400000000ff */
[----:B------:R-:W-:Y:S02]  /*a190*/  F2FP.F16.F32.PACK_AB R107, R173, R172 ;  /* 0x000000acad6b723e */ /* 0x000fe400000000ff */
[----:B------:R-:W-:Y:S02]  /*a1a0*/  F2FP.F16.F32.PACK_AB R113, R115, R114 ;  /* 0x000000727371723e */ /* 0x000fe400000000ff */
[----:B------:R-:W-:Y:S01]  /*a1b0*/  LOP3.LUT R10, R175, R174, RZ, 0x3c, !PT ;  /* 0x000000aeaf0a7212 */ /* 0x000fe200078e3cff */
[----:B------:R-:W-:Y:S01]  /*a1c0*/  STSM.16.M88.4 [R78], R104 ;  /* 0x000000684e007844 */ /* 0x000fe20000000200 */
[----:B------:R-:W-:Y:S02]  /*a1d0*/  MOV R94, R94 ;  /* 0x0000005e005e7202 */ /* 0x000fe40000000f00 */
[----:B------:R-:W-:Y:S02]  /*a1e0*/  F2FP.F16.F32.PACK_AB R114, R117, R116 ;  /* 0x000000747572723e */ /* 0x000fe400000000ff */
[----:B------:R-:W-:-:S02]  /*a1f0*/  F2FP.F16.F32.PACK_AB R115, R119, R118 ;  /* 0x000000767773723e */ /* 0x000fc400000000ff */
[----:B------:R-:W-:Y:S02]  /*a200*/  F2FP.F16.F32.PACK_AB R121, R123, R122 ;  /* 0x0000007a7b79723e */ /* 0x000fe400000000ff */
[----:B------:R-:W-:Y:S01]  /*a210*/  F2FP.F16.F32.PACK_AB R122, R125, R124 ;  /* 0x0000007c7d7a723e */ /* 0x000fe200000000ff */
[----:B------:R-:W-:Y:S01]  /*a220*/  STSM.16.M88.4 [R94], R112 ;  /* 0x000000705e007844 */ /* 0x000fe20000000200 */
[----:B------:R-:W-:Y:S02]  /*a230*/  F2FP.F16.F32.PACK_AB R123, R127, R126 ;  /* 0x0000007e7f7b723e */ /* 0x000fe400000000ff */
[----:B------:R-:W-:Y:S02]  /*a240*/  F2FP.F16.F32.PACK_AB R129, R131, R130 ;  /* 0x000000828381723e */ /* 0x000fe400000000ff */
[----:B------:R-:W-:Y:S01]  /*a250*/  MOV R102, R102 ;  /* 0x0000006600667202 */ /* 0x000fe20000000f00 */
[----:B------:R1:W-:Y:S01]  /*a260*/  STSM.16.M88.4 [R13], R120 ;  /* 0x000000780d007844 */ /* 0x0003e20000000200 */
[----:B------:R-:W-:-:S02]  /*a270*/  F2FP.F16.F32.PACK_AB R130, R133, R132 ;  /* 0x000000848582723e */ /* 0x000fc400000000ff */
[----:B------:R-:W-:Y:S02]  /*a280*/  F2FP.F16.F32.PACK_AB R131, R135, R134 ;  /* 0x000000868783723e */ /* 0x000fe400000000ff */
[----:B------:R-:W-:Y:S02]  /*a290*/  F2FP.F16.F32.PACK_AB R137, R139, R138 ;  /* 0x0000008a8b89723e */ /* 0x000fe400000000ff */
[----:B------:R-:W-:Y:S01]  /*a2a0*/  F2FP.F16.F32.PACK_AB R138, R141, R140 ;  /* 0x0000008c8d8a723e */ /* 0x000fe200000000ff */
[----:B------:R2:W-:Y:S01]  /*a2b0*/  STSM.16.M88.4 [R102], R128 ;  /* 0x0000008066007844 */ /* 0x0005e20000000200 */
[----:B------:R-:W-:Y:S02]  /*a2c0*/  F2FP.F16.F32.PACK_AB R139, R143, R142 ;  /* 0x0000008e8f8b723e */ /* 0x000fe400000000ff */
[----:B------:R-:W-:Y:S02]  /*a2d0*/  F2FP.F16.F32.PACK_AB R145, R147, R146 ;  /* 0x000000929391723e */ /* 0x000fe400000000ff */
[----:B------:R-:W-:Y:S01]  /*a2e0*/  MOV R6, R10 ;  /* 0x0000000a00067202 */ /* 0x000fe20000000f00 */
[----:B------:R2:W-:Y:S01]  /*a2f0*/  STSM.16.M88.4 [R12], R136 ;  /* 0x000000880c007844 */ /* 0x0005e20000000200 */
[----:B------:R-:W-:Y:S01]  /*a300*/  F2FP.F16.F32.PACK_AB R146, R149, R148 ;  /* 0x000000949592723e */ /* 0x000fe200000000ff */
[----:B------:R-:W-:Y:S01]  /*a310*/  IMAD.U32 R10, RZ, RZ, UR4 ;  /* 0x00000004ff0a7e24 */ /* 0x000fe2000f8e00ff */
[----:B------:R-:W-:Y:S01]  /*a320*/  F2FP.F16.F32.PACK_AB R147, R0, R150 ;  /* 0x000000960093723e */ /* 0x000fe200000000ff */
[----:B------:R-:W-:Y:S01]  /*a330*/  IMAD.U32 R11, RZ, RZ, UR7 ;  /* 0x00000007ff0b7e24 */ /* 0x000fe2000f8e00ff */
[----:B------:R-:W-:-:S03]  /*a340*/  PLOP3.LUT P0, PT, PT, PT, UP0, 0x80, 0x0 ;  /* 0x000000000000781c */ /* 0x000fc60003f0f008 */
[----:B------:R2:W-:Y:S01]  /*a350*/  STSM.16.M88.4 [R6], R144 ;  /* 0x0000009006007844 */ /* 0x0005e20000000200 */
[----:B------:R-:W-:Y:S09]  /*a360*/  BAR.SYNC.DEFER_BLOCKING 0x1, 0x100 ;  /* 0x0044000000007b1d */ /* 0x000ff20000010000 */
[----:B------:R-:W3:Y:S01]  /*a370*/  @P0 LDG.E R0, desc[UR40][R10.64] ;  /* 0x000000280a000981 */ /* 0x000ee2000c1e1900 */
[----:B------:R-:W-:Y:S01]  /*a380*/  UISETP.NE.AND.EX UP1, UPT, UR9, URZ, UPT, UP1 ;  /* 0x0000003f0900728c */ /* 0x000fe2000bf25310 */
[----:B0-----:R-:W-:Y:S01]  /*a390*/  ISETP.NE.AND P1, PT, R81, 0x1, PT ;  /* 0x000000015100780c */ /* 0x001fe20003f25270 */
[----:B------:R-:W-:Y:S01]  /*a3a0*/  ULDC UR7, c[0x0][0xa88] ;  /* 0x0002a20000077ab9 */ /* 0x000fe20000000800 */
[----:B------:R-:W-:-:S03]  /*a3b0*/  UMOV UR4, URZ ;  /* 0x0000003f00047c82 */ /* 0x000fc60008000000 */
[----:B------:R-:W-:-:S05]  /*a3c0*/  PLOP3.LUT P2, PT, PT, PT, UP1, 0x80, 0x0 ;  /* 0x000000000000781c */ /* 0x000fca0003f4f018 */
[----:B------:R-:W-:-:S03]  /*a3d0*/  @UP1 UIADD3 UR8, UP2, UR10, UR8, URZ ;  /* 0x000000080a081290 */ /* 0x000fc6000ff5e03f */
[----:B------:R-:W0:Y:S01]  /*a3e0*/  @P1 LDC R9, c[0x0][0xbec] ;  /* 0x0002fb00ff091b82 */ /* 0x000e220000000800 */
[----:B------:R-:W-:Y:S02]  /*a3f0*/  @UP1 UIADD3.X UR9, UR11, UR9, URZ, UP2, !UPT ;  /* 0x000000090b091290 */ /* 0x000fe400097fe43f */
[----:B------:R-:W-:-:S04]  /*a400*/  IMAD.U32 R14, RZ, RZ, UR8 ;  /* 0x00000008ff0e7e24 */ /* 0x000fc8000f8e00ff */
[----:B------:R-:W-:Y:S01]  /*a410*/  IMAD.U32 R15, RZ, RZ, UR9 ;  /* 0x00000009ff0f7e24 */ /* 0x000fe2000f8e00ff */
[----:B-1----:R-:W1:Y:S01]  /*a420*/  @P1 LDC R13, c[0x0][0xbf0] ;  /* 0x0002fc00ff0d1b82 */ /* 0x002e620000000800 */
        /* <DEDUP_REMOVED lines=8> */
.L_x_4628:
[----:B------:R-:W-:Y:S01]  /*a4b0*/  USHF.R.S32.HI UR14, URZ, 0x1f, UR43 ;  /* 0x0000001f3f0e7899 */ /* 0x000fe2000801142b */
[----:B--2---:R-:W-:Y:S01]  /*a4c0*/  VIADD R12, R16, UR39 ;  /* 0x00000027100c7c36 */ /* 0x004fe20008000000 */
[----:B------:R-:W-:Y:S01]  /*a4d0*/  ULDC.64 UR12, c[0x0][0xb90] ;  /* 0x0002e400000c7ab9 */ /* 0x000fe20000000a00 */
[----:B------:R-:W-:Y:S01]  /*a4e0*/  USHF.R.S32.HI UR11, URZ, 0x1f, UR4 ;  /* 0x0000001f3f0b7899 */ /* 0x000fe20008011404 */
[----:B------:R-:W-:Y:S01]  /*a4f0*/  VIADD R26, R203, UR39 ;  /* 0x00000027cb1a7c36 */ /* 0x000fe20008000000 */
        /* <DEDUP_REMOVED lines=9> */
[----:B------:R-:W-:Y:S01]  /*a590*/  IMAD R9, R200, 0x40, R2 ;  /* 0x00000040c8097824 */ /* 0x000fe200078e0202 */
[----:B------:R-:W-:Y:S01]  /*a5a0*/  ULDC.64 UR12, c[0x0][0xb98] ;  /* 0x0002e600000c7ab9 */ /* 0x000fe20000000a00 */
[----:B------:R-:W-:Y:S01]  /*a5b0*/  UIADD3 UR9, UR9, UR7, URZ ;  /* 0x0000000709097290 */ /* 0x000fe2000fffe03f */
[----:B------:R-:W-:Y:S01]  /*a5c0*/  IMAD.MOV R6, RZ, RZ, -R10 ;  /* 0x000000ffff067224 */ /* 0x000fe200078e0a0a */
[----:B------:R-:W-:Y:S01]  /*a5d0*/  UIMAD UR7, UR45, UR12, URZ ;  /* 0x0000000c2d0772a4 */ /* 0x000fe2000f8e023f */
[----:B------:R-:W-:Y:S01]  /*a5e0*/  IMAD.WIDE R4, R9, 0x2, R4 ;  /* 0x0000000209047825 */ /* 0x000fe200078e0204 */
[----:B------:R-:W-:Y:S01]  /*a5f0*/  UIMAD.WIDE.U32 UR8, UR46, UR12, UR8 ;  /* 0x0000000c2e0872a5 */ /* 0x000fe2000f8e0008 */
[----:B------:R-:W-:Y:S01]  /*a600*/  SHF.R.S32.HI R11, RZ, 0x1f, R10 ;  /* 0x0000001fff0b7819 */ /* 0x000fe2000001140a */
[----:B------:R-:W-:Y:S01]  /*a610*/  UIMAD UR7, UR46, UR13, UR7 ;  /* 0x0000000d2e0772a4 */ /* 0x000fe2000f8e0207 */
[----:B------:R-:W-:Y:S01]  /*a620*/  IMAD R9, R81, R6, R12 ;  /* 0x0000000651097224 */ /* 0x000fe200078e020c */
[----:B------:R-:W-:Y:S01]  /*a630*/  IADD3 R37, P2, R4, 0x5000, RZ ;  /* 0x0000500004257810 */ /* 0x000fe20007f5e0ff */
[----:B-----5:R-:W-:Y:S01]  /*a640*/  IMAD R85, R0, R81, RZ ;  /* 0x0000005100557224 */ /* 0x020fe200078e02ff */
[----:B------:R-:W-:Y:S01]  /*a650*/  IADD3 R10, P0, R10, UR8, RZ ;  /* 0x000000080a0a7c10 */ /* 0x000fe2000ff1e0ff */
[----:B------:R-:W-:Y:S01]  /*a660*/  ULDC.64 UR12, c[0x0][0xaa0] ;  /* 0x0002a800000c7ab9 */ /* 0x000fe20000000a00 */
[----:B------:R-:W-:Y:S01]  /*a670*/  IMAD.U32 R12, RZ, RZ, UR7 ;  /* 0x00000007ff0c7e24 */ /* 0x000fe2000f8e00ff */
[----:B------:R-:W-:-:S02]  /*a680*/  SHF.R.S32.HI R6, RZ, 0x1f, R9 ;  /* 0x0000001fff067819 */ /* 0x000fc40000011409 */
[C---:B------:R-:W-:Y:S02]  /*a690*/  IADD3 R25, P5, R4.reuse, 0x1000, RZ ;  /* 0x0000100004197810 */ /* 0x040fe40007fbe0ff */
[----:B------:R-:W-:Y:S01]  /*a6a0*/  IADD3.X R11, R11, UR9, R12, P0, !PT ;  /* 0x000000090b0b7c10 */ /* 0x000fe200087fe40c */
[----:B------:R-:W-:Y:S01]  /*a6b0*/  ULDC.64 UR8, c[0x0][0xb88] ;  /* 0x0002e20000087ab9 */ /* 0x000fe20000000a00 */
[----:B------:R-:W-:Y:S01]  /*a6c0*/  IADD3 R29, P4, R4, 0x2000, RZ ;  /* 0x00002000041d7810 */ /* 0x000fe20007f9e0ff */
[----:B------:R-:W-:Y:S01]  /*a6d0*/  IMAD R6, R6, UR8, RZ ;  /* 0x0000000806067c24 */ /* 0x000fe2000f8e02ff */
[----:B------:R-:W-:Y:S01]  /*a6e0*/  LOP3.LUT R36, R37, 0x380, RZ, 0xc0, !PT ;  /* 0x0000038025247812 */ /* 0x000fe200078ec0ff */
[----:B------:R-:W-:Y:S01]  /*a6f0*/  IMAD.WIDE.U32 R10, R9, UR8, R10 ;  /* 0x00000008090a7c25 */ /* 0x000fe2000f8e000a */
[----:B------:R-:W-:Y:S02]  /*a700*/  LOP3.LUT R24, R25, 0x380, RZ, 0xc0, !PT ;  /* 0x0000038019187812 */ /* 0x000fe400078ec0ff */
[----:B------:R-:W-:Y:S01]  /*a710*/  LOP3.LUT R28, R29, 0x380, RZ, 0xc0, !PT ;  /* 0x000003801d1c7812 */ /* 0x000fe200078ec0ff */
[----:B------:R-:W-:Y:S01]  /*a720*/  IMAD R13, R9, UR9, R6 ;  /* 0x00000009090d7c24 */ /* 0x000fe2000f8e0206 */
[----:B------:R-:W-:Y:S01]  /*a730*/  ULDC.64 UR8, c[0x0][0xb50] ;  /* 0x0002d40000087ab9 */ /* 0x000fe20000000a00 */
[----:B------:R-:W-:Y:S01]  /*a740*/  SHF.R.U64 R36, R36, 0x3, RZ ;  /* 0x0000000324247819 */ /* 0x000fe200000012ff */
[----:B------:R-:W-:Y:S01]  /*a750*/  VIADD R6, R26, 0x8 ;  /* 0x000000081a067836 */ /* 0x000fe20000000000 */
[----:B------:R-:W-:Y:S01]  /*a760*/  LEA R12, P0, R10, UR8, 0x2 ;  /* 0x000000080a0c7c11 */ /* 0x000fe2000f8010ff */
[----:B------:R-:W-:Y:S01]  /*a770*/  IMAD.IADD R9, R11, 0x1, R13 ;  /* 0x000000010b097824 */ /* 0x000fe200078e020d */
[----:B------:R-:W-:-:S02]  /*a780*/  IADD3 R57, P3, R4, 0x4000, RZ ;  /* 0x0000400004397810 */ /* 0x000fc40007f7e0ff */
[----:B------:R-:W-:Y:S01]  /*a790*/  SHF.R.U64 R24, R24, 0x3, RZ ;  /* 0x0000000318187819 */ /* 0x000fe200000012ff */
[----:B------:R-:W-:Y:S01]  /*a7a0*/  SHFL.IDX PT, R20, R12, RZ, 0x1c1f ;  /* 0x001c1fff0c147589 */ /* 0x000fe200000e0000 */
[----:B------:R-:W-:Y:S02]  /*a7b0*/  LEA.HI.X R14, R10, UR9, R9, 0x2, P0 ;  /* 0x000000090a0e7c11 */ /* 0x000fe400080f1409 */
[----:B------:R-:W-:Y:S01]  /*a7c0*/  IADD3 R33, P0, R4, 0x3000, RZ ;  /* 0x0000300004217810 */ /* 0x000fe20007f1e0ff */
[----:B------:R-:W-:Y:S01]  /*a7d0*/  SHFL.IDX PT, R50, R12, 0x1, 0x1c1f ;  /* 0x003c1f000c327f89 */ /* 0x000fe200000e0000 */
[----:B------:R-:W-:Y:S02]  /*a7e0*/  SHF.R.U64 R28, R28, 0x3, RZ ;  /* 0x000000031c1c7819 */ /* 0x000fe400000012ff */
[----:B------:R-:W-:Y:S01]  /*a7f0*/  LOP3.LUT R32, R33, 0x380, RZ, 0xc0, !PT ;  /* 0x0000038021207812 */ /* 0x000fe200078ec0ff */
[----:B------:R-:W0:Y:S01]  /*a800*/  SHFL.IDX PT, R21, R14, RZ, 0x1c1f ;  /* 0x001c1fff0e157589 */ /* 0x000e2200000e0000 */
[----:B------:R-:W-:Y:S01]  /*a810*/  LOP3.LUT R36, R36, R37, RZ, 0x3c, !PT ;  /* 0x0000002524247212 */ /* 0x000fe200078e3cff */
[----:B------:R-:W-:Y:S01]  /*a820*/  IMAD.X R37, RZ, RZ, R5, P2 ;  /* 0x000000ffff257224 */ /* 0x000fe200010e0605 */
[----:B------:R-:W-:Y:S01]  /*a830*/  SHF.R.U64 R32, R32, 0x3, RZ ;  /* 0x0000000320207819 */ /* 0x000fe200000012ff */
[----:B------:R-:W1:Y:S01]  /*a840*/  SHFL.IDX PT, R51, R14, 0x1, 0x1c1f ;  /* 0x003c1f000e337f89 */ /* 0x000e6200000e0000 */
[----:B------:R-:W-:-:S02]  /*a850*/  LOP3.LUT R56, R57, 0x380, RZ, 0xc0, !PT ;  /* 0x0000038039387812 */ /* 0x000fc400078ec0ff */
[----:B------:R-:W-:Y:S01]  /*a860*/  LOP3.LUT R32, R32, R33, RZ, 0x3c, !PT ;  /* 0x0000002120207212 */ /* 0x000fe200078e3cff */
[--C-:B------:R-:W-:Y:S01]  /*a870*/  IMAD.X R33, RZ, RZ, R5.reuse, P0 ;  /* 0x000000ffff217224 */ /* 0x100fe200000e0605 */
[----:B------:R-:W-:Y:S02]  /*a880*/  IADD3 R61, P0, R4, 0x9000, RZ ;  /* 0x00009000043d7810 */ /* 0x000fe40007f1e0ff */
[----:B------:R-:W-:Y:S01]  /*a890*/  LOP3.LUT R24, R24, R25, RZ, 0x3c, !PT ;  /* 0x0000001918187212 */ /* 0x000fe200078e3cff */
[--C-:B------:R-:W-:Y:S01]  /*a8a0*/  IMAD.X R25, RZ, RZ, R5.reuse, P5 ;  /* 0x000000ffff197224 */ /* 0x100fe200028e0605 */
[----:B------:R-:W-:Y:S01]  /*a8b0*/  LOP3.LUT R28, R28, R29, RZ, 0x3c, !PT ;  /* 0x0000001d1c1c7212 */ /* 0x000fe200078e3cff */
[----:B------:R-:W-:Y:S01]  /*a8c0*/  IMAD.X R29, RZ, RZ, R5, P4 ;  /* 0x000000ffff1d7224 */ /* 0x000fe200020e0605 */
[----:B------:R-:W-:Y:S02]  /*a8d0*/  LOP3.LUT R60, R61, 0x380, RZ, 0xc0, !PT ;  /* 0x000003803d3c7812 */ /* 0x000fe400078ec0ff */
[----:B------:R-:W-:-:S02]  /*a8e0*/  IADD3 R11, P2, R4, 0xb000, RZ ;  /* 0x0000b000040b7810 */ /* 0x000fc40007f5e0ff */
[C---:B------:R-:W-:Y:S02]  /*a8f0*/  IADD3 R41, P6, R4.reuse, 0x6000, RZ ;  /* 0x0000600004297810 */ /* 0x040fe40007fde0ff */
[C---:B------:R-:W-:Y:S02]  /*a900*/  IADD3 R45, P5, R4.reuse, 0x7000, RZ ;  /* 0x00007000042d7810 */ /* 0x040fe40007fbe0ff */
[----:B------:R-:W-:Y:S02]  /*a910*/  IADD3 R69, P4, R4, 0x8000, RZ ;  /* 0x0000800004457810 */ /* 0x000fe40007f9e0ff */
[----:B------:R-:W-:Y:S02]  /*a920*/  SHF.R.U64 R56, R56, 0x3, RZ ;  /* 0x0000000338387819 */ /* 0x000fe400000012ff */
[----:B------:R-:W-:Y:S02]  /*a930*/  SHF.R.U64 R60, R60, 0x3, RZ ;  /* 0x000000033c3c7819 */ /* 0x000fe400000012ff */
[----:B------:R-:W-:-:S02]  /*a940*/  LOP3.LUT R10, R11, 0x380, RZ, 0xc0, !PT ;  /* 0x000003800b0a7812 */ /* 0x000fc400078ec0ff */
[----:B------:R-:W-:Y:S02]  /*a950*/  LOP3.LUT R40, R41, 0x380, RZ, 0xc0, !PT ;  /* 0x0000038029287812 */ /* 0x000fe400078ec0ff */
[----:B------:R-:W-:Y:S02]  /*a960*/  LOP3.LUT R44, R45, 0x380, RZ, 0xc0, !PT ;  /* 0x000003802d2c7812 */ /* 0x000fe400078ec0ff */
[----:B------:R-:W-:Y:S02]  /*a970*/  LOP3.LUT R68, R69, 0x380, RZ, 0xc0, !PT ;  /* 0x0000038045447812 */ /* 0x000fe400078ec0ff */
[----:B------:R-:W-:Y:S01]  /*a980*/  LOP3.LUT R56, R56, R57, RZ, 0x3c, !PT ;  /* 0x0000003938387212 */ /* 0x000fe200078e3cff */
[--C-:B------:R-:W-:Y:S01]  /*a990*/  IMAD.X R57, RZ, RZ, R5.reuse, P3 ;  /* 0x000000ffff397224 */ /* 0x100fe200018e0605 */
[----:B------:R-:W-:Y:S01]  /*a9a0*/  LOP3.LUT R60, R60, R61, RZ, 0x3c, !PT ;  /* 0x0000003d3c3c7212 */ /* 0x000fe200078e3cff */
[----:B------:R-:W-:Y:S01]  /*a9b0*/  IMAD.X R61, RZ, RZ, R5, P0 ;  /* 0x000000ffff3d7224 */ /* 0x000fe200000e0605 */
[----:B------:R-:W-:-:S02]  /*a9c0*/  SHF.R.U64 R10, R10, 0x3, RZ ;  /* 0x000000030a0a7819 */ /* 0x000fc400000012ff */
[----:B------:R-:W-:Y:S02]  /*a9d0*/  IADD3 R49, P3, R4, 0xa000, RZ ;  /* 0x0000a00004317810 */ /* 0x000fe40007f7e0ff */
        /* <DEDUP_REMOVED lines=36> */
[----:B------:R-:W-:Y:S01]  /*ac20*/  UIMAD UR7, UR4, UR13, UR7 ;  /* 0x0000000d040772a4 */ /* 0x000fe2000f8e0207 */
[----:B------:R-:W-:Y:S01]  /*ac30*/  LOP3.LUT R4, R13, R4, RZ, 0x3c, !PT ;  /* 0x000000040d047212 */ /* 0x000fe200078e3cff */
[----:B------:R-:W-:Y:S01]  /*ac40*/  ULDC.64 UR10, c[0x0][0xae8] ;  /* 0x0002ba00000a7ab9 */ /* 0x000fe20000000a00 */
        /* <DEDUP_REMOVED lines=8> */
[----:B------:R-:W-:-:S02]  /*acd0*/  UIADD3 UR9, UR9, UR7, URZ ;  /* 0x0000000709097290 */ /* 0x000fc4000fffe03f */
[----:B------:R-:W-:Y:S01]  /*ace0*/  UIMAD UR4, UR14, UR10, URZ ;  /* 0x0000000a0e0472a4 */ /* 0x000fe2000f8e023f */
[----:B------:R-:W-:Y:S01]  /*acf0*/  SHF.R.U64 R0, R0, 0x3, RZ ;  /* 0x0000000300007819 */ /* 0x000fe200000012ff */
[----:B------:R-:W5:Y:S03]  /*ad00*/  LD.E.128 R24, desc[UR40][R24.64] ;  /* 0x0000002818187980 */ /* 0x000f66000c101d00 */
[----:B------:R-:W-:Y:S01]  /*ad10*/  LOP3.LUT R52, R0, R9, RZ, 0x3c, !PT ;  /* 0x0000000900347212 */ /* 0x000fe200078e3cff */
[----:B--2---:R-:W2:Y:S01]  /*ad20*/  @P1 LDC R5, c[0x0][0xbec] ;  /* 0x0002fb00ff051b82 */ /* 0x004ea20000000800 */
[----:B------:R-:W-:Y:S01]  /*ad30*/  IMAD R0, R23, 0x20, R200 ;  /* 0x0000002017007824 */ /* 0x000fe200078e02c8 */
[----:B------:R-:W-:Y:S01]  /*ad40*/  UIMAD UR4, UR43, UR11, UR4 ;  /* 0x0000000b2b0472a4 */ /* 0x000fe2000f8e0204 */
[----:B------:R-:W5:Y:S01]  /*ad50*/  LD.E.128 R28, desc[UR40][R28.64] ;  /* 0x000000281c1c7980 */ /* 0x000f62000c101d00 */
[----:B------:R-:W-:Y:S01]  /*ad60*/  UIMAD.WIDE.U32 UR8, UR43, UR10, UR8 ;  /* 0x0000000a2b0872a5 */ /* 0x000fe2000f8e0008 */
[----:B------:R-:W-:-:S02]  /*ad70*/  VIADD R20, R0, UR39 ;  /* 0x0000002700147c36 */ /* 0x000fc40008000000 */
[----:B------:R-:W-:Y:S01]  /*ad80*/  ULDC.64 UR10, c[0x0][0xaf0] ;  /* 0x0002bc00000a7ab9 */ /* 0x000fe20000000a00 */
[----:B------:R-:W-:Y:S01]  /*ad90*/  UIADD3 UR9, UR9, UR4, URZ ;  /* 0x0000000409097290 */ /* 0x000fe2000fffe03f */
[----:B------:R-:W5:Y:S01]  /*ada0*/  LD.E.128 R32, desc[UR40][R32.64] ;  /* 0x0000002820207980 */ /* 0x000f62000c101d00 */
[----:B------:R-:W-:Y:S01]  /*adb0*/  UIMAD UR4, UR45, UR10, URZ ;  /* 0x0000000a2d0472a4 */ /* 0x000fe2000f8e023f */
[----:B-1----:R-:W-:Y:S01]  /*adc0*/  IMAD.MOV.U32 R3, RZ, RZ, R20 ;  /* 0x000000ffff037224 */ /* 0x002fe200078e0014 */
[----:B------:R-:W-:Y:S01]  /*add0*/  UIMAD.WIDE.U32 UR8, UR46, UR10, UR8 ;  /* 0x0000000a2e0872a5 */ /* 0x000fe2000f8e0008 */
[----:B------:R-:W5:Y:S01]  /*ade0*/  LD.E.128 R56, desc[UR40][R56.64] ;  /* 0x0000002838387980 */ /* 0x000f62000c101d00 */
[----:B------:R-:W-:-:S03]  /*adf0*/  UIMAD UR4, UR46, UR11, UR4 ;  /* 0x0000000b2e0472a4 */ /* 0x000fc6000f8e0204 */
[----:B------:R-:W-:Y:S01]  /*ae00*/  ULDC.64 UR10, c[0x0][0xae0] ;  /* 0x0002b800000a7ab9 */ /* 0x000fe20000000a00 */
[----:B------:R-:W5:Y:S04]  /*ae10*/  LD.E.128 R36, desc[UR40][R36.64] ;  /* 0x0000002824247980 */ /* 0x000f68000c101d00 */
[----:B------:R-:W5:Y:S01]  /*ae20*/  LD.E.128 R40, desc[UR40][R40.64] ;  /* 0x0000002828287980 */ /* 0x000f62000c101d00 */
[----:B--2---:R-:W-:-:S03]  /*ae30*/  @P1 IMAD.HI.U32 R0, R20, R5, RZ ;  /* 0x0000000514001227 */ /* 0x004fc600078e00ff */
[----:B------:R-:W5:Y:S02]  /*ae40*/  LD.E.128 R44, desc[UR40][R44.64] ;  /* 0x000000282c2c7980 */ /* 0x000f64000c101d00 */
[----:B0-----:R-:W-:Y:S01]  /*ae50*/  @P1 SHF.R.U32.HI R3, RZ, R21, R0 ;  /* 0x00000015ff031219 */ /* 0x001fe20000011600 */
        /* <DEDUP_REMOVED lines=64> */
.L_x_4630:
[----:B------:R-:W-:Y:S05]  /*b260*/  BSYNC B1 ;  /* 0x0000000000017941 */ /* 0x000fea0003800000 */
.L_x_4629:
        /* <DEDUP_REMOVED lines=21> */
.L_x_4632:
[----:B------:R-:W-:Y:S05]  /*b3c0*/  BSYNC B1 ;  /* 0x0000000000017941 */ /* 0x000fea0003800000 */
.L_x_4631:
        /* <DEDUP_REMOVED lines=21> */
.L_x_4634:
[----:B------:R-:W-:Y:S05]  /*b520*/  BSYNC B1 ;  /* 0x0000000000017941 */ /* 0x000fea0003800000 */
.L_x_4633:
[----:B------:R-:W-:Y:S01]  /*b530*/  VIADD R0, R84, 0x60 ;  /* 0x0000006054007836 */ /* 0x000fe20000000000 */
[----:B0--3--:R-:W0:Y:S04]  /*b540*/  SHFL.IDX PT, R3, R3, 0x3, 0x181f ;  /* 0x00781f0003037f89 */ /* 0x009e2800000e0000 */
[----:B------:R-:W-:Y:S01]  /*b550*/  ISETP.GE.AND P0, PT, R0, R85, PT ;  /* 0x000000550000720c */ /* 0x000fe20003f06270 */
[----:B----4-:R3:W4:-:S12]  /*b560*/  SHFL.IDX PT, R21, R6, 0x3, 0x181f ;  /* 0x00781f0006157f89 */ /* 0x01071800000e0000 */
[----:B---3--:R-:W-:Y:S05]  /*b570*/  @P0 BRA `(.L_x_4635) ;  /* 0x0000000c00a80947 */ /* 0x008fea0003800000 */
[----:B------:R-:W-:Y:S02]  /*b580*/  ULDC UR4, c[0x0][0xac8] ;  /* 0x0002b20000047ab9 */ /* 0x000fe40000000800 */
[----:B------:R-:W-:Y:S02]  /*b590*/  ISETP.GE.AND P3, PT, R2, UR4, PT ;  /* 0x0000000402007c0c */ /* 0x000fe4000bf66270 */
[----:B------:R-:W-:Y:S02]  /*b5a0*/  ISETP.GE.AND P4, PT, R19, UR4, PT ;  /* 0x0000000413007c0c */ /* 0x000fe4000bf86270 */
[----:B------:R-:W-:-:S09]  /*b5b0*/  ISETP.GE.AND P5, PT, R18, UR4, PT ;  /* 0x0000000412007c0c */ /* 0x000fd2000bfa6270 */
[-C--:B----4-:R-:W-:Y:S02]  /*b5c0*/  @!P3 LEA R4, P0, R2, R21.reuse, 0x1 ;  /* 0x000000150204b211 */ /* 0x090fe400078008ff */
        /* <DEDUP_REMOVED lines=14> */
.L_x_4627:
        /* <DEDUP_REMOVED lines=33> */
.L_x_4636:
[----:B------:R-:W-:Y:S01]  /*b8c0*/  USEL UR46, UR46, URZ, !UP0 ;  /* 0x0000003f2e2e7287 */ /* 0x000fe2000c000000 */
[----:B------:R-:W-:Y:S01]  /*b8d0*/  BSSY B1, `(.L_x_4637) ;  /* 0x000002c000017945 */ /* 0x000fe20003800000 */
[----:B------:R-:W-:-:S03]  /*b8e0*/  USEL UR45, UR45, URZ, !UP0 ;  /* 0x0000003f2d2d7287 */ /* 0x000fc6000c000000 */
[----:B------:R-:W-:Y:S09]  /*b8f0*/  @P1 BRA `(.L_x_4638) ;  /* 0x0000000000a41947 */ /* 0x000ff20003800000 */
        /* <DEDUP_REMOVED lines=41> */
.L_x_4638:
[----:B------:R-:W-:Y:S05]  /*bb90*/  BSYNC B1 ;  /* 0x0000000000017941 */ /* 0x000fea0003800000 */
.L_x_4637:
[----:B------:R-:W1:Y:S01]  /*bba0*/  @P0 LDC R5, c[0x0][0xbf0] ;  /* 0x0002fc00ff050b82 */ /* 0x000e620000000800 */
[----:B------:R-:W-:Y:S01]  /*bbb0*/  ULDC.64 UR12, c[0x0][0xaa0] ;  /* 0x0002a800000c7ab9 */ /* 0x000fe20000000a00 */
[----:B0-----:R-:W-:Y:S01]  /*bbc0*/  IMAD R3, R23, 0x20, R200 ;  /* 0x0000002017037824 */ /* 0x001fe200078e02c8 */
[----:B------:R-:W-:Y:S01]  /*bbd0*/  UIMAD UR7, UR10, UR12, URZ ;  /* 0x0000000c0a0772a4 */ /* 0x000fe2000f8e023f */
[----:B------:R-:W-:Y:S01]  /*bbe0*/  BSSY B1, `(.L_x_4639) ;  /* 0x0000041000017945 */ /* 0x000fe20003800000 */
[----:B------:R-:W-:Y:S01]  /*bbf0*/  UIMAD.WIDE.U32 UR8, UR4, UR12, URZ ;  /* 0x0000000c040872a5 */ /* 0x000fe2000f8e003f */
[----:B------:R-:W-:Y:S01]  /*bc00*/  VIADD R8, R3, UR39 ;  /* 0x0000002703087c36 */ /* 0x000fe20008000000 */
[----:B------:R-:W-:-:S03]  /*bc10*/  UIMAD UR7, UR4, UR13, UR7 ;  /* 0x0000000d040772a4 */ /* 0x000fc6000f8e0207 */
[----:B------:R-:W-:Y:S01]  /*bc20*/  ULDC.64 UR12, c[0x0][0xae8] ;  /* 0x0002ba00000c7ab9 */ /* 0x000fe20000000a00 */
[----:B------:R-:W-:Y:S01]  /*bc30*/  UIADD3 UR9, UR9, UR7, URZ ;  /* 0x0000000709097290 */ /* 0x000fe2000fffe03f */
[----:B------:R-:W-:Y:S01]  /*bc40*/  @P0 IMAD.HI.U32 R4, R8, R11, RZ ;  /* 0x0000000b08040227 */ /* 0x000fe200078e00ff */
[----:B------:R-:W-:Y:S02]  /*bc50*/  UIMAD UR4, UR11, UR12, URZ ;  /* 0x0000000c0b0472a4 */ /* 0x000fe4000f8e023f */
        /* <DEDUP_REMOVED lines=57> */
.L_x_4640:
[----:B------:R-:W-:Y:S05]  /*bff0*/  BSYNC B1 ;  /* 0x0000000000017941 */ /* 0x000fea0003800000 */
.L_x_4639:
        /* <DEDUP_REMOVED lines=21> */
.L_x_4642:
[----:B------:R-:W-:Y:S05]  /*c150*/  BSYNC B1 ;  /* 0x0000000000017941 */ /* 0x000fea0003800000 */
.L_x_4641:
        /* <DEDUP_REMOVED lines=21> */
.L_x_4644:
[----:B------:R-:W-:Y:S05]  /*c2b0*/  BSYNC B1 ;  /* 0x0000000000017941 */ /* 0x000fea0003800000 */
.L_x_4643:
        /* <DEDUP_REMOVED lines=22> */
.L_x_4635:
[----:B------:R-:W-:Y:S05]  /*c420*/  BSYNC B0 ;  /* 0x0000000000007941 */ /* 0x000fea0003800000 */
.L_x_4626:
[----:B------:R-:W-:Y:S02]  /*c430*/  ULDC UR4, c[0x0][0xc3c] ;  /* 0x00030f0000047ab9 */ /* 0x000fe40000000800 */
[----:B------:R-:W-:-:S13]  /*c440*/  ISETP.GE.AND P0, PT, R7, UR4, PT ;  /* 0x0000000407007c0c */ /* 0x000fda000bf06270 */
[----:B------:R-:W-:Y:S05]  /*c450*/  @!P0 BRA `(.L_x_4645) ;  /* 0xffffff4800808947 */ /* 0x000fea000383ffff */
[----:B------:R-:W-:Y:S05]  /*c460*/  EXIT ;  /* 0x000000000000794d */ /* 0x000fea0003800000 */
.L_x_4590:
[----:B------:R-:W-:-:S08]  /*c470*/  NOP ;  /* 0x0000000000007918 */ /* 0x000fd00000000000 */
[----:B------:R-:W0:-:S00]  /*c480*/  USETMAXREG.DEALLOC.CTAPOOL 0x18 ;  /* 0x00000018000079c8 */ /* 0x000e0000080e0500 */
[----:B0-----:R-:W-:Y:S01]  /*c490*/  LOP3.LUT R0, R0, 0x3, RZ, 0xc0, !PT ;  /* 0x0000000300007812 */ /* 0x001fe200078ec0ff */
[----:B------:R-:W-:-:S05]  /*c4a0*/  IMAD.MOV.U32 R4, RZ, RZ, RZ ;  /* 0x000000ffff047224 */ /* 0x000fca00078e00ff */
[----:B------:R-:W0:Y:S02]  /*c4b0*/  SHFL.IDX PT, R0, R0, RZ, 0x1f ;  /* 0x00001fff00007589 */ /* 0x000e2400000e0000 */
[----:B0-----:R-:W-:-:S04]  /*c4c0*/  ISETP.NE.AND P0, PT, R0, RZ, PT ;  /* 0x000000ff0000720c */ /* 0x001fc80003f05270 */
[----:B------:R-:W-:-:S05]  /*c4d0*/  P2R R0, PR, RZ, 0x1 ;  /* 0x00000001ff007803 */ /* 0x000fca0000000000 */
[----:B------:R0:W-:Y:S04]  /*c4e0*/  STL [R1+0x50], R0 ;  /* 0x0000500001007387 */ /* 0x0001e80000100800 */
        /* <DEDUP_REMOVED lines=8> */
.L_x_4646:
        /* <DEDUP_REMOVED lines=42> */
.L_x_4652:
        /* <DEDUP_REMOVED lines=12> */
.L_x_4651:
[----:B------:R-:W-:Y:S05]  /*c8d0*/  BSYNC B0 ;  /* 0x0000000000007941 */ /* 0x000fea0003800000 */
.L_x_4650:
        /* <DEDUP_REMOVED lines=21> */
.L_x_4648:
        /* <DEDUP_REMOVED lines=20> */
.L_x_4653:
        /* <DEDUP_REMOVED lines=56> */
.L_x_4649:
[----:B------:R-:W-:Y:S02]  /*cef0*/  IMAD.MOV.U32 R17, RZ, RZ, RZ ;  /* 0x000000ffff117224 */ /* 0x000fe400078e00ff */
[----:B------:R-:W-:Y:S02]  /*cf00*/  IMAD.U32 R16, RZ, RZ, UR6 ;  /* 0x00000006ff107e24 */ /* 0x000fe4000f8e00ff */
[----:B------:R-:W-:-:S07]  /*cf10*/  IMAD.MOV.U32 R18, RZ, RZ, RZ ;  /* 0x000000ffff127224 */ /* 0x000fce00078e00ff */
.L_x_4654:
[----:B------:R-:W-:-:S13]  /*cf20*/  ISETP.NE.AND P0, PT, R0, RZ, PT ;  /* 0x000000ff0000720c */ /* 0x000fda0003f05270 */
[----:B------:R-:W1:Y:S01]  /*cf30*/  @!P0 S2R R3, SR_CgaCtaId ;  /* 0x0000000000038919 */ /* 0x000e620000008800 */
[----:B------:R-:W-:-:S04]  /*cf40*/  @!P0 MOV R0, 0x400 ;  /* 0x0000040000008802 */ /* 0x000fc80000000f00 */
[----:B-1----:R-:W-:-:S05]  /*cf50*/  @!P0 LEA R0, R3, R0, 0x18 ;  /* 0x0000000003008211 */ /* 0x002fca00078ec0ff */
[----:B------:R1:W-:Y:S01]  /*cf60*/  @!P0 STS.128 [R0+0x228d0], R16 ;  /* 0x0228d01000008388 */ /* 0x0003e20000000c00 */
[----:B------:R-:W-:Y:S06]  /*cf70*/  BAR.ARV 0x5, 0x180 ;  /* 0x0146000000007b1d */ /* 0x000fec0000002000 */
.L_x_4647:
[----:B01----:R-:W-:Y:S01]  /*cf80*/  IMAD.MOV.U32 R0, RZ, RZ, 0x1 ;  /* 0x00000001ff007424 */ /* 0x003fe200078e00ff */
[----:B------:R0:W-:Y:S01]  /*cf90*/  STL [R1+0x3c], RZ ;  /* 0x00003cff01007387 */ /* 0x0001e20000100800 */
[----:B------:R-:W-:Y:S02]  /*cfa0*/  ULDC UR4, c[0x0][0xc3c] ;  /* 0x00030f0000047ab9 */ /* 0x000fe40000000800 */
[----:B--2---:R-:W-:Y:S01]  /*cfb0*/  ISETP.GE.AND P0, PT, R19, UR4, PT ;  /* 0x0000000413007c0c */ /* 0x004fe2000bf06270 */
        /* <DEDUP_REMOVED lines=12> */
[----:B------:R-:W-:-:S04]  /*d080*/  LOP3.LUT R2, R0, 0x1f8, RZ, 0xc0, !PT ;  /* 0x000001f800027812 */ /* 0x000fc800078ec0ff */
        /* <DEDUP_REMOVED lines=14> */
.L_x_4757:
[----:B01--4-:R-:W0:Y:S02]  /*d170*/  LDC.64 R2, c[0x0][0xc88] ;  /* 0x00032200ff027b82 */ /* 0x013e240000000a00 */
[----:B0-----:R-:W-:-:S05]  /*d180*/  IMAD.WIDE R2, R19, 0x4, R2 ;  /* 0x0000000413027825 */ /* 0x001fca00078e0202 */
        /* <DEDUP_REMOVED lines=54> */
.L_x_4656:
[----:B------:R-:W-:Y:S01]  /*d4f0*/  IMAD.MOV.U32 R2, RZ, RZ, R12 ;  /* 0x000000ffff027224 */ /* 0x000fe200078e000c */
        /* <DEDUP_REMOVED lines=11> */
.L_x_4657:
[----:B------:R-:W-:Y:S05]  /*d5b0*/  @!P0 BRA `(.L_x_4658) ;  /* 0x00000000000c8947 */ /* 0x000fea0003800000 */
[----:B------:R-:W2:Y:S04]  /*d5c0*/  LDG.E R6, desc[UR40][R4.64] ;  /* 0x0000002804067981 */ /* 0x000ea8000c1e1900 */
[----:B------:R-:W2:Y:S02]  /*d5d0*/  LDG.E R4, desc[UR40][R4.64+0x4] ;  /* 0x0000042804047981 */ /* 0x000ea4000c1e1900 */
[----:B--2---:R-:W-:-:S07]  /*d5e0*/  IMAD.IADD R6, R4, 0x1, -R6 ;  /* 0x0000000104067824 */ /* 0x004fce00078e0a06 */
.L_x_4658:
[----:B-----5:R-:W-:Y:S01]  /*d5f0*/  IMAD.IADD R6, R6, 0x1, -R0 ;  /* 0x0000000106067824 */ /* 0x020fe200078e0a00 */
[----:B------:R-:W-:Y:S01]  /*d600*/  BSSY B7, `(.L_x_4659) ;  /* 0x0000425000077945 */ /* 0x000fe20003800000 */
[----:B------:R-:W3:Y:S02]  /*d610*/  LDC R0, c[0x0][0x448] ;  /* 0x00011200ff007b82 */ /* 0x000ee40000000800 */
[----:B---3--:R-:W-:Y:S01]  /*d620*/  ISETP.NE.AND P0, PT, R0, 0x1, PT ;  /* 0x000000010000780c */ /* 0x008fe20003f05270 */
[----:B------:R-:W-:-:S04]  /*d630*/  IMAD.SHL.U32 R0, R17, 0x80, RZ ;  /* 0x0000008011007824 */ /* 0x000fc800078e00ff */
[----:B------:R-:W-:-:S08]  /*d640*/  VIADD R0, R0, 0x7f ;  /* 0x0000007f00007836 */ /* 0x000fd00000000000 */
[----:B------:R-:W3:Y:S08]  /*d650*/  @P0 LDC R2, c[0x0][0x44c] ;  /* 0x00011300ff020b82 */ /* 0x000ef00000000800 */
[----:B------:R-:W4:Y:S01]  /*d660*/  @P0 LDC R3, c[0x0][0x450] ;  /* 0x00011400ff030b82 */ /* 0x000f220000000800 */
[----:B---3--:R-:W-:-:S05]  /*d670*/  @P0 IMAD.HI.U32 R2, R0, R2, RZ ;  /* 0x0000000200020227 */ /* 0x008fca00078e00ff */
[----:B----4-:R-:W-:Y:S01]  /*d680*/  @P0 SHF.R.U32.HI R0, RZ, R3, R2 ;  /* 0x00000003ff000219 */ /* 0x010fe20000011602 */
[C---:B------:R-:W-:Y:S01]  /*d690*/  VIADD R2, R6.reuse, 0x5f ;  /* 0x0000005f06027836 */ /* 0x040fe20000000000 */
[----:B------:R-:W-:-:S03]  /*d6a0*/  IADD3 R6, R6, 0x60, -R9 ;  /* 0x0000006006067810 */ /* 0x000fc60007ffe809 */
[----:B------:R-:W-:-:S04]  /*d6b0*/  IMAD.HI R2, R2, 0x2aaaaaab, RZ ;  /* 0x2aaaaaab02027827 */ /* 0x000fc800078e02ff */
[----:B------:R-:W-:Y:S01]  /*d6c0*/  IMAD.IADD R0, R6, 0x1, R0 ;  /* 0x0000000106007824 */ /* 0x000fe200078e0200 */
[----:B------:R-:W-:-:S03]  /*d6d0*/  SHF.R.U32.HI R3, RZ, 0x1f, R2 ;  /* 0x0000001fff037819 */ /* 0x000fc60000011602 */
[----:B------:R-:W-:Y:S01]  /*d6e0*/  IMAD.HI R0, R0, 0x2aaaaaab, RZ ;  /* 0x2aaaaaab00007827 */ /* 0x000fe200078e02ff */
[----:B------:R-:W-:-:S04]  /*d6f0*/  LEA.HI.SX32 R3, R2, R3, 0x1c ;  /* 0x0000000302037211 */ /* 0x000fc800078fe2ff */
[----:B------:R-:W-:-:S04]  /*d700*/  SHF.R.U32.HI R2, RZ, 0x1f, R0 ;  /* 0x0000001fff027819 */ /* 0x000fc80000011600 */
[----:B------:R-:W-:-:S04]  /*d710*/  LEA.HI.SX32 R2, R0, R2, 0x1c ;  /* 0x0000000200027211 */ /* 0x000fc800078fe2ff */
[----:B------:R-:W-:-:S04]  /*d720*/  VIMNMX R4, R3, R2, PT ;  /* 0x0000000203047248 */ /* 0x000fc80003fe0100 */
[----:B------:R-:W-:Y:S01]  /*d730*/  ISETP.GT.AND P0, PT, R4, RZ, PT ;  /* 0x000000ff0400720c */ /* 0x000fe20003f04270 */
        /* <DEDUP_REMOVED lines=19> */
.L_x_4660:
        /* <DEDUP_REMOVED lines=21> */
.L_x_4663:
[----:B------:R-:W-:Y:S05]  /*d9c0*/  BSYNC B6 ;  /* 0x0000000000067941 */ /* 0x000fea0003800000 */
.L_x_4662:
        /* <DEDUP_REMOVED lines=21> */
.L_x_4666:
        /* <DEDUP_REMOVED lines=16> */
.L_x_4665:
[----:B------:R-:W-:Y:S05]  /*dc20*/  BSYNC B6 ;  /* 0x0000000000067941 */ /* 0x000fea0003800000 */
.L_x_4664:
        /* <DEDUP_REMOVED lines=10> */
[----:B--2---:R2:W3:Y:S02]  /*dcd0*/  @P0 LDG.E R7, desc[UR40][R2.64] ;  /* 0x0000002802070981 */ /* 0x0044e4000c1e1900 */
[----:B--2---:R-:W2:Y:S01]  /*dce0*/  LDC.64 R2, c[0x0][0x418] ;  /* 0x00010600ff027b82 */ /* 0x004ea20000000a00 */
[----:B-----5:R-:W-:Y:S01]  /*dcf0*/  VIADD R4, R0, 0xffffffff ;  /* 0xffffffff00047836 */ /* 0x020fe20000000000 */
[----:B---3--:R-:W-:Y:S01]  /*dd00*/  SHF.R.S32.HI R8, RZ, 0x1f, R7 ;  /* 0x0000001fff087819 */ /* 0x008fe20000011407 */
[----:B------:R3:W-:Y:S04]  /*dd10*/  @P0 STL [R1+0xc], R7 ;  /* 0x00000c0701000387 */ /* 0x0007e80000100800 */
        /* <DEDUP_REMOVED lines=10> */
.L_x_4773:
[----:B------:R-:W-:Y:S01]  /*ddc0*/  PLOP3.LUT P1, PT, PT, PT, PT, 0x8, 0x0 ;  /* 0x000000000000781c */ /* 0x000fe20003f2e170 */
[----:B------:R4:W-:Y:S01]  /*ddd0*/  STL [R1], R0 ;  /* 0x0000000001007387 */ /* 0x0009e20000100800 */
[----:B---3--:R-:W-:-:S03]  /*dde0*/  ISETP.NE.AND P0, PT, R14, RZ, PT ;  /* 0x000000ff0e00720c */ /* 0x008fc60003f05270 */
[----:B------:R3:W-:Y:S01]  /*ddf0*/  STL [R1+0x28], R4 ;  /* 0x0000280401007387 */ /* 0x0007e20000100800 */
[----:B----4-:R-:W-:-:S05]  /*de00*/  P2R R0, PR, RZ, 0x2 ;  /* 0x00000002ff007803 */ /* 0x010fca0000000000 */
[----:B------:R3:W-:Y:S04]  /*de10*/  STL [R1+0x18], R0 ;  /* 0x0000180001007387 */ /* 0x0007e80000100800 */
[----:B------:R-:W-:Y:S05]  /*de20*/  @P0 BRA `(.L_x_4668) ;  /* 0x00000004001c0947 */ /* 0x000fea0003800000 */
[----:B------:R-:W-:-:S03]  /*de30*/  UMOV UR4, 0xffffffff ;  /* 0xffffffff00047882 */ /* 0x000fc60000000000 */
[----:B------:R-:W-:Y:S05]  /*de40*/  BRA.DIV UR4, `(.L_x_4669) ;  /* 0x0000004e04587947 */ /* 0x000fea000b800000 */
[----:B------:R-:W-:-:S13]  /*de50*/  ELECT P6, URZ, PT ;  /* 0x00000000003f782f */ /* 0x000fda00038c0000 */
.L_x_4776:
[----:B------:R-:W-:Y:S05]  /*de60*/  @!P6 BRA `(.L_x_4668) ;  /* 0x00000004000ce947 */ /* 0x000fea0003800000 */
[----:B------:R-:W-:-:S04]  /*de70*/  ISETP.NE.U32.AND P0, PT, R2, RZ, PT ;  /* 0x000000ff0200720c */ /* 0x000fc80003f05070 */
[----:B------:R-:W-:-:S13]  /*de80*/  ISETP.NE.AND.EX P0, PT, R3, RZ, PT, P0 ;  /* 0x000000ff0300720c */ /* 0x000fda0003f05300 */
[----:B------:R-:W-:Y:S05]  /*de90*/  @!P0 BRA `(.L_x_4670) ;  /* 0x0000000000548947 */ /* 0x000fea0003800000 */
[----:B------:R-:W4:Y:S01]  /*dea0*/  LDC R6, c[0x0][0x43c] ;  /* 0x00010f00ff067b82 */ /* 0x000f220000000800 */
[----:B01----:R-:W-:Y:S01]  /*deb0*/  IMAD.MOV.U32 R9, RZ, RZ, R4 ;  /* 0x000000ffff097224 */ /* 0x003fe200078e0004 */
[----:B------:R-:W-:-:S03]  /*dec0*/  ULDC.64 UR4, c[0x0][0x428] ;  /* 0x00010a0000047ab9 */ /* 0x000fc60000000a00 */
[----:B---3--:R-:W-:Y:S01]  /*ded0*/  IMAD.MOV.U32 R0, RZ, RZ, R9 ;  /* 0x000000ffff007224 */ /* 0x008fe200078e0009 */
[----:B----4-:R-:W-:-:S13]  /*dee0*/  ISETP.NE.AND P0, PT, R6, 0x1, PT ;  /* 0x000000010600780c */ /* 0x010fda0003f05270 */
[----:B--2---:R-:W0:Y:S02]  /*def0*/  @P0 LDC.64 R4, c[0x0][0x440] ;  /* 0x00011000ff040b82 */ /* 0x004e240000000a00 */
        /* <DEDUP_REMOVED lines=13> */
[----:B------:R-:W2:Y:S04]  /*dfd0*/  LDG.E R0, desc[UR40][R2.64] ;  /* 0x0000002802007981 */ /* 0x000ea8000c1e1900 */
[----:B--2---:R4:W-:Y:S02]  /*dfe0*/  STL [R1], R0 ;  /* 0x0000000001007387 */ /* 0x0049e40000100800 */
.L_x_4670:
[----:B------:R-:W5:Y:S04]  /*dff0*/  LDL R7, [R1+0x4] ;  /* 0x0000040001077983 */ /* 0x000f680000100800 */
[----:B---34-:R-:W5:Y:S04]  /*e000*/  LDL R0, [R1+0x8] ;  /* 0x0000080001007983 */ /* 0x018f680000100800 */
[----:B------:R-:W3:Y:S01]  /*e010*/  LDL R2, [R1+0x10] ;  /* 0x0000100001027983 */ /* 0x000ee20000100800 */
[----:B-----5:R-:W-:Y:S01]  /*e020*/  IMAD R0, R0, 0x8, R7 ;  /* 0x0000000800007824 */ /* 0x020fe200078e0207 */
[----:B---3--:R-:W-:-:S04]  /*e030*/  SHF.L.U32 R2, R2, 0x1f, RZ ;  /* 0x0000001f02027819 */ /* 0x008fc800000006ff */
[----:B------:R-:W3:Y:S02]  /*e040*/  SYNCS.PHASECHK.TRANS64.TRYWAIT P0, [R0+URZ+0x22840], R2 ;  /* 0x02284002000075a7 */ /* 0x000ee4000800017f */
[----:B---3--:R-:W-:Y:S05]  /*e050*/  @!P0 BRA `(.L_x_4671) ;  /* 0x0000004800f48947 */ /* 0x008fea0003800000 */
.L_x_4777:
[----:B------:R-:W4:Y:S02]  /*e060*/  S2R R3, SR_TID.X ;  /* 0x0000000000037919 */ /* 0x000f240000002100 */
[----:B----4-:R-:W-:-:S04]  /*e070*/  LOP3.LUT R3, R3, 0x7f, RZ, 0xc0, !PT ;  /* 0x0000007f03037812 */ /* 0x010fc800078ec0ff */
[----:B------:R-:W-:-:S13]  /*e080*/  ISETP.NE.AND P0, PT, R3, RZ, PT ;  /* 0x000000ff0300720c */ /* 0x000fda0003f05270 */
[----:B------:R-:W-:Y:S05]  /*e090*/  @P0 BRA `(.L_x_4672) ;  /* 0x00000000001c0947 */ /* 0x000fea0003800000 */
[----:B------:R-:W4:Y:S01]  /*e0a0*/  S2R R3, SR_TID.X ;  /* 0x0000000000037919 */ /* 0x000f220000002100 */
[----:B---3--:R-:W-:-:S04]  /*e0b0*/  IMAD.MOV.U32 R2, RZ, RZ, 0x3000 ;  /* 0x00003000ff027424 */ /* 0x008fc800078e00ff */
[----:B------:R3:W-:Y:S01]  /*e0c0*/  SYNCS.ARRIVE.TRANS64 RZ, [R0+URZ+0x22830], R2 ;  /* 0x0228300200ff79a7 */ /* 0x0007e2000800003f */
[----:B----4-:R-:W-:-:S04]  /*e0d0*/  LOP3.LUT R3, R3, 0x1f, RZ, 0xc0, !PT ;  /* 0x0000001f03037812 */ /* 0x010fc800078ec0ff */
[----:B------:R-:W-:-:S13]  /*e0e0*/  ISETP.NE.AND P0, PT, R3, RZ, PT ;  /* 0x000000ff0300720c */ /* 0x000fda0003f05270 */
[----:B---3--:R-:W-:Y:S05]  /*e0f0*/  @!P0 BRA `(.L_x_4672) ;  /* 0x0000000000048947 */ /* 0x008fea0003800000 */
[----:B------:R-:W-:Y:S01]  /*e100*/  BPT.TRAP 0x1 ;  /* 0x000000040000795c */ /* 0x000fe20000300000 */
.L_x_4672:
[----:B------:R-:W4:Y:S04]  /*e110*/  LDL R6, [R1+0x4] ;  /* 0x0000040001067983 */ /* 0x000f280000100800 */
[----:B--2---:R-:W4:Y:S04]  /*e120*/  LDL R5, [R1+0x8] ;  /* 0x0000080001057983 */ /* 0x004f280000100800 */
[----:B------:R-:W2:Y:S04]  /*e130*/  LDL R4, [R1+0x28] ;  /* 0x0000280001047983 */ /* 0x000ea80000100800 */
[----:B------:R-:W5:Y:S04]  /*e140*/  LDL R3, [R1+0x1c] ;  /* 0x00001c0001037983 */ /* 0x000f680000100800 */
[----:B---3--:R-:W3:Y:S01]  /*e150*/  LDL R2, [R1] ;  /* 0x0000000001027983 */ /* 0x008ee20000100800 */
        /* <DEDUP_REMOVED lines=8> */
[----:B----4-:R-:W-:Y:S01]  /*e1e0*/  IMAD R0, R5, 0x3000, R6 ;  /* 0x0000300005007824 */ /* 0x010fe200078e0206 */
[----:B--2---:R-:W-:-:S04]  /*e1f0*/  R2UR UR11, R4 ;  /* 0x00000000040b72ca */ /* 0x004fc800000e0000 */
[----:B------:R-:W-:Y:S02]  /*e200*/  R2UR UR8, R0 ;  /* 0x00000000000872ca */ /* 0x000fe400000e0000 */
[----:B-----5:R-:W-:Y:S02]  /*e210*/  R2UR UR4, R3 ;  /* 0x00000000030472ca */ /* 0x020fe400000e0000 */
[----:B------:R-:W-:Y:S02]  /*e220*/  P2R R0, PR, RZ, 0x1 ;  /* 0x00000001ff007803 */ /* 0x000fe40000000000 */
[----:B---3--:R-:W-:-:S03]  /*e230*/  R2UR UR13, R2 ;  /* 0x00000000020d72ca */ /* 0x008fc600000e0000 */
[----:B------:R4:W-:Y:S04]  /*e240*/  STL [R1+0x18], R0 ;  /* 0x0000180001007387 */ /* 0x0009e80000100800 */
[----:B------:R-:W-:Y:S02]  /*e250*/  UIADD3 UR8, UR8, 0x1c400, URZ ;  /* 0x0001c40008087890 */ /* 0x000fe4000fffe03f */
[----:B------:R-:W-:-:S03]  /*e260*/  UIMAD UR11, UR11, 0x60, UR4 ;  /* 0x000000600b0b78a4 */ /* 0x000fc6000f8e0204 */
[----:B------:R-:W-:-:S06]  /*e270*/  UMOV UR4, 0x0 ;  /* 0x0000000000047882 */ /* 0x000fcc0000000000 */
[----:B------:R4:W-:Y:S02]  /*e280*/  UTMALDG.4D [UR8], [UR6], desc[UR4] ;  /* 0x00000408060075b4 */ /* 0x0009e40008019000 */
[----:B----4-:R-:W-:Y:S01]  /*e290*/  NOP ;  /* 0x0000000000007918 */ /* 0x010fe20000000000 */
.L_x_4668:
[----:B------:R-:W4:Y:S04]  /*e2a0*/  LDL R2, [R1+0x4] ;  /* 0x0000040001027983 */ /* 0x000f280000100800 */
[----:B------:R-:W5:Y:S04]  /*e2b0*/  LDL.LU R3, [R1+0x30] ;  /* 0x0000300001037983 */ /* 0x000f680000300800 */
[----:B--2---:R-:W2:Y:S04]  /*e2c0*/  LDL.LU R5, [R1+0x20] ;  /* 0x0000200001057983 */ /* 0x004ea80000300800 */
[----:B---3--:R-:W3:Y:S01]  /*e2d0*/  LDL.LU R4, [R1+0x38] ;  /* 0x0000380001047983 */ /* 0x008ee20000300800 */
[----:B------:R-:W-:Y:S05]  /*e2e0*/  WARPSYNC.ALL ;  /* 0x0000000000007948 */ /* 0x000fea0003800000 */
[----:B------:R-:W-:Y:S01]  /*e2f0*/  ULDC.64 UR4, c[0x0][0x298] ;  /* 0x0000a60000047ab9 */ /* 0x000fe20000000a00 */
[----:B------:R-:W-:Y:S01]  /*e300*/  ULDC.64 UR6, c[0x0][0xa00] ;  /* 0x0002800000067ab9 */ /* 0x000fe20000000a00 */
[----:B------:R-:W-:Y:S01]  /*e310*/  BSSY B6, `(.L_x_4673) ;  /* 0x0000024000067945 */ /* 0x000fe20003800000 */
[----:B------:R-:W-:Y:S01]  /*e320*/  BAR.SYNC.DEFER_BLOCKING 0x8, 0x180 ;  /* 0x0206000000007b1d */ /* 0x000fe20000010000 */
[----:B------:R-:W-:-:S04]  /*e330*/  ISETP.NE.U32.AND P0, PT, RZ, UR6, PT ;  /* 0x00000006ff007c0c */ /* 0x000fc8000bf05070 */
[----:B------:R-:W-:Y:S01]  /*e340*/  ISETP.NE.AND.EX P0, PT, RZ, UR7, PT, P0 ;  /* 0x00000007ff007c0c */ /* 0x000fe2000bf05300 */
[----:B----4-:R-:W-:Y:S01]  /*e350*/  VIADD R2, R2, 0x18400 ;  /* 0x0001840002027836 */ /* 0x010fe20000000000 */
[----:B-----5:R-:W-:-:S04]  /*e360*/  SHF.R.S32.HI R0, RZ, 0x1f, R3 ;  /* 0x0000001fff007819 */ /* 0x020fc80000011403 */
[----:B------:R-:W-:Y:S02]  /*e370*/  LOP3.LUT P1, RZ, R2, 0x3ff, RZ, 0xc0, !PT ;  /* 0x000003ff02ff7812 */ /* 0x000fe4000782c0ff */
[----:B--2---:R-:W-:Y:S01]  /*e380*/  SEL R5, R5, RZ, !P0 ;  /* 0x000000ff05057207 */ /* 0x004fe20004000000 */
[----:B------:R-:W-:Y:S01]  /*e390*/  IMAD R0, R0, UR4, RZ ;  /* 0x0000000400007c24 */ /* 0x000fe2000f8e02ff */
[----:B---3--:R-:W-:-:S03]  /*e3a0*/  SEL R4, R4, RZ, !P0 ;  /* 0x000000ff04047207 */ /* 0x008fc60004000000 */
[C---:B------:R-:W-:Y:S02]  /*e3b0*/  IMAD R0, R3.reuse, UR5, R0 ;  /* 0x0000000503007c24 */ /* 0x040fe4000f8e0200 */
[----:B------:R-:W-:-:S05]  /*e3c0*/  IMAD.WIDE.U32 R2, R3, UR4, RZ ;  /* 0x0000000403027c25 */ /* 0x000fca000f8e00ff */
[----:B------:R2:W-:Y:S04]  /*e3d0*/  STL.64 [R1+0x48], R2 ;  /* 0x0000480201007387 */ /* 0x0005e80000100a00 */
[----:B------:R3:W-:Y:S04]  /*e3e0*/  STL [R1+0x20], R5 ;  /* 0x0000200501007387 */ /* 0x0007e80000100800 */
[----:B------:R3:W-:Y:S01]  /*e3f0*/  STL [R1+0x40], R4 ;  /* 0x0000400401007387 */ /* 0x0007e20000100800 */
[----:B--2---:R-:W-:Y:S01]  /*e400*/  IMAD.IADD R2, R3, 0x1, R0 ;  /* 0x0000000103027824 */ /* 0x004fe200078e0200 */
[----:B------:R-:W-:-:S05]  /*e410*/  SHF.R.S32.HI R0, RZ, 0x1f, R18 ;  /* 0x0000001fff007819 */ /* 0x000fca0000011412 */
[----:B------:R3:W-:Y:S04]  /*e420*/  STL [R1+0x38], R0 ;  /* 0x0000380001007387 */ /* 0x0007e80000100800 */
[----:B------:R3:W-:Y:S01]  /*e430*/  STL [R1+0x30], R2 ;  /* 0x0000300201007387 */ /* 0x0007e20000100800 */
[----:B------:R-:W-:Y:S05]  /*e440*/  @!P1 BRA `(.L_x_4674) ;  /* 0x0000000000409947 */ /* 0x000fea0003800000 */
[----:B---3--:R-:W-:Y:S01]  /*e450*/  MOV R2, 0x0 ;  /* 0x0000000000027802 */ /* 0x008fe20000000f00 */
        /* <DEDUP_REMOVED lines=15> */
.L_x_4674:
[----:B------:R-:W-:Y:S05]  /*e550*/  BSYNC B6 ;  /* 0x0000000000067941 */ /* 0x000fea0003800000 */
.L_x_4673:
[----:B---3--:R-:W2:Y:S01]  /*e560*/  LDL.LU R5, [R1+0x30] ;  /* 0x0000300001057983 */ /* 0x008ea20000300800 */
[----:B------:R-:W-:Y:S01]  /*e570*/  ULDC.64 UR4, c[0x0][0x2d8] ;  /* 0x0000b60000047ab9 */ /* 0x000fe20000000a00 */
[----:B------:R-:W3:Y:S01]  /*e580*/  LDC R7, c[0x0][0x448] ;  /* 0x00011200ff077b82 */ /* 0x000ee20000000800 */
[----:B------:R-:W-:Y:S01]  /*e590*/  ULDC UR6, c[0x0][0x2b8] ;  /* 0x0000ae0000067ab9 */ /* 0x000fe20000000800 */
[----:B------:R-:W2:Y:S04]  /*e5a0*/  LDL.LU.64 R2, [R1+0x48] ;  /* 0x0000480001027983 */ /* 0x000ea80000300a00 */
[----:B------:R-:W4:Y:S04]  /*e5b0*/  LDL.LU R0, [R1+0x38] ;  /* 0x0000380001007983 */ /* 0x000f280000300800 */
[----:B------:R-:W4:Y:S04]  /*e5c0*/  LDL.LU R6, [R1+0x40] ;  /* 0x0000400001067983 */ /* 0x000f280000300800 */
[----:B------:R-:W4:Y:S04]  /*e5d0*/  LDL.LU R4, [R1+0x20] ;  /* 0x0000200001047983 */ /* 0x000f280000300800 */
[----:B01----:R0:W5:Y:S01]  /*e5e0*/  LDL R9, [R1+0x24] ;  /* 0x0000240001097983 */ /* 0x0031620000100800 */
[----:B---3--:R-:W-:Y:S01]  /*e5f0*/  ISETP.NE.AND P0, PT, R7, 0x1, PT ;  /* 0x000000010700780c */ /* 0x008fe20003f05270 */
[----:B------:R-:W1:Y:S02]  /*e600*/  S2R R8, SR_TID.X ;  /* 0x0000000000087919 */ /* 0x000e640000002100 */
[C---:B-1----:R-:W-:Y:S01]  /*e610*/  IMAD.SHL.U32 R10, R8.reuse, 0x8, RZ ;  /* 0x00000008080a7824 */ /* 0x042fe200078e00ff */
[----:B------:R-:W-:-:S04]  /*e620*/  LOP3.LUT R8, R8, 0x7f, RZ, 0xc0, !PT ;  /* 0x0000007f08087812 */ /* 0x000fc800078ec0ff */
[----:B------:R-:W-:Y:S02]  /*e630*/  LOP3.LUT R10, R10, 0x38, RZ, 0xc0, !PT ;  /* 0x000000380a0a7812 */ /* 0x000fe400078ec0ff */
[----:B------:R-:W-:Y:S01]  /*e640*/  SHF.R.U32.HI R8, RZ, 0x3, R8 ;  /* 0x00000003ff087819 */ /* 0x000fe20000011608 */
[----:B--2---:R-:W-:Y:S02]  /*e650*/  IMAD.MOV.U32 R3, RZ, RZ, R5 ;  /* 0x000000ffff037224 */ /* 0x004fe400078e0005 */
[----:B------:R-:W1:Y:S01]  /*e660*/  S2R R5, SR_TID.X ;  /* 0x0000000000057919 */ /* 0x000e620000002100 */
[----:B----4-:R-:W-:Y:S02]  /*e670*/  IMAD R0, R0, UR4, RZ ;  /* 0x0000000400007c24 */ /* 0x010fe4000f8e02ff */
[----:B------:R-:W-:-:S04]  /*e680*/  IMAD.WIDE.U32 R2, R18, UR4, R2 ;  /* 0x0000000412027c25 */ /* 0x000fc8000f8e0002 */
[----:B------:R-:W-:Y:S01]  /*e690*/  IMAD R0, R18, UR5, R0 ;  /* 0x0000000512007c24 */ /* 0x000fe2000f8e0200 */
[----:B------:R-:W-:-:S03]  /*e6a0*/  ULDC.64 UR4, c[0x0][0x2e0] ;  /* 0x0000b80000047ab9 */ /* 0x000fc60000000a00 */
[----:B------:R-:W-:Y:S02]  /*e6b0*/  IMAD.IADD R3, R3, 0x1, R0 ;  /* 0x0000000103037824 */ /* 0x000fe400078e0200 */
[----:B------:R-:W-:Y:S02]  /*e6c0*/  IMAD R0, R6, UR4, RZ ;  /* 0x0000000406007c24 */ /* 0x000fe4000f8e02ff */
[C---:B------:R-:W-:Y:S01]  /*e6d0*/  IMAD.WIDE.U32 R2, R4.reuse, UR4, R2 ;  /* 0x0000000404027c25 */ /* 0x040fe2000f8e0002 */
[----:B------:R-:W2:Y:S03]  /*e6e0*/  @P0 LDC R6, c[0x0][0x450] ;  /* 0x00011400ff060b82 */ /* 0x000ea60000000800 */
[----:B------:R-:W-:Y:S01]  /*e6f0*/  IMAD R0, R4, UR5, R0 ;  /* 0x0000000504007c24 */ /* 0x000fe2000f8e0200 */
[----:B------:R-:W-:Y:S01]  /*e700*/  ULDC.64 UR4, c[0x0][0x2d0] ;  /* 0x0000b40000047ab9 */ /* 0x000fe20000000a00 */
[----:B------:R-:W3:Y:S02]  /*e710*/  S2R R4, SR_TID.X ;  /* 0x0000000000047919 */ /* 0x000ee40000002100 */
[----:B------:R-:W-:Y:S01]  /*e720*/  IMAD.IADD R3, R3, 0x1, R0 ;  /* 0x0000000103037824 */ /* 0x000fe200078e0200 */
[----:B-1----:R-:W-:-:S04]  /*e730*/  LOP3.LUT R5, R5, 0x7f, RZ, 0xc0, !PT ;  /* 0x0000007f05057812 */ /* 0x002fc800078ec0ff */
[----:B------:R-:W-:Y:S01]  /*e740*/  SHF.R.U32.HI R5, RZ, 0x3, R5 ;  /* 0x00000003ff057819 */ /* 0x000fe20000011605 */
[----:B---3--:R-:W-:-:S05]  /*e750*/  IMAD.SHL.U32 R4, R4, 0x10, RZ ;  /* 0x0000001004047824 */ /* 0x008fca00078e00ff */
[----:B------:R-:W-:Y:S02]  /*e760*/  LOP3.LUT R4, R5, 0x70, R4, 0xf8, !PT ;  /* 0x0000007005047812 */ /* 0x000fe400078ef804 */
[----:B------:R-:W1:Y:S03]  /*e770*/  @P0 LDC R5, c[0x0][0x44c] ;  /* 0x00011300ff050b82 */ /* 0x000e660000000800 */
[----:B------:R-:W-:-:S04]  /*e780*/  IMAD R0, R17, 0x80, R4 ;  /* 0x0000008011007824 */ /* 0x000fc800078e0204 */
        /* <DEDUP_REMOVED lines=23> */
[----:B------:R-:W-:-:S03]  /*e900*/  IMAD R17, R17, 0x80, R8 ;  /* 0x0000008011117824 */ /* 0x000fc600078e0208 */
[----:B------:R-:W0:Y:S01]  /*e910*/  SHFL.IDX PT, R5, R2, RZ, 0x181f ;  /* 0x00181fff02057589 */ /* 0x000e2200000e0000 */
[----:B--2---:R-:W-:-:S03]  /*e920*/  IMAD R3, R4, R7, RZ ;  /* 0x0000000704037224 */ /* 0x004fc600078e02ff */
[----:B------:R-:W1:Y:S02]  /*e930*/  SHFL.IDX PT, R4, R0, RZ, 0x181f ;  /* 0x00181fff00047589 */ /* 0x000e6400000e0000 */
[----:B------:R-:W-:-:S13]  /*e940*/  ISETP.GE.AND P1, PT, R17, R3, PT ;  /* 0x000000031100720c */ /* 0x000fda0003f26270 */
[----:B0-----:R-:W-:-:S05]  /*e950*/  @!P1 LEA R5, P2, R10, R5, 0x1 ;  /* 0x000000050a059211 */ /* 0x001fca00078408ff */
[----:B-1----:R-:W-:-:S05]  /*e960*/  @!P1 IMAD.X R4, RZ, RZ, R4, P2 ;  /* 0x000000ffff049224 */ /* 0x002fca00010e0604 */
[----:B------:R-:W-:-:S04]  /*e970*/  @!P1 LOP3.LUT R5, R5, R4, RZ, 0x3c, !PT ;  /* 0x0000000405059212 */ /* 0x000fc800078e3cff */
[----:B------:R-:W-:-:S04]  /*e980*/  @!P1 LOP3.LUT R4, R5, R4, RZ, 0x3c, !PT ;  /* 0x0000000405049212 */ /* 0x000fc800078e3cff */
[----:B------:R-:W-:-:S05]  /*e990*/  @!P1 LOP3.LUT R5, R5, R4, RZ, 0x3c, !PT ;  /* 0x0000000405059212 */ /* 0x000fca00078e3cff */
[----:B------:R-:W-:Y:S01]  /*e9a0*/  @!PT LDS RZ, [RZ] ;  /* 0x00000000fffff984 */ /* 0x000fe20000000800 */
[----:B-----5:R0:W-:Y:S02]  /*e9b0*/  @!P1 LDGSTS.E.BYPASS.LTC128B.128 [R9+0x18400], desc[UR40][R4.64], !P0 ;  /* 0x1840000004099fae */ /* 0x0201e4000c101d68 */
[----:B0-----:R-:W-:Y:S02]  /*e9c0*/  VIADD R4, R17, 0x10 ;  /* 0x0000001011047836 */ /* 0x001fe40000000000 */
[----:B------:R-:W0:Y:S03]  /*e9d0*/  SHFL.IDX PT, R5, R2, 0x1, 0x181f ;  /* 0x00381f0002057f89 */ /* 0x000e2600000e0000 */
[----:B------:R-:W-:Y:S02]  /*e9e0*/  ISETP.GE.AND P1, PT, R4, R3, PT ;  /* 0x000000030400720c */ /* 0x000fe40003f26270 */
[----:B------:R-:W1:Y:S11]  /*e9f0*/  SHFL.IDX PT, R4, R0, 0x1, 0x181f ;  /* 0x00381f0000047f89 */ /* 0x000e7600000e0000 */
[----:B0-----:R-:W-:-:S05]  /*ea00*/  @!P1 LEA R5, P2, R10, R5, 0x1 ;  /* 0x000000050a059211 */ /* 0x001fca00078408ff */
[----:B-1----:R-:W-:-:S05]  /*ea10*/  @!P1 IMAD.X R4, RZ, RZ, R4, P2 ;  /* 0x000000ffff049224 */ /* 0x002fca00010e0604 */
[----:B------:R-:W-:-:S04]  /*ea20*/  @!P1 LOP3.LUT R5, R5, R4, RZ, 0x3c, !PT ;  /* 0x0000000405059212 */ /* 0x000fc800078e3cff */
[----:B------:R-:W-:-:S04]  /*ea30*/  @!P1 LOP3.LUT R4, R5, R4, RZ, 0x3c, !PT ;  /* 0x0000000405049212 */ /* 0x000fc800078e3cff */
[----:B------:R-:W-:-:S05]  /*ea40*/  @!P1 LOP3.LUT R5, R5, R4, RZ, 0x3c, !PT ;  /* 0x0000000405059212 */ /* 0x000fca00078e3cff */
[----:B------:R0:W-:Y:S02]  /*ea50*/  @!P1 LDGSTS.E.BYPASS.LTC128B.128 [R9+0x18c00], desc[UR40][R4.64], !P0 ;  /* 0x18c0000004099fae */ /* 0x0001e4000c101d68 */
        /* <DEDUP_REMOVED lines=42> */
[----:B------:R-:W-:Y:S01]  /*ed00*/  ISETP.GE.AND P1, PT, R4, R3, PT ;  /* 0x000000030400720c */ /* 0x000fe20003f26270 */
[----:B------:R-:W-:Y:S04]  /*ed10*/  SHFL.IDX PT, R2, R2, 0x7, 0x181f ;  /* 0x00f81f0002027f89 */ /* 0x000fe800000e0000 */
[----:B------:R-:W1:Y:S04]  /*ed20*/  SHFL.IDX PT, R4, R0, 0x6, 0x181f ;  /* 0x00d81f0000047f89 */ /* 0x000e6800000e0000 */
[----:B------:R-:W2:Y:S04]  /*ed30*/  SHFL.IDX PT, R0, R0, 0x7, 0x181f ;  /* 0x00f81f0000007f89 */ /* 0x000ea800000e0000 */
[----:B0-----:R-:W-:-:S05]  /*ed40*/  @!P1 LEA R5, P2, R10, R5, 0x1 ;  /* 0x000000050a059211 */ /* 0x001fca00078408ff */
[----:B-1----:R-:W-:-:S05]  /*ed50*/  @!P1 IMAD.X R4, RZ, RZ, R4, P2 ;  /* 0x000000ffff049224 */ /* 0x002fca00010e0604 */
[----:B------:R-:W-:-:S04]  /*ed60*/  @!P1 LOP3.LUT R5, R5, R4, RZ, 0x3c, !PT ;  /* 0x0000000405059212 */ /* 0x000fc800078e3cff */
[----:B------:R-:W-:-:S04]  /*ed70*/  @!P1 LOP3.LUT R4, R5, R4, RZ, 0x3c, !PT ;  /* 0x0000000405049212 */ /* 0x000fc800078e3cff */
[----:B------:R-:W-:-:S05]  /*ed80*/  @!P1 LOP3.LUT R5, R5, R4, RZ, 0x3c, !PT ;  /* 0x0000000405059212 */ /* 0x000fca00078e3cff */
[----:B--2---:R1:W-:Y:S02]  /*ed90*/  @!P1 LDGSTS.E.BYPASS.LTC128B.128 [R9+0x1b400], desc[UR40][R4.64], !P0 ;  /* 0x1b40000004099fae */ /* 0x0043e4000c101d68 */
.L_x_4794:
[----:B------:R2:W5:Y:S01]  /*eda0*/  LDL R8, [R1+0x4] ;  /* 0x0000040001087983 */ /* 0x0005620000100800 */
        /* <DEDUP_REMOVED lines=10> */
.L_x_4676:
        /* <DEDUP_REMOVED lines=18> */
[----:B--23--:R-:W-:Y:S05]  /*ef70*/  @!P0 BRA `(.L_x_4678) ;  /* 0x0000004400e88947 */ /* 0x00cfea0003800000 */
.L_x_4795:
[----:B------:R-:W-:Y:S05]  /*ef80*/  BSYNC B0 ;  /* 0x0000000000007941 */ /* 0x000fea0003800000 */
.L_x_4677:
[----:B--2---:R-:W2:Y:S01]  /*ef90*/  LDL R2, [R1+0x18] ;  /* 0x0000180001027983 */ /* 0x004ea20000100800 */
[----:B------:R-:W-:Y:S01]  /*efa0*/  BSSY B0, `(.L_x_4679) ;  /* 0x0000063000007945 */ /* 0x000fe20003800000 */
[----:B--2---:R-:W-:-:S13]  /*efb0*/  ISETP.NE.AND P0, PT, R2, RZ, PT ;  /* 0x000000ff0200720c */ /* 0x004fda0003f05270 */
[----:B------:R-:W-:Y:S05]  /*efc0*/  @!P0 BRA `(.L_x_4680) ;  /* 0x0000000400808947 */ /* 0x000fea0003800000 */
[----:B------:R-:W2:Y:S04]  /*efd0*/  LDL R2, [R1+0x4] ;  /* 0x0000040001027983 */ /* 0x000ea80000100800 */
[----:B01----:R-:W3:Y:S01]  /*efe0*/  LDL R4, [R1+0x10] ;  /* 0x0000100001047983 */ /* 0x003ee20000100800 */
        /* <DEDUP_REMOVED lines=10> */
.L_x_4796:
[----:B------:R-:W-:Y:S05]  /*f090*/  BSYNC B1 ;  /* 0x0000000000017941 */ /* 0x000fea0003800000 */
.L_x_4681:
        /* <DEDUP_REMOVED lines=9> */
.L_x_4684:
[----:B------:R-:W-:Y:S05]  /*f130*/  BSYNC B1 ;  /* 0x0000000000017941 */ /* 0x000fea0003800000 */
.L_x_4683:
        /* <DEDUP_REMOVED lines=14> */
.L_x_4685:
        /* <DEDUP_REMOVED lines=16> */
.L_x_4686:
        /* <DEDUP_REMOVED lines=16> */
.L_x_4687:
        /* <DEDUP_REMOVED lines=16> */
.L_x_4688:
        /* <DEDUP_REMOVED lines=10> */
[----:B--2---:R-:W-:Y:S05]  /*f5c0*/  @P0 BRA.U.ANY `(.L_x_4688) ;  /* 0xfffffffd00d40947 */ /* 0x004fea000393ffff */
.L_x_4680:
[----:B------:R-:W-:Y:S05]  /*f5d0*/  BSYNC B0 ;  /* 0x0000000000007941 */ /* 0x000fea0003800000 */
.L_x_4679:
[----:B01----:R-:W2:Y:S01]  /*f5e0*/  LDL R4, [R1+0x2c] ;  /* 0x00002c0001047983 */ /* 0x003ea20000100800 */
[----:B------:R-:W-:Y:S01]  /*f5f0*/  BSSY B0, `(.L_x_4689) ;  /* 0x000020a000007945 */ /* 0x000fe20003800000 */
[----:B--2---:R-:W-:-:S13]  /*f600*/  ISETP.GE.AND P0, PT, R4, 0x2, PT ;  /* 0x000000020400780c */ /* 0x004fda0003f06270 */
[----:B------:R-:W-:Y:S05]  /*f610*/  @!P0 BRA `(.L_x_4690) ;  /* 0x00000020001c8947 */ /* 0x000fea0003800000 */
[C---:B------:R-:W-:Y:S01]  /*f620*/  LOP3.LUT R0, R4.reuse, 0x1, RZ, 0xc0, !PT ;  /* 0x0000000104007812 */ /* 0x040fe200078ec0ff */
[----:B------:R-:W-:Y:S01]  /*f630*/  VIADD R4, R4, 0xfffffffe ;  /* 0xfffffffe04047836 */ /* 0x000fe20000000000 */
[----:B------:R-:W-:Y:S02]  /*f640*/  BSSY B2, `(.L_x_4691) ;  /* 0x00000b0000027945 */ /* 0x000fe40003800000 */
[----:B------:R-:W-:Y:S01]  /*f650*/  ISETP.NE.U32.AND P0, PT, R0, 0x1, PT ;  /* 0x000000010000780c */ /* 0x000fe20003f05070 */
[----:B------:R-:W-:-:S12]  /*f660*/  IMAD.MOV.U32 R0, RZ, RZ, R4 ;  /* 0x000000ffff007224 */ /* 0x000fd800078e0004 */
[----:B------:R-:W-:Y:S05]  /*f670*/  @!P0 BRA `(.L_x_4692) ;  /* 0x0000000800b08947 */ /* 0x000fea0003800000 */
[----:B------:R-:W2:Y:S04]  /*f680*/  LDL R6, [R1+0x18] ;  /* 0x0000180001067983 */ /* 0x000ea80000100800 */
[----:B------:R-:W3:Y:S04]  /*f690*/  LDL.LU R5, [R1+0x8] ;  /* 0x0000080001057983 */ /* 0x000ee80000300800 */
[----:B-----5:R-:W4:Y:S01]  /*f6a0*/  LDL.LU R8, [R1+0x10] ;  /* 0x0000100001087983 */ /* 0x020f220000300800 */
[----:B------:R-:W-:Y:S01]  /*f6b0*/  BSSY B1, `(.L_x_4693) ;  /* 0x00000a6000017945 */ /* 0x000fe20003800000 */
[----:B--2---:R-:W-:Y:S01]  /*f6c0*/  ISETP.NE.AND P2, PT, R6, RZ, PT ;  /* 0x000000ff0600720c */ /* 0x004fe20003f45270 */
        /* <DEDUP_REMOVED lines=8> */
[----:B------:R-:W-:Y:S01]  /*f750*/  ULDC.64 UR4, c[0x0][0x418] ;  /* 0x0001060000047ab9 */ /* 0x000fe20000000a00 */
[----:B------:R-:W-:Y:S01]  /*f760*/  IMAD.MOV.U32 R0, RZ, RZ, R4 ;  /* 0x000000ffff007224 */ /* 0x000fe200078e0004 */
        /* <DEDUP_REMOVED lines=23> */
.L_x_4695:
        /* <DEDUP_REMOVED lines=9> */
.L_x_4797:
[----:B------:R-:W-:Y:S05]  /*f970*/  BSYNC B3 ;  /* 0x0000000000037941 */ /* 0x000fea0003800000 */
.L_x_4696:
        /* <DEDUP_REMOVED lines=9> */
.L_x_4699:
[----:B------:R-:W-:Y:S05]  /*fa10*/  BSYNC B3 ;  /* 0x0000000000037941 */ /* 0x000fea0003800000 */
.L_x_4698:
[----:B------:R-:W2:Y:S04]  /*fa20*/  LDL R7, [R1+0x4] ;  /* 0x0000040001077983 */ /* 0x000ea80000100800 */
[----:B------:R-:W2:Y:S04]  /*fa30*/  LDL R5, [R1+0x8] ;  /* 0x0000080001057983 */ /* 0x000ea80000100800 */
[----:B------:R-:W3:Y:S01]  /*fa40*/  LDL R6, [R1+0x1c] ;  /* 0x00001c0001067983 */ /* 0x000ee20000100800 */
[----:B0-----:R-:W-:Y:S01]  /*fa50*/  IMAD.MOV.U32 R8, RZ, RZ, RZ ;  /* 0x000000ffff087224 */ /* 0x001fe200078e00ff */
        /* <DEDUP_REMOVED lines=10> */
.L_x_4700:
        /* <DEDUP_REMOVED lines=14> */
.L_x_4798:
[----:B------:R-:W-:Y:S05]  /*fbe0*/  BSYNC B3 ;  /* 0x0000000000037941 */ /* 0x000fea0003800000 */
.L_x_4701:
        /* <DEDUP_REMOVED lines=11> */
.L_x_4704:
[----:B------:R-:W-:Y:S05]  /*fca0*/  BSYNC B3 ;  /* 0x0000000000037941 */ /* 0x000fea0003800000 */
.L_x_4703:
        /* <DEDUP_REMOVED lines=11> */
.L_x_4705:
        /* <DEDUP_REMOVED lines=16> */
.L_x_4706:
        /* <DEDUP_REMOVED lines=16> */
.L_x_4707:
        /* <DEDUP_REMOVED lines=16> */
.L_x_4708:
        /* <DEDUP_REMOVED lines=11> */
.L_x_4694:
[----:B------:R-:W-:Y:S05]  /*10110*/  BSYNC B1 ;  /* 0x0000000000017941 */ /* 0x000fea0003800000 */
.L_x_4693:
[----:B------:R-:W2:Y:S02]  /*10120*/  LDL.LU R5, [R1+0x2c] ;  /* 0x00002c0001057983 */ /* 0x000ea40000300800 */
[----:B--2---:R-:W-:-:S07]  /*10130*/  VIADD R0, R5, 0xfffffffd ;  /* 0xfffffffd05007836 */ /* 0x004fce0000000000 */
.L_x_4692:
[----:B------:R-:W-:Y:S05]  /*10140*/  BSYNC B2 ;  /* 0x0000000000027941 */ /* 0x000fea0003800000 */
.L_x_4691:
[----:B------:R-:W-:-:S13]  /*10150*/  ISETP.NE.AND P0, PT, R4, RZ, PT ;  /* 0x000000ff0400720c */ /* 0x000fda0003f05270 */
[----:B------:R-:W-:Y:S05]  /*10160*/  @!P0 BRA `(.L_x_4690) ;  /* 0x0000001400488947 */ /* 0x000fea0003800000 */
.L_x_4741:
[----:B------:R-:W2:Y:S04]  /*10170*/  LDL R4, [R1+0x18] ;  /* 0x0000180001047983 */ /* 0x000ea80000100800 */
[----:B------:R-:W3:Y:S04]  /*10180*/  LDL.LU R3, [R1+0x8] ;  /* 0x0000080001037983 */ /* 0x000ee80000300800 */
[----:B------:R-:W4:Y:S01]  /*10190*/  LDL.LU R2, [R1+0x10] ;  /* 0x0000100001027983 */ /* 0x000f220000300800 */
[----:B------:R-:W-:Y:S05]  /*101a0*/  YIELD ;  /* 0x0000000000007946 */ /* 0x000fea0003800000 */
[----:B------:R-:W-:Y:S01]  /*101b0*/  BSSY B1, `(.L_x_4709) ;  /* 0x00000a2000017945 */ /* 0x000fe20003800000 */
[----:B--2---:R-:W-:Y:S01]  /*101c0*/  ISETP.NE.AND P1, PT, R4, RZ, PT ;  /* 0x000000ff0400720c */ /* 0x004fe20003f25270 */
[----:B---3--:R-:W-:-:S05]  /*101d0*/  VIADD R7, R3, 0x1 ;  /* 0x0000000103077836 */ /* 0x008fca0000000000 */
[----:B------:R-:W-:-:S04]  /*101e0*/  ISETP.NE.AND P0, PT, R7, 0x2, PT ;  /* 0x000000020700780c */ /* 0x000fc80003f05270 */
[----:B------:R-:W-:Y:S02]  /*101f0*/  SEL R6, RZ, 0x1, P0 ;  /* 0x00000001ff067807 */ /* 0x000fe40000000000 */
[----:B------:R-:W-:Y:S02]  /*10200*/  SEL R7, R7, RZ, P0 ;  /* 0x000000ff07077207 */ /* 0x000fe40000000000 */
[----:B----4-:R-:W-:Y:S01]  /*10210*/  LOP3.LUT R6, R2, R6, RZ, 0x3c, !PT ;  /* 0x0000000602067212 */ /* 0x010fe200078e3cff */
[----:B------:R-:W-:Y:S06]  /*10220*/  @!P1 BRA `(.L_x_4710) ;  /* 0x0000000800689947 */ /* 0x000fec0003800000 */
[----:B------:R-:W-:Y:S01]  /*10230*/  ULDC.64 UR4, c[0x0][0x418] ;  /* 0x0001060000047ab9 */ /* 0x000fe20000000a00 */
[----:B0----5:R-:W-:Y:S01]  /*10240*/  IMAD.MOV.U32 R8, RZ, RZ, R0 ;  /* 0x000000ffff087224 */ /* 0x021fe200078e0000 */
        /* <DEDUP_REMOVED lines=23> */
.L_x_4711:
        /* <DEDUP_REMOVED lines=9> */
.L_x_4799:
[----:B------:R-:W-:Y:S05]  /*10450*/  BSYNC B2 ;  /* 0x0000000000027941 */ /* 0x000fea0003800000 */
.L_x_4712:
        /* <DEDUP_REMOVED lines=9> */
.L_x_4715:
[----:B------:R-:W-:Y:S05]  /*104f0*/  BSYNC B2 ;  /* 0x0000000000027941 */ /* 0x000fea0003800000 */
.L_x_4714:
        /* <DEDUP_REMOVED lines=13> */
.L_x_4716:
        /* <DEDUP_REMOVED lines=14> */
.L_x_4800:
[----:B------:R-:W-:Y:S05]  /*106b0*/  BSYNC B2 ;  /* 0x0000000000027941 */ /* 0x000fea0003800000 */
.L_x_4717:
        /* <DEDUP_REMOVED lines=11> */
.L_x_4720:
[----:B------:R-:W-:Y:S05]  /*10770*/  BSYNC B2 ;  /* 0x0000000000027941 */ /* 0x000fea0003800000 */
.L_x_4719:
        /* <DEDUP_REMOVED lines=10> */
.L_x_4721:
        /* <DEDUP_REMOVED lines=16> */
.L_x_4722:
        /* <DEDUP_REMOVED lines=16> */
.L_x_4723:
        /* <DEDUP_REMOVED lines=16> */
.L_x_4724:
        /* <DEDUP_REMOVED lines=11> */
.L_x_4710:
[----:B------:R-:W-:Y:S05]  /*10bd0*/  BSYNC B1 ;  /* 0x0000000000017941 */ /* 0x000fea0003800000 */
.L_x_4709:
[----:B------:R-:W2:Y:S01]  /*10be0*/  LDL R2, [R1+0x18] ;  /* 0x0000180001027983 */ /* 0x000ea20000100800 */
[----:B------:R-:W-:Y:S01]  /*10bf0*/  VIADD R7, R7, 0x1 ;  /* 0x0000000107077836 */ /* 0x000fe20000000000 */
[----:B------:R-:W-:Y:S04]  /*10c00*/  BSSY B1, `(.L_x_4725) ;  /* 0x00000a5000017945 */ /* 0x000fe80003800000 */
[----:B------:R-:W-:-:S04]  /*10c10*/  ISETP.NE.AND P0, PT, R7, 0x2, PT ;  /* 0x000000020700780c */ /* 0x000fc80003f05270 */
[----:B0-----:R-:W-:Y:S02]  /*10c20*/  SEL R9, R7, RZ, P0 ;  /* 0x000000ff07097207 */ /* 0x001fe40000000000 */
[----:B--2---:R-:W-:Y:S02]  /*10c30*/  ISETP.NE.AND P2, PT, R2, RZ, PT ;  /* 0x000000ff0200720c */ /* 0x004fe40003f45270 */
[----:B------:R-:W-:-:S04]  /*10c40*/  SEL R2, RZ, 0x1, P0 ;  /* 0x00000001ff027807 */ /* 0x000fc80000000000 */
[----:B-----5:R-:W-:-:S05]  /*10c50*/  LOP3.LUT R8, R6, R2, RZ, 0x3c, !PT ;  /* 0x0000000206087212 */ /* 0x020fca00078e3cff */
        /* <DEDUP_REMOVED lines=28> */
.L_x_4727:
        /* <DEDUP_REMOVED lines=9> */
.L_x_4801:
[----:B------:R-:W-:Y:S05]  /*10eb0*/  BSYNC B2 ;  /* 0x0000000000027941 */ /* 0x000fea0003800000 */
.L_x_4728:
        /* <DEDUP_REMOVED lines=9> */
.L_x_4731:
[----:B------:R-:W-:Y:S05]  /*10f50*/  BSYNC B2 ;  /* 0x0000000000027941 */ /* 0x000fea0003800000 */
.L_x_4730:
        /* <DEDUP_REMOVED lines=14> */
.L_x_4732:
        /* <DEDUP_REMOVED lines=14> */
.L_x_4802:
[----:B------:R-:W-:Y:S05]  /*11120*/  BSYNC B2 ;  /* 0x0000000000027941 */ /* 0x000fea0003800000 */
.L_x_4733:
        /* <DEDUP_REMOVED lines=11> */
.L_x_4736:
[----:B------:R-:W-:Y:S05]  /*111e0*/  BSYNC B2 ;  /* 0x0000000000027941 */ /* 0x000fea0003800000 */
.L_x_4735:
        /* <DEDUP_REMOVED lines=11> */
.L_x_4737:
        /* <DEDUP_REMOVED lines=16> */
.L_x_4738:
        /* <DEDUP_REMOVED lines=16> */
.L_x_4739:
        /* <DEDUP_REMOVED lines=16> */
.L_x_4740:
        /* <DEDUP_REMOVED lines=11> */
.L_x_4726:
[----:B------:R-:W-:Y:S05]  /*11650*/  BSYNC B1 ;  /* 0x0000000000017941 */ /* 0x000fea0003800000 */
.L_x_4725:
[C---:B------:R-:W-:Y:S01]  /*11660*/  ISETP.GT.AND P0, PT, R0.reuse, 0x1, PT ;  /* 0x000000010000780c */ /* 0x040fe20003f04270 */
[----:B------:R-:W-:-:S12]  /*11670*/  VIADD R0, R0, 0xfffffffe ;  /* 0xfffffffe00007836 */ /* 0x000fd80000000000 */
[----:B------:R-:W-:Y:S05]  /*11680*/  @P0 BRA `(.L_x_4741) ;  /* 0xffffffe800b80947 */ /* 0x000fea000383ffff */
.L_x_4690:
[----:B------:R-:W-:Y:S05]  /*11690*/  BSYNC B0 ;  /* 0x0000000000007941 */ /* 0x000fea0003800000 */
.L_x_4689:
        /* <DEDUP_REMOVED lines=21> */
[----:B------:R-:W1:Y:S01]  /*117f0*/  POPC R7, R6 ;  /* 0x0000000600077309 */ /* 0x000e620000000000 */
[----:B--2---:R-:W1:Y:S02]  /*11800*/  SHFL.IDX PT, R4, R3, R4, 0x1f ;  /* 0x00001f0403047589 */ /* 0x004e6400000e0000 */
[----:B-1----:R-:W-:-:S07]  /*11810*/  IADD3 R16, R4, UR37, R7 ;  /* 0x0000002504107c10 */ /* 0x002fce000fffe007 */
.L_x_4743:
[----:B------:R-:W-:Y:S05]  /*11820*/  BSYNC B0 ;  /* 0x0000000000007941 */ /* 0x000fea0003800000 */
.L_x_4742:
[----:B------:R-:W-:-:S05]  /*11830*/  SEL R0, R0, RZ, P0 ;  /* 0x000000ff00007207 */ /* 0x000fca0000000000 */
[----:B------:R2:W-:Y:S02]  /*11840*/  STL [R1+0x8], R0 ;  /* 0x0000080001007387 */ /* 0x0005e40000100800 */
.L_x_4661:
[----:B------:R-:W-:Y:S05]  /*11850*/  BSYNC B7 ;  /* 0x0000000000077941 */ /* 0x000fea0003800000 */
.L_x_4659:
        /* <DEDUP_REMOVED lines=13> */
.L_x_4744:
        /* <DEDUP_REMOVED lines=36> */
.L_x_4812:
[----:B------:R-:W-:Y:S02]  /*11b70*/  ULDC UR4, c[0x0][0xc38] ;  /* 0x00030e0000047ab9 */ /* 0x000fe40000000800 */
[----:B------:R-:W-:-:S04]  /*11b80*/  IMAD.U32 R4, RZ, RZ, UR4 ;  /* 0x00000004ff047e24 */ /* 0x000fc8000f8e00ff */
[----:B--2---:R-:W-:-:S04]  /*11b90*/  IMAD R14, R14, R4, RZ ;  /* 0x000000040e0e7224 */ /* 0x004fc800078e02ff */
[----:B------:R-:W-:-:S05]  /*11ba0*/  IMAD.IADD R5, R5, 0x1, R14 ;  /* 0x0000000105057824 */ /* 0x000fca00078e020e */
[----:B------:R-:W-:-:S13]  /*11bb0*/  ISETP.GT.AND P6, PT, R5, R0, PT ;  /* 0x000000000500720c */ /* 0x000fda0003fc4270 */
[----:B------:R-:W-:Y:S05]  /*11bc0*/  @P6 BRA `(.L_x_4747) ;  /* 0x00000000009c6947 */ /* 0x000fea0003800000 */
.L_x_4752:
        /* <DEDUP_REMOVED lines=14> */
.L_x_4750:
[----:B------:R-:W-:Y:S05]  /*11cb0*/  BSYNC B0 ;  /* 0x0000000000007941 */ /* 0x000fea0003800000 */
.L_x_4749:
[----:B------:R-:W-:-:S03]  /*11cc0*/  UMOV UR4, 0xffffffff ;  /* 0xffffffff00047882 */ /* 0x000fc60000000000 */
[----:B------:R-:W-:Y:S05]  /*11cd0*/  BRA.DIV UR4, `(.L_x_4751) ;  /* 0x0000002204587947 */ /* 0x000fea000b800000 */
[----:B-----5:R-:W3:Y:S02]  /*11ce0*/  SHFL.UP PT, R14, R2, 0x1, RZ ;  /* 0x04200000020e7989 */ /* 0x020ee400000e00ff */
[----:B---3--:R-:W-:-:S05]  /*11cf0*/  SEL R13, R14, RZ, P1 ;  /* 0x000000ff0e0d7207 */ /* 0x008fca0000800000 */
[----:B------:R-:W-:-:S05]  /*11d00*/  IMAD.IADD R13, R2, 0x1, R13 ;  /* 0x00000001020d7824 */ /* 0x000fca00078e020d */
[----:B------:R-:W3:Y:S02]  /*11d10*/  SHFL.UP PT, R14, R13, 0x2, RZ ;  /* 0x044000000d0e7989 */ /* 0x000ee400000e00ff */
[----:B---3--:R-:W-:-:S05]  /*11d20*/  SEL R4, R14, RZ, P2 ;  /* 0x000000ff0e047207 */ /* 0x008fca0001000000 */
[----:B------:R-:W-:-:S05]  /*11d30*/  IMAD.IADD R4, R13, 0x1, R4 ;  /* 0x000000010d047824 */ /* 0x000fca00078e0204 */
[----:B------:R-:W1:Y:S02]  /*11d40*/  SHFL.UP PT, R14, R4, 0x4, RZ ;  /* 0x04800000040e7989 */ /* 0x000e6400000e00ff */
        /* <DEDUP_REMOVED lines=9> */
.L_x_4820:
[----:B------:R-:W-:Y:S02]  /*11de0*/  ULDC UR4, c[0x0][0xc38] ;  /* 0x00030e0000047ab9 */ /* 0x000fe40000000800 */
[----:B------:R-:W-:-:S04]  /*11df0*/  IMAD.U32 R4, RZ, RZ, UR4 ;  /* 0x00000004ff047e24 */ /* 0x000fc8000f8e00ff */
[----:B--2---:R-:W-:-:S04]  /*11e00*/  IMAD R14, R14, R4, RZ ;  /* 0x000000040e0e7224 */ /* 0x004fc800078e02ff */
[----:B------:R-:W-:-:S05]  /*11e10*/  IMAD.IADD R5, R14, 0x1, R5 ;  /* 0x000000010e057824 */ /* 0x000fca00078e0205 */
[----:B------:R-:W-:-:S13]  /*11e20*/  ISETP.GT.AND P6, PT, R5, R0, PT ;  /* 0x000000000500720c */ /* 0x000fda0003fc4270 */
[----:B------:R-:W-:Y:S05]  /*11e30*/  @!P6 BRA `(.L_x_4752) ;  /* 0xfffffffc0064e947 */ /* 0x000fea000383ffff */
.L_x_4747:
        /* <DEDUP_REMOVED lines=8> */
.L_x_4824:
[----:B------:R-:W-:Y:S01]  /*11ec0*/  ISETP.NE.AND P0, PT, R5, RZ, PT ;  /* 0x000000ff0500720c */ /* 0x000fe20003f05270 */
[----:B------:R-:W-:-:S12]  /*11ed0*/  IMAD.MOV.U32 R5, RZ, RZ, RZ ;  /* 0x000000ffff057224 */ /* 0x000fd800078e00ff */
[----:B------:R-:W-:Y:S05]  /*11ee0*/  @!P0 BRA `(.L_x_4754) ;  /* 0x0000000000108947 */ /* 0x000fea0003800000 */
[----:B------:R-:W-:Y:S01]  /*11ef0*/  UMOV UR4, 0xffffffff ;  /* 0xffffffff00047882 */ /* 0x000fe20000000000 */
[----:B------:R-:W-:Y:S02]  /*11f00*/  VIADD R12, R6, 0xffffffff ;  /* 0xffffffff060c7836 */ /* 0x000fe40000000000 */
[----:B------:R-:W-:Y:S05]  /*11f10*/  BRA.DIV UR4, `(.L_x_4755) ;  /* 0x0000002204cc7947 */ /* 0x000fea000b800000 */
[----:B------:R4:W0:Y:S02]  /*11f20*/  SHFL.IDX PT, R5, R3, R12, 0x1f ;  /* 0x00001f0c03057589 */ /* 0x00082400000e0000 */
.L_x_4754:
[----:B-12-4-:R-:W1:Y:S01]  /*11f30*/  LDC.64 R2, c[0x0][0xc90] ;  /* 0x00032400ff027b82 */ /* 0x016e620000000a00 */
[----:B------:R-:W-:-:S04]  /*11f40*/  IMAD.IADD R19, R6, 0x1, R19 ;  /* 0x0000000106137824 */ /* 0x000fc800078e0213 */
[----:B-1----:R-:W-:-:S05]  /*11f50*/  IMAD.WIDE R2, R19, 0x4, R2 ;  /* 0x0000000413027825 */ /* 0x002fca00078e0202 */
[----:B------:R-:W3:Y:S01]  /*11f60*/  LDG.E R7, desc[UR40][R2.64] ;  /* 0x0000002802077981 */ /* 0x000ee2000c1e1900 */
[----:B0-----:R-:W-:-:S04]  /*11f70*/  IMAD R16, R5, R4, R16 ;  /* 0x0000000405107224 */ /* 0x001fc800078e0210 */
        /* <DEDUP_REMOVED lines=61> */
.L_x_4748:
[----:B------:R-:W-:Y:S01]  /*12350*/  UMOV UR4, URZ ;  /* 0x0000003f00047c82 */ /* 0x000fe20008000000 */
[----:B------:R-:W-:Y:S01]  /*12360*/  UMOV UR5, URZ ;  /* 0x0000003f00057c82 */ /* 0x000fe20008000000 */
[----:B------:R-:W-:Y:S01]  /*12370*/  ULDC UR6, c[0x0][0xc3c] ;  /* 0x00030f0000067ab9 */ /* 0x000fe20000000800 */
[----:B------:R-:W-:Y:S02]  /*12380*/  IMAD.MOV.U32 R16, RZ, RZ, R0 ;  /* 0x000000ffff107224 */ /* 0x000fe400078e0000 */
[----:B------:R-:W-:Y:S02]  /*12390*/  IMAD.U32 R17, RZ, RZ, UR4 ;  /* 0x00000004ff117e24 */ /* 0x000fe4000f8e00ff */
[----:B------:R-:W-:Y:S02]  /*123a0*/  IMAD.U32 R18, RZ, RZ, UR5 ;  /* 0x00000005ff127e24 */ /* 0x000fe4000f8e00ff */
[----:B------:R-:W-:-:S07]  /*123b0*/  IMAD.U32 R19, RZ, RZ, UR6 ;  /* 0x00000006ff137e24 */ /* 0x000fce000f8e00ff */
.L_x_4756:
[----:B------:R4:W2:Y:S01]  /*123c0*/  LDL R2, [R1+0x4] ;  /* 0x0000040001027983 */ /* 0x0008a20000100800 */
[----:B------:R-:W3:Y:S01]  /*123d0*/  S2R R0, SR_TID.X ;  /* 0x0000000000007919 */ /* 0x000ee20000002100 */
[----:B------:R-:W-:Y:S05]  /*123e0*/  WARPSYNC.ALL ;  /* 0x0000000000007948 */ /* 0x000fea0003800000 */
[----:B---3--:R-:W-:Y:S01]  /*123f0*/  LOP3.LUT R0, R0, 0x1f, RZ, 0xc0, !PT ;  /* 0x0000001f00007812 */ /* 0x008fe200078ec0ff */
[----:B------:R-:W-:Y:S03]  /*12400*/  BAR.SYNC.DEFER_BLOCKING 0x4, 0x180 ;  /* 0x0106000000007b1d */ /* 0x000fe60000010000 */
[----:B------:R-:W-:-:S13]  /*12410*/  ISETP.NE.AND P0, PT, R0, RZ, PT ;  /* 0x000000ff0000720c */ /* 0x000fda0003f05270 */
[----:B-1----:R-:W2:Y:S01]  /*12420*/  @!P0 S2R R3, SR_CgaCtaId ;  /* 0x0000000000038919 */ /* 0x002ea20000008800 */
[----:B------:R-:W-:-:S04]  /*12430*/  @!P0 MOV R0, 0x400 ;  /* 0x0000040000008802 */ /* 0x000fc80000000f00 */
[----:B--2---:R-:W-:-:S05]  /*12440*/  @!P0 LEA R2, R3, R0, 0x18 ;  /* 0x0000000003028211 */ /* 0x004fca00078ec0ff */
[----:B------:R4:W-:Y:S04]  /*12450*/  @!P0 STS.128 [R2+0x228d0], R16 ;  /* 0x0228d01002008388 */ /* 0x0009e80000000c00 */
[----:B------:R4:W-:Y:S01]  /*12460*/  @!P0 STL [R1+0x4], R2 ;  /* 0x0000040201008387 */ /* 0x0009e20000100800 */
[----:B------:R-:W-:Y:S06]  /*12470*/  BAR.ARV 0x5, 0x180 ;  /* 0x0146000000007b1d */ /* 0x000fec0000002000 */
.L_x_4745:
[----:B------:R-:W-:Y:S02]  /*12480*/  ULDC UR4, c[0x0][0xc3c] ;  /* 0x00030f0000047ab9 */ /* 0x000fe40000000800 */
[----:B---3--:R-:W-:-:S13]  /*12490*/  ISETP.GE.AND P0, PT, R19, UR4, PT ;  /* 0x0000000413007c0c */ /* 0x008fda000bf06270 */
[----:B------:R-:W-:Y:S05]  /*124a0*/  @!P0 BRA `(.L_x_4757) ;  /* 0xffffffac00308947 */ /* 0x000fea000383ffff */
[----:B------:R-:W-:Y:S05]  /*124b0*/  BSYNC B8 ;  /* 0x0000000000087941 */ /* 0x000fea0003800000 */
.L_x_4655:
[----:B--2---:R-:W2:Y:S01]  /*124c0*/  LDL.LU R0, [R1+0x3c] ;  /* 0x00003c0001007983 */ /* 0x004ea20000300800 */
[----:B------:R-:W-:Y:S01]  /*124d0*/  BSSY B0, `(.L_x_4758) ;  /* 0x000000b000007945 */ /* 0x000fe20003800000 */
[----:B------:R-:W3:Y:S01]  /*124e0*/  S2R R5, SR_CgaCtaId ;  /* 0x0000000000057919 */ /* 0x000ee20000008800 */
[----:B--2---:R-:W-:-:S05]  /*124f0*/  VIADD R0, R0, 0x1 ;  /* 0x0000000100007836 */ /* 0x004fca0000000000 */
[----:B----4-:R-:W-:-:S04]  /*12500*/  LEA.HI R2, R0, R0, RZ, 0x1 ;  /* 0x0000000000027211 */ /* 0x010fc800078f08ff */
[----:B-1----:R-:W-:-:S05]  /*12510*/  LOP3.LUT R3, R2, 0xfffffffe, RZ, 0xc0, !PT ;  /* 0xfffffffe02037812 */ /* 0x002fca00078ec0ff */
[----:B------:R-:W-:Y:S01]  /*12520*/  IMAD.IADD R3, R0, 0x1, -R3 ;  /* 0x0000000100037824 */ /* 0x000fe200078e0a03 */
[----:B------:R-:W-:-:S04]  /*12530*/  MOV R0, 0x400 ;  /* 0x0000040000007802 */ /* 0x000fc80000000f00 */
[----:B---3--:R-:W-:Y:S02]  /*12540*/  LEA R0, R5, R0, 0x18 ;  /* 0x0000000005007211 */ /* 0x008fe400078ec0ff */
[----:B------:R-:W-:-:S04]  /*12550*/  SHF.L.U32 R3, R3, 0x1f, RZ ;  /* 0x0000001f03037819 */ /* 0x000fc800000006ff */
[----:B------:R-:W1:Y:S02]  /*12560*/  SYNCS.PHASECHK.TRANS64.TRYWAIT P0, [R0+URZ+0x22820], R3 ;  /* 0x02282003000075a7 */ /* 0x000e64000800017f */
[----:B-1----:R-:W-:Y:S05]  /*12570*/  @!P0 BRA `(.L_x_4759) ;  /* 0x0000001c005c8947 */ /* 0x002fea0003800000 */
.L_x_4827:
[----:B------:R-:W-:Y:S05]  /*12580*/  BSYNC B0 ;  /* 0x0000000000007941 */ /* 0x000fea0003800000 */
.L_x_4758:
[----:B------:R-:W-:-:S03]  /*12590*/  UMOV UR4, 0xffffffff ;  /* 0xffffffff00047882 */ /* 0x000fc60000000000 */
[----:B------:R-:W-:Y:S05]  /*125a0*/  BRA.DIV UR4, `(.L_x_4760) ;  /* 0x0000001e04647947 */ /* 0x000fea000b800000 */
[----:B------:R-:W2:Y:S02]  /*125b0*/  S2R R2, SR_TID.X ;  /* 0x0000000000027919 */ /* 0x000ea40000002100 */
[----:B--2---:R-:W-:-:S04]  /*125c0*/  SHF.R.U32.HI R2, RZ, 0x5, R2 ;  /* 0x00000005ff027819 */ /* 0x004fc80000011602 */
[----:B------:R-:W-:-:S05]  /*125d0*/  LOP3.LUT R2, R2, 0x3, RZ, 0xc0, !PT ;  /* 0x0000000302027812 */ /* 0x000fca00078ec0ff */
[----:B------:R2:W3:Y:S02]  /*125e0*/  SHFL.IDX PT, R14, R2, RZ, 0x1f ;  /* 0x00001fff020e7589 */ /* 0x0004e400000e0000 */
.L_x_4830:
[----:B---3--:R-:W-:Y:S01]  /*125f0*/  ISETP.NE.AND P0, PT, R14, RZ, PT ;  /* 0x000000ff0e00720c */ /* 0x008fe20003f05270 */
[----:B------:R-:W-:-:S12]  /*12600*/  BSSY B0, `(.L_x_4761) ;  /* 0x0000027000007945 */ /* 0x000fd80003800000 */
[----:B------:R-:W-:Y:S05]  /*12610*/  @P0 BRA `(.L_x_4762) ;  /* 0x0000000000940947 */ /* 0x000fea0003800000 */
[----:B------:R-:W-:-:S03]  /*12620*/  UMOV UR4, 0xffffffff ;  /* 0xffffffff00047882 */ /* 0x000fc60000000000 */
[----:B------:R-:W-:Y:S05]  /*12630*/  BRA.DIV UR4, `(.L_x_4763) ;  /* 0x0000001e04747947 */ /* 0x000fea000b800000 */
[----:B------:R-:W-:-:S13]  /*12640*/  ELECT P6, URZ, PT ;  /* 0x00000000003f782f */ /* 0x000fda00038c0000 */
.L_x_4833:
[----:B------:R-:W-:Y:S05]  /*12650*/  @!P6 BRA `(.L_x_4762) ;  /* 0x000000000084e947 */ /* 0x000fea0003800000 */
[----:B------:R-:W-:-:S06]  /*12660*/  ULOP3.LUT UR4, UR36, 0x2, URZ, 0xfc, !UPT ;  /* 0x0000000224047892 */ /* 0x000fcc000f8efc3f */
[----:B--2---:R-:W-:-:S05]  /*12670*/  IMAD.U32 R2, RZ, RZ, UR4 ;  /* 0x00000004ff027e24 */ /* 0x004fca000f8e00ff */
[----:B------:R-:W-:-:S13]  /*12680*/  ISETP.NE.AND P2, PT, R2, 0x3, PT ;  /* 0x000000030200780c */ /* 0x000fda0003f45270 */
[----:B------:R-:W-:Y:S05]  /*12690*/  @!P2 BRA `(.L_x_4764) ;  /* 0x000000000004a947 */ /* 0x000fea0003800000 */
[----:B------:R-:W-:Y:S01]  /*126a0*/  BPT.TRAP 0x1 ;  /* 0x000000040000795c */ /* 0x000fe20000300000 */
.L_x_4764:
[----:B-1----:R-:W2:Y:S04]  /*126b0*/  LDL R3, [R1+0x8] ;  /* 0x0000080001037983 */ /* 0x002ea80000100800 */
[----:B------:R-:W3:Y:S01]  /*126c0*/  LDL.LU R7, [R1+0x10] ;  /* 0x0000100001077983 */ /* 0x000ee20000300800 */
[----:B------:R-:W-:-:S04]  /*126d0*/  VIADD R2, R0, 0x22840 ;  /* 0x0002284000027836 */ /* 0x000fc80000000000 */
[C---:B--2---:R-:W-:Y:S02]  /*126e0*/  IMAD R6, R3.reuse, 0x8, R2 ;  /* 0x0000000803067824 */ /* 0x044fe400078e0202 */
[----:B------:R-:W-:Y:S01]  /*126f0*/  VIADD R3, R3, 0x1 ;  /* 0x0000000103037836 */ /* 0x000fe20000000000 */
[----:B---3--:R-:W-:-:S04]  /*12700*/  SHF.L.U32 R5, R7, 0x1f, RZ ;  /* 0x0000001f07057819 */ /* 0x008fc800000006ff */
[C---:B------:R-:W-:Y:S01]  /*12710*/  ISETP.NE.AND P1, PT, R3.reuse, 0x2, PT ;  /* 0x000000020300780c */ /* 0x040fe20003f25270 */
[----:B------:R-:W1:Y:S03]  /*12720*/  SYNCS.PHASECHK.TRANS64.TRYWAIT P0, [R6+URZ], R5 ;  /* 0x00000005060075a7 */ /* 0x000e66000800017f */
[----:B------:R-:W-:Y:S02]  /*12730*/  SEL R4, RZ, 0x1, P1 ;  /* 0x00000001ff047807 */ /* 0x000fe40000800000 */
[----:B------:R-:W-:Y:S02]  /*12740*/  SEL R3, R3, RZ, P1 ;  /* 0x000000ff03037207 */ /* 0x000fe40000800000 */
[----:B------:R-:W-:-:S03]  /*12750*/  LOP3.LUT R4, R7, R4, RZ, 0x3c, !PT ;  /* 0x0000000407047212 */ /* 0x000fc600078e3cff */
[----:B------:R-:W-:Y:S01]  /*12760*/  IMAD R7, R3, 0x8, R2 ;  /* 0x0000000803077824 */ /* 0x000fe200078e0202 */
[----:B------:R-:W-:Y:S01]  /*12770*/  SHF.L.U32 R2, R4, 0x1f, RZ ;  /* 0x0000001f04027819 */ /* 0x000fe200000006ff */
[----:B-1----:R-:W-:Y:S06]  /*12780*/  @!P0 BRA `(.L_x_4765) ;  /* 0x0000001c00408947 */ /* 0x002fec0003800000 */
.L_x_4834:
[----:B------:R-:W2:Y:S02]  /*12790*/  SYNCS.PHASECHK.TRANS64.TRYWAIT P0, [R7+URZ], R2 ;  /* 0x00000002070075a7 */ /* 0x000ea4000800017f */
[----:B--2---:R-:W-:Y:S05]  /*127a0*/  @!P0 BRA `(.L_x_4766) ;  /* 0x0000001c004c8947 */ /* 0x004fea0003800000 */
.L_x_4835:
[----:B------:R-:W-:Y:S05]  /*127b0*/  @!P2 BRA `(.L_x_4767) ;  /* 0x000000000004a947 */ /* 0x000fea0003800000 */
[----:B------:R-:W-:Y:S01]  /*127c0*/  BPT.TRAP 0x1 ;  /* 0x000000040000795c */ /* 0x000fe20000300000 */
.L_x_4767:
[----:B------:R-:W3:Y:S01]  /*127d0*/  LDL.LU R4, [R1+0x8] ;  /* 0x0000080001047983 */ /* 0x000ee20000300800 */
[----:B------:R-:W-:-:S04]  /*127e0*/  VIADD R0, R0, 0x22860 ;  /* 0x0002286000007836 */ /* 0x000fc80000000000 */
[----:B---3--:R-:W-:-:S04]  /*127f0*/  IMAD R4, R4, 0x8, R0 ;  /* 0x0000000804047824 */ /* 0x008fc800078e0200 */
[----:B------:R-:W3:Y:S02]  /*12800*/  SYNCS.PHASECHK.TRANS64.TRYWAIT P0, [R4+URZ], R5 ;  /* 0x00000005040075a7 */ /* 0x000ee4000800017f */
[----:B---3--:R-:W-:Y:S05]  /*12810*/  @!P0 BRA `(.L_x_4768) ;  /* 0x0000001c00448947 */ /* 0x008fea0003800000 */
.L_x_4836:
[----:B------:R-:W-:-:S07]  /*12820*/  IMAD R3, R3, 0x8, R0 ;  /* 0x0000000803037824 */ /* 0x000fce00078e0200 */
.L_x_4769:
[----:B----4-:R4:W0:Y:S02]  /*12830*/  SYNCS.PHASECHK.TRANS64.TRYWAIT P0, [R3+URZ], R2 ;  /* 0x00000002030075a7 */ /* 0x010824000800017f */
[----:B0-----:R-:W-:Y:S05]  /*12840*/  @!P0 NANOSLEEP.SYNCS 0x989680 ;  /* 0x009896800000895d */ /* 0x001fea0003900000 */
[----:B------:R-:W0:Y:S02]  /*12850*/  @!P0 SYNCS.PHASECHK.TRANS64 P0, [R3+URZ], R2 ;  /* 0x00000002030085a7 */ /* 0x000e24000800007f */
[----:B0-----:R-:W-:Y:S05]  /*12860*/  @!P0 BRA `(.L_x_4769) ;  /* 0xfffffffc00f08947 */ /* 0x001fea000383ffff */
.L_x_4762:
[----:B------:R-:W-:Y:S05]  /*12870*/  BSYNC B0 ;  /* 0x0000000000007941 */ /* 0x000fea0003800000 */
.L_x_4761:
[----:B------:R-:W-:Y:S05]  /*12880*/  EXIT ;  /* 0x000000000000794d */ /* 0x000fea0003800000 */
.L_x_4597:
[----:B0-----:R0:W1:Y:S02]  /*12890*/  SYNCS.PHASECHK.TRANS64.TRYWAIT P0, [R7+URZ+0x22800], R0 ;  /* 0x02280000070075a7 */ /* 0x001064000800017f */
[----:B-1----:R-:W-:Y:S05]  /*128a0*/  @!P0 NANOSLEEP.SYNCS 0x989680 ;  /* 0x009896800000895d */ /* 0x002fea0003900000 */
[----:B------:R-:W1:Y:S02]  /*128b0*/  @!P0 SYNCS.PHASECHK.TRANS64 P0, [R7+URZ+0x22800], R0 ;  /* 0x02280000070085a7 */ /* 0x000e64000800007f */
[----:B-1----:R-:W-:Y:S05]  /*128c0*/  @!P0 BRA `(.L_x_4597) ;  /* 0xfffffffc00f08947 */ /* 0x002fea000383ffff */
[----:B------:R-:W-:Y:S05]  /*128d0*/  BRA `(.L_x_4770) ;  /* 0xfffffef000a07947 */ /* 0x000fea000383ffff */
.L_x_4601:
[----:B-1----:R1:W2:Y:S02]  /*128e0*/  SYNCS.PHASECHK.TRANS64.TRYWAIT P1, [R6+URZ+0x22830], R11 ;  /* 0x0228300b060075a7 */ /* 0x0022a4000802017f */
[----:B--2---:R-:W-:Y:S05]  /*128f0*/  @!P1 NANOSLEEP.SYNCS 0x989680 ;  /* 0x009896800000995d */ /* 0x004fea0003900000 */
[----:B------:R-:W2:Y:S02]  /*12900*/  @!P1 SYNCS.PHASECHK.TRANS64 P1, [R6+URZ+0x22830], R11 ;  /* 0x0228300b060095a7 */ /* 0x000ea4000802007f */
[----:B--2---:R-:W-:Y:S05]  /*12910*/  @!P1 BRA `(.L_x_4601) ;  /* 0xfffffffc00f09947 */ /* 0x004fea000383ffff */
[----:B------:R-:W-:Y:S05]  /*12920*/  BRA `(.L_x_4600) ;  /* 0xfffffef000cc7947 */ /* 0x000fea000383ffff */
.L_x_4605:
[----:B-1----:R1:W2:Y:S02]  /*12930*/  SYNCS.PHASECHK.TRANS64.TRYWAIT P3, [R6+URZ+0x22850], R11 ;  /* 0x0228500b060075a7 */ /* 0x0022a4000806017f */
[----:B--2---:R-:W-:Y:S05]  /*12940*/  @!P3 NANOSLEEP.SYNCS 0x989680 ;  /* 0x009896800000b95d */ /* 0x004fea0003900000 */
[----:B------:R-:W2:Y:S02]  /*12950*/  @!P3 SYNCS.PHASECHK.TRANS64 P3, [R6+URZ+0x22850], R11 ;  /* 0x0228500b0600b5a7 */ /* 0x000ea4000806007f */
[----:B--2---:R-:W-:Y:S05]  /*12960*/  @!P3 BRA `(.L_x_4605) ;  /* 0xfffffffc00f0b947 */ /* 0x004fea000383ffff */
[----:B------:R-:W-:Y:S05]  /*12970*/  BRA `(.L_x_4604) ;  /* 0xffffff1000547947 */ /* 0x000fea000383ffff */
.L_x_4610:
[----:B-1----:R-:W-:-:S04]  /*12980*/  IMAD.U32 R5, RZ, RZ, UR26 ;  /* 0x0000001aff057e24 */ /* 0x002fc8000f8e00ff */
[----:B------:R1:W2:Y:S03]  /*12990*/  SYNCS.PHASECHK.TRANS64.TRYWAIT P3, [R5+URZ+0x22830], R6 ;  /* 0x02283006050075a7 */ /* 0x0002a6000806017f */
[----:B--2---:R-:W-:Y:S05]  /*129a0*/  @!P3 NANOSLEEP.SYNCS 0x989680 ;  /* 0x009896800000b95d */ /* 0x004fea0003900000 */
[----:B------:R-:W2:Y:S02]  /*129b0*/  @!P3 SYNCS.PHASECHK.TRANS64 P3, [R5+URZ+0x22830], R6 ;  /* 0x022830060500b5a7 */ /* 0x000ea4000806007f */
[----:B--2---:R-:W-:Y:S05]  /*129c0*/  @!P3 BRA `(.L_x_4610) ;  /* 0xfffffffc00ecb947 */ /* 0x004fea000383ffff */
[----:B------:R-:W-:Y:S05]  /*129d0*/  BRA `(.L_x_4609) ;  /* 0xffffff1400887947 */ /* 0x000fea000383ffff */
.L_x_4614:
[----:B-1----:R1:W2:Y:S02]  /*129e0*/  SYNCS.PHASECHK.TRANS64.TRYWAIT P3, [R199+URZ+0x22850], R6 ;  /* 0x02285006c70075a7 */ /* 0x0022a4000806017f */
[----:B--2---:R-:W-:Y:S05]  /*129f0*/  @!P3 NANOSLEEP.SYNCS 0x989680 ;  /* 0x009896800000b95d */ /* 0x004fea0003900000 */
[----:B------:R-:W2:Y:S02]  /*12a00*/  @!P3 SYNCS.PHASECHK.TRANS64 P3, [R199+URZ+0x22850], R6 ;  /* 0x02285006c700b5a7 */ /* 0x000ea4000806007f */
[----:B--2---:R-:W-:Y:S05]  /*12a10*/  @!P3 BRA `(.L_x_4614) ;  /* 0xfffffffc00f0b947 */ /* 0x004fea000383ffff */
[----:B------:R-:W-:Y:S05]  /*12a20*/  BRA `(.L_x_4613) ;  /* 0xffffff3800fc7947 */ /* 0x000fea000383ffff */
.L_x_4620:
[----:B-1----:R-:W-:-:S04]  /*12a30*/  IMAD.U32 R5, RZ, RZ, UR25 ;  /* 0x00000019ff057e24 */ /* 0x002fc8000f8e00ff */
[----:B------:R1:W2:Y:S03]  /*12a40*/  SYNCS.PHASECHK.TRANS64.TRYWAIT P1, [R5+URZ+0x22830], R6 ;  /* 0x02283006050075a7 */ /* 0x0002a6000802017f */
[----:B--2---:R-:W-:Y:S05]  /*12a50*/  @!P1 NANOSLEEP.SYNCS 0x989680 ;  /* 0x009896800000995d */ /* 0x004fea0003900000 */
[----:B------:R-:W2:Y:S02]  /*12a60*/  @!P1 SYNCS.PHASECHK.TRANS64 P1, [R5+URZ+0x22830], R6 ;  /* 0x02283006050095a7 */ /* 0x000ea4000802007f */
[----:B--2---:R-:W-:Y:S05]  /*12a70*/  @!P1 BRA `(.L_x_4620) ;  /* 0xfffffffc00ec9947 */ /* 0x004fea000383ffff */
[----:B------:R-:W-:Y:S05]  /*12a80*/  BRA `(.L_x_4619) ;  /* 0xffffff40000c7947 */ /* 0x000fea000383ffff */
.L_x_4624:
[----:B-1----:R1:W2:Y:S02]  /*12a90*/  SYNCS.PHASECHK.TRANS64.TRYWAIT P1, [R181+URZ+0x22850], R6 ;  /* 0x02285006b50075a7 */ /* 0x0022a4000802017f */
[----:B--2---:R-:W-:Y:S05]  /*12aa0*/  @!P1 NANOSLEEP.SYNCS 0x989680 ;  /* 0x009896800000995d */ /* 0x004fea0003900000 */
[----:B------:R-:W2:Y:S02]  /*12ab0*/  @!P1 SYNCS.PHASECHK.TRANS64 P1, [R181+URZ+0x22850], R6 ;  /* 0x02285006b50095a7 */ /* 0x000ea4000802007f */
[----:B--2---:R-:W-:Y:S05]  /*12ac0*/  @!P1 BRA `(.L_x_4624) ;  /* 0xfffffffc00f09947 */ /* 0x004fea000383ffff */
[----:B------:R-:W-:Y:S05]  /*12ad0*/  BRA `(.L_x_4623) ;  /* 0xffffff5c00ac7947 */ /* 0x000fea000383ffff */
.L_x_4667:
        /* <DEDUP_REMOVED lines=11> */
.L_x_4772:
[----:B------:R-:W-:Y:S05]  /*12b90*/  BSYNC B0 ;  /* 0x0000000000007941 */ /* 0x000fea0003800000 */
.L_x_4771:
[----:B------:R-:W-:Y:S05]  /*12ba0*/  BRA `(.L_x_4773) ;  /* 0xffffffb000847947 */ /* 0x000fea000383ffff */
.L_x_4669:
[----:B------:R-:W-:Y:S01]  /*12bb0*/  BSSY B0, `(.L_x_4774) ;  /* 0x0000006000007945 */ /* 0x000fe20003800000 */
[----:B------:R-:W-:-:S07]  /*12bc0*/  IMAD.MOV.U32 R15, RZ, RZ, -0x1 ;  /* 0xffffffffff0f7424 */ /* 0x000fce00078e00ff */
[----:B0123--:R-:W-:Y:S05]  /*12bd0*/  WARPSYNC.COLLECTIVE R15, `(.L_x_4775) ;  /* 0x000000000f0c7348 */ /* 0x00ffea0003c00000 */
[----:B------:R-:W-:Y:S02]  /*12be0*/  ELECT P6, UR62, PT ;  /* 0x00000000003e782f */ /* 0x000fe400038c0000 */
[----:B------:R-:W-:Y:S01]  /*12bf0*/  MOV R14, UR62 ;  /* 0x0000003e000e7c02 */ /* 0x000fe20008000f00 */
[----:B0123--:R-:W-:Y:S10]  /*12c00*/  ENDCOLLECTIVE ;  /* 0x000000000000791b */ /* 0x00fff40003800000 */
.L_x_4775:
[----:B------:R-:W-:Y:S05]  /*12c10*/  BSYNC B0 ;  /* 0x0000000000007941 */ /* 0x000fea0003800000 */
.L_x_4774:
[----:B------:R-:W-:Y:S05]  /*12c20*/  BRA `(.L_x_4776) ;  /* 0xffffffb0008c7947 */ /* 0x000fea000383ffff */
.L_x_4671:
[----:B---3--:R3:W4:Y:S02]  /*12c30*/  SYNCS.PHASECHK.TRANS64.TRYWAIT P0, [R0+URZ+0x22840], R2 ;  /* 0x02284002000075a7 */ /* 0x008724000800017f */
[----:B----4-:R-:W-:Y:S05]  /*12c40*/  @!P0 NANOSLEEP.SYNCS 0x989680 ;  /* 0x009896800000895d */ /* 0x010fea0003900000 */
[----:B------:R-:W4:Y:S02]  /*12c50*/  @!P0 SYNCS.PHASECHK.TRANS64 P0, [R0+URZ+0x22840], R2 ;  /* 0x02284002000085a7 */ /* 0x000f24000800007f */
[----:B----4-:R-:W-:Y:S05]  /*12c60*/  @!P0 BRA `(.L_x_4671) ;  /* 0xfffffffc00f08947 */ /* 0x010fea000383ffff */
[----:B------:R-:W-:Y:S05]  /*12c70*/  BRA `(.L_x_4777) ;  /* 0xffffffb000f87947 */ /* 0x000fea000383ffff */
.L_x_4675:
[----:B------:R-:W2:Y:S01]  /*12c80*/  LDL.LU R11, [R1+0x34] ;  /* 0x00003400010b7983 */ /* 0x000ea20000300800 */
[----:B------:R-:W-:Y:S02]  /*12c90*/  IMAD.MOV.U32 R13, RZ, RZ, R0 ;  /* 0x000000ffff0d7224 */ /* 0x000fe400078e0000 */
[----:B------:R-:W-:Y:S02]  /*12ca0*/  IMAD.MOV.U32 R12, RZ, RZ, RZ ;  /* 0x000000ffff0c7224 */ /* 0x000fe400078e00ff */
[----:B------:R-:W-:Y:S02]  /*12cb0*/  IMAD.MOV.U32 R15, RZ, RZ, -0x1 ;  /* 0xffffffffff0f7424 */ /* 0x000fe400078e00ff */
[----:B------:R-:W-:-:S04]  /*12cc0*/  IMAD R17, R17, 0x80, R8 ;  /* 0x0000008011117824 */ /* 0x000fc800078e0208 */
[----:B------:R-:W-:Y:S02]  /*12cd0*/  VIADD R6, R17, 0x60 ;  /* 0x0000006011067836 */ /* 0x000fe40000000000 */
[----:B--2---:R-:W-:Y:S02]  /*12ce0*/  IMAD R3, R11, R7, RZ ;  /* 0x000000070b037224 */ /* 0x004fe400078e02ff */
[----:B------:R-:W-:-:S03]  /*12cf0*/  IMAD.MOV.U32 R11, RZ, RZ, 0x181f ;  /* 0x0000181fff0b7424 */ /* 0x000fc600078e00ff */
[----:B------:R-:W-:-:S13]  /*12d00*/  ISETP.GE.AND P1, PT, R17, R3, PT ;  /* 0x000000031100720c */ /* 0x000fda0003f26270 */
[----:B-----5:R-:W-:Y:S05]  /*12d10*/  WARPSYNC.COLLECTIVE R15, `(.L_x_4778) ;  /* 0x000000000f087348 */ /* 0x020fea0003c00000 */
[----:B------:R0:W1:Y:S02]  /*12d20*/  SHFL.IDX P6, R14, R13, R12, R11 ;  /* 0x0000000c0d0e7389 */ /* 0x00006400000c000b */
[----:B01---5:R-:W-:Y:S01]  /*12d30*/  ENDCOLLECTIVE ;  /* 0x000000000000791b */ /* 0x023fe20003800000 */
.L_x_4778:
[----:B------:R-:W-:Y:S02]  /*12d40*/  IMAD.MOV.U32 R13, RZ, RZ, R2 ;  /* 0x000000ffff0d7224 */ /* 0x000fe400078e0002 */
[----:B------:R-:W-:-:S07]  /*12d50*/  IMAD.MOV.U32 R4, RZ, RZ, R14 ;  /* 0x000000ffff047224 */ /* 0x000fce00078e000e */
[----:B------:R-:W-:Y:S05]  /*12d60*/  WARPSYNC.COLLECTIVE R15, `(.L_x_4779) ;  /* 0x000000000f087348 */ /* 0x000fea0003c00000 */
[----:B------:R0:W1:Y:S02]  /*12d70*/  SHFL.IDX P6, R14, R13, R12, R11 ;  /* 0x0000000c0d0e7389 */ /* 0x00006400000c000b */
[----:B01----:R-:W-:Y:S01]  /*12d80*/  ENDCOLLECTIVE ;  /* 0x000000000000791b */ /* 0x003fe20003800000 */
.L_x_4779:
[----:B------:R-:W-:Y:S02]  /*12d90*/  IMAD.MOV.U32 R13, RZ, RZ, R0 ;  /* 0x000000ffff0d7224 */ /* 0x000fe400078e0000 */
[----:B------:R-:W-:Y:S02]  /*12da0*/  IMAD.MOV.U32 R12, RZ, RZ, 0x1 ;  /* 0x00000001ff0c7424 */ /* 0x000fe400078e00ff */
[----:B------:R-:W-:-:S07]  /*12db0*/  IMAD.MOV.U32 R5, RZ, RZ, R14 ;  /* 0x000000ffff057224 */ /* 0x000fce00078e000e */
[----:B------:R-:W-:Y:S05]  /*12dc0*/  WARPSYNC.COLLECTIVE R15, `(.L_x_4780) ;  /* 0x000000000f087348 */ /* 0x000fea0003c00000 */
[----:B------:R0:W1:Y:S02]  /*12dd0*/  SHFL.IDX P6, R14, R13, R12, R11 ;  /* 0x0000000c0d0e7389 */ /* 0x00006400000c000b */
[----:B01----:R-:W-:Y:S01]  /*12de0*/  ENDCOLLECTIVE ;  /* 0x000000000000791b */ /* 0x003fe20003800000 */
.L_x_4780:
        /* <DEDUP_REMOVED lines=10> */
[----:B0-----:R-:W-:-:S05]  /*12e90*/  VIADD R4, R17, 0x10 ;  /* 0x0000001011047836 */ /* 0x001fca0000000000 */
[----:B------:R-:W-:Y:S01]  /*12ea0*/  ISETP.GE.AND P1, PT, R4, R3, PT ;  /* 0x000000030400720c */ /* 0x000fe20003f26270 */
[----:B------:R-:W-:-:S12]  /*12eb0*/  IMAD.MOV.U32 R4, RZ, RZ, R14 ;  /* 0x000000ffff047224 */ /* 0x000fd800078e000e */
[----:B------:R-:W-:Y:S05]  /*12ec0*/  WARPSYNC.COLLECTIVE R15, `(.L_x_4781) ;  /* 0x000000000f087348 */ /* 0x000fea0003c00000 */
[----:B------:R0:W1:Y:S02]  /*12ed0*/  SHFL.IDX P6, R14, R13, R12, R11 ;  /* 0x0000000c0d0e7389 */ /* 0x00006400000c000b */
[----:B01----:R-:W-:Y:S01]  /*12ee0*/  ENDCOLLECTIVE ;  /* 0x000000000000791b */ /* 0x003fe20003800000 */
.L_x_4781:
[----:B------:R-:W-:Y:S02]  /*12ef0*/  IMAD.MOV.U32 R13, RZ, RZ, R0 ;  /* 0x000000ffff0d7224 */ /* 0x000fe400078e0000 */
[----:B------:R-:W-:Y:S02]  /*12f00*/  IMAD.MOV.U32 R12, RZ, RZ, 0x2 ;  /* 0x00000002ff0c7424 */ /* 0x000fe400078e00ff */
[----:B------:R-:W-:-:S07]  /*12f10*/  IMAD.MOV.U32 R5, RZ, RZ, R14 ;  /* 0x000000ffff057224 */ /* 0x000fce00078e000e */
[----:B------:R-:W-:Y:S05]  /*12f20*/  WARPSYNC.COLLECTIVE R15, `(.L_x_4782) ;  /* 0x000000000f087348 */ /* 0x000fea0003c00000 */
[----:B------:R0:W1:Y:S02]  /*12f30*/  SHFL.IDX P6, R14, R13, R12, R11 ;  /* 0x0000000c0d0e7389 */ /* 0x00006400000c000b */
[----:B01----:R-:W-:Y:S01]  /*12f40*/  ENDCOLLECTIVE ;  /* 0x000000000000791b */ /* 0x003fe20003800000 */
.L_x_4782:
        /* <DEDUP_REMOVED lines=16> */
.L_x_4783:
[----:B------:R-:W-:Y:S02]  /*13050*/  IMAD.MOV.U32 R13, RZ, RZ, R0 ;  /* 0x000000ffff0d7224 */ /* 0x000fe400078e0000 */
[----:B------:R-:W-:Y:S02]  /*13060*/  IMAD.MOV.U32 R12, RZ, RZ, 0x3 ;  /* 0x00000003ff0c7424 */ /* 0x000fe400078e00ff */
[----:B------:R-:W-:-:S07]  /*13070*/  IMAD.MOV.U32 R5, RZ, RZ, R14 ;  /* 0x000000ffff057224 */ /* 0x000fce00078e000e */
[----:B------:R-:W-:Y:S05]  /*13080*/  WARPSYNC.COLLECTIVE R15, `(.L_x_4784) ;  /* 0x000000000f087348 */ /* 0x000fea0003c00000 */
[----:B------:R0:W1:Y:S02]  /*13090*/  SHFL.IDX P6, R14, R13, R12, R11 ;  /* 0x0000000c0d0e7389 */ /* 0x00006400000c000b */
[----:B01----:R-:W-:Y:S01]  /*130a0*/  ENDCOLLECTIVE ;  /* 0x000000000000791b */ /* 0x003fe20003800000 */
.L_x_4784:
        /* <DEDUP_REMOVED lines=16> */
.L_x_4785:
[----:B------:R-:W-:Y:S02]  /*131b0*/  IMAD.MOV.U32 R13, RZ, RZ, R0 ;  /* 0x000000ffff0d7224 */ /* 0x000fe400078e0000 */
[----:B------:R-:W-:Y:S02]  /*131c0*/  IMAD.MOV.U32 R12, RZ, RZ, 0x4 ;  /* 0x00000004ff0c7424 */ /* 0x000fe400078e00ff */
[----:B------:R-:W-:-:S07]  /*131d0*/  IMAD.MOV.U32 R5, RZ, RZ, R14 ;  /* 0x000000ffff057224 */ /* 0x000fce00078e000e */
[----:B------:R-:W-:Y:S05]  /*131e0*/  WARPSYNC.COLLECTIVE R15, `(.L_x_4786) ;  /* 0x000000000f087348 */ /* 0x000fea0003c00000 */
[----:B------:R0:W1:Y:S02]  /*131f0*/  SHFL.IDX P6, R14, R13, R12, R11 ;  /* 0x0000000c0d0e7389 */ /* 0x00006400000c000b */
[----:B01----:R-:W-:Y:S01]  /*13200*/  ENDCOLLECTIVE ;  /* 0x000000000000791b */ /* 0x003fe20003800000 */
.L_x_4786:
        /* <DEDUP_REMOVED lines=16> */
.L_x_4787:
[----:B------:R-:W-:Y:S02]  /*13310*/  IMAD.MOV.U32 R13, RZ, RZ, R0 ;  /* 0x000000ffff0d7224 */ /* 0x000fe400078e0000 */
[----:B------:R-:W-:Y:S02]  /*13320*/  IMAD.MOV.U32 R12, RZ, RZ, 0x5 ;  /* 0x00000005ff0c7424 */ /* 0x000fe400078e00ff */
[----:B------:R-:W-:-:S07]  /*13330*/  IMAD.MOV.U32 R5, RZ, RZ, R14 ;  /* 0x000000ffff057224 */ /* 0x000fce00078e000e */
[----:B------:R-:W-:Y:S05]  /*13340*/  WARPSYNC.COLLECTIVE R15, `(.L_x_4788) ;  /* 0x000000000f087348 */ /* 0x000fea0003c00000 */
[----:B------:R0:W1:Y:S02]  /*13350*/  SHFL.IDX P6, R14, R13, R12, R11 ;  /* 0x0000000c0d0e7389 */ /* 0x00006400000c000b */
[----:B01----:R-:W-:Y:S01]  /*13360*/  ENDCOLLECTIVE ;  /* 0x000000000000791b */ /* 0x003fe20003800000 */
.L_x_4788:
        /* <DEDUP_REMOVED lines=16> */
.L_x_4789:
[----:B------:R-:W-:Y:S02]  /*13470*/  IMAD.MOV.U32 R13, RZ, RZ, R0 ;  /* 0x000000ffff0d7224 */ /* 0x000fe400078e0000 */
[----:B------:R-:W-:Y:S02]  /*13480*/  IMAD.MOV.U32 R12, RZ, RZ, 0x6 ;  /* 0x00000006ff0c7424 */ /* 0x000fe400078e00ff */
[----:B------:R-:W-:-:S07]  /*13490*/  IMAD.MOV.U32 R5, RZ, RZ, R14 ;  /* 0x000000ffff057224 */ /* 0x000fce00078e000e */
[----:B------:R-:W-:Y:S05]  /*134a0*/  WARPSYNC.COLLECTIVE R15, `(.L_x_4790) ;  /* 0x000000000f087348 */ /* 0x000fea0003c00000 */
[----:B------:R0:W1:Y:S02]  /*134b0*/  SHFL.IDX P6, R14, R13, R12, R11 ;  /* 0x0000000c0d0e7389 */ /* 0x00006400000c000b */
[----:B01----:R-:W-:Y:S01]  /*134c0*/  ENDCOLLECTIVE ;  /* 0x000000000000791b */ /* 0x003fe20003800000 */
.L_x_4790:
        /* <DEDUP_REMOVED lines=15> */
.L_x_4791:
[----:B------:R-:W-:Y:S02]  /*135c0*/  IMAD.MOV.U32 R13, RZ, RZ, R0 ;  /* 0x000000ffff0d7224 */ /* 0x000fe400078e0000 */
[----:B------:R-:W-:Y:S02]  /*135d0*/  IMAD.MOV.U32 R12, RZ, RZ, 0x7 ;  /* 0x00000007ff0c7424 */ /* 0x000fe400078e00ff */
[----:B------:R-:W-:-:S07]  /*135e0*/  IMAD.MOV.U32 R5, RZ, RZ, R14 ;  /* 0x000000ffff057224 */ /* 0x000fce00078e000e */
[----:B------:R-:W-:Y:S05]  /*135f0*/  WARPSYNC.COLLECTIVE R15, `(.L_x_4792) ;  /* 0x000000000f087348 */ /* 0x000fea0003c00000 */
[----:B------:R0:W1:Y:S02]  /*13600*/  SHFL.IDX P6, R14, R13, R12, R11 ;  /* 0x0000000c0d0e7389 */ /* 0x00006400000c000b */
[----:B01----:R-:W-:Y:S01]  /*13610*/  ENDCOLLECTIVE ;  /* 0x000000000000791b */ /* 0x003fe20003800000 */
.L_x_4792:
        /* <DEDUP_REMOVED lines=10> */
.L_x_4793:
[----:B------:R-:W-:Y:S01]  /*136c0*/  @!PT LDS RZ, [RZ] ;  /* 0x00000000fffff984 */ /* 0x000fe20000000800 */
[----:B------:R-:W-:Y:S01]  /*136d0*/  @!PT LDS RZ, [RZ] ;  /* 0x00000000fffff984 */ /* 0x000fe20000000800 */
[----:B------:R-:W-:Y:S01]  /*136e0*/  @!PT LDS RZ, [RZ] ;  /* 0x00000000fffff984 */ /* 0x000fe20000000800 */
[----:B------:R0:W-:Y:S01]  /*136f0*/  @!P1 LDGSTS.E.BYPASS.LTC128B.128 [R9+0x1b400], desc[UR40][R4.64], !P0 ;  /* 0x1b40000004099fae */ /* 0x0001e2000c101d68 */
[----:B------:R-:W-:Y:S01]  /*13700*/  IMAD.MOV.U32 R2, RZ, RZ, R14 ;  /* 0x000000ffff027224 */ /* 0x000fe200078e000e */
[----:B------:R-:W-:Y:S06]  /*13710*/  BRA `(.L_x_4794) ;  /* 0xffffffb400a07947 */ /* 0x000fec000383ffff */
.L_x_4678:
[----:B--2---:R-:W2:Y:S02]  /*13720*/  LDL R2, [R1+0x4] ;  /* 0x0000040001027983 */ /* 0x004ea40000100800 */
[----:B--2---:R2:W3:Y:S02]  /*13730*/  SYNCS.PHASECHK.TRANS64.TRYWAIT P0, [R2+URZ+0x22820], R0 ;  /* 0x02282000020075a7 */ /* 0x0044e4000800017f */
[----:B---3--:R-:W-:Y:S05]  /*13740*/  @!P0 NANOSLEEP.SYNCS 0x989680 ;  /* 0x009896800000895d */ /* 0x008fea0003900000 */
[----:B------:R-:W3:Y:S02]  /*13750*/  @!P0 SYNCS.PHASECHK.TRANS64 P0, [R2+URZ+0x22820], R0 ;  /* 0x02282000020085a7 */ /* 0x000ee4000800007f */
[----:B---3--:R-:W-:Y:S05]  /*13760*/  @!P0 BRA `(.L_x_4678) ;  /* 0xfffffffc00ec8947 */ /* 0x008fea000383ffff */
[----:B------:R-:W-:Y:S05]  /*13770*/  BRA `(.L_x_4795) ;  /* 0xffffffb800007947 */ /* 0x000fea000383ffff */
.L_x_4682:
[----:B0-----:R0:W1:Y:S02]  /*13780*/  SYNCS.PHASECHK.TRANS64.TRYWAIT P0, [R2+URZ+0x22860], R0 ;  /* 0x02286000020075a7 */ /* 0x001064000800017f */
[----:B-1----:R-:W-:Y:S05]  /*13790*/  @!P0 NANOSLEEP.SYNCS 0x989680 ;  /* 0x009896800000895d */ /* 0x002fea0003900000 */
[----:B------:R-:W1:Y:S02]  /*137a0*/  @!P0 SYNCS.PHASECHK.TRANS64 P0, [R2+URZ+0x22860], R0 ;  /* 0x02286000020085a7 */ /* 0x000e64000800007f */
[----:B-1----:R-:W-:Y:S05]  /*137b0*/  @!P0 BRA `(.L_x_4682) ;  /* 0xfffffffc00f08947 */ /* 0x002fea000383ffff */
[----:B------:R-:W-:Y:S05]  /*137c0*/  BRA `(.L_x_4796) ;  /* 0xffffffb800307947 */ /* 0x000fea000383ffff */
.L_x_4697:
[----:B-1----:R1:W2:Y:S02]  /*137d0*/  SYNCS.PHASECHK.TRANS64.TRYWAIT P0, [R3+URZ+0x22840], R2 ;  /* 0x02284002030075a7 */ /* 0x0022a4000800017f */
[----:B--2---:R-:W-:Y:S05]  /*137e0*/  @!P0 NANOSLEEP.SYNCS 0x989680 ;  /* 0x009896800000895d */ /* 0x004fea0003900000 */
[----:B------:R-:W2:Y:S02]  /*137f0*/  @!P0 SYNCS.PHASECHK.TRANS64 P0, [R3+URZ+0x22840], R2 ;  /* 0x02284002030085a7 */ /* 0x000ea4000800007f */
[----:B--2---:R-:W-:Y:S05]  /*13800*/  @!P0 BRA `(.L_x_4697) ;  /* 0xfffffffc00f08947 */ /* 0x004fea000383ffff */
[----:B------:R-:W-:Y:S05]  /*13810*/  BRA `(.L_x_4797) ;  /* 0xffffffc000547947 */ /* 0x000fea000383ffff */
.L_x_4702:
[----:B0-----:R0:W2:Y:S02]  /*13820*/  SYNCS.PHASECHK.TRANS64.TRYWAIT P0, [R3+URZ+0x22860], R2 ;  /* 0x02286002030075a7 */ /* 0x0010a4000800017f */
[----:B--2---:R-:W-:Y:S05]  /*13830*/  @!P0 NANOSLEEP.SYNCS 0x989680 ;  /* 0x009896800000895d */ /* 0x004fea0003900000 */
[----:B------:R-:W2:Y:S02]  /*13840*/  @!P0 SYNCS.PHASECHK.TRANS64 P0, [R3+URZ+0x22860], R2 ;  /* 0x02286002030085a7 */ /* 0x000ea4000800007f */
[----:B--2---:R-:W-:Y:S05]  /*13850*/  @!P0 BRA `(.L_x_4702) ;  /* 0xfffffffc00f08947 */ /* 0x004fea000383ffff */
[----:B------:R-:W-:Y:S05]  /*13860*/  BRA `(.L_x_4798) ;  /* 0xffffffc000dc7947 */ /* 0x000fea000383ffff */
.L_x_4713:
[----:B0-----:R0:W1:Y:S02]  /*13870*/  SYNCS.PHASECHK.TRANS64.TRYWAIT P0, [R4+URZ+0x22840], R2 ;  /* 0x02284002040075a7 */ /* 0x001064000800017f */
[----:B-1----:R-:W-:Y:S05]  /*13880*/  @!P0 NANOSLEEP.SYNCS 0x989680 ;  /* 0x009896800000895d */ /* 0x002fea0003900000 */
[----:B------:R-:W1:Y:S02]  /*13890*/  @!P0 SYNCS.PHASECHK.TRANS64 P0, [R4+URZ+0x22840], R2 ;  /* 0x02284002040085a7 */ /* 0x000e64000800007f */
[----:B-1----:R-:W-:Y:S05]  /*138a0*/  @!P0 BRA `(.L_x_4713) ;  /* 0xfffffffc00f08947 */ /* 0x002fea000383ffff */
[----:B------:R-:W-:Y:S05]  /*138b0*/  BRA `(.L_x_4799) ;  /* 0xffffffc800e47947 */ /* 0x000fea000383ffff */
.L_x_4718:
[----:B-1----:R1:W2:Y:S02]  /*138c0*/  SYNCS.PHASECHK.TRANS64.TRYWAIT P0, [R4+URZ+0x22860], R2 ;  /* 0x02286002040075a7 */ /* 0x0022a4000800017f */
[----:B--2---:R-:W-:Y:S05]  /*138d0*/  @!P0 NANOSLEEP.SYNCS 0x989680 ;  /* 0x009896800000895d */ /* 0x004fea0003900000 */
[----:B------:R-:W2:Y:S02]  /*138e0*/  @!P0 SYNCS.PHASECHK.TRANS64 P0, [R4+URZ+0x22860], R2 ;  /* 0x02286002040085a7 */ /* 0x000ea4000800007f */
[----:B--2---:R-:W-:Y:S05]  /*138f0*/  @!P0 BRA `(.L_x_4718) ;  /* 0xfffffffc00f08947 */ /* 0x004fea000383ffff */
[----:B------:R-:W-:Y:S05]  /*13900*/  BRA `(.L_x_4800) ;  /* 0xffffffcc00687947 */ /* 0x000fea000383ffff */
.L_x_4729:
[----:B-1----:R1:W2:Y:S02]  /*13910*/  SYNCS.PHASECHK.TRANS64.TRYWAIT P0, [R4+URZ+0x22840], R2 ;  /* 0x02284002040075a7 */ /* 0x0022a4000800017f */
[----:B--2---:R-:W-:Y:S05]  /*13920*/  @!P0 NANOSLEEP.SYNCS 0x989680 ;  /* 0x009896800000895d */ /* 0x004fea0003900000 */
[----:B------:R-:W2:Y:S02]  /*13930*/  @!P0 SYNCS.PHASECHK.TRANS64 P0, [R4+URZ+0x22840], R2 ;  /* 0x02284002040085a7 */ /* 0x000ea4000800007f */
[----:B--2---:R-:W-:Y:S05]  /*13940*/  @!P0 BRA `(.L_x_4729) ;  /* 0xfffffffc00f08947 */ /* 0x004fea000383ffff */
[----:B------:R-:W-:Y:S05]  /*13950*/  BRA `(.L_x_4801) ;  /* 0xffffffd400547947 */ /* 0x000fea000383ffff */
.L_x_4734:
[----:B0-----:R0:W2:Y:S02]  /*13960*/  SYNCS.PHASECHK.TRANS64.TRYWAIT P0, [R4+URZ+0x22860], R2 ;  /* 0x02286002040075a7 */ /* 0x0010a4000800017f */
[----:B--2---:R-:W-:Y:S05]  /*13970*/  @!P0 NANOSLEEP.SYNCS 0x989680 ;  /* 0x009896800000895d */ /* 0x004fea0003900000 */
[----:B------:R-:W2:Y:S02]  /*13980*/  @!P0 SYNCS.PHASECHK.TRANS64 P0, [R4+URZ+0x22860], R2 ;  /* 0x02286002040085a7 */ /* 0x000ea4000800007f */
[----:B--2---:R-:W-:Y:S05]  /*13990*/  @!P0 BRA `(.L_x_4734) ;  /* 0xfffffffc00f08947 */ /* 0x004fea000383ffff */
[----:B------:R-:W-:Y:S05]  /*139a0*/  BRA `(.L_x_4802) ;  /* 0xffffffd400dc7947 */ /* 0x000fea000383ffff */
.L_x_4746:
        /* <DEDUP_REMOVED lines=8> */
.L_x_4804:
[----:B------:R-:W-:Y:S05]  /*13a30*/  BSYNC B0 ;  /* 0x0000000000007941 */ /* 0x000fea0003800000 */
.L_x_4803:
        /* <DEDUP_REMOVED lines=9> */
.L_x_4805:
        /* <DEDUP_REMOVED lines=18> */
.L_x_4806:
[----:B------:R-:W-:Y:S01]  /*13bf0*/  IMAD.MOV.U32 R12, RZ, RZ, 0x2 ;  /* 0x00000002ff0c7424 */ /* 0x000fe200078e00ff */
[----:B------:R-:W-:-:S05]  /*13c00*/  SEL R7, R14, RZ, P1 ;  /* 0x000000ff0e077207 */ /* 0x000fca0000800000 */
[----:B------:R-:W-:-:S04]  /*13c10*/  IMAD.IADD R3, R2, 0x1, R7 ;  /* 0x0000000102037824 */ /* 0x000fc800078e0207 */
[----:B------:R-:W-:-:S07]  /*13c20*/  IMAD.MOV.U32 R13, RZ, RZ, R3 ;  /* 0x000000ffff0d7224 */ /* 0x000fce00078e0003 */
[----:B------:R-:W-:Y:S05]  /*13c30*/  WARPSYNC.COLLECTIVE R15, `(.L_x_4807) ;  /* 0x000000000f087348 */ /* 0x000fea0003c00000 */
[----:B------:R0:W1:Y:S02]  /*13c40*/  SHFL.UP P6, R14, R13, R12, R11 ;  /* 0x0400000c0d0e7389 */ /* 0x00006400000c000b */
[----:B01----:R-:W-:Y:S01]  /*13c50*/  ENDCOLLECTIVE ;  /* 0x000000000000791b */ /* 0x003fe20003800000 */
.L_x_4807:
[----:B------:R-:W-:Y:S01]  /*13c60*/  IMAD.MOV.U32 R12, RZ, RZ, 0x4 ;  /* 0x00000004ff0c7424 */ /* 0x000fe200078e00ff */
[----:B------:R-:W-:-:S05]  /*13c70*/  SEL R14, R14, RZ, P2 ;  /* 0x000000ff0e0e7207 */ /* 0x000fca0001000000 */
[----:B------:R-:W-:-:S04]  /*13c80*/  IMAD.IADD R3, R3, 0x1, R14 ;  /* 0x0000000103037824 */ /* 0x000fc800078e020e */
[----:B------:R-:W-:-:S07]  /*13c90*/  IMAD.MOV.U32 R13, RZ, RZ, R3 ;  /* 0x000000ffff0d7224 */ /* 0x000fce00078e0003 */
[----:B------:R-:W-:Y:S05]  /*13ca0*/  WARPSYNC.COLLECTIVE R15, `(.L_x_4808) ;  /* 0x000000000f087348 */ /* 0x000fea0003c00000 */
[----:B------:R0:W1:Y:S02]  /*13cb0*/  SHFL.UP P6, R14, R13, R12, R11 ;  /* 0x0400000c0d0e7389 */ /* 0x00006400000c000b */
[----:B01----:R-:W-:Y:S01]  /*13cc0*/  ENDCOLLECTIVE ;  /* 0x000000000000791b */ /* 0x003fe20003800000 */
.L_x_4808:
[----:B------:R-:W-:Y:S01]  /*13cd0*/  IMAD.MOV.U32 R12, RZ, RZ, 0x8 ;  /* 0x00000008ff0c7424 */ /* 0x000fe200078e00ff */
[----:B------:R-:W-:-:S05]  /*13ce0*/  SEL R14, R14, RZ, P3 ;  /* 0x000000ff0e0e7207 */ /* 0x000fca0001800000 */
[----:B------:R-:W-:-:S04]  /*13cf0*/  IMAD.IADD R3, R3, 0x1, R14 ;  /* 0x0000000103037824 */ /* 0x000fc800078e020e */
[----:B------:R-:W-:-:S07]  /*13d00*/  IMAD.MOV.U32 R13, RZ, RZ, R3 ;  /* 0x000000ffff0d7224 */ /* 0x000fce00078e0003 */
[----:B------:R-:W-:Y:S05]  /*13d10*/  WARPSYNC.COLLECTIVE R15, `(.L_x_4809) ;  /* 0x000000000f087348 */ /* 0x000fea0003c00000 */
[----:B------:R0:W1:Y:S02]  /*13d20*/  SHFL.UP P6, R14, R13, R12, R11 ;  /* 0x0400000c0d0e7389 */ /* 0x00006400000c000b */
[----:B01----:R-:W-:Y:S01]  /*13d30*/  ENDCOLLECTIVE ;  /* 0x000000000000791b */ /* 0x003fe20003800000 */
.L_x_4809:
[----:B------:R-:W-:Y:S01]  /*13d40*/  IMAD.MOV.U32 R12, RZ, RZ, 0x10 ;  /* 0x00000010ff0c7424 */ /* 0x000fe200078e00ff */
[----:B------:R-:W-:-:S05]  /*13d50*/  SEL R14, R14, RZ, P4 ;  /* 0x000000ff0e0e7207 */ /* 0x000fca0002000000 */
[----:B------:R-:W-:-:S04]  /*13d60*/  IMAD.IADD R3, R3, 0x1, R14 ;  /* 0x0000000103037824 */ /* 0x000fc800078e020e */
[----:B------:R-:W-:-:S07]  /*13d70*/  IMAD.MOV.U32 R13, RZ, RZ, R3 ;  /* 0x000000ffff0d7224 */ /* 0x000fce00078e0003 */
[----:B------:R-:W-:Y:S05]  /*13d80*/  WARPSYNC.COLLECTIVE R15, `(.L_x_4810) ;  /* 0x000000000f087348 */ /* 0x000fea0003c00000 */
[----:B------:R0:W1:Y:S02]  /*13d90*/  SHFL.UP P6, R14, R13, R12, R11 ;  /* 0x0400000c0d0e7389 */ /* 0x00006400000c000b */
[----:B01----:R-:W-:Y:S01]  /*13da0*/  ENDCOLLECTIVE ;  /* 0x000000000000791b */ /* 0x003fe20003800000 */
.L_x_4810:
        /* <DEDUP_REMOVED lines=8> */
.L_x_4811:
[----:B------:R-:W-:Y:S05]  /*13e30*/  BRA `(.L_x_4812) ;  /* 0xffffffdc004c7947 */ /* 0x000fea000383ffff */
.L_x_4751:
[----:B------:R-:W-:Y:S01]  /*13e40*/  BSSY B0, `(.L_x_4813) ;  /* 0x0000008000007945 */ /* 0x000fe20003800000 */
[----:B-----5:R-:W-:Y:S02]  /*13e50*/  IMAD.MOV.U32 R13, RZ, RZ, R2 ;  /* 0x000000ffff0d7224 */ /* 0x020fe400078e0002 */
[----:B------:R-:W-:Y:S02]  /*13e60*/  IMAD.MOV.U32 R12, RZ, RZ, 0x1 ;  /* 0x00000001ff0c7424 */ /* 0x000fe400078e00ff */
[----:B------:R-:W-:Y:S02]  /*13e70*/  IMAD.MOV.U32 R11, RZ, RZ, RZ ;  /* 0x000000ffff0b7224 */ /* 0x000fe400078e00ff */
[----:B------:R-:W-:-:S07]  /*13e80*/  IMAD.MOV.U32 R15, RZ, RZ, -0x1 ;  /* 0xffffffffff0f7424 */ /* 0x000fce00078e00ff */
[----:B012---:R-:W-:Y:S05]  /*13e90*/  WARPSYNC.COLLECTIVE R15, `(.L_x_4814) ;  /* 0x000000000f087348 */ /* 0x007fea0003c00000 */
[----:B------:R3:W4:Y:S02]  /*13ea0*/  SHFL.UP P6, R14, R13, R12, R11 ;  /* 0x0400000c0d0e7389 */ /* 0x00072400000c000b */
[----:B01234-:R-:W-:Y:S01]  /*13eb0*/  ENDCOLLECTIVE ;  /* 0x000000000000791b */ /* 0x01ffe20003800000 */
.L_x_4814:
[----:B------:R-:W-:Y:S05]  /*13ec0*/  BSYNC B0 ;  /* 0x0000000000007941 */ /* 0x000fea0003800000 */
.L_x_4813:
        /* <DEDUP_REMOVED lines=8> */
.L_x_4815:
[----:B------:R-:W-:Y:S01]  /*13f50*/  IMAD.MOV.U32 R12, RZ, RZ, 0x4 ;  /* 0x00000004ff0c7424 */ /* 0x000fe200078e00ff */
[----:B------:R-:W-:-:S05]  /*13f60*/  SEL R4, R14, RZ, P2 ;  /* 0x000000ff0e047207 */ /* 0x000fca0001000000 */
[----:B------:R-:W-:-:S04]  /*13f70*/  IMAD.IADD R4, R13, 0x1, R4 ;  /* 0x000000010d047824 */ /* 0x000fc800078e0204 */
[----:B------:R-:W-:-:S07]  /*13f80*/  IMAD.MOV.U32 R13, RZ, RZ, R4 ;  /* 0x000000ffff0d7224 */ /* 0x000fce00078e0004 */
[----:B------:R-:W-:Y:S05]  /*13f90*/  WARPSYNC.COLLECTIVE R15, `(.L_x_4816) ;  /* 0x000000000f087348 */ /* 0x000fea0003c00000 */
[----:B------:R0:W1:Y:S02]  /*13fa0*/  SHFL.UP P6, R14, R13, R12, R11 ;  /* 0x0400000c0d0e7389 */ /* 0x00006400000c000b */
[----:B01----:R-:W-:Y:S01]  /*13fb0*/  ENDCOLLECTIVE ;  /* 0x000000000000791b */ /* 0x003fe20003800000 */
.L_x_4816:
[----:B------:R-:W-:Y:S01]  /*13fc0*/  IMAD.MOV.U32 R12, RZ, RZ, 0x8 ;  /* 0x00000008ff0c7424 */ /* 0x000fe200078e00ff */
[----:B------:R-:W-:-:S05]  /*13fd0*/  SEL R3, R14, RZ, P3 ;  /* 0x000000ff0e037207 */ /* 0x000fca0001800000 */
[----:B------:R-:W-:-:S04]  /*13fe0*/  IMAD.IADD R6, R4, 0x1, R3 ;  /* 0x0000000104067824 */ /* 0x000fc800078e0203 */
[----:B------:R-:W-:-:S07]  /*13ff0*/  IMAD.MOV.U32 R13, RZ, RZ, R6 ;  /* 0x000000ffff0d7224 */ /* 0x000fce00078e0006 */
[----:B------:R-:W-:Y:S05]  /*14000*/  WARPSYNC.COLLECTIVE R15, `(.L_x_4817) ;  /* 0x000000000f087348 */ /* 0x000fea0003c00000 */
[----:B------:R0:W1:Y:S02]  /*14010*/  SHFL.UP P6, R14, R13, R12, R11 ;  /* 0x0400000c0d0e7389 */ /* 0x00006400000c000b */
[----:B01----:R-:W-:Y:S01]  /*14020*/  ENDCOLLECTIVE ;  /* 0x000000000000791b */ /* 0x003fe20003800000 */
.L_x_4817:
[----:B------:R-:W-:Y:S01]  /*14030*/  IMAD.MOV.U32 R12, RZ, RZ, 0x10 ;  /* 0x00000010ff0c7424 */ /* 0x000fe200078e00ff */
[----:B------:R-:W-:-:S05]  /*14040*/  SEL R7, R14, RZ, P4 ;  /* 0x000000ff0e077207 */ /* 0x000fca0002000000 */
[----:B------:R-:W-:-:S04]  /*14050*/  IMAD.IADD R7, R6, 0x1, R7 ;  /* 0x0000000106077824 */ /* 0x000fc800078e0207 */
[----:B------:R-:W-:-:S07]  /*14060*/  IMAD.MOV.U32 R13, RZ, RZ, R7 ;  /* 0x000000ffff0d7224 */ /* 0x000fce00078e0007 */
[----:B------:R-:W-:Y:S05]  /*14070*/  WARPSYNC.COLLECTIVE R15, `(.L_x_4818) ;  /* 0x000000000f087348 */ /* 0x000fea0003c00000 */
[----:B------:R0:W1:Y:S02]  /*14080*/  SHFL.UP P6, R14, R13, R12, R11 ;  /* 0x0400000c0d0e7389 */ /* 0x00006400000c000b */
[----:B01----:R-:W-:Y:S01]  /*14090*/  ENDCOLLECTIVE ;  /* 0x000000000000791b */ /* 0x003fe20003800000 */
.L_x_4818:
        /* <DEDUP_REMOVED lines=8> */
.L_x_4819:
[----:B------:R-:W-:Y:S05]  /*14120*/  BRA `(.L_x_4820) ;  /* 0xffffffdc002c7947 */ /* 0x000fea000383ffff */
.L_x_4753:
[----:B------:R-:W-:Y:S01]  /*14130*/  BSSY B0, `(.L_x_4821) ;  /* 0x0000006000007945 */ /* 0x000fe20003800000 */
[----:B------:R-:W-:Y:S01]  /*14140*/  PLOP3.LUT P6, PT, P6, PT, PT, 0x8, 0x0 ;  /* 0x000000000000781c */ /* 0x000fe200037ce170 */
[----:B------:R-:W-:-:S12]  /*14150*/  IMAD.MOV.U32 R15, RZ, RZ, -0x1 ;  /* 0xffffffffff0f7424 */ /* 0x000fd800078e00ff */
[----:B01---5:R-:W-:Y:S05]  /*14160*/  WARPSYNC.COLLECTIVE R15, `(.L_x_4822) ;  /* 0x000000000f087348 */ /* 0x023fea0003c00000 */
[----:B------:R-:W-:Y:S01]  /*14170*/  VOTE.ANY R14, PT, P6 ;  /* 0x00000000000e7806 */ /* 0x000fe200030e0100 */
[----:B01---5:R-:W-:Y:S06]  /*14180*/  ENDCOLLECTIVE ;  /* 0x000000000000791b */ /* 0x023fec0003800000 */
.L_x_4822:
[----:B------:R-:W-:Y:S05]  /*14190*/  BSYNC B0 ;  /* 0x0000000000007941 */ /* 0x000fea0003800000 */
.L_x_4821:
        /* <DEDUP_REMOVED lines=9> */
.L_x_4823:
[----:B------:R-:W-:Y:S01]  /*14230*/  IMAD.MOV.U32 R17, RZ, RZ, R14 ;  /* 0x000000ffff117224 */ /* 0x000fe200078e000e */
[----:B------:R-:W-:Y:S06]  /*14240*/  BRA `(.L_x_4824) ;  /* 0xffffffdc001c7947 */ /* 0x000fec000383ffff */
.L_x_4755:
[----:B------:R-:W-:Y:S01]  /*14250*/  BSSY B0, `(.L_x_4825) ;  /* 0x0000007000007945 */ /* 0x000fe20003800000 */
[----:B------:R-:W-:Y:S02]  /*14260*/  IMAD.MOV.U32 R13, RZ, RZ, R3 ;  /* 0x000000ffff0d7224 */ /* 0x000fe400078e0003 */
[----:B------:R-:W-:Y:S02]  /*14270*/  IMAD.MOV.U32 R11, RZ, RZ, 0x1f ;  /* 0x0000001fff0b7424 */ /* 0x000fe400078e00ff */
[----:B------:R-:W-:-:S07]  /*14280*/  IMAD.MOV.U32 R15, RZ, RZ, -0x1 ;  /* 0xffffffffff0f7424 */ /* 0x000fce00078e00ff */
[----:B0123-5:R-:W-:Y:S05]  /*14290*/  WARPSYNC.COLLECTIVE R15, `(.L_x_4826) ;  /* 0x000000000f087348 */ /* 0x02ffea0003c00000 */
[----:B------:R4:W0:Y:S02]  /*142a0*/  SHFL.IDX P6, R14, R13, R12, R11 ;  /* 0x0000000c0d0e7389 */ /* 0x00082400000c000b */
[----:B012345:R-:W-:Y:S01]  /*142b0*/  ENDCOLLECTIVE ;  /* 0x000000000000791b */ /* 0x03ffe20003800000 */
.L_x_4826:
[----:B------:R-:W-:Y:S05]  /*142c0*/  BSYNC B0 ;  /* 0x0000000000007941 */ /* 0x000fea0003800000 */
.L_x_4825:
[----:B------:R-:W-:Y:S01]  /*142d0*/  IMAD.MOV.U32 R5, RZ, RZ, R14 ;  /* 0x000000ffff057224 */ /* 0x000fe200078e000e */
[----:B------:R-:W-:Y:S06]  /*142e0*/  BRA `(.L_x_4754) ;  /* 0xffffffdc00107947 */ /* 0x000fec000383ffff */
.L_x_4759:
[----:B-1----:R1:W2:Y:S02]  /*142f0*/  SYNCS.PHASECHK.TRANS64.TRYWAIT P0, [R0+URZ+0x22820], R3 ;  /* 0x02282003000075a7 */ /* 0x0022a4000800017f */
[----:B--2---:R-:W-:Y:S05]  /*14300*/  @!P0 NANOSLEEP.SYNCS 0x989680 ;  /* 0x009896800000895d */ /* 0x004fea0003900000 */
[----:B------:R-:W2:Y:S02]  /*14310*/  @!P0 SYNCS.PHASECHK.TRANS64 P0, [R0+URZ+0x22820], R3 ;  /* 0x02282003000085a7 */ /* 0x000ea4000800007f */
[----:B--2---:R-:W-:Y:S05]  /*14320*/  @!P0 BRA `(.L_x_4759) ;  /* 0xfffffffc00f08947 */ /* 0x004fea000383ffff */
[----:B------:R-:W-:Y:S05]  /*14330*/  BRA `(.L_x_4827) ;  /* 0xffffffe000907947 */ /* 0x000fea000383ffff */
.L_x_4760:
        /* <DEDUP_REMOVED lines=11> */
.L_x_4829:
[----:B------:R-:W-:Y:S05]  /*143f0*/  BSYNC B0 ;  /* 0x0000000000007941 */ /* 0x000fea0003800000 */
.L_x_4828:
[----:B------:R-:W-:Y:S05]  /*14400*/  BRA `(.L_x_4830) ;  /* 0xffffffe000787947 */ /* 0x000fea000383ffff */
.L_x_4763:
[----:B------:R-:W-:Y:S01]  /*14410*/  BSSY B1, `(.L_x_4831) ;  /* 0x0000006000017945 */ /* 0x000fe20003800000 */
[----:B------:R-:W-:-:S07]  /*14420*/  IMAD.MOV.U32 R15, RZ, RZ, -0x1 ;  /* 0xffffffffff0f7424 */ /* 0x000fce00078e00ff */
[----:B012--5:R-:W-:Y:S05]  /*14430*/  WARPSYNC.COLLECTIVE R15, `(.L_x_4832) ;  /* 0x000000000f0c7348 */ /* 0x027fea0003c00000 */
[----:B------:R-:W-:Y:S02]  /*14440*/  ELECT P6, UR62, PT ;  /* 0x00000000003e782f */ /* 0x000fe400038c0000 */
[----:B------:R-:W-:Y:S01]  /*14450*/  MOV R14, UR62 ;  /* 0x0000003e000e7c02 */ /* 0x000fe20008000f00 */
[----:B012--5:R-:W-:Y:S10]  /*14460*/  ENDCOLLECTIVE ;  /* 0x000000000000791b */ /* 0x027ff40003800000 */
.L_x_4832:
[----:B------:R-:W-:Y:S05]  /*14470*/  BSYNC B1 ;  /* 0x0000000000017941 */ /* 0x000fea0003800000 */
.L_x_4831:
[----:B------:R-:W-:Y:S05]  /*14480*/  BRA `(.L_x_4833) ;  /* 0xffffffe000707947 */ /* 0x000fea000383ffff */
.L_x_4765:
[----:B-1----:R1:W2:Y:S02]  /*14490*/  SYNCS.PHASECHK.TRANS64.TRYWAIT P0, [R6+URZ], R5 ;  /* 0x00000005060075a7 */ /* 0x0022a4000800017f */
[----:B--2---:R-:W-:Y:S05]  /*144a0*/  @!P0 NANOSLEEP.SYNCS 0x989680 ;  /* 0x009896800000895d */ /* 0x004fea0003900000 */
[----:B------:R-:W2:Y:S02]  /*144b0*/  @!P0 SYNCS.PHASECHK.TRANS64 P0, [R6+URZ], R5 ;  /* 0x00000005060085a7 */ /* 0x000ea4000800007f */
[----:B--2---:R-:W-:Y:S05]  /*144c0*/  @!P0 BRA `(.L_x_4765) ;  /* 0xfffffffc00f08947 */ /* 0x004fea000383ffff */
[----:B------:R-:W-:Y:S05]  /*144d0*/  BRA `(.L_x_4834) ;  /* 0xffffffe000ac7947 */ /* 0x000fea000383ffff */
.L_x_4766:
[----:B--2---:R2:W3:Y:S02]  /*144e0*/  SYNCS.PHASECHK.TRANS64.TRYWAIT P0, [R7+URZ], R2 ;  /* 0x00000002070075a7 */ /* 0x0044e4000800017f */
[----:B---3--:R-:W-:Y:S05]  /*144f0*/  @!P0 NANOSLEEP.SYNCS 0x989680 ;  /* 0x009896800000895d */ /* 0x008fea0003900000 */
[----:B------:R-:W3:Y:S02]  /*14500*/  @!P0 SYNCS.PHASECHK.TRANS64 P0, [R7+URZ], R2 ;  /* 0x00000002070085a7 */ /* 0x000ee4000800007f */
[----:B---3--:R-:W-:Y:S05]  /*14510*/  @!P0 BRA `(.L_x_4766) ;  /* 0xfffffffc00f08947 */ /* 0x008fea000383ffff */
[----:B------:R-:W-:Y:S05]  /*14520*/  BRA `(.L_x_4835) ;  /* 0xffffffe000a07947 */ /* 0x000fea000383ffff */
.L_x_4768:
[----:B---3--:R3:W4:Y:S02]  /*14530*/  SYNCS.PHASECHK.TRANS64.TRYWAIT P0, [R4+URZ], R5 ;  /* 0x00000005040075a7 */ /* 0x008724000800017f */
[----:B----4-:R-:W-:Y:S05]  /*14540*/  @!P0 NANOSLEEP.SYNCS 0x989680 ;  /* 0x009896800000895d */ /* 0x010fea0003900000 */
[----:B------:R-:W4:Y:S02]  /*14550*/  @!P0 SYNCS.PHASECHK.TRANS64 P0, [R4+URZ], R5 ;  /* 0x00000005040085a7 */ /* 0x000f24000800007f */
[----:B----4-:R-:W-:Y:S05]  /*14560*/  @!P0 BRA `(.L_x_4768) ;  /* 0xfffffffc00f08947 */ /* 0x010fea000383ffff */
[----:B------:R-:W-:Y:S05]  /*14570*/  BRA `(.L_x_4836) ;  /* 0xffffffe000a87947 */ /* 0x000fea000383ffff */
.L_x_4837:
        /* <DEDUP_REMOVED lines=16> */
.L_x_6047:


//--------------------- .text._ZN7cutlass13device_kernelIN5flash11enable_sm90INS1_16FlashAttnFwdSm90INS1_25CollectiveMainloopFwdSm90ILi2EN4cute5tupleIJNS5_1CILi1EEES8_S8_EEENS6_IJNS7_ILi128EEENS7_ILi96EEENS7_ILi64EEEEEELi256ENS_6half_tEfNS_4arch4Sm90ELb1ELb0ELb1ELb1ELb0ELb1ELb0ELb1ELb0ELb1ELb0ELb0EEENS1_21CollectiveEpilogueFwdINS6_IJSA_NS7_ILi256EEESB_EEES9_SE_SG_Li256ELb1ELb1ELb0ELb0EEENS1_36VarlenDynamicPersistentTileSchedulerILi128ELi96ELi256ELi128ELb0ELb1ELb1ELb1ELb1ELb1EEEEEEEEEvNT_6ParamsE --------------------------
	.section	.text._ZN7cutlass13device_kernelIN5flash11enable_sm90INS1_16FlashAttnFwdSm90INS1_25CollectiveMainloopFwdSm90ILi2EN4cute5tupleIJNS5_1CILi1EEES8_S8_EEENS6_IJNS7_ILi128EEENS7_ILi96EEENS7_ILi64EEEEEELi256ENS_6half_tEfNS_4arch4Sm90ELb1ELb0ELb1ELb1ELb0ELb1ELb0ELb1ELb0ELb1ELb0ELb0EEENS1_21CollectiveEpilogueFwdINS6_IJSA_NS7_ILi256EEESB_EEES9_SE_SG_Li256ELb1ELb1ELb0ELb0EEENS1_36VarlenDynamicPersistentTileSchedulerILi128ELi96ELi256ELi128ELb0ELb1ELb1ELb1ELb1ELb1EEEEEEEEEvNT_6ParamsE,"ax",@progbits
	.align	128
.text._ZN7cutlass13device_kernelIN5flash11enable_sm90INS1_16FlashAttnFwdSm90INS1_25CollectiveMainloopFwdSm90ILi2EN4cute5tupleIJNS5_1CILi1EEES8_S8_EEENS6_IJNS7_ILi128EEENS7_ILi96EEENS7_ILi64EEEEEELi256ENS_6half_tEfNS_4arch4Sm90ELb1ELb0ELb1ELb1ELb0ELb1ELb0ELb1ELb0ELb1ELb0ELb0EEENS1_21CollectiveEpilogueFwdINS6_IJSA_NS7_ILi256EEESB_EEES9_SE_SG_Li256ELb1ELb1ELb0ELb0EEENS1_36VarlenDynamicPersistentTileSchedulerILi128ELi96ELi256ELi128ELb0ELb1ELb1ELb1ELb1ELb1EEEEEEEEEvNT_6ParamsE:
        .type           _ZN7cutlass13device_kernelIN5flash11enable_sm90INS1_16FlashAttnFwdSm90INS1_25CollectiveMainloopFwdSm90ILi2EN4cute5tupleIJNS5_1CILi1EEES8_S8_EEENS6_IJNS7_ILi128EEENS7_ILi96EEENS7_ILi64EEEEEELi256ENS_6half_tEfNS_4arch4Sm90ELb1ELb0ELb1ELb1ELb0ELb1ELb0ELb1ELb0ELb1ELb0ELb0EEENS1_21CollectiveEpilogueFwdINS6_IJSA_NS7_ILi256EEESB_EEES9_SE_SG_Li256ELb1ELb1ELb0ELb0EEENS1_36VarlenDynamicPersistentTileSchedulerILi128ELi96ELi256ELi128ELb0ELb1ELb1ELb1ELb1ELb1EEEEEEEEEvNT_6ParamsE,@function
        .size           _ZN7cutlass13device_kernelIN5flash11enable_sm90INS1_16FlashAttnFwdSm90INS1_25CollectiveMainloopFwdSm90ILi2EN4cute5tupleIJNS5_1CILi1EEES8_S8_EEENS6_IJNS7_ILi128EEENS7_ILi96EEENS7_ILi64EEEEEELi256ENS_6half_tEfNS_4arch4Sm90ELb1ELb0ELb1ELb1ELb0ELb1ELb0ELb1ELb0ELb1ELb0ELb0EEENS1_21CollectiveEpilogueFwdINS6_IJSA_NS7_ILi256EEESB_EEES9_SE_SG_Li256ELb1ELb1ELb0ELb0EEENS1_36VarlenDynamicPersistentTileSchedulerILi128ELi96ELi256ELi128ELb0ELb1ELb1ELb1ELb1ELb1EEEEEEEEEvNT_6ParamsE,(.L_x_6048 - _ZN7cutlass13device_kernelIN5flash11enable_sm90INS1_16FlashAttnFwdSm90INS1_25CollectiveMainloopFwdSm90ILi2EN4cute5tupleIJNS5_1CILi1EEES8_S8_EEENS6_IJNS7_ILi128EEENS7_ILi96EEENS7_ILi64EEEEEELi256ENS_6half_tEfNS_4arch4Sm90ELb1ELb0ELb1ELb1ELb0ELb1ELb0ELb1ELb0ELb1ELb0ELb0EEENS1_21CollectiveEpilogueFwdINS6_IJSA_NS7_ILi256EEESB_EEES9_SE_SG_Li256ELb1ELb1ELb0ELb0EEENS1_36VarlenDynamicPersistentTileSchedulerILi128ELi96ELi256ELi128ELb0ELb1ELb1ELb1ELb1ELb1EEEEEEEEEvNT_6ParamsE)
        .other          _ZN7cutlass13device_kernelIN5flash11enable_sm90INS1_16FlashAttnFwdSm90INS1_25CollectiveMainloopFwdSm90ILi2EN4cute5tupleIJNS5_1CILi1EEES8_S8_EEENS6_IJNS7_ILi128EEENS7_ILi96EEENS7_ILi64EEEEEELi256ENS_6half_tEfNS_4arch4Sm90ELb1ELb0ELb1ELb1ELb0ELb1ELb0ELb1ELb0ELb1ELb0ELb0EEENS1_21CollectiveEpilogueFwdINS6_IJSA_NS7_ILi256EEESB_EEES9_SE_SG_Li256ELb1ELb1ELb0ELb0EEENS1_36VarlenDynamicPersistentTileSchedulerILi128ELi96ELi256ELi128ELb0ELb1ELb1ELb1ELb1ELb1EEEEEEEEEvNT_6ParamsE,@"STO_CUDA_ENTRY STV_DEFAULT"
_ZN7cutlass13device_kernelIN5flash11enable_sm90INS1_16FlashAttnFwdSm90INS1_25CollectiveMainloopFwdSm90ILi2EN4cute5tupleIJNS5_1CILi1EEES8_S8_EEENS6_IJNS7_ILi128EEENS7_ILi96EEENS7_ILi64EEEEEELi256ENS_6half_tEfNS_4arch4Sm90ELb1ELb0ELb1ELb1ELb0ELb1ELb0ELb1ELb0ELb1ELb0ELb0EEENS1_21CollectiveEpilogueFwdINS6_IJSA_NS7_ILi256EEESB_EEES9_SE_SG_Li256ELb1ELb1ELb0ELb0EEENS1_36VarlenDynamicPersistentTileSchedulerILi128ELi96ELi256ELi128ELb0ELb1ELb1ELb1ELb1ELb1EEEEEEEEEvNT_6ParamsE:
        /* <DEDUP_REMOVED lines=23> */
.L_x_4839:
[----:B------:R-:W-:Y:S05]  /*0170*/  BSYNC B0 ;  /* 0x0000000000007941 */ /* 0x000fea0003800000 */
.L_x_4838:
        /* <DEDUP_REMOVED lines=40> */
.L_x_4840:
        /* <DEDUP_REMOVED lines=22> */
.L_x_4841:
        /* <DEDUP_REMOVED lines=18> */
.L_x_4842:
        /* <DEDUP_REMOVED lines=22> */
.L_x_4843:
        /* <DEDUP_REMOVED lines=22> */
.L_x_4844:
        /* <DEDUP_REMOVED lines=9> */
.L_x_4847:
[----:B------:R-:W-:-:S08]  /*09d0*/  NOP ;  /* 0x0000000000007918 */ /* 0x000fd00000000000 */
[----:B------:R-:W0:Y:S02]  /*09e0*/  USETMAXREG.TRY_ALLOC.CTAPOOL UP0, 0xf0 ;  /* 0x000000f0000079c8 */ /* 0x000e240008000600 */
[----:B0-----:R-:W-:-:S13]  /*09f0*/  PLOP3.LUT P0, PT, PT, PT, UP0, 0x80, 0x0 ;  /* 0x000000000000781c */ /* 0x001fda0003f0f008 */
[----:B------:R-:W-:Y:S05]  /*0a00*/  @!P0 BRA `(.L_x_4847) ;  /* 0xfffffffc00f08947 */ /* 0x000fea000383ffff */
[----:B------:R-:W3:Y:S01]  /*0a10*/  LDL.LU R0, [R1+0x8] ;  /* 0x0000080001007983 */ /* 0x000ee20000300800 */
        /* <DEDUP_REMOVED lines=15> */
[----:B------:R4:W-:Y:S10]  /*0b10*/  STL [R1+0x8], R0 ;  /* 0x0000080001007387 */ /* 0x0009f40000100800 */
[----:B----4-:R-:W-:Y:S05]  /*0b20*/  @P0 BRA `(.L_x_4848) ;  /* 0x000001a800a40947 */ /* 0x010fea0003800000 */
[----:B------:R-:W2:Y:S01]  /*0b30*/  LDL.LU R12, [R1+0x58] ;  /* 0x00005800010c7983 */ /* 0x000ea20000300800 */
[----:B------:R-:W-:Y:S01]  /*0b40*/  VIADD R11, R4, 0xffffff80 ;  /* 0xffffff80040b7836 */ /* 0x000fe20000000000 */
[----:B------:R-:W-:Y:S01]  /*0b50*/  MOV R19, RZ ;  /* 0x000000ff00137202 */ /* 0x000fe20000000f00 */
[----:B------:R-:W-:Y:S02]  /*0b60*/  IMAD.MOV.U32 R231, RZ, RZ, RZ ;  /* 0x000000ffffe77224 */ /* 0x000fe400078e00ff */
[----:B------:R-:W-:Y:S01]  /*0b70*/  IMAD.MOV.U32 R202, RZ, RZ, RZ ;  /* 0x000000ffffca7224 */ /* 0x000fe200078e00ff */
[----:B------:R-:W-:Y:S01]  /*0b80*/  SHF.R.S32.HI R0, RZ, 0x1f, R11 ;  /* 0x0000001fff007819 */ /* 0x000fe2000001140b */
[----:B------:R-:W-:-:S03]  /*0b90*/  IMAD.MOV.U32 R23, RZ, RZ, RZ ;  /* 0x000000ffff177224 */ /* 0x000fc600078e00ff */
[CC--:B------:R-:W-:Y:S02]  /*0ba0*/  LEA.HI R2, R0.reuse, R11.reuse, RZ, 0x7 ;  /* 0x0000000b00027211 */ /* 0x0c0fe400078f38ff */
[-C--:B------:R-:W-:Y:S02]  /*0bb0*/  LEA.HI R210, R0, R11.reuse, RZ, 0x5 ;  /* 0x0000000b00d27211 */ /* 0x080fe400078f28ff */
[----:B------:R-:W-:Y:S02]  /*0bc0*/  LOP3.LUT R3, R2, 0xffffff80, RZ, 0xc0, !PT ;  /* 0xffffff8002037812 */ /* 0x000fe400078ec0ff */
[----:B------:R-:W-:Y:S02]  /*0bd0*/  LEA.HI R234, R0, R11, RZ, 0x3 ;  /* 0x0000000b00ea7211 */ /* 0x000fe400078f18ff */
[----:B------:R-:W-:Y:S01]  /*0be0*/  SHF.R.S32.HI R210, RZ, 0x5, R210 ;  /* 0x00000005ffd27819 */ /* 0x000fe200000114d2 */
[----:B------:R-:W-:Y:S01]  /*0bf0*/  IMAD.IADD R10, R11, 0x1, -R3 ;  /* 0x000000010b0a7824 */ /* 0x000fe200078e0a03 */
[----:B------:R-:W-:-:S02]  /*0c00*/  LOP3.LUT R223, R234, 0xfffffff8, RZ, 0xc0, !PT ;  /* 0xfffffff8eadf7812 */ /* 0x000fc400078ec0ff */
[----:B------:R-:W-:Y:S02]  /*0c10*/  SHF.R.S32.HI R13, RZ, 0x7, R2 ;  /* 0x00000007ff0d7819 */ /* 0x000fe40000011402 */
[----:B------:R-:W-:Y:S01]  /*0c20*/  SHF.R.S32.HI R5, RZ, 0x1f, R10 ;  /* 0x0000001fff057819 */ /* 0x000fe2000001140a */
[----:B------:R-:W-:Y:S01]  /*0c30*/  IMAD.IADD R223, R11, 0x1, -R223 ;  /* 0x000000010bdf7824 */ /* 0x000fe200078e0adf */
[----:B------:R-:W-:Y:S02]  /*0c40*/  LEA.HI R2, R2, R13, RZ, 0x1 ;  /* 0x0000000d02027211 */ /* 0x000fe400078f08ff */
[-C--:B------:R-:W-:Y:S01]  /*0c50*/  LEA.HI R7, R5, R10.reuse, RZ, 0x2 ;  /* 0x0000000a05077211 */ /* 0x080fe200078f10ff */
[----:B------:R-:W-:Y:S01]  /*0c60*/  IMAD.SHL.U32 R205, R223, 0x8, RZ ;  /* 0x00000008dfcd7824 */ /* 0x000fe200078e00ff */
[----:B------:R-:W-:Y:S02]  /*0c70*/  LEA.HI R8, R5, R10, RZ, 0x5 ;  /* 0x0000000a05087211 */ /* 0x000fe400078f28ff */
[--C-:B------:R-:W-:Y:S01]  /*0c80*/  SHF.R.S32.HI R4, RZ, 0x2, R7.reuse ;  /* 0x00000002ff047819 */ /* 0x100fe20000011407 */
[C---:B------:R-:W-:Y:S01]  /*0c90*/  VIADD R218, R205.reuse, 0xc0 ;  /* 0x000000c0cdda7836 */ /* 0x040fe20000000000 */
[----:B------:R-:W-:Y:S01]  /*0ca0*/  SHF.R.S32.HI R3, RZ, 0x1f, R7 ;  /* 0x0000001fff037819 */ /* 0x000fe20000011407 */
[C---:B------:R-:W-:Y:S01]  /*0cb0*/  VIADD R217, R205.reuse, 0x40 ;  /* 0x00000040cdd97836 */ /* 0x040fe20000000000 */
[----:B------:R-:W-:Y:S01]  /*0cc0*/  SHF.R.S32.HI R8, RZ, 0x5, R8 ;  /* 0x00000005ff087819 */ /* 0x000fe20000011408 */
[----:B------:R-:W-:Y:S01]  /*0cd0*/  VIADD R216, R205, 0x80 ;  /* 0x00000080cdd87836 */ /* 0x000fe20000000000 */
[----:B------:R-:W-:-:S02]  /*0ce0*/  LEA.HI R6, R3, R4, RZ, 0x3 ;  /* 0x0000000403067211 */ /* 0x000fc400078f18ff */
[-C--:B------:R-:W-:Y:S02]  /*0cf0*/  LEA.HI R3, R0, R11.reuse, RZ, 0x4 ;  /* 0x0000000b00037211 */ /* 0x080fe400078f20ff */
[----:B------:R-:W-:Y:S02]  /*0d00*/  LOP3.LUT R9, R6, 0xfffffff8, RZ, 0xc0, !PT ;  /* 0xfffffff806097812 */ /* 0x000fe400078ec0ff */
[----:B------:R-:W-:Y:S02]  /*0d10*/  SHF.R.S32.HI R6, RZ, 0x4, R3 ;  /* 0x00000004ff067819 */ /* 0x000fe40000011403 */
[----:B------:R-:W-:Y:S01]  /*0d20*/  LEA.HI R0, R0, R11, RZ, 0x2 ;  /* 0x0000000b00007211 */ /* 0x000fe200078f10ff */
[----:B------:R-:W-:Y:S01]  /*0d30*/  IMAD.IADD R9, R4, 0x1, -R9 ;  /* 0x0000000104097824 */ /* 0x000fe200078e0a09 */
[C---:B------:R-:W-:Y:S02]  /*0d40*/  LOP3.LUT R4, R3.reuse, 0x3fffff0, RZ, 0xc0, !PT ;  /* 0x03fffff003047812 */ /* 0x040fe400078ec0ff */
[----:B------:R-:W-:Y:S01]  /*0d50*/  LEA.HI R3, R3, R6, RZ, 0x1 ;  /* 0x0000000603037211 */ /* 0x000fe200078f08ff */
[----:B------:R-:W-:Y:S01]  /*0d60*/  IMAD R9, R8, 0x10, R9 ;  /* 0x0000001008097824 */ /* 0x000fe200078e0209 */
[----:B------:R-:W-:-:S02]  /*0d70*/  SHF.R.S32.HI R22, RZ, 0x2, R0 ;  /* 0x00000002ff167819 */ /* 0x000fc40000011400 */
[----:B------:R-:W-:Y:S01]  /*0d80*/  LOP3.LUT R5, R3, 0x1ffffffe, RZ, 0xc0, !PT ;  /* 0x1ffffffe03057812 */ /* 0x000fe200078ec0ff */
[C---:B------:R-:W-:Y:S01]  /*0d90*/  IMAD.IADD R3, R11.reuse, 0x1, -R4 ;  /* 0x000000010b037824 */ /* 0x040fe200078e0a04 */
[----:B------:R-:W-:Y:S01]  /*0da0*/  LOP3.LUT R236, R0, 0xfffffffc, RZ, 0xc0, !PT ;  /* 0xfffffffc00ec7812 */ /* 0x000fe200078ec0ff */
[----:B------:R-:W-:Y:S01]  /*0db0*/  VIADD R230, R22, 0x40 ;  /* 0x0000004016e67836 */ /* 0x000fe20000000000 */
[----:B------:R-:W-:Y:S01]  /*0dc0*/  LOP3.LUT R2, R2, 0x3fffffe, RZ, 0xc0, !PT ;  /* 0x03fffffe02027812 */ /* 0x000fe200078ec0ff */
[----:B------:R-:W-:Y:S01]  /*0dd0*/  IMAD.IADD R5, R6, 0x1, -R5 ;  /* 0x0000000106057824 */ /* 0x000fe200078e0a05 */
[----:B------:R-:W-:Y:S01]  /*0de0*/  LEA R4, R210, R3, 0x4 ;  /* 0x00000003d2047211 */ /* 0x000fe200078e20ff */
[----:B------:R-:W-:Y:S01]  /*0df0*/  IMAD.IADD R236, R11, 0x1, -R236 ;  /* 0x000000010bec7824 */ /* 0x000fe200078e0aec */
[----:B------:R-:W-:Y:S01]  /*0e00*/  SHF.R.S32.HI R3, RZ, 0x1f, R0 ;  /* 0x0000001fff037819 */ /* 0x000fe20000011400 */
[----:B------:R-:W-:Y:S01]  /*0e10*/  IMAD.SHL.U32 R208, R230, 0x40, RZ ;  /* 0x00000040e6d07824 */ /* 0x000fe200078e00ff */
[----:B------:R-:W-:Y:S01]  /*0e20*/  LOP3.LUT R215, R7, 0x7ffffffc, RZ, 0xc0, !PT ;  /* 0x7ffffffc07d77812 */ /* 0x000fe200078ec0ff */
[----:B------:R-:W-:Y:S01]  /*0e30*/  IMAD R4, R4, 0x8, R5 ;  /* 0x0000000804047824 */ /* 0x000fe200078e0205 */
[----:B------:R-:W-:Y:S01]  /*0e40*/  SHF.R.S32.HI R5, RZ, 0x1f, R230 ;  /* 0x0000001fff057819 */ /* 0x000fe200000114e6 */
[----:B------:R-:W-:Y:S01]  /*0e50*/  IMAD.SHL.U32 R16, R236, 0x8, RZ ;  /* 0x00000008ec107824 */ /* 0x000fe200078e00ff */
[----:B------:R-:W-:Y:S01]  /*0e60*/  LEA.HI R3, R3, R22, RZ, 0x3 ;  /* 0x0000001603037211 */ /* 0x000fe200078f18ff */
[----:B------:R-:W-:Y:S01]  /*0e70*/  IMAD.IADD R2, R13, 0x1, -R2 ;  /* 0x000000010d027824 */ /* 0x000fe200078e0a02 */
[----:B------:R-:W-:Y:S01]  /*0e80*/  LEA.HI R5, R5, R230, RZ, 0x3 ;  /* 0x000000e605057211 */ /* 0x000fe200078f18ff */
[----:B------:R-:W-:Y:S01]  /*0e90*/  IMAD.SHL.U32 R4, R4, 0x8, RZ ;  /* 0x0000000804047824 */ /* 0x000fe200078e00ff */
[----:B------:R-:W-:Y:S01]  /*0ea0*/  LOP3.LUT R3, R3, 0xfffffff8, RZ, 0xc0, !PT ;  /* 0xfffffff803037812 */ /* 0x000fe200078ec0ff */
[----:B------:R-:W-:Y:S01]  /*0eb0*/  IMAD R6, R2, 0x40, R9 ;  /* 0x0000004002067824 */ /* 0x000fe200078e0209 */
[----:B------:R-:W-:Y:S01]  /*0ec0*/  LEA.HI R0, R236, R236, RZ, 0x1 ;  /* 0x000000ecec007211 */ /* 0x000fe200078f08ff */
[----:B------:R-:W-:Y:S01]  /*0ed0*/  IMAD.SHL.U32 R5, R5, 0x40, RZ ;  /* 0x0000004005057824 */ /* 0x000fe200078e00ff */
[----:B------:R-:W-:Y:S01]  /*0ee0*/  LOP3.LUT R208, R208, 0x1c0, RZ, 0xc0, !PT ;  /* 0x000001c0d0d07812 */ /* 0x000fe200078ec0ff */
[----:B------:R-:W-:Y:S01]  /*0ef0*/  IMAD.IADD R233, R22, 0x1, -R3 ;  /* 0x0000000116e97824 */ /* 0x000fe200078e0a03 */
[----:B------:R-:W-:Y:S01]  /*0f00*/  LOP3.LUT R3, R0, 0x1ffffffe, RZ, 0xc0, !PT ;  /* 0x1ffffffe00037812 */ /* 0x000fe200078ec0ff */
[----:B------:R0:W-:Y:S01]  /*0f10*/  STL [R1+0x18], R6 ;  /* 0x0000180601007387 */ /* 0x0001e20000100800 */
[----:B------:R-:W-:Y:S01]  /*0f20*/  SHF.R.S32.HI R0, RZ, 0x1f, R205 ;  /* 0x0000001fff007819 */ /* 0x000fe200000114cd */
[----:B------:R-:W-:Y:S01]  /*0f30*/  IMAD.SHL.U32 R200, R236, 0x4, RZ ;  /* 0x00000004ecc87824 */ /* 0x000fe200078e00ff */
[----:B------:R-:W-:Y:S01]  /*0f40*/  SHF.R.U32.HI R8, RZ, 0x3, R208 ;  /* 0x00000003ff087819 */ /* 0x000fe200000116d0 */
[----:B------:R0:W-:Y:S01]  /*0f50*/  STL [R1+0x1c], R4 ;  /* 0x00001c0401007387 */ /* 0x0001e20000100800 */
[----:B------:R-:W-:Y:S01]  /*0f60*/  LOP3.LUT R0, R208, 0x38, R16, 0xf8, !PT ;  /* 0x00000038d0007812 */ /* 0x000fe200078ef810 */
[----:B------:R-:W-:Y:S01]  /*0f70*/  IMAD.IADD R3, R236, 0x1, -R3 ;  /* 0x00000001ec037824 */ /* 0x000fe200078e0a03 */
[----:B------:R-:W-:Y:S01]  /*0f80*/  LOP3.LUT R213, R5, 0xfffffe00, RZ, 0xc0, !PT ;  /* 0xfffffe0005d57812 */ /* 0x000fe200078ec0ff */
[----:B------:R-:W-:Y:S01]  /*0f90*/  IMAD.MOV.U32 R2, RZ, RZ, RZ ;  /* 0x000000ffff027224 */ /* 0x000fe200078e00ff */
[----:B------:R-:W-:Y:S01]  /*0fa0*/  IADD3 R203, R200, 0x10, RZ ;  /* 0x00000010c8cb7810 */ /* 0x000fe20007ffe0ff */
[----:B------:R-:W-:Y:S01]  /*0fb0*/  IMAD.IADD R215, R10, 0x1, -R215 ;  /* 0x000000010ad77824 */ /* 0x000fe200078e0ad7 */
[----:B------:R-:W-:-:S02]  /*0fc0*/  LOP3.LUT R5, R213, R0, R8, 0xf6, !PT ;  /* 0x00000000d5057212 */ /* 0x000fc400078ef608 */
[----:B------:R-:W-:Y:S02]  /*0fd0*/  SHF.R.S32.HI R0, RZ, 0x1f, R218 ;  /* 0x0000001fff007819 */ /* 0x000fe400000114da */
[----:B------:R-:W-:Y:S01]  /*0fe0*/  SHF.R.S32.HI R234, RZ, 0x3, R234 ;  /* 0x00000003ffea7819 */ /* 0x000fe200000114ea */
[----:B------:R-:W-:Y:S01]  /*0ff0*/  IMAD R0, R5, 0x2, R18 ;  /* 0x0000000205007824 */ /* 0x000fe200078e0212 */
[----:B------:R-:W-:Y:S02]  /*1000*/  SHF.R.S32.HI R232, RZ, 0x1f, R22 ;  /* 0x0000001fffe87819 */ /* 0x000fe40000011416 */
[----:B------:R-:W-:Y:S02]  /*1010*/  SHF.R.S32.HI R17, RZ, 0x1f, R16 ;  /* 0x0000001fff117819 */ /* 0x000fe40000011410 */
[----:B------:R0:W-:Y:S01]  /*1020*/  STL [R1+0xc], R0 ;  /* 0x00000c0001007387 */ /* 0x0001e20000100800 */
[----:B------:R-:W-:Y:S02]  /*1030*/  SHF.R.S32.HI R237, RZ, 0x1f, R203 ;  /* 0x0000001fffed7819 */ /* 0x000fe400000114cb */
[----:B------:R-:W-:-:S02]  /*1040*/  SHF.R.S32.HI R9, RZ, 0x1f, R217 ;  /* 0x0000001fff097819 */ /* 0x000fc400000114d9 */
[----:B------:R-:W-:Y:S02]  /*1050*/  SHF.R.S32.HI R7, RZ, 0x1f, R216 ;  /* 0x0000001fff077819 */ /* 0x000fe400000114d8 */
[----:B------:R-:W-:Y:S02]  /*1060*/  LEA R214, R3, R6, 0x3 ;  /* 0x0000000603d67211 */ /* 0x000fe400078e18ff */
[----:B0-2---:R-:W-:-:S07]  /*1070*/  LOP3.LUT R204, R12, 0x1, RZ, 0xfc, !PT ;  /* 0x000000010ccc7812 */ /* 0x005fce00078efcff */
.L_x_4995:
[----:B0--3--:R-:W0:Y:S02]  /*1080*/  LDC.64 R4, c[0x0][0xc88] ;  /* 0x00032200ff047b82 */ /* 0x009e240000000a00 */
[----:B0-----:R-:W-:-:S05]  /*1090*/  IMAD.WIDE R4, R95, 0x4, R4 ;  /* 0x000000045f047825 */ /* 0x001fca00078e0204 */
[----:B------:R-:W2:Y:S01]  /*10a0*/  LDG.E R229, desc[UR40][R4.64] ;  /* 0x0000002804e57981 */ /* 0x000ea2000c1e1900 */
        /* <DEDUP_REMOVED lines=47> */
.L_x_4849:
[----:B------:R-:W-:Y:S01]  /*13a0*/  ULDC.64 UR4, c[0x0][0xa20] ;  /* 0x0002880000047ab9 */ /* 0x000fe20000000a00 */
[----:B------:R-:W-:Y:S02]  /*13b0*/  MOV R226, R94 ;  /* 0x0000005e00e27202 */ /* 0x000fe40000000f00 */
[----:B------:R-:W-:-:S04]  /*13c0*/  ISETP.NE.U32.AND P1, PT, RZ, UR4, PT ;  /* 0x00000004ff007c0c */ /* 0x000fc8000bf25070 */
[----:B------:R-:W-:-:S13]  /*13d0*/  ISETP.NE.AND.EX P1, PT, RZ, UR5, PT, P1 ;  /* 0x00000005ff007c0c */ /* 0x000fda000bf25310 */
[----:B------:R-:W-:Y:S05]  /*13e0*/  @!P1 BRA `(.L_x_4850) ;  /* 0x0000000000109947 */ /* 0x000fea0003800000 */
[----:B------:R-:W-:-:S04]  /*13f0*/  IADD3 R4, P0, R227, UR4, RZ ;  /* 0x00000004e3047c10 */ /* 0x000fc8000ff1e0ff */
[----:B------:R-:W-:-:S05]  /*1400*/  IADD3.X R5, R228, UR5, RZ, P0, !PT ;  /* 0x00000005e4057c10 */ /* 0x000fca00087fe4ff */
[----:B------:R0:W5:Y:S01]  /*1410*/  LDG.E R30, desc[UR40][R4.64] ;  /* 0x00000028041e7981 */ /* 0x000162000c1e1900 */
[----:B------:R-:W-:Y:S05]  /*1420*/  BRA `(.L_x_4851) ;  /* 0x0000000000107947 */ /* 0x000fea0003800000 */
.L_x_4850:
[----:B------:R-:W-:Y:S05]  /*1430*/  @!P0 BRA `(.L_x_4851) ;  /* 0x00000000000c8947 */ /* 0x000fea0003800000 */
[----:B------:R-:W2:Y:S04]  /*1440*/  LDG.E R5, desc[UR40][R8.64] ;  /* 0x0000002808057981 */ /* 0x000ea8000c1e1900 */
[----:B------:R-:W2:Y:S02]  /*1450*/  LDG.E R30, desc[UR40][R8.64+0x4] ;  /* 0x00000428081e7981 */ /* 0x000ea4000c1e1900 */
[----:B--2---:R-:W-:-:S07]  /*1460*/  IMAD.IADD R30, R30, 0x1, -R5 ;  /* 0x000000011e1e7824 */ /* 0x004fce00078e0a05 */
.L_x_4851:
[----:B------:R-:W-:Y:S01]  /*1470*/  ULDC.64 UR4, c[0x0][0xa10] ;  /* 0x0002840000047ab9 */ /* 0x000fe20000000a00 */
[----:B------:R-:W1:Y:S01]  /*1480*/  LDC R8, c[0x0][0x448] ;  /* 0x00011200ff087b82 */ /* 0x000e620000000800 */
[----:B------:R-:W-:-:S04]  /*1490*/  ISETP.NE.U32.AND P0, PT, RZ, UR4, PT ;  /* 0x00000004ff007c0c */ /* 0x000fc8000bf05070 */
[----:B------:R-:W-:Y:S01]  /*14a0*/  ISETP.NE.AND.EX P0, PT, RZ, UR5, PT, P0 ;  /* 0x00000005ff007c0c */ /* 0x000fe2000bf05300 */
[----:B------:R-:W-:-:S12]  /*14b0*/  ULDC.64 UR4, c[0x0][0xa30] ;  /* 0x00028c0000047ab9 */ /* 0x000fd80000000a00 */
[----:B0-----:R-:W0:Y:S02]  /*14c0*/  @P0 LDC.64 R4, c[0x0][0xa10] ;  /* 0x00028400ff040b82 */ /* 0x001e240000000a00 */
[----:B0-----:R-:W-:-:S05]  /*14d0*/  @P0 IMAD.WIDE R4, R31, 0x4, R4 ;  /* 0x000000041f040825 */ /* 0x001fca00078e0204 */
[----:B------:R-:W2:Y:S04]  /*14e0*/  @P0 LDG.E R0, desc[UR40][R4.64] ;  /* 0x0000002804000981 */ /* 0x000ea8000c1e1900 */
[----:B------:R0:W2:Y:S01]  /*14f0*/  @P0 LDG.E R9, desc[UR40][R4.64+0x4] ;  /* 0x0000042804090981 */ /* 0x0000a2000c1e1900 */
[----:B------:R-:W-:Y:S01]  /*1500*/  ISETP.NE.U32.AND P1, PT, RZ, UR4, PT ;  /* 0x00000004ff007c0c */ /* 0x000fe2000bf25070 */
[----:B-----5:R-:W-:-:S03]  /*1510*/  IMAD.MOV.U32 R38, RZ, RZ, R30 ;  /* 0x000000ffff267224 */ /* 0x020fc600078e001e */
[----:B------:R-:W-:-:S13]  /*1520*/  ISETP.NE.AND.EX P1, PT, RZ, UR5, PT, P1 ;  /* 0x00000005ff007c0c */ /* 0x000fda000bf25310 */
[----:B------:R-:W-:-:S04]  /*1530*/  @P1 IADD3 R6, P2, R227, UR4, RZ ;  /* 0x00000004e3061c10 */ /* 0x000fc8000ff5e0ff */
[----:B------:R-:W-:-:S05]  /*1540*/  @P1 IADD3.X R7, R228, UR5, RZ, P2, !PT ;  /* 0x00000005e4071c10 */ /* 0x000fca00097fe4ff */
[----:B------:R3:W5:Y:S01]  /*1550*/  @P1 LDG.E R38, desc[UR40][R6.64] ;  /* 0x0000002806261981 */ /* 0x000762000c1e1900 */
[----:B-1----:R-:W-:Y:S01]  /*1560*/  ISETP.NE.AND P1, PT, R8, 0x1, PT ;  /* 0x000000010800780c */ /* 0x002fe20003f25270 */
[----:B------:R-:W-:Y:S02]  /*1570*/  IMAD.SHL.U32 R206, R93, 0x80, RZ ;  /* 0x000000805dce7824 */ /* 0x000fe400078e00ff */
[----:B------:R-:W-:Y:S02]  /*1580*/  IMAD.IADD R8, R30, 0x1, -R3 ;  /* 0x000000011e087824 */ /* 0x000fe400078e0a03 */
[----:B0-----:R-:W-:-:S08]  /*1590*/  VIADD R4, R206, 0x7f ;  /* 0x0000007fce047836 */ /* 0x001fd00000000000 */
[----:B------:R-:W0:Y:S08]  /*15a0*/  @P1 LDC R11, c[0x0][0x44c] ;  /* 0x00011300ff0b1b82 */ /* 0x000e300000000800 */
[----:B------:R-:W1:Y:S01]  /*15b0*/  @P1 LDC R5, c[0x0][0x450] ;  /* 0x00011400ff051b82 */ /* 0x000e620000000800 */
[----:B--2---:R-:W-:Y:S02]  /*15c0*/  @P0 IMAD.IADD R24, R9, 0x1, -R0 ;  /* 0x0000000109180824 */ /* 0x004fe400078e0a00 */
[----:B0-----:R-:W-:-:S04]  /*15d0*/  @P1 IMAD.HI.U32 R0, R4, R11, RZ ;  /* 0x0000000b04001227 */ /* 0x001fc800078e00ff */
[----:B------:R-:W-:Y:S01]  /*15e0*/  IMAD.IADD R209, R8, 0x1, R24 ;  /* 0x0000000108d17824 */ /* 0x000fe200078e0218 */
[----:B-1----:R-:W-:-:S03]  /*15f0*/  @P1 SHF.R.U32.HI R4, RZ, R5, R0 ;  /* 0x00000005ff041219 */ /* 0x002fc60000011600 */
[C---:B------:R-:W-:Y:S01]  /*1600*/  VIADD R0, R209.reuse, 0x5f ;  /* 0x0000005fd1007836 */ /* 0x040fe20000000000 */
[----:B------:R-:W-:-:S03]  /*1610*/  IADD3 R29, R209, 0x60, -R207 ;  /* 0x00000060d11d7810 */ /* 0x000fc60007ffe8cf */
[----:B------:R-:W-:Y:S01]  /*1620*/  IMAD.HI R0, R0, 0x2aaaaaab, RZ ;  /* 0x2aaaaaab00007827 */ /* 0x000fe200078e02ff */
[----:B------:R-:W-:-:S04]  /*1630*/  IADD3 R4, R29, R4, RZ ;  /* 0x000000041d047210 */ /* 0x000fc80007ffe0ff */
[----:B------:R-:W-:Y:S01]  /*1640*/  SHF.R.U32.HI R3, RZ, 0x1f, R0 ;  /* 0x0000001fff037819 */ /* 0x000fe20000011600 */
[----:B------:R-:W-:-:S03]  /*1650*/  IMAD.HI R4, R4, 0x2aaaaaab, RZ ;  /* 0x2aaaaaab04047827 */ /* 0x000fc600078e02ff */
[----:B------:R-:W-:Y:S02]  /*1660*/  LEA.HI.SX32 R180, R0, R3, 0x1c ;  /* 0x0000000300b47211 */ /* 0x000fe400078fe2ff */
[----:B------:R-:W-:-:S04]  /*1670*/  SHF.R.U32.HI R5, RZ, 0x1f, R4 ;  /* 0x0000001fff057819 */ /* 0x000fc80000011604 */
[----:B------:R-:W-:Y:S01]  /*1680*/  LEA.HI.SX32 R5, R4, R5, 0x1c ;  /* 0x0000000504057211 */ /* 0x000fe200078fe2ff */
[----:B------:R-:W-:-:S03]  /*1690*/  IMAD.MOV R4, RZ, RZ, -R8 ;  /* 0x000000ffff047224 */ /* 0x000fc600078e0a08 */
[----:B------:R-:W-:Y:S02]  /*16a0*/  VIMNMX R5, R180, R5, PT ;  /* 0x00000005b4057248 */ /* 0x000fe40003fe0100 */
[----:B------:R-:W-:-:S03]  /*16b0*/  VIMNMX R4, RZ, R4, !PT ;  /* 0x00000004ff047248 */ /* 0x000fc60007fe0100 */
        /* <DEDUP_REMOVED lines=12> */
[----:B---3--:R-:W-:Y:S05]  /*1780*/  @!P1 BRA `(.L_x_4852) ;  /* 0x0000003c00cc9947 */ /* 0x008fea0003800000 */
        /* <DEDUP_REMOVED lines=20> */
.L_x_4854:
[----:B------:R-:W-:Y:S05]  /*18d0*/  BSYNC B6 ;  /* 0x0000000000067941 */ /* 0x000fea0003800000 */
.L_x_4853:
        /* <DEDUP_REMOVED lines=12> */
[----:B------:R-:W-:Y:S01]  /*19a0*/  MOV R7, UR7 ;  /* 0x0000000700077c02 */ /* 0x000fe20008000f00 */
[----:B------:R-:W-:Y:S02]  /*19b0*/  IMAD.U32 R10, RZ, RZ, UR4 ;  /* 0x00000004ff0a7e24 */ /* 0x000fe4000f8e00ff */
[----:B------:R-:W-:-:S02]  /*19c0*/  IMAD.U32 R11, RZ, RZ, UR5 ;  /* 0x00000005ff0b7e24 */ /* 0x000fc4000f8e00ff */
[----:B------:R-:W-:Y:S02]  /*19d0*/  IMAD.MOV.U32 R8, RZ, RZ, 0x70 ;  /* 0x00000070ff087424 */ /* 0x000fe400078e00ff */
[----:B------:R-:W-:Y:S02]  /*19e0*/  IMAD.MOV.U32 R12, RZ, RZ, 0x1 ;  /* 0x00000001ff0c7424 */ /* 0x000fe400078e00ff */
[----:B0-----:R-:W-:-:S07]  /*19f0*/  IMAD.MOV.U32 R13, RZ, RZ, RZ ;  /* 0x000000ffff0d7224 */ /* 0x001fce00078e00ff */
[----:B------:R-:W-:-:S07]  /*1a00*/  LEPC R20, `(.L_x_4856) ;  /* 0x000000001014794e */ /* 0x000fce0000000000 */
[----:B-1---5:R-:W-:Y:S05]  /*1a10*/  CALL.ABS.NOINC R14 ;  /* 0x000000000e007343 */ /* 0x022fea0003c00000 */
.L_x_4856:
[----:B------:R-:W-:Y:S05]  /*1a20*/  BSYNC B6 ;  /* 0x0000000000067941 */ /* 0x000fea0003800000 */
.L_x_4855:
[----:B------:R-:W-:Y:S01]  /*1a30*/  ULDC.64 UR4, c[0x0][0x9f8] ;  /* 0x00027e0000047ab9 */ /* 0x000fe20000000a00 */
[----:B------:R-:W0:Y:S01]  /*1a40*/  S2R R42, SR_TID.X ;  /* 0x00000000002a7919 */ /* 0x000e220000002100 */
[----:B------:R-:W-:Y:S01]  /*1a50*/  ISETP.NE.U32.AND P0, PT, RZ, UR4, PT ;  /* 0x00000004ff007c0c */ /* 0x000fe2000bf05070 */
[----:B------:R-:W1:Y:S01]  /*1a60*/  LDC.64 R8, c[0x0][0x300] ;  /* 0x0000c000ff087b82 */ /* 0x000e620000000a00 */
[----:B------:R-:W-:Y:S01]  /*1a70*/  IMAD.IADD R61, R33, 0x1, R30 ;  /* 0x00000001213d7824 */ /* 0x000fe200078e021e */
[----:B------:R-:W-:Y:S01]  /*1a80*/  ULDC.64 UR6, c[0x0][0xa08] ;  /* 0x0002820000067ab9 */ /* 0x000fe20000000a00 */
[----:B------:R-:W-:Y:S02]  /*1a90*/  ISETP.NE.AND.EX P0, PT, RZ, UR5, PT, P0 ;  /* 0x00000005ff007c0c */ /* 0x000fe4000bf05300 */
[----:B------:R-:W-:Y:S02]  /*1aa0*/  SHF.R.S32.HI R11, RZ, 0x1f, R94 ;  /* 0x0000001fff0b7819 */ /* 0x000fe4000001145e */
[C---:B------:R-:W-:Y:S01]  /*1ab0*/  IADD3 R62, R16.reuse, 0x20, RZ ;  /* 0x00000020103e7810 */ /* 0x040fe20007ffe0ff */
[C---:B------:R-:W-:Y:S01]  /*1ac0*/  VIADD R63, R16.reuse, 0x40 ;  /* 0x00000040103f7836 */ /* 0x040fe20000000000 */
[----:B------:R-:W2:Y:S07]  /*1ad0*/  LDC.64 R14, c[0x0][0x408] ;  /* 0x00010200ff0e7b82 */ /* 0x000eae0000000a00 */
[----:B------:R-:W-:Y:S01]  /*1ae0*/  @P0 IADD3 R4, P1, R227, UR4, RZ ;  /* 0x00000004e3040c10 */ /* 0x000fe2000ff3e0ff */
[----:B------:R-:W-:Y:S01]  /*1af0*/  VIADD R64, R16, 0x60 ;  /* 0x0000006010407836 */ /* 0x000fe20000000000 */
[----:B------:R-:W3:Y:S02]  /*1b00*/  LDC.64 R36, c[0x0][0x3f8] ;  /* 0x0000fe00ff247b82 */ /* 0x000ee40000000a00 */
[----:B------:R-:W-:Y:S01]  /*1b10*/  @P0 IADD3.X R5, R228, UR5, RZ, P1, !PT ;  /* 0x00000005e4050c10 */ /* 0x000fe20008ffe4ff */
[----:B------:R-:W-:-:S04]  /*1b20*/  ULDC.64 UR4, c[0x0][0x308] ;  /* 0x0000c20000047ab9 */ /* 0x000fc80000000a00 */
[----:B------:R4:W3:Y:S01]  /*1b30*/  @P0 LDG.E R31, desc[UR40][R4.64] ;  /* 0x00000028041f0981 */ /* 0x0008e2000c1e1900 */
[----:B------:R-:W-:Y:S01]  /*1b40*/  SHF.R.S32.HI R45, RZ, 0x1f, R61 ;  /* 0x0000001fff2d7819 */ /* 0x000fe2000001143d */
[-C--:B-1----:R-:W-:Y:S01]  /*1b50*/  IMAD.WIDE.U32 R6, R61, R8.reuse, RZ ;  /* 0x000000083d067225 */ /* 0x082fe200078e00ff */
[----:B------:R-:W-:Y:S01]  /*1b60*/  ISETP.NE.U32.AND P0, PT, RZ, UR6, PT ;  /* 0x00000006ff007c0c */ /* 0x000fe2000bf05070 */
[----:B------:R-:W1:Y:S01]  /*1b70*/  LDC R43, c[0x0][0x3f4] ;  /* 0x0000fd00ff2b7b82 */ /* 0x000e620000000800 */
        /* <DEDUP_REMOVED lines=8> */
[----:B------:R-:W-:Y:S01]  /*1c00*/  SHF.L.U32 R71, R233, 0x6, RZ ;  /* 0x00000006e9477819 */ /* 0x000fe200000006ff */
[----:B------:R-:W-:Y:S01]  /*1c10*/  IMAD.IADD R7, R7, 0x1, R3 ;  /* 0x0000000107077824 */ /* 0x000fe200078e0203 */
[----:B--2---:R-:W-:Y:S01]  /*1c20*/  SHF.L.U64.HI R69, R14, 0x6, R15 ;  /* 0x000000060e457819 */ /* 0x004fe2000001020f */
[----:B------:R-:W-:Y:S01]  /*1c30*/  IMAD R3, R11, UR4, RZ ;  /* 0x000000040b037c24 */ /* 0x000fe2000f8e02ff */
[----:B------:R-:W-:Y:S01]  /*1c40*/  LOP3.LUT R71, R71, 0x1c0, RZ, 0xc0, !PT ;  /* 0x000001c047477812 */ /* 0x000fe200078ec0ff */
[----:B----4-:R-:W-:Y:S01]  /*1c50*/  IMAD.WIDE.U32 R4, R94, UR4, R6 ;  /* 0x000000045e047c25 */ /* 0x010fe2000f8e0006 */
[----:B------:R-:W-:-:S02]  /*1c60*/  SHF.L.U64.HI R67, R8, 0x6, R9 ;  /* 0x0000000608437819 */ /* 0x000fc40000010209 */
[----:B------:R-:W-:Y:S01]  /*1c70*/  SHF.R.U32.HI R74, RZ, 0x3, R71 ;  /* 0x00000003ff4a7819 */ /* 0x000fe20000011647 */
[----:B------:R-:W-:Y:S01]  /*1c80*/  IMAD R3, R94, UR5, R3 ;  /* 0x000000055e037c24 */ /* 0x000fe2000f8e0203 */
[----:B------:R-:W-:Y:S01]  /*1c90*/  ULDC.64 UR4, c[0x0][0x310] ;  /* 0x0000c40000047ab9 */ /* 0x000fe20000000a00 */
[----:B------:R-:W-:Y:S01]  /*1ca0*/  IMAD.WIDE.U32 R6, R22, R8, R16 ;  /* 0x0000000816067225 */ /* 0x000fe200078e0010 */
[----:B---3--:R-:W-:Y:S02]  /*1cb0*/  SHF.L.U64.HI R72, R36, 0x6, R37 ;  /* 0x0000000624487819 */ /* 0x008fe40000010225 */
[----:B------:R-:W-:Y:S01]  /*1cc0*/  SHF.R.S32.HI R75, RZ, 0x1f, R230 ;  /* 0x0000001fff4b7819 */ /* 0x000fe200000114e6 */
[----:B------:R-:W-:Y:S02]  /*1cd0*/  IMAD.IADD R5, R5, 0x1, R3 ;  /* 0x0000000105057824 */ /* 0x000fe400078e0203 */
[C---:B------:R-:W-:Y:S02]  /*1ce0*/  VIADD R65, R16.reuse, 0x80 ;  /* 0x0000008010417836 */ /* 0x040fe40000000000 */
[----:B------:R-:W-:-:S02]  /*1cf0*/  VIADD R66, R16, 0xa0 ;  /* 0x000000a010427836 */ /* 0x000fc40000000000 */
[----:B------:R-:W-:Y:S02]  /*1d00*/  VIADD R30, R16, 0xe0 ;  /* 0x000000e0101e7836 */ /* 0x000fe40000000000 */
[----:B------:R-:W-:Y:S02]  /*1d10*/  IMAD.MOV.U32 R77, RZ, RZ, 0x20 ;  /* 0x00000020ff4d7424 */ /* 0x000fe400078e00ff */
[----:B------:R-:W-:Y:S01]  /*1d20*/  VIADD R76, R42, 0x8 ;  /* 0x000000082a4c7836 */ /* 0x000fe20000000000 */
[----:B------:R-:W-:Y:S01]  /*1d30*/  SHF.R.U32.HI R42, RZ, 0x3, R208 ;  /* 0x00000003ff2a7819 */ /* 0x000fe200000116d0 */
[----:B------:R-:W-:Y:S02]  /*1d40*/  IMAD R81, R15, 0x60, RZ ;  /* 0x000000600f517824 */ /* 0x000fe400078e02ff */
[----:B------:R-:W-:Y:S02]  /*1d50*/  IMAD.SHL.U32 R70, R14, 0x40, RZ ;  /* 0x000000400e467824 */ /* 0x000fe400078e00ff */
[----:B------:R-:W-:-:S02]  /*1d60*/  IMAD.SHL.U32 R68, R8, 0x40, RZ ;  /* 0x0000004008447824 */ /* 0x000fc400078e00ff */
[----:B------:R-:W-:Y:S02]  /*1d70*/  IMAD.SHL.U32 R73, R36, 0x40, RZ ;  /* 0x0000004024497824 */ /* 0x000fe400078e00ff */
[----:B-1----:R-:W-:Y:S01]  /*1d80*/  IMAD.SHL.U32 R78, R43, 0x2, RZ ;  /* 0x000000022b4e7824 */ /* 0x002fe200078e00ff */
        /* <DEDUP_REMOVED lines=8> */
[----:B------:R-:W-:Y:S01]  /*1e10*/  ULDC UR4, c[0x0][0x320] ;  /* 0x0000c80000047ab9 */ /* 0x000fe20000000800 */
[----:B------:R-:W-:Y:S01]  /*1e20*/  IMAD R0, R22, R9, R10 ;  /* 0x0000000916007224 */ /* 0x000fe200078e020a */
[----:B------:R-:W-:Y:S01]  /*1e30*/  @!P6 BAR.SYNC.DEFER_BLOCKING 0x9, 0x100 ;  /* 0x024400000000eb1d */ /* 0x000fe20000010000 */
[----:B------:R-:W-:Y:S01]  /*1e40*/  IMAD.IADD R3, R5, 0x1, R3 ;  /* 0x0000000105037824 */ /* 0x000fe200078e0203 */
[----:B------:R-:W-:-:S02]  /*1e50*/  ISETP.GE.AND P1, PT, R62, UR4, PT ;  /* 0x000000043e007c0c */ /* 0x000fc4000bf26270 */
[----:B------:R-:W-:Y:S02]  /*1e60*/  ISETP.GE.AND P2, PT, R12, UR4, PT ;  /* 0x000000040c007c0c */ /* 0x000fe4000bf46270 */
        /* <DEDUP_REMOVED lines=11> */
[----:B------:R-:W-:Y:S02]  /*1f20*/  LOP3.LUT R10, R11, 0x2, R10, 0xe2, !PT ;  /* 0x000000020b0a7812 */ /* 0x000fe400078ee20a */
[----:B------:R-:W-:Y:S02]  /*1f30*/  SEL R11, RZ, 0x4, P0 ;  /* 0x00000004ff0b7807 */ /* 0x000fe40000000000 */
        /* <DEDUP_REMOVED lines=11> */
[C---:B------:R-:W-:Y:S01]  /*1ff0*/  IMAD R30, R232.reuse, R36, RZ ;  /* 0x00000024e81e7224 */ /* 0x040fe200078e02ff */
[----:B------:R-:W-:Y:S01]  /*2000*/  IADD3 R7, R7, R13, RZ ;  /* 0x0000000d07077210 */ /* 0x000fe20007ffe0ff */
[----:B------:R-:W-:Y:S01]  /*2010*/  IMAD R93, R21, UR5, R12 ;  /* 0x00000005155d7c24 */ /* 0x000fe2000f8e020c */
[----:B------:R-:W-:Y:S01]  /*2020*/  LOP3.LUT R95, R11, R10, RZ, 0xfc, !PT ;  /* 0x0000000a0b5f7212 */ /* 0x000fe200078efcff */
[-C--:B------:R-:W-:Y:S01]  /*2030*/  IMAD R10, R232, R14.reuse, RZ ;  /* 0x0000000ee80a7224 */ /* 0x080fe200078e02ff */
[----:B------:R-:W-:Y:S01]  /*2040*/  ISETP.GE.AND P0, PT, R16, R43, PT ;  /* 0x0000002b1000720c */ /* 0x000fe20003f06270 */
[----:B------:R-:W-:Y:S01]  /*2050*/  IMAD.WIDE.U32 R6, R21, UR4, R6 ;  /* 0x0000000415067c25 */ /* 0x000fe2000f8e0006 */
[----:B------:R-:W-:Y:S01]  /*2060*/  LOP3.LUT P1, RZ, R233, 0x4, RZ, 0xc0, !PT ;  /* 0x00000004e9ff7812 */ /* 0x000fe2000782c0ff */
[----:B------:R-:W-:Y:S01]  /*2070*/  ULDC UR4, c[0x0][0x2f4] ;  /* 0x0000bd0000047ab9 */ /* 0x000fe20000000800 */
[----:B------:R-:W-:Y:S01]  /*2080*/  SEL R35, R43, RZ, P0 ;  /* 0x000000ff2b237207 */ /* 0x000fe20000000000 */
[C---:B------:R-:W-:Y:S01]  /*2090*/  IMAD R33, R22.reuse, R15, R10 ;  /* 0x0000000f16217224 */ /* 0x040fe200078e020a */
[C---:B------:R-:W-:Y:S01]  /*20a0*/  IADD3 R60, P2, R22.reuse, R61, RZ ;  /* 0x0000003d163c7210 */ /* 0x040fe20007f5e0ff */
[----:B------:R-:W-:Y:S01]  /*20b0*/  IMAD.WIDE.U32 R12, R22, R14, R200 ;  /* 0x0000000e160c7225 */ /* 0x000fe200078e00c8 */
[----:B------:R-:W-:-:S02]  /*20c0*/  SEL R77, R77, 0xffffffe0, !P1 ;  /* 0xffffffe04d4d7807 */ /* 0x000fc40004800000 */
[----:B------:R-:W-:Y:S01]  /*20d0*/  SEL R94, RZ, 0xffffff80, P3 ;  /* 0xffffff80ff5e7807 */ /* 0x000fe20001800000 */
[----:B------:R-:W-:Y:S01]  /*20e0*/  IMAD.WIDE.U32 R20, R22, R14, R16 ;  /* 0x0000000e16147225 */ /* 0x000fe200078e0010 */
[----:B------:R-:W-:Y:S02]  /*20f0*/  ISETP.GE.AND P1, PT, R16, UR4, PT ;  /* 0x0000000410007c0c */ /* 0x000fe4000bf26270 */
[----:B------:R-:W-:Y:S01]  /*2100*/  LOP3.LUT R94, R95, 0x80, R94, 0xc8, !PT ;  /* 0x000000805f5e7812 */ /* 0x000fe200078ec85e */
[C---:B------:R-:W-:Y:S01]  /*2110*/  IMAD.WIDE.U32 R10, R22.reuse, R36, R200 ;  /* 0x00000024160a7225 */ /* 0x040fe200078e00c8 */
[----:B------:R-:W-:Y:S02]  /*2120*/  IADD3 R93, R7, R93, RZ ;  /* 0x0000005d075d7210 */ /* 0x000fe40007ffe0ff */
[----:B------:R-:W-:Y:S01]  /*2130*/  LOP3.LUT R95, R95, 0x40, RZ, 0xc0, !PT ;  /* 0x000000405f5f7812 */ /* 0x000fe200078ec0ff */
[----:B------:R-:W-:Y:S02]  /*2140*/  IMAD R41, R22, R37, R30 ;  /* 0x0000002516297224 */ /* 0x000fe400078e021e */
[----:B------:R-:W-:-:S02]  /*2150*/  IMAD.IADD R13, R13, 0x1, R33 ;  /* 0x000000010d0d7824 */ /* 0x000fc400078e0221 */
[----:B------:R-:W-:Y:S02]  /*2160*/  IMAD.IADD R33, R33, 0x1, R21 ;  /* 0x0000000121217824 */ /* 0x000fe400078e0215 */
[----:B------:R-:W-:Y:S01]  /*2170*/  IMAD.IADD R21, R11, 0x1, R41 ;  /* 0x000000010b157824 */ /* 0x000fe200078e0229 */
[----:B-----5:R-:W-:Y:S01]  /*2180*/  SHF.R.S32.HI R11, RZ, 0x1f, R38 ;  /* 0x0000001fff0b7819 */ /* 0x020fe20000011426 */
[----:B------:R-:W-:Y:S02]  /*2190*/  IMAD.MOV.U32 R32, RZ, RZ, R20 ;  /* 0x000000ffff207224 */ /* 0x000fe400078e0014 */
[----:B------:R-:W-:Y:S02]  /*21a0*/  IMAD.MOV.U32 R20, RZ, RZ, R10 ;  /* 0x000000ffff147224 */ /* 0x000fe400078e000a */
[----:B------:R-:W-:Y:S02]  /*21b0*/  IMAD R10, R11, R14, RZ ;  /* 0x0000000e0b0a7224 */ /* 0x000fe400078e02ff */
[----:B------:R-:W-:-:S02]  /*21c0*/  IMAD.IADD R35, R16, 0x1, R35 ;  /* 0x0000000110237824 */ /* 0x000fc400078e0223 */
[C---:B------:R-:W-:Y:S02]  /*21d0*/  IMAD R85, R38.reuse, R15, R10 ;  /* 0x0000000f26557224 */ /* 0x040fe400078e020a */
[----:B------:R-:W-:Y:S01]  /*21e0*/  IMAD R40, R11, R36, RZ ;  /* 0x000000240b287224 */ /* 0x000fe200078e02ff */
[----:B------:R-:W-:Y:S01]  /*21f0*/  SHF.R.S32.HI R34, RZ, 0x1f, R35 ;  /* 0x0000001fff227819 */ /* 0x000fe20000011423 */
[----:B------:R-:W-:-:S03]  /*2200*/  IMAD.WIDE.U32 R10, R38, R14, R12 ;  /* 0x0000000e260a7225 */ /* 0x000fc600078e000c */
[----:B------:R-:W-:Y:S01]  /*2210*/  LEA.HI R34, R34, R35, RZ, 0x3 ;  /* 0x0000002322227211 */ /* 0x000fe200078f18ff */
[----:B------:R-:W-:Y:S01]  /*2220*/  IMAD.WIDE.U32 R12, R38, R14, R32 ;  /* 0x0000000e260c7225 */ /* 0x000fe200078e0020 */
[----:B------:R-:W-:Y:S02]  /*2230*/  LOP3.LUT R33, R71, 0x18, R16, 0xf8, !PT ;  /* 0x0000001847217812 */ /* 0x000fe400078ef810 */
[----:B------:R-:W-:Y:S01]  /*2240*/  LOP3.LUT R32, R208, 0x38, R34, 0xf8, !PT ;  /* 0x00000038d0207812 */ /* 0x000fe200078ef822 */
[----:B------:R-:W-:Y:S01]  /*2250*/  IMAD.WIDE.U32 R30, R22, R36, R16 ;  /* 0x00000024161e7225 */ /* 0x000fe200078e0010 */
[----:B------:R-:W-:Y:S02]  /*2260*/  LOP3.LUT R33, R33, R74, RZ, 0x3c, !PT ;  /* 0x0000004a21217212 */ /* 0x000fe400078e3cff */
[----:B------:R-:W-:Y:S01]  /*2270*/  LOP3.LUT R32, R32, R42, RZ, 0x3c, !PT ;  /* 0x0000002a20207212 */ /* 0x000fe200078e3cff */
[----:B------:R-:W-:Y:S01]  /*2280*/  IMAD.IADD R31, R41, 0x1, R31 ;  /* 0x00000001291f7824 */ /* 0x000fe200078e021f */
[----:B------:R-:W-:Y:S01]  /*2290*/  LOP3.LUT R89, R34, 0xfffffff8, RZ, 0xc0, !PT ;  /* 0xfffffff822597812 */ /* 0x000fe200078ec0ff */
[----:B------:R-:W-:Y:S01]  /*22a0*/  IMAD R79, R210, 0x200, R33 ;  /* 0x00000200d24f7824 */ /* 0x000fe200078e0221 */
[--C-:B------:R-:W-:Y:S01]  /*22b0*/  LOP3.LUT R33, R71, 0x38, R34.reuse, 0xf8, !PT ;  /* 0x0000003847217812 */ /* 0x100fe200078ef822 */
[----:B------:R-:W-:Y:S01]  /*22c0*/  IMAD R35, R9, 0x60, RZ ;  /* 0x0000006009237824 */ /* 0x000fe200078e02ff */
[----:B------:R-:W-:Y:S01]  /*22d0*/  SHF.R.S32.HI R88, RZ, 0x3, R34 ;  /* 0x00000003ff587819 */ /* 0x000fe20000011422 */
[----:B------:R-:W-:Y:S01]  /*22e0*/  IMAD.WIDE.U32 R14, R14, 0x60, RZ ;  /* 0x000000600e0e7825 */ /* 0x000fe200078e00ff */
[----:B------:R-:W-:-:S02]  /*22f0*/  LOP3.LUT R33, R33, R74, RZ, 0x3c, !PT ;  /* 0x0000004a21217212 */ /* 0x000fc400078e3cff */
[----:B------:R-:W-:Y:S01]  /*2300*/  SHF.R.S32.HI R90, RZ, 0x1f, R89 ;  /* 0x0000001fff5a7819 */ /* 0x000fe20000011459 */
[C---:B------:R-:W-:Y:S01]  /*2310*/  IMAD R87, R38.reuse, R37, R40 ;  /* 0x0000002526577224 */ /* 0x040fe200078e0228 */
[----:B------:R-:W-:Y:S01]  /*2320*/  IADD3 R81, R15, R81, RZ ;  /* 0x000000510f517210 */ /* 0x000fe20007ffe0ff */
[----:B------:R-:W-:Y:S02]  /*2330*/  IMAD R41, R37, 0x60, RZ ;  /* 0x0000006025297824 */ /* 0x000fe400078e02ff */
[----:B------:R-:W-:-:S04]  /*2340*/  IMAD.WIDE.U32 R20, R38, R36, R20 ;  /* 0x0000002426147225 */ /* 0x000fc800078e0014 */
[----:B------:R-:W-:-:S04]  /*2350*/  IMAD.WIDE.U32 R30, R38, R36, R30 ;  /* 0x00000024261e7225 */ /* 0x000fc800078e001e */
        /* <DEDUP_REMOVED lines=12> */
[----:B------:R-:W-:-:S07]  /*2420*/  IMAD.IADD R92, R213, 0x1, R32 ;  /* 0x00000001d55c7824 */ /* 0x000fce00078e0220 */
.L_x_4904:
        /* <DEDUP_REMOVED lines=17> */
[C---:B------:R-:W-:Y:S01]  /*2540*/  IMAD R27, R2.reuse, 0x1800, R79 ;  /* 0x00001800021b7824 */ /* 0x040fe200078e024f */
        /* <DEDUP_REMOVED lines=33> */
[----:B------:R-:W-:Y:S02]  /*2760*/  CS2R R58, SRZ ;  /* 0x00000000003a7805 */ /* 0x000fe4000001ff00 */
[----:B------:R-:W-:Y:S02]  /*2770*/  IADD3.X R48, R107, R86, RZ, P3, !PT ;  /* 0x000000566b307210 */ /* 0x000fe40001ffe4ff */
        /* <DEDUP_REMOVED lines=15> */
.L_x_4861:
[----:B------:R-:W-:Y:S05]  /*2870*/  BSYNC B1 ;  /* 0x0000000000017941 */ /* 0x000fea0003800000 */
.L_x_4860:
        /* <DEDUP_REMOVED lines=28> */
.L_x_4863:
[----:B------:R-:W-:Y:S05]  /*2a40*/  BSYNC B1 ;  /* 0x0000000000017941 */ /* 0x000fea0003800000 */
.L_x_4862:
[----:B0-----:R-:W-:Y:S01]  /*2a50*/  IMAD.MOV.U32 R32, RZ, RZ, R56 ;  /* 0x000000ffff207224 */ /* 0x001fe200078e0038 */
[----:B------:R-:W-:Y:S01]  /*2a60*/  MOV R35, R59 ;  /* 0x0000003b00237202 */ /* 0x000fe20000000f00 */
[----:B------:R-:W-:Y:S01]  /*2a70*/  IMAD.MOV.U32 R33, RZ, RZ, R57 ;  /* 0x000000ffff217224 */ /* 0x000fe200078e0039 */
[----:B------:R-:W-:Y:S01]  /*2a80*/  ISETP.NE.AND P3, PT, R204, 0x3, PT ;  /* 0x00000003cc00780c */ /* 0x000fe20003f65270 */
[----:B------:R-:W-:Y:S01]  /*2a90*/  IMAD.MOV.U32 R34, RZ, RZ, R58 ;  /* 0x000000ffff227224 */ /* 0x000fe200078e003a */
[----:B------:R-:W-:Y:S02]  /*2aa0*/  PRMT R115, R98, 0x5410, R99 ;  /* 0x0000541062737816 */ /* 0x000fe40000000063 */
[----:B------:R-:W-:Y:S01]  /*2ab0*/  PRMT R111, R32, 0x5410, R33 ;  /* 0x00005410206f7816 */ /* 0x000fe20000000021 */
[----:B------:R-:W-:Y:S01]  /*2ac0*/  IMAD.MOV.U32 R32, RZ, RZ, R52 ;  /* 0x000000ffff207224 */ /* 0x000fe200078e0034 */
[----:B------:R-:W-:Y:S01]  /*2ad0*/  PRMT R117, R34, 0x5410, R35 ;  /* 0x0000541022757816 */ /* 0x000fe20000000023 */
[----:B------:R-:W-:-:S02]  /*2ae0*/  IMAD.MOV.U32 R33, RZ, RZ, R53 ;  /* 0x000000ffff217224 */ /* 0x000fc400078e0035 */
[----:B-----5:R-:W-:Y:S02]  /*2af0*/  IMAD.MOV.U32 R34, RZ, RZ, R48 ;  /* 0x000000ffff227224 */ /* 0x020fe400078e0030 */
        /* <DEDUP_REMOVED lines=16> */
.L_x_4864:
[----:B------:R-:W-:Y:S01]  /*2c00*/  LEA R96, R2, R18, 0x3 ;  /* 0x0000001202607211 */ /* 0x000fe200078e18ff */
[----:B------:R-:W-:Y:S01]  /*2c10*/  BSSY B1, `(.L_x_4865) ;  /* 0x0000004000017945 */ /* 0x000fe20003800000 */
[----:B------:R-:W-:-:S04]  /*2c20*/  SHF.L.U32 R107, R202, 0x1f, RZ ;  /* 0x0000001fca6b7819 */ /* 0x000fc800000006ff */
[----:B------:R-:W0:Y:S02]  /*2c30*/  SYNCS.PHASECHK.TRANS64.TRYWAIT P6, [R96+URZ+0x22890], R107 ;  /* 0x0228906b600075a7 */ /* 0x000e2400080c017f */
[----:B0-----:R-:W-:Y:S05]  /*2c40*/  @!P6 BRA `(.L_x_4866) ;  /* 0x000001880064e947 */ /* 0x001fea0003800000 */
.L_x_5156:
[----:B------:R-:W-:Y:S05]  /*2c50*/  BSYNC B1 ;  /* 0x0000000000017941 */ /* 0x000fea0003800000 */
.L_x_4865:
        /* <DEDUP_REMOVED lines=49> */
.L_x_4872:
[----:B------:R-:W-:Y:S05]  /*2f70*/  BSYNC B3 ;  /* 0x0000000000037941 */ /* 0x000fea0003800000 */
.L_x_4871:
[----:B--2---:R1:W-:Y:S02]  /*2f80*/  STG.E.128 desc[UR40][R46.64], R32 ;  /* 0x000000202e007986 */ /* 0x0043e4000c101d28 */
.L_x_4870:
[----:B------:R-:W-:Y:S05]  /*2f90*/  BSYNC B2 ;  /* 0x0000000000027941 */ /* 0x000fea0003800000 */
.L_x_4869:
        /* <DEDUP_REMOVED lines=46> */
.L_x_4874:
[----:B------:R-:W-:Y:S05]  /*3280*/  BSYNC B2 ;  /* 0x0000000000027941 */ /* 0x000fea0003800000 */
.L_x_4873:
[----:B--2---:R2:W-:Y:S02]  /*3290*/  STG.E.128 desc[UR40][R46.64+0x40], R32 ;  /* 0x000040202e007986 */ /* 0x0045e4000c101d28 */
.L_x_4868:
[----:B------:R-:W-:Y:S05]  /*32a0*/  BSYNC B1 ;  /* 0x0000000000017941 */ /* 0x000fea0003800000 */
.L_x_4867:
        /* <DEDUP_REMOVED lines=48> */
.L_x_4879:
[----:B------:R-:W-:Y:S05]  /*35b0*/  BSYNC B2 ;  /* 0x0000000000027941 */ /* 0x000fea0003800000 */
.L_x_4878:
[----:B--2---:R3:W-:Y:S02]  /*35c0*/  STG.E.128 desc[UR40][R44.64], R32 ;  /* 0x000000202c007986 */ /* 0x0047e4000c101d28 */
.L_x_4877:
[----:B------:R-:W-:Y:S05]  /*35d0*/  BSYNC B1 ;  /* 0x0000000000017941 */ /* 0x000fea0003800000 */
.L_x_4876:
        /* <DEDUP_REMOVED lines=46> */
.L_x_4881:
[----:B------:R-:W-:Y:S05]  /*38c0*/  BSYNC B1 ;  /* 0x0000000000017941 */ /* 0x000fea0003800000 */
.L_x_4880:
[----:B--2---:R1:W-:Y:S01]  /*38d0*/  STG.E.128 desc[UR40][R44.64+0x40], R32 ;  /* 0x000040202c007986 */ /* 0x0043e2000c101d28 */
[----:B------:R-:W-:Y:S05]  /*38e0*/  BRA `(.L_x_4875) ;  /* 0x0000001400787947 */ /* 0x000fea0003800000 */
.L_x_4859:
        /* <DEDUP_REMOVED lines=39> */
[----:B---3--:R-:W-:Y:S01]  /*3b60*/  IMAD.MOV.U32 R56, RZ, RZ, R34 ;  /* 0x000000ffff387224 */ /* 0x008fe200078e0022 */
[----:B------:R-:W-:Y:S01]  /*3b70*/  MOV R58, R32 ;  /* 0x00000020003a7202 */ /* 0x000fe20000000f00 */
[----:B------:R-:W-:Y:S02]  /*3b80*/  IMAD.MOV.U32 R57, RZ, RZ, R35 ;  /* 0x000000ffff397224 */ /* 0x000fe400078e0023 */
[----:B------:R-:W-:Y:S01]  /*3b90*/  IMAD.MOV.U32 R59, RZ, RZ, R33 ;  /* 0x000000ffff3b7224 */ /* 0x000fe200078e0021 */
        /* <DEDUP_REMOVED lines=10> */
[----:B------:R-:W-:Y:S01]  /*3c40*/  IMAD.MOV.U32 R52, RZ, RZ, R46 ;  /* 0x000000ffff347224 */ /* 0x000fe200078e002e */
[----:B------:R-:W-:Y:S01]  /*3c50*/  PRMT R130, R130, 0x5410, R53 ;  /* 0x0000541082827816 */ /* 0x000fe20000000035 */
[----:B------:R-:W-:Y:S01]  /*3c60*/  IMAD.MOV.U32 R53, RZ, RZ, R47 ;  /* 0x000000ffff357224 */ /* 0x000fe200078e002f */
[----:B------:R-:W-:Y:S02]  /*3c70*/  PRMT R120, R120, 0x5410, R55 ;  /* 0x0000541078787816 */ /* 0x000fe40000000037 */
[----:B------:R-:W-:Y:S02]  /*3c80*/  MOV R55, R45 ;  /* 0x0000002d00377202 */ /* 0x000fe40000000f00 */
[----:B------:R-:W-:Y:S01]  /*3c90*/  PRMT R114, R52, 0x5410, R53 ;  /* 0x0000541034727816 */ /* 0x000fe20000000035 */
[----:B-----5:R-:W-:Y:S01]  /*3ca0*/  IMAD.MOV.U32 R52, RZ, RZ, R50 ;  /* 0x000000ffff347224 */ /* 0x020fe200078e0032 */
[----:B------:R-:W-:Y:S01]  /*3cb0*/  PRMT R115, R54, 0x5410, R55 ;  /* 0x0000541036737816 */ /* 0x000fe20000000037 */
[----:B------:R-:W-:-:S02]  /*3cc0*/  IMAD.MOV.U32 R53, RZ, RZ, R51 ;  /* 0x000000ffff357224 */ /* 0x000fc400078e0033 */
[----:B------:R-:W-:Y:S02]  /*3cd0*/  IMAD.MOV.U32 R54, RZ, RZ, R48 ;  /* 0x000000ffff367224 */ /* 0x000fe400078e0030 */
[----:B------:R-:W-:Y:S01]  /*3ce0*/  IMAD.MOV.U32 R55, RZ, RZ, R49 ;  /* 0x000000ffff377224 */ /* 0x000fe200078e0031 */
[----:B------:R-:W-:-:S04]  /*3cf0*/  PRMT R116, R52, 0x5410, R53 ;  /* 0x0000541034747816 */ /* 0x000fc80000000035 */
[----:B------:R-:W-:Y:S01]  /*3d00*/  PRMT R117, R54, 0x5410, R55 ;  /* 0x0000541036757816 */ /* 0x000fe20000000037 */
[----:B------:R-:W-:Y:S06]  /*3d10*/  @!P3 BRA `(.L_x_4882) ;  /* 0x000000000004b947 */ /* 0x000fec0003800000 */
[----:B------:R-:W-:Y:S01]  /*3d20*/  BPT.TRAP 0x1 ;  /* 0x000000040000795c */ /* 0x000fe20000300000 */
.L_x_4882:
        /* <DEDUP_REMOVED lines=9> */
.L_x_5157:
[----:B------:R-:W-:Y:S05]  /*3dc0*/  BSYNC B1 ;  /* 0x0000000000017941 */ /* 0x000fea0003800000 */
.L_x_4883:
        /* <DEDUP_REMOVED lines=13> */
[----:B------:R-:W-:-:S04]  /*3ea0*/  LEA.HI.SX32 R53, R53, R88, 0x1c ;  /* 0x0000005835357211 */ /* 0x000fc800078fe2ff */
[----:B------:R-:W-:-:S04]  /*3eb0*/  SHF.L.U32 R113, R53, 0x3, RZ ;  /* 0x0000000335717819 */ /* 0x000fc800000006ff */
[----:B------:R-:W-:-:S04]  /*3ec0*/  LOP3.LUT R53, R71, 0x38, R113, 0xf8, !PT ;  /* 0x0000003847357812 */ /* 0x000fc800078ef871 */
[----:B------:R-:W-:-:S05]  /*3ed0*/  LOP3.LUT R53, R53, R74, RZ, 0x3c, !PT ;  /* 0x0000004a35357212 */ /* 0x000fca00078e3cff */
[----:B------:R-:W-:Y:S02]  /*3ee0*/  IMAD R55, R210, 0x200, R53 ;  /* 0x00000200d2377824 */ /* 0x000fe400078e0235 */
        /* <DEDUP_REMOVED lines=59> */
[----:B------:R-:W-:-:S02]  /*42a0*/  HADD2.F32 R35, -RZ, R130.H0_H0 ;  /* 0x20000082ff237230 */ /* 0x000fc40000004100 */
[-C--:B------:R-:W-:Y:S01]  /*42b0*/  FMUL.FTZ R55, R56, R43.reuse ;  /* 0x0000002b38377220 */ /* 0x080fe20000410000 */
[----:B------:R-:W-:Y:S02]  /*42c0*/  HADD2.F32 R41, -RZ, R129.H0_H0 ;  /* 0x20000081ff297230 */ /* 0x000fe40000004100 */
[----:B------:R-:W-:Y:S01]  /*42d0*/  FMUL.FTZ R43, R52, R43 ;  /* 0x0000002b342b7220 */ /* 0x000fe20000410000 */
[-C--:B------:R-:W-:Y:S01]  /*42e0*/  FFMA.FTZ R53, R34, R35.reuse, R53 ;  /* 0x0000002322357223 */ /* 0x080fe20000010035 */
[----:B------:R-:W-:Y:S02]  /*42f0*/  FFMA.FTZ R42, R33, R35, -R42 ;  /* 0x00000023212a7223 */ /* 0x000fe4000001082a */
[-C--:B------:R-:W-:Y:S01]  /*4300*/  FFMA.FTZ R56, R56, R41.reuse, R43 ;  /* 0x0000002938387223 */ /* 0x080fe2000001002b */
[----:B------:R-:W-:Y:S02]  /*4310*/  HADD2.F32 R34, -RZ, R58.H0_H0 ;  /* 0x2000003aff227230 */ /* 0x000fe40000004100 */
[----:B------:R-:W-:Y:S01]  /*4320*/  FFMA.FTZ R55, R52, R41, -R55 ;  /* 0x0000002934377223 */ /* 0x000fe20000010837 */
[----:B------:R-:W-:-:S02]  /*4330*/  HADD2.F32 R35, -RZ, R118.H0_H0 ;  /* 0x20000076ff237230 */ /* 0x000fc40000004100 */
[----:B------:R-:W-:Y:S01]  /*4340*/  HADD2.F32 R43, -RZ, R127.H0_H0 ;  /* 0x2000007fff2b7230 */ /* 0x000fe20000004100 */
[----:B------:R-:W-:Y:S01]  /*4350*/  F2FP.F16.F32.PACK_AB R56, R56, R53 ;  /* 0x000000353838723e */ /* 0x000fe200000000ff */
[----:B------:R-:W-:Y:S01]  /*4360*/  HADD2.F32 R33, -RZ, R54.H0_H0 ;  /* 0x20000036ff217230 */ /* 0x000fe20000004100 */
[----:B------:R-:W-:Y:S01]  /*4370*/  F2FP.F16.F32.PACK_AB R52, R55, R42 ;  /* 0x0000002a3734723e */ /* 0x000fe200000000ff */
[----:B------:R-:W-:Y:S02]  /*4380*/  HADD2.F32 R58, -RZ, R58.H1_H1 ;  /* 0x3000003aff3a7230 */ /* 0x000fe40000004100 */
[----:B------:R-:W-:Y:S02]  /*4390*/  HADD2.F32 R118, -RZ, R118.H1_H1 ;  /* 0x30000076ff767230 */ /* 0x000fe40000004100 */
        /* <DEDUP_REMOVED lines=11> */
[----:B------:R-:W-:-:S03]  /*4450*/  IMAD.MOV.U32 R55, RZ, RZ, R124 ;  /* 0x000000ffff377224 */ /* 0x000fc600078e007c */
[----:B------:R-:W-:Y:S01]  /*4460*/  F2FP.F16.F32.PACK_AB R54, R59, R32 ;  /* 0x000000203b36723e */ /* 0x000fe200000000ff */
[----:B------:R-:W-:Y:S01]  /*4470*/  IMAD.MOV.U32 R59, RZ, RZ, R123 ;  /* 0x000000ffff3b7224 */ /* 0x000fe200078e007b */
[----:B------:R-:W-:Y:S01]  /*4480*/  F2FP.F16.F32.PACK_AB R58, R58, R57 ;  /* 0x000000393a3a723e */ /* 0x000fe200000000ff */
[----:B------:R-:W-:-:S07]  /*4490*/  IMAD.MOV.U32 R57, RZ, RZ, R119 ;  /* 0x000000ffff397224 */ /* 0x000fce00078e0077 */
.L_x_4888:
[----:B------:R-:W-:Y:S05]  /*44a0*/  BSYNC B2 ;  /* 0x0000000000027941 */ /* 0x000fea0003800000 */
.L_x_4887:
        /* <DEDUP_REMOVED lines=12> */
.L_x_4886:
[----:B------:R-:W-:Y:S05]  /*4570*/  BSYNC B1 ;  /* 0x0000000000017941 */ /* 0x000fea0003800000 */
.L_x_4885:
[C---:B------:R-:W-:Y:S01]  /*4580*/  ISETP.GE.OR P5, PT, R230.reuse, R106, P1 ;  /* 0x0000006ae600720c */ /* 0x040fe20000fa6670 */
        /* <DEDUP_REMOVED lines=16> */
[----:B------:R-:W-:-:S04]  /*4690*/  LEA.HI.SX32 R55, R111, R88, 0x1c ;  /* 0x000000586f377211 */ /* 0x000fc800078fe2ff */
[----:B------:R-:W-:-:S04]  /*46a0*/  SHF.L.U32 R55, R55, 0x3, RZ ;  /* 0x0000000337377819 */ /* 0x000fc800000006ff */
        /* <DEDUP_REMOVED lines=38> */
[--C-:B------:R-:W-:Y:S02]  /*4910*/  HADD2.F32 R34, -RZ, R43.reuse.H0_H0 ;  /* 0x2000002bff227230 */ /* 0x100fe40000004100 */
[----:B------:R-:W-:-:S02]  /*4920*/  HADD2.F32 R43, -RZ, R43.H1_H1 ;  /* 0x3000002bff2b7230 */ /* 0x000fc40000004100 */
[-C--:B------:R-:W-:Y:S01]  /*4930*/  FMUL.FTZ R47, R33, R46.reuse ;  /* 0x0000002e212f7220 */ /* 0x080fe20000410000 */
[----:B------:R-:W-:Y:S01]  /*4940*/  HADD2.F32 R48, -RZ, R57.H0_H0 ;  /* 0x20000039ff307230 */ /* 0x000fe20000004100 */
[----:B------:R-:W-:Y:S01]  /*4950*/  F2FP.F16.F32.PACK_AB R49, R56, R49 ;  /* 0x000000313831723e */ /* 0x000fe200000000ff */
[----:B------:R-:W-:Y:S02]  /*4960*/  HADD2.F32 R35, -RZ, R35.H1_H1 ;  /* 0x30000023ff237230 */ /* 0x000fe40000004100 */
[----:B------:R-:W-:Y:S02]  /*4970*/  HADD2.F32 R41, -RZ, R114.H1_H1 ;  /* 0x30000072ff297230 */ /* 0x000fe40000004100 */
[----:B------:R-:W-:Y:S02]  /*4980*/  HADD2.F32 R42, -RZ, R58.H0_H0 ;  /* 0x2000003aff2a7230 */ /* 0x000fe40000004100 */
[C---:B------:R-:W-:Y:S01]  /*4990*/  FMUL.FTZ R58, R34.reuse, R46 ;  /* 0x0000002e223a7220 */ /* 0x040fe20000410000 */
[-C--:B------:R-:W-:Y:S01]  /*49a0*/  FMUL.FTZ R46, R43, R48.reuse ;  /* 0x000000302b2e7220 */ /* 0x080fe20000410000 */
[----:B------:R-:W-:Y:S01]  /*49b0*/  FMUL.FTZ R102, R35, R48 ;  /* 0x0000003023667220 */ /* 0x000fe20000410000 */
[-C--:B------:R-:W-:Y:S01]  /*49c0*/  FFMA.FTZ R48, R34, R41.reuse, R47 ;  /* 0x0000002922307223 */ /* 0x080fe2000001002f */
[----:B------:R-:W-:Y:S01]  /*49d0*/  FFMA.FTZ R58, R33, R41, -R58 ;  /* 0x00000029213a7223 */ /* 0x000fe2000001083a */
[----:B------:R-:W-:-:S02]  /*49e0*/  HADD2.F32 R34, -RZ, R44.H0_H0 ;  /* 0x2000002cff227230 */ /* 0x000fc40000004100 */
[-C--:B------:R-:W-:Y:S01]  /*49f0*/  FFMA.FTZ R57, R35, R42.reuse, -R46 ;  /* 0x0000002a23397223 */ /* 0x080fe2000001082e */
[----:B------:R-:W-:Y:S02]  /*4a00*/  HADD2.F32 R41, -RZ, R104.H0_H0 ;  /* 0x20000068ff297230 */ /* 0x000fe40000004100 */
[----:B------:R-:W-:Y:S01]  /*4a10*/  FFMA.FTZ R59, R43, R42, R102 ;  /* 0x0000002a2b3b7223 */ /* 0x000fe20000010066 */
        /* <DEDUP_REMOVED lines=8> */
[C---:B------:R-:W-:Y:S01]  /*4aa0*/  FMUL.FTZ R41, R32.reuse, R41 ;  /* 0x0000002920297220 */ /* 0x040fe20000410000 */
[----:B------:R-:W-:Y:S02]  /*4ab0*/  HADD2.F32 R116, -RZ, R116.H0_H0 ;  /* 0x20000074ff747230 */ /* 0x000fe40000004100 */
[----:B------:R-:W-:Y:S01]  /*4ac0*/  FFMA.FTZ R42, R33, R115, -R42 ;  /* 0x00000073212a7223 */ /* 0x000fe2000001082a */
[----:B------:R-:W-:Y:S02]  /*4ad0*/  HADD2.F32 R33, -RZ, R45.H0_H0 ;  /* 0x2000002dff217230 */ /* 0x000fe40000004100 */
[-C--:B------:R-:W-:Y:S01]  /*4ae0*/  FFMA.FTZ R43, R32, R35.reuse, -R43 ;  /* 0x00000023202b7223 */ /* 0x080fe2000001082b */
[----:B------:R-:W-:Y:S01]  /*4af0*/  FFMA.FTZ R44, R44, R35, R41 ;  /* 0x000000232c2c7223 */ /* 0x000fe20000010029 */
[----:B------:R-:W-:-:S02]  /*4b00*/  HADD2.F32 R35, -RZ, R103.H0_H0 ;  /* 0x20000067ff237230 */ /* 0x000fc40000004100 */
[----:B------:R-:W-:Y:S01]  /*4b10*/  FFMA.FTZ R117, R34, R115, R117 ;  /* 0x0000007322757223 */ /* 0x000fe20000010075 */
[--C-:B------:R-:W-:Y:S02]  /*4b20*/  HADD2.F32 R32, -RZ, R40.reuse.H0_H0 ;  /* 0x20000028ff207230 */ /* 0x100fe40000004100 */
[----:B------:R-:W-:Y:S01]  /*4b30*/  FMUL.FTZ R41, R33, R116 ;  /* 0x0000007421297220 */ /* 0x000fe20000410000 */
        /* <DEDUP_REMOVED lines=8> */
[----:B------:R-:W-:Y:S01]  /*4bc0*/  F2FP.F16.F32.PACK_AB R48, R44, R117 ;  /* 0x000000752c30723e */ /* 0x000fe200000000ff */
[-C--:B------:R-:W-:Y:S01]  /*4bd0*/  FFMA.FTZ R41, R32, R114.reuse, -R41 ;  /* 0x0000007220297223 */ /* 0x080fe20000010829 */
[----:B------:R-:W-:Y:S01]  /*4be0*/  FFMA.FTZ R116, R33, R114, R116 ;  /* 0x0000007221747223 */ /* 0x000fe20000010074 */
[-C--:B------:R-:W-:Y:S01]  /*4bf0*/  FFMA.FTZ R40, R40, R34.reuse, -R47 ;  /* 0x0000002228287223 */ /* 0x080fe2000001082f */
[----:B------:R-:W-:Y:S01]  /*4c00*/  FFMA.FTZ R45, R45, R34, R46 ;  /* 0x000000222d2d7223 */ /* 0x000fe2000001002e */
[----:B------:R-:W-:Y:S02]  /*4c10*/  F2FP.F16.F32.PACK_AB R32, R43, R42 ;  /* 0x0000002a2b20723e */ /* 0x000fe400000000ff */
[----:B------:R-:W-:Y:S02]  /*4c20*/  F2FP.F16.F32.PACK_AB R33, R50, R51 ;  /* 0x000000333221723e */ /* 0x000fe400000000ff */
[----:B------:R-:W-:Y:S01]  /*4c30*/  F2FP.F16.F32.PACK_AB R34, R40, R41 ;  /* 0x000000292822723e */ /* 0x000fe200000000ff */
[----:B------:R-:W-:Y:S01]  /*4c40*/  IMAD.MOV.U32 R40, RZ, RZ, R48 ;  /* 0x000000ffff287224 */ /* 0x000fe200078e0030 */
[----:B------:R-:W-:Y:S01]  /*4c50*/  F2FP.F16.F32.PACK_AB R35, R57, R58 ;  /* 0x0000003a3923723e */ /* 0x000fe200000000ff */
[----:B------:R-:W-:Y:S01]  /*4c60*/  IMAD.MOV.U32 R41, RZ, RZ, R49 ;  /* 0x000000ffff297224 */ /* 0x000fe200078e0031 */
[----:B------:R-:W-:-:S02]  /*4c70*/  F2FP.F16.F32.PACK_AB R42, R45, R116 ;  /* 0x000000742d2a723e */ /* 0x000fc400000000ff */
[----:B------:R-:W-:-:S07]  /*4c80*/  MOV R43, R59 ;  /* 0x0000003b002b7202 */ /* 0x000fce0000000f00 */
.L_x_4890:
[----:B------:R-:W-:Y:S05]  /*4c90*/  BSYNC B1 ;  /* 0x0000000000017941 */ /* 0x000fea0003800000 */
.L_x_4889:
        /* <DEDUP_REMOVED lines=10> */
.L_x_4858:
[----:B------:R-:W-:-:S13]  /*4d40*/  ISETP.NE.AND P3, PT, R204, 0x3, PT ;  /* 0x00000003cc00780c */ /* 0x000fda0003f65270 */
[----:B------:R-:W-:Y:S05]  /*4d50*/  @!P3 BRA `(.L_x_4891) ;  /* 0x000000000004b947 */ /* 0x000fea0003800000 */
[----:B------:R-:W-:Y:S01]  /*4d60*/  BPT.TRAP 0x1 ;  /* 0x000000040000795c */ /* 0x000fe20000300000 */
.L_x_4891:
[----:B------:R-:W-:Y:S01]  /*4d70*/  IMAD R96, R2, 0x8, R18 ;  /* 0x0000000802607824 */ /* 0x000fe200078e0212 */
[----:B------:R-:W-:Y:S01]  /*4d80*/  SHF.L.U32 R107, R202, 0x1f, RZ ;  /* 0x0000001fca6b7819 */ /* 0x000fe200000006ff */
[----:B------:R-:W-:Y:S01]  /*4d90*/  IMAD R106, R27, -0x60, R24 ;  /* 0xffffffa01b6a7824 */ /* 0x000fe200078e0218 */
[----:B------:R-:W-:Y:S02]  /*4da0*/  BSSY B1, `(.L_x_4892) ;  /* 0x0000004000017945 */ /* 0x000fe40003800000 */
[----:B------:R-:W0:Y:S02]  /*4db0*/  SYNCS.PHASECHK.TRANS64.TRYWAIT P4, [R96+URZ+0x22890], R107 ;  /* 0x0228906b600075a7 */ /* 0x000e24000808017f */
[----:B------:R-:W-:Y:S01]  /*4dc0*/  VIMNMX R106, R106, 0x60, PT ;  /* 0x000000606a6a7848 */ /* 0x000fe20003fe0100 */
[----:B0-----:R-:W-:Y:S06]  /*4dd0*/  @!P4 BRA `(.L_x_4893) ;  /* 0x000001680028c947 */ /* 0x001fec0003800000 */
.L_x_5158:
[----:B------:R-:W-:Y:S05]  /*4de0*/  BSYNC B1 ;  /* 0x0000000000017941 */ /* 0x000fea0003800000 */
.L_x_4892:
        /* <DEDUP_REMOVED lines=8> */
.L_x_4895:
[----:B------:R-:W-:Y:S05]  /*4e70*/  BSYNC B1 ;  /* 0x0000000000017941 */ /* 0x000fea0003800000 */
.L_x_4894:
[----:B------:R-:W-:Y:S05]  /*4e80*/  @P4 BRA `(.L_x_4875) ;  /* 0x0000000000104947 */ /* 0x000fea0003800000 */
[----:B-1----:R-:W1:Y:S04]  /*4e90*/  @!P1 LDS.128 R32, [R104+0x2000] ;  /* 0x0020000068209984 */ /* 0x002e680000000c00 */
[----:B------:R-:W2:Y:S04]  /*4ea0*/  @!P2 LDS.128 R40, [R102+0x2000] ;  /* 0x002000006628a984 */ /* 0x000ea80000000c00 */
[----:B-1----:R3:W-:Y:S04]  /*4eb0*/  @!P1 STG.E.128 desc[UR40][R44.64], R32 ;  /* 0x000000202c009986 */ /* 0x0027e8000c101d28 */
[----:B--2---:R3:W-:Y:S02]  /*4ec0*/  @!P2 STG.E.128 desc[UR40][R44.64+0x40], R40 ;  /* 0x000040282c00a986 */ /* 0x0047e4000c101d28 */
.L_x_4875:
[----:B------:R-:W-:Y:S05]  /*4ed0*/  BSYNC B0 ;  /* 0x0000000000007941 */ /* 0x000fea0003800000 */
.L_x_4857:
        /* <DEDUP_REMOVED lines=17> */
.L_x_4897:
[----:B------:R-:W-:Y:S05]  /*4ff0*/  BSYNC B0 ;  /* 0x0000000000007941 */ /* 0x000fea0003800000 */
.L_x_4896:
[----:B------:R-:W2:Y:S01]  /*5000*/  SYNCS.PHASECHK.TRANS64.TRYWAIT P3, [R96+URZ+0x228b0], R107 ;  /* 0x0228b06b600075a7 */ /* 0x000ea2000806017f */
[----:B------:R-:W-:Y:S01]  /*5010*/  ULDC UR46, c[0x0][0x320] ;  /* 0x0000c800002e7ab9 */ /* 0x000fe20000000800 */
[----:B------:R-:W-:Y:S01]  /*5020*/  ULDC.64 UR38, c[0x0][0x328] ;  /* 0x0000ca0000267ab9 */ /* 0x000fe20000000a00 */
[----:B------:R-:W-:Y:S01]  /*5030*/  ULDC.64 UR36, c[0x0][0x318] ;  /* 0x0000c60000247ab9 */ /* 0x000fe20000000a00 */
[----:B------:R-:W-:Y:S01]  /*5040*/  BSSY B0, `(.L_x_4898) ;  /* 0x0000003000007945 */ /* 0x000fe20003800000 */
[----:B-1----:R-:W-:-:S03]  /*5050*/  IMAD R32, R2, 0x6000, R79 ;  /* 0x0000600002207824 */ /* 0x002fc600078e024f */
[----:B--2---:R-:W-:Y:S05]  /*5060*/  @!P3 BRA `(.L_x_4899) ;  /* 0x000001640098b947 */ /* 0x004fea0003800000 */
.L_x_5159:
[----:B------:R-:W-:Y:S05]  /*5070*/  BSYNC B0 ;  /* 0x0000000000007941 */ /* 0x000fea0003800000 */
.L_x_4898:
        /* <DEDUP_REMOVED lines=39> */
.L_x_4901:
[----:B------:R-:W-:Y:S05]  /*52f0*/  BSYNC B0 ;  /* 0x0000000000007941 */ /* 0x000fea0003800000 */
.L_x_4900:
[----:B------:R-:W-:Y:S01]  /*5300*/  ISETP.GE.AND P3, PT, R230, R106, PT ;  /* 0x0000006ae600720c */ /* 0x000fe20003f66270 */
[----:B------:R-:W-:-:S12]  /*5310*/  BSSY B0, `(.L_x_4902) ;  /* 0x0000024000007945 */ /* 0x000fd80003800000 */
[----:B------:R-:W-:Y:S05]  /*5320*/  @P3 BRA `(.L_x_4903) ;  /* 0x0000000000883947 */ /* 0x000fea0003800000 */
[----:B--2---:R-:W-:Y:S01]  /*5330*/  IADD3 R35, P3, R40, 0x40, RZ ;  /* 0x0000004028237810 */ /* 0x004fe20007f7e0ff */
[----:B------:R-:W-:Y:S02]  /*5340*/  IMAD.MOV.U32 R32, RZ, RZ, R6 ;  /* 0x000000ffff207224 */ /* 0x000fe400078e0006 */
[----:B------:R-:W-:Y:S01]  /*5350*/  IMAD.MOV.U32 R33, RZ, RZ, R93 ;  /* 0x000000ffff217224 */ /* 0x000fe200078e005d */
[----:B------:R-:W-:Y:S01]  /*5360*/  IADD3.X R40, RZ, R41, RZ, P3, !PT ;  /* 0x00000029ff287210 */ /* 0x000fe20001ffe4ff */
        /* <DEDUP_REMOVED lines=30> */
.L_x_4903:
[----:B------:R-:W-:Y:S05]  /*5550*/  BSYNC B0 ;  /* 0x0000000000007941 */ /* 0x000fea0003800000 */
.L_x_4902:
        /* <DEDUP_REMOVED lines=22> */
.L_x_4852:
[----:B------:R-:W0:Y:S01]  /*56c0*/  LDC R0, c[0x0][0x448] ;  /* 0x00011200ff007b82 */ /* 0x000e220000000800 */
[----:B------:R-:W-:Y:S02]  /*56d0*/  CS2R R8, SRZ ;  /* 0x0000000000087805 */ /* 0x000fe4000001ff00 */
[----:B------:R-:W-:Y:S02]  /*56e0*/  MOV R150, RZ ;  /* 0x000000ff00967202 */ /* 0x000fe40000000f00 */
        /* <DEDUP_REMOVED lines=14> */
[----:B------:R-:W-:Y:S01]  /*57d0*/  CS2R R112, SRZ ;  /* 0x0000000000707805 */ /* 0x000fe2000001ff00 */
[----:B------:R-:W-:Y:S01]  /*57e0*/  IMAD.MOV.U32 R177, RZ, RZ, RZ ;  /* 0x000000ffffb17224 */ /* 0x000fe200078e00ff */
[----:B------:R-:W-:Y:S02]  /*57f0*/  CS2R R108, SRZ ;  /* 0x00000000006c7805 */ /* 0x000fe4000001ff00 */
[----:B------:R-:W-:-:S02]  /*5800*/  CS2R R104, SRZ ;  /* 0x0000000000687805 */ /* 0x000fc4000001ff00 */
[----:B------:R-:W-:Y:S02]  /*5810*/  CS2R R174, SRZ ;  /* 0x0000000000ae7805 */ /* 0x000fe4000001ff00 */
[----:B------:R-:W-:Y:S02]  /*5820*/  CS2R R100, SRZ ;  /* 0x0000000000647805 */ /* 0x000fe4000001ff00 */
[----:B----4-:R-:W-:Y:S02]  /*5830*/  CS2R R96, SRZ ;  /* 0x0000000000607805 */ /* 0x010fe4000001ff00 */
[----:B0-----:R-:W-:Y:S01]  /*5840*/  ISETP.NE.AND P1, PT, R0, 0x1, PT ;  /* 0x000000010000780c */ /* 0x001fe20003f25270 */
[----:B------:R-:W-:Y:S01]  /*5850*/  VIADD R0, R206, 0x7f ;  /* 0x0000007fce007836 */ /* 0x000fe20000000000 */
        /* <DEDUP_REMOVED lines=11> */
[----:B------:R-:W0:Y:S01]  /*5910*/  @P1 LDC R3, c[0x0][0x44c] ;  /* 0x00011300ff031b82 */ /* 0x000e220000000800 */
[----:B------:R-:W-:Y:S02]  /*5920*/  CS2R R60, SRZ ;  /* 0x00000000003c7805 */ /* 0x000fe4000001ff00 */
[----:B------:R-:W-:Y:S02]  /*5930*/  CS2R R168, SRZ ;  /* 0x0000000000a87805 */ /* 0x000fe4000001ff00 */
[----:B------:R-:W-:-:S02]  /*5940*/  CS2R R58, SRZ ;  /* 0x00000000003a7805 */ /* 0x000fc4000001ff00 */
[----:B------:R-:W-:Y:S02]  /*5950*/  CS2R R54, SRZ ;  /* 0x0000000000367805 */ /* 0x000fe4000001ff00 */
[----:B------:R-:W-:Y:S02]  /*5960*/  CS2R R90, SRZ ;  /* 0x00000000005a7805 */ /* 0x000fe4000001ff00 */
[----:B------:R-:W-:Y:S02]  /*5970*/  CS2R R166, SRZ ;  /* 0x0000000000a67805 */ /* 0x000fe4000001ff00 */
[----:B------:R-:W-:Y:S01]  /*5980*/  CS2R R86, SRZ ;  /* 0x0000000000567805 */ /* 0x000fe2000001ff00 */
[----:B------:R-:W1:Y:S01]  /*5990*/  @P1 LDC R4, c[0x0][0x450] ;  /* 0x00011400ff041b82 */ /* 0x000e620000000800 */
        /* <DEDUP_REMOVED lines=14> */
[----:B------:R-:W-:Y:S01]  /*5a80*/  CS2R R48, SRZ ;  /* 0x0000000000307805 */ /* 0x000fe2000001ff00 */
[----:B0-----:R-:W-:Y:S01]  /*5a90*/  @P1 IMAD.HI.U32 R3, R0, R3, RZ ;  /* 0x0000000300031227 */ /* 0x001fe200078e00ff */
[----:B------:R-:W-:-:S02]  /*5aa0*/  CS2R R42, SRZ ;  /* 0x00000000002a7805 */ /* 0x000fc4000001ff00 */
[----:B------:R-:W-:Y:S02]  /*5ab0*/  CS2R R44, SRZ ;  /* 0x00000000002c7805 */ /* 0x000fe4000001ff00 */
[----:B------:R-:W-:Y:S02]  /*5ac0*/  CS2R R40, SRZ ;  /* 0x0000000000287805 */ /* 0x000fe4000001ff00 */
[----:B------:R-:W-:Y:S02]  /*5ad0*/  CS2R R34, SRZ ;  /* 0x0000000000227805 */ /* 0x000fe4000001ff00 */
[----:B------:R-:W-:Y:S02]  /*5ae0*/  CS2R R36, SRZ ;  /* 0x0000000000247805 */ /* 0x000fe4000001ff00 */
[----:B------:R-:W-:Y:S02]  /*5af0*/  CS2R R32, SRZ ;  /* 0x0000000000207805 */ /* 0x000fe4000001ff00 */
[----:B------:R-:W-:-:S02]  /*5b00*/  CS2R R26, SRZ ;  /* 0x00000000001a7805 */ /* 0x000fc4000001ff00 */
[----:B-1----:R-:W-:Y:S02]  /*5b10*/  @P1 SHF.R.U32.HI R0, RZ, R4, R3 ;  /* 0x00000004ff001219 */ /* 0x002fe40000011603 */
[----:B------:R-:W-:Y:S02]  /*5b20*/  CS2R R4, SRZ ;  /* 0x0000000000047805 */ /* 0x000fe4000001ff00 */
[----:B------:R-:W-:Y:S01]  /*5b30*/  PLOP3.LUT P1, PT, PT, PT, PT, 0x80, 0x0 ;  /* 0x000000000000781c */ /* 0x000fe20003f2f070 */
[----:B------:R-:W-:Y:S01]  /*5b40*/  IMAD.IADD R0, R29, 0x1, R0 ;  /* 0x000000011d007824 */ /* 0x000fe200078e0200 */
[----:B------:R-:W-:-:S03]  /*5b50*/  CS2R R28, SRZ ;  /* 0x00000000001c7805 */ /* 0x000fc6000001ff00 */
[----:B------:R-:W-:-:S05]  /*5b60*/  IMAD.HI R0, R0, 0x2aaaaaab, RZ ;  /* 0x2aaaaaab00007827 */ /* 0x000fca00078e02ff */
[----:B------:R-:W-:-:S04]  /*5b70*/  SHF.R.U32.HI R3, RZ, 0x1f, R0 ;  /* 0x0000001fff037819 */ /* 0x000fc80000011600 */
[----:B------:R-:W-:Y:S01]  /*5b80*/  LEA.HI.SX32 R3, R0, R3, 0x1c ;  /* 0x0000000300037211 */ /* 0x000fe200078fe2ff */
[----:B------:R-:W-:-:S03]  /*5b90*/  IMAD.MOV.U32 R0, RZ, RZ, RZ ;  /* 0x000000ffff007224 */ /* 0x000fc600078e00ff */
[----:B------:R-:W-:Y:S01]  /*5ba0*/  VIMNMX R180, R180, R3, PT ;  /* 0x00000003b4b47248 */ /* 0x000fe20003fe0100 */
[----:B------:R-:W-:-:S03]  /*5bb0*/  IMAD.MOV.U32 R3, RZ, RZ, RZ ;  /* 0x000000ffff037224 */ /* 0x000fc600078e00ff */
[----:B------:R-:W-:Y:S01]  /*5bc0*/  ISETP.GE.AND P2, PT, R180, 0x1, PT ;  /* 0x00000001b400780c */ /* 0x000fe20003f46270 */
[----:B------:R-:W-:-:S12]  /*5bd0*/  @P0 BRA `(.L_x_4905) ;  /* 0x00000000000c0947 */ /* 0x000fd80003800000 */
[----:B------:R-:W0:Y:S01]  /*5be0*/  FENCE.VIEW.ASYNC.G ;  /* 0x00000000000073c6 */ /* 0x000e220000000100 */
[----:B------:R-:W-:Y:S05]  /*5bf0*/  WARPSYNC.ALL ;  /* 0x0000000000007948 */ /* 0x000fea0003800000 */
[----:B0-----:R-:W-:Y:S06]  /*5c00*/  BAR.ARV 0xc, 0x180 ;  /* 0x0306000000007b1d */ /* 0x001fec0000002000 */
.L_x_4905:
        /* <DEDUP_REMOVED lines=10> */
.L_x_5162:
        /* <DEDUP_REMOVED lines=26> */
.L_x_4909:
[----:B------:R-:W-:Y:S05]  /*5e50*/  BSYNC B6 ;  /* 0x0000000000067941 */ /* 0x000fea0003800000 */
.L_x_4908:
[----:B------:R-:W-:Y:S02]  /*5e60*/  ULDC UR4, c[0x0][0x3f4] ;  /* 0x0000fd0000047ab9 */ /* 0x000fe40000000800 */
[----:B------:R-:W-:-:S13]  /*5e70*/  ISETP.LT.AND P0, PT, RZ, UR4, PT ;  /* 0x00000004ff007c0c */ /* 0x000fda000bf01270 */
[----:B------:R-:W-:Y:S05]  /*5e80*/  @P0 BRA `(.L_x_4910) ;  /* 0x00000000003c0947 */ /* 0x000fea0003800000 */
[----:B------:R-:W-:-:S04]  /*5e90*/  LEA.HI R0, R231, R231, RZ, 0x1 ;  /* 0x000000e7e7007211 */ /* 0x000fc800078f08ff */
[----:B------:R-:W-:-:S04]  /*5ea0*/  LOP3.LUT R0, R0, 0xfffffffe, RZ, 0xc0, !PT ;  /* 0xfffffffe00007812 */ /* 0x000fc800078ec0ff */
[----:B------:R-:W-:-:S04]  /*5eb0*/  IADD3 R0, R231, -R0, RZ ;  /* 0x80000000e7007210 */ /* 0x000fc80007ffe0ff */
[----:B------:R-:W-:-:S04]  /*5ec0*/  SHF.L.U32 R3, R0, 0x1f, RZ ;  /* 0x0000001f00037819 */ /* 0x000fc800000006ff */
[----:B------:R0:W1:Y:S03]  /*5ed0*/  SYNCS.PHASECHK.TRANS64.TRYWAIT P0, [R18+URZ+0x22800], R3 ;  /* 0x02280003120075a7 */ /* 0x000066000800017f */
[----:B-1----:R-:W-:Y:S05]  /*5ee0*/  @!P0 NANOSLEEP.SYNCS 0x989680 ;  /* 0x009896800000895d */ /* 0x002fea0003900000 */
[----:B------:R-:W1:Y:S01]  /*5ef0*/  @!P0 SYNCS.PHASECHK.TRANS64 P0, [R18+URZ+0x22800], R3 ;  /* 0x02280003120085a7 */ /* 0x000e62000800007f */
[----:B------:R-:W-:Y:S04]  /*5f00*/  BSSY B0, `(.L_x_4911) ;  /* 0x0000006000007945 */ /* 0x000fe80003800000 */
[----:B-1----:R-:W-:Y:S05]  /*5f10*/  @P0 BRA `(.L_x_4912) ;  /* 0x0000000000100947 */ /* 0x002fea0003800000 */
.L_x_4913:
[----:B-1----:R1:W2:Y:S02]  /*5f20*/  SYNCS.PHASECHK.TRANS64.TRYWAIT P0, [R18+URZ+0x22800], R3 ;  /* 0x02280003120075a7 */ /* 0x0022a4000800017f */
[----:B--2---:R-:W-:Y:S05]  /*5f30*/  @!P0 NANOSLEEP.SYNCS 0x989680 ;  /* 0x009896800000895d */ /* 0x004fea0003900000 */
[----:B------:R-:W2:Y:S02]  /*5f40*/  @!P0 SYNCS.PHASECHK.TRANS64 P0, [R18+URZ+0x22800], R3 ;  /* 0x02280003120085a7 */ /* 0x000ea4000800007f */
[----:B--2---:R-:W-:Y:S05]  /*5f50*/  @!P0 BRA `(.L_x_4913) ;  /* 0xfffffffc00f08947 */ /* 0x004fea000383ffff */
.L_x_4912:
[----:B------:R-:W-:Y:S05]  /*5f60*/  BSYNC B0 ;  /* 0x0000000000007941 */ /* 0x000fea0003800000 */
.L_x_4911:
[----:B------:R-:W-:Y:S05]  /*5f70*/  BRA `(.L_x_4914) ;  /* 0x0000002800e87947 */ /* 0x000fea0003800000 */
.L_x_4910:
        /* <DEDUP_REMOVED lines=30> */
.L_x_4916:
[----:B------:R-:W-:Y:S05]  /*6160*/  BSYNC B6 ;  /* 0x0000000000067941 */ /* 0x000fea0003800000 */
.L_x_4915:
[----:B------:R-:W-:Y:S01]  /*6170*/  ULDC.U8 UR4, c[0x0][0x410] ;  /* 0x0001040000047ab9 */ /* 0x000fe20000000000 */
[----:B------:R-:W-:Y:S01]  /*6180*/  BSSY B0, `(.L_x_4917) ;  /* 0x0000291000007945 */ /* 0x000fe20003800000 */
[----:B------:R-:W-:Y:S01]  /*6190*/  ISETP.NE.AND P0, PT, RZ, UR4, PT ;  /* 0x00000004ff007c0c */ /* 0x000fe2000bf05270 */
[----:B------:R-:W-:-:S12]  /*61a0*/  IMAD.IADD R34, R22, 0x1, R206 ;  /* 0x0000000116227824 */ /* 0x000fd800078e02ce */
[----:B------:R-:W-:Y:S05]  /*61b0*/  @!P0 BRA `(.L_x_4918) ;  /* 0x0000001400508947 */ /* 0x000fea0003800000 */
[----:B------:R-:W0:Y:S01]  /*61c0*/  LDC R10, c[0x0][0x448] ;  /* 0x00011200ff0a7b82 */ /* 0x000e220000000800 */
[----:B------:R-:W-:Y:S01]  /*61d0*/  IMAD R3, R236, 0x40, R34 ;  /* 0x00000040ec037824 */ /* 0x000fe200078e0222 */
[----:B------:R-:W-:Y:S01]  /*61e0*/  ULDC.64 UR4, c[0x0][0x3f8] ;  /* 0x0000fe0000047ab9 */ /* 0x000fe20000000a00 */
[----:B------:R-:W-:Y:S01]  /*61f0*/  ULDC.64 UR6, c[0x0][0x408] ;  /* 0x0001020000067ab9 */ /* 0x000fe20000000a00 */
[----:B------:R-:W-:Y:S02]  /*6200*/  IMAD.MOV.U32 R6, RZ, RZ, R24 ;  /* 0x000000ffff067224 */ /* 0x000fe400078e0018 */
        /* <DEDUP_REMOVED lines=14> */
[----:B------:R-:W-:Y:S01]  /*62f0*/  IMAD.WIDE.U32 R8, R3, UR6, R8 ;  /* 0x0000000603087c25 */ /* 0x000fe2000f8e0008 */
[----:B------:R-:W-:Y:S01]  /*6300*/  LEA R4, P0, R6, UR4, 0x1 ;  /* 0x0000000406047c11 */ /* 0x000fe2000f8008ff */
[----:B------:R-:W-:Y:S01]  /*6310*/  UMOV UR4, 0xffffffff ;  /* 0xffffffff00047882 */ /* 0x000fe20000000000 */
[----:B------:R-:W-:Y:S01]  /*6320*/  IADD3 R5, R7, R5, RZ ;  /* 0x0000000507057210 */ /* 0x000fe20007ffe0ff */
[----:B------:R-:W-:Y:S01]  /*6330*/  IMAD R3, R3, UR7, R0 ;  /* 0x0000000703037c24 */ /* 0x000fe2000f8e0200 */
[----:B------:R-:W-:-:S02]  /*6340*/  ULDC.64 UR6, c[0x0][0x400] ;  /* 0x0001000000067ab9 */ /* 0x000fc40000000a00 */
[----:B------:R-:W-:Y:S01]  /*6350*/  LEA R7, P1, R8, UR6, 0x1 ;  /* 0x0000000608077c11 */ /* 0x000fe2000f8208ff */
[----:B------:R-:W-:Y:S01]  /*6360*/  IMAD.IADD R3, R9, 0x1, R3 ;  /* 0x0000000109037824 */ /* 0x000fe200078e0203 */
[----:B------:R-:W-:-:S04]  /*6370*/  LEA.HI.X R6, R6, UR5, R5, 0x1, P0 ;  /* 0x0000000506067c11 */ /* 0x000fc800080f0c05 */
[----:B------:R-:W-:Y:S01]  /*6380*/  LEA.HI.X R8, R8, UR7, R3, 0x1, P1 ;  /* 0x0000000708087c11 */ /* 0x000fe200088f0c03 */
[----:B------:R-:W-:Y:S06]  /*6390*/  BRA.DIV UR4, `(.L_x_4919) ;  /* 0x00000156041c7947 */ /* 0x000fec000b800000 */
[----:B------:R0:W1:Y:S04]  /*63a0*/  SHFL.IDX PT, R3, R6, RZ, 0x1c1f ;  /* 0x001c1fff06037589 */ /* 0x00006800000e0000 */
[----:B------:R0:W2:Y:S04]  /*63b0*/  SHFL.IDX PT, R0, R4, RZ, 0x1c1f ;  /* 0x001c1fff04007589 */ /* 0x0000a800000e0000 */
[----:B------:R0:W3:Y:S04]  /*63c0*/  SHFL.IDX PT, R5, R8, RZ, 0x1c1f ;  /* 0x001c1fff08057589 */ /* 0x0000e800000e0000 */
[----:B------:R0:W4:Y:S02]  /*63d0*/  SHFL.IDX PT, R14, R7, RZ, 0x1c1f ;  /* 0x001c1fff070e7589 */ /* 0x00012400000e0000 */
.L_x_5168:
        /* <DEDUP_REMOVED lines=30> */
.L_x_4921:
[----:B------:R-:W-:Y:S05]  /*65c0*/  BSYNC B1 ;  /* 0x0000000000017941 */ /* 0x000fea0003800000 */
.L_x_4920:
[----:B--2--5:R-:W-:Y:S01]  /*65d0*/  IMAD.MOV.U32 R0, RZ, RZ, R30 ;  /* 0x000000ffff007224 */ /* 0x024fe200078e001e */
[----:B-1----:R-:W-:Y:S01]  /*65e0*/  MOV R3, R31 ;  /* 0x0000001f00037202 */ /* 0x002fe20000000f00 */
[----:B---3--:R-:W-:Y:S01]  /*65f0*/  IMAD.MOV.U32 R5, RZ, RZ, R20 ;  /* 0x000000ffff057224 */ /* 0x008fe200078e0014 */
[----:B------:R-:W-:Y:S01]  /*6600*/  UMOV UR4, 0xffffffff ;  /* 0xffffffff00047882 */ /* 0x000fe20000000000 */
[----:B------:R-:W-:Y:S01]  /*6610*/  IMAD.MOV.U32 R9, RZ, RZ, R21 ;  /* 0x000000ffff097224 */ /* 0x000fe200078e0015 */
[----:B------:R-:W-:Y:S01]  /*6620*/  PRMT R38, R0, 0x7610, R38 ;  /* 0x0000761000267816 */ /* 0x000fe20000000026 */
[----:B------:R-:W-:Y:S01]  /*6630*/  IMAD.MOV.U32 R0, RZ, RZ, R28 ;  /* 0x000000ffff007224 */ /* 0x000fe200078e001c */
[----:B------:R-:W-:Y:S01]  /*6640*/  PRMT R42, R3, 0x5410, R5 ;  /* 0x00005410032a7816 */ /* 0x000fe20000000005 */
[----:B------:R-:W-:Y:S01]  /*6650*/  IMAD.MOV.U32 R3, RZ, RZ, R29 ;  /* 0x000000ffff037224 */ /* 0x000fe200078e001d */
[----:B------:R-:W-:Y:S01]  /*6660*/  PRMT R43, R9, 0x7610, R43 ;  /* 0x00007610092b7816 */ /* 0x000fe2000000002b */
[----:B------:R-:W-:Y:S01]  /*6670*/  IMAD.MOV.U32 R5, RZ, RZ, R24 ;  /* 0x000000ffff057224 */ /* 0x000fe200078e0018 */
[----:B------:R-:W-:Y:S01]  /*6680*/  PRMT R38, R38, 0x5410, R0 ;  /* 0x0000541026267816 */ /* 0x000fe20000000000 */
[----:B------:R-:W-:Y:S01]  /*6690*/  IMAD.MOV.U32 R9, RZ, RZ, R25 ;  /* 0x000000ffff097224 */ /* 0x000fe200078e0019 */
[----:B------:R-:W-:-:S02]  /*66a0*/  PRMT R43, R43, 0x5410, R3 ;  /* 0x000054102b2b7816 */ /* 0x000fc40000000003 */
[----:B------:R-:W-:Y:S02]  /*66b0*/  CS2R R26, SRZ ;  /* 0x00000000001a7805 */ /* 0x000fe4000001ff00 */
[----:B------:R-:W-:Y:S01]  /*66c0*/  PRMT R44, R5, 0x5410, R9 ;  /* 0x00005410052c7816 */ /* 0x000fe20000000009 */
[----:B------:R-:W-:Y:S06]  /*66d0*/  BRA.DIV UR4, `(.L_x_4922) ;  /* 0x0000015204bc7947 */ /* 0x000fec000b800000 */
[----:B------:R1:W2:Y:S04]  /*66e0*/  SHFL.IDX PT, R3, R6, 0x1, 0x1c1f ;  /* 0x003c1f0006037f89 */ /* 0x0002a800000e0000 */
[----:B------:R1:W3:Y:S04]  /*66f0*/  SHFL.IDX PT, R0, R4, 0x1, 0x1c1f ;  /* 0x003c1f0004007f89 */ /* 0x0002e800000e0000 */
[----:B------:R1:W0:Y:S04]  /*6700*/  SHFL.IDX PT, R5, R8, 0x1, 0x1c1f ;  /* 0x003c1f0008057f89 */ /* 0x00022800000e0000 */
[----:B----4-:R1:W4:Y:S02]  /*6710*/  SHFL.IDX PT, R14, R7, 0x1, 0x1c1f ;  /* 0x003c1f00070e7f89 */ /* 0x01032400000e0000 */
.L_x_5174:
[----:B01----:R-:W-:Y:S01]  /*6720*/  VIADD R4, R34, 0x40 ;  /* 0x0000004022047836 */ /* 0x003fe20000000000 */
[----:B------:R-:W-:Y:S01]  /*6730*/  LEA.HI R6, R231, R231, RZ, 0x1 ;  /* 0x000000e7e7067211 */ /* 0x000fe200078f08ff */
[----:B------:R-:W-:Y:S01]  /*6740*/  BSSY B1, `(.L_x_4923) ;  /* 0x0000020000017945 */ /* 0x000fe20003800000 */
[----:B------:R-:W-:Y:S02]  /*6750*/  SHF.L.U32 R34, R233, 0x6, RZ ;  /* 0x00000006e9227819 */ /* 0x000fe400000006ff */
        /* <DEDUP_REMOVED lines=30> */
.L_x_4924:
[----:B------:R-:W-:Y:S05]  /*6940*/  BSYNC B1 ;  /* 0x0000000000017941 */ /* 0x000fea0003800000 */
.L_x_4923:
[----:B------:R-:W1:Y:S01]  /*6950*/  SYNCS.PHASECHK.TRANS64.TRYWAIT P0, [R18+URZ+0x22800], R35 ;  /* 0x02280023120075a7 */ /* 0x000e62000800017f */
[----:B--2---:R-:W-:Y:S01]  /*6960*/  LOP3.LUT R3, R34, 0x1c0, RZ, 0xc0, !PT ;  /* 0x000001c022037812 */ /* 0x004fe200078ec0ff */
[----:B0----5:R-:W-:Y:S01]  /*6970*/  IMAD.MOV.U32 R4, RZ, RZ, R26 ;  /* 0x000000ffff047224 */ /* 0x021fe200078e001a */
[----:B------:R-:W-:Y:S01]  /*6980*/  VIADDMNMX R41, R37, -R206, 0x80, PT ;  /* 0x0000008025297446 */ /* 0x000fe200038009ce */
[----:B------:R-:W-:Y:S01]  /*6990*/  IMAD.MOV.U32 R5, RZ, RZ, R9 ;  /* 0x000000ffff057224 */ /* 0x000fe200078e0009 */
[----:B---3--:R-:W-:Y:S01]  /*69a0*/  LOP3.LUT R0, R3, 0x18, R16, 0xf8, !PT ;  /* 0x0000001803007812 */ /* 0x008fe200078ef810 */
[----:B------:R-:W-:Y:S01]  /*69b0*/  IMAD.MOV.U32 R6, RZ, RZ, R12 ;  /* 0x000000ffff067224 */ /* 0x000fe200078e000c */
[----:B------:R-:W-:Y:S01]  /*69c0*/  SHF.R.U32.HI R3, RZ, 0x3, R3 ;  /* 0x00000003ff037819 */ /* 0x000fe20000011603 */
[----:B------:R-:W-:Y:S01]  /*69d0*/  BSSY B1, `(.L_x_4925) ;  /* 0x0000014000017945 */ /* 0x000fe20003800000 */
[----:B------:R-:W-:Y:S02]  /*69e0*/  PRMT R45, R4, 0x7610, R45 ;  /* 0x00007610042d7816 */ /* 0x000fe4000000002d */
[----:B------:R-:W-:Y:S01]  /*69f0*/  LOP3.LUT R3, R0, R3, RZ, 0x3c, !PT ;  /* 0x0000000300037212 */ /* 0x000fe200078e3cff */
[----:B------:R-:W-:Y:S01]  /*6a00*/  IMAD.MOV.U32 R0, RZ, RZ, R27 ;  /* 0x000000ffff007224 */ /* 0x000fe200078e001b */
[----:B------:R-:W-:-:S02]  /*6a10*/  MOV R4, R8 ;  /* 0x0000000800047202 */ /* 0x000fc40000000f00 */
[----:B------:R-:W-:Y:S01]  /*6a20*/  PRMT R47, R6, 0x7610, R47 ;  /* 0x00007610062f7816 */ /* 0x000fe2000000002f */
[----:B------:R-:W-:Y:S01]  /*6a30*/  IMAD R3, R210, 0x200, R3 ;  /* 0x00000200d2037824 */ /* 0x000fe200078e0203 */
[----:B------:R-:W-:Y:S01]  /*6a40*/  PRMT R45, R45, 0x5410, R0 ;  /* 0x000054102d2d7816 */ /* 0x000fe20000000000 */
[----:B------:R-:W-:Y:S01]  /*6a50*/  IMAD.MOV.U32 R0, RZ, RZ, R13 ;  /* 0x000000ffff007224 */ /* 0x000fe200078e000d */
[----:B------:R-:W-:Y:S01]  /*6a60*/  PRMT R46, R4, 0x5410, R5 ;  /* 0x00005410042e7816 */ /* 0x000fe20000000005 */
[----:B------:R-:W-:Y:S01]  /*6a70*/  IMAD.MOV.U32 R4, RZ, RZ, R10 ;  /* 0x000000ffff047224 */ /* 0x000fe200078e000a */
[----:B------:R-:W-:Y:S01]  /*6a80*/  LOP3.LUT P2, RZ, R233, 0x4, RZ, 0xc0, !PT ;  /* 0x00000004e9ff7812 */ /* 0x000fe2000784c0ff */
[----:B------:R-:W-:Y:S01]  /*6a90*/  IMAD R3, R3, 0x2, R18 ;  /* 0x0000000203037824 */ /* 0x000fe200078e0212 */
[----:B------:R-:W-:Y:S01]  /*6aa0*/  PRMT R47, R47, 0x5410, R0 ;  /* 0x000054102f2f7816 */ /* 0x000fe20000000000 */
[----:B------:R-:W-:Y:S01]  /*6ab0*/  IMAD.MOV.U32 R5, RZ, RZ, R11 ;  /* 0x000000ffff057224 */ /* 0x000fe200078e000b */
[----:B------:R-:W-:Y:S01]  /*6ac0*/  PRMT R48, R4, 0x7610, R48 ;  /* 0x0000761004307816 */ /* 0x000fe20000000030 */
[----:B------:R-:W-:Y:S01]  /*6ad0*/  VIADD R4, R3, 0x18400 ;  /* 0x0001840003047836 */ /* 0x000fe20000000000 */
[----:B------:R-:W-:-:S02]  /*6ae0*/  ISETP.GE.AND P1, PT, R22, R41, PT ;  /* 0x000000291600720c */ /* 0x000fc40003f26270 */
[----:B------:R-:W-:Y:S01]  /*6af0*/  IADD3 R0, R3, 0x18440, RZ ;  /* 0x0001844003007810 */ /* 0x000fe20007ffe0ff */
[----:B-1----:R-:W-:Y:S10]  /*6b00*/  @!P0 BRA `(.L_x_4926) ;  /* 0x0000015000208947 */ /* 0x002ff40003800000 */
.L_x_5175:
[----:B------:R-:W-:Y:S05]  /*6b10*/  BSYNC B1 ;  /* 0x0000000000017941 */ /* 0x000fea0003800000 */
.L_x_4925:
        /* <DEDUP_REMOVED lines=10> */
[----:B----4-:R-:W-:Y:S01]  /*6bc0*/  SHF.R.U32.HI R14, RZ, 0x10, R29 ;  /* 0x00000010ff0e7819 */ /* 0x010fe2000001161d */
[----:B------:R-:W-:Y:S01]  /*6bd0*/  HADD2.F32 R32, -RZ, R38.H0_H0 ;  /* 0x20000026ff207230 */ /* 0x000fe20000004100 */
[----:B------:R-:W-:Y:S02]  /*6be0*/  SHF.R.U32.HI R33, RZ, 0x10, R31 ;  /* 0x00000010ff217819 */ /* 0x000fe4000001161f */
[----:B------:R-:W-:Y:S02]  /*6bf0*/  SHF.R.U64 R39, R28, 0x10, R29 ;  /* 0x000000101c277819 */ /* 0x000fe4000000121d */
[----:B------:R-:W-:Y:S01]  /*6c00*/  SHF.R.U64 R37, R30, 0x10, R31 ;  /* 0x000000101e257819 */ /* 0x000fe2000000121f */
[----:B------:R-:W-:Y:S02]  /*6c10*/  HADD2.F32 R31, -RZ, R14.H0_H0 ;  /* 0x2000000eff1f7230 */ /* 0x000fe40000004100 */
[----:B------:R-:W-:-:S02]  /*6c20*/  HADD2.F32 R33, -RZ, R33.H0_H0 ;  /* 0x20000021ff217230 */ /* 0x000fc40000004100 */
[----:B------:R-:W-:Y:S02]  /*6c30*/  HADD2.F32 R30, -RZ, R38.H1_H1 ;  /* 0x30000026ff1e7230 */ /* 0x000fe40000004100 */
[--C-:B-1----:R-:W-:Y:S02]  /*6c40*/  HADD2.F32 R28, -RZ, R7.reuse.H0_H0 ;  /* 0x20000007ff1c7230 */ /* 0x102fe40000004100 */
[----:B------:R-:W-:Y:S02]  /*6c50*/  HADD2.F32 R29, -RZ, R7.H1_H1 ;  /* 0x30000007ff1d7230 */ /* 0x000fe40000004100 */
[--C-:B------:R-:W-:Y:S02]  /*6c60*/  HADD2.F32 R7, -RZ, R4.reuse.H0_H0 ;  /* 0x20000004ff077230 */ /* 0x100fe40000004100 */
[----:B------:R-:W-:Y:S02]  /*6c70*/  HADD2.F32 R4, -RZ, R4.H1_H1 ;  /* 0x30000004ff047230 */ /* 0x000fe40000004100 */
[C---:B------:R-:W-:Y:S01]  /*6c80*/  FMUL.FTZ R38, R29.reuse, R31 ;  /* 0x0000001f1d267220 */ /* 0x040fe20000410000 */
[----:B0-----:R-:W-:Y:S01]  /*6c90*/  FMUL.FTZ R35, R29, R33 ;  /* 0x000000211d237220 */ /* 0x001fe20000410000 */
        /* <DEDUP_REMOVED lines=27> */
.L_x_4930:
[----:B------:R-:W-:Y:S05]  /*6e50*/  BSYNC B2 ;  /* 0x0000000000027941 */ /* 0x000fea0003800000 */
.L_x_4929:
[----:B------:R-:W-:Y:S05]  /*6e60*/  @P1 BRA `(.L_x_4928) ;  /* 0x0000000000a81947 */ /* 0x000fea0003800000 */
[----:B-1----:R-:W1:Y:S01]  /*6e70*/  LDS.128 R4, [R0] ;  /* 0x0000000000047984 */ /* 0x002e620000000c00 */
[--C-:B0-----:R-:W-:Y:S01]  /*6e80*/  SHF.R.U64 R35, R24, 0x10, R25.reuse ;  /* 0x0000001018237819 */ /* 0x101fe20000001219 */
[----:B------:R-:W-:Y:S01]  /*6e90*/  HADD2.F32 R28, -RZ, R42.H1_H1 ;  /* 0x3000002aff1c7230 */ /* 0x000fe20000004100 */
        /* <DEDUP_REMOVED lines=39> */
.L_x_4928:
[----:B------:R-:W-:Y:S05]  /*7110*/  BSYNC B1 ;  /* 0x0000000000017941 */ /* 0x000fea0003800000 */
.L_x_4927:
        /* <DEDUP_REMOVED lines=14> */
[----:B------:R-:W-:Y:S01]  /*7200*/  SHF.R.U64 R31, R12, 0x10, R13 ;  /* 0x000000100c1f7819 */ /* 0x000fe2000000120d */
        /* <DEDUP_REMOVED lines=13> */
[----:B------:R-:W-:Y:S02]  /*72e0*/  HADD2.F32 R6, -RZ, R5.H0_H0 ;  /* 0x20000005ff067230 */ /* 0x000fe40000004100 */
        /* <DEDUP_REMOVED lines=20> */
.L_x_4933:
[----:B------:R-:W-:Y:S05]  /*7430*/  BSYNC B1 ;  /* 0x0000000000017941 */ /* 0x000fea0003800000 */
.L_x_4932:
        /* <DEDUP_REMOVED lines=21> */
[-C--:B------:R-:W-:Y:S01]  /*7590*/  FMUL.FTZ R14, R4, R11.reuse ;  /* 0x0000000b040e7220 */ /* 0x080fe20000410000 */
[C---:B------:R-:W-:Y:S01]  /*75a0*/  FFMA.FTZ R12, R3.reuse, R11, -R10 ;  /* 0x0000000b030c7223 */ /* 0x040fe2000001080a */
[--C-:B------:R-:W-:Y:S02]  /*75b0*/  HADD2.F32 R6, -RZ, R5.reuse.H0_H0 ;  /* 0x20000005ff067230 */ /* 0x100fe40000004100 */
        /* <DEDUP_REMOVED lines=8> */
[----:B------:R-:W-:Y:S01]  /*7640*/  FFMA.FTZ R14, R7, R9, -R14 ;  /* 0x00000009070e7223 */ /* 0x000fe2000001080e */
[C---:B------:R-:W-:Y:S01]  /*7650*/  FMUL.FTZ R13, R5.reuse, R10 ;  /* 0x0000000a050d7220 */ /* 0x040fe20000410000 */
[----:B------:R-:W-:Y:S01]  /*7660*/  FMUL.FTZ R15, R5, R4 ;  /* 0x00000004050f7220 */ /* 0x000fe20000410000 */
[----:B------:R-:W-:-:S02]  /*7670*/  FFMA.FTZ R11, R7, R11, R8 ;  /* 0x0000000b070b7223 */ /* 0x000fc40000010008 */
[C---:B------:R-:W-:Y:S01]  /*7680*/  FFMA.FTZ R5, R6.reuse, R4, -R13 ;  /* 0x0000000406057223 */ /* 0x040fe2000001080d */
[----:B------:R-:W-:Y:S01]  /*7690*/  F2FP.F16.F32.PACK_AB R7, R21, R20 ;  /* 0x000000141507723e */ /* 0x000fe200000000ff */
[----:B------:R-:W-:Y:S01]  /*76a0*/  FFMA.FTZ R10, R6, R10, R15 ;  /* 0x0000000a060a7223 */ /* 0x000fe2000001000f */
[----:B------:R-:W-:Y:S02]  /*76b0*/  F2FP.F16.F32.PACK_AB R4, R3, R12 ;  /* 0x0000000c0304723e */ /* 0x000fe400000000ff */
[----:B------:R-:W-:Y:S02]  /*76c0*/  F2FP.F16.F32.PACK_AB R6, R11, R14 ;  /* 0x0000000e0b06723e */ /* 0x000fe400000000ff */
[----:B------:R-:W-:-:S05]  /*76d0*/  F2FP.F16.F32.PACK_AB R5, R10, R5 ;  /* 0x000000050a05723e */ /* 0x000fca00000000ff */
[----:B------:R1:W-:Y:S01]  /*76e0*/  STS.128 [R0+0x2000], R4 ;  /* 0x0020000400007388 */ /* 0x0003e20000000c00 */
[----:B------:R-:W-:Y:S05]  /*76f0*/  BRA `(.L_x_4931) ;  /* 0x0000001000e47947 */ /* 0x000fea0003800000 */
.L_x_4918:
[----:B------:R-:W0:Y:S01]  /*7700*/  LDC R8, c[0x0][0x448] ;  /* 0x00011200ff087b82 */ /* 0x000e220000000800 */
[----:B------:R-:W-:Y:S01]  /*7710*/  IMAD R3, R236, 0x40, R34 ;  /* 0x00000040ec037824 */ /* 0x000fe200078e0222 */
[----:B------:R-:W-:Y:S01]  /*7720*/  ULDC.64 UR4, c[0x0][0x3f8] ;  /* 0x0000fe0000047ab9 */ /* 0x000fe20000000a00 */
[----:B------:R-:W-:Y:S01]  /*7730*/  ULDC.64 UR6, c[0x0][0x408] ;  /* 0x0001020000067ab9 */ /* 0x000fe20000000a00 */
[----:B------:R-:W-:Y:S02]  /*7740*/  IMAD.MOV.U32 R20, RZ, RZ, R24 ;  /* 0x000000ffff147224 */ /* 0x000fe400078e0018 */
        /* <DEDUP_REMOVED lines=33> */
[C---:B------:R-:W-:Y:S02]  /*7960*/  @!P1 SHF.L.U32 R9, R16.reuse, 0x1, RZ ;  /* 0x0000000110099819 */ /* 0x040fe400000006ff */
[----:B------:R-:W-:Y:S02]  /*7970*/  @!P1 SHF.L.U64.HI R21, R16, 0x1, R17 ;  /* 0x0000000110159819 */ /* 0x000fe40000010211 */
        /* <DEDUP_REMOVED lines=11> */
[----:B--2---:R-:W-:Y:S01]  /*7a30*/  @!P1 IMAD.MOV.U32 R40, RZ, RZ, R4 ;  /* 0x000000ffff289224 */ /* 0x004fe200078e0004 */
[----:B------:R-:W-:Y:S01]  /*7a40*/  @!P1 MOV R39, R7 ;  /* 0x0000000700279202 */ /* 0x000fe20000000f00 */
[----:B------:R-:W-:Y:S01]  /*7a50*/  @!P1 IMAD.MOV.U32 R41, RZ, RZ, R5 ;  /* 0x000000ffff299224 */ /* 0x000fe200078e0005 */
[----:B------:R-:W-:Y:S01]  /*7a60*/  CS2R R4, SRZ ;  /* 0x0000000000047805 */ /* 0x000fe2000001ff00 */
[----:B------:R-:W-:-:S02]  /*7a70*/  IMAD.MOV.U32 R0, RZ, RZ, R40 ;  /* 0x000000ffff007224 */ /* 0x000fc400078e0028 */
[----:B------:R-:W-:Y:S01]  /*7a80*/  @!P1 IMAD.MOV.U32 R38, RZ, RZ, R6 ;  /* 0x000000ffff269224 */ /* 0x000fe200078e0006 */
[----:B------:R-:W-:Y:S01]  /*7a90*/  CS2R R6, SRZ ;  /* 0x0000000000067805 */ /* 0x000fe2000001ff00 */
[----:B------:R-:W-:Y:S01]  /*7aa0*/  IMAD.MOV.U32 R3, RZ, RZ, R41 ;  /* 0x000000ffff037224 */ /* 0x000fe200078e0029 */
[----:B------:R-:W-:Y:S01]  /*7ab0*/  PRMT R48, R48, 0x5410, R0 ;  /* 0x0000541030307816 */ /* 0x000fe20000000000 */
[----:B------:R-:W-:Y:S01]  /*7ac0*/  IMAD.MOV.U32 R9, RZ, RZ, R38 ;  /* 0x000000ffff097224 */ /* 0x000fe200078e0026 */
[----:B------:R-:W2:Y:S01]  /*7ad0*/  SHFL.IDX PT, R0, R20, 0x1, 0x1c1f ;  /* 0x003c1f0014007f89 */ /* 0x000ea200000e0000 */
[----:B------:R-:W-:Y:S01]  /*7ae0*/  IMAD.MOV.U32 R11, RZ, RZ, R39 ;  /* 0x000000ffff0b7224 */ /* 0x000fe200078e0027 */
[----:B------:R-:W-:Y:S01]  /*7af0*/  PRMT R37, R37, 0x5410, R3 ;  /* 0x0000541025257816 */ /* 0x000fe20000000003 */
[----:B---3--:R-:W-:Y:S01]  /*7b00*/  @!P1 IMAD.MOV.U32 R6, RZ, RZ, R24 ;  /* 0x000000ffff069224 */ /* 0x008fe200078e0018 */
[----:B------:R3:W4:Y:S01]  /*7b10*/  SHFL.IDX PT, R3, R10, 0x1, 0x1c1f ;  /* 0x003c1f000a037f89 */ /* 0x00072200000e0000 */
[----:B------:R-:W-:Y:S01]  /*7b20*/  @!P1 IMAD.MOV.U32 R7, RZ, RZ, R25 ;  /* 0x000000ffff079224 */ /* 0x000fe200078e0019 */
[----:B------:R-:W-:Y:S01]  /*7b30*/  PRMT R9, R9, 0x5410, R11 ;  /* 0x0000541009097816 */ /* 0x000fe2000000000b */
[----:B------:R-:W-:Y:S01]  /*7b40*/  @!P1 IMAD.MOV.U32 R4, RZ, RZ, R26 ;  /* 0x000000ffff049224 */ /* 0x000fe200078e001a */
[----:B------:R-:W-:Y:S01]  /*7b50*/  CS2R R24, SRZ ;  /* 0x0000000000187805 */ /* 0x000fe2000001ff00 */
[----:B------:R-:W-:-:S02]  /*7b60*/  @!P1 IMAD.MOV.U32 R5, RZ, RZ, R27 ;  /* 0x000000ffff059224 */ /* 0x000fc400078e001b */
[----:B------:R-:W-:Y:S01]  /*7b70*/  IMAD.MOV.U32 R11, RZ, RZ, R7 ;  /* 0x000000ffff0b7224 */ /* 0x000fe200078e0007 */
[----:B------:R-:W-:Y:S01]  /*7b80*/  MOV R12, R4 ;  /* 0x00000004000c7202 */ /* 0x000fe20000000f00 */
[----:B---3--:R-:W-:Y:S02]  /*7b90*/  IMAD.MOV.U32 R10, RZ, RZ, R6 ;  /* 0x000000ffff0a7224 */ /* 0x008fe400078e0006 */
[----:B------:R-:W-:Y:S01]  /*7ba0*/  IMAD.MOV.U32 R13, RZ, RZ, R5 ;  /* 0x000000ffff0d7224 */ /* 0x000fe200078e0005 */
[----:B------:R-:W-:Y:S02]  /*7bb0*/  PRMT R37, R11, 0x7610, R37 ;  /* 0x000076100b257816 */ /* 0x000fe40000000025 */
[----:B------:R-:W-:Y:S02]  /*7bc0*/  PRMT R48, R10, 0x7610, R48 ;  /* 0x000076100a307816 */ /* 0x000fe40000000030 */
[----:B------:R-:W-:Y:S02]  /*7bd0*/  PRMT R52, R12, 0x7610, R52 ;  /* 0x000076100c347816 */ /* 0x000fe40000000034 */
[----:B01----:R-:W-:-:S07]  /*7be0*/  PRMT R42, R13, 0x7610, R42 ;  /* 0x000076100d2a7816 */ /* 0x003fce000000002a */
.L_x_5185:
        /* <DEDUP_REMOVED lines=23> */
.L_x_4936:
[----:B------:R-:W-:Y:S05]  /*7d60*/  BSYNC B1 ;  /* 0x0000000000017941 */ /* 0x000fea0003800000 */
.L_x_4935:
[----:B------:R-:W1:Y:S01]  /*7d70*/  SYNCS.PHASECHK.TRANS64.TRYWAIT P1, [R18+URZ+0x22800], R11 ;  /* 0x0228000b120075a7 */ /* 0x000e62000802017f */
[----:B--2--5:R-:W-:Y:S01]  /*7d80*/  IMAD.MOV.U32 R0, RZ, RZ, R24 ;  /* 0x000000ffff007224 */ /* 0x024fe200078e0018 */
[----:B------:R-:W-:Y:S01]  /*7d90*/  VIADDMNMX R33, R33, -R206, 0x80, PT ;  /* 0x0000008021217446 */ /* 0x000fe200038009ce */
[----:B----4-:R-:W-:Y:S01]  /*7da0*/  IMAD.MOV.U32 R3, RZ, RZ, R25 ;  /* 0x000000ffff037224 */ /* 0x010fe200078e0019 */
[----:B------:R-:W-:Y:S01]  /*7db0*/  BSSY B1, `(.L_x_4937) ;  /* 0x000000e000017945 */ /* 0x000fe20003800000 */
[----:B------:R-:W-:Y:S01]  /*7dc0*/  IMAD.MOV.U32 R8, RZ, RZ, R28 ;  /* 0x000000ffff087224 */ /* 0x000fe200078e001c */
[----:B------:R-:W-:Y:S01]  /*7dd0*/  PRMT R52, R52, 0x5410, R0 ;  /* 0x0000541034347816 */ /* 0x000fe20000000000 */
[----:B------:R-:W-:Y:S01]  /*7de0*/  IMAD.MOV.U32 R10, RZ, RZ, R29 ;  /* 0x000000ffff0a7224 */ /* 0x000fe200078e001d */
[----:B------:R-:W-:Y:S01]  /*7df0*/  PRMT R53, R3, 0x7610, R53 ;  /* 0x0000761003357816 */ /* 0x000fe20000000035 */
[----:B------:R-:W-:Y:S01]  /*7e00*/  IMAD.MOV.U32 R3, RZ, RZ, R27 ;  /* 0x000000ffff037224 */ /* 0x000fe200078e001b */
[----:B------:R-:W-:-:S02]  /*7e10*/  MOV R0, R26 ;  /* 0x0000001a00007202 */ /* 0x000fc40000000f00 */
[-C--:B------:R-:W-:Y:S02]  /*7e20*/  ISETP.GE.OR P2, PT, R22, R33.reuse, P0 ;  /* 0x000000211600720c */ /* 0x080fe40000746670 */
[----:B------:R-:W-:Y:S01]  /*7e30*/  PRMT R53, R53, 0x5410, R0 ;  /* 0x0000541035357816 */ /* 0x000fe20000000000 */
[----:B------:R-:W-:Y:S01]  /*7e40*/  IMAD.IADD R0, R16, 0x1, R35 ;  /* 0x0000000110007824 */ /* 0x000fe200078e0223 */
[----:B------:R-:W-:Y:S02]  /*7e50*/  ISETP.GE.OR P0, PT, R230, R33, P0 ;  /* 0x00000021e600720c */ /* 0x000fe40000706670 */
[----:B------:R-:W-:Y:S02]  /*7e60*/  PRMT R54, R3, 0x5410, R8 ;  /* 0x0000541003367816 */ /* 0x000fe40000000008 */
[----:B------:R-:W-:Y:S01]  /*7e70*/  PRMT R55, R10, 0x7610, R55 ;  /* 0x000076100a377816 */ /* 0x000fe20000000037 */
[----:B-1----:R-:W-:Y:S08]  /*7e80*/  @!P1 BRA `(.L_x_4938) ;  /* 0x0000014000bc9947 */ /* 0x002ff00003800000 */
.L_x_5186:
[----:B------:R-:W-:Y:S05]  /*7e90*/  BSYNC B1 ;  /* 0x0000000000017941 */ /* 0x000fea0003800000 */
.L_x_4937:
[----:B------:R-:W-:Y:S01]  /*7ea0*/  BSSY B1, `(.L_x_4939) ;  /* 0x0000063000017945 */ /* 0x000fe20003800000 */
[----:B------:R-:W-:Y:S01]  /*7eb0*/  IMAD.MOV.U32 R56, RZ, RZ, R30 ;  /* 0x000000ffff387224 */ /* 0x000fe200078e001e */
[----:B------:R-:W-:Y:S01]  /*7ec0*/  LOP3.LUT R3, R0, 0x38, RZ, 0xc0, !PT ;  /* 0x0000003800037812 */ /* 0x000fe200078ec0ff */
[----:B------:R-:W-:Y:S01]  /*7ed0*/  IMAD.MOV.U32 R57, RZ, RZ, R31 ;  /* 0x000000ffff397224 */ /* 0x000fe200078e001f */
[----:B------:R-:W-:Y:S06]  /*7ee0*/  @P2 BRA `(.L_x_4940) ;  /* 0x0000000400782947 */ /* 0x000fec0003800000 */
[----:B------:R-:W-:Y:S01]  /*7ef0*/  IMAD.SHL.U32 R0, R233, 0x40, RZ ;  /* 0x00000040e9007824 */ /* 0x000fe200078e00ff */
[----:B------:R-:W-:Y:S01]  /*7f00*/  SHF.R.U32.HI R20, RZ, 0x10, R7 ;  /* 0x00000010ff147819 */ /* 0x000fe20000011607 */
[--C-:B------:R-:W-:Y:S01]  /*7f10*/  HADD2.F32 R21, -RZ, R37.reuse.H1_H1 ;  /* 0x30000025ff157230 */ /* 0x100fe20000004100 */
[--C-:B------:R-:W-:Y:S01]  /*7f20*/  SHF.R.U64 R51, R40, 0x10, R41.reuse ;  /* 0x0000001028337819 */ /* 0x100fe20000001229 */
[----:B------:R-:W-:Y:S01]  /*7f30*/  HADD2.F32 R37, -RZ, R37.H0_H0 ;  /* 0x20000025ff257230 */ /* 0x000fe20000004100 */
[----:B------:R-:W-:Y:S01]  /*7f40*/  LOP3.LUT R8, R0, 0x1c0, RZ, 0xc0, !PT ;  /* 0x000001c000087812 */ /* 0x000fe200078ec0ff */
[----:B------:R-:W-:Y:S01]  /*7f50*/  HADD2.F32 R20, -RZ, R20.H0_H0 ;  /* 0x20000014ff147230 */ /* 0x000fe20000004100 */
[----:B------:R-:W-:Y:S02]  /*7f60*/  SHF.R.U32.HI R40, RZ, 0x10, R41 ;  /* 0x00000010ff287819 */ /* 0x000fe40000011629 */
[----:B------:R-:W-:Y:S02]  /*7f70*/  LOP3.LUT R0, R8, 0x38, R16, 0xf8, !PT ;  /* 0x0000003808007812 */ /* 0x000fe400078ef810 */
[----:B------:R-:W-:-:S02]  /*7f80*/  SHF.R.U32.HI R13, RZ, 0x3, R8 ;  /* 0x00000003ff0d7819 */ /* 0x000fc40000011608 */
[----:B------:R-:W-:Y:S02]  /*7f90*/  SHF.R.U64 R47, R4, 0x10, R5 ;  /* 0x00000010042f7819 */ /* 0x000fe40000001205 */
[----:B-1----:R-:W-:Y:S02]  /*7fa0*/  LOP3.LUT R11, R0, R13, RZ, 0x3c, !PT ;  /* 0x0000000d000b7212 */ /* 0x002fe400078e3cff */
[--C-:B------:R-:W-:Y:S02]  /*7fb0*/  SHF.R.U64 R50, R38, 0x10, R39.reuse ;  /* 0x0000001026327819 */ /* 0x100fe40000001227 */
[----:B------:R-:W-:Y:S01]  /*7fc0*/  SHF.R.U32.HI R46, RZ, 0x10, R39 ;  /* 0x00000010ff2e7819 */ /* 0x000fe20000011627 */
[----:B------:R-:W-:Y:S01]  /*7fd0*/  IMAD R11, R210, 0x200, R11 ;  /* 0x00000200d20b7824 */ /* 0x000fe200078e020b */
[----:B------:R-:W-:Y:S02]  /*7fe0*/  SHF.R.U32.HI R44, RZ, 0x10, R5 ;  /* 0x00000010ff2c7819 */ /* 0x000fe40000011605 */
[----:B------:R-:W-:-:S02]  /*7ff0*/  SHF.R.U64 R49, R6, 0x10, R7 ;  /* 0x0000001006317819 */ /* 0x000fc40000001207 */
[----:B------:R-:W-:Y:S02]  /*8000*/  LEA R43, R11, R18, 0x1 ;  /* 0x000000120b2b7211 */ /* 0x000fe400078e08ff */
[----:B------:R-:W-:-:S03]  /*8010*/  LOP3.LUT R11, R13, R3, R8, 0x1e, !PT ;  /* 0x000000030d0b7212 */ /* 0x000fc600078e1e08 */
[----:B0-----:R-:W0:Y:S02]  /*8020*/  LDS.128 R12, [R43+0x18400] ;  /* 0x018400002b0c7984 */ /* 0x001e240000000c00 */
[----:B------:R-:W-:-:S04]  /*8030*/  IMAD R11, R210, 0x200, R11 ;  /* 0x00000200d20b7824 */ /* 0x000fc800078e020b */
[----:B------:R-:W-:-:S05]  /*8040*/  IMAD R45, R11, 0x2, R18 ;  /* 0x000000020b2d7824 */ /* 0x000fca00078e0212 */
[----:B------:R-:W1:Y:S01]  /*8050*/  LDS.128 R32, [R45+0x18400] ;  /* 0x018400002d207984 */ /* 0x000e620000000c00 */
[--C-:B0-----:R-:W-:Y:S02]  /*8060*/  HADD2.F32 R4, -RZ, R13.reuse.H0_H0 ;  /* 0x2000000dff047230 */ /* 0x101fe40000004100 */
[----:B------:R-:W-:Y:S02]  /*8070*/  HADD2.F32 R13, -RZ, R13.H1_H1 ;  /* 0x3000000dff0d7230 */ /* 0x000fe40000004100 */
[--C-:B------:R-:W-:Y:S02]  /*8080*/  HADD2.F32 R6, -RZ, R15.reuse.H0_H0 ;  /* 0x2000000fff067230 */ /* 0x100fe40000004100 */
[----:B------:R-:W-:Y:S02]  /*8090*/  HADD2.F32 R15, -RZ, R15.H1_H1 ;  /* 0x3000000fff0f7230 */ /* 0x000fe40000004100 */
[----:B------:R-:W-:Y:S02]  /*80a0*/  HADD2.F32 R0, -RZ, R12.H0_H0 ;  /* 0x2000000cff007230 */ /* 0x000fe40000004100 */
[----:B------:R-:W-:-:S02]  /*80b0*/  HADD2.F32 R5, -RZ, R14.H0_H0 ;  /* 0x2000000eff057230 */ /* 0x000fc40000004100 */
[--C-:B-1----:R-:W-:Y:S02]  /*80c0*/  HADD2.F32 R8, -RZ, R33.reuse.H0_H0 ;  /* 0x20000021ff087230 */ /* 0x102fe40000004100 */
[----:B------:R-:W-:Y:S02]  /*80d0*/  HADD2.F32 R33, -RZ, R33.H1_H1 ;  /* 0x30000021ff217230 */ /* 0x000fe40000004100 */
[----:B------:R-:W-:Y:S02]  /*80e0*/  HADD2.F32 R11, -RZ, R35.H0_H0 ;  /* 0x20000023ff0b7230 */ /* 0x000fe40000004100 */
[C---:B------:R-:W-:Y:S01]  /*80f0*/  FMUL.FTZ R39, R8.reuse, R37 ;  /* 0x0000002508277220 */ /* 0x040fe20000410000 */
[-C--:B------:R-:W-:Y:S01]  /*8100*/  FMUL.FTZ R41, R8, R21.reuse ;  /* 0x0000001508297220 */ /* 0x080fe20000410000 */
[----:B------:R-:W-:Y:S02]  /*8110*/  HADD2.F32 R8, -RZ, R40.H0_H0 ;  /* 0x20000028ff087230 */ /* 0x000fe40000004100 */
[----:B------:R-:W-:Y:S01]  /*8120*/  FMUL.FTZ R38, R33, R20 ;  /* 0x0000001421267220 */ /* 0x000fe20000410000 */
[C---:B------:R-:W-:Y:S01]  /*8130*/  FFMA.FTZ R39, R4.reuse, R21, -R39 ;  /* 0x0000001504277223 */ /* 0x040fe20000010827 */
[----:B------:R-:W-:Y:S01]  /*8140*/  FFMA.FTZ R41, R4, R37, R41 ;  /* 0x0000002504297223 */ /* 0x000fe20000010029 */
[----:B------:R-:W-:-:S02]  /*8150*/  HADD2.F32 R21, -RZ, R42.H0_H0 ;  /* 0x2000002aff157230 */ /* 0x000fc40000004100 */
[-C--:B------:R-:W-:Y:S01]  /*8160*/  FFMA.FTZ R40, R13, R8.reuse, -R38 ;  /* 0x000000080d287223 */ /* 0x080fe20000010826 */
[----:B------:R-:W-:Y:S02]  /*8170*/  HADD2.F32 R4, -RZ, R9.H1_H1 ;  /* 0x30000009ff047230 */ /* 0x000fe40000004100 */
[----:B------:R-:W-:Y:S01]  /*8180*/  FMUL.FTZ R42, R33, R8 ;  /* 0x00000008212a7220 */ /* 0x000fe20000410000 */
[----:B------:R-:W-:Y:S02]  /*8190*/  HADD2.F32 R35, -RZ, R35.H1_H1 ;  /* 0x30000023ff237230 */ /* 0x000fe40000004100 */
[C---:B------:R-:W-:Y:S01]  /*81a0*/  FMUL.FTZ R33, R11.reuse, R21 ;  /* 0x000000150b217220 */ /* 0x040fe20000410000 */
[----:B------:R-:W-:Y:S02]  /*81b0*/  HADD2.F32 R38, -RZ, R44.H0_H0 ;  /* 0x2000002cff267230 */ /* 0x000fe40000004100 */
[----:B------:R-:W-:Y:S01]  /*81c0*/  FMUL.FTZ R44, R11, R4 ;  /* 0x000000040b2c7220 */ /* 0x000fe20000410000 */
[----:B------:R-:W-:Y:S01]  /*81d0*/  FFMA.FTZ R42, R13, R20, R42 ;  /* 0x000000140d2a7223 */ /* 0x000fe2000001002a */
[----:B------:R-:W-:-:S02]  /*81e0*/  HADD2.F32 R8, -RZ, R46.H0_H0 ;  /* 0x2000002eff087230 */ /* 0x000fc40000004100 */
[C---:B------:R-:W-:Y:S01]  /*81f0*/  FFMA.FTZ R37, R6.reuse, R4, -R33 ;  /* 0x0000000406257223 */ /* 0x040fe20000010821 */
[----:B------:R-:W-:Y:S01]  /*8200*/  FMUL.FTZ R20, R35, R38 ;  /* 0x0000002623147220 */ /* 0x000fe20000410000 */
[----:B------:R-:W-:Y:S01]  /*8210*/  FFMA.FTZ R44, R6, R21, R44 ;  /* 0x00000015062c7223 */ /* 0x000fe2000001002c */
[----:B------:R-:W-:Y:S02]  /*8220*/  HADD2.F32 R7, -RZ, R32.H0_H0 ;  /* 0x20000020ff077230 */ /* 0x000fe40000004100 */
[--C-:B------:R-:W-:Y:S02]  /*8230*/  HADD2.F32 R4, -RZ, R48.reuse.H1_H1 ;  /* 0x30000030ff047230 */ /* 0x100fe40000004100 */
[-C--:B------:R-:W-:Y:S01]  /*8240*/  FFMA.FTZ R46, R15, R8.reuse, -R20 ;  /* 0x000000080f2e7223 */ /* 0x080fe20000010814 */
[----:B------:R-:W-:Y:S02]  /*8250*/  HADD2.F32 R6, -RZ, R48.H0_H0 ;  /* 0x20000030ff067230 */ /* 0x000fe40000004100 */
[----:B------:R-:W-:Y:S01]  /*8260*/  FMUL.FTZ R48, R35, R8 ;  /* 0x0000000823307220 */ /* 0x000fe20000410000 */
[----:B------:R-:W-:-:S02]  /*8270*/  HADD2.F32 R10, -RZ, R34.H0_H0 ;  /* 0x20000022ff0a7230 */ /* 0x000fc40000004100 */
[----:B------:R-:W-:Y:S02]  /*8280*/  HADD2.F32 R8, -RZ, R52.H0_H0 ;  /* 0x20000034ff087230 */ /* 0x000fe40000004100 */
[C---:B------:R-:W-:Y:S01]  /*8290*/  FMUL.FTZ R11, R7.reuse, R6 ;  /* 0x00000006070b7220 */ /* 0x040fe20000410000 */
[----:B------:R-:W-:Y:S02]  /*82a0*/  HADD2.F32 R9, -RZ, R9.H0_H0 ;  /* 0x20000009ff097230 */ /* 0x000fe40000004100 */
[----:B------:R-:W-:Y:S01]  /*82b0*/  FMUL.FTZ R7, R7, R4 ;  /* 0x0000000407077220 */ /* 0x000fe20000410000 */
[----:B------:R-:W-:Y:S02]  /*82c0*/  HADD2.F32 R32, -RZ, R32.H1_H1 ;  /* 0x30000020ff207230 */ /* 0x000fe40000004100 */
[----:B------:R-:W-:Y:S01]  /*82d0*/  FMUL.FTZ R20, R10, R8 ;  /* 0x000000080a147220 */ /* 0x000fe20000410000 */
[C---:B------:R-:W-:Y:S01]  /*82e0*/  FFMA.FTZ R4, R0.reuse, R4, -R11 ;  /* 0x0000000400047223 */ /* 0x040fe2000001080b */
[----:B------:R-:W-:Y:S01]  /*82f0*/  FFMA.FTZ R0, R0, R6, R7 ;  /* 0x0000000600007223 */ /* 0x000fe20000010007 */
[----:B------:R-:W-:-:S02]  /*8300*/  HADD2.F32 R34, -RZ, R34.H1_H1 ;  /* 0x30000022ff227230 */ /* 0x000fc40000004100 */
[-C--:B------:R-:W-:Y:S01]  /*8310*/  FMUL.FTZ R10, R10, R9.reuse ;  /* 0x000000090a0a7220 */ /* 0x080fe20000410000 */
[----:B------:R-:W-:Y:S01]  /*8320*/  FFMA.FTZ R6, R5, R9, -R20 ;  /* 0x0000000905067223 */ /* 0x000fe20000010814 */
[----:B------:R-:W-:Y:S02]  /*8330*/  HADD2.F32 R11, -RZ, R49.H0_H0 ;  /* 0x20000031ff0b7230 */ /* 0x000fe40000004100 */
[----:B------:R-:W-:Y:S01]  /*8340*/  FFMA.FTZ R35, R15, R38, R48 ;  /* 0x000000260f237223 */ /* 0x000fe20000010030 */
[----:B------:R-:W-:Y:S02]  /*8350*/  HADD2.F32 R13, -RZ, R47.H0_H0 ;  /* 0x2000002fff0d7230 */ /* 0x000fe40000004100 */
[----:B------:R-:W-:Y:S01]  /*8360*/  FFMA.FTZ R10, R5, R8, R10 ;  /* 0x00000008050a7223 */ /* 0x000fe2000001000a */
[----:B------:R-:W-:Y:S02]  /*8370*/  HADD2.F32 R7, -RZ, R51.H0_H0 ;  /* 0x20000033ff077230 */ /* 0x000fe40000004100 */
[----:B------:R-:W-:Y:S01]  /*8380*/  FMUL.FTZ R5, R32, R11 ;  /* 0x0000000b20057220 */ /* 0x000fe20000410000 */
[----:B------:R-:W-:-:S02]  /*8390*/  HADD2.F32 R9, -RZ, R50.H0_H0 ;  /* 0x20000032ff097230 */ /* 0x000fc40000004100 */
[----:B------:R-:W-:Y:S01]  /*83a0*/  FMUL.FTZ R33, R34, R13 ;  /* 0x0000000d22217220 */ /* 0x000fe20000410000 */
[----:B------:R-:W-:Y:S02]  /*83b0*/  HADD2.F32 R12, -RZ, R12.H1_H1 ;  /* 0x3000000cff0c7230 */ /* 0x000fe40000004100 */
[----:B------:R-:W-:Y:S01]  /*83c0*/  FMUL.FTZ R32, R32, R7 ;  /* 0x0000000720207220 */ /* 0x000fe20000410000 */
[----:B------:R-:W-:Y:S02]  /*83d0*/  HADD2.F32 R14, -RZ, R14.H1_H1 ;  /* 0x3000000eff0e7230 */ /* 0x000fe40000004100 */
[----:B------:R-:W-:Y:S01]  /*83e0*/  FMUL.FTZ R34, R34, R9 ;  /* 0x0000000922227220 */ /* 0x000fe20000410000 */
        /* <DEDUP_REMOVED lines=11> */
[----:B------:R-:W-:-:S02]  /*84a0*/  F2FP.F16.F32.PACK_AB R8, R21, R0 ;  /* 0x000000001508723e */ /* 0x000fc400000000ff */
[----:B------:R-:W-:-:S05]  /*84b0*/  F2FP.F16.F32.PACK_AB R10, R13, R10 ;  /* 0x0000000a0d0a723e */ /* 0x000fca00000000ff */
[----:B------:R2:W-:Y:S02]  /*84c0*/  STS.128 [R45+0x18400], R8 ;  /* 0x018400082d007388 */ /* 0x0005e40000000c00 */
.L_x_4940:
[----:B------:R-:W-:Y:S05]  /*84d0*/  BSYNC B1 ;  /* 0x0000000000017941 */ /* 0x000fea0003800000 */
.L_x_4939:
        /* <DEDUP_REMOVED lines=8> */
[----:B------:R-:W-:Y:S02]  /*8560*/  SHF.R.U64 R39, R28, 0x10, R29 ;  /* 0x000000101c277819 */ /* 0x000fe4000000121d */
[----:B------:R-:W-:Y:S01]  /*8570*/  SHF.R.U64 R35, R26, 0x10, R27 ;  /* 0x000000101a237819 */ /* 0x000fe2000000121b */
[----:B------:R-:W-:Y:S01]  /*8580*/  HADD2.F32 R26, -RZ, R53.H0_H0 ;  /* 0x20000035ff1a7230 */ /* 0x000fe20000004100 */
[--C-:B------:R-:W-:Y:S02]  /*8590*/  SHF.R.U32.HI R28, RZ, 0x10, R25.reuse ;  /* 0x00000010ff1c7819 */ /* 0x100fe40000011619 */
[----:B------:R-:W-:Y:S01]  /*85a0*/  SHF.R.U64 R37, R24, 0x10, R25 ;  /* 0x0000001018257819 */ /* 0x000fe20000001219 */
[----:B------:R-:W-:Y:S01]  /*85b0*/  HADD2.F32 R25, -RZ, R55.H0_H0 ;  /* 0x20000037ff197230 */ /* 0x000fe20000004100 */
[----:B------:R-:W-:Y:S02]  /*85c0*/  SHF.R.U32.HI R32, RZ, 0x10, R29 ;  /* 0x00000010ff207819 */ /* 0x000fe4000001161d */
[----:B------:R-:W-:Y:S01]  /*85d0*/  SHF.R.U32.HI R33, RZ, 0x10, R27 ;  /* 0x00000010ff217819 */ /* 0x000fe2000001161b */
[----:B------:R-:W-:Y:S01]  /*85e0*/  HADD2.F32 R27, -RZ, R28.H0_H0 ;  /* 0x2000001cff1b7230 */ /* 0x000fe20000004100 */
[----:B------:R-:W-:-:S02]  /*85f0*/  SHF.R.U64 R38, R30, 0x10, R31 ;  /* 0x000000101e267819 */ /* 0x000fc4000000121f */
[----:B------:R-:W-:Y:S01]  /*8600*/  SHF.R.U32.HI R34, RZ, 0x10, R31 ;  /* 0x00000010ff227819 */ /* 0x000fe2000001161f */
        /* <DEDUP_REMOVED lines=9> */
[----:B------:R-:W-:-:S02]  /*86a0*/  HADD2.F32 R20, -RZ, R53.H1_H1 ;  /* 0x30000035ff147230 */ /* 0x000fc40000004100 */
        /* <DEDUP_REMOVED lines=8> */
[----:B------:R-:W-:Y:S02]  /*8730*/  HADD2.F32 R25, -RZ, R52.H1_H1 ;  /* 0x30000034ff197230 */ /* 0x000fe40000004100 */
[----:B------:R-:W-:Y:S01]  /*8740*/  FFMA.FTZ R31, R12, R26, R31 ;  /* 0x0000001a0c1f7223 */ /* 0x000fe2000001001f */
[----:B------:R-:W-:Y:S02]  /*8750*/  HADD2.F32 R12, -RZ, R54.H1_H1 ;  /* 0x30000036ff0c7230 */ /* 0x000fe40000004100 */
        /* <DEDUP_REMOVED lines=9> */
[----:B------:R-:W-:Y:S02]  /*87f0*/  HADD2.F32 R9, -RZ, R54.H0_H0 ;  /* 0x20000036ff097230 */ /* 0x000fe40000004100 */
        /* <DEDUP_REMOVED lines=41> */
.L_x_4931:
[----:B------:R-:W-:Y:S05]  /*8a90*/  BSYNC B0 ;  /* 0x0000000000007941 */ /* 0x000fea0003800000 */
.L_x_4917:
        /* <DEDUP_REMOVED lines=8> */
.L_x_4914:
        /* <DEDUP_REMOVED lines=8> */
.L_x_4941:
[----:B------:R-:W-:Y:S01]  /*8ba0*/  IMAD R20, R19, 0x8, R18 ;  /* 0x0000000813147824 */ /* 0x000fe200078e0212 */
[----:B------:R-:W-:-:S04]  /*8bb0*/  SHF.L.U32 R73, R23, 0x1f, RZ ;  /* 0x0000001f17497819 */ /* 0x000fc800000006ff */
[----:B------:R2:W0:Y:S01]  /*8bc0*/  SYNCS.PHASECHK.TRANS64.TRYWAIT P2, [R20+URZ+0x22830], R73 ;  /* 0x02283049140075a7 */ /* 0x000422000804017f */
[----:B------:R-:W-:Y:S05]  /*8bd0*/  @!P0 BRA `(.L_x_4942) ;  /* 0x0000000000048947 */ /* 0x000fea0003800000 */
[----:B------:R-:W-:Y:S01]  /*8be0*/  BPT.TRAP 0x1 ;  /* 0x000000040000795c */ /* 0x000fe20000300000 */
.L_x_4942:
[----:B0--3--:R-:W0:Y:S01]  /*8bf0*/  S2R R3, SR_TID.X ;  /* 0x0000000000037919 */ /* 0x009e220000002100 */
[----:B------:R-:W-:-:S05]  /*8c00*/  VIADD R0, R18, 0x1c400 ;  /* 0x0001c40012007836 */ /* 0x000fca0000000000 */
[----:B------:R-:W-:-:S04]  /*8c10*/  SHF.R.U32.HI R0, RZ, 0x4, R0 ;  /* 0x00000004ff007819 */ /* 0x000fc80000011600 */
[----:B------:R-:W-:Y:S02]  /*8c20*/  LOP3.LUT R0, R0, 0x3fff, RZ, 0xc0, !PT ;  /* 0x00003fff00007812 */ /* 0x000fe400078ec0ff */
[----:B0-----:R-:W-:-:S04]  /*8c30*/  LOP3.LUT R3, R3, 0x7f, RZ, 0xc0, !PT ;  /* 0x0000007f03037812 */ /* 0x001fc800078ec0ff */
[----:B------:R-:W-:Y:S01]  /*8c40*/  ISETP.NE.AND P1, PT, R3, RZ, PT ;  /* 0x000000ff0300720c */ /* 0x000fe20003f25270 */
[----:B------:R-:W-:-:S12]  /*8c50*/  @P2 BRA `(.L_x_4943) ;  /* 0x0000000000082947 */ /* 0x000fd80003800000 */
[----:B------:R-:W0:Y:S02]  /*8c60*/  SYNCS.PHASECHK.TRANS64.TRYWAIT P2, [R20+URZ+0x22830], R73 ;  /* 0x02283049140075a7 */ /* 0x000e24000804017f */
[----:B0-----:R-:W-:Y:S05]  /*8c70*/  @!P2 BRA `(.L_x_4944) ;  /* 0x000001340054a947 */ /* 0x001fea0003800000 */
.L_x_4943:
[----:B------:R-:W-:Y:S05]  /*8c80*/  WARPSYNC.ALL ;  /* 0x0000000000007948 */ /* 0x000fea0003800000 */
[----:B------:R-:W-:-:S05]  /*8c90*/  LOP3.LUT R13, R0, 0x10000, RZ, 0xfc, !PT ;  /* 0x00010000000d7812 */ /* 0x000fca00078efcff */
[----:B------:R-:W-:Y:S01]  /*8ca0*/  IMAD R6, R19, 0x300, R13 ;  /* 0x0000030013067824 */ /* 0x000fe200078e020d */
[----:B------:R-:W-:Y:S01]  /*8cb0*/  LOP3.LUT R4, R36, 0x10000, RZ, 0xfc, !PT ;  /* 0x0001000024047812 */ /* 0x000fe200078efcff */
[----:B------:R-:W-:Y:S01]  /*8cc0*/  IMAD.MOV.U32 R7, RZ, RZ, 0x40000040 ;  /* 0x40000040ff077424 */ /* 0x000fe200078e00ff */
[----:B------:R-:W-:Y:S01]  /*8cd0*/  MOV R5, 0x40000040 ;  /* 0x4000004000057802 */ /* 0x000fe20000000f00 */
[----:B------:R-:W-:Y:S01]  /*8ce0*/  IMAD.MOV.U32 R9, RZ, RZ, 0x40000040 ;  /* 0x40000040ff097424 */ /* 0x000fe200078e00ff */
[----:B------:R-:W-:Y:S01]  /*8cf0*/  R2UR UR6, R6 ;  /* 0x00000000060672ca */ /* 0x000fe200000e0000 */
[----:B------:R-:W-:Y:S01]  /*8d00*/  IMAD.MOV.U32 R11, RZ, RZ, 0x40000040 ;  /* 0x40000040ff0b7424 */ /* 0x000fe200078e00ff */
[----:B------:R-:W-:Y:S01]  /*8d10*/  R2UR UR7, R7 ;  /* 0x00000000070772ca */ /* 0x000fe200000e0000 */
[----:B------:R-:W3:Y:S01]  /*8d20*/  LDL.LU R76, [R1+0x8] ;  /* 0x00000800014c7983 */ /* 0x000ee20000300800 */
[----:B------:R-:W-:Y:S01]  /*8d30*/  R2UR UR4, R4 ;  /* 0x00000000040472ca */ /* 0x000fe200000e0000 */
[----:B-----5:R-:W-:Y:S01]  /*8d40*/  WARPGROUP.ARRIVE ;  /* 0x00000000000079c5 */ /* 0x020fe20000000000 */
[----:B------:R-:W-:Y:S01]  /*8d50*/  R2UR UR5, R5 ;  /* 0x00000000050572ca */ /* 0x000fe200000e0000 */
[----:B------:R-:W-:Y:S01]  /*8d60*/  VIADD R8, R6, 0x2 ;  /* 0x0000000206087836 */ /* 0x000fe20000000000 */
[----:B------:R-:W0:Y:S01]  /*8d70*/  LDC R77, c[0x0][0x448] ;  /* 0x00011200ff4d7b82 */ /* 0x000e220000000800 */
[----:B------:R-:W-:-:S02]  /*8d80*/  VIADD R10, R4, 0x2 ;  /* 0x00000002040a7836 */ /* 0x000fc40000000000 */
[----:B----4-:R-:W-:Y:S02]  /*8d90*/  VIADD R14, R6, 0x4 ;  /* 0x00000004060e7836 */ /* 0x010fe40000000000 */
[----:B------:R-:W-:Y:S02]  /*8da0*/  IMAD.MOV.U32 R15, RZ, RZ, 0x40000040 ;  /* 0x40000040ff0f7424 */ /* 0x000fe400078e00ff */
[----:B------:R-:W-:-:S04]  /*8db0*/  IMAD.MOV.U32 R7, RZ, RZ, 0x40000040 ;  /* 0x40000040ff077424 */ /* 0x000fc800078e00ff */
[----:B------:R-:W-:Y:S01]  /*8dc0*/  HGMMA.64x96x16.F32 R24, gdesc[UR4], RZ, !UPT, gsb0 ;  /* 0x01600000041879f0 */ /* 0x000fe2000c0008ff */
[----:B------:R-:W-:Y:S01]  /*8dd0*/  R2UR UR6, R8 ;  /* 0x00000000080672ca */ /* 0x000fe200000e0000 */
[----:B------:R-:W-:Y:S01]  /*8de0*/  VIADD R8, R4, 0x4 ;  /* 0x0000000404087836 */ /* 0x000fe20000000000 */
[----:B------:R-:W-:Y:S01]  /*8df0*/  R2UR UR7, R9 ;  /* 0x00000000090772ca */ /* 0x000fe200000e0000 */
[----:B------:R-:W-:Y:S01]  /*8e00*/  IMAD.MOV.U32 R9, RZ, RZ, 0x40000040 ;  /* 0x40000040ff097424 */ /* 0x000fe200078e00ff */
[----:B------:R-:W-:Y:S02]  /*8e10*/  R2UR UR4, R10 ;  /* 0x000000000a0472ca */ /* 0x000fe400000e0000 */
[----:B------:R-:W-:Y:S02]  /*8e20*/  R2UR UR5, R11 ;  /* 0x000000000b0572ca */ /* 0x000fe400000e0000 */
[----:B0-----:R-:W-:Y:S02]  /*8e30*/  ISETP.NE.AND P2, PT, R77, 0x1, PT ;  /* 0x000000014d00780c */ /* 0x001fe40003f45270 */
[----:B------:R-:W0:Y:S02]  /*8e40*/  S2R R77, SR_TID.X ;  /* 0x00000000004d7919 */ /* 0x000e240000002100 */
[----:B0-----:R-:W-:-:S04]  /*8e50*/  SHF.R.U32.HI R77, RZ, 0x7, R77 ;  /* 0x00000007ff4d7819 */ /* 0x001fc8000001164d */
[----:B------:R-:W-:Y:S01]  /*8e60*/  IADD3 R177, -R77, 0xb, RZ ;  /* 0x0000000b4db17810 */ /* 0x000fe20007ffe1ff */
[----:B------:R-:W-:Y:S02]  /*8e70*/  WARPGROUP.DEPBAR.LE gsb0, 0x0 ;  /* 0x00008000000079c5 */ /* 0x000fe40000010000 */
[----:B------:R-:W-:-:S06]  /*8e80*/  WARPGROUP.ARRIVE ;  /* 0x00000000000079c5 */ /* 0x000fcc0000000000 */
[----:B------:R-:W-:Y:S01]  /*8e90*/  HGMMA.64x96x16.F32 R24, gdesc[UR4], R24, gsb0 ;  /* 0x01600000041879f0 */ /* 0x000fe20008000818 */
[----:B------:R-:W-:Y:S02]  /*8ea0*/  R2UR UR6, R14 ;  /* 0x000000000e0672ca */ /* 0x000fe400000e0000 */
[----:B------:R-:W-:Y:S01]  /*8eb0*/  R2UR UR7, R15 ;  /* 0x000000000f0772ca */ /* 0x000fe200000e0000 */
[----:B------:R-:W-:Y:S01]  /*8ec0*/  IMAD.MOV.U32 R15, RZ, RZ, 0x40000040 ;  /* 0x40000040ff0f7424 */ /* 0x000fe200078e00ff */
[----:B------:R-:W-:Y:S02]  /*8ed0*/  R2UR UR4, R8 ;  /* 0x00000000080472ca */ /* 0x000fe400000e0000 */
[----:B------:R-:W-:Y:S02]  /*8ee0*/  R2UR UR5, R9 ;  /* 0x00000000090572ca */ /* 0x000fe400000e0000 */
[----:B------:R-:W-:Y:S01]  /*8ef0*/  IADD3 R14, R6, 0x6, RZ ;  /* 0x00000006060e7810 */ /* 0x000fe20007ffe0ff */
[----:B------:R-:W-:Y:S01]  /*8f00*/  VIADD R6, R4, 0x6 ;  /* 0x0000000604067836 */ /* 0x000fe20000000000 */
[----:B------:R-:W-:-:S02]  /*8f10*/  WARPGROUP.DEPBAR.LE gsb0, 0x0 ;  /* 0x00008000000079c5 */ /* 0x000fc40000010000 */
[----:B------:R-:W-:-:S07]  /*8f20*/  WARPGROUP.ARRIVE ;  /* 0x00000000000079c5 */ /* 0x000fce0000000000 */
[----:B------:R-:W-:Y:S01]  /*8f30*/  HGMMA.64x96x16.F32 R24, gdesc[UR4], R24, gsb0 ;  /* 0x01600000041879f0 */ /* 0x000fe20008000818 */
[----:B------:R-:W-:Y:S02]  /*8f40*/  R2UR UR6, R14 ;  /* 0x000000000e0672ca */ /* 0x000fe400000e0000 */
[----:B------:R-:W-:Y:S01]  /*8f50*/  R2UR UR7, R15 ;  /* 0x000000000f0772ca */ /* 0x000fe200000e0000 */
[----:B------:R-:W-:Y:S01]  /*8f60*/  IMAD.IADD R15, R214, 0x1, R206 ;  /* 0x00000001d60f7824 */ /* 0x000fe200078e02ce */
[----:B------:R-:W-:Y:S02]  /*8f70*/  R2UR UR4, R6 ;  /* 0x00000000060472ca */ /* 0x000fe400000e0000 */
[----:B------:R-:W-:Y:S02]  /*8f80*/  R2UR UR5, R7 ;  /* 0x00000000070572ca */ /* 0x000fe400000e0000 */
[----:B---3--:R-:W-:-:S04]  /*8f90*/  LOP3.LUT R76, R76, 0xfff7ffff, RZ, 0xc0, !PT ;  /* 0xfff7ffff4c4c7812 */ /* 0x008fc800078ec0ff */
[----:B------:R-:W-:-:S05]  /*8fa0*/  @P2 LOP3.LUT R76, R76, 0x80000, RZ, 0xfc, !PT ;  /* 0x000800004c4c2812 */ /* 0x000fca00078efcff */
[----:B------:R-:W-:Y:S01]  /*8fb0*/  STL [R1+0x8], R76 ;  /* 0x0000084c01007387 */ /* 0x000fe20000100800 */
[----:B------:R-:W-:Y:S02]  /*8fc0*/  WARPGROUP.DEPBAR.LE gsb0, 0x0 ;  /* 0x00008000000079c5 */ /* 0x000fe40000010000 */
[----:B------:R-:W-:-:S06]  /*8fd0*/  WARPGROUP.ARRIVE ;  /* 0x00000000000079c5 */ /* 0x000fcc0000000000 */
[----:B------:R-:W-:Y:S01]  /*8fe0*/  HGMMA.64x96x16.F32 R24, gdesc[UR4], R24, gsb0 ;  /* 0x01600000041879f0 */ /* 0x000fe20008000818 */
[----:B------:R-:W-:Y:S02]  /*8ff0*/  ULDC UR4, c[0x0][0x9d8] ;  /* 0x0002760000047ab9 */ /* 0x000fe40000000800 */
[----:B------:R-:W-:Y:S02]  /*9000*/  WARPGROUP.DEPBAR.LE gsb0, 0x0 ;  /* 0x00008000000079c5 */ /* 0x000fe40000010000 */
[----:B------:R-:W-:Y:S01]  /*9010*/  FMUL.FTZ R14, R36, UR4 ;  /* 0x00000004240e7c20 */ /* 0x000fe20008410000 */
[----:B------:R-:W-:Y:S01]  /*9020*/  FMUL.FTZ R75, R28, UR4 ;  /* 0x000000041c4b7c20 */ /* 0x000fe20008410000 */
[----:B------:R-:W0:Y:S01]  /*9030*/  @P2 LDC R36, c[0x0][0x44c] ;  /* 0x00011300ff242b82 */ /* 0x000e220000000800 */
[----:B------:R-:W-:Y:S01]  /*9040*/  FMUL.FTZ R28, R29, UR4 ;  /* 0x000000041d1c7c20 */ /* 0x000fe20008410000 */
[----:B------:R-:W-:Y:S01]  /*9050*/  FMUL.FTZ R26, R26, UR4 ;  /* 0x000000041a1a7c20 */ /* 0x000fe20008410000 */
[----:B------:R-:W-:Y:S01]  /*9060*/  FMUL.FTZ R27, R27, UR4 ;  /* 0x000000041b1b7c20 */ /* 0x000fe20008410000 */
[----:B------:R-:W-:Y:S01]  /*9070*/  FMUL.FTZ R74, R25, UR4 ;  /* 0x00000004194a7c20 */ /* 0x000fe20008410000 */
[----:B------:R-:W-:Y:S01]  /*9080*/  FMUL.FTZ R25, R32, UR4 ;  /* 0x0000000420197c20 */ /* 0x000fe20008410000 */
[----:B------:R-:W3:Y:S01]  /*9090*/  MUFU.TANH R92, R26 ;  /* 0x0000001a005c7308 */ /* 0x000ee20000002400 */
[----:B------:R-:W-:Y:S01]  /*90a0*/  FMUL.FTZ R30, R30, UR4 ;  /* 0x000000041e1e7c20 */ /* 0x000fe20008410000 */
[----:B------:R-:W4:Y:S01]  /*90b0*/  @P2 LDC R29, c[0x0][0x450] ;  /* 0x00011400ff1d2b82 */ /* 0x000f220000000800 */
        /* <DEDUP_REMOVED lines=13> */
[----:B------:R3:W2:Y:S01]  /*9190*/  MUFU.TANH R94, R30 ;  /* 0x0000001e005e7308 */ /* 0x0006a20000002400 */
[----:B-1----:R-:W-:-:S02]  /*91a0*/  IMAD.MOV.U32 R27, RZ, RZ, R15 ;  /* 0x000000ffff1b7224 */ /* 0x002fc400078e000f */
[----:B------:R-:W-:Y:S01]  /*91b0*/  FMUL.FTZ R55, R55, UR4 ;  /* 0x0000000437377c20 */ /* 0x000fe20008410000 */
[----:B0-----:R-:W-:-:S04]  /*91c0*/  @P2 IMAD.HI.U32 R26, R15, R36, RZ ;  /* 0x000000240f1a2227 */ /* 0x001fc800078e00ff */
[----:B------:R-:W-:Y:S01]  /*91d0*/  FMUL.FTZ R0, R37, UR4 ;  /* 0x0000000425007c20 */ /* 0x000fe20008410000 */
[----:B------:R-:W-:Y:S01]  /*91e0*/  FMUL.FTZ R72, R24, UR4 ;  /* 0x0000000418487c20 */ /* 0x000fe20008410000 */
[----:B------:R-:W-:Y:S01]  /*91f0*/  FMUL.FTZ R24, R33, UR4 ;  /* 0x0000000421187c20 */ /* 0x000fe20008410000 */
[----:B------:R-:W-:Y:S01]  /*9200*/  IMAD R15, R180, -0x60, R209 ;  /* 0xffffffa0b40f7824 */ /* 0x000fe200078e02d1 */
[----:B------:R2:W0:Y:S01]  /*9210*/  MUFU.TANH R88, R31 ;  /* 0x0000001f00587308 */ /* 0x0004220000002400 */
[----:B------:R-:W-:Y:S01]  /*9220*/  FMUL.FTZ R58, R58, UR4 ;  /* 0x000000043a3a7c20 */ /* 0x000fe20008410000 */
[----:B----4-:R-:W-:Y:S01]  /*9230*/  @P2 SHF.R.U32.HI R27, RZ, R29, R26 ;  /* 0x0000001dff1b2219 */ /* 0x010fe2000001161a */
[----:B------:R-:W-:Y:S02]  /*9240*/  VIADD R26, R15, 0x60 ;  /* 0x000000600f1a7836 */ /* 0x000fe40000000000 */
[----:B------:R-:W-:Y:S01]  /*9250*/  FMUL.FTZ R59, R59, UR4 ;  /* 0x000000043b3b7c20 */ /* 0x000fe20008410000 */
[----:B------:R-:W-:Y:S01]  /*9260*/  FMUL.FTZ R62, R62, UR4 ;  /* 0x000000043e3e7c20 */ /* 0x000fe20008410000 */
[----:B------:R-:W-:Y:S01]  /*9270*/  FMUL.FTZ R63, R63, UR4 ;  /* 0x000000043f3f7c20 */ /* 0x000fe20008410000 */
[----:B---3--:R-:W1:Y:S01]  /*9280*/  SHFL.IDX PT, R30, R27, 0x1, 0x1c1f ;  /* 0x003c1f001b1e7f89 */ /* 0x008e6200000e0000 */
[----:B------:R-:W-:Y:S01]  /*9290*/  IMAD R90, R215, -0x2, R26 ;  /* 0xfffffffed75a7824 */ /* 0x000fe200078e021a */
[----:B------:R-:W3:Y:S01]  /*92a0*/  MUFU.TANH R34, R34 ;  /* 0x0000002200227308 */ /* 0x000ee20000002400 */
[----:B------:R-:W-:Y:S01]  /*92b0*/  FMUL.FTZ R67, R67, UR4 ;  /* 0x0000000443437c20 */ /* 0x000fe20008410000 */
[----:B------:R-:W-:Y:S01]  /*92c0*/  FMUL.FTZ R12, R40, UR4 ;  /* 0x00000004280c7c20 */ /* 0x000fe20008410000 */
[----:B------:R-:W-:Y:S01]  /*92d0*/  FMUL.FTZ R70, R70, UR4 ;  /* 0x0000000446467c20 */ /* 0x000fe20008410000 */
[--C-:B------:R-:W-:Y:S01]  /*92e0*/  IADD3 R29, -R207, 0x1, R90.reuse ;  /* 0x00000001cf1d7810 */ /* 0x100fe20007ffe15a */
[----:B------:R-:W-:Y:S01]  /*92f0*/  FMUL.FTZ R71, R71, UR4 ;  /* 0x0000000447477c20 */ /* 0x000fe20008410000 */
[----:B------:R-:W-:Y:S01]  /*9300*/  FMUL.FTZ R44, R44, UR4 ;  /* 0x000000042c2c7c20 */ /* 0x000fe20008410000 */
[----:B------:R-:W4:Y:S01]  /*9310*/  SHFL.IDX PT, R27, R27, RZ, 0x1c1f ;  /* 0x001c1fff1b1b7589 */ /* 0x000f2200000e0000 */
        /* <DEDUP_REMOVED lines=14> */
[----:B-1----:R-:W-:Y:S01]  /*9400*/  VIADDMNMX R30, R30, R29, R90, PT ;  /* 0x0000001d1e1e7246 */ /* 0x002fe2000380015a */
[----:B------:R-:W-:Y:S01]  /*9410*/  FMUL.FTZ R68, R68, UR4 ;  /* 0x0000000444447c20 */ /* 0x000fe20008410000 */
[----:B------:R-:W1:Y:S01]  /*9420*/  MUFU.TANH R39, R39 ;  /* 0x0000002700277308 */ /* 0x000e620000002400 */
[----:B------:R-:W-:Y:S01]  /*9430*/  FMUL.FTZ R69, R69, UR4 ;  /* 0x0000000445457c20 */ /* 0x000fe20008410000 */
[----:B------:R-:W-:-:S02]  /*9440*/  ISETP.GT.AND P3, PT, R30, RZ, PT ;  /* 0x000000ff1e00720c */ /* 0x000fc40003f64270 */
[C---:B------:R-:W-:Y:S02]  /*9450*/  ISETP.GT.AND P4, PT, R30.reuse, 0x1, PT ;  /* 0x000000011e00780c */ /* 0x040fe40003f84270 */
[----:B------:R-:W-:Y:S02]  /*9460*/  ISETP.GT.AND P2, PT, R30, 0x8, PT ;  /* 0x000000081e00780c */ /* 0x000fe40003f44270 */
[----:B------:R-:W-:Y:S01]  /*9470*/  FSEL R92, R92, -INF , P3 ;  /* 0xff8000005c5c7808 */ /* 0x000fe20001800000 */
[----:B------:R-:W1:Y:S01]  /*9480*/  MUFU.TANH R42, R42 ;  /* 0x0000002a002a7308 */ /* 0x000e620000002400 */
[----:B--2---:R-:W-:Y:S02]  /*9490*/  FSEL R31, R32, -INF , P4 ;  /* 0xff800000201f7808 */ /* 0x004fe40002000000 */
[----:B------:R-:W-:Y:S02]  /*94a0*/  ISETP.GT.AND P3, PT, R30, 0x9, PT ;  /* 0x000000091e00780c */ /* 0x000fe40003f64270 */
[----:B------:R-:W-:-:S02]  /*94b0*/  FSEL R94, R94, -INF , P2 ;  /* 0xff8000005e5e7808 */ /* 0x000fc40001000000 */
[----:B------:R-:W-:Y:S01]  /*94c0*/  FMNMX.FTZ R15, R92, R31, !PT ;  /* 0x0000001f5c0f7209 */ /* 0x000fe20007810000 */
[----:B------:R-:W2:Y:S01]  /*94d0*/  MUFU.TANH R43, R43 ;  /* 0x0000002b002b7308 */ /* 0x000ea20000002400 */
[----:B------:R-:W-:Y:S02]  /*94e0*/  ISETP.GT.AND P2, PT, R30, 0x10, PT ;  /* 0x000000101e00780c */ /* 0x000fe40003f44270 */
[----:B0-----:R-:W-:Y:S02]  /*94f0*/  FSEL R88, R88, -INF , P3 ;  /* 0xff80000058587808 */ /* 0x001fe40001800000 */
[----:B------:R-:W-:Y:S02]  /*9500*/  FMNMX.FTZ R15, R94, R15, !PT ;  /* 0x0000000f5e0f7209 */ /* 0x000fe40007810000 */
[----:B------:R-:W-:Y:S01]  /*9510*/  ISETP.GT.AND P3, PT, R30, 0x11, PT ;  /* 0x000000111e00780c */ /* 0x000fe20003f64270 */
[----:B------:R-:W0:Y:S01]  /*9520*/  MUFU.TANH R46, R46 ;  /* 0x0000002e002e7308 */ /* 0x000e220000002400 */
[----:B---3--:R-:W-:-:S02]  /*9530*/  FSEL R86, R34, -INF , P2 ;  /* 0xff80000022567808 */ /* 0x008fc40001000000 */
[----:B------:R-:W-:Y:S02]  /*9540*/  FMNMX.FTZ R15, R88, R15, !PT ;  /* 0x0000000f580f7209 */ /* 0x000fe40007810000 */
[----:B------:R-:W-:Y:S02]  /*9550*/  ISETP.GT.AND P2, PT, R30, 0x18, PT ;  /* 0x000000181e00780c */ /* 0x000fe40003f44270 */
[----:B------:R-:W-:Y:S01]  /*9560*/  FSEL R84, R35, -INF , P3 ;  /* 0xff80000023547808 */ /* 0x000fe20001800000 */
[----:B------:R-:W3:Y:S01]  /*9570*/  MUFU.TANH R47, R47 ;  /* 0x0000002f002f7308 */ /* 0x000ee20000002400 */
[----:B------:R-:W-:Y:S02]  /*9580*/  FMNMX.FTZ R15, R86, R15, !PT ;  /* 0x0000000f560f7209 */ /* 0x000fe40007810000 */
[----:B------:R-:W-:Y:S02]  /*9590*/  ISETP.GT.AND P3, PT, R30, 0x19, PT ;  /* 0x000000191e00780c */ /* 0x000fe40003f64270 */
[----:B----4-:R-:W-:-:S02]  /*95a0*/  FSEL R82, R38, -INF , P2 ;  /* 0xff80000026527808 */ /* 0x010fc40001000000 */
[----:B------:R-:W-:Y:S01]  /*95b0*/  FMNMX.FTZ R15, R84, R15, !PT ;  /* 0x0000000f540f7209 */ /* 0x000fe20007810000 */
[----:B------:R0:W-:Y:S01]  /*95c0*/  MUFU.TANH R36, R50 ;  /* 0x0000003200247308 */ /* 0x0001e20000002400 */
[----:B------:R-:W-:Y:S02]  /*95d0*/  ISETP.GT.AND P2, PT, R30, 0x20, PT ;  /* 0x000000201e00780c */ /* 0x000fe40003f44270 */
[----:B-1----:R-:W-:Y:S02]  /*95e0*/  FSEL R26, R39, -INF , P3 ;  /* 0xff800000271a7808 */ /* 0x002fe40001800000 */
[----:B------:R-:W-:Y:S02]  /*95f0*/  FMNMX.FTZ R15, R82, R15, !PT ;  /* 0x0000000f520f7209 */ /* 0x000fe40007810000 */
[----:B------:R-:W-:Y:S01]  /*9600*/  ISETP.GT.AND P3, PT, R30, 0x21, PT ;  /* 0x000000211e00780c */ /* 0x000fe20003f64270 */
[----:B------:R-:W1:Y:S01]  /*9610*/  MUFU.TANH R51, R51 ;  /* 0x0000003300337308 */ /* 0x000e620000002400 */
[----:B------:R-:W-:-:S02]  /*9620*/  FSEL R80, R42, -INF , P2 ;  /* 0xff8000002a507808 */ /* 0x000fc40001000000 */
[----:B------:R-:W-:Y:S02]  /*9630*/  FMNMX.FTZ R15, R26, R15, !PT ;  /* 0x0000000f1a0f7209 */ /* 0x000fe40007810000 */
[----:B------:R-:W-:Y:S02]  /*9640*/  ISETP.GT.AND P2, PT, R30, 0x28, PT ;  /* 0x000000281e00780c */ /* 0x000fe40003f44270 */
[----:B--2---:R-:W-:Y:S01]  /*9650*/  FSEL R78, R43, -INF , P3 ;  /* 0xff8000002b4e7808 */ /* 0x004fe20001800000 */
[----:B------:R3:W-:Y:S01]  /*9660*/  MUFU.TANH R37, R54 ;  /* 0x0000003600257308 */ /* 0x0007e20000002400 */
[----:B------:R-:W-:Y:S02]  /*9670*/  FMNMX.FTZ R15, R80, R15, !PT ;  /* 0x0000000f500f7209 */ /* 0x000fe40007810000 */
[----:B------:R-:W-:Y:S02]  /*9680*/  ISETP.GT.AND P3, PT, R30, 0x29, PT ;  /* 0x000000291e00780c */ /* 0x000fe40003f64270 */
[----:B0-----:R-:W-:-:S02]  /*9690*/  FSEL R50, R46, -INF , P2 ;  /* 0xff8000002e327808 */ /* 0x001fc40001000000 */
[----:B------:R-:W-:Y:S01]  /*96a0*/  FMNMX.FTZ R15, R78, R15, !PT ;  /* 0x0000000f4e0f7209 */ /* 0x000fe20007810000 */
[----:B------:R-:W0:Y:S01]  /*96b0*/  MUFU.TANH R55, R55 ;  /* 0x0000003700377308 */ /* 0x000e220000002400 */
[----:B------:R-:W-:Y:S02]  /*96c0*/  ISETP.GT.AND P2, PT, R30, 0x30, PT ;  /* 0x000000301e00780c */ /* 0x000fe40003f44270 */
[----:B---3--:R-:W-:Y:S02]  /*96d0*/  FSEL R54, R47, -INF , P3 ;  /* 0xff8000002f367808 */ /* 0x008fe40001800000 */
[----:B------:R-:W-:Y:S01]  /*96e0*/  FMNMX.FTZ R33, R50, R15, !PT ;  /* 0x0000000f32217209 */ /* 0x000fe20007810000 */
[----:B------:R-:W-:Y:S01]  /*96f0*/  FMUL.FTZ R15, R66, UR4 ;  /* 0x00000004420f7c20 */ /* 0x000fe20008410000 */
[----:B------:R-:W-:Y:S01]  /*9700*/  ISETP.GT.AND P3, PT, R30, 0x31, PT ;  /* 0x000000311e00780c */ /* 0x000fe20003f64270 */
[----:B------:R2:W3:Y:S01]  /*9710*/  MUFU.TANH R32, R58 ;  /* 0x0000003a00207308 */ /* 0x0004e20000002400 */
[----:B------:R-:W-:Y:S01]  /*9720*/  FMNMX.FTZ R33, R54, R33, !PT ;  /* 0x0000002136217209 */ /* 0x000fe20007810000 */
[----:B------:R-:W-:Y:S01]  /*9730*/  ULDC UR4, c[0x0][0x988] ;  /* 0x0002620000047ab9 */ /* 0x000fe20000000800 */
[----:B-1----:R-:W-:-:S02]  /*9740*/  FSEL R76, R51, -INF , P3 ;  /* 0xff800000334c7808 */ /* 0x002fc40001800000 */
[----:B------:R-:W-:Y:S02]  /*9750*/  ISETP.GT.AND P3, PT, R30, 0x39, PT ;  /* 0x000000391e00780c */ /* 0x000fe40003f64270 */
[----:B------:R-:W-:Y:S01]  /*9760*/  VIADDMNMX R27, R27, R29, R90, PT ;  /* 0x0000001d1b1b7246 */ /* 0x000fe2000380015a */
[----:B------:R-:W1:Y:S01]  /*9770*/  MUFU.TANH R59, R59 ;  /* 0x0000003b003b7308 */ /* 0x000e620000002400 */
[----:B--2---:R-:W-:Y:S02]  /*9780*/  FSEL R58, R36, -INF , P2 ;  /* 0xff800000243a7808 */ /* 0x004fe40001000000 */
[----:B------:R-:W-:Y:S02]  /*9790*/  ISETP.GT.AND P2, PT, R30, 0x38, PT ;  /* 0x000000381e00780c */ /* 0x000fe40003f44270 */
[----:B------:R-:W-:Y:S02]  /*97a0*/  FMNMX.FTZ R33, R58, R33, !PT ;  /* 0x000000213a217209 */ /* 0x000fe40007810000 */
[----:B0-----:R-:W-:Y:S01]  /*97b0*/  FSEL R66, R55, -INF , P3 ;  /* 0xff80000037427808 */ /* 0x001fe20001800000 */
[----:B------:R0:W2:Y:S01]  /*97c0*/  MUFU.TANH R38, R62 ;  /* 0x0000003e00267308 */ /* 0x0000a20000002400 */
[----:B------:R-:W-:-:S02]  /*97d0*/  FMNMX.FTZ R33, R76, R33, !PT ;  /* 0x000000214c217209 */ /* 0x000fc40007810000 */
[----:B------:R-:W-:Y:S02]  /*97e0*/  ISETP.GT.AND P3, PT, R30, 0x41, PT ;  /* 0x000000411e00780c */ /* 0x000fe40003f64270 */
[----:B------:R-:W-:-:S03]  /*97f0*/  ISETP.GT.AND P4, PT, R27, 0x8, PT ;  /* 0x000000081b00780c */ /* 0x000fc60003f84270 */
[----:B------:R-:W4:Y:S01]  /*9800*/  MUFU.TANH R42, R63 ;  /* 0x0000003f002a7308 */ /* 0x000f220000002400 */
[----:B0-----:R-:W-:Y:S02]  /*9810*/  FSEL R62, R37, -INF , P2 ;  /* 0xff800000253e7808 */ /* 0x001fe40001000000 */
[----:B------:R-:W-:Y:S02]  /*9820*/  ISETP.GT.AND P2, PT, R30, 0x40, PT ;  /* 0x000000401e00780c */ /* 0x000fe40003f44270 */
[----:B------:R-:W-:Y:S02]  /*9830*/  FMNMX.FTZ R33, R62, R33, !PT ;  /* 0x000000213e217209 */ /* 0x000fe40007810000 */
[----:B---3--:R-:W-:Y:S01]  /*9840*/  FSEL R46, R32, -INF , P2 ;  /* 0xff800000202e7808 */ /* 0x008fe20001000000 */
[----:B------:R-:W0:Y:S01]  /*9850*/  MUFU.TANH R15, R15 ;  /* 0x0000000f000f7308 */ /* 0x000e220000002400 */
[----:B------:R-:W-:Y:S02]  /*9860*/  FMNMX.FTZ R33, R66, R33, !PT ;  /* 0x0000002142217209 */ /* 0x000fe40007810000 */
[----:B------:R-:W-:-:S02]  /*9870*/  ISETP.GT.AND P2, PT, R30, 0x48, PT ;  /* 0x000000481e00780c */ /* 0x000fc40003f44270 */
[----:B-1----:R-:W-:Y:S02]  /*9880*/  FSEL R32, R59, -INF , P3 ;  /* 0xff8000003b207808 */ /* 0x002fe40001800000 */
[----:B------:R-:W-:Y:S01]  /*9890*/  FMNMX.FTZ R33, R46, R33, !PT ;  /* 0x000000212e217209 */ /* 0x000fe20007810000 */
[----:B------:R-:W1:Y:S01]  /*98a0*/  MUFU.TANH R40, R67 ;  /* 0x0000004300287308 */ /* 0x000e620000002400 */
[----:B------:R-:W-:Y:S02]  /*98b0*/  ISETP.GT.AND P3, PT, R30, 0x49, PT ;  /* 0x000000491e00780c */ /* 0x000fe40003f64270 */
[----:B--2---:R-:W-:Y:S02]  /*98c0*/  FSEL R38, R38, -INF , P2 ;  /* 0xff80000026267808 */ /* 0x004fe40001000000 */
[----:B------:R-:W-:Y:S02]  /*98d0*/  FMNMX.FTZ R33, R32, R33, !PT ;  /* 0x0000002120217209 */ /* 0x000fe40007810000 */
[----:B------:R-:W-:Y:S01]  /*98e0*/  ISETP.GT.AND P2, PT, R30, 0x50, PT ;  /* 0x000000501e00780c */ /* 0x000fe20003f44270 */
[----:B------:R-:W2:Y:S01]  /*98f0*/  MUFU.TANH R36, R70 ;  /* 0x0000004600247308 */ /* 0x000ea20000002400 */
[----:B----4-:R-:W-:-:S02]  /*9900*/  FSEL R42, R42, -INF , P3 ;  /* 0xff8000002a2a7808 */ /* 0x010fc40001800000 */
[----:B------:R-:W-:Y:S02]  /*9910*/  FMNMX.FTZ R33, R38, R33, !PT ;  /* 0x0000002126217209 */ /* 0x000fe40007810000 */
[----:B------:R-:W-:Y:S02]  /*9920*/  ISETP.GT.AND P3, PT, R30, 0x51, PT ;  /* 0x000000511e00780c */ /* 0x000fe40003f64270 */
[----:B0-----:R-:W-:Y:S01]  /*9930*/  FSEL R34, R15, -INF , P2 ;  /* 0xff8000000f227808 */ /* 0x001fe20001000000 */
[----:B------:R-:W0:Y:S01]  /*9940*/  MUFU.TANH R71, R71 ;  /* 0x0000004700477308 */ /* 0x000e220000002400 */
[----:B------:R-:W-:Y:S02]  /*9950*/  FMNMX.FTZ R33, R42, R33, !PT ;  /* 0x000000212a217209 */ /* 0x000fe40007810000 */
[----:B------:R-:W-:Y:S02]  /*9960*/  ISETP.GT.AND P2, PT, R30, 0x58, PT ;  /* 0x000000581e00780c */ /* 0x000fe40003f44270 */
[----:B-1----:R-:W-:-:S02]  /*9970*/  FSEL R40, R40, -INF , P3 ;  /* 0xff80000028287808 */ /* 0x002fc40001800000 */
[----:B------:R-:W-:Y:S01]  /*9980*/  FMNMX.FTZ R33, R34, R33, !PT ;  /* 0x0000002122217209 */ /* 0x000fe20007810000 */
[----:B------:R1:W-:Y:S01]  /*9990*/  MUFU.TANH R70, R44 ;  /* 0x0000002c00467308 */ /* 0x0003e20000002400 */
[----:B------:R-:W-:Y:S02]  /*99a0*/  ISETP.GT.AND P3, PT, R30, 0x59, PT ;  /* 0x000000591e00780c */ /* 0x000fe40003f64270 */
[----:B--2---:R-:W-:Y:S02]  /*99b0*/  FSEL R36, R36, -INF , P2 ;  /* 0xff80000024247808 */ /* 0x004fe40001000000 */
[----:B------:R-:W-:Y:S02]  /*99c0*/  FMNMX.FTZ R33, R40, R33, !PT ;  /* 0x0000002128217209 */ /* 0x000fe40007810000 */
[----:B------:R-:W-:Y:S01]  /*99d0*/  ISETP.GT.AND P2, PT, R27, RZ, PT ;  /* 0x000000ff1b00720c */ /* 0x000fe20003f44270 */
[----:B------:R-:W2:Y:S01]  /*99e0*/  MUFU.TANH R72, R72 ;  /* 0x0000004800487308 */ /* 0x000ea20000002400 */
[----:B0-----:R-:W-:-:S02]  /*99f0*/  FSEL R30, R71, -INF , P3 ;  /* 0xff800000471e7808 */ /* 0x001fc40001800000 */
[----:B------:R-:W-:Y:S02]  /*9a00*/  FMNMX.FTZ R33, R36, R33, !PT ;  /* 0x0000002124217209 */ /* 0x000fe40007810000 */
[----:B------:R-:W-:Y:S02]  /*9a10*/  ISETP.GT.AND P3, PT, R27, 0x1, PT ;  /* 0x000000011b00780c */ /* 0x000fe40003f64270 */
[----:B------:R-:W-:Y:S01]  /*9a20*/  FMNMX.FTZ R33, R30, R33, !PT ;  /* 0x000000211e217209 */ /* 0x000fe20007810000 */
[----:B------:R-:W0:Y:S04]  /*9a30*/  MUFU.TANH R74, R74 ;  /* 0x0000004a004a7308 */ /* 0x000e280000002400 */
[----:B-1----:R-:W1:Y:S04]  /*9a40*/  SHFL.BFLY PT, R44, R33, 0x2, 0x1f ;  /* 0x0c401f00212c7f89 */ /* 0x002e6800000e0000 */
[----:B------:R-:W-:Y:S01]  /*9a50*/  MUFU.TANH R75, R75 ;  /* 0x0000004b004b7308 */ /* 0x000fe20000002400 */
[----:B--2---:R-:W-:-:S02]  /*9a60*/  FSEL R72, R72, -INF , P2 ;  /* 0xff80000048487808 */ /* 0x004fc40001000000 */
[----:B------:R-:W-:-:S05]  /*9a70*/  ISETP.GT.AND P2, PT, R27, 0x9, PT ;  /* 0x000000091b00780c */ /* 0x000fca0003f44270 */
[----:B------:R-:W2:Y:S01]  /*9a80*/  MUFU.TANH R28, R28 ;  /* 0x0000001c001c7308 */ /* 0x000ea20000002400 */
[----:B0-----:R-:W-:Y:S02]  /*9a90*/  FSEL R74, R74, -INF , P3 ;  /* 0xff8000004a4a7808 */ /* 0x001fe40001800000 */
[----:B------:R-:W-:Y:S02]  /*9aa0*/  ISETP.GT.AND P3, PT, R27, 0x10, PT ;  /* 0x000000101b00780c */ /* 0x000fe40003f64270 */
[----:B------:R-:W-:-:S03]  /*9ab0*/  FMNMX.FTZ R29, R72, R74, !PT ;  /* 0x0000004a481d7209 */ /* 0x000fc60007810000 */
[----:B------:R-:W0:Y:S01]  /*9ac0*/  MUFU.TANH R25, R25 ;  /* 0x0000001900197308 */ /* 0x000e220000002400 */
[----:B-1----:R-:W-:-:S07]  /*9ad0*/  FMNMX.FTZ R44, R33, R44, !PT ;  /* 0x0000002c212c7209 */ /* 0x002fce0007810000 */
[----:B------:R-:W1:Y:S01]  /*9ae0*/  MUFU.TANH R24, R24 ;  /* 0x0000001800187308 */ /* 0x000e620000002400 */
[----:B------:R-:W3:Y:S01]  /*9af0*/  SHFL.BFLY PT, R15, R44, 0x1, 0x1f ;  /* 0x0c201f002c0f7f89 */ /* 0x000ee200000e0000 */
[----:B--2---:R-:W-:Y:S02]  /*9b00*/  FSEL R28, R28, -INF , P2 ;  /* 0xff8000001c1c7808 */ /* 0x004fe40001000000 */
[----:B------:R-:W-:-:S04]  /*9b10*/  ISETP.GT.AND P2, PT, R27, 0x11, PT ;  /* 0x000000111b00780c */ /* 0x000fc80003f44270 */
[----:B------:R-:W2:Y:S08]  /*9b20*/  MUFU.TANH R14, R14 ;  /* 0x0000000e000e7308 */ /* 0x000eb00000002400 */
[----:B------:R-:W4:Y:S08]  /*9b30*/  MUFU.TANH R0, R0 ;  /* 0x0000000000007308 */ /* 0x000f300000002400 */
[----:B------:R-:W4:Y:S01]  /*9b40*/  MUFU.TANH R12, R12 ;  /* 0x0000000c000c7308 */ /* 0x000f220000002400 */
[----:B---3--:R-:W-:Y:S01]  /*9b50*/  FMNMX.FTZ R176, R44, R15, !PT ;  /* 0x0000000f2cb07209 */ /* 0x008fe20007810000 */
[----:B------:R-:W-:Y:S01]  /*9b60*/  IMAD.U32 R15, RZ, RZ, UR4 ;  /* 0x00000004ff0f7e24 */ /* 0x000fe2000f8e00ff */
[----:B------:R-:W-:-:S02]  /*9b70*/  FSEL R44, R75, -INF , P4 ;  /* 0xff8000004b2c7808 */ /* 0x000fc40002000000 */
[C---:B------:R-:W-:Y:S01]  /*9b80*/  FSETP.NEU.FTZ.AND P4, PT, R176.reuse, -INF , PT ;  /* 0xff800000b000780b */ /* 0x040fe20003f9d000 */
[----:B------:R-:W-:Y:S01]  /*9b90*/  FMUL.FTZ R33, R176, R15 ;  /* 0x0000000fb0217220 */ /* 0x000fe20000410000 */
[----:B------:R-:W-:Y:S01]  /*9ba0*/  FMNMX.FTZ R29, R44, R29, !PT ;  /* 0x0000001d2c1d7209 */ /* 0x000fe20007810000 */
[----:B------:R0:W3:Y:S03]  /*9bb0*/  MUFU.TANH R35, R48 ;  /* 0x0000003000237308 */ /* 0x0000e60000002400 */
[----:B------:R-:W-:Y:S02]  /*9bc0*/  FMNMX.FTZ R29, R28, R29, !PT ;  /* 0x0000001d1c1d7209 */ /* 0x000fe40007810000 */
[----:B------:R-:W-:-:S03]  /*9bd0*/  FSEL R33, R33, RZ, P4 ;  /* 0x000000ff21217208 */ /* 0x000fc60002000000 */
[----:B------:R-:W3:Y:S01]  /*9be0*/  MUFU.TANH R3, R3 ;  /* 0x0000000300037308 */ /* 0x000ee20000002400 */
[----:B0-----:R-:W-:Y:S01]  /*9bf0*/  FSEL R48, R25, -INF , P3 ;  /* 0xff80000019307808 */ /* 0x001fe20001800000 */
[-CC-:B------:R-:W-:Y:S01]  /*9c00*/  FFMA.FTZ R157, R86, R15.reuse, -R33.reuse ;  /* 0x0000000f569d7223 */ /* 0x180fe20000010821 */
[----:B------:R-:W-:Y:S01]  /*9c10*/  ISETP.GT.AND P3, PT, R27, 0x18, PT ;  /* 0x000000181b00780c */ /* 0x000fe20003f64270 */
[--C-:B------:R-:W-:Y:S01]  /*9c20*/  FFMA.FTZ R153, R92, R15, -R33.reuse ;  /* 0x0000000f5c997223 */ /* 0x100fe20000010821 */
[----:B------:R-:W-:Y:S01]  /*9c30*/  FMNMX.FTZ R29, R48, R29, !PT ;  /* 0x0000001d301d7209 */ /* 0x000fe20007810000 */
[-CC-:B------:R-:W-:Y:S01]  /*9c40*/  FFMA.FTZ R155, R94, R15.reuse, -R33.reuse ;  /* 0x0000000f5e9b7223 */ /* 0x180fe20000010821 */
[-CC-:B------:R-:W-:Y:S01]  /*9c50*/  FFMA.FTZ R159, R82, R15.reuse, -R33.reuse ;  /* 0x0000000f529f7223 */ /* 0x180fe20000010821 */
[----:B------:R1:W-:Y:S01]  /*9c60*/  MUFU.TANH R37, R52 ;  /* 0x0000003400257308 */ /* 0x0003e20000002400 */
[-CC-:B------:R-:W-:Y:S01]  /*9c70*/  FFMA.FTZ R161, R80, R15.reuse, -R33.reuse ;  /* 0x0000000f50a17223 */ /* 0x180fe20000010821 */
[-CC-:B------:R-:W-:Y:S01]  /*9c80*/  FFMA.FTZ R31, R31, R15.reuse, -R33.reuse ;  /* 0x0000000f1f1f7223 */ /* 0x180fe20000010821 */
[-CC-:B------:R-:W-:Y:S01]  /*9c90*/  FFMA.FTZ R26, R26, R15.reuse, -R33.reuse ;  /* 0x0000000f1a1a7223 */ /* 0x180fe20000010821 */
[-CC-:B------:R-:W-:Y:S01]  /*9ca0*/  FFMA.FTZ R30, R30, R15.reuse, -R33.reuse ;  /* 0x0000000f1e1e7223 */ /* 0x180fe20000010821 */
[-CC-:B------:R-:W-:Y:S01]  /*9cb0*/  FFMA.FTZ R50, R50, R15.reuse, -R33.reuse ;  /* 0x0000000f32327223 */ /* 0x180fe20000010821 */
[-CC-:B------:R-:W-:Y:S01]  /*9cc0*/  FFMA.FTZ R54, R54, R15.reuse, -R33.reuse ;  /* 0x0000000f36367223 */ /* 0x180fe20000010821 */
[-CC-:B------:R-:W-:Y:S01]  /*9cd0*/  FFMA.FTZ R58, R58, R15.reuse, -R33.reuse ;  /* 0x0000000f3a3a7223 */ /* 0x180fe20000010821 */
[----:B------:R2:W-:Y:S01]  /*9ce0*/  MUFU.TANH R39, R56 ;  /* 0x0000003800277308 */ /* 0x0005e20000002400 */
[----:B-1----:R-:W-:Y:S01]  /*9cf0*/  FSEL R52, R24, -INF , P2 ;  /* 0xff80000018347808 */ /* 0x002fe20001000000 */
[-CC-:B------:R-:W-:Y:S01]  /*9d00*/  FFMA.FTZ R24, R84, R15.reuse, -R33.reuse ;  /* 0x0000000f54187223 */ /* 0x180fe20000010821 */
[C---:B------:R-:W-:Y:S01]  /*9d10*/  ISETP.GT.AND P2, PT, R27.reuse, 0x19, PT ;  /* 0x000000191b00780c */ /* 0x040fe20003f44270 */
[--C-:B------:R-:W-:Y:S01]  /*9d20*/  FFMA.FTZ R76, R76, R15, -R33.reuse ;  /* 0x0000000f4c4c7223 */ /* 0x100fe20000010821 */
[----:B------:R-:W-:Y:S01]  /*9d30*/  FMNMX.FTZ R29, R52, R29, !PT ;  /* 0x0000001d341d7209 */ /* 0x000fe20007810000 */
[-CC-:B------:R-:W-:Y:S01]  /*9d40*/  FFMA.FTZ R62, R62, R15.reuse, -R33.reuse ;  /* 0x0000000f3e3e7223 */ /* 0x180fe20000010821 */
[-CC-:B------:R-:W-:Y:S01]  /*9d50*/  FFMA.FTZ R66, R66, R15.reuse, -R33.reuse ;  /* 0x0000000f42427223 */ /* 0x180fe20000010821 */
[----:B------:R-:W0:Y:S01]  /*9d60*/  MUFU.TANH R45, R45 ;  /* 0x0000002d002d7308 */ /* 0x000e220000002400 */
[----:B--2---:R-:W-:Y:S01]  /*9d70*/  FSEL R56, R14, -INF , P3 ;  /* 0xff8000000e387808 */ /* 0x004fe20001800000 */
        /* <DEDUP_REMOVED lines=9> */
[----:B------:R-:W-:-:S05]  /*9e10*/  FFMA.FTZ R36, R36, R15, -R33 ;  /* 0x0000000f24247223 */ /* 0x000fca0000010821 */
[----:B------:R1:W-:Y:S01]  /*9e20*/  MUFU.TANH R100, R64 ;  /* 0x0000004000647308 */ /* 0x0003e20000002400 */
[----:B----4-:R-:W-:Y:S02]  /*9e30*/  FSEL R60, R0, -INF , P2 ;  /* 0xff800000003c7808 */ /* 0x010fe40001000000 */
[----:B------:R-:W-:Y:S02]  /*9e40*/  ISETP.GT.AND P2, PT, R27, 0x21, PT ;  /* 0x000000211b00780c */ /* 0x000fe40003f44270 */
[----:B------:R-:W-:-:S03]  /*9e50*/  FMNMX.FTZ R29, R60, R29, !PT ;  /* 0x0000001d3c1d7209 */ /* 0x000fc60007810000 */
[----:B------:R-:W2:Y:S01]  /*9e60*/  MUFU.TANH R49, R49 ;  /* 0x0000003100317308 */ /* 0x000ea20000002400 */
[----:B-1----:R-:W-:Y:S01]  /*9e70*/  FSEL R64, R12, -INF , P3 ;  /* 0xff8000000c407808 */ /* 0x002fe20001800000 */
[----:B------:R-:W-:Y:S01]  /*9e80*/  FFMA.FTZ R12, R88, R15, -R33 ;  /* 0x0000000f580c7223 */ /* 0x000fe20000010821 */
[C---:B------:R-:W-:Y:S02]  /*9e90*/  ISETP.GT.AND P3, PT, R27.reuse, 0x28, PT ;  /* 0x000000281b00780c */ /* 0x040fe40003f64270 */
[----:B------:R-:W-:Y:S02]  /*9ea0*/  FMNMX.FTZ R29, R64, R29, !PT ;  /* 0x0000001d401d7209 */ /* 0x000fe40007810000 */
[----:B------:R-:W-:Y:S01]  /*9eb0*/  FSEL R70, R70, -INF , P3 ;  /* 0xff80000046467808 */ /* 0x000fe20001800000 */
[----:B------:R1:W-:Y:S01]  /*9ec0*/  MUFU.TANH R102, R68 ;  /* 0x0000004400667308 */ /* 0x0003e20000002400 */
[----:B------:R-:W-:-:S04]  /*9ed0*/  ISETP.GT.AND P3, PT, R27, 0x30, PT ;  /* 0x000000301b00780c */ /* 0x000fc80003f64270 */
[----:B---3--:R-:W-:Y:S02]  /*9ee0*/  FSEL R90, R35, -INF , P3 ;  /* 0xff800000235a7808 */ /* 0x008fe40001800000 */
[----:B------:R-:W-:Y:S01]  /*9ef0*/  ISETP.GT.AND P3, PT, R27, 0x38, PT ;  /* 0x000000381b00780c */ /* 0x000fe20003f64270 */
[----:B------:R-:W3:Y:S01]  /*9f00*/  MUFU.TANH R53, R53 ;  /* 0x0000003500357308 */ /* 0x000ee20000002400 */
[----:B-1----:R-:W-:Y:S01]  /*9f10*/  FSEL R68, R3, -INF , P2 ;  /* 0xff80000003447808 */ /* 0x002fe20001000000 */
[----:B------:R-:W-:Y:S01]  /*9f20*/  FFMA.FTZ R3, R78, R15, -R33 ;  /* 0x0000000f4e037223 */ /* 0x000fe20000010821 */
        /* <DEDUP_REMOVED lines=8> */
[----:B------:R-:W1:Y:S01]  /*9fb0*/  MUFU.TANH R61, R61 ;  /* 0x0000003d003d7308 */ /* 0x000e620000002400 */
[----:B------:R-:W-:Y:S02]  /*9fc0*/  FMNMX.FTZ R29, R90, R29, !PT ;  /* 0x0000001d5a1d7209 */ /* 0x000fe40007810000 */
[----:B------:R-:W-:Y:S02]  /*9fd0*/  ISETP.GT.AND P2, PT, R27, 0x39, PT ;  /* 0x000000391b00780c */ /* 0x000fe40003f44270 */
[----:B------:R-:W-:-:S02]  /*9fe0*/  FSEL R92, R37, -INF , P3 ;  /* 0xff800000255c7808 */ /* 0x000fc40001800000 */
[----:B------:R-:W-:Y:S01]  /*9ff0*/  FMNMX.FTZ R29, R86, R29, !PT ;  /* 0x0000001d561d7209 */ /* 0x000fe20007810000 */
[----:B------:R-:W2:Y:S01]  /*a000*/  MUFU.TANH R65, R65 ;  /* 0x0000004100417308 */ /* 0x000ea20000002400 */
[----:B------:R-:W-:Y:S02]  /*a010*/  ISETP.GT.AND P3, PT, R27, 0x40, PT ;  /* 0x000000401b00780c */ /* 0x000fe40003f64270 */
[----:B---3--:R-:W-:Y:S02]  /*a020*/  FSEL R84, R53, -INF , P2 ;  /* 0xff80000035547808 */ /* 0x008fe40001000000 */
[----:B------:R-:W-:Y:S02]  /*a030*/  FMNMX.FTZ R29, R92, R29, !PT ;  /* 0x0000001d5c1d7209 */ /* 0x000fe40007810000 */
[----:B------:R-:W-:Y:S01]  /*a040*/  ISETP.GT.AND P2, PT, R27, 0x41, PT ;  /* 0x000000411b00780c */ /* 0x000fe20003f44270 */
[----:B------:R-:W3:Y:S01]  /*a050*/  MUFU.TANH R69, R69 ;  /* 0x0000004500457308 */ /* 0x000ee20000002400 */
[----:B------:R-:W-:-:S02]  /*a060*/  FSEL R94, R39, -INF , P3 ;  /* 0xff800000275e7808 */ /* 0x000fc40001800000 */
[----:B------:R-:W-:Y:S02]  /*a070*/  FMNMX.FTZ R29, R84, R29, !PT ;  /* 0x0000001d541d7209 */ /* 0x000fe40007810000 */
[----:B------:R-:W-:Y:S02]  /*a080*/  ISETP.GT.AND P3, PT, R27, 0x48, PT ;  /* 0x000000481b00780c */ /* 0x000fe40003f64270 */
[----:B0-----:R-:W-:Y:S01]  /*a090*/  FSEL R82, R57, -INF , P2 ;  /* 0xff80000039527808 */ /* 0x001fe20001000000 */
[----:B------:R0:W-:Y:S01]  /*a0a0*/  MUFU.EX2 R104, R3 ;  /* 0x0000000300687308 */ /* 0x0001e20000000800 */
[----:B------:R-:W-:Y:S02]  /*a0b0*/  FMNMX.FTZ R29, R94, R29, !PT ;  /* 0x0000001d5e1d7209 */ /* 0x000fe40007810000 */
[----:B------:R-:W-:Y:S02]  /*a0c0*/  ISETP.GT.AND P2, PT, R27, 0x49, PT ;  /* 0x000000491b00780c */ /* 0x000fe40003f44270 */
[----:B------:R-:W-:-:S02]  /*a0d0*/  FSEL R96, R96, -INF , P3 ;  /* 0xff80000060607808 */ /* 0x000fc40001800000 */
[----:B------:R-:W-:Y:S01]  /*a0e0*/  FMNMX.FTZ R29, R82, R29, !PT ;  /* 0x0000001d521d7209 */ /* 0x000fe20007810000 */
[----:B------:R-:W-:Y:S01]  /*a0f0*/  MUFU.EX2 R153, R153 ;  /* 0x0000009900997308 */ /* 0x000fe20000000800 */
[----:B------:R-:W-:Y:S02]  /*a100*/  ISETP.GT.AND P3, PT, R27, 0x50, PT ;  /* 0x000000501b00780c */ /* 0x000fe40003f64270 */
[----:B-1----:R-:W-:Y:S02]  /*a110*/  FSEL R98, R61, -INF , P2 ;  /* 0xff8000003d627808 */ /* 0x002fe40001000000 */
[----:B------:R-:W-:Y:S02]  /*a120*/  FMNMX.FTZ R29, R96, R29, !PT ;  /* 0x0000001d601d7209 */ /* 0x000fe40007810000 */
[----:B------:R-:W-:Y:S01]  /*a130*/  ISETP.GT.AND P2, PT, R27, 0x51, PT ;  /* 0x000000511b00780c */ /* 0x000fe20003f44270 */
[----:B------:R-:W1:Y:S01]  /*a140*/  MUFU.EX2 R0, R31 ;  /* 0x0000001f00007308 */ /* 0x000e620000000800 */
[----:B------:R-:W-:-:S02]  /*a150*/  FSEL R100, R100, -INF , P3 ;  /* 0xff80000064647808 */ /* 0x000fc40001800000 */
[----:B------:R-:W-:Y:S02]  /*a160*/  FMNMX.FTZ R29, R98, R29, !PT ;  /* 0x0000001d621d7209 */ /* 0x000fe40007810000 */
[----:B------:R-:W-:Y:S02]  /*a170*/  ISETP.GT.AND P3, PT, R27, 0x58, PT ;  /* 0x000000581b00780c */ /* 0x000fe40003f64270 */
[----:B--2---:R-:W-:Y:S01]  /*a180*/  FSEL R80, R65, -INF , P2 ;  /* 0xff80000041507808 */ /* 0x004fe20001000000 */
[----:B------:R-:W-:Y:S01]  /*a190*/  MUFU.EX2 R155, R155 ;  /* 0x0000009b009b7308 */ /* 0x000fe20000000800 */
[----:B------:R-:W-:Y:S02]  /*a1a0*/  FMNMX.FTZ R29, R100, R29, !PT ;  /* 0x0000001d641d7209 */ /* 0x000fe40007810000 */
[----:B------:R-:W-:Y:S02]  /*a1b0*/  ISETP.GT.AND P2, PT, R27, 0x59, PT ;  /* 0x000000591b00780c */ /* 0x000fe40003f44270 */
[----:B------:R-:W-:-:S02]  /*a1c0*/  FSEL R102, R102, -INF , P3 ;  /* 0xff80000066667808 */ /* 0x000fc40001800000 */
[----:B------:R-:W-:Y:S01]  /*a1d0*/  FMNMX.FTZ R29, R80, R29, !PT ;  /* 0x0000001d501d7209 */ /* 0x000fe20007810000 */
[----:B------:R-:W-:Y:S01]  /*a1e0*/  MUFU.EX2 R12, R12 ;  /* 0x0000000c000c7308 */ /* 0x000fe20000000800 */
[----:B---3--:R-:W-:Y:S02]  /*a1f0*/  FSEL R78, R69, -INF , P2 ;  /* 0xff800000454e7808 */ /* 0x008fe40001000000 */
[----:B------:R-:W-:-:S04]  /*a200*/  FMNMX.FTZ R29, R102, R29, !PT ;  /* 0x0000001d661d7209 */ /* 0x000fc80007810000 */
[----:B------:R-:W-:Y:S01]  /*a210*/  FMNMX.FTZ R29, R78, R29, !PT ;  /* 0x0000001d4e1d7209 */ /* 0x000fe20007810000 */
[----:B------:R-:W-:Y:S04]  /*a220*/  MUFU.EX2 R157, R157 ;  /* 0x0000009d009d7308 */ /* 0x000fe80000000800 */
[----:B------:R-:W0:Y:S04]  /*a230*/  SHFL.BFLY PT, R14, R29, 0x2, 0x1f ;  /* 0x0c401f001d0e7f89 */ /* 0x000e2800000e0000 */
        /* <DEDUP_REMOVED lines=9> */
[----:B0-----:R-:W-:-:S04]  /*a2d0*/  FMNMX.FTZ R14, R3, R14, !PT ;  /* 0x0000000e030e7209 */ /* 0x001fc80007810000 */
[C---:B------:R-:W-:Y:S01]  /*a2e0*/  FSETP.NEU.FTZ.AND P2, PT, R14.reuse, -INF , PT ;  /* 0xff8000000e00780b */ /* 0x040fe20003f5d000 */
[----:B------:R-:W-:Y:S02]  /*a2f0*/  FMUL.FTZ R3, R14, R15 ;  /* 0x0000000f0e037220 */ /* 0x000fe40000410000 */
[----:B------:R-:W-:Y:S03]  /*a300*/  MUFU.EX2 R58, R58 ;  /* 0x0000003a003a7308 */ /* 0x000fe60000000800 */
[----:B------:R-:W-:-:S05]  /*a310*/  FSEL R25, R3, RZ, P2 ;  /* 0x000000ff03197208 */ /* 0x000fca0001000000 */
[-CC-:B------:R-:W-:Y:S01]  /*a320*/  FFMA.FTZ R72, R72, R15.reuse, -R25.reuse ;  /* 0x0000000f48487223 */ /* 0x180fe20000010819 */
[-CC-:B------:R-:W-:Y:S01]  /*a330*/  FFMA.FTZ R74, R74, R15.reuse, -R25.reuse ;  /* 0x0000000f4a4a7223 */ /* 0x180fe20000010819 */
[-CC-:B------:R-:W-:Y:S01]  /*a340*/  FFMA.FTZ R44, R44, R15.reuse, -R25.reuse ;  /* 0x0000000f2c2c7223 */ /* 0x180fe20000010819 */
[-CC-:B------:R-:W-:Y:S01]  /*a350*/  FFMA.FTZ R28, R28, R15.reuse, -R25.reuse ;  /* 0x0000000f1c1c7223 */ /* 0x180fe20000010819 */
[-CC-:B------:R-:W-:Y:S01]  /*a360*/  FFMA.FTZ R48, R48, R15.reuse, -R25.reuse ;  /* 0x0000000f30307223 */ /* 0x180fe20000010819 */
        /* <DEDUP_REMOVED lines=21> */
[----:B------:R-:W-:-:S03]  /*a4c0*/  FFMA.FTZ R78, R78, R15, -R25 ;  /* 0x0000000f4e4e7223 */ /* 0x000fc60000010819 */
[----:B------:R-:W2:Y:S01]  /*a4d0*/  MUFU.EX2 R44, R44 ;  /* 0x0000002c002c7308 */ /* 0x000ea20000000800 */
[----:B-1----:R-:W-:Y:S01]  /*a4e0*/  FADD.FTZ R28, R153, R0 ;  /* 0x00000000991c7221 */ /* 0x002fe20000010000 */
[----:B------:R-:W-:Y:S02]  /*a4f0*/  F2FP.F16.F32.PACK_AB R153, R0, R153 ;  /* 0x000000990099723e */ /* 0x000fe400000000ff */
[----:B0-----:R-:W-:Y:S01]  /*a500*/  F2FP.F16.F32.PACK_AB R152, R27, R72 ;  /* 0x000000481b98723e */ /* 0x001fe200000000ff */
[----:B------:R-:W-:Y:S01]  /*a510*/  FADD.FTZ R3, R155, R28 ;  /* 0x0000001c9b037221 */ /* 0x000fe20000010000 */
[C---:B------:R-:W-:Y:S02]  /*a520*/  F2FP.F16.F32.PACK_AB R155, R12.reuse, R155 ;  /* 0x0000009b0c9b723e */ /* 0x040fe400000000ff */
[----:B------:R-:W0:Y:S01]  /*a530*/  MUFU.EX2 R48, R48 ;  /* 0x0000003000307308 */ /* 0x000e220000000800 */
[----:B------:R-:W-:Y:S01]  /*a540*/  FADD.FTZ R28, R12, R3 ;  /* 0x000000030c1c7221 */ /* 0x000fe20000010000 */
[----:B------:R-:W-:-:S03]  /*a550*/  FADD.FTZ R3, R72, R27 ;  /* 0x0000001b48037221 */ /* 0x000fc60000010000 */
[----:B------:R-:W-:Y:S01]  /*a560*/  FADD.FTZ R41, R157, R28 ;  /* 0x0000001c9d297221 */ /* 0x000fe20000010000 */
[C---:B------:R-:W-:Y:S02]  /*a570*/  F2FP.F16.F32.PACK_AB R157, R24.reuse, R157 ;  /* 0x0000009d189d723e */ /* 0x040fe400000000ff */
[----:B------:R-:W1:Y:S01]  /*a580*/  MUFU.EX2 R31, R52 ;  /* 0x00000034001f7308 */ /* 0x000e620000000800 */
[----:B------:R-:W-:Y:S01]  /*a590*/  FADD.FTZ R30, R24, R41 ;  /* 0x00000029181e7221 */ /* 0x000fe20000010000 */
[----:B--2---:R-:W-:Y:S01]  /*a5a0*/  FADD.FTZ R28, R44, R3 ;  /* 0x000000032c1c7221 */ /* 0x004fe20000010000 */
[----:B------:R-:W-:Y:S02]  /*a5b0*/  F2FP.F16.F32.PACK_AB R154, R29, R44 ;  /* 0x0000002c1d9a723e */ /* 0x000fe400000000ff */
[----:B------:R-:W-:Y:S01]  /*a5c0*/  FADD.FTZ R3, R159, R30 ;  /* 0x0000001e9f037221 */ /* 0x000fe20000010000 */
[----:B------:R-:W-:Y:S01]  /*a5d0*/  FADD.FTZ R43, R29, R28 ;  /* 0x0000001c1d2b7221 */ /* 0x000fe20000010000 */
[C---:B------:R-:W-:Y:S01]  /*a5e0*/  F2FP.F16.F32.PACK_AB R159, R26.reuse, R159 ;  /* 0x0000009f1a9f723e */ /* 0x040fe200000000ff */
[----:B------:R-:W2:Y:S01]  /*a5f0*/  MUFU.EX2 R56, R56 ;  /* 0x0000003800387308 */ /* 0x000ea20000000800 */
[----:B------:R-:W-:Y:S01]  /*a600*/  FADD.FTZ R30, R26, R3 ;  /* 0x000000031a1e7221 */ /* 0x000fe20000010000 */
[----:B0-----:R-:W-:Y:S01]  /*a610*/  FADD.FTZ R28, R48, R43 ;  /* 0x0000002b301c7221 */ /* 0x001fe20000010000 */
[----:B------:R-:W-:-:S02]  /*a620*/  @!P1 VIADD R3, R20, 0x22840 ;  /* 0x0002284014039836 */ /* 0x000fc40000000000 */
[----:B------:R-:W-:Y:S01]  /*a630*/  FADD.FTZ R45, R161, R30 ;  /* 0x0000001ea12d7221 */ /* 0x000fe20000010000 */
[C---:B------:R-:W-:Y:S02]  /*a640*/  F2FP.F16.F32.PACK_AB R161, R104.reuse, R161 ;  /* 0x000000a168a1723e */ /* 0x040fe400000000ff */
[----:B------:R-:W0:Y:S01]  /*a650*/  MUFU.EX2 R33, R60 ;  /* 0x0000003c00217308 */ /* 0x000e220000000800 */
[C---:B-1----:R-:W-:Y:S01]  /*a660*/  FADD.FTZ R43, R31.reuse, R28 ;  /* 0x0000001c1f2b7221 */ /* 0x042fe20000010000 */
[----:B------:R-:W-:Y:S01]  /*a670*/  FADD.FTZ R45, R104, R45 ;  /* 0x0000002d682d7221 */ /* 0x000fe20000010000 */
[----:B------:R-:W-:Y:S01]  /*a680*/  @!P1 PRMT R3, RZ, 0x654, R3 ;  /* 0x00000654ff039816 */ /* 0x000fe20000000003 */
[----:B------:R1:W-:Y:S06]  /*a690*/  BAR.ARV R177, 0x100 ;  /* 0x000400b10000751d */ /* 0x0003ec0000002000 */
[----:B------:R-:W3:Y:S01]  /*a6a0*/  MUFU.EX2 R64, R64 ;  /* 0x0000004000407308 */ /* 0x000ee20000000800 */
[----:B--2---:R-:W-:Y:S01]  /*a6b0*/  FADD.FTZ R28, R56, R43 ;  /* 0x0000002b381c7221 */ /* 0x004fe20000010000 */
[----:B------:R-:W-:Y:S01]  /*a6c0*/  FADD.FTZ R30, R50, R45 ;  /* 0x0000002d321e7221 */ /* 0x000fe20000010000 */
[----:B------:R2:W-:Y:S01]  /*a6d0*/  @!P1 SYNCS.ARRIVE.TRANS64.RED.A1T0 RZ, [R3+URZ], RZ ;  /* 0x000000ff03ff99a7 */ /* 0x0005e2000810043f */
[----:B------:R-:W-:-:S02]  /*a6e0*/  F2FP.F16.F32.PACK_AB R156, R31, R48 ;  /* 0x000000301f9c723e */ /* 0x000fc400000000ff */
[----:B------:R-:W-:Y:S01]  /*a6f0*/  FADD.FTZ R47, R163, R30 ;  /* 0x0000001ea32f7221 */ /* 0x000fe20000010000 */
[----:B0-----:R-:W-:Y:S01]  /*a700*/  FADD.FTZ R45, R33, R28 ;  /* 0x0000001c212d7221 */ /* 0x001fe20000010000 */
[----:B------:R-:W2:Y:S01]  /*a710*/  MUFU.EX2 R35, R68 ;  /* 0x0000004400237308 */ /* 0x000ea20000000800 */
[----:B------:R-:W-:Y:S01]  /*a720*/  F2FP.F16.F32.PACK_AB R163, R163, R50 ;  /* 0x00000032a3a3723e */ /* 0x000fe200000000ff */
[----:B------:R-:W-:Y:S01]  /*a730*/  FADD.FTZ R30, R58, R47 ;  /* 0x0000002f3a1e7221 */ /* 0x000fe20000010000 */
[----:B------:R-:W-:-:S05]  /*a740*/  F2FP.F16.F32.PACK_AB R158, R33, R56 ;  /* 0x00000038219e723e */ /* 0x000fca00000000ff */
[----:B------:R-:W0:Y:S01]  /*a750*/  MUFU.EX2 R165, R76 ;  /* 0x0000004c00a57308 */ /* 0x000e220000000800 */
[----:B---3--:R-:W-:-:S07]  /*a760*/  FADD.FTZ R28, R64, R45 ;  /* 0x0000002d401c7221 */ /* 0x008fce0000010000 */
[----:B------:R-:W3:Y:S01]  /*a770*/  MUFU.EX2 R70, R70 ;  /* 0x0000004600467308 */ /* 0x000ee20000000800 */
[C---:B--2---:R-:W-:Y:S01]  /*a780*/  FADD.FTZ R3, R35.reuse, R28 ;  /* 0x0000001c23037221 */ /* 0x044fe20000010000 */
[----:B------:R-:W-:-:S06]  /*a790*/  F2FP.F16.F32.PACK_AB R160, R35, R64 ;  /* 0x0000004023a0723e */ /* 0x000fcc00000000ff */
        /* <DEDUP_REMOVED lines=48> */
[----:B---3--:R-:W-:Y:S01]  /*aaa0*/  FADD.FTZ R47, R3, R0 ;  /* 0x00000000032f7221 */ /* 0x008fe20000010000 */
[----:B------:R-:W-:Y:S01]  /*aab0*/  FADD.FTZ R0, R175, R12 ;  /* 0x0000000caf007221 */ /* 0x000fe20000010000 */
[----:B------:R-:W-:Y:S02]  /*aac0*/  F2FP.F16.F32.PACK_AB R170, R3, R96 ;  /* 0x0000006003aa723e */ /* 0x000fe400000000ff */
[----:B------:R-:W-:-:S03]  /*aad0*/  F2FP.F16.F32.PACK_AB R175, R175, R36 ;  /* 0x00000024afaf723e */ /* 0x000fc600000000ff */
[----:B------:R-:W3:Y:S01]  /*aae0*/  MUFU.EX2 R102, R102 ;  /* 0x0000006600667308 */ /* 0x000ee20000000800 */
[----:B--2---:R-:W-:-:S07]  /*aaf0*/  FADD.FTZ R12, R100, R47 ;  /* 0x0000002f640c7221 */ /* 0x004fce0000010000 */
[----:B------:R-:W2:Y:S01]  /*ab00*/  MUFU.EX2 R45, R78 ;  /* 0x0000004e002d7308 */ /* 0x000ea20000000800 */
[C---:B0-----:R-:W-:Y:S01]  /*ab10*/  FADD.FTZ R27, R25.reuse, R12 ;  /* 0x0000000c191b7221 */ /* 0x041fe20000010000 */
[----:B------:R-:W-:-:S03]  /*ab20*/  F2FP.F16.F32.PACK_AB R172, R25, R100 ;  /* 0x0000006419ac723e */ /* 0x000fc600000000ff */
[----:B---3--:R-:W-:-:S04]  /*ab30*/  FADD.FTZ R12, R102, R27 ;  /* 0x0000001b660c7221 */ /* 0x008fc80000010000 */
[C---:B--2---:R-:W-:Y:S01]  /*ab40*/  FADD.FTZ R3, R45.reuse, R12 ;  /* 0x0000000c2d037221 */ /* 0x044fe20000010000 */
[----:B------:R-:W-:Y:S01]  /*ab50*/  F2FP.F16.F32.PACK_AB R174, R45, R102 ;  /* 0x000000662dae723e */ /* 0x000fe200000000ff */
[----:B-1----:R-:W-:Y:S06]  /*ab60*/  @!P0 BRA `(.L_x_4945) ;  /* 0x0000000000048947 */ /* 0x002fec0003800000 */
[----:B------:R-:W-:Y:S01]  /*ab70*/  BPT.TRAP 0x1 ;  /* 0x000000040000795c */ /* 0x000fe20000300000 */
.L_x_4945:
[----:B------:R0:W1:Y:S01]  /*ab80*/  SYNCS.PHASECHK.TRANS64.TRYWAIT P2, [R20+URZ+0x22850], R73 ;  /* 0x02285049140075a7 */ /* 0x000062000804017f */
[----:B------:R-:W-:Y:S05]  /*ab90*/  @!P0 BRA `(.L_x_4946) ;  /* 0x0000000000048947 */ /* 0x000fea0003800000 */
[----:B------:R-:W-:Y:S01]  /*aba0*/  BPT.TRAP 0x1 ;  /* 0x000000040000795c */ /* 0x000fe20000300000 */
.L_x_4946:
[----:B------:R-:W-:Y:S04]  /*abb0*/  BSSY B0, `(.L_x_4947) ;  /* 0x0000004000007945 */ /* 0x000fe80003800000 */
[----:B-1----:R-:W-:Y:S05]  /*abc0*/  @P2 BRA `(.L_x_4948) ;  /* 0x0000000000082947 */ /* 0x002fea0003800000 */
[----:B------:R-:W1:Y:S02]  /*abd0*/  SYNCS.PHASECHK.TRANS64.TRYWAIT P2, [R20+URZ+0x22850], R73 ;  /* 0x02285049140075a7 */ /* 0x000e64000804017f */
[----:B-1----:R-:W-:Y:S05]  /*abe0*/  @!P2 BRA `(.L_x_4949) ;  /* 0x00000114008ca947 */ /* 0x002fea0003800000 */
.L_x_4948:
[----:B------:R-:W-:Y:S05]  /*abf0*/  BSYNC B0 ;  /* 0x0000000000007941 */ /* 0x000fea0003800000 */
.L_x_4947:
[----:B------:R-:W-:Y:S05]  /*ac00*/  WARPSYNC.ALL ;  /* 0x0000000000007948 */ /* 0x000fea0003800000 */
[----:B------:R-:W-:Y:S01]  /*ac10*/  IADD3 R12, R18, 0x400, RZ ;  /* 0x00000400120c7810 */ /* 0x000fe20007ffe0ff */
[----:B------:R2:W-:Y:S01]  /*ac20*/  BAR.SYNC.DEFER_BLOCKING R21, 0x100 ;  /* 0x000400150000751d */ /* 0x0005e20000010000 */
[----:B------:R-:W-:Y:S02]  /*ac30*/  IMAD.MOV.U32 R179, RZ, RZ, 0x40000040 ;  /* 0x40000040ffb37424 */ /* 0x000fe400078e00ff */
[----:B------:R-:W-:Y:S01]  /*ac40*/  SHF.R.U32.HI R12, RZ, 0x4, R12 ;  /* 0x00000004ff0c7819 */ /* 0x000fe2000001160c */
[----:B01----:R-:W-:-:S02]  /*ac50*/  @!P1 VIADD R20, R20, 0x22860 ;  /* 0x0002286014149836 */ /* 0x003fc40000000000 */
[----:B------:R-:W-:Y:S01]  /*ac60*/  R2UR UR7, R179 ;  /* 0x00000000b30772ca */ /* 0x000fe200000e0000 */
[----:B------:R-:W-:Y:S01]  /*ac70*/  IMAD.MOV.U32 R179, RZ, RZ, 0x40000040 ;  /* 0x40000040ffb37424 */ /* 0x000fe200078e00ff */
[----:B------:R-:W-:Y:S01]  /*ac80*/  LOP3.LUT R12, R12, 0x3fff, RZ, 0xc0, !PT ;  /* 0x00003fff0c0c7812 */ /* 0x000fe200078ec0ff */
[----:B------:R-:W0:Y:S01]  /*ac90*/  LDC R181, c[0x0][0x448] ;  /* 0x00011200ffb57b82 */ /* 0x000e220000000800 */
[----:B------:R-:W-:Y:S01]  /*aca0*/  @!P1 PRMT R20, RZ, 0x654, R20 ;  /* 0x00000654ff149816 */ /* 0x000fe20000000014 */
[----:B------:R-:W-:Y:S01]  /*acb0*/  ULDC UR44, c[0x0][0x9d8] ;  /* 0x00027600002c7ab9 */ /* 0x000fe20000000800 */
[----:B------:R-:W-:Y:S01]  /*acc0*/  LOP3.LUT R12, R12, 0x3000000, RZ, 0xfc, !PT ;  /* 0x030000000c0c7812 */ /* 0x000fe200078efcff */
[----:B------:R-:W-:Y:S01]  /*acd0*/  ULDC UR45, c[0x0][0x9d8] ;  /* 0x00027600002d7ab9 */ /* 0x000fe20000000800 */
[----:B------:R-:W-:Y:S01]  /*ace0*/  ULDC UR42, c[0x0][0x988] ;  /* 0x00026200002a7ab9 */ /* 0x000fe20000000800 */
[----:B------:R-:W-:Y:S02]  /*acf0*/  ULDC UR43, c[0x0][0x988] ;  /* 0x00026200002b7ab9 */ /* 0x000fe40000000800 */
[----:B------:R-:W-:-:S05]  /*ad00*/  IMAD R178, R19, 0xc00, R12 ;  /* 0x00000c0013b27824 */ /* 0x000fca00078e020c */
[----:B------:R-:W-:Y:S01]  /*ad10*/  R2UR UR6, R178 ;  /* 0x00000000b20672ca */ /* 0x000fe200000e0000 */
[----:B------:R-:W-:Y:S01]  /*ad20*/  WARPGROUP.ARRIVE ;  /* 0x00000000000079c5 */ /* 0x000fe20000000000 */
[----:B0-----:R-:W-:-:S11]  /*ad30*/  ISETP.NE.AND P2, PT, R181, 0x1, PT ;  /* 0x00000001b500780c */ /* 0x001fd60003f45270 */
[----:B------:R-:W-:Y:S02]  /*ad40*/  HGMMA.64x256x16.F32 R24, R152, gdesc[UR4].tnspB, RZ, !UPT, gsb0 ;  /* 0x43e0000498187df0 */ /* 0x000fe4000c0008ff */
[----:B--2---:R-:W0:Y:S02]  /*ad50*/  @P2 LDC R21, c[0x0][0x44c] ;  /* 0x00011300ff152b82 */ /* 0x004e240000000800 */
[----:B0-----:R-:W-:Y:S01]  /*ad60*/  @P2 IMAD.HI.U32 R21, R206, R21, RZ ;  /* 0x00000015ce152227 */ /* 0x001fe200078e00ff */
[----:B------:R-:W-:-:S03]  /*ad70*/  WARPGROUP.DEPBAR.LE gsb0, 0x0 ;  /* 0x00008000000079c5 */ /* 0x000fc60000010000 */
[----:B------:R-:W-:Y:S01]  /*ad80*/  VIADD R152, R178, 0x80 ;  /* 0x00000080b2987836 */ /* 0x000fe20000000000 */
[----:B------:R-:W-:Y:S01]  /*ad90*/  WARPGROUP.ARRIVE ;  /* 0x00000000000079c5 */ /* 0x000fe20000000000 */
[----:B------:R-:W-:Y:S01]  /*ada0*/  IMAD.MOV.U32 R153, RZ, RZ, 0x40000040 ;  /* 0x40000040ff997424 */ /* 0x000fe200078e00ff */
[----:B------:R-:W0:Y:S02]  /*adb0*/  @P2 LDC R154, c[0x0][0x450] ;  /* 0x00011400ff9a2b82 */ /* 0x000e240000000800 */
[----:B------:R-:W-:Y:S01]  /*adc0*/  R2UR UR6, R152 ;  /* 0x00000000980672ca */ /* 0x000fe200000e0000 */
[----:B------:R-:W-:Y:S01]  /*add0*/  VIADD R152, R178, 0x100 ;  /* 0x00000100b2987836 */ /* 0x000fe20000000000 */
[----:B------:R-:W-:Y:S01]  /*ade0*/  R2UR UR7, R153 ;  /* 0x00000000990772ca */ /* 0x000fe200000e0000 */
[----:B------:R-:W-:-:S12]  /*adf0*/  IMAD.MOV.U32 R153, RZ, RZ, 0x40000040 ;  /* 0x40000040ff997424 */ /* 0x000fd800078e00ff */
        /* <DEDUP_REMOVED lines=12> */
[----:B------:R-:W-:Y:S01]  /*aec0*/  VIADD R178, R178, 0x280 ;  /* 0x00000280b2b27836 */ /* 0x000fe20000000000 */
[----:B------:R-:W-:Y:S01]  /*aed0*/  MOV R153, 0x40000040 ;  /* 0x4000004000997802 */ /* 0x000fe20000000f00 */
[----:B------:R-:W-:Y:S02]  /*aee0*/  WARPGROUP.DEPBAR.LE gsb0, 0x0 ;  /* 0x00008000000079c5 */ /* 0x000fe40000010000 */
[----:B------:R-:W-:-:S15]  /*aef0*/  WARPGROUP.ARRIVE ;  /* 0x00000000000079c5 */ /* 0x000fde0000000000 */
[----:B------:R-:W-:-:S05]  /*af00*/  NOP ;  /* 0x0000000000007918 */ /* 0x000fca0000000000 */
[----:B------:R-:W-:Y:S01]  /*af10*/  HGMMA.64x256x16.F32 R24, R164, gdesc[UR4].tnspB, R24, gsb0 ;  /* 0x43e00004a4187df0 */ /* 0x000fe20008000818 */
[----:B------:R-:W-:Y:S01]  /*af20*/  R2UR UR6, R152 ;  /* 0x00000000980672ca */ /* 0x000fe200000e0000 */
[----:B------:R-:W-:Y:S01]  /*af30*/  IMAD.MOV.U32 R152, RZ, RZ, R206 ;  /* 0x000000ffff987224 */ /* 0x000fe200078e00ce */
[----:B------:R-:W-:Y:S02]  /*af40*/  R2UR UR7, R153 ;  /* 0x00000000990772ca */ /* 0x000fe400000e0000 */
[----:B0-----:R-:W-:-:S04]  /*af50*/  @P2 SHF.R.U32.HI R152, RZ, R154, R21 ;  /* 0x0000009aff982219 */ /* 0x001fc80000011615 */
[----:B------:R-:W-:-:S05]  /*af60*/  IADD3 R21, R152, R209, -R207 ;  /* 0x000000d198157210 */ /* 0x000fca0007ffe8cf */
[----:B------:R-:W-:-:S05]  /*af70*/  IMAD.HI R21, R21, 0x2aaaaaab, RZ ;  /* 0x2aaaaaab15157827 */ /* 0x000fca00078e02ff */
[----:B------:R-:W-:Y:S01]  /*af80*/  SHF.R.U32.HI R152, RZ, 0x1f, R21 ;  /* 0x0000001fff987819 */ /* 0x000fe20000011615 */
[----:B------:R-:W-:Y:S02]  /*af90*/  WARPGROUP.DEPBAR.LE gsb0, 0x0 ;  /* 0x00008000000079c5 */ /* 0x000fe40000010000 */
[----:B------:R-:W-:-:S06]  /*afa0*/  WARPGROUP.ARRIVE ;  /* 0x00000000000079c5 */ /* 0x000fcc0000000000 */
        /* <DEDUP_REMOVED lines=9> */
[----:B0-----:R-:W-:Y:S01]  /*b040*/  LEA.HI.SX32 R20, R21, R152, 0x1c ;  /* 0x0000009815147211 */ /* 0x001fe200078fe2ff */
[----:B------:R-:W-:-:S03]  /*b050*/  VIADD R21, R180, 0xfffffffe ;  /* 0xfffffffeb4157836 */ /* 0x000fc60000000000 */
[----:B------:R-:W-:-:S04]  /*b060*/  VIMNMX R20, RZ, R20, !PT ;  /* 0x00000014ff147248 */ /* 0x000fc80007fe0100 */
[----:B------:R-:W-:-:S13]  /*b070*/  ISETP.GE.AND P2, PT, R21, R20, PT ;  /* 0x000000141500720c */ /* 0x000fda0003f46270 */
[----:B------:R-:W-:Y:S05]  /*b080*/  @!P2 BRA `(.L_x_4950) ;  /* 0x0000002c0038a947 */ /* 0x000fea0003800000 */
[----:B------:R-:W-:Y:S02]  /*b090*/  IMAD.MOV.U32 R219, RZ, RZ, R176 ;  /* 0x000000ffffdb7224 */ /* 0x000fe400078e00b0 */
[----:B------:R-:W-:-:S07]  /*b0a0*/  IMAD.MOV.U32 R220, RZ, RZ, R14 ;  /* 0x000000ffffdc7224 */ /* 0x000fce00078e000e */
.L_x_4960:
        /* <DEDUP_REMOVED lines=8> */
.L_x_4951:
[----:B------:R-:W-:Y:S02]  /*b130*/  LEA R211, R19, R18, 0x3 ;  /* 0x0000001213d37211 */ /* 0x000fe400078e18ff */
[----:B------:R-:W-:-:S04]  /*b140*/  SHF.L.U32 R212, R23, 0x1f, RZ ;  /* 0x0000001f17d47819 */ /* 0x000fc800000006ff */
[----:B------:R0:W1:Y:S01]  /*b150*/  SYNCS.PHASECHK.TRANS64.TRYWAIT P2, [R211+URZ+0x22830], R212 ;  /* 0x022830d4d30075a7 */ /* 0x000062000804017f */
[----:B------:R-:W-:Y:S05]  /*b160*/  @!P0 BRA `(.L_x_4952) ;  /* 0x0000000000048947 */ /* 0x000fea0003800000 */
[----:B------:R-:W-:Y:S01]  /*b170*/  BPT.TRAP 0x1 ;  /* 0x000000040000795c */ /* 0x000fe20000300000 */
.L_x_4952:
[----:B------:R-:W2:Y:S02]  /*b180*/  LDC R14, c[0x0][0x448] ;  /* 0x00011200ff0e7b82 */ /* 0x000ea40000000800 */
[----:B--2---:R-:W-:Y:S01]  /*b190*/  ISETP.NE.AND P3, PT, R14, 0x1, PT ;  /* 0x000000010e00780c */ /* 0x004fe20003f65270 */
[----:B------:R-:W-:-:S12]  /*b1a0*/  IMAD.IADD R14, R214, 0x1, R206 ;  /* 0x00000001d60e7824 */ /* 0x000fd800078e02ce */
[----:B------:R-:W2:Y:S08]  /*b1b0*/  @P3 LDC R15, c[0x0][0x44c] ;  /* 0x00011300ff0f3b82 */ /* 0x000eb00000000800 */
[----:B------:R-:W3:Y:S01]  /*b1c0*/  @P3 LDC R152, c[0x0][0x450] ;  /* 0x00011400ff983b82 */ /* 0x000ee20000000800 */
[----:B--2---:R-:W-:-:S05]  /*b1d0*/  @P3 IMAD.HI.U32 R15, R14, R15, RZ ;  /* 0x0000000f0e0f3227 */ /* 0x004fca00078e00ff */
[----:B---3--:R-:W-:Y:S01]  /*b1e0*/  @P3 SHF.R.U32.HI R14, RZ, R152, R15 ;  /* 0x00000098ff0e3219 */ /* 0x008fe2000001160f */
[----:B-1----:R-:W-:Y:S06]  /*b1f0*/  @P2 BRA `(.L_x_4953) ;  /* 0x0000000000082947 */ /* 0x002fec0003800000 */
[----:B------:R-:W1:Y:S02]  /*b200*/  SYNCS.PHASECHK.TRANS64.TRYWAIT P2, [R211+URZ+0x22830], R212 ;  /* 0x022830d4d30075a7 */ /* 0x000e64000804017f */
[----:B-1----:R-:W-:Y:S05]  /*b210*/  @!P2 BRA `(.L_x_4954) ;  /* 0x000001100014a947 */ /* 0x002fea0003800000 */
.L_x_4953:
[----:B------:R-:W-:Y:S05]  /*b220*/  WARPSYNC.ALL ;  /* 0x0000000000007948 */ /* 0x000fea0003800000 */
[----:B------:R-:W2:Y:S04]  /*b230*/  SHFL.IDX PT, R158, R14, RZ, 0x1c1f ;  /* 0x001c1fff0e9e7589 */ /* 0x000ea800000e0000 */
[----:B------:R2:W3:Y:S01]  /*b240*/  SHFL.IDX PT, R160, R14, 0x1, 0x1c1f ;  /* 0x003c1f000ea07f89 */ /* 0x0004e200000e0000 */
[----:B------:R-:W-:-:S03]  /*b250*/  IMAD.MOV.U32 R152, RZ, RZ, -0x60 ;  /* 0xffffffa0ff987424 */ /* 0x000fc600078e00ff */
[----:B------:R-:W4:Y:S01]  /*b260*/  LDL.LU R15, [R1+0x8] ;  /* 0x00000800010f7983 */ /* 0x000f220000300800 */
[----:B------:R-:W-:Y:S01]  /*b270*/  IMAD R152, R21, R152, 0x1 ;  /* 0x0000000115987424 */ /* 0x000fe200078e0298 */
[----:B------:R-:W-:Y:S01]  /*b280*/  R2UR UR4, R4 ;  /* 0x00000000040472ca */ /* 0x000fe200000e0000 */
[----:B------:R-:W-:Y:S01]  /*b290*/  IMAD R156, R19, 0x300, R13 ;  /* 0x00000300139c7824 */ /* 0x000fe200078e020d */
[----:B------:R-:W-:Y:S01]  /*b2a0*/  R2UR UR5, R5 ;  /* 0x00000000050572ca */ /* 0x000fe200000e0000 */
[----:B------:R-:W-:Y:S01]  /*b2b0*/  IMAD R152, R215, -0x2, R152 ;  /* 0xfffffffed7987824 */ /* 0x000fe200078e0298 */
[----:B------:R-:W-:Y:S01]  /*b2c0*/  MOV R155, 0x40000040 ;  /* 0x40000040009b7802 */ /* 0x000fe20000000f00 */
[----:B------:R-:W-:Y:S01]  /*b2d0*/  IMAD.MOV.U32 R157, RZ, RZ, 0x40000040 ;  /* 0x40000040ff9d7424 */ /* 0x000fe200078e00ff */
[C---:B------:R-:W-:Y:S01]  /*b2e0*/  R2UR UR6, R156.reuse ;  /* 0x000000009c0672ca */ /* 0x040fe200000e0000 */
[C---:B------:R-:W-:Y:S01]  /*b2f0*/  VIADD R154, R156.reuse, 0x2 ;  /* 0x000000029c9a7836 */ /* 0x040fe20000000000 */
[----:B------:R-:W-:Y:S01]  /*b300*/  IADD3 R221, -R207, R152, R209 ;  /* 0x00000098cfdd7210 */ /* 0x000fe20007ffe1d1 */
[C---:B------:R-:W-:Y:S01]  /*b310*/  VIADD R152, R156.reuse, 0x4 ;  /* 0x000000049c987836 */ /* 0x040fe20000000000 */
[----:B------:R-:W-:Y:S01]  /*b320*/  R2UR UR7, R157 ;  /* 0x000000009d0772ca */ /* 0x000fe200000e0000 */
[----:B------:R-:W-:Y:S01]  /*b330*/  VIADD R156, R156, 0x6 ;  /* 0x000000069c9c7836 */ /* 0x000fe20000000000 */
[----:B------:R-:W-:Y:S01]  /*b340*/  R2UR UR10, R154 ;  /* 0x000000009a0a72ca */ /* 0x000fe200000e0000 */
[----:B------:R-:W-:Y:S01]  /*b350*/  IMAD.MOV.U32 R153, RZ, RZ, 0x40000040 ;  /* 0x40000040ff997424 */ /* 0x000fe200078e00ff */
[----:B------:R-:W-:Y:S01]  /*b360*/  R2UR UR11, R155 ;  /* 0x000000009b0b72ca */ /* 0x000fe200000e0000 */
[C---:B--2---:R-:W-:Y:S01]  /*b370*/  IMAD.IADD R14, R221.reuse, 0x1, R158 ;  /* 0x00000001dd0e7824 */ /* 0x044fe200078e029e */
[----:B------:R-:W-:Y:S01]  /*b380*/  R2UR UR14, R152 ;  /* 0x00000000980e72ca */ /* 0x000fe200000e0000 */
[----:B---3--:R-:W-:Y:S01]  /*b390*/  IMAD.IADD R221, R221, 0x1, R160 ;  /* 0x00000001dddd7824 */ /* 0x008fe200078e02a0 */
[----:B------:R-:W-:-:S02]  /*b3a0*/  R2UR UR15, R153 ;  /* 0x00000000990f72ca */ /* 0x000fc400000e0000 */
        /* <DEDUP_REMOVED lines=9> */
[----:B------:R-:W-:Y:S02]  /*b440*/  R2UR UR17, R7 ;  /* 0x00000000071172ca */ /* 0x000fe400000e0000 */
[C---:B------:R-:W-:Y:S02]  /*b450*/  ISETP.GT.AND P2, PT, R14.reuse, 0x49, PT ;  /* 0x000000490e00780c */ /* 0x040fe40003f44270 */
[C---:B------:R-:W-:Y:S02]  /*b460*/  ISETP.GT.AND P3, PT, R14.reuse, 0x50, PT ;  /* 0x000000500e00780c */ /* 0x040fe40003f64270 */
[C---:B------:R-:W-:Y:S02]  /*b470*/  ISETP.GT.AND P4, PT, R14.reuse, 0x51, PT ;  /* 0x000000510e00780c */ /* 0x040fe40003f84270 */
[----:B------:R-:W-:-:S02]  /*b480*/  ISETP.GT.AND P5, PT, R14, 0x58, PT ;  /* 0x000000580e00780c */ /* 0x000fc40003fa4270 */
[----:B------:R-:W-:Y:S01]  /*b490*/  ISETP.GT.AND P6, PT, R14, 0x59, PT ;  /* 0x000000590e00780c */ /* 0x000fe20003fc4270 */
[----:B------:R-:W-:Y:S02]  /*b4a0*/  WARPGROUP.DEPBAR.LE gsb0, 0x0 ;  /* 0x00008000000079c5 */ /* 0x000fe40000010000 */
[----:B------:R-:W-:-:S06]  /*b4b0*/  WARPGROUP.ARRIVE ;  /* 0x00000000000079c5 */ /* 0x000fcc0000000000 */
[----:B------:R-:W-:Y:S03]  /*b4c0*/  HGMMA.64x96x16.F32 R152, gdesc[UR8], R152, gsb0 ;  /* 0x01600000089879f0 */ /* 0x000fe60008000898 */
[----:B------:R-:W-:Y:S02]  /*b4d0*/  WARPGROUP.DEPBAR.LE gsb0, 0x0 ;  /* 0x00008000000079c5 */ /* 0x000fe40000010000 */
[----:B------:R-:W-:-:S06]  /*b4e0*/  WARPGROUP.ARRIVE ;  /* 0x00000000000079c5 */ /* 0x000fcc0000000000 */
[----:B------:R-:W-:Y:S01]  /*b4f0*/  HGMMA.64x96x16.F32 R152, gdesc[UR12], R152, gsb0 ;  /* 0x016000000c9879f0 */ /* 0x000fe20008000898 */
[----:B----4-:R-:W-:-:S04]  /*b500*/  LOP3.LUT R15, R15, 0xffbfffff, RZ, 0xc0, !PT ;  /* 0xffbfffff0f0f7812 */ /* 0x010fc800078ec0ff */
[----:B------:R-:W-:Y:S02]  /*b510*/  @P1 LOP3.LUT R15, R15, 0x400000, RZ, 0xfc, !PT ;  /* 0x004000000f0f1812 */ /* 0x000fe400078efcff */
[----:B------:R-:W-:Y:S02]  /*b520*/  ISETP.GT.AND P1, PT, R14, 0x41, PT ;  /* 0x000000410e00780c */ /* 0x000fe40003f24270 */
[----:B------:R-:W-:-:S04]  /*b530*/  LOP3.LUT R15, R15, 0xffdfffff, RZ, 0xc0, !PT ;  /* 0xffdfffff0f0f7812 */ /* 0x000fc800078ec0ff */
[----:B------:R-:W-:Y:S02]  /*b540*/  @P0 LOP3.LUT R15, R15, 0x200000, RZ, 0xfc, !PT ;  /* 0x002000000f0f0812 */ /* 0x000fe400078efcff */
[----:B------:R-:W-:Y:S02]  /*b550*/  ISETP.GT.AND P0, PT, R14, 0x48, PT ;  /* 0x000000480e00780c */ /* 0x000fe40003f04270 */
[----:B------:R-:W-:-:S04]  /*b560*/  LOP3.LUT R15, R15, 0xff7fffff, RZ, 0xc0, !PT ;  /* 0xff7fffff0f0f7812 */ /* 0x000fc800078ec0ff */
[----:B------:R-:W-:Y:S02]  /*b570*/  @P1 LOP3.LUT R15, R15, 0x800000, RZ, 0xfc, !PT ;  /* 0x008000000f0f1812 */ /* 0x000fe400078efcff */
[----:B------:R-:W-:Y:S02]  /*b580*/  ISETP.GT.AND P1, PT, R14, RZ, PT ;  /* 0x000000ff0e00720c */ /* 0x000fe40003f24270 */
[----:B------:R-:W-:-:S04]  /*b590*/  LOP3.LUT R15, R15, 0xfeffffff, RZ, 0xc0, !PT ;  /* 0xfeffffff0f0f7812 */ /* 0x000fc800078ec0ff */
[----:B------:R-:W-:Y:S02]  /*b5a0*/  @P0 LOP3.LUT R15, R15, 0x1000000, RZ, 0xfc, !PT ;  /* 0x010000000f0f0812 */ /* 0x000fe400078efcff */
[----:B------:R-:W-:-:S03]  /*b5b0*/  ISETP.GT.AND P0, PT, R14, 0x1, PT ;  /* 0x000000010e00780c */ /* 0x000fc60003f04270 */
[----:B------:R2:W-:Y:S01]  /*b5c0*/  STL [R1+0x8], R15 ;  /* 0x0000080f01007387 */ /* 0x0005e20000100800 */
        /* <DEDUP_REMOVED lines=70> */
[----:B------:R-:W-:-:S04]  /*ba30*/  FMUL.FTZ R199, R199, UR45 ;  /* 0x0000002dc7c77c20 */ /* 0x000fc80008410000 */
[----:B------:R-:W5:Y:S01]  /*ba40*/  MUFU.TANH R168, R168 ;  /* 0x000000a800a87308 */ /* 0x000f620000002400 */
[----:B---3--:R-:W-:Y:S02]  /*ba50*/  FSEL R164, R164, -INF , P1 ;  /* 0xff800000a4a47808 */ /* 0x008fe40000800000 */
[----:B------:R-:W-:-:S05]  /*ba60*/  ISETP.GT.AND P1, PT, R14, 0x20, PT ;  /* 0x000000200e00780c */ /* 0x000fca0003f24270 */
[----:B------:R-:W3:Y:S01]  /*ba70*/  MUFU.TANH R169, R169 ;  /* 0x000000a900a97308 */ /* 0x000ee20000002400 */
[----:B----4-:R-:W-:Y:S02]  /*ba80*/  FSEL R165, R165, -INF , P0 ;  /* 0xff800000a5a57808 */ /* 0x010fe40000000000 */
[----:B------:R-:W-:-:S05]  /*ba90*/  ISETP.GT.AND P0, PT, R14, 0x21, PT ;  /* 0x000000210e00780c */ /* 0x000fca0003f04270 */
[----:B------:R-:W4:Y:S01]  /*baa0*/  MUFU.TANH R172, R172 ;  /* 0x000000ac00ac7308 */ /* 0x000f220000002400 */
[----:B-----5:R-:W-:Y:S02]  /*bab0*/  FSEL R168, R168, -INF , P1 ;  /* 0xff800000a8a87808 */ /* 0x020fe40000800000 */
[----:B------:R-:W-:-:S05]  /*bac0*/  ISETP.GT.AND P1, PT, R14, 0x28, PT ;  /* 0x000000280e00780c */ /* 0x000fca0003f24270 */
        /* <DEDUP_REMOVED lines=17> */
[----:B------:R-:W-:Y:S02]  /*bbe0*/  ISETP.GT.AND P1, PT, R14, 0x40, PT ;  /* 0x000000400e00780c */ /* 0x000fe40003f24270 */
[----:B------:R-:W-:-:S03]  /*bbf0*/  FMNMX.FTZ R14, R152, R220, !PT ;  /* 0x000000dc980e7209 */ /* 0x000fc60007810000 */
[----:B------:R-:W5:Y:S01]  /*bc00*/  MUFU.TANH R185, R185 ;  /* 0x000000b900b97308 */ /* 0x000f620000002400 */
[----:B------:R-:W-:Y:S02]  /*bc10*/  FMNMX.FTZ R14, R153, R14, !PT ;  /* 0x0000000e990e7209 */ /* 0x000fe40007810000 */
[----:B---3--:R-:W-:Y:S02]  /*bc20*/  FSEL R181, R181, -INF , P0 ;  /* 0xff800000b5b57808 */ /* 0x008fe40000000000 */
[----:B------:R-:W-:Y:S02]  /*bc30*/  FMNMX.FTZ R14, R156, R14, !PT ;  /* 0x0000000e9c0e7209 */ /* 0x000fe40007810000 */
[----:B------:R-:W-:Y:S01]  /*bc40*/  LOP3.LUT P0, RZ, R15, 0x1000000, RZ, 0xc0, !PT ;  /* 0x010000000fff7812 */ /* 0x000fe2000780c0ff */
[----:B------:R-:W3:Y:S01]  /*bc50*/  MUFU.TANH R188, R188 ;  /* 0x000000bc00bc7308 */ /* 0x000ee20000002400 */
[----:B------:R-:W-:Y:S02]  /*bc60*/  FMNMX.FTZ R14, R157, R14, !PT ;  /* 0x0000000e9d0e7209 */ /* 0x000fe40007810000 */
[----:B----4-:R-:W-:-:S02]  /*bc70*/  FSEL R184, R184, -INF , P1 ;  /* 0xff800000b8b87808 */ /* 0x010fc40000800000 */
[----:B------:R-:W-:Y:S02]  /*bc80*/  FMNMX.FTZ R14, R160, R14, !PT ;  /* 0x0000000ea00e7209 */ /* 0x000fe40007810000 */
[----:B------:R-:W-:Y:S01]  /*bc90*/  LOP3.LUT P1, RZ, R15, 0x800000, RZ, 0xc0, !PT ;  /* 0x008000000fff7812 */ /* 0x000fe2000782c0ff */
[----:B------:R-:W4:Y:S01]  /*bca0*/  MUFU.TANH R189, R189 ;  /* 0x000000bd00bd7308 */ /* 0x000f220000002400 */
[----:B------:R-:W-:Y:S02]  /*bcb0*/  FMNMX.FTZ R14, R161, R14, !PT ;  /* 0x0000000ea10e7209 */ /* 0x000fe40007810000 */
[----:B-----5:R-:W-:Y:S02]  /*bcc0*/  FSEL R185, R185, -INF , P1 ;  /* 0xff800000b9b97808 */ /* 0x020fe40000800000 */
[----:B------:R-:W-:Y:S02]  /*bcd0*/  FMNMX.FTZ R14, R164, R14, !PT ;  /* 0x0000000ea40e7209 */ /* 0x000fe40007810000 */
[----:B------:R-:W-:Y:S01]  /*bce0*/  LOP3.LUT P1, RZ, R15, 0x400000, RZ, 0xc0, !PT ;  /* 0x004000000fff7812 */ /* 0x000fe2000782c0ff */
[----:B------:R-:W5:Y:S01]  /*bcf0*/  MUFU.TANH R192, R192 ;  /* 0x000000c000c07308 */ /* 0x000f620000002400 */
[----:B------:R-:W-:-:S02]  /*bd00*/  FMNMX.FTZ R14, R165, R14, !PT ;  /* 0x0000000ea50e7209 */ /* 0x000fc40007810000 */
[----:B---3--:R-:W-:Y:S02]  /*bd10*/  FSEL R188, R188, -INF , P0 ;  /* 0xff800000bcbc7808 */ /* 0x008fe40000000000 */
[----:B------:R-:W-:Y:S02]  /*bd20*/  FMNMX.FTZ R14, R168, R14, !PT ;  /* 0x0000000ea80e7209 */ /* 0x000fe40007810000 */
[----:B------:R-:W-:Y:S01]  /*bd30*/  LOP3.LUT P0, RZ, R15, 0x200000, RZ, 0xc0, !PT ;  /* 0x002000000fff7812 */ /* 0x000fe2000780c0ff */
[----:B------:R-:W3:Y:S01]  /*bd40*/  MUFU.TANH R196, R196 ;  /* 0x000000c400c47308 */ /* 0x000ee20000002400 */
[----:B------:R-:W-:Y:S02]  /*bd50*/  FMNMX.FTZ R14, R169, R14, !PT ;  /* 0x0000000ea90e7209 */ /* 0x000fe40007810000 */
[----:B----4-:R-:W-:Y:S02]  /*bd60*/  FSEL R189, R189, -INF , P2 ;  /* 0xff800000bdbd7808 */ /* 0x010fe40001000000 */
[----:B------:R-:W-:-:S03]  /*bd70*/  FMNMX.FTZ R14, R172, R14, !PT ;  /* 0x0000000eac0e7209 */ /* 0x000fc60007810000 */
[----:B------:R-:W4:Y:S01]  /*bd80*/  MUFU.TANH R197, R197 ;  /* 0x000000c500c57308 */ /* 0x000f220000002400 */
[----:B--2---:R-:W-:Y:S02]  /*bd90*/  FMNMX.FTZ R15, R173, R14, !PT ;  /* 0x0000000ead0f7209 */ /* 0x004fe40007810000 */
[----:B-----5:R-:W-:Y:S02]  /*bda0*/  FSEL R192, R192, -INF , P3 ;  /* 0xff800000c0c07808 */ /* 0x020fe40001800000 */
[----:B------:R-:W-:Y:S02]  /*bdb0*/  FMNMX.FTZ R15, R176, R15, !PT ;  /* 0x0000000fb00f7209 */ /* 0x000fe40007810000 */
[----:B------:R-:W-:Y:S01]  /*bdc0*/  ISETP.GT.AND P3, PT, R221, 0x8, PT ;  /* 0x00000008dd00780c */ /* 0x000fe20003f64270 */
[----:B------:R2:W5:Y:S01]  /*bdd0*/  MUFU.TANH R14, R193 ;  /* 0x000000c1000e7308 */ /* 0x0005620000002400 */
[----:B------:R-:W-:Y:S02]  /*bde0*/  FMNMX.FTZ R15, R177, R15, !PT ;  /* 0x0000000fb10f7209 */ /* 0x000fe40007810000 */
[----:B---3--:R-:W-:-:S02]  /*bdf0*/  FSEL R196, R196, -INF , P5 ;  /* 0xff800000c4c47808 */ /* 0x008fc40002800000 */
[----:B------:R-:W-:-:S03]  /*be00*/  FMNMX.FTZ R15, R180, R15, !PT ;  /* 0x0000000fb40f7209 */ /* 0x000fc60007810000 */
[----:B------:R-:W-:Y:S01]  /*be10*/  MUFU.TANH R154, R154 ;  /* 0x0000009a009a7308 */ /* 0x000fe20000002400 */
[----:B------:R-:W-:Y:S01]  /*be20*/  FMNMX.FTZ R15, R181, R15, !PT ;  /* 0x0000000fb50f7209 */ /* 0x000fe20007810000 */
[----:B--2---:R-:W-:Y:S01]  /*be30*/  FMUL.FTZ R193, R155, UR45 ;  /* 0x0000002d9bc17c20 */ /* 0x004fe20008410000 */
[----:B----4-:R-:W-:Y:S02]  /*be40*/  FSEL R197, R197, -INF , P6 ;  /* 0xff800000c5c57808 */ /* 0x010fe40003000000 */
[----:B------:R-:W-:-:S03]  /*be50*/  FMNMX.FTZ R15, R184, R15, !PT ;  /* 0x0000000fb80f7209 */ /* 0x000fc60007810000 */
[----:B------:R-:W2:Y:S01]  /*be60*/  MUFU.TANH R193, R193 ;  /* 0x000000c100c17308 */ /* 0x000ea20000002400 */
[----:B------:R-:W-:Y:S02]  /*be70*/  FMNMX.FTZ R15, R185, R15, !PT ;  /* 0x0000000fb90f7209 */ /* 0x000fe40007810000 */
[----:B-----5:R-:W-:Y:S02]  /*be80*/  FSEL R155, R14, -INF , P4 ;  /* 0xff8000000e9b7808 */ /* 0x020fe40002000000 */
[----:B------:R-:W-:Y:S02]  /*be90*/  FMNMX.FTZ R15, R188, R15, !PT ;  /* 0x0000000fbc0f7209 */ /* 0x000fe40007810000 */
[----:B------:R-:W-:Y:S01]  /*bea0*/  ISETP.GT.AND P4, PT, R221, 0x1, PT ;  /* 0x00000001dd00780c */ /* 0x000fe20003f84270 */
[----:B------:R-:W3:Y:S01]  /*beb0*/  MUFU.TANH R158, R158 ;  /* 0x0000009e009e7308 */ /* 0x000ee20000002400 */
[----:B------:R-:W-:-:S04]  /*bec0*/  FMNMX.FTZ R15, R189, R15, !PT ;  /* 0x0000000fbd0f7209 */ /* 0x000fc80007810000 */
[----:B------:R-:W-:-:S03]  /*bed0*/  FMNMX.FTZ R14, R192, R15, !PT ;  /* 0x0000000fc00e7209 */ /* 0x000fc60007810000 */
[----:B------:R-:W-:Y:S01]  /*bee0*/  MUFU.TANH R159, R159 ;  /* 0x0000009f009f7308 */ /* 0x000fe20000002400 */
[----:B------:R-:W-:Y:S02]  /*bef0*/  FMNMX.FTZ R14, R155, R14, !PT ;  /* 0x0000000e9b0e7209 */ /* 0x000fe40007810000 */
[----:B--2---:R-:W-:Y:S02]  /*bf00*/  FSEL R193, R193, -INF , P4 ;  /* 0xff800000c1c17808 */ /* 0x004fe40002000000 */
[----:B------:R-:W-:Y:S02]  /*bf10*/  FMNMX.FTZ R14, R196, R14, !PT ;  /* 0x0000000ec40e7209 */ /* 0x000fe40007810000 */
[----:B------:R-:W-:Y:S01]  /*bf20*/  ISETP.GT.AND P4, PT, R221, 0x10, PT ;  /* 0x00000010dd00780c */ /* 0x000fe20003f84270 */
[----:B------:R-:W2:Y:S01]  /*bf30*/  MUFU.TANH R162, R162 ;  /* 0x000000a200a27308 */ /* 0x000ea20000002400 */
[----:B------:R-:W-:Y:S02]  /*bf40*/  FMNMX.FTZ R14, R197, R14, !PT ;  /* 0x0000000ec50e7209 */ /* 0x000fe40007810000 */
[----:B---3--:R-:W-:-:S02]  /*bf50*/  FSEL R158, R158, -INF , P3 ;  /* 0xff8000009e9e7808 */ /* 0x008fc40001800000 */
[----:B------:R-:W-:Y:S01]  /*bf60*/  ISETP.GT.AND P3, PT, R221, 0x11, PT ;  /* 0x00000011dd00780c */ /* 0x000fe20003f64270 */
[----:B------:R-:W3:Y:S02]  /*bf70*/  SHFL.BFLY PT, R15, R14, 0x2, 0x1f ;  /* 0x0c401f000e0f7f89 */ /* 0x000ee400000e0000 */
[----:B------:R-:W4:Y:S08]  /*bf80*/  MUFU.TANH R163, R163 ;  /* 0x000000a300a37308 */ /* 0x000f300000002400 */
[----:B------:R-:W-:Y:S01]  /*bf90*/  MUFU.TANH R166, R166 ;  /* 0x000000a600a67308 */ /* 0x000fe20000002400 */
[----:B--2---:R-:W-:-:S02]  /*bfa0*/  FSEL R162, R162, -INF , P4 ;  /* 0xff800000a2a27808 */ /* 0x004fc40002000000 */
[----:B------:R-:W-:-:S05]  /*bfb0*/  ISETP.GT.AND P4, PT, R221, 0x19, PT ;  /* 0x00000019dd00780c */ /* 0x000fca0003f84270 */
[----:B------:R-:W2:Y:S01]  /*bfc0*/  MUFU.TANH R167, R167 ;  /* 0x000000a700a77308 */ /* 0x000ea20000002400 */
[----:B----4-:R-:W-:Y:S02]  /*bfd0*/  FSEL R163, R163, -INF , P3 ;  /* 0xff800000a3a37808 */ /* 0x010fe40001800000 */
[----:B------:R-:W-:Y:S02]  /*bfe0*/  ISETP.GT.AND P3, PT, R221, 0x20, PT ;  /* 0x00000020dd00780c */ /* 0x000fe40003f64270 */
[----:B---3--:R-:W-:-:S03]  /*bff0*/  FMNMX.FTZ R14, R14, R15, !PT ;  /* 0x0000000f0e0e7209 */ /* 0x008fc60007810000 */
[----:B------:R-:W3:Y:S02]  /*c000*/  MUFU.TANH R170, R170 ;  /* 0x000000aa00aa7308 */ /* 0x000ee40000002400 */
[----:B------:R-:W4:Y:S06]  /*c010*/  SHFL.BFLY PT, R15, R14, 0x1, 0x1f ;  /* 0x0c201f000e0f7f89 */ /* 0x000f2c00000e0000 */
[----:B------:R-:W-:Y:S01]  /*c020*/  MUFU.TANH R171, R171 ;  /* 0x000000ab00ab7308 */ /* 0x000fe20000002400 */
[----:B--2---:R-:W-:Y:S02]  /*c030*/  FSEL R167, R167, -INF , P4 ;  /* 0xff800000a7a77808 */ /* 0x004fe40002000000 */
[----:B------:R-:W-:-:S05]  /*c040*/  ISETP.GT.AND P4, PT, R221, 0x28, PT ;  /* 0x00000028dd00780c */ /* 0x000fca0003f84270 */
[----:B------:R-:W2:Y:S01]  /*c050*/  MUFU.TANH R174, R174 ;  /* 0x000000ae00ae7308 */ /* 0x000ea20000002400 */
[----:B---3--:R-:W-:Y:S02]  /*c060*/  FSEL R170, R170, -INF , P3 ;  /* 0xff800000aaaa7808 */ /* 0x008fe40001800000 */
[----:B------:R-:W-:-:S05]  /*c070*/  ISETP.GT.AND P3, PT, R221, 0x29, PT ;  /* 0x00000029dd00780c */ /* 0x000fca0003f64270 */
[----:B------:R-:W3:Y:S01]  /*c080*/  MUFU.TANH R175, R175 ;  /* 0x000000af00af7308 */ /* 0x000ee20000002400 */
[----:B----4-:R-:W-:Y:S01]  /*c090*/  FMNMX.FTZ R14, R14, R15, !PT ;  /* 0x0000000f0e0e7209 */ /* 0x010fe20007810000 */
[----:B------:R-:W-:-:S03]  /*c0a0*/  IMAD.U32 R15, RZ, RZ, UR43 ;  /* 0x0000002bff0f7e24 */ /* 0x000fc6000f8e00ff */
[----:B------:R-:W-:-:S03]  /*c0b0*/  FSETP.NEU.FTZ.AND P2, PT, R14, -INF , PT ;  /* 0xff8000000e00780b */ /* 0x000fc60003f5d000 */
[----:B------:R-:W-:Y:S01]  /*c0c0*/  MUFU.TANH R178, R178 ;  /* 0x000000b200b27308 */ /* 0x000fe20000002400 */
[----:B--2---:R-:W-:Y:S02]  /*c0d0*/  FSEL R174, R174, -INF , P4 ;  /* 0xff800000aeae7808 */ /* 0x004fe40002000000 */
[----:B------:R-:W-:Y:S02]  /*c0e0*/  FSEL R222, R14, RZ, P2 ;  /* 0x000000ff0ede7208 */ /* 0x000fe40001000000 */
[----:B------:R-:W-:-:S03]  /*c0f0*/  ISETP.GT.AND P4, PT, R221, 0x31, PT ;  /* 0x00000031dd00780c */ /* 0x000fc60003f84270 */
[----:B------:R-:W-:Y:S01]  /*c100*/  FADD.FTZ R222, -R222, R220 ;  /* 0x000000dcdede7221 */ /* 0x000fe20000010100 */
[-C--:B------:R-:W-:Y:S01]  /*c110*/  FMUL.FTZ R220, R14, R15.reuse ;  /* 0x0000000f0edc7220 */ /* 0x080fe20000410000 */
[----:B------:R-:W2:Y:S01]  /*c120*/  MUFU.TANH R179, R179 ;  /* 0x000000b300b37308 */ /* 0x000ea20000002400 */
[----:B---3--:R-:W-:Y:S01]  /*c130*/  FSEL R175, R175, -INF , P3 ;  /* 0xff800000afaf7808 */ /* 0x008fe20001800000 */
[-C--:B------:R-:W-:Y:S01]  /*c140*/  FMUL.FTZ R222, R222, R15.reuse ;  /* 0x0000000fdede7220 */ /* 0x080fe20000410000 */
[C---:B------:R-:W-:Y:S02]  /*c150*/  ISETP.GT.AND P3, PT, R221.reuse, 0x38, PT ;  /* 0x00000038dd00780c */ /* 0x040fe40003f64270 */
[----:B------:R-:W-:Y:S02]  /*c160*/  FSEL R186, R220, RZ, P2 ;  /* 0x000000ffdcba7208 */ /* 0x000fe40001000000 */
[----:B------:R-:W-:Y:S01]  /*c170*/  ISETP.GT.AND P2, PT, R221, RZ, PT ;  /* 0x000000ffdd00720c */ /* 0x000fe20003f44270 */
[----:B------:R-:W3:Y:S02]  /*c180*/  MUFU.TANH R182, R182 ;  /* 0x000000b600b67308 */ /* 0x000ee40000002400 */
[-CC-:B------:R-:W-:Y:S01]  /*c190*/  FFMA.FTZ R153, R153, R15.reuse, -R186.reuse ;  /* 0x0000000f99997223 */ /* 0x180fe200000108ba */
[----:B------:R-:W-:Y:S01]  /*c1a0*/  FSEL R154, R154, -INF , P2 ;  /* 0xff8000009a9a7808 */ /* 0x000fe20001000000 */
[-CC-:B------:R-:W-:Y:S01]  /*c1b0*/  FFMA.FTZ R152, R152, R15.reuse, -R186.reuse ;  /* 0x0000000f98987223 */ /* 0x180fe200000108ba */
[----:B------:R-:W-:Y:S01]  /*c1c0*/  ISETP.GT.AND P2, PT, R221, 0x9, PT ;  /* 0x00000009dd00780c */ /* 0x000fe20003f44270 */
[-CC-:B------:R-:W-:Y:S01]  /*c1d0*/  FFMA.FTZ R156, R156, R15.reuse, -R186.reuse ;  /* 0x0000000f9c9c7223 */ /* 0x180fe200000108ba */
[-CC-:B------:R-:W-:Y:S01]  /*c1e0*/  FFMA.FTZ R157, R157, R15.reuse, -R186.reuse ;  /* 0x0000000f9d9d7223 */ /* 0x180fe200000108ba */
[----:B------:R-:W4:Y:S01]  /*c1f0*/  MUFU.TANH R183, R183 ;  /* 0x000000b700b77308 */ /* 0x000f220000002400 */
[----:B------:R-:W-:Y:S01]  /*c200*/  FSEL R159, R159, -INF , P2 ;  /* 0xff8000009f9f7808 */ /* 0x000fe20001000000 */
[-CC-:B------:R-:W-:Y:S01]  /*c210*/  FFMA.FTZ R160, R160, R15.reuse, -R186.reuse ;  /* 0x0000000fa0a07223 */ /* 0x180fe200000108ba */
[----:B------:R-:W-:Y:S01]  /*c220*/  ISETP.GT.AND P2, PT, R221, 0x18, PT ;  /* 0x00000018dd00780c */ /* 0x000fe20003f44270 */
[-CC-:B------:R-:W-:Y:S01]  /*c230*/  FFMA.FTZ R161, R161, R15.reuse, -R186.reuse ;  /* 0x0000000fa1a17223 */ /* 0x180fe200000108ba */
[----:B--2---:R-:W-:Y:S01]  /*c240*/  FSEL R179, R179, -INF , P4 ;  /* 0xff800000b3b37808 */ /* 0x004fe20002000000 */
[-CC-:B------:R-:W-:Y:S01]  /*c250*/  FFMA.FTZ R164, R164, R15.reuse, -R186.reuse ;  /* 0x0000000fa4a47223 */ /* 0x180fe200000108ba */
[----:B------:R-:W-:Y:S01]  /*c260*/  FSEL R166, R166, -INF , P2 ;  /* 0xff800000a6a67808 */ /* 0x000fe20001000000 */
[----:B------:R-:W2:Y:S01]  /*c270*/  MUFU.TANH R220, R224 ;  /* 0x000000e000dc7308 */ /* 0x000ea20000002400 */
[----:B------:R-:W-:Y:S01]  /*c280*/  ISETP.GT.AND P2, PT, R221, 0x21, PT ;  /* 0x00000021dd00780c */ /* 0x000fe20003f44270 */
[-CC-:B------:R-:W-:Y:S01]  /*c290*/  FFMA.FTZ R165, R165, R15.reuse, -R186.reuse ;  /* 0x0000000fa5a57223 */ /* 0x180fe200000108ba */
[----:B------:R-:W-:Y:S01]  /*c2a0*/  ISETP.GT.AND P4, PT, R221, 0x40, PT ;  /* 0x00000040dd00780c */ /* 0x000fe20003f84270 */
[-CC-:B------:R-:W-:Y:S01]  /*c2b0*/  FFMA.FTZ R168, R168, R15.reuse, -R186.reuse ;  /* 0x0000000fa8a87223 */ /* 0x180fe200000108ba */
[----:B------:R-:W-:Y:S01]  /*c2c0*/  FSEL R171, R171, -INF , P2 ;  /* 0xff800000abab7808 */ /* 0x000fe20001000000 */
[-CC-:B------:R-:W-:Y:S01]  /*c2d0*/  FFMA.FTZ R169, R169, R15.reuse, -R186.reuse ;  /* 0x0000000fa9a97223 */ /* 0x180fe200000108ba */
[----:B------:R-:W-:Y:S01]  /*c2e0*/  ISETP.GT.AND P2, PT, R221, 0x30, PT ;  /* 0x00000030dd00780c */ /* 0x000fe20003f44270 */
[----:B------:R-:W5:Y:S01]  /*c2f0*/  MUFU.TANH R187, R187 ;  /* 0x000000bb00bb7308 */ /* 0x000f620000002400 */
[----:B---3--:R-:W-:Y:S01]  /*c300*/  FSEL R182, R182, -INF , P3 ;  /* 0xff800000b6b67808 */ /* 0x008fe20001800000 */
[-CC-:B------:R-:W-:Y:S01]  /*c310*/  FFMA.FTZ R172, R172, R15.reuse, -R186.reuse ;  /* 0x0000000facac7223 */ /* 0x180fe200000108ba */
[----:B------:R-:W-:Y:S01]  /*c320*/  FSEL R178, R178, -INF , P2 ;  /* 0xff800000b2b27808 */ /* 0x000fe20001000000 */
[-CC-:B------:R-:W-:Y:S01]  /*c330*/  FFMA.FTZ R173, R173, R15.reuse, -R186.reuse ;  /* 0x0000000fadad7223 */ /* 0x180fe200000108ba */
[C---:B------:R-:W-:Y:S01]  /*c340*/  ISETP.GT.AND P2, PT, R221.reuse, 0x39, PT ;  /* 0x00000039dd00780c */ /* 0x040fe20003f44270 */
[-CC-:B------:R-:W-:Y:S01]  /*c350*/  FFMA.FTZ R176, R176, R15.reuse, -R186.reuse ;  /* 0x0000000fb0b07223 */ /* 0x180fe200000108ba */
[----:B------:R-:W-:Y:S01]  /*c360*/  ISETP.GT.AND P3, PT, R221, 0x41, PT ;  /* 0x00000041dd00780c */ /* 0x000fe20003f64270 */
[----:B------:R-:W3:Y:S01]  /*c370*/  MUFU.TANH R190, R190 ;  /* 0x000000be00be7308 */ /* 0x000ee20000002400 */
[----:B----4-:R-:W-:Y:S01]  /*c380*/  FSEL R183, R183, -INF , P2 ;  /* 0xff800000b7b77808 */ /* 0x010fe20001000000 */
[-CC-:B------:R-:W-:Y:S01]  /*c390*/  FFMA.FTZ R177, R177, R15.reuse, -R186.reuse ;  /* 0x0000000fb1b17223 */ /* 0x180fe200000108ba */
[----:B------:R-:W-:Y:S01]  /*c3a0*/  ISETP.GT.AND P2, PT, R221, 0x48, PT ;  /* 0x00000048dd00780c */ /* 0x000fe20003f44270 */
[-CC-:B------:R-:W-:Y:S01]  /*c3b0*/  FFMA.FTZ R180, R180, R15.reuse, -R186.reuse ;  /* 0x0000000fb4b47223 */ /* 0x180fe200000108ba */
[----:B--2---:R-:W-:Y:S01]  /*c3c0*/  FSEL R220, R220, -INF , P4 ;  /* 0xff800000dcdc7808 */ /* 0x004fe20002000000 */
[-CC-:B------:R-:W-:Y:S01]  /*c3d0*/  FFMA.FTZ R181, R181, R15.reuse, -R186.reuse ;  /* 0x0000000fb5b57223 */ /* 0x180fe200000108ba */
[-CC-:B------:R-:W-:Y:S01]  /*c3e0*/  FFMA.FTZ R184, R184, R15.reuse, -R186.reuse ;  /* 0x0000000fb8b87223 */ /* 0x180fe200000108ba */
[----:B------:R-:W2:Y:S01]  /*c3f0*/  MUFU.TANH R191, R191 ;  /* 0x000000bf00bf7308 */ /* 0x000ea20000002400 */
[-CC-:B------:R-:W-:Y:S01]  /*c400*/  FFMA.FTZ R185, R185, R15.reuse, -R186.reuse ;  /* 0x0000000fb9b97223 */ /* 0x180fe200000108ba */
[-CC-:B------:R-:W-:Y:S01]  /*c410*/  FFMA.FTZ R188, R188, R15.reuse, -R186.reuse ;  /* 0x0000000fbcbc7223 */ /* 0x180fe200000108ba */
[-CC-:B------:R-:W-:Y:S01]  /*c420*/  FFMA.FTZ R189, R189, R15.reuse, -R186.reuse ;  /* 0x0000000fbdbd7223 */ /* 0x180fe200000108ba */
[-CC-:B------:R-:W-:Y:S01]  /*c430*/  FFMA.FTZ R192, R192, R15.reuse, -R186.reuse ;  /* 0x0000000fc0c07223 */ /* 0x180fe200000108ba */
[-CC-:B------:R-:W-:Y:S01]  /*c440*/  FFMA.FTZ R155, R155, R15.reuse, -R186.reuse ;  /* 0x0000000f9b9b7223 */ /* 0x180fe200000108ba */
[-CC-:B------:R-:W-:Y:S01]  /*c450*/  FFMA.FTZ R196, R196, R15.reuse, -R186.reuse ;  /* 0x0000000fc4c47223 */ /* 0x180fe200000108ba */
[----:B------:R-:W-:Y:S01]  /*c460*/  ISETP.GT.AND P4, PT, R221, 0x49, PT ;  /* 0x00000049dd00780c */ /* 0x000fe20003f84270 */
[----:B------:R-:W4:Y:S01]  /*c470*/  MUFU.TANH R194, R194 ;  /* 0x000000c200c27308 */ /* 0x000f220000002400 */
[----:B-----5:R-:W-:Y:S01]  /*c480*/  FSEL R187, R187, -INF , P3 ;  /* 0xff800000bbbb7808 */ /* 0x020fe20001800000 */
[----:B------:R-:W-:Y:S01]  /*c490*/  FFMA.FTZ R186, R197, R15, -R186 ;  /* 0x0000000fc5ba7223 */ /* 0x000fe200000108ba */
[----:B------:R-:W-:-:S05]  /*c4a0*/  ISETP.GT.AND P3, PT, R221, 0x50, PT ;  /* 0x00000050dd00780c */ /* 0x000fca0003f64270 */
[----:B------:R3:W-:Y:S08]  /*c4b0*/  MUFU.EX2 R197, R153 ;  /* 0x0000009900c57308 */ /* 0x0007f00000000800 */
[----:B------:R-:W5:Y:S01]  /*c4c0*/  MUFU.EX2 R222, R222 ;  /* 0x000000de00de7308 */ /* 0x000f620000000800 */
[----:B---3--:R-:W-:Y:S02]  /*c4d0*/  FSEL R153, R190, -INF , P2 ;  /* 0xff800000be997808 */ /* 0x008fe40001000000 */
[----:B--2---:R-:W-:-:S02]  /*c4e0*/  FSEL R190, R191, -INF , P4 ;  /* 0xff800000bfbe7808 */ /* 0x004fc40002000000 */
[----:B----4-:R-:W-:Y:S02]  /*c4f0*/  FSEL R191, R194, -INF , P3 ;  /* 0xff800000c2bf7808 */ /* 0x010fe40001800000 */
[----:B------:R-:W-:Y:S01]  /*c500*/  FMNMX.FTZ R194, R154, R219, !PT ;  /* 0x000000db9ac27209 */ /* 0x000fe20007810000 */
[----:B------:R-:W2:Y:S01]  /*c510*/  MUFU.EX2 R152, R152 ;  /* 0x0000009800987308 */ /* 0x000ea20000000800 */
[----:B------:R-:W-:Y:S02]  /*c520*/  ISETP.GT.AND P2, PT, R221, 0x51, PT ;  /* 0x00000051dd00780c */ /* 0x000fe40003f44270 */
[----:B------:R-:W-:Y:S02]  /*c530*/  FMNMX.FTZ R194, R193, R194, !PT ;  /* 0x000000c2c1c27209 */ /* 0x000fe40007810000 */
[C---:B------:R-:W-:Y:S02]  /*c540*/  ISETP.GT.AND P4, PT, R221.reuse, 0x58, PT ;  /* 0x00000058dd00780c */ /* 0x040fe40003f84270 */
[----:B------:R-:W-:Y:S01]  /*c550*/  FMNMX.FTZ R194, R158, R194, !PT ;  /* 0x000000c29ec27209 */ /* 0x000fe20007810000 */
[----:B------:R-:W3:Y:S01]  /*c560*/  MUFU.TANH R195, R195 ;  /* 0x000000c300c37308 */ /* 0x000ee20000002400 */
[----:B------:R-:W-:Y:S01]  /*c570*/  ISETP.GT.AND P3, PT, R221, 0x59, PT ;  /* 0x00000059dd00780c */ /* 0x000fe20003f64270 */
[----:B-----5:R-:W-:Y:S01]  /*c580*/  FMUL.FTZ R24, R24, R222 ;  /* 0x000000de18187220 */ /* 0x020fe20000410000 */
[----:B------:R-:W-:Y:S01]  /*c590*/  FMNMX.FTZ R194, R159, R194, !PT ;  /* 0x000000c29fc27209 */ /* 0x000fe20007810000 */
[-C--:B------:R-:W-:Y:S01]  /*c5a0*/  FMUL.FTZ R25, R25, R222.reuse ;  /* 0x000000de19197220 */ /* 0x080fe20000410000 */
[-C--:B------:R-:W-:Y:S01]  /*c5b0*/  FMUL.FTZ R28, R28, R222.reuse ;  /* 0x000000de1c1c7220 */ /* 0x080fe20000410000 */
[----:B------:R-:W-:Y:S01]  /*c5c0*/  FMUL.FTZ R29, R29, R222 ;  /* 0x000000de1d1d7220 */ /* 0x000fe20000410000 */
[----:B------:R-:W-:Y:S01]  /*c5d0*/  FMNMX.FTZ R194, R162, R194, !PT ;  /* 0x000000c2a2c27209 */ /* 0x000fe20007810000 */
[----:B------:R-:W-:Y:S01]  /*c5e0*/  FMUL.FTZ R32, R32, R222 ;  /* 0x000000de20207220 */ /* 0x000fe20000410000 */
[----:B--2---:R-:W-:Y:S01]  /*c5f0*/  FFMA.FTZ R3, R222, R3, R152 ;  /* 0x00000003de037223 */ /* 0x004fe20000010098 */
[----:B------:R-:W-:Y:S01]  /*c600*/  F2FP.F16.F32.PACK_AB R152, R197, R152 ;  /* 0x00000098c598723e */ /* 0x000fe200000000ff */
[----:B------:R-:W-:Y:S01]  /*c610*/  FMUL.FTZ R33, R33, R222 ;  /* 0x000000de21217220 */ /* 0x000fe20000410000 */
[----:B------:R-:W-:Y:S01]  /*c620*/  FMNMX.FTZ R194, R163, R194, !PT ;  /* 0x000000c2a3c27209 */ /* 0x000fe20007810000 */
[----:B------:R-:W-:Y:S01]  /*c630*/  FADD.FTZ R3, R197, R3 ;  /* 0x00000003c5037221 */ /* 0x000fe20000010000 */
[-C--:B------:R-:W-:Y:S01]  /*c640*/  FMUL.FTZ R36, R36, R222.reuse ;  /* 0x000000de24247220 */ /* 0x080fe20000410000 */
[----:B------:R-:W-:Y:S01]  /*c650*/  FMUL.FTZ R37, R37, R222 ;  /* 0x000000de25257220 */ /* 0x000fe20000410000 */
[----:B------:R-:W-:Y:S01]  /*c660*/  FMNMX.FTZ R194, R166, R194, !PT ;  /* 0x000000c2a6c27209 */ /* 0x000fe20007810000 */
[-C--:B------:R-:W-:Y:S01]  /*c670*/  FMUL.FTZ R40, R40, R222.reuse ;  /* 0x000000de28287220 */ /* 0x080fe20000410000 */
[----:B---3--:R-:W-:Y:S01]  /*c680*/  FSEL R195, R195, -INF , P2 ;  /* 0xff800000c3c37808 */ /* 0x008fe20001000000 */
[----:B------:R-:W-:Y:S01]  /*c690*/  FMUL.FTZ R41, R41, R222 ;  /* 0x000000de29297220 */ /* 0x000fe20000410000 */
[----:B------:R-:W-:Y:S01]  /*c6a0*/  FMNMX.FTZ R194, R167, R194, !PT ;  /* 0x000000c2a7c27209 */ /* 0x000fe20007810000 */
[-C--:B------:R-:W-:Y:S01]  /*c6b0*/  FMUL.FTZ R44, R44, R222.reuse ;  /* 0x000000de2c2c7220 */ /* 0x080fe20000410000 */
[-C--:B------:R-:W-:Y:S01]  /*c6c0*/  FMUL.FTZ R45, R45, R222.reuse ;  /* 0x000000de2d2d7220 */ /* 0x080fe20000410000 */
        /* <DEDUP_REMOVED lines=31> */
[----:B------:R2:W3:Y:S01]  /*c8c0*/  MUFU.TANH R194, R198 ;  /* 0x000000c600c27308 */ /* 0x0004e20000002400 */
[-C--:B------:R-:W-:Y:S01]  /*c8d0*/  FMUL.FTZ R93, R93, R222.reuse ;  /* 0x000000de5d5d7220 */ /* 0x080fe20000410000 */
[----:B------:R-:W-:Y:S01]  /*c8e0*/  FMNMX.FTZ R197, R220, R197, !PT ;  /* 0x000000c5dcc57209 */ /* 0x000fe20007810000 */
[-C--:B------:R-:W-:Y:S01]  /*c8f0*/  FMUL.FTZ R96, R96, R222.reuse ;  /* 0x000000de60607220 */ /* 0x080fe20000410000 */
[-C--:B------:R-:W-:Y:S01]  /*c900*/  FMUL.FTZ R97, R97, R222.reuse ;  /* 0x000000de61617220 */ /* 0x080fe20000410000 */
[-C--:B------:R-:W-:Y:S01]  /*c910*/  FMUL.FTZ R100, R100, R222.reuse ;  /* 0x000000de64647220 */ /* 0x080fe20000410000 */
[-C--:B------:R-:W-:Y:S01]  /*c920*/  FMUL.FTZ R101, R101, R222.reuse ;  /* 0x000000de65657220 */ /* 0x080fe20000410000 */
[-C--:B------:R-:W-:Y:S01]  /*c930*/  FMUL.FTZ R104, R104, R222.reuse ;  /* 0x000000de68687220 */ /* 0x080fe20000410000 */
[-C--:B------:R-:W-:Y:S01]  /*c940*/  FMUL.FTZ R105, R105, R222.reuse ;  /* 0x000000de69697220 */ /* 0x080fe20000410000 */
[----:B--2---:R-:W-:Y:S01]  /*c950*/  FMNMX.FTZ R198, R187, R197, !PT ;  /* 0x000000c5bbc67209 */ /* 0x004fe20007810000 */
[-C--:B------:R-:W-:Y:S01]  /*c960*/  FMUL.FTZ R108, R108, R222.reuse ;  /* 0x000000de6c6c7220 */ /* 0x080fe20000410000 */
[----:B------:R-:W2:Y:S01]  /*c970*/  MUFU.TANH R197, R199 ;  /* 0x000000c700c57308 */ /* 0x000ea20000002400 */
[----:B------:R-:W-:Y:S01]  /*c980*/  FMUL.FTZ R109, R109, R222 ;  /* 0x000000de6d6d7220 */ /* 0x000fe20000410000 */
[----:B------:R-:W-:Y:S01]  /*c990*/  FMNMX.FTZ R198, R153, R198, !PT ;  /* 0x000000c699c67209 */ /* 0x000fe20007810000 */
[-C--:B------:R-:W-:Y:S01]  /*c9a0*/  FMUL.FTZ R112, R112, R222.reuse ;  /* 0x000000de70707220 */ /* 0x080fe20000410000 */
        /* <DEDUP_REMOVED lines=13> */
[----:B--2---:R-:W-:Y:S01]  /*ca80*/  FSEL R197, R197, -INF , P3 ;  /* 0xff800000c5c57808 */ /* 0x004fe20001800000 */
        /* <DEDUP_REMOVED lines=10> */
[----:B------:R-:W2:Y:S01]  /*cb30*/  SHFL.BFLY PT, R199, R221, 0x2, 0x1f ;  /* 0x0c401f00ddc77f89 */ /* 0x000ea200000e0000 */
[-C--:B------:R-:W-:Y:S01]  /*cb40*/  FMUL.FTZ R148, R148, R222.reuse ;  /* 0x000000de94947220 */ /* 0x080fe20000410000 */
[----:B------:R-:W-:Y:S01]  /*cb50*/  FMUL.FTZ R149, R149, R222 ;  /* 0x000000de95957220 */ /* 0x000fe20000410000 */
[----:B------:R-:W3:Y:S08]  /*cb60*/  MUFU.EX2 R198, R156 ;  /* 0x0000009c00c67308 */ /* 0x000ef00000000800 */
[----:B------:R-:W-:Y:S08]  /*cb70*/  MUFU.EX2 R156, R160 ;  /* 0x000000a0009c7308 */ /* 0x000ff00000000800 */
[----:B------:R-:W-:Y:S01]  /*cb80*/  MUFU.EX2 R160, R168 ;  /* 0x000000a800a07308 */ /* 0x000fe20000000800 */
[----:B---3--:R-:W-:Y:S01]  /*cb90*/  FADD.FTZ R3, R198, R3 ;  /* 0x00000003c6037221 */ /* 0x008fe20000010000 */
[----:B--2---:R-:W-:-:S06]  /*cba0*/  FMNMX.FTZ R221, R221, R199, !PT ;  /* 0x000000c7dddd7209 */ /* 0x004fcc0007810000 */
[----:B------:R2:W-:Y:S01]  /*cbb0*/  MUFU.EX2 R199, R177 ;  /* 0x000000b100c77308 */ /* 0x0005e20000000800 */
[----:B------:R-:W3:Y:S07]  /*cbc0*/  SHFL.BFLY PT, R222, R221, 0x1, 0x1f ;  /* 0x0c201f00ddde7f89 */ /* 0x000eee00000e0000 */
[----:B------:R3:W-:Y:S01]  /*cbd0*/  MUFU.EX2 R168, R176 ;  /* 0x000000b000a87308 */ /* 0x0007e20000000800 */
[----:B--2---:R-:W2:Y:S07]  /*cbe0*/  S2R R177, SR_TID.X ;  /* 0x0000000000b17919 */ /* 0x004eae0000002100 */
[----:B------:R-:W4:Y:S08]  /*cbf0*/  MUFU.EX2 R157, R157 ;  /* 0x0000009d009d7308 */ /* 0x000f300000000800 */
[----:B------:R-:W5:Y:S01]  /*cc00*/  MUFU.EX2 R161, R161 ;  /* 0x000000a100a17308 */ /* 0x000f620000000800 */
[----:B---3--:R-:W-:-:S04]  /*cc10*/  FMNMX.FTZ R176, R221, R222, !PT ;  /* 0x000000deddb07209 */ /* 0x008fc80007810000 */
[C---:B------:R-:W-:Y:S01]  /*cc20*/  FSETP.NEU.FTZ.AND P2, PT, R176.reuse, -INF , PT ;  /* 0xff800000b000780b */ /* 0x040fe20003f5d000 */
[----:B------:R-:W-:Y:S02]  /*cc30*/  FMUL.FTZ R222, R176, R15 ;  /* 0x0000000fb0de7220 */ /* 0x000fe40000410000 */
[----:B------:R-:W3:Y:S01]  /*cc40*/  MUFU.EX2 R164, R164 ;  /* 0x000000a400a47308 */ /* 0x000ee20000000800 */
[----:B----4-:R-:W-:Y:S02]  /*cc50*/  FADD.FTZ R3, R157, R3 ;  /* 0x000000039d037221 */ /* 0x010fe40000010000 */
[----:B------:R-:W-:Y:S02]  /*cc60*/  FSEL R222, R222, RZ, P2 ;  /* 0x000000ffdede7208 */ /* 0x000fe40001000000 */
[----:B------:R-:W-:-:S03]  /*cc70*/  FADD.FTZ R3, R156, R3 ;  /* 0x000000039c037221 */ /* 0x000fc60000010000 */
[----:B------:R-:W4:Y:S01]  /*cc80*/  MUFU.EX2 R165, R165 ;  /* 0x000000a500a57308 */ /* 0x000f220000000800 */
[-CC-:B------:R-:W-:Y:S01]  /*cc90*/  FFMA.FTZ R154, R154, R15.reuse, -R222.reuse ;  /* 0x0000000f9a9a7223 */ /* 0x180fe200000108de */
[-CC-:B------:R-:W-:Y:S01]  /*cca0*/  FFMA.FTZ R221, R174, R15.reuse, -R222.reuse ;  /* 0x0000000faedd7223 */ /* 0x180fe200000108de */
[----:B--2---:R-:W-:Y:S01]  /*ccb0*/  SHF.R.U32.HI R177, RZ, 0x7, R177 ;  /* 0x00000007ffb17819 */ /* 0x004fe200000116b1 */
[----:B-----5:R-:W-:Y:S01]  /*ccc0*/  FADD.FTZ R3, R161, R3 ;  /* 0x00000003a1037221 */ /* 0x020fe20000010000 */
[-CC-:B------:R-:W-:Y:S01]  /*ccd0*/  FFMA.FTZ R193, R193, R15.reuse, -R222.reuse ;  /* 0x0000000fc1c17223 */ /* 0x180fe200000108de */
[-CC-:B------:R-:W-:Y:S01]  /*cce0*/  FFMA.FTZ R158, R158, R15.reuse, -R222.reuse ;  /* 0x0000000f9e9e7223 */ /* 0x180fe200000108de */
[----:B------:R-:W-:Y:S01]  /*ccf0*/  IADD3 R177, -R177, 0xb, RZ ;  /* 0x0000000bb1b17810 */ /* 0x000fe20007ffe1ff */
[----:B------:R-:W-:Y:S01]  /*cd00*/  MUFU.EX2 R174, R186 ;  /* 0x000000ba00ae7308 */ /* 0x000fe20000000800 */
[----:B---3--:R-:W-:Y:S01]  /*cd10*/  FADD.FTZ R3, R164, R3 ;  /* 0x00000003a4037221 */ /* 0x008fe20000010000 */
[-CC-:B------:R-:W-:Y:S01]  /*cd20*/  FFMA.FTZ R159, R159, R15.reuse, -R222.reuse ;  /* 0x0000000f9f9f7223 */ /* 0x180fe200000108de */
[-CC-:B------:R-:W-:Y:S01]  /*cd30*/  FFMA.FTZ R162, R162, R15.reuse, -R222.reuse ;  /* 0x0000000fa2a27223 */ /* 0x180fe200000108de */
[-CC-:B------:R-:W-:Y:S01]  /*cd40*/  FFMA.FTZ R163, R163, R15.reuse, -R222.reuse ;  /* 0x0000000fa3a37223 */ /* 0x180fe200000108de */
[-CC-:B------:R-:W-:Y:S01]  /*cd50*/  FFMA.FTZ R166, R166, R15.reuse, -R222.reuse ;  /* 0x0000000fa6a67223 */ /* 0x180fe200000108de */
[-CC-:B------:R-:W-:Y:S01]  /*cd60*/  FFMA.FTZ R167, R167, R15.reuse, -R222.reuse ;  /* 0x0000000fa7a77223 */ /* 0x180fe200000108de */
[-CC-:B------:R-:W-:Y:S01]  /*cd70*/  FFMA.FTZ R170, R170, R15.reuse, -R222.reuse ;  /* 0x0000000faaaa7223 */ /* 0x180fe200000108de */
[----:B------:R2:W-:Y:S01]  /*cd80*/  MUFU.EX2 R186, R154 ;  /* 0x0000009a00ba7308 */ /* 0x0005e20000000800 */
[----:B----4-:R-:W-:Y:S01]  /*cd90*/  FADD.FTZ R3, R165, R3 ;  /* 0x00000003a5037221 */ /* 0x010fe20000010000 */
[-CC-:B------:R-:W-:Y:S01]  /*cda0*/  FFMA.FTZ R171, R171, R15.reuse, -R222.reuse ;  /* 0x0000000fabab7223 */ /* 0x180fe200000108de */
[-CC-:B------:R-:W-:Y:S01]  /*cdb0*/  FFMA.FTZ R175, R175, R15.reuse, -R222.reuse ;  /* 0x0000000fafaf7223 */ /* 0x180fe200000108de */
[-CC-:B------:R-:W-:Y:S01]  /*cdc0*/  FFMA.FTZ R178, R178, R15.reuse, -R222.reuse ;  /* 0x0000000fb2b27223 */ /* 0x180fe200000108de */
[----:B------:R-:W-:Y:S01]  /*cdd0*/  FADD.FTZ R3, R160, R3 ;  /* 0x00000003a0037221 */ /* 0x000fe20000010000 */
[-CC-:B------:R-:W-:Y:S01]  /*cde0*/  FFMA.FTZ R179, R179, R15.reuse, -R222.reuse ;  /* 0x0000000fb3b37223 */ /* 0x180fe200000108de */
[----:B------:R-:W-:Y:S01]  /*cdf0*/  FFMA.FTZ R182, R182, R15, -R222 ;  /* 0x0000000fb6b67223 */ /* 0x000fe200000108de */
[----:B------:R-:W3:Y:S01]  /*ce00*/  MUFU.EX2 R169, R169 ;  /* 0x000000a900a97308 */ /* 0x000ee20000000800 */
[----:B--2---:R-:W-:Y:S01]  /*ce10*/  F2FP.F16.F32.PACK_AB R154, R157, R198 ;  /* 0x000000c69d9a723e */ /* 0x004fe200000000ff */
[----:B------:R-:W-:-:S02]  /*ce20*/  @!P1 VIADD R157, R211, 0x22840 ;  /* 0x00022840d39d9836 */ /* 0x000fc40000000000 */
[-CC-:B------:R-:W-:Y:S01]  /*ce30*/  FFMA.FTZ R183, R183, R15.reuse, -R222.reuse ;  /* 0x0000000fb7b77223 */ /* 0x180fe200000108de */
[-CC-:B------:R-:W-:Y:S01]  /*ce40*/  FFMA.FTZ R220, R220, R15.reuse, -R222.reuse ;  /* 0x0000000fdcdc7223 */ /* 0x180fe200000108de */
[-CC-:B------:R-:W-:Y:S01]  /*ce50*/  FFMA.FTZ R187, R187, R15.reuse, -R222.reuse ;  /* 0x0000000fbbbb7223 */ /* 0x180fe200000108de */
[-CC-:B------:R-:W-:Y:S01]  /*ce60*/  FFMA.FTZ R153, R153, R15.reuse, -R222.reuse ;  /* 0x0000000f99997223 */ /* 0x180fe200000108de */
[----:B------:R-:W-:Y:S01]  /*ce70*/  @!P1 PRMT R157, RZ, 0x654, R157 ;  /* 0x00000654ff9d9816 */ /* 0x000fe2000000009d */
[----:B------:R2:W-:Y:S06]  /*ce80*/  BAR.ARV R177, 0x100 ;  /* 0x000400b10000751d */ /* 0x0005ec0000002000 */
[----:B------:R4:W-:Y:S01]  /*ce90*/  @!P1 SYNCS.ARRIVE.TRANS64.RED.A1T0 RZ, [R157+URZ], RZ ;  /* 0x000000ff9dff99a7 */ /* 0x0009e2000810043f */
[----:B------:R-:W5:Y:S01]  /*cea0*/  MUFU.EX2 R172, R172 ;  /* 0x000000ac00ac7308 */ /* 0x000f620000000800 */
[-CC-:B------:R-:W-:Y:S01]  /*ceb0*/  FFMA.FTZ R190, R190, R15.reuse, -R222.reuse ;  /* 0x0000000fbebe7223 */ /* 0x180fe200000108de */
[----:B---3--:R-:W-:Y:S01]  /*cec0*/  FADD.FTZ R3, R169, R3 ;  /* 0x00000003a9037221 */ /* 0x008fe20000010000 */
[-CC-:B------:R-:W-:Y:S01]  /*ced0*/  FFMA.FTZ R191, R191, R15.reuse, -R222.reuse ;  /* 0x0000000fbfbf7223 */ /* 0x180fe200000108de */
[-CC-:B------:R-:W-:Y:S01]  /*cee0*/  FFMA.FTZ R195, R195, R15.reuse, -R222.reuse ;  /* 0x0000000fc3c37223 */ /* 0x180fe200000108de */
[-CC-:B------:R-:W-:Y:S01]  /*cef0*/  FFMA.FTZ R194, R194, R15.reuse, -R222.reuse ;  /* 0x0000000fc2c27223 */ /* 0x180fe200000108de */
[----:B------:R-:W-:Y:S01]  /*cf00*/  FFMA.FTZ R197, R197, R15, -R222 ;  /* 0x0000000fc5c57223 */ /* 0x000fe200000108de */
[----:B----4-:R-:W-:Y:S01]  /*cf10*/  FSEL R157, R176, RZ, P2 ;  /* 0x000000ffb09d7208 */ /* 0x010fe20001000000 */
[----:B------:R-:W3:Y:S01]  /*cf20*/  MUFU.EX2 R173, R173 ;  /* 0x000000ad00ad7308 */ /* 0x000ee20000000800 */
[----:B------:R-:W-:-:S02]  /*cf30*/  F2FP.F16.F32.PACK_AB R160, R169, R160 ;  /* 0x000000a0a9a0723e */ /* 0x000fc400000000ff */
[----:B------:R-:W-:Y:S01]  /*cf40*/  F2FP.F16.F32.PACK_AB R156, R161, R156 ;  /* 0x0000009ca19c723e */ /* 0x000fe200000000ff */
[----:B------:R-:W-:-:S04]  /*cf50*/  FADD.FTZ R157, -R157, R219 ;  /* 0x000000db9d9d7221 */ /* 0x000fc80000010100 */
[----:B------:R-:W-:Y:S01]  /*cf60*/  FMUL.FTZ R157, R157, R15 ;  /* 0x0000000f9d9d7220 */ /* 0x000fe20000410000 */
[----:B------:R-:W4:Y:S01]  /*cf70*/  MUFU.EX2 R180, R180 ;  /* 0x000000b400b47308 */ /* 0x000f220000000800 */
[----:B-----5:R-:W-:-:S07]  /*cf80*/  FADD.FTZ R3, R172, R3 ;  /* 0x00000003ac037221 */ /* 0x020fce0000010000 */
[----:B------:R-:W5:Y:S01]  /*cf90*/  MUFU.EX2 R219, R157 ;  /* 0x0000009d00db7308 */ /* 0x000f620000000800 */
[----:B---3--:R-:W-:-:S04]  /*cfa0*/  FADD.FTZ R3, R173, R3 ;  /* 0x00000003ad037221 */ /* 0x008fc80000010000 */
[----:B------:R-:W-:-:S03]  /*cfb0*/  FADD.FTZ R3, R168, R3 ;  /* 0x00000003a8037221 */ /* 0x000fc60000010000 */
[----:B------:R-:W3:Y:S01]  /*cfc0*/  MUFU.EX2 R193, R193 ;  /* 0x000000c100c17308 */ /* 0x000ee20000000800 */
[----:B------:R-:W-:-:S04]  /*cfd0*/  FADD.FTZ R3, R199, R3 ;  /* 0x00000003c7037221 */ /* 0x000fc80000010000 */
[----:B----4-:R-:W-:-:S03]  /*cfe0*/  FADD.FTZ R3, R180, R3 ;  /* 0x00000003b4037221 */ /* 0x010fc60000010000 */
[----:B------:R-:W4:Y:S01]  /*cff0*/  MUFU.EX2 R181, R181 ;  /* 0x000000b500b57308 */ /* 0x000f220000000800 */
[----:B-----5:R-:W-:Y:S01]  /*d000*/  FFMA.FTZ R0, R219, R0, R186 ;  /* 0x00000000db007223 */ /* 0x020fe200000100ba */
[-C--:B------:R-:W-:Y:S01]  /*d010*/  FMUL.FTZ R26, R26, R219.reuse ;  /* 0x000000db1a1a7220 */ /* 0x080fe20000410000 */
[-C--:B------:R-:W-:Y:S01]  /*d020*/  FMUL.FTZ R27, R27, R219.reuse ;  /* 0x000000db1b1b7220 */ /* 0x080fe20000410000 */
[-C--:B------:R-:W-:Y:S01]  /*d030*/  FMUL.FTZ R30, R30, R219.reuse ;  /* 0x000000db1e1e7220 */ /* 0x080fe20000410000 */
[-C--:B------:R-:W-:Y:S01]  /*d040*/  FMUL.FTZ R31, R31, R219.reuse ;  /* 0x000000db1f1f7220 */ /* 0x080fe20000410000 */
[-C--:B------:R-:W-:Y:S01]  /*d050*/  FMUL.FTZ R34, R34, R219.reuse ;  /* 0x000000db22227220 */ /* 0x080fe20000410000 */
[-C--:B------:R-:W-:Y:S01]  /*d060*/  FMUL.FTZ R35, R35, R219.reuse ;  /* 0x000000db23237220 */ /* 0x080fe20000410000 */
[----:B------:R5:W0:Y:S01]  /*d070*/  MUFU.EX2 R222, R158 ;  /* 0x0000009e00de7308 */ /* 0x000a220000000800 */
        /* <DEDUP_REMOVED lines=9> */
[----:B-----5:R-:W-:Y:S01]  /*d110*/  F2FP.F16.F32.PACK_AB R158, R165, R164 ;  /* 0x000000a4a59e723e */ /* 0x020fe200000000ff */
[-C--:B------:R-:W-:Y:S01]  /*d120*/  FMUL.FTZ R50, R50, R219.reuse ;  /* 0x000000db32327220 */ /* 0x080fe20000410000 */
[----:B------:R-:W-:Y:S01]  /*d130*/  F2FP.F16.F32.PACK_AB R164, R199, R168 ;  /* 0x000000a8c7a4723e */ /* 0x000fe200000000ff */
        /* <DEDUP_REMOVED lines=19> */
[----:B------:R3:W5:Y:S01]  /*d270*/  MUFU.EX2 R224, R162 ;  /* 0x000000a200e07308 */ /* 0x0007620000000800 */
[----:B----4-:R-:W-:Y:S01]  /*d280*/  FADD.FTZ R0, R159, R0 ;  /* 0x000000009f007221 */ /* 0x010fe20000010000 */
        /* <DEDUP_REMOVED lines=8> */
[----:B---3--:R-:W-:Y:S01]  /*d310*/  F2FP.F16.F32.PACK_AB R162, R173, R172 ;  /* 0x000000acada2723e */ /* 0x008fe200000000ff */
[-C--:B------:R-:W-:Y:S01]  /*d320*/  FMUL.FTZ R94, R94, R219.reuse ;  /* 0x000000db5e5e7220 */ /* 0x080fe20000410000 */
[----:B------:R-:W-:Y:S01]  /*d330*/  F2FP.F16.F32.PACK_AB R168, R185, R184 ;  /* 0x000000b8b9a8723e */ /* 0x000fe200000000ff */
[-C--:B------:R-:W-:Y:S01]  /*d340*/  FMUL.FTZ R95, R95, R219.reuse ;  /* 0x000000db5f5f7220 */ /* 0x080fe20000410000 */
[-C--:B------:R-:W-:Y:S01]  /*d350*/  FMUL.FTZ R98, R98, R219.reuse ;  /* 0x000000db62627220 */ /* 0x080fe20000410000 */
[-C--:B------:R-:W-:Y:S01]  /*d360*/  FMUL.FTZ R99, R99, R219.reuse ;  /* 0x000000db63637220 */ /* 0x080fe20000410000 */
[----:B------:R-:W0:Y:S01]  /*d370*/  MUFU.EX2 R163, R163 ;  /* 0x000000a300a37308 */ /* 0x000e220000000800 */
[----:B-----5:R-:W-:Y:S01]  /*d380*/  FADD.FTZ R0, R224, R0 ;  /* 0x00000000e0007221 */ /* 0x020fe20000010000 */
        /* <DEDUP_REMOVED lines=10> */
[-C--:B------:R-:W-:Y:S01]  /*d430*/  FMUL.FTZ R118, R118, R219.reuse ;  /* 0x000000db76767220 */ /* 0x080fe20000410000 */
[-C--:B------:R-:W-:Y:S01]  /*d440*/  FMUL.FTZ R119, R119, R219.reuse ;  /* 0x000000db77777220 */ /* 0x080fe20000410000 */
[-C--:B------:R-:W-:Y:S01]  /*d450*/  FMUL.FTZ R122, R122, R219.reuse ;  /* 0x000000db7a7a7220 */ /* 0x080fe20000410000 */
[-C--:B------:R-:W-:Y:S01]  /*d460*/  FMUL.FTZ R123, R123, R219.reuse ;  /* 0x000000db7b7b7220 */ /* 0x080fe20000410000 */
[----:B------:R4:W5:Y:S01]  /*d470*/  MUFU.EX2 R225, R166 ;  /* 0x000000a600e17308 */ /* 0x0009620000000800 */
        /* <DEDUP_REMOVED lines=9> */
[----:B----4-:R-:W-:Y:S01]  /*d510*/  F2FP.F16.F32.PACK_AB R166, R181, R180 ;  /* 0x000000b4b5a6723e */ /* 0x010fe200000000ff */
[-C--:B------:R-:W-:Y:S01]  /*d520*/  FMUL.FTZ R138, R138, R219.reuse ;  /* 0x000000db8a8a7220 */ /* 0x080fe20000410000 */
[-C--:B------:R-:W-:Y:S01]  /*d530*/  FMUL.FTZ R139, R139, R219.reuse ;  /* 0x000000db8b8b7220 */ /* 0x080fe20000410000 */
[-C--:B------:R-:W-:Y:S01]  /*d540*/  FMUL.FTZ R142, R142, R219.reuse ;  /* 0x000000db8e8e7220 */ /* 0x080fe20000410000 */
[-C--:B------:R-:W-:Y:S01]  /*d550*/  FMUL.FTZ R143, R143, R219.reuse ;  /* 0x000000db8f8f7220 */ /* 0x080fe20000410000 */
[-C--:B------:R-:W-:Y:S01]  /*d560*/  FMUL.FTZ R146, R146, R219.reuse ;  /* 0x000000db92927220 */ /* 0x080fe20000410000 */
[----:B------:R-:W3:Y:S01]  /*d570*/  MUFU.EX2 R167, R167 ;  /* 0x000000a700a77308 */ /* 0x000ee20000000800 */
[----:B-----5:R-:W-:Y:S01]  /*d580*/  FADD.FTZ R0, R225, R0 ;  /* 0x00000000e1007221 */ /* 0x020fe20000010000 */
[-C--:B------:R-:W-:Y:S01]  /*d590*/  FMUL.FTZ R147, R147, R219.reuse ;  /* 0x000000db93937220 */ /* 0x080fe20000410000 */
[-C--:B------:R-:W-:Y:S01]  /*d5a0*/  FMUL.FTZ R150, R150, R219.reuse ;  /* 0x000000db96967220 */ /* 0x080fe20000410000 */
[----:B------:R-:W-:-:S04]  /*d5b0*/  FMUL.FTZ R151, R151, R219 ;  /* 0x000000db97977220 */ /* 0x000fc80000410000 */
[----:B------:R-:W4:Y:S01]  /*d5c0*/  MUFU.EX2 R155, R155 ;  /* 0x0000009b009b7308 */ /* 0x000f220000000800 */
[----:B0-----:R-:W-:-:S07]  /*d5d0*/  FADD.FTZ R3, R192, R3 ;  /* 0x00000003c0037221 */ /* 0x001fce0000010000 */
[----:B------:R0:W5:Y:S01]  /*d5e0*/  MUFU.EX2 R198, R170 ;  /* 0x000000aa00c67308 */ /* 0x0001620000000800 */
[----:B---3--:R-:W-:-:S07]  /*d5f0*/  FADD.FTZ R0, R167, R0 ;  /* 0x00000000a7007221 */ /* 0x008fce0000010000 */
[----:B------:R-:W3:Y:S01]  /*d600*/  MUFU.EX2 R171, R171 ;  /* 0x000000ab00ab7308 */ /* 0x000ee20000000800 */
[C---:B----4-:R-:W-:Y:S01]  /*d610*/  FADD.FTZ R3, R155.reuse, R3 ;  /* 0x000000039b037221 */ /* 0x050fe20000010000 */
[----:B------:R-:W-:Y:S02]  /*d620*/  F2FP.F16.F32.PACK_AB R172, R155, R192 ;  /* 0x000000c09bac723e */ /* 0x000fe400000000ff */
[----:B0-----:R-:W-:-:S04]  /*d630*/  F2FP.F16.F32.PACK_AB R170, R189, R188 ;  /* 0x000000bcbdaa723e */ /* 0x001fc800000000ff */
[----:B------:R-:W0:Y:S01]  /*d640*/  MUFU.EX2 R221, R221 ;  /* 0x000000dd00dd7308 */ /* 0x000e220000000800 */
[----:B-----5:R-:W-:-:S07]  /*d650*/  FADD.FTZ R155, R198, R0 ;  /* 0x00000000c69b7221 */ /* 0x020fce0000010000 */
[----:B------:R-:W4:Y:S01]  /*d660*/  MUFU.EX2 R175, R175 ;  /* 0x000000af00af7308 */ /* 0x000f220000000800 */
[----:B---3--:R-:W-:-:S07]  /*d670*/  FADD.FTZ R155, R171, R155 ;  /* 0x0000009bab9b7221 */ /* 0x008fce0000010000 */
[----:B------:R-:W3:Y:S01]  /*d680*/  MUFU.EX2 R165, R178 ;  /* 0x000000b200a57308 */ /* 0x000ee20000000800 */
[----:B0-----:R-:W-:-:S07]  /*d690*/  FADD.FTZ R155, R221, R155 ;  /* 0x0000009bdd9b7221 */ /* 0x001fce0000010000 */
[----:B------:R-:W0:Y:S01]  /*d6a0*/  MUFU.EX2 R179, R179 ;  /* 0x000000b300b37308 */ /* 0x000e220000000800 */
[----:B----4-:R-:W-:-:S07]  /*d6b0*/  FADD.FTZ R155, R175, R155 ;  /* 0x0000009baf9b7221 */ /* 0x010fce0000010000 */
[----:B------:R-:W4:Y:S01]  /*d6c0*/  MUFU.EX2 R182, R182 ;  /* 0x000000b600b67308 */ /* 0x000f220000000800 */
[----:B---3--:R-:W-:Y:S01]  /*d6d0*/  FADD.FTZ R178, R165, R155 ;  /* 0x0000009ba5b27221 */ /* 0x008fe20000010000 */
[----:B------:R-:W-:Y:S02]  /*d6e0*/  F2FP.F16.F32.PACK_AB R155, R159, R222 ;  /* 0x000000de9f9b723e */ /* 0x000fe400000000ff */
[----:B------:R-:W-:-:S04]  /*d6f0*/  F2FP.F16.F32.PACK_AB R159, R167, R225 ;  /* 0x000000e1a79f723e */ /* 0x000fc800000000ff */
[----:B------:R-:W3:Y:S01]  /*d700*/  MUFU.EX2 R183, R183 ;  /* 0x000000b700b77308 */ /* 0x000ee20000000800 */
[C---:B0-----:R-:W-:Y:S01]  /*d710*/  FADD.FTZ R157, R179.reuse, R178 ;  /* 0x000000b2b39d7221 */ /* 0x041fe20000010000 */
[----:B------:R-:W-:-:S06]  /*d720*/  F2FP.F16.F32.PACK_AB R165, R179, R165 ;  /* 0x000000a5b3a5723e */ /* 0x000fcc00000000ff */
[----:B------:R-:W0:Y:S01]  /*d730*/  MUFU.EX2 R169, R220 ;  /* 0x000000dc00a97308 */ /* 0x000e220000000800 */
[----:B----4-:R-:W-:Y:S01]  /*d740*/  FADD.FTZ R178, R182, R157 ;  /* 0x0000009db6b27221 */ /* 0x010fe20000010000 */
[----:B------:R-:W-:Y:S02]  /*d750*/  F2FP.F16.F32.PACK_AB R157, R163, R224 ;  /* 0x000000e0a39d723e */ /* 0x000fe400000000ff */
[----:B------:R-:W-:-:S04]  /*d760*/  F2FP.F16.F32.PACK_AB R163, R175, R221 ;  /* 0x000000ddafa3723e */ /* 0x000fc800000000ff */
[----:B------:R-:W4:Y:S01]  /*d770*/  MUFU.EX2 R187, R187 ;  /* 0x000000bb00bb7308 */ /* 0x000f220000000800 */
[C---:B---3--:R-:W-:Y:S01]  /*d780*/  FADD.FTZ R178, R183.reuse, R178 ;  /* 0x000000b2b7b27221 */ /* 0x048fe20000010000 */
[----:B------:R-:W-:-:S06]  /*d790*/  F2FP.F16.F32.PACK_AB R167, R183, R182 ;  /* 0x000000b6b7a7723e */ /* 0x000fcc00000000ff */
[----:B------:R3:W5:Y:S01]  /*d7a0*/  MUFU.EX2 R0, R153 ;  /* 0x0000009900007308 */ /* 0x0007620000000800 */
[----:B0-----:R-:W-:-:S07]  /*d7b0*/  FADD.FTZ R178, R169, R178 ;  /* 0x000000b2a9b27221 */ /* 0x001fce0000010000 */
[----:B------:R-:W0:Y:S01]  /*d7c0*/  MUFU.EX2 R190, R190 ;  /* 0x000000be00be7308 */ /* 0x000e220000000800 */
[----:B----4-:R-:W-:Y:S01]  /*d7d0*/  FADD.FTZ R161, R187, R178 ;  /* 0x000000b2bba17221 */ /* 0x010fe20000010000 */
[----:B---3--:R-:W-:Y:S02]  /*d7e0*/  F2FP.F16.F32.PACK_AB R153, R193, R186 ;  /* 0x000000bac199723e */ /* 0x008fe400000000ff */
[----:B------:R-:W-:-:S04]  /*d7f0*/  F2FP.F16.F32.PACK_AB R169, R187, R169 ;  /* 0x000000a9bba9723e */ /* 0x000fc800000000ff */
[----:B------:R-:W3:Y:S01]  /*d800*/  MUFU.EX2 R173, R191 ;  /* 0x000000bf00ad7308 */ /* 0x000ee20000000800 */
[----:B-----5:R-:W-:-:S07]  /*d810*/  FADD.FTZ R161, R0, R161 ;  /* 0x000000a100a17221 */ /* 0x020fce0000010000 */
[----:B------:R-:W4:Y:S01]  /*d820*/  MUFU.EX2 R195, R195 ;  /* 0x000000c300c37308 */ /* 0x000f220000000800 */
[----:B0-----:R-:W-:Y:S01]  /*d830*/  FADD.FTZ R178, R190, R161 ;  /* 0x000000a1beb27221 */ /* 0x001fe20000010000 */
[----:B------:R-:W-:-:S06]  /*d840*/  F2FP.F16.F32.PACK_AB R161, R171, R198 ;  /* 0x000000c6aba1723e */ /* 0x000fcc00000000ff */
[----:B------:R-:W0:Y:S01]  /*d850*/  MUFU.EX2 R196, R196 ;  /* 0x000000c400c47308 */ /* 0x000e220000000800 */
[----:B---3--:R-:W-:-:S07]  /*d860*/  FADD.FTZ R178, R173, R178 ;  /* 0x000000b2adb27221 */ /* 0x008fce0000010000 */
[----:B------:R-:W3:Y:S01]  /*d870*/  MUFU.EX2 R194, R194 ;  /* 0x000000c200c27308 */ /* 0x000ee20000000800 */
[C---:B----4-:R-:W-:Y:S01]  /*d880*/  FADD.FTZ R171, R195.reuse, R178 ;  /* 0x000000b2c3ab7221 */ /* 0x050fe20000010000 */
[----:B------:R-:W-:-:S06]  /*d890*/  F2FP.F16.F32.PACK_AB R173, R195, R173 ;  /* 0x000000adc3ad723e */ /* 0x000fcc00000000ff */
[----:B------:R-:W4:Y:S01]  /*d8a0*/  MUFU.EX2 R197, R197 ;  /* 0x000000c500c57308 */ /* 0x000f220000000800 */
[----:B0-----:R-:W-:-:S04]  /*d8b0*/  FADD.FTZ R3, R196, R3 ;  /* 0x00000003c4037221 */ /* 0x001fc80000010000 */
[C---:B------:R-:W-:Y:S01]  /*d8c0*/  FADD.FTZ R3, R174.reuse, R3 ;  /* 0x00000003ae037221 */ /* 0x040fe20000010000 */
[----:B------:R-:W-:Y:S01]  /*d8d0*/  F2FP.F16.F32.PACK_AB R174, R174, R196 ;  /* 0x000000c4aeae723e */ /* 0x000fe200000000ff */
[----:B---3--:R-:W-:Y:S01]  /*d8e0*/  FADD.FTZ R178, R194, R171 ;  /* 0x000000abc2b27221 */ /* 0x008fe20000010000 */
[----:B------:R-:W-:-:S03]  /*d8f0*/  F2FP.F16.F32.PACK_AB R171, R190, R0 ;  /* 0x00000000beab723e */ /* 0x000fc600000000ff */
[C---:B----4-:R-:W-:Y:S01]  /*d900*/  FADD.FTZ R0, R197.reuse, R178 ;  /* 0x000000b2c5007221 */ /* 0x050fe20000010000 */
[----:B------:R-:W-:Y:S01]  /*d910*/  F2FP.F16.F32.PACK_AB R175, R197, R194 ;  /* 0x000000c2c5af723e */ /* 0x000fe200000000ff */
[----:B--2---:R-:W-:Y:S06]  /*d920*/  @!P0 BRA `(.L_x_4955) ;  /* 0x0000000000048947 */ /* 0x004fec0003800000 */
[----:B------:R-:W-:Y:S01]  /*d930*/  BPT.TRAP 0x1 ;  /* 0x000000040000795c */ /* 0x000fe20000300000 */
.L_x_4955:
[----:B------:R0:W2:Y:S01]  /*d940*/  SYNCS.PHASECHK.TRANS64.TRYWAIT P2, [R211+URZ+0x22850], R212 ;  /* 0x022850d4d30075a7 */ /* 0x0000a2000804017f */
[----:B------:R-:W-:Y:S05]  /*d950*/  @!P0 BRA `(.L_x_4956) ;  /* 0x0000000000048947 */ /* 0x000fea0003800000 */
[----:B------:R-:W-:Y:S01]  /*d960*/  BPT.TRAP 0x1 ;  /* 0x000000040000795c */ /* 0x000fe20000300000 */
.L_x_4956:
[----:B------:R-:W-:Y:S04]  /*d970*/  BSSY B0, `(.L_x_4957) ;  /* 0x0000004000007945 */ /* 0x000fe80003800000 */
[----:B--2---:R-:W-:Y:S05]  /*d980*/  @P2 BRA `(.L_x_4958) ;  /* 0x0000000000082947 */ /* 0x004fea0003800000 */
[----:B------:R-:W2:Y:S02]  /*d990*/  SYNCS.PHASECHK.TRANS64.TRYWAIT P2, [R211+URZ+0x22850], R212 ;  /* 0x022850d4d30075a7 */ /* 0x000ea4000804017f */
[----:B--2---:R-:W-:Y:S05]  /*d9a0*/  @!P2 BRA `(.L_x_4959) ;  /* 0x000000e80044a947 */ /* 0x004fea0003800000 */
.L_x_4958:
[----:B------:R-:W-:Y:S05]  /*d9b0*/  BSYNC B0 ;  /* 0x0000000000007941 */ /* 0x000fea0003800000 */
.L_x_4957:
[----:B------:R-:W3:Y:S01]  /*d9c0*/  S2R R180, SR_TID.X ;  /* 0x0000000000b47919 */ /* 0x000ee20000002100 */
[----:B------:R-:W-:Y:S01]  /*d9d0*/  IMAD.MOV.U32 R179, RZ, RZ, 0x40000040 ;  /* 0x40000040ffb37424 */ /* 0x000fe200078e00ff */
[----:B------:R-:W-:Y:S05]  /*d9e0*/  WARPSYNC.ALL ;  /* 0x0000000000007948 */ /* 0x000fea0003800000 */
[----:B------:R-:W-:Y:S01]  /*d9f0*/  R2UR UR7, R179 ;  /* 0x00000000b30772ca */ /* 0x000fe200000e0000 */
[----:B------:R-:W-:Y:S01]  /*da00*/  IMAD R178, R19, 0xc00, R12 ;  /* 0x00000c0013b27824 */ /* 0x000fe200078e020c */
[----:B------:R-:W-:Y:S01]  /*da10*/  ISETP.GT.AND P2, PT, R21, R20, PT ;  /* 0x000000141500720c */ /* 0x000fe20003f44270 */
[----:B012---:R-:W-:Y:S01]  /*da20*/  @!P1 VIADD R211, R211, 0x22860 ;  /* 0x00022860d3d39836 */ /* 0x007fe20000000000 */
[----:B------:R-:W-:Y:S01]  /*da30*/  MOV R219, R176 ;  /* 0x000000b000db7202 */ /* 0x000fe20000000f00 */
[----:B------:R-:W-:Y:S01]  /*da40*/  VIADD R21, R21, 0xffffffff ;  /* 0xffffffff15157836 */ /* 0x000fe20000000000 */
[----:B------:R-:W-:Y:S01]  /*da50*/  R2UR UR6, R178 ;  /* 0x00000000b20672ca */ /* 0x000fe200000e0000 */
[----:B------:R-:W-:Y:S01]  /*da60*/  IMAD.MOV.U32 R220, RZ, RZ, R14 ;  /* 0x000000ffffdc7224 */ /* 0x000fe200078e000e */
[----:B------:R-:W-:-:S02]  /*da70*/  @!P1 PRMT R211, RZ, 0x654, R211 ;  /* 0x00000654ffd39816 */ /* 0x000fc400000000d3 */
        /* <DEDUP_REMOVED lines=12> */
[----:B------:R-:W-:Y:S02]  /*db40*/  R2UR UR7, R153 ;  /* 0x00000000990772ca */ /* 0x000fe400000e0000 */
[----:B------:R-:W-:-:S14]  /*db50*/  MOV R153, 0x40000040 ;  /* 0x4000004000997802 */ /* 0x000fdc0000000f00 */
        /* <DEDUP_REMOVED lines=33> */
.L_x_4950:
[----:B------:R-:W-:-:S13]  /*dd70*/  ISETP.GE.AND P2, PT, R21, RZ, PT ;  /* 0x000000ff1500720c */ /* 0x000fda0003f46270 */
[----:B------:R-:W-:Y:S05]  /*dd80*/  @!P2 BRA `(.L_x_4961) ;  /* 0x000000240030a947 */ /* 0x000fea0003800000 */
[----:B------:R-:W-:Y:S02]  /*dd90*/  IMAD.MOV.U32 R209, RZ, RZ, R176 ;  /* 0x000000ffffd17224 */ /* 0x000fe400078e00b0 */
[----:B0-----:R-:W-:-:S07]  /*dda0*/  IMAD.MOV.U32 R211, RZ, RZ, R14 ;  /* 0x000000ffffd37224 */ /* 0x001fce00078e000e */
.L_x_4971:
[----:B------:R-:W-:Y:S01]  /*ddb0*/  VIADD R19, R19, 0x1 ;  /* 0x0000000113137836 */ /* 0x000fe20000000000 */
[----:B------:R-:W-:Y:S05]  /*ddc0*/  YIELD ;  /* 0x0000000000007946 */ /* 0x000fea0003800000 */
[----:B------:R-:W-:-:S04]  /*ddd0*/  ISETP.NE.AND P2, PT, R19, 0x2, PT ;  /* 0x000000021300780c */ /* 0x000fc80003f45270 */
[----:B------:R-:W-:Y:S02]  /*dde0*/  SEL R14, RZ, 0x1, P2 ;  /* 0x00000001ff0e7807 */ /* 0x000fe40001000000 */
[----:B------:R-:W-:Y:S02]  /*ddf0*/  SEL R19, R19, RZ, P2 ;  /* 0x000000ff13137207 */ /* 0x000fe40001000000 */
[----:B------:R-:W-:Y:S01]  /*de00*/  LOP3.LUT R23, R23, R14, RZ, 0x3c, !PT ;  /* 0x0000000e17177212 */ /* 0x000fe200078e3cff */
[----:B-1----:R-:W-:Y:S06]  /*de10*/  @!P0 BRA `(.L_x_4962) ;  /* 0x0000000000048947 */ /* 0x002fec0003800000 */
[----:B------:R-:W-:Y:S01]  /*de20*/  BPT.TRAP 0x1 ;  /* 0x000000040000795c */ /* 0x000fe20000300000 */
.L_x_4962:
[----:B------:R-:W-:Y:S01]  /*de30*/  IMAD R20, R19, 0x8, R18 ;  /* 0x0000000813147824 */ /* 0x000fe200078e0212 */
[----:B------:R-:W-:-:S04]  /*de40*/  SHF.L.U32 R207, R23, 0x1f, RZ ;  /* 0x0000001f17cf7819 */ /* 0x000fc800000006ff */
[----:B------:R0:W1:Y:S01]  /*de50*/  SYNCS.PHASECHK.TRANS64.TRYWAIT P2, [R20+URZ+0x22830], R207 ;  /* 0x022830cf140075a7 */ /* 0x000062000804017f */
[----:B------:R-:W-:Y:S05]  /*de60*/  @!P0 BRA `(.L_x_4963) ;  /* 0x0000000000048947 */ /* 0x000fea0003800000 */
[----:B------:R-:W-:Y:S01]  /*de70*/  BPT.TRAP 0x1 ;  /* 0x000000040000795c */ /* 0x000fe20000300000 */
.L_x_4963:
[----:B------:R-:W-:Y:S02]  /*de80*/  IMAD R154, R19, 0x300, R13 ;  /* 0x00000300139a7824 */ /* 0x000fe400078e020d */
[----:B------:R-:W-:Y:S01]  /*de90*/  IMAD.MOV.U32 R155, RZ, RZ, 0x40000040 ;  /* 0x40000040ff9b7424 */ /* 0x000fe200078e00ff */
[----:B-1----:R-:W-:Y:S06]  /*dea0*/  @P2 BRA `(.L_x_4964) ;  /* 0x0000000000082947 */ /* 0x002fec0003800000 */
[----:B------:R-:W1:Y:S02]  /*deb0*/  SYNCS.PHASECHK.TRANS64.TRYWAIT P2, [R20+URZ+0x22830], R207 ;  /* 0x022830cf140075a7 */ /* 0x000e64000804017f */
[----:B-1----:R-:W-:Y:S05]  /*dec0*/  @!P2 BRA `(.L_x_4965) ;  /* 0x000000e40010a947 */ /* 0x002fea0003800000 */
.L_x_4964:
[----:B------:R-:W-:Y:S05]  /*ded0*/  WARPSYNC.ALL ;  /* 0x0000000000007948 */ /* 0x000fea0003800000 */
[C---:B------:R-:W-:Y:S01]  /*dee0*/  R2UR UR6, R154.reuse ;  /* 0x000000009a0672ca */ /* 0x040fe200000e0000 */
[C---:B------:R-:W-:Y:S01]  /*def0*/  VIADD R152, R154.reuse, 0x2 ;  /* 0x000000029a987836 */ /* 0x040fe20000000000 */
[----:B------:R-:W-:Y:S01]  /*df00*/  R2UR UR7, R155 ;  /* 0x000000009b0772ca */ /* 0x000fe200000e0000 */
[----:B------:R-:W-:Y:S01]  /*df10*/  VIADD R14, R154, 0x4 ;  /* 0x000000049a0e7836 */ /* 0x000fe20000000000 */
[----:B------:R-:W-:Y:S01]  /*df20*/  R2UR UR4, R4 ;  /* 0x00000000040472ca */ /* 0x000fe200000e0000 */
[----:B------:R-:W-:Y:S01]  /*df30*/  IMAD.MOV.U32 R153, RZ, RZ, 0x40000040 ;  /* 0x40000040ff997424 */ /* 0x000fe200078e00ff */
[----:B------:R-:W-:Y:S01]  /*df40*/  R2UR UR5, R5 ;  /* 0x00000000050572ca */ /* 0x000fe200000e0000 */
[----:B------:R-:W-:Y:S01]  /*df50*/  IMAD.MOV.U32 R155, RZ, RZ, 0x40000040 ;  /* 0x40000040ff9b7424 */ /* 0x000fe200078e00ff */
[----:B------:R-:W-:Y:S01]  /*df60*/  IADD3 R154, R154, 0x6, RZ ;  /* 0x000000069a9a7810 */ /* 0x000fe20007ffe0ff */
[----:B------:R-:W-:Y:S01]  /*df70*/  IMAD.MOV.U32 R15, RZ, RZ, 0x40000040 ;  /* 0x40000040ff0f7424 */ /* 0x000fe200078e00ff */
[----:B------:R-:W-:Y:S01]  /*df80*/  R2UR UR10, R152 ;  /* 0x00000000980a72ca */ /* 0x000fe200000e0000 */
[----:B------:R-:W2:Y:S01]  /*df90*/  S2R R221, SR_TID.X ;  /* 0x0000000000dd7919 */ /* 0x000ea20000002100 */
        /* <DEDUP_REMOVED lines=11> */
[----:B------:R-:W-:Y:S02]  /*e050*/  R2UR UR16, R6 ;  /* 0x00000000061072ca */ /* 0x000fe400000e0000 */
[----:B------:R-:W-:Y:S02]  /*e060*/  R2UR UR17, R7 ;  /* 0x00000000071172ca */ /* 0x000fe400000e0000 */
[----:B--2---:R-:W-:Y:S01]  /*e070*/  SHF.R.U32.HI R221, RZ, 0x7, R221 ;  /* 0x00000007ffdd7819 */ /* 0x004fe200000116dd */
        /* <DEDUP_REMOVED lines=49> */
[----:B----4-:R-:W-:Y:S01]  /*e390*/  FMNMX.FTZ R14, R156, R14, !PT ;  /* 0x0000000e9c0e7209 */ /* 0x010fe20007810000 */
        /* <DEDUP_REMOVED lines=10> */
[----:B------:R-:W-:-:S04]  /*e440*/  FMUL.FTZ R199, R199, UR44 ;  /* 0x0000002cc7c77c20 */ /* 0x000fc80008410000 */
        /* <DEDUP_REMOVED lines=44> */
[----:B--2---:R-:W-:-:S07]  /*e710*/  FMNMX.FTZ R14, R14, R15, !PT ;  /* 0x0000000f0e0e7209 */ /* 0x004fce0007810000 */
[----:B------:R-:W-:Y:S01]  /*e720*/  MUFU.TANH R163, R163 ;  /* 0x000000a300a37308 */ /* 0x000fe20000002400 */
[----:B------:R-:W2:Y:S07]  /*e730*/  SHFL.BFLY PT, R15, R14, 0x1, 0x1f ;  /* 0x0c201f000e0f7f89 */ /* 0x000eae00000e0000 */
[----:B------:R-:W-:Y:S08]  /*e740*/  MUFU.TANH R166, R166 ;  /* 0x000000a600a67308 */ /* 0x000ff00000002400 */
[----:B------:R-:W-:Y:S01]  /*e750*/  MUFU.TANH R167, R167 ;  /* 0x000000a700a77308 */ /* 0x000fe20000002400 */
[----:B--2---:R-:W-:Y:S01]  /*e760*/  FMNMX.FTZ R14, R14, R15, !PT ;  /* 0x0000000f0e0e7209 */ /* 0x004fe20007810000 */
[----:B------:R-:W-:-:S04]  /*e770*/  IMAD.U32 R15, RZ, RZ, UR42 ;  /* 0x0000002aff0f7e24 */ /* 0x000fc8000f8e00ff */
        /* <DEDUP_REMOVED lines=29> */
[----:B------:R4:W-:Y:S01]  /*e950*/  MUFU.EX2 R219, R157 ;  /* 0x0000009d00db7308 */ /* 0x0009e20000000800 */
[-C--:B--2---:R-:W-:Y:S01]  /*e960*/  FMUL.FTZ R24, R24, R211.reuse ;  /* 0x000000d318187220 */ /* 0x084fe20000410000 */
[-C--:B------:R-:W-:Y:S01]  /*e970*/  FMUL.FTZ R25, R25, R211.reuse ;  /* 0x000000d319197220 */ /* 0x080fe20000410000 */
[-C--:B------:R-:W-:Y:S01]  /*e980*/  FMUL.FTZ R28, R28, R211.reuse ;  /* 0x000000d31c1c7220 */ /* 0x080fe20000410000 */
[-C--:B------:R-:W-:Y:S01]  /*e990*/  FMUL.FTZ R29, R29, R211.reuse ;  /* 0x000000d31d1d7220 */ /* 0x080fe20000410000 */
[-C--:B------:R-:W-:Y:S01]  /*e9a0*/  FMUL.FTZ R32, R32, R211.reuse ;  /* 0x000000d320207220 */ /* 0x080fe20000410000 */
[-C--:B------:R-:W-:Y:S01]  /*e9b0*/  FMUL.FTZ R33, R33, R211.reuse ;  /* 0x000000d321217220 */ /* 0x080fe20000410000 */
[----:B------:R-:W-:Y:S01]  /*e9c0*/  FMUL.FTZ R36, R36, R211 ;  /* 0x000000d324247220 */ /* 0x000fe20000410000 */
[----:B------:R-:W2:Y:S01]  /*e9d0*/  MUFU.EX2 R154, R153 ;  /* 0x00000099009a7308 */ /* 0x000ea20000000800 */
[----:B----4-:R-:W-:Y:S01]  /*e9e0*/  FMUL.FTZ R157, R178, UR44 ;  /* 0x0000002cb29d7c20 */ /* 0x010fe20008410000 */
        /* <DEDUP_REMOVED lines=64> */
[C---:B--2---:R-:W-:Y:S01]  /*edf0*/  FADD.FTZ R211, R154.reuse, R211 ;  /* 0x000000d39ad37221 */ /* 0x044fe20000010000 */
[----:B------:R-:W-:Y:S01]  /*ee00*/  F2FP.F16.F32.PACK_AB R152, R154, R152 ;  /* 0x000000989a98723e */ /* 0x000fe200000000ff */
[----:B------:R-:W-:Y:S01]  /*ee10*/  FMUL.FTZ R153, R171, UR44 ;  /* 0x0000002cab997c20 */ /* 0x000fe20008410000 */
[----:B------:R-:W-:Y:S01]  /*ee20*/  FMNMX.FTZ R179, R159, R179, !PT ;  /* 0x000000b39fb37209 */ /* 0x000fe20007810000 */
[----:B------:R2:W3:Y:S08]  /*ee30*/  MUFU.EX2 R154, R156 ;  /* 0x0000009c009a7308 */ /* 0x0004f00000000800 */
[----:B------:R-:W4:Y:S01]  /*ee40*/  MUFU.TANH R3, R3 ;  /* 0x0000000300037308 */ /* 0x000f220000002400 */
[----:B--2---:R-:W-:Y:S01]  /*ee50*/  FMUL.FTZ R156, R175, UR44 ;  /* 0x0000002caf9c7c20 */ /* 0x004fe20008410000 */
[----:B------:R-:W-:Y:S01]  /*ee60*/  FMUL.FTZ R175, R182, UR44 ;  /* 0x0000002cb6af7c20 */ /* 0x000fe20008410000 */
[----:B------:R-:W-:-:S04]  /*ee70*/  FMNMX.FTZ R182, R162, R179, !PT ;  /* 0x000000b3a2b67209 */ /* 0x000fc80007810000 */
[----:B------:R-:W-:Y:S01]  /*ee80*/  FMNMX.FTZ R182, R163, R182, !PT ;  /* 0x000000b6a3b67209 */ /* 0x000fe20007810000 */
[----:B------:R-:W2:Y:S01]  /*ee90*/  MUFU.TANH R153, R153 ;  /* 0x0000009900997308 */ /* 0x000ea20000002400 */
[----:B---3--:R-:W-:Y:S01]  /*eea0*/  FADD.FTZ R171, R154, R211 ;  /* 0x000000d39aab7221 */ /* 0x008fe20000010000 */
[----:B------:R-:W-:-:S03]  /*eeb0*/  F2FP.F16.F32.PACK_AB R154, R219, R154 ;  /* 0x0000009adb9a723e */ /* 0x000fc600000000ff */
[----:B------:R-:W-:-:S03]  /*eec0*/  FADD.FTZ R171, R219, R171 ;  /* 0x000000abdbab7221 */ /* 0x000fc60000010000 */
[----:B------:R-:W3:Y:S08]  /*eed0*/  MUFU.TANH R170, R170 ;  /* 0x000000aa00aa7308 */ /* 0x000ef00000002400 */
[----:B------:R5:W-:Y:S08]  /*eee0*/  MUFU.TANH R178, R183 ;  /* 0x000000b700b27308 */ /* 0x000bf00000002400 */
[----:B------:R-:W0:Y:S01]  /*eef0*/  MUFU.TANH R156, R156 ;  /* 0x0000009c009c7308 */ /* 0x000e220000002400 */
[----:B-----5:R-:W-:-:S04]  /*ef00*/  FMNMX.FTZ R183, R166, R182, !PT ;  /* 0x000000b6a6b77209 */ /* 0x020fc80007810000 */
[----:B------:R-:W-:-:S03]  /*ef10*/  FMNMX.FTZ R183, R167, R183, !PT ;  /* 0x000000b7a7b77209 */ /* 0x000fc60007810000 */
[----:B------:R-:W5:Y:S08]  /*ef20*/  MUFU.TANH R157, R157 ;  /* 0x0000009d009d7308 */ /* 0x000f700000002400 */
[----:B------:R4:W-:Y:S08]  /*ef30*/  MUFU.TANH R179, R186 ;  /* 0x000000ba00b37308 */ /* 0x0009f00000002400 */
[----:B------:R-:W1:Y:S01]  /*ef40*/  MUFU.TANH R174, R174 ;  /* 0x000000ae00ae7308 */ /* 0x000e620000002400 */
[----:B----4-:R-:W-:-:S04]  /*ef50*/  FMNMX.FTZ R186, R3, R183, !PT ;  /* 0x000000b703ba7209 */ /* 0x010fc80007810000 */
[----:B--2---:R-:W-:-:S03]  /*ef60*/  FMNMX.FTZ R186, R153, R186, !PT ;  /* 0x000000ba99ba7209 */ /* 0x004fc60007810000 */
[----:B------:R-:W2:Y:S08]  /*ef70*/  MUFU.TANH R175, R175 ;  /* 0x000000af00af7308 */ /* 0x000eb00000002400 */
[----:B------:R3:W4:Y:S08]  /*ef80*/  MUFU.TANH R182, R187 ;  /* 0x000000bb00b67308 */ /* 0x0007300000002400 */
[----:B------:R5:W4:Y:S01]  /*ef90*/  MUFU.TANH R183, R190 ;  /* 0x000000be00b77308 */ /* 0x000b220000002400 */
[----:B---3--:R-:W-:-:S04]  /*efa0*/  FMNMX.FTZ R187, R170, R186, !PT ;  /* 0x000000baaabb7209 */ /* 0x008fc80007810000 */
[----:B0-----:R-:W-:-:S03]  /*efb0*/  FMNMX.FTZ R187, R156, R187, !PT ;  /* 0x000000bb9cbb7209 */ /* 0x001fc60007810000 */
[----:B------:R2:W0:Y:S01]  /*efc0*/  MUFU.TANH R186, R191 ;  /* 0x000000bf00ba7308 */ /* 0x0004220000002400 */
[----:B-----5:R-:W-:-:S04]  /*efd0*/  FMNMX.FTZ R190, R157, R187, !PT ;  /* 0x000000bb9dbe7209 */ /* 0x020fc80007810000 */
[----:B-1----:R-:W-:-:S03]  /*efe0*/  FMNMX.FTZ R190, R174, R190, !PT ;  /* 0x000000beaebe7209 */ /* 0x002fc60007810000 */
[----:B------:R1:W3:Y:S01]  /*eff0*/  MUFU.TANH R187, R194 ;  /* 0x000000c200bb7308 */ /* 0x0002e20000002400 */
[----:B--2---:R-:W-:-:S04]  /*f000*/  FMNMX.FTZ R191, R175, R190, !PT ;  /* 0x000000beafbf7209 */ /* 0x004fc80007810000 */
[----:B------:R-:W-:-:S03]  /*f010*/  FMNMX.FTZ R191, R178, R191, !PT ;  /* 0x000000bfb2bf7209 */ /* 0x000fc60007810000 */
[----:B------:R2:W5:Y:S01]  /*f020*/  MUFU.TANH R190, R195 ;  /* 0x000000c300be7308 */ /* 0x0005620000002400 */
[----:B-1----:R-:W-:-:S04]  /*f030*/  FMNMX.FTZ R194, R179, R191, !PT ;  /* 0x000000bfb3c27209 */ /* 0x002fc80007810000 */
[----:B----4-:R-:W-:-:S03]  /*f040*/  FMNMX.FTZ R194, R182, R194, !PT ;  /* 0x000000c2b6c27209 */ /* 0x010fc60007810000 */
[----:B------:R-:W1:Y:S01]  /*f050*/  MUFU.TANH R191, R198 ;  /* 0x000000c600bf7308 */ /* 0x000e620000002400 */
[----:B--2---:R-:W-:-:S04]  /*f060*/  FMNMX.FTZ R195, R183, R194, !PT ;  /* 0x000000c2b7c37209 */ /* 0x004fc80007810000 */
[----:B0-----:R-:W-:-:S03]  /*f070*/  FMNMX.FTZ R195, R186, R195, !PT ;  /* 0x000000c3bac37209 */ /* 0x001fc60007810000 */
[----:B------:R-:W0:Y:S01]  /*f080*/  MUFU.TANH R194, R199 ;  /* 0x000000c700c27308 */ /* 0x000e220000002400 */
[----:B---3--:R-:W-:-:S04]  /*f090*/  FMNMX.FTZ R195, R187, R195, !PT ;  /* 0x000000c3bbc37209 */ /* 0x008fc80007810000 */
[----:B-----5:R-:W-:-:S03]  /*f0a0*/  FMNMX.FTZ R195, R190, R195, !PT ;  /* 0x000000c3bec37209 */ /* 0x020fc60007810000 */
[----:B------:R-:W-:Y:S01]  /*f0b0*/  MUFU.EX2 R160, R160 ;  /* 0x000000a000a07308 */ /* 0x000fe20000000800 */
[----:B-1----:R-:W-:-:S07]  /*f0c0*/  FMNMX.FTZ R195, R191, R195, !PT ;  /* 0x000000c3bfc37209 */ /* 0x002fce0007810000 */
[----:B------:R1:W-:Y:S01]  /*f0d0*/  MUFU.EX2 R199, R176 ;  /* 0x000000b000c77308 */ /* 0x0003e20000000800 */
[----:B0-----:R-:W-:-:S05]  /*f0e0*/  FMNMX.FTZ R195, R194, R195, !PT ;  /* 0x000000c3c2c37209 */ /* 0x001fca0007810000 */
[----:B------:R-:W0:Y:S02]  /*f0f0*/  SHFL.BFLY PT, R198, R195, 0x2, 0x1f ;  /* 0x0c401f00c3c67f89 */ /* 0x000e2400000e0000 */
[----:B------:R-:W2:Y:S08]  /*f100*/  MUFU.EX2 R161, R161 ;  /* 0x000000a100a17308 */ /* 0x000eb00000000800 */
[----:B------:R-:W-:Y:S08]  /*f110*/  MUFU.EX2 R164, R164 ;  /* 0x000000a400a47308 */ /* 0x000ff00000000800 */
[----:B------:R3:W-:Y:S01]  /*f120*/  MUFU.EX2 R211, R177 ;  /* 0x000000b100d37308 */ /* 0x0007e20000000800 */
[----:B0-----:R-:W-:-:S07]  /*f130*/  FMNMX.FTZ R195, R195, R198, !PT ;  /* 0x000000c6c3c37209 */ /* 0x001fce0007810000 */
[----:B------:R-:W-:Y:S01]  /*f140*/  MUFU.EX2 R165, R165 ;  /* 0x000000a500a57308 */ /* 0x000fe20000000800 */
[----:B------:R-:W1:Y:S07]  /*f150*/  SHFL.BFLY PT, R198, R195, 0x1, 0x1f ;  /* 0x0c201f00c3c67f89 */ /* 0x000e6e00000e0000 */
[----:B------:R-:W-:Y:S08]  /*f160*/  MUFU.EX2 R168, R168 ;  /* 0x000000a800a87308 */ /* 0x000ff00000000800 */
[----:B------:R-:W0:Y:S08]  /*f170*/  MUFU.EX2 R169, R169 ;  /* 0x000000a900a97308 */ /* 0x000e300000000800 */
[----:B------:R-:W-:Y:S01]  /*f180*/  MUFU.EX2 R172, R172 ;  /* 0x000000ac00ac7308 */ /* 0x000fe20000000800 */
[----:B-1----:R-:W-:-:S05]  /*f190*/  FMNMX.FTZ R176, R195, R198, !PT ;  /* 0x000000c6c3b07209 */ /* 0x002fca0007810000 */
[CC--:B------:R-:W-:Y:S01]  /*f1a0*/  FMUL.FTZ R198, R176.reuse, R15.reuse ;  /* 0x0000000fb0c67220 */ /* 0x0c0fe20000410000 */
[----:B---3--:R-:W-:Y:S01]  /*f1b0*/  FADD.FTZ R177, -R176, R209 ;  /* 0x000000d1b0b17221 */ /* 0x008fe20000010100 */
[----:B------:R-:W-:Y:S02]  /*f1c0*/  MUFU.EX2 R173, R173 ;  /* 0x000000ad00ad7308 */ /* 0x000fe40000000800 */
[-CC-:B------:R-:W-:Y:S01]  /*f1d0*/  FFMA.FTZ R196, R196, R15.reuse, -R198.reuse ;  /* 0x0000000fc4c47223 */ /* 0x180fe200000108c6 */
[-CC-:B------:R-:W-:Y:S01]  /*f1e0*/  FFMA.FTZ R158, R158, R15.reuse, -R198.reuse ;  /* 0x0000000f9e9e7223 */ /* 0x180fe200000108c6 */
[-C--:B------:R-:W-:Y:S01]  /*f1f0*/  FMUL.FTZ R177, R177, R15.reuse ;  /* 0x0000000fb1b17220 */ /* 0x080fe20000410000 */
        /* <DEDUP_REMOVED lines=22> */
[----:B------:R1:W3:Y:S01]  /*f360*/  MUFU.EX2 R153, R177 ;  /* 0x000000b100997308 */ /* 0x0002e20000000800 */
[----:B--2---:R-:W-:-:S07]  /*f370*/  F2FP.F16.F32.PACK_AB R156, R161, R160 ;  /* 0x000000a0a19c723e */ /* 0x004fce00000000ff */
[----:B------:R2:W-:Y:S01]  /*f380*/  MUFU.EX2 R198, R158 ;  /* 0x0000009e00c67308 */ /* 0x0005e20000000800 */
[----:B-1----:R-:W-:-:S07]  /*f390*/  IADD3 R177, -R221, 0xb, RZ ;  /* 0x0000000bddb17810 */ /* 0x002fce0007ffe1ff */
[----:B------:R-:W1:Y:S01]  /*f3a0*/  MUFU.EX2 R196, R196 ;  /* 0x000000c400c47308 */ /* 0x000e620000000800 */
[----:B--2---:R-:W-:Y:S01]  /*f3b0*/  FADD.FTZ R158, R160, R171 ;  /* 0x000000aba09e7221 */ /* 0x004fe20000010000 */
[----:B0-----:R-:W-:Y:S01]  /*f3c0*/  F2FP.F16.F32.PACK_AB R160, R169, R168 ;  /* 0x000000a8a9a0723e */ /* 0x001fe200000000ff */
[-C--:B---3--:R-:W-:Y:S01]  /*f3d0*/  FMUL.FTZ R26, R26, R153.reuse ;  /* 0x000000991a1a7220 */ /* 0x088fe20000410000 */
        /* <DEDUP_REMOVED lines=13> */
[----:B-1----:R-:W-:Y:S01]  /*f4b0*/  FFMA.FTZ R0, R153, R0, R196 ;  /* 0x0000000099007223 */ /* 0x002fe200000100c4 */
[-C--:B------:R-:W-:Y:S01]  /*f4c0*/  FMUL.FTZ R43, R43, R153.reuse ;  /* 0x000000992b2b7220 */ /* 0x080fe20000410000 */
[-C--:B------:R-:W-:Y:S01]  /*f4d0*/  FMUL.FTZ R46, R46, R153.reuse ;  /* 0x000000992e2e7220 */ /* 0x080fe20000410000 */
[-C--:B------:R-:W-:Y:S01]  /*f4e0*/  FMUL.FTZ R47, R47, R153.reuse ;  /* 0x000000992f2f7220 */ /* 0x080fe20000410000 */
[-C--:B------:R-:W-:Y:S01]  /*f4f0*/  FMUL.FTZ R50, R50, R153.reuse ;  /* 0x0000009932327220 */ /* 0x080fe20000410000 */
[-C--:B------:R-:W-:Y:S01]  /*f500*/  FMUL.FTZ R51, R51, R153.reuse ;  /* 0x0000009933337220 */ /* 0x080fe20000410000 */
[----:B------:R-:W-:Y:S01]  /*f510*/  FMUL.FTZ R54, R54, R153 ;  /* 0x0000009936367220 */ /* 0x000fe20000410000 */
[----:B------:R-:W1:Y:S01]  /*f520*/  MUFU.EX2 R159, R159 ;  /* 0x0000009f009f7308 */ /* 0x000e620000000800 */
[----:B--2---:R-:W-:-:S02]  /*f530*/  @!P1 VIADD R3, R20, 0x22840 ;  /* 0x0002284014039836 */ /* 0x004fc40000000000 */
[-C--:B------:R-:W-:Y:S01]  /*f540*/  FMUL.FTZ R55, R55, R153.reuse ;  /* 0x0000009937377220 */ /* 0x080fe20000410000 */
[-C--:B------:R-:W-:Y:S01]  /*f550*/  FMUL.FTZ R58, R58, R153.reuse ;  /* 0x000000993a3a7220 */ /* 0x080fe20000410000 */
[-C--:B------:R-:W-:Y:S01]  /*f560*/  FMUL.FTZ R59, R59, R153.reuse ;  /* 0x000000993b3b7220 */ /* 0x080fe20000410000 */
[-C--:B------:R-:W-:Y:S01]  /*f570*/  FMUL.FTZ R62, R62, R153.reuse ;  /* 0x000000993e3e7220 */ /* 0x080fe20000410000 */
[----:B------:R-:W-:Y:S01]  /*f580*/  @!P1 PRMT R3, RZ, 0x654, R3 ;  /* 0x00000654ff039816 */ /* 0x000fe20000000003 */
[----:B------:R2:W-:Y:S06]  /*f590*/  BAR.ARV R177, 0x100 ;  /* 0x000400b10000751d */ /* 0x0005ec0000002000 */
[----:B------:R3:W-:Y:S01]  /*f5a0*/  @!P1 SYNCS.ARRIVE.TRANS64.RED.A1T0 RZ, [R3+URZ], RZ ;  /* 0x000000ff03ff99a7 */ /* 0x0007e2000810043f */
[----:B------:R-:W4:Y:S01]  /*f5b0*/  MUFU.EX2 R219, R162 ;  /* 0x000000a200db7308 */ /* 0x000f220000000800 */
[-C--:B------:R-:W-:Y:S01]  /*f5c0*/  FMUL.FTZ R63, R63, R153.reuse ;  /* 0x000000993f3f7220 */ /* 0x080fe20000410000 */
[-C--:B------:R-:W-:Y:S01]  /*f5d0*/  FMUL.FTZ R66, R66, R153.reuse ;  /* 0x0000009942427220 */ /* 0x080fe20000410000 */
[-C--:B------:R-:W-:Y:S01]  /*f5e0*/  FMUL.FTZ R67, R67, R153.reuse ;  /* 0x0000009943437220 */ /* 0x080fe20000410000 */
[-C--:B------:R-:W-:Y:S01]  /*f5f0*/  FMUL.FTZ R70, R70, R153.reuse ;  /* 0x0000009946467220 */ /* 0x080fe20000410000 */
[-C--:B------:R-:W-:Y:S01]  /*f600*/  FMUL.FTZ R71, R71, R153.reuse ;  /* 0x0000009947477220 */ /* 0x080fe20000410000 */
[-C--:B------:R-:W-:Y:S01]  /*f610*/  FMUL.FTZ R74, R74, R153.reuse ;  /* 0x000000994a4a7220 */ /* 0x080fe20000410000 */
[----:B---3--:R-:W-:Y:S01]  /*f620*/  FADD.FTZ R3, R168, R158 ;  /* 0x0000009ea8037221 */ /* 0x008fe20000010000 */
[----:B------:R-:W3:Y:S01]  /*f630*/  MUFU.EX2 R163, R163 ;  /* 0x000000a300a37308 */ /* 0x000ee20000000800 */
[----:B------:R-:W-:Y:S01]  /*f640*/  F2FP.F16.F32.PACK_AB R158, R165, R164 ;  /* 0x000000a4a59e723e */ /* 0x000fe200000000ff */
[-C--:B------:R-:W-:Y:S01]  /*f650*/  FMUL.FTZ R75, R75, R153.reuse ;  /* 0x000000994b4b7220 */ /* 0x080fe20000410000 */
[----:B------:R-:W-:Y:S01]  /*f660*/  FADD.FTZ R3, R169, R3 ;  /* 0x00000003a9037221 */ /* 0x000fe20000010000 */
[-C--:B------:R-:W-:Y:S01]  /*f670*/  FMUL.FTZ R78, R78, R153.reuse ;  /* 0x000000994e4e7220 */ /* 0x080fe20000410000 */
[-C--:B------:R-:W-:Y:S01]  /*f680*/  FMUL.FTZ R79, R79, R153.reuse ;  /* 0x000000994f4f7220 */ /* 0x080fe20000410000 */
[-C--:B------:R-:W-:Y:S01]  /*f690*/  FMUL.FTZ R82, R82, R153.reuse ;  /* 0x0000009952527220 */ /* 0x080fe20000410000 */
[----:B------:R-:W-:Y:S01]  /*f6a0*/  FADD.FTZ R3, R172, R3 ;  /* 0x00000003ac037221 */ /* 0x000fe20000010000 */
[----:B------:R0:W-:Y:S01]  /*f6b0*/  MUFU.EX2 R169, R157 ;  /* 0x0000009d00a97308 */ /* 0x0001e20000000800 */
[-C--:B------:R-:W-:Y:S01]  /*f6c0*/  FMUL.FTZ R83, R83, R153.reuse ;  /* 0x0000009953537220 */ /* 0x080fe20000410000 */
[-C--:B------:R-:W-:Y:S01]  /*f6d0*/  FMUL.FTZ R86, R86, R153.reuse ;  /* 0x0000009956567220 */ /* 0x080fe20000410000 */
[----:B------:R-:W-:Y:S01]  /*f6e0*/  FADD.FTZ R3, R173, R3 ;  /* 0x00000003ad037221 */ /* 0x000fe20000010000 */
[-C--:B------:R-:W-:Y:S01]  /*f6f0*/  FMUL.FTZ R87, R87, R153.reuse ;  /* 0x0000009957577220 */ /* 0x080fe20000410000 */
[-C--:B------:R-:W-:Y:S01]  /*f700*/  FMUL.FTZ R90, R90, R153.reuse ;  /* 0x000000995a5a7220 */ /* 0x080fe20000410000 */
[-C--:B------:R-:W-:Y:S01]  /*f710*/  FMUL.FTZ R91, R91, R153.reuse ;  /* 0x000000995b5b7220 */ /* 0x080fe20000410000 */
[----:B------:R-:W-:Y:S01]  /*f720*/  FADD.FTZ R3, R199, R3 ;  /* 0x00000003c7037221 */ /* 0x000fe20000010000 */
[----:B------:R-:W5:Y:S01]  /*f730*/  MUFU.EX2 R220, R166 ;  /* 0x000000a600dc7308 */ /* 0x000f620000000800 */
[----:B0-----:R-:W-:Y:S01]  /*f740*/  FADD.FTZ R157, R155, R0 ;  /* 0x000000009b9d7221 */ /* 0x001fe20000010000 */
[-C--:B------:R-:W-:Y:S01]  /*f750*/  FMUL.FTZ R94, R94, R153.reuse ;  /* 0x000000995e5e7220 */ /* 0x080fe20000410000 */
[----:B------:R-:W-:Y:S01]  /*f760*/  FADD.FTZ R3, R211, R3 ;  /* 0x00000003d3037221 */ /* 0x000fe20000010000 */
        /* <DEDUP_REMOVED lines=9> */
[----:B----4-:R-:W-:Y:S01]  /*f800*/  FADD.FTZ R0, R219, R0 ;  /* 0x00000000db007221 */ /* 0x010fe20000010000 */
[-C--:B------:R-:W-:Y:S01]  /*f810*/  FMUL.FTZ R107, R107, R153.reuse ;  /* 0x000000996b6b7220 */ /* 0x080fe20000410000 */
[-C--:B------:R-:W-:Y:S01]  /*f820*/  FMUL.FTZ R110, R110, R153.reuse ;  /* 0x000000996e6e7220 */ /* 0x080fe20000410000 */
[----:B------:R-:W1:Y:S01]  /*f830*/  MUFU.EX2 R195, R195 ;  /* 0x000000c300c37308 */ /* 0x000e620000000800 */
[----:B---3--:R-:W-:Y:S01]  /*f840*/  FADD.FTZ R157, R163, R0 ;  /* 0x00000000a39d7221 */ /* 0x008fe20000010000 */
[-C--:B------:R-:W-:Y:S01]  /*f850*/  FMUL.FTZ R111, R111, R153.reuse ;  /* 0x000000996f6f7220 */ /* 0x080fe20000410000 */
[-C--:B------:R-:W-:Y:S01]  /*f860*/  FMUL.FTZ R114, R114, R153.reuse ;  /* 0x0000009972727220 */ /* 0x080fe20000410000 */
[-C--:B------:R-:W-:Y:S01]  /*f870*/  FMUL.FTZ R115, R115, R153.reuse ;  /* 0x0000009973737220 */ /* 0x080fe20000410000 */
[----:B-----5:R-:W-:Y:S01]  /*f880*/  FADD.FTZ R0, R220, R157 ;  /* 0x0000009ddc007221 */ /* 0x020fe20000010000 */
        /* <DEDUP_REMOVED lines=24> */
[----:B------:R-:W-:Y:S01]  /*fa10*/  FMUL.FTZ R151, R151, R153 ;  /* 0x0000009997977220 */ /* 0x000fe20000410000 */
[----:B------:R-:W-:Y:S01]  /*fa20*/  F2FP.F16.F32.PACK_AB R162, R173, R172 ;  /* 0x000000acada2723e */ /* 0x000fe200000000ff */
[----:B------:R-:W3:Y:S01]  /*fa30*/  MUFU.EX2 R180, R180 ;  /* 0x000000b400b47308 */ /* 0x000ee20000000800 */
[----:B0-----:R-:W-:Y:S01]  /*fa40*/  FADD.FTZ R0, R165, R0 ;  /* 0x00000000a5007221 */ /* 0x001fe20000010000 */
[----:B------:R-:W-:-:S02]  /*fa50*/  F2FP.F16.F32.PACK_AB R153, R155, R196 ;  /* 0x000000c49b99723e */ /* 0x000fc400000000ff */
[----:B------:R-:W-:Y:S01]  /*fa60*/  F2FP.F16.F32.PACK_AB R155, R159, R198 ;  /* 0x000000c69f9b723e */ /* 0x000fe200000000ff */
[----:B------:R-:W-:Y:S01]  /*fa70*/  FADD.FTZ R0, R169, R0 ;  /* 0x00000000a9007221 */ /* 0x000fe20000010000 */
[----:B------:R-:W-:Y:S02]  /*fa80*/  F2FP.F16.F32.PACK_AB R164, R211, R199 ;  /* 0x000000c7d3a4723e */ /* 0x000fe400000000ff */
[----:B------:R-:W0:Y:S01]  /*fa90*/  MUFU.EX2 R175, R175 ;  /* 0x000000af00af7308 */ /* 0x000e220000000800 */
[----:B-1----:R-:W-:Y:S01]  /*faa0*/  FADD.FTZ R0, R171, R0 ;  /* 0x00000000ab007221 */ /* 0x002fe20000010000 */
        /* <DEDUP_REMOVED lines=9> */
[----:B---3--:R-:W-:Y:S01]  /*fb40*/  FADD.FTZ R0, R178, R157 ;  /* 0x0000009db2007221 */ /* 0x008fe20000010000 */
        /* <DEDUP_REMOVED lines=9> */
[----:B0-----:R-:W-:Y:S01]  /*fbe0*/  FADD.FTZ R0, R182, R159 ;  /* 0x0000009fb6007221 */ /* 0x001fe20000010000 */
        /* <DEDUP_REMOVED lines=10> */
[----:B------:R-:W-:Y:S02]  /*fc90*/  F2FP.F16.F32.PACK_AB R163, R165, R209 ;  /* 0x000000d1a5a3723e */ /* 0x000fe400000000ff */
[----:B------:R-:W-:Y:S02]  /*fca0*/  F2FP.F16.F32.PACK_AB R165, R171, R169 ;  /* 0x000000a9aba5723e */ /* 0x000fe400000000ff */
[----:B------:R-:W-:Y:S02]  /*fcb0*/  F2FP.F16.F32.PACK_AB R169, R182, R179 ;  /* 0x000000b3b6a9723e */ /* 0x000fe400000000ff */
[----:B------:R-:W1:Y:S01]  /*fcc0*/  MUFU.EX2 R193, R193 ;  /* 0x000000c100c17308 */ /* 0x000e620000000800 */
[----:B---3--:R-:W-:Y:S01]  /*fcd0*/  FADD.FTZ R172, R192, R3 ;  /* 0x00000003c0ac7221 */ /* 0x008fe20000010000 */
        /* <DEDUP_REMOVED lines=8> */
[----:B------:R-:W-:Y:S02]  /*fd60*/  F2FP.F16.F32.PACK_AB R167, R178, R175 ;  /* 0x000000afb2a7723e */ /* 0x000fe400000000ff */
[----:B------:R-:W-:-:S04]  /*fd70*/  F2FP.F16.F32.PACK_AB R173, R190, R173 ;  /* 0x000000adbead723e */ /* 0x000fc800000000ff */
[----:B------:R-:W3:Y:S01]  /*fd80*/  MUFU.EX2 R197, R197 ;  /* 0x000000c500c57308 */ /* 0x000ee20000000800 */
[----:B0-----:R-:W-:-:S07]  /*fd90*/  FADD.FTZ R174, R212, R3 ;  /* 0x00000003d4ae7221 */ /* 0x001fce0000010000 */
[----:B------:R-:W0:Y:S01]  /*fda0*/  MUFU.EX2 R194, R194 ;  /* 0x000000c200c27308 */ /* 0x000e220000000800 */
[----:B-1----:R-:W-:Y:S01]  /*fdb0*/  FADD.FTZ R175, R191, R0 ;  /* 0x00000000bfaf7221 */ /* 0x002fe20000010000 */
[C---:B---3--:R-:W-:Y:S01]  /*fdc0*/  FADD.FTZ R3, R197.reuse, R174 ;  /* 0x000000aec5037221 */ /* 0x048fe20000010000 */
[----:B------:R-:W-:Y:S02]  /*fdd0*/  F2FP.F16.F32.PACK_AB R174, R197, R212 ;  /* 0x000000d4c5ae723e */ /* 0x000fe400000000ff */
[C---:B0-----:R-:W-:Y:S01]  /*fde0*/  FADD.FTZ R0, R194.reuse, R175 ;  /* 0x000000afc2007221 */ /* 0x041fe20000010000 */
[----:B------:R-:W-:Y:S01]  /*fdf0*/  F2FP.F16.F32.PACK_AB R175, R194, R191 ;  /* 0x000000bfc2af723e */ /* 0x000fe200000000ff */
[----:B--2---:R-:W-:Y:S06]  /*fe00*/  @!P0 BRA `(.L_x_4966) ;  /* 0x0000000000048947 */ /* 0x004fec0003800000 */
[----:B------:R-:W-:Y:S01]  /*fe10*/  BPT.TRAP 0x1 ;  /* 0x000000040000795c */ /* 0x000fe20000300000 */
.L_x_4966:
[----:B------:R0:W1:Y:S01]  /*fe20*/  SYNCS.PHASECHK.TRANS64.TRYWAIT P2, [R20+URZ+0x22850], R207 ;  /* 0x022850cf140075a7 */ /* 0x000062000804017f */
[----:B------:R-:W-:Y:S05]  /*fe30*/  @!P0 BRA `(.L_x_4967) ;  /* 0x0000000000048947 */ /* 0x000fea0003800000 */
[----:B------:R-:W-:Y:S01]  /*fe40*/  BPT.TRAP 0x1 ;  /* 0x000000040000795c */ /* 0x000fe20000300000 */
.L_x_4967:
[----:B------:R-:W-:Y:S04]  /*fe50*/  BSSY B0, `(.L_x_4968) ;  /* 0x0000004000007945 */ /* 0x000fe80003800000 */
[----:B-1----:R-:W-:Y:S05]  /*fe60*/  @P2 BRA `(.L_x_4969) ;  /* 0x0000000000082947 */ /* 0x002fea0003800000 */
[----:B------:R-:W1:Y:S02]  /*fe70*/  SYNCS.PHASECHK.TRANS64.TRYWAIT P2, [R20+URZ+0x22850], R207 ;  /* 0x022850cf140075a7 */ /* 0x000e64000804017f */
[----:B-1----:R-:W-:Y:S05]  /*fe80*/  @!P2 BRA `(.L_x_4970) ;  /* 0x000000c40034a947 */ /* 0x002fea0003800000 */
.L_x_4969:
[----:B------:R-:W-:Y:S05]  /*fe90*/  BSYNC B0 ;  /* 0x0000000000007941 */ /* 0x000fea0003800000 */
.L_x_4968:
[----:B------:R-:W2:Y:S01]  /*fea0*/  S2R R180, SR_TID.X ;  /* 0x0000000000b47919 */ /* 0x000ea20000002100 */
[----:B------:R-:W-:Y:S01]  /*feb0*/  IMAD.MOV.U32 R179, RZ, RZ, 0x40000040 ;  /* 0x40000040ffb37424 */ /* 0x000fe200078e00ff */
[----:B------:R-:W-:Y:S05]  /*fec0*/  WARPSYNC.ALL ;  /* 0x0000000000007948 */ /* 0x000fea0003800000 */
[----:B------:R-:W-:Y:S01]  /*fed0*/  R2UR UR7, R179 ;  /* 0x00000000b30772ca */ /* 0x000fe200000e0000 */
[----:B------:R-:W-:Y:S01]  /*fee0*/  IMAD R178, R19, 0xc00, R12 ;  /* 0x00000c0013b27824 */ /* 0x000fe200078e020c */
[C---:B------:R-:W-:Y:S01]  /*fef0*/  ISETP.GT.AND P2, PT, R21.reuse, RZ, PT ;  /* 0x000000ff1500720c */ /* 0x040fe20003f44270 */
[----:B------:R-:W-:Y:S01]  /*ff00*/  VIADD R21, R21, 0xffffffff ;  /* 0xffffffff15157836 */ /* 0x000fe20000000000 */
[----:B01----:R-:W-:Y:S01]  /*ff10*/  @!P1 IADD3 R20, R20, 0x22860, RZ ;  /* 0x0002286014149810 */ /* 0x003fe20007ffe0ff */
[----:B------:R-:W-:Y:S01]  /*ff20*/  IMAD.MOV.U32 R209, RZ, RZ, R176 ;  /* 0x000000ffffd17224 */ /* 0x000fe200078e00b0 */
[----:B------:R-:W-:Y:S01]  /*ff30*/  R2UR UR6, R178 ;  /* 0x00000000b20672ca */ /* 0x000fe200000e0000 */
[----:B------:R-:W-:Y:S01]  /*ff40*/  IMAD.MOV.U32 R211, RZ, RZ, R14 ;  /* 0x000000ffffd37224 */ /* 0x000fe200078e000e */
[----:B------:R-:W-:-:S02]  /*ff50*/  @!P1 PRMT R20, RZ, 0x654, R20 ;  /* 0x00000654ff149816 */ /* 0x000fc40000000014 */
        /* <DEDUP_REMOVED lines=8> */
[----:B------:R-:W-:Y:S01]  /*ffe0*/  MOV R153, 0x40000040 ;  /* 0x4000004000997802 */ /* 0x000fe20000000f00 */
[----:B------:R-:W-:-:S03]  /*fff0*/  WARPGROUP.ARRIVE ;  /* 0x00000000000079c5 */ /* 0x000fc60000000000 */
        /* <DEDUP_REMOVED lines=37> */
.L_x_4961:
[----:B------:R-:W-:Y:S05]  /*10250*/  WARPSYNC.ALL ;  /* 0x0000000000007948 */ /* 0x000fea0003800000 */
[----:B------:R-:W2:Y:S01]  /*10260*/  SHFL.BFLY PT, R4, R3, 0x2, 0x1f ;  /* 0x0c401f0003047f89 */ /* 0x000ea200000e0000 */
[----:B------:R-:W-:Y:S01]  /*10270*/  IMAD.MOV.U32 R6, RZ, RZ, RZ ;  /* 0x000000ffff067224 */ /* 0x000fe200078e00ff */
[----:B------:R3:W-:Y:S06]  /*10280*/  BAR.ARV R177, 0x100 ;  /* 0x000400b10000751d */ /* 0x0007ec0000002000 */
[----:B------:R-:W-:-:S02]  /*10290*/  VIADD R19, R19, 0x1 ;  /* 0x0000000113137836 */ /* 0x000fc40000000000 */
[----:B------:R-:W-:Y:S06]  /*102a0*/  BAR.ARV 0x8, 0x180 ;  /* 0x0206000000007b1d */ /* 0x000fec0000002000 */
[----:B------:R-:W-:Y:S01]  /*102b0*/  ISETP.NE.AND P0, PT, R19, 0x2, PT ;  /* 0x000000021300780c */ /* 0x000fe20003f05270 */
[----:B------:R-:W-:Y:S01]  /*102c0*/  IMAD.MOV.U32 R9, RZ, RZ, -0x800000 ;  /* 0xff800000ff097424 */ /* 0x000fe200078e00ff */
[----:B------:R-:W4:Y:S01]  /*102d0*/  SHFL.BFLY PT, R5, R0, 0x2, 0x1f ;  /* 0x0c401f0000057f89 */ /* 0x000f2200000e0000 */
[----:B------:R-:W-:Y:S02]  /*102e0*/  PLOP3.LUT P1, PT, PT, PT, PT, 0x8, 0x0 ;  /* 0x000000000000781c */ /* 0x000fe40003f2e170 */
[----:B------:R-:W-:Y:S01]  /*102f0*/  SEL R10, RZ, 0x1, P0 ;  /* 0x00000001ff0a7807 */ /* 0x000fe20000000000 */
[----:B--2---:R-:W-:Y:S01]  /*10300*/  FADD.FTZ R7, R4, R3 ;  /* 0x0000000304077221 */ /* 0x004fe20000010000 */
[----:B------:R-:W-:-:S02]  /*10310*/  IADD3 R231, R231, 0x1, RZ ;  /* 0x00000001e7e77810 */ /* 0x000fc40007ffe0ff */
[----:B------:R-:W-:Y:S02]  /*10320*/  LOP3.LUT R23, R23, R10, RZ, 0x3c, !PT ;  /* 0x0000000a17177212 */ /* 0x000fe400078e3cff */
[----:B------:R-:W2:Y:S01]  /*10330*/  SHFL.BFLY PT, R4, R7, 0x1, 0x1f ;  /* 0x0c201f0007047f89 */ /* 0x000ea200000e0000 */
[----:B------:R-:W-:Y:S01]  /*10340*/  SEL R19, R19, RZ, P0 ;  /* 0x000000ff13137207 */ /* 0x000fe20000000000 */
[----:B----4-:R-:W-:Y:S01]  /*10350*/  FADD.FTZ R8, R5, R0 ;  /* 0x0000000005087221 */ /* 0x010fe20000010000 */
[----:B------:R-:W-:-:S04]  /*10360*/  IMAD.MOV.U32 R0, RZ, RZ, RZ ;  /* 0x000000ffff007224 */ /* 0x000fc800078e00ff */
[----:B------:R-:W4:Y:S01]  /*10370*/  SHFL.BFLY PT, R5, R8, 0x1, 0x1f ;  /* 0x0c201f0008057f89 */ /* 0x000f2200000e0000 */
[----:B--2---:R-:W-:-:S05]  /*10380*/  FADD.FTZ R4, R7, R4 ;  /* 0x0000000407047221 */ /* 0x004fca0000010000 */
[----:B------:R-:W-:-:S13]  /*10390*/  FSETP.NE.FTZ.AND P2, PT, R4, RZ, PT ;  /* 0x000000ff0400720b */ /* 0x000fda0003f55000 */
[----:B------:R-:W2:Y:S01]  /*103a0*/  @P2 MUFU.RCP R6, R4 ;  /* 0x0000000400062308 */ /* 0x000ea20000001000 */
[----:B------:R-:W-:Y:S01]  /*103b0*/  @P2 FMUL.FTZ R10, R15, 0.69314718246459960938 ;  /* 0x3f3172180f0a2820 */ /* 0x000fe20000410000 */
[----:B----4-:R-:W-:Y:S01]  /*103c0*/  FADD.FTZ R5, R8, R5 ;  /* 0x0000000508057221 */ /* 0x010fe20000010000 */
[----:B------:R-:W-:-:S04]  /*103d0*/  IMAD.MOV.U32 R8, RZ, RZ, -0x800000 ;  /* 0xff800000ff087424 */ /* 0x000fc800078e00ff */
[----:B------:R-:W-:Y:S01]  /*103e0*/  FSETP.NE.FTZ.AND P3, PT, R5, RZ, PT ;  /* 0x000000ff0500720b */ /* 0x000fe20003f75000 */
[----:B------:R-:W4:Y:S01]  /*103f0*/  @P2 MUFU.LG2 R18, R4 ;  /* 0x0000000400122308 */ /* 0x000f220000000c00 */
[-C--:B--2---:R-:W-:Y:S01]  /*10400*/  FMUL.FTZ R158, R52, R6.reuse ;  /* 0x00000006349e7220 */ /* 0x084fe20000410000 */
[-C--:B------:R-:W-:Y:S01]  /*10410*/  FMUL.FTZ R159, R56, R6.reuse ;  /* 0x00000006389f7220 */ /* 0x080fe20000410000 */
[----:B------:R-:W-:-:S09]  /*10420*/  FMUL.FTZ R157, R48, R6 ;  /* 0x00000006309d7220 */ /* 0x000fd20000410000 */
[----:B-1----:R-:W1:Y:S01]  /*10430*/  @P3 MUFU.LG2 R20, R5 ;  /* 0x0000000500143308 */ /* 0x002e620000000c00 */
[----:B------:R-:W-:Y:S01]  /*10440*/  @P3 FMUL.FTZ R11, R15, 0.69314718246459960938 ;  /* 0x3f3172180f0b3820 */ /* 0x000fe20000410000 */
[-C--:B------:R-:W-:Y:S01]  /*10450*/  FMUL.FTZ R24, R24, R6.reuse ;  /* 0x0000000618187220 */ /* 0x080fe20000410000 */
[-C--:B------:R-:W-:Y:S01]  /*10460*/  FMUL.FTZ R25, R25, R6.reuse ;  /* 0x0000000619197220 */ /* 0x080fe20000410000 */
[-C--:B------:R-:W-:Y:S01]  /*10470*/  FMUL.FTZ R28, R28, R6.reuse ;  /* 0x000000061c1c7220 */ /* 0x080fe20000410000 */
[----:B----4-:R-:W-:Y:S01]  /*10480*/  @P2 FMUL.FTZ R21, R18, 0.69314718246459960938 ;  /* 0x3f31721812152820 */ /* 0x010fe20000410000 */
[-C--:B------:R-:W-:Y:S01]  /*10490*/  FMUL.FTZ R29, R29, R6.reuse ;  /* 0x000000061d1d7220 */ /* 0x080fe20000410000 */
[-C--:B------:R-:W-:Y:S01]  /*104a0*/  FMUL.FTZ R32, R32, R6.reuse ;  /* 0x0000000620207220 */ /* 0x080fe20000410000 */
[----:B------:R-:W2:Y:S01]  /*104b0*/  @P3 MUFU.RCP R0, R5 ;  /* 0x0000000500003308 */ /* 0x000ea20000001000 */
        /* <DEDUP_REMOVED lines=15> */
[----:B------:R-:W-:Y:S01]  /*105b0*/  FMUL.FTZ R162, R68, R6 ;  /* 0x0000000644a27220 */ /* 0x000fe20000410000 */
[-C--:B--2---:R-:W-:Y:S01]  /*105c0*/  FMUL.FTZ R56, R27, R0.reuse ;  /* 0x000000001b387220 */ /* 0x084fe20000410000 */
        /* <DEDUP_REMOVED lines=106> */
.L_x_4906:
[----:B------:R-:W-:Y:S05]  /*10c70*/  WARPSYNC.ALL ;  /* 0x0000000000007948 */ /* 0x000fea0003800000 */
[----:B------:R-:W1:Y:S08]  /*10c80*/  S2UR UR5, SR_CgaCtaId ;  /* 0x00000000000579c3 */ /* 0x000e700000008800 */
[----:B------:R-:W-:Y:S06]  /*10c90*/  BAR.SYNC.DEFER_BLOCKING 0x5, 0x180 ;  /* 0x0146000000007b1d */ /* 0x000fec0000010000 */
[----:B------:R-:W-:Y:S01]  /*10ca0*/  UMOV UR4, 0x400 ;  /* 0x0000040000047882 */ /* 0x000fe20000000000 */
[----:B------:R-:W-:Y:S01]  /*10cb0*/  BSSY B0, `(.L_x_4972) ;  /* 0x00002e2000007945 */ /* 0x000fe20003800000 */
[----:B-1----:R-:W-:-:S06]  /*10cc0*/  ULEA UR4, UR5, UR4, 0x18 ;  /* 0x0000000405047291 */ /* 0x002fcc000f8ec03f */
[----:B------:R-:W-:-:S05]  /*10cd0*/  IMAD.U32 R18, RZ, RZ, UR4 ;  /* 0x00000004ff127e24 */ /* 0x000fca000f8e00ff */
[----:B------:R1:W2:Y:S01]  /*10ce0*/  LDS.128 R92, [R18+0x228d0] ;  /* 0x0228d000125c7984 */ /* 0x0002a20000000c00 */
[----:B------:R-:W-:Y:S06]  /*10cf0*/  BAR.ARV 0x4, 0x180 ;  /* 0x0106000000007b1d */ /* 0x000fec0000002000 */
[----:B------:R-:W-:Y:S05]  /*10d00*/  @P1 BRA `(.L_x_4973) ;  /* 0x0000001c00dc1947 */ /* 0x000fea0003800000 */
[----:B------:R-:W3:Y:S01]  /*10d10*/  LDL R14, [R1+0x1c] ;  /* 0x00001c00010e7983 */ /* 0x000ee20000100800 */
[----:B------:R-:W-:Y:S05]  /*10d20*/  WARPSYNC.ALL ;  /* 0x0000000000007948 */ /* 0x000fea0003800000 */
[----:B------:R-:W4:Y:S01]  /*10d30*/  S2R R21, SR_SWINHI ;  /* 0x0000000000157919 */ /* 0x000f220000002f00 */
        /* <DEDUP_REMOVED lines=18> */
[----:B----4-:R-:W-:Y:S02]  /*10e60*/  MOV R11, R21 ;  /* 0x00000015000b7202 */ /* 0x010fe40000000f00 */
        /* <DEDUP_REMOVED lines=16> */
[----:B------:R-:W4:Y:S08]  /*10f70*/  LDC R0, c[0x0][0xbe8] ;  /* 0x0002fa00ff007b82 */ /* 0x000f300000000800 */
[----:B------:R-:W-:Y:S01]  /*10f80*/  BAR.SYNC.DEFER_BLOCKING 0x1, 0x100 ;  /* 0x0044000000007b1d */ /* 0x000fe20000010000 */
[----:B---3--:R-:W-:-:S03]  /*10f90*/  IMAD.WIDE R142, R14, 0x2, R10 ;  /* 0x000000020e8e7825 */ /* 0x008fc600078e020a */
[C---:B-----5:R-:W-:Y:S02]  /*10fa0*/  IADD3 R38, P3, R142.reuse, 0x60, RZ ;  /* 0x000000608e267810 */ /* 0x060fe40007f7e0ff */
[----:B------:R-:W-:Y:S02]  /*10fb0*/  IADD3 R14, P1, R142, 0x20, RZ ;  /* 0x000000208e0e7810 */ /* 0x000fe40007f3e0ff */
[----:B------:R-:W-:Y:S01]  /*10fc0*/  LOP3.LUT R50, R38, 0x380, RZ, 0xc0, !PT ;  /* 0x0000038026327812 */ /* 0x000fe200078ec0ff */
[--C-:B------:R-:W-:Y:S01]  /*10fd0*/  IMAD.X R99, RZ, RZ, R143.reuse, P3 ;  /* 0x000000ffff637224 */ /* 0x100fe200018e068f */
[----:B------:R-:W-:Y:S01]  /*10fe0*/  IADD3 R110, P0, R142, 0x4040, RZ ;  /* 0x000040408e6e7810 */ /* 0x000fe20007f1e0ff */
[--C-:B------:R-:W-:Y:S01]  /*10ff0*/  IMAD.X R47, RZ, RZ, R143.reuse, P1 ;  /* 0x000000ffff2f7224 */ /* 0x100fe200008e068f */
[----:B------:R-:W-:Y:S02]  /*11000*/  SHF.R.U64 R183, R50, 0x3, RZ ;  /* 0x0000000332b77819 */ /* 0x000fe400000012ff */
[C---:B------:R-:W-:Y:S01]  /*11010*/  IADD3 R20, P2, R142.reuse, 0x40, RZ ;  /* 0x000000408e147810 */ /* 0x040fe20007f5e0ff */
[----:B------:R-:W-:Y:S01]  /*11020*/  IMAD.X R111, RZ, RZ, R143, P0 ;  /* 0x000000ffff6f7224 */ /* 0x000fe200000e068f */
[----:B--2---:R-:W-:-:S02]  /*11030*/  IADD3 R92, P4, R142, 0x4000, RZ ;  /* 0x000040008e5c7810 */ /* 0x004fc40007f9e0ff */
[----:B------:R-:W-:Y:S01]  /*11040*/  LOP3.LUT R98, R183, R38, RZ, 0x3c, !PT ;  /* 0x00000026b7627212 */ /* 0x000fe200078e3cff */
[--C-:B------:R-:W-:Y:S01]  /*11050*/  IMAD.X R51, RZ, RZ, R143.reuse, P2 ;  /* 0x000000ffff337224 */ /* 0x100fe200010e068f */
[----:B------:R-:W-:Y:S01]  /*11060*/  LOP3.LUT R179, R14, 0x380, RZ, 0xc0, !PT ;  /* 0x000003800eb37812 */ /* 0x000fe200078ec0ff */
[----:B------:R-:W-:Y:S01]  /*11070*/  IMAD.X R103, RZ, RZ, R143, P4 ;  /* 0x000000ffff677224 */ /* 0x000fe200020e068f */
[----:B------:R-:W-:Y:S02]  /*11080*/  LOP3.LUT R183, R110, 0x380, RZ, 0xc0, !PT ;  /* 0x000003806eb77812 */ /* 0x000fe400078ec0ff */
[----:B------:R-:W-:Y:S02]  /*11090*/  LOP3.LUT R46, R20, 0x380, RZ, 0xc0, !PT ;  /* 0x00000380142e7812 */ /* 0x000fe400078ec0ff */
[----:B------:R-:W-:Y:S02]  /*110a0*/  SHF.R.U64 R179, R179, 0x3, RZ ;  /* 0x00000003b3b37819 */ /* 0x000fe400000012ff */
[----:B------:R-:W-:-:S02]  /*110b0*/  SHF.R.U64 R183, R183, 0x3, RZ ;  /* 0x00000003b7b77819 */ /* 0x000fc400000012ff */
[----:B------:R-:W-:Y:S02]  /*110c0*/  IADD3 R126, P4, R142, 0x8040, RZ ;  /* 0x000080408e7e7810 */ /* 0x000fe40007f9e0ff */
[----:B------:R-:W-:Y:S02]  /*110d0*/  SHF.R.U64 R181, R46, 0x3, RZ ;  /* 0x000000032eb57819 */ /* 0x000fe400000012ff */
[C---:B------:R-:W-:Y:S01]  /*110e0*/  IADD3 R106, P5, R142.reuse, 0x4020, RZ ;  /* 0x000040208e6a7810 */ /* 0x040fe20007fbe0ff */
[--C-:B------:R-:W-:Y:S01]  /*110f0*/  IMAD.X R127, RZ, RZ, R143.reuse, P4 ;  /* 0x000000ffff7f7224 */ /* 0x100fe200020e068f */
[C---:B------:R-:W-:Y:S02]  /*11100*/  IADD3 R118, P2, R142.reuse, 0x8000, RZ ;  /* 0x000080008e767810 */ /* 0x040fe40007f5e0ff */
[----:B------:R-:W-:Y:S01]  /*11110*/  IADD3 R122, P3, R142, 0x8020, RZ ;  /* 0x000080208e7a7810 */ /* 0x000fe20007f7e0ff */
[----:B------:R-:W-:Y:S01]  /*11120*/  IMAD.X R107, RZ, RZ, R143, P5 ;  /* 0x000000ffff6b7224 */ /* 0x000fe200028e068f */
[----:B------:R-:W-:-:S02]  /*11130*/  LOP3.LUT R46, R179, R14, RZ, 0x3c, !PT ;  /* 0x0000000eb32e7212 */ /* 0x000fc400078e3cff */
[----:B------:R-:W-:Y:S01]  /*11140*/  LOP3.LUT R110, R183, R110, RZ, 0x3c, !PT ;  /* 0x0000006eb76e7212 */ /* 0x000fe200078e3cff */
[----:B------:R-:W-:Y:S01]  /*11150*/  IMAD.X R123, RZ, RZ, R143, P3 ;  /* 0x000000ffff7b7224 */ /* 0x000fe200018e068f */
[----:B------:R-:W-:Y:S02]  /*11160*/  LOP3.LUT R50, R181, R20, RZ, 0x3c, !PT ;  /* 0x00000014b5327212 */ /* 0x000fe400078e3cff */
[----:B------:R-:W-:Y:S02]  /*11170*/  LOP3.LUT R179, R92, 0x380, RZ, 0xc0, !PT ;  /* 0x000003805cb37812 */ /* 0x000fe400078ec0ff */
[----:B------:R-:W-:Y:S02]  /*11180*/  LOP3.LUT R183, R126, 0x380, RZ, 0xc0, !PT ;  /* 0x000003807eb77812 */ /* 0x000fe400078ec0ff */
[----:B------:R-:W-:Y:S02]  /*11190*/  LOP3.LUT R39, R142, 0x380, RZ, 0xc0, !PT ;  /* 0x000003808e277812 */ /* 0x000fe400078ec0ff */
[----:B------:R-:W-:-:S02]  /*111a0*/  LOP3.LUT R181, R106, 0x380, RZ, 0xc0, !PT ;  /* 0x000003806ab57812 */ /* 0x000fc400078ec0ff */
[C---:B------:R-:W-:Y:S02]  /*111b0*/  IADD3 R114, P1, R142.reuse, 0x4060, RZ ;  /* 0x000040608e727810 */ /* 0x040fe40007f3e0ff */
[----:B------:R-:W-:Y:S02]  /*111c0*/  IADD3.X R119, RZ, R143, RZ, P2, !PT ;  /* 0x0000008fff777210 */ /* 0x000fe400017fe4ff */
[C---:B------:R-:W-:Y:S01]  /*111d0*/  IADD3 R151, P2, R142.reuse, 0xc040, RZ ;  /* 0x0000c0408e977810 */ /* 0x040fe20007f5e0ff */
[--C-:B------:R-:W-:Y:S01]  /*111e0*/  IMAD.X R115, RZ, RZ, R143.reuse, P1 ;  /* 0x000000ffff737224 */ /* 0x100fe200008e068f */
[----:B------:R-:W-:Y:S02]  /*111f0*/  SHF.R.U64 R179, R179, 0x3, RZ ;  /* 0x00000003b3b37819 */ /* 0x000fe400000012ff */
[----:B------:R-:W-:Y:S01]  /*11200*/  SHF.R.U64 R183, R183, 0x3, RZ ;  /* 0x00000003b7b77819 */ /* 0x000fe200000012ff */
[----:B------:R-:W-:Y:S01]  /*11210*/  IMAD.X R21, RZ, RZ, R143, P2 ;  /* 0x000000ffff157224 */ /* 0x000fe200010e068f */
[----:B------:R-:W-:-:S02]  /*11220*/  IADD3 R176, P3, R142, 0xc060, RZ ;  /* 0x0000c0608eb07810 */ /* 0x000fc40007f7e0ff */
[----:B------:R-:W-:Y:S02]  /*11230*/  SHF.R.U64 R39, R39, 0x3, RZ ;  /* 0x0000000327277819 */ /* 0x000fe400000012ff */
[----:B------:R-:W-:Y:S02]  /*11240*/  SHF.R.U64 R181, R181, 0x3, RZ ;  /* 0x00000003b5b57819 */ /* 0x000fe400000012ff */
[C---:B------:R-:W-:Y:S02]  /*11250*/  IADD3 R130, P5, R142.reuse, 0x8060, RZ ;  /* 0x000080608e827810 */ /* 0x040fe40007fbe0ff */
[C---:B------:R-:W-:Y:S02]  /*11260*/  IADD3 R134, P0, R142.reuse, 0xc000, RZ ;  /* 0x0000c0008e867810 */ /* 0x040fe40007f1e0ff */
[----:B------:R-:W-:Y:S01]  /*11270*/  IADD3 R138, P1, R142, 0xc020, RZ ;  /* 0x0000c0208e8a7810 */ /* 0x000fe20007f3e0ff */
[--C-:B------:R-:W-:Y:S01]  /*11280*/  IMAD.X R131, RZ, RZ, R143.reuse, P5 ;  /* 0x000000ffff837224 */ /* 0x100fe200028e068f */
[----:B------:R-:W-:Y:S01]  /*11290*/  LOP3.LUT R185, R114, 0x380, RZ, 0xc0, !PT ;  /* 0x0000038072b97812 */ /* 0x000fe200078ec0ff */
[--C-:B------:R-:W-:Y:S01]  /*112a0*/  IMAD.X R135, RZ, RZ, R143.reuse, P0 ;  /* 0x000000ffff877224 */ /* 0x100fe200000e068f */
[----:B------:R-:W-:Y:S01]  /*112b0*/  LOP3.LUT R102, R179, R92, RZ, 0x3c, !PT ;  /* 0x0000005cb3667212 */ /* 0x000fe200078e3cff */
[----:B------:R-:W-:Y:S01]  /*112c0*/  IMAD.X R139, RZ, RZ, R143, P1 ;  /* 0x000000ffff8b7224 */ /* 0x000fe200008e068f */
[----:B------:R-:W-:-:S02]  /*112d0*/  LOP3.LUT R126, R183, R126, RZ, 0x3c, !PT ;  /* 0x0000007eb77e7212 */ /* 0x000fc400078e3cff */
[----:B------:R-:W-:Y:S02]  /*112e0*/  LOP3.LUT R14, R151, 0x380, RZ, 0xc0, !PT ;  /* 0x00000380970e7812 */ /* 0x000fe400078ec0ff */
[----:B------:R-:W-:Y:S01]  /*112f0*/  LOP3.LUT R142, R39, R142, RZ, 0x3c, !PT ;  /* 0x0000008e278e7212 */ /* 0x000fe200078e3cff */
[----:B------:R-:W-:Y:S01]  /*11300*/  IMAD.X R39, RZ, RZ, R143, P3 ;  /* 0x000000ffff277224 */ /* 0x000fe200018e068f */
[----:B------:R-:W-:Y:S02]  /*11310*/  LOP3.LUT R106, R181, R106, RZ, 0x3c, !PT ;  /* 0x0000006ab56a7212 */ /* 0x000fe400078e3cff */
[----:B------:R-:W-:Y:S02]  /*11320*/  LOP3.LUT R179, R118, 0x380, RZ, 0xc0, !PT ;  /* 0x0000038076b37812 */ /* 0x000fe400078ec0ff */
[----:B------:R-:W-:Y:S02]  /*11330*/  LOP3.LUT R183, R176, 0x380, RZ, 0xc0, !PT ;  /* 0x00000380b0b77812 */ /* 0x000fe400078ec0ff */
[----:B------:R-:W-:-:S02]  /*11340*/  LOP3.LUT R181, R122, 0x380, RZ, 0xc0, !PT ;  /* 0x000003807ab57812 */ /* 0x000fc400078ec0ff */
[----:B------:R-:W-:Y:S02]  /*11350*/  SHF.R.U64 R185, R185, 0x3, RZ ;  /* 0x00000003b9b97819 */ /* 0x000fe400000012ff */
[----:B------:R-:W-:Y:S02]  /*11360*/  SHF.R.U64 R14, R14, 0x3, RZ ;  /* 0x000000030e0e7819 */ /* 0x000fe400000012ff */
[----:B------:R-:W-:Y:S02]  /*11370*/  SHF.R.U64 R179, R179, 0x3, RZ ;  /* 0x00000003b3b37819 */ /* 0x000fe400000012ff */
[----:B------:R-:W-:Y:S02]  /*11380*/  SHF.R.U64 R183, R183, 0x3, RZ ;  /* 0x00000003b7b77819 */ /* 0x000fe400000012ff */
[----:B------:R-:W-:Y:S02]  /*11390*/  MOV R142, R142 ;  /* 0x0000008e008e7202 */ /* 0x000fe40000000f00 */
[----:B------:R-:W-:-:S02]  /*113a0*/  SHF.R.U64 R181, R181, 0x3, RZ ;  /* 0x00000003b5b57819 */ /* 0x000fc400000012ff */
[----:B------:R-:W-:Y:S01]  /*113b0*/  MOV R46, R46 ;  /* 0x0000002e002e7202 */ /* 0x000fe20000000f00 */
[----:B------:R2:W-:Y:S01]  /*113c0*/  STSM.16.M88.4 [R142], R24 ;  /* 0x000000188e007844 */ /* 0x0005e20000000200 */
[----:B------:R-:W-:Y:S02]  /*113d0*/  LOP3.LUT R114, R185, R114, RZ, 0x3c, !PT ;  /* 0x00000072b9727212 */ /* 0x000fe400078e3cff */
[----:B------:R-:W-:Y:S01]  /*113e0*/  LOP3.LUT R20, R14, R151, RZ, 0x3c, !PT ;  /* 0x000000970e147212 */ /* 0x000fe200078e3cff */
[----:B------:R3:W-:Y:S01]  /*113f0*/  STSM.16.M88.4 [R46], R32 ;  /* 0x000000202e007844 */ /* 0x0007e20000000200 */
[----:B------:R-:W-:Y:S02]  /*11400*/  MOV R50, R50 ;  /* 0x0000003200327202 */ /* 0x000fe40000000f00 */
[----:B------:R-:W-:Y:S02]  /*11410*/  LOP3.LUT R185, R130, 0x380, RZ, 0xc0, !PT ;  /* 0x0000038082b97812 */ /* 0x000fe400078ec0ff */
[----:B------:R-:W-:Y:S01]  /*11420*/  LOP3.LUT R118, R179, R118, RZ, 0x3c, !PT ;  /* 0x00000076b3767212 */ /* 0x000fe200078e3cff */
[----:B------:R0:W-:Y:S01]  /*11430*/  STSM.16.M88.4 [R50], R40 ;  /* 0x0000002832007844 */ /* 0x0001e20000000200 */
[----:B------:R-:W-:-:S02]  /*11440*/  LOP3.LUT R38, R183, R176, RZ, 0x3c, !PT ;  /* 0x000000b0b7267212 */ /* 0x000fc400078e3cff */
[----:B------:R-:W-:Y:S02]  /*11450*/  MOV R98, R98 ;  /* 0x0000006200627202 */ /* 0x000fe40000000f00 */
[----:B------:R-:W-:Y:S02]  /*11460*/  LOP3.LUT R122, R181, R122, RZ, 0x3c, !PT ;  /* 0x0000007ab57a7212 */ /* 0x000fe400078e3cff */
[----:B------:R-:W-:Y:S01]  /*11470*/  LOP3.LUT R179, R134, 0x380, RZ, 0xc0, !PT ;  /* 0x0000038086b37812 */ /* 0x000fe200078ec0ff */
[----:B------:R1:W-:Y:S01]  /*11480*/  STSM.16.M88.4 [R98], R4 ;  /* 0x0000000462007844 */ /* 0x0003e20000000200 */
[----:B------:R-:W-:Y:S02]  /*11490*/  MOV R102, R102 ;  /* 0x0000006600667202 */ /* 0x000fe40000000f00 */
[----:B------:R-:W-:Y:S02]  /*114a0*/  F2FP.F16.F32.PACK_AB R14, R61, R160 ;  /* 0x000000a03d0e723e */ /* 0x000fe400000000ff */
[----:B------:R-:W-:-:S02]  /*114b0*/  LOP3.LUT R181, R138, 0x380, RZ, 0xc0, !PT ;  /* 0x000003808ab57812 */ /* 0x000fc400078ec0ff */
[----:B------:R-:W-:Y:S01]  /*114c0*/  MOV R106, R106 ;  /* 0x0000006a006a7202 */ /* 0x000fe20000000f00 */
[----:B------:R4:W-:Y:S01]  /*114d0*/  STSM.16.M88.4 [R102], R12 ;  /* 0x0000000c66007844 */ /* 0x0009e20000000200 */
[----:B--2---:R-:W-:Y:S02]  /*114e0*/  F2FP.F16.F32.PACK_AB R24, R65, R161 ;  /* 0x000000a14118723e */ /* 0x004fe400000000ff */
[----:B------:R-:W-:Y:S02]  /*114f0*/  F2FP.F16.F32.PACK_AB R25, R67, R66 ;  /* 0x000000424319723e */ /* 0x000fe400000000ff */
[----:B------:R-:W-:Y:S02]  /*11500*/  F2FP.F16.F32.PACK_AB R26, R69, R162 ;  /* 0x000000a2451a723e */ /* 0x000fe400000000ff */
[----:B------:R-:W-:Y:S02]  /*11510*/  F2FP.F16.F32.PACK_AB R27, R71, R70 ;  /* 0x00000046471b723e */ /* 0x000fe400000000ff */
[----:B------:R-:W-:-:S02]  /*11520*/  MOV R110, R110 ;  /* 0x0000006e006e7202 */ /* 0x000fc40000000f00 */
[----:B------:R-:W-:Y:S01]  /*11530*/  MOV R20, R20 ;  /* 0x0000001400147202 */ /* 0x000fe20000000f00 */
[----:B------:R2:W-:Y:S01]  /*11540*/  STSM.16.M88.4 [R106], R24 ;  /* 0x000000186a007844 */ /* 0x0005e20000000200 */
[----:B------:R-:W-:Y:S02]  /*11550*/  SHF.R.U64 R185, R185, 0x3, RZ ;  /* 0x00000003b9b97819 */ /* 0x000fe400000012ff */
[----:B------:R-:W-:Y:S01]  /*11560*/  MOV R114, R114 ;  /* 0x0000007200727202 */ /* 0x000fe20000000f00 */
[----:B------:R-:W-:Y:S01]  /*11570*/  STSM.16.M88.4 [R110], R28 ;  /* 0x0000001c6e007844 */ /* 0x000fe20000000200 */
[----:B------:R-:W-:Y:S02]  /*11580*/  MOV R21, R38 ;  /* 0x0000002600157202 */ /* 0x000fe40000000f00 */
[----:B---3--:R-:W-:Y:S02]  /*11590*/  F2FP.F16.F32.PACK_AB R32, R81, R165 ;  /* 0x000000a55120723e */ /* 0x008fe400000000ff */
[----:B------:R-:W-:-:S02]  /*115a0*/  F2FP.F16.F32.PACK_AB R33, R83, R82 ;  /* 0x000000525321723e */ /* 0x000fc400000000ff */
[----:B------:R-:W-:Y:S02]  /*115b0*/  F2FP.F16.F32.PACK_AB R34, R85, R166 ;  /* 0x000000a65522723e */ /* 0x000fe400000000ff */
[----:B------:R-:W-:Y:S02]  /*115c0*/  F2FP.F16.F32.PACK_AB R35, R87, R86 ;  /* 0x000000565723723e */ /* 0x000fe400000000ff */
[----:B------:R-:W-:Y:S02]  /*115d0*/  SHF.R.U64 R179, R179, 0x3, RZ ;  /* 0x00000003b3b37819 */ /* 0x000fe400000012ff */
[----:B------:R-:W-:Y:S01]  /*115e0*/  MOV R118, R118 ;  /* 0x0000007600767202 */ /* 0x000fe20000000f00 */
[----:B------:R-:W-:Y:S01]  /*115f0*/  STSM.16.M88.4 [R114], R32 ;  /* 0x0000002072007844 */ /* 0x000fe20000000200 */
[----:B------:R-:W-:Y:S01]  /*11600*/  F2FP.F16.F32.PACK_AB R38, R3, R168 ;  /* 0x000000a80326723e */ /* 0x000fe200000000ff */
[----:B------:R-:W-:Y:S01]  /*11610*/  IMAD.MOV.U32 R3, RZ, RZ, RZ ;  /* 0x000000ffff037224 */ /* 0x000fe200078e00ff */
[----:B------:R-:W-:-:S02]  /*11620*/  F2FP.F16.F32.PACK_AB R39, R58, R54 ;  /* 0x000000363a27723e */ /* 0x000fc400000000ff */
[----:B------:R-:W-:Y:S02]  /*11630*/  SHF.R.U64 R181, R181, 0x3, RZ ;  /* 0x00000003b5b57819 */ /* 0x000fe400000012ff */
[----:B------:R-:W-:Y:S01]  /*11640*/  MOV R122, R122 ;  /* 0x0000007a007a7202 */ /* 0x000fe20000000f00 */
[----:B------:R-:W-:Y:S01]  /*11650*/  STSM.16.M88.4 [R118], R36 ;  /* 0x0000002476007844 */ /* 0x000fe20000000200 */
[----:B0-----:R-:W-:Y:S02]  /*11660*/  F2FP.F16.F32.PACK_AB R40, R97, R169 ;  /* 0x000000a96128723e */ /* 0x001fe400000000ff */
[----:B------:R-:W-:Y:S02]  /*11670*/  F2FP.F16.F32.PACK_AB R41, R62, R60 ;  /* 0x0000003c3e29723e */ /* 0x000fe400000000ff */
[----:B------:R-:W-:Y:S02]  /*11680*/  F2FP.F16.F32.PACK_AB R42, R101, R170 ;  /* 0x000000aa652a723e */ /* 0x000fe400000000ff */
[----:B------:R-:W-:-:S02]  /*11690*/  F2FP.F16.F32.PACK_AB R43, R68, R64 ;  /* 0x00000040442b723e */ /* 0x000fc400000000ff */
[----:B------:R-:W-:Y:S02]  /*116a0*/  MOV R126, R126 ;  /* 0x0000007e007e7202 */ /* 0x000fe40000000f00 */
[----:B-1----:R-:W-:Y:S01]  /*116b0*/  F2FP.F16.F32.PACK_AB R4, R105, R171 ;  /* 0x000000ab6904723e */ /* 0x002fe200000000ff */
[----:B------:R-:W-:Y:S01]  /*116c0*/  STSM.16.M88.4 [R122], R40 ;  /* 0x000000287a007844 */ /* 0x000fe20000000200 */
[----:B------:R-:W-:Y:S02]  /*116d0*/  F2FP.F16.F32.PACK_AB R5, R76, R72 ;  /* 0x000000484c05723e */ /* 0x000fe400000000ff */
[----:B------:R-:W-:Y:S02]  /*116e0*/  F2FP.F16.F32.PACK_AB R6, R109, R172 ;  /* 0x000000ac6d06723e */ /* 0x000fe400000000ff */
[----:B------:R-:W-:Y:S02]  /*116f0*/  F2FP.F16.F32.PACK_AB R7, R80, R78 ;  /* 0x0000004e5007723e */ /* 0x000fe400000000ff */
[----:B------:R-:W-:-:S02]  /*11700*/  LOP3.LUT R130, R185, R130, RZ, 0x3c, !PT ;  /* 0x00000082b9827212 */ /* 0x000fc400078e3cff */
[----:B------:R-:W-:Y:S01]  /*11710*/  LOP3.LUT R134, R179, R134, RZ, 0x3c, !PT ;  /* 0x00000086b3867212 */ /* 0x000fe200078e3cff */
[----:B------:R0:W-:Y:S01]  /*11720*/  STSM.16.M88.4 [R126], R4 ;  /* 0x000000047e007844 */ /* 0x0001e20000000200 */
[----:B------:R-:W-:Y:S02]  /*11730*/  LOP3.LUT R138, R181, R138, RZ, 0x3c, !PT ;  /* 0x0000008ab58a7212 */ /* 0x000fe400078e3cff */
[----:B------:R-:W-:Y:S02]  /*11740*/  MOV R130, R130 ;  /* 0x0000008200827202 */ /* 0x000fe40000000f00 */
[----:B----4-:R-:W-:Y:S02]  /*11750*/  F2FP.F16.F32.PACK_AB R12, R113, R173 ;  /* 0x000000ad710c723e */ /* 0x010fe400000000ff */
[----:B------:R-:W-:Y:S02]  /*11760*/  F2FP.F16.F32.PACK_AB R13, R88, R84 ;  /* 0x00000054580d723e */ /* 0x000fe400000000ff */
[----:B------:R-:W-:-:S02]  /*11770*/  F2FP.F16.F32.PACK_AB R14, R117, R174 ;  /* 0x000000ae750e723e */ /* 0x000fc400000000ff */
[----:B------:R-:W-:Y:S02]  /*11780*/  F2FP.F16.F32.PACK_AB R15, R100, R96 ;  /* 0x00000060640f723e */ /* 0x000fe400000000ff */
[----:B------:R-:W-:Y:S02]  /*11790*/  MOV R134, R134 ;  /* 0x0000008600867202 */ /* 0x000fe40000000f00 */
[----:B--2---:R-:W-:Y:S01]  /*117a0*/  F2FP.F16.F32.PACK_AB R24, R121, R175 ;  /* 0x000000af7918723e */ /* 0x004fe200000000ff */
[----:B------:R1:W-:Y:S01]  /*117b0*/  STSM.16.M88.4 [R130], R12 ;  /* 0x0000000c82007844 */ /* 0x0003e20000000200 */
[----:B------:R-:W-:Y:S02]  /*117c0*/  F2FP.F16.F32.PACK_AB R25, R108, R104 ;  /* 0x000000686c19723e */ /* 0x000fe400000000ff */
[----:B------:R-:W-:Y:S02]  /*117d0*/  F2FP.F16.F32.PACK_AB R26, R125, R177 ;  /* 0x000000b17d1a723e */ /* 0x000fe400000000ff */
[----:B------:R-:W-:-:S02]  /*117e0*/  F2FP.F16.F32.PACK_AB R27, R116, R112 ;  /* 0x00000070741b723e */ /* 0x000fc400000000ff */
[----:B------:R-:W-:Y:S02]  /*117f0*/  ISETP.NE.U32.AND P0, PT, RZ, UR4, PT ;  /* 0x00000004ff007c0c */ /* 0x000fe4000bf05070 */
[----:B0-----:R-:W-:Y:S01]  /*11800*/  IADD3 R6, P1, R227, UR4, RZ ;  /* 0x00000004e3067c10 */ /* 0x001fe2000ff3e0ff */
[----:B------:R-:W-:Y:S01]  /*11810*/  STSM.16.M88.4 [R134], R24 ;  /* 0x0000001886007844 */ /* 0x000fe20000000200 */
[----:B------:R-:W-:Y:S02]  /*11820*/  MOV R138, R138 ;  /* 0x0000008a008a7202 */ /* 0x000fe40000000f00 */
[----:B------:R-:W-:Y:S02]  /*11830*/  F2FP.F16.F32.PACK_AB R28, R129, R178 ;  /* 0x000000b2811c723e */ /* 0x000fe400000000ff */
[----:B------:R-:W-:Y:S02]  /*11840*/  F2FP.F16.F32.PACK_AB R29, R124, R120 ;  /* 0x000000787c1d723e */ /* 0x000fe400000000ff */
[----:B------:R-:W-:-:S02]  /*11850*/  F2FP.F16.F32.PACK_AB R30, R133, R132 ;  /* 0x00000084851e723e */ /* 0x000fc400000000ff */
[----:B------:R-:W-:Y:S02]  /*11860*/  F2FP.F16.F32.PACK_AB R31, R152, R128 ;  /* 0x00000080981f723e */ /* 0x000fe400000000ff */
[----:B------:R-:W-:Y:S02]  /*11870*/  F2FP.F16.F32.PACK_AB R152, R137, R136 ;  /* 0x000000888998723e */ /* 0x000fe400000000ff */
[----:B------:R-:W-:Y:S01]  /*11880*/  ISETP.NE.AND.EX P0, PT, RZ, UR5, PT, P0 ;  /* 0x00000005ff007c0c */ /* 0x000fe2000bf05300 */
[----:B------:R0:W-:Y:S01]  /*11890*/  STSM.16.M88.4 [R138], R28 ;  /* 0x0000001c8a007844 */ /* 0x0001e20000000200 */
[----:B------:R-:W-:Y:S01]  /*118a0*/  IADD3.X R7, R228, UR5, RZ, P1, !PT ;  /* 0x00000005e4077c10 */ /* 0x000fe20008ffe4ff */
[----:B------:R-:W-:Y:S02]  /*118b0*/  ULDC.64 UR4, c[0x0][0xc08] ;  /* 0x0003020000047ab9 */ /* 0x000fe40000000a00 */
[----:B------:R2:W-:Y:S01]  /*118c0*/  STSM.16.M88.4 [R20], R152 ;  /* 0x0000009814007844 */ /* 0x0005e20000000200 */
[----:B------:R-:W-:-:S03]  /*118d0*/  ISETP.NE.U32.AND P2, PT, RZ, UR4, PT ;  /* 0x00000004ff007c0c */ /* 0x000fc6000bf45070 */
[----:B------:R2:W-:Y:S01]  /*118e0*/  STSM.16.M88.4 [R21], R144 ;  /* 0x0000009015007844 */ /* 0x0005e20000000200 */
[----:B------:R-:W-:Y:S01]  /*118f0*/  BAR.SYNC.DEFER_BLOCKING 0x1, 0x100 ;  /* 0x0044000000007b1d */ /* 0x000fe20000010000 */
[----:B------:R-:W-:-:S13]  /*11900*/  ISETP.NE.AND.EX P2, PT, RZ, UR5, PT, P2 ;  /* 0x00000005ff007c0c */ /* 0x000fda000bf45320 */
[----:B------:R-:W-:Y:S01]  /*11910*/  @P2 IADD3 R4, P3, R227, UR4, RZ ;  /* 0x00000004e3042c10 */ /* 0x000fe2000ff7e0ff */
[----:B------:R-:W-:Y:S02]  /*11920*/  ULDC UR4, c[0x0][0xa88] ;  /* 0x0002a20000047ab9 */ /* 0x000fe40000000800 */
[----:B-1----:R-:W-:Y:S02]  /*11930*/  MOV R15, UR4 ;  /* 0x00000004000f7c02 */ /* 0x002fe40008000f00 */
[----:B------:R-:W-:Y:S01]  /*11940*/  @P2 IADD3.X R5, R228, UR5, RZ, P3, !PT ;  /* 0x00000005e4052c10 */ /* 0x000fe20009ffe4ff */
[----:B------:R2:W5:Y:S01]  /*11950*/  @P0 LDG.E R3, desc[UR40][R6.64] ;  /* 0x0000002806030981 */ /* 0x000562000c1e1900 */
[----:B------:R-:W-:Y:S01]  /*11960*/  ISETP.NE.AND P1, PT, R0, 0x1, PT ;  /* 0x000000010000780c */ /* 0x000fe20003f25270 */
[----:B0-----:R-:W-:Y:S02]  /*11970*/  IMAD.IADD R29, R214, 0x1, R206 ;  /* 0x00000001d61d7824 */ /* 0x001fe400078e02ce */
[----:B------:R2:W5:Y:S10]  /*11980*/  @P2 LDG.E R15, desc[UR40][R4.64] ;  /* 0x00000028040f2981 */ /* 0x000574000c1e1900 */
[----:B------:R-:W0:Y:S08]  /*11990*/  @P1 LDC R12, c[0x0][0xbec] ;  /* 0x0002fb00ff0c1b82 */ /* 0x000e300000000800 */
[----:B------:R-:W1:Y:S01]  /*119a0*/  @P1 LDC R25, c[0x0][0xbf0] ;  /* 0x0002fc00ff191b82 */ /* 0x000e620000000800 */
[----:B--2---:R-:W-:Y:S05]  /*119b0*/  @P2 BRA `(.L_x_4974) ;  /* 0x0000000000102947 */ /* 0x004fea0003800000 */
[----:B------:R-:W-:Y:S05]  /*119c0*/  @!P0 BRA `(.L_x_4974) ;  /* 0x00000000000c8947 */ /* 0x000fea0003800000 */
[----:B------:R-:W2:Y:S04]  /*119d0*/  LDG.E R4, desc[UR40][R6.64] ;  /* 0x0000002806047981 */ /* 0x000ea8000c1e1900 */
[----:B-----5:R-:W2:Y:S02]  /*119e0*/  LDG.E R15, desc[UR40][R6.64+0x4] ;  /* 0x00000428060f7981 */ /* 0x020ea4000c1e1900 */
[----:B--2---:R-:W-:-:S07]  /*119f0*/  IMAD.IADD R15, R15, 0x1, -R4 ;  /* 0x000000010f0f7824 */ /* 0x004fce00078e0a04 */
.L_x_4974:
[----:B------:R-:W2:Y:S01]  /*11a00*/  LDL R14, [R1+0x18] ;  /* 0x00001800010e7983 */ /* 0x000ea20000100800 */
[----:B------:R-:W-:Y:S01]  /*11a10*/  SHF.R.S32.HI R76, RZ, 0x1f, R226 ;  /* 0x0000001fff4c7819 */ /* 0x000fe200000114e2 */
[----:B0-----:R-:W-:Y:S01]  /*11a20*/  @P1 IMAD.HI.U32 R4, R29, R12, RZ ;  /* 0x0000000c1d041227 */ /* 0x001fe200078e00ff */
[----:B------:R-:W-:Y:S01]  /*11a30*/  ULDC.64 UR4, c[0x0][0xb90] ;  /* 0x0002e40000047ab9 */ /* 0x000fe20000000a00 */
[--C-:B-----5:R-:W-:Y:S01]  /*11a40*/  SHF.R.S32.HI R21, RZ, 0x1f, R3.reuse ;  /* 0x0000001fff157819 */ /* 0x120fe20000011403 */
[----:B------:R-:W0:Y:S01]  /*11a50*/  S2R R30, SR_TID.X ;  /* 0x00000000001e7919 */ /* 0x000e220000002100 */
[----:B------:R-:W-:Y:S01]  /*11a60*/  IMAD R13, R76, UR4, RZ ;  /* 0x000000044c0d7c24 */ /* 0x000fe2000f8e02ff */
[----:B------:R-:W-:Y:S01]  /*11a70*/  SEL R235, R235, RZ, !P0 ;  /* 0x000000ffebeb7207 */ /* 0x000fe20004000000 */
[----:B------:R-:W-:Y:S01]  /*11a80*/  IMAD.MOV.U32 R20, RZ, RZ, R3 ;  /* 0x000000ffff147224 */ /* 0x000fe200078e0003 */
[----:B------:R-:W-:Y:S01]  /*11a90*/  SEL R229, R229, RZ, !P0 ;  /* 0x000000ffe5e57207 */ /* 0x000fe20004000000 */
[----:B------:R-:W-:Y:S01]  /*11aa0*/  IMAD.MOV.U32 R7, RZ, RZ, R29 ;  /* 0x000000ffff077224 */ /* 0x000fe200078e001d */
[----:B-1----:R-:W-:Y:S01]  /*11ab0*/  @P1 SHF.R.U32.HI R7, RZ, R25, R4 ;  /* 0x00000019ff071219 */ /* 0x002fe20000011604 */
[C---:B------:R-:W-:Y:S01]  /*11ac0*/  IMAD.WIDE.U32 R4, R226.reuse, UR4, R20 ;  /* 0x00000004e2047c25 */ /* 0x040fe2000f8e0014 */
[----:B------:R-:W1:Y:S03]  /*11ad0*/  @P1 LDC R81, c[0x0][0xbec] ;  /* 0x0002fb00ff511b82 */ /* 0x000e660000000800 */
[----:B------:R-:W-:Y:S01]  /*11ae0*/  IMAD R13, R226, UR5, R13 ;  /* 0x00000005e20d7c24 */ /* 0x000fe2000f8e020d */
[----:B------:R-:W-:Y:S01]  /*11af0*/  ULDC.64 UR4, c[0x0][0xb98] ;  /* 0x0002e60000047ab9 */ /* 0x000fe20000000a00 */
[----:B------:R-:W-:-:S02]  /*11b00*/  IMAD.MOV R27, RZ, RZ, -R7 ;  /* 0x000000ffff1b7224 */ /* 0x000fc400078e0a07 */
[----:B------:R-:W-:Y:S01]  /*11b10*/  IMAD.IADD R5, R5, 0x1, R13 ;  /* 0x0000000105057824 */ /* 0x000fe200078e020d */
[----:B------:R-:W3:Y:S01]  /*11b20*/  @P1 LDC R82, c[0x0][0xbf0] ;  /* 0x0002fc00ff521b82 */ /* 0x000ee20000000800 */
[----:B------:R-:W-:Y:S02]  /*11b30*/  IMAD R25, R234, 0x40, R205 ;  /* 0x00000040ea197824 */ /* 0x000fe400078e02cd */
[----:B------:R-:W-:Y:S02]  /*11b40*/  IMAD R13, R0, R27, R29 ;  /* 0x0000001b000d7224 */ /* 0x000fe400078e021d */
[----:B------:R-:W-:Y:S02]  /*11b50*/  IMAD R6, R235, UR4, RZ ;  /* 0x00000004eb067c24 */ /* 0x000fe4000f8e02ff */
        /* <DEDUP_REMOVED lines=8> */
[----:B0-----:R-:W-:Y:S01]  /*11be0*/  VIADD R30, R30, 0xffffff80 ;  /* 0xffffff801e1e7836 */ /* 0x001fe20000000000 */
[----:B------:R-:W-:Y:S01]  /*11bf0*/  IADD3.X R5, R25, R5, R12, P0, !PT ;  /* 0x0000000519057210 */ /* 0x000fe200007fe40c */
[----:B------:R-:W-:Y:S01]  /*11c00*/  IMAD R6, R6, UR4, RZ ;  /* 0x0000000406067c24 */ /* 0x000fe2000f8e02ff */
[----:B------:R-:W-:Y:S01]  /*11c10*/  LOP3.LUT R60, R61, 0x380, RZ, 0xc0, !PT ;  /* 0x000003803d3c7812 */ /* 0x000fe200078ec0ff */
[----:B------:R-:W-:Y:S01]  /*11c20*/  IMAD R20, R15, R0, RZ ;  /* 0x000000000f147224 */ /* 0x000fe200078e02ff */
[----:B------:R-:W-:Y:S01]  /*11c30*/  IADD3 R25, P5, R10, 0x3000, RZ ;  /* 0x000030000a197810 */ /* 0x000fe20007fbe0ff */
[C---:B------:R-:W-:Y:S01]  /*11c40*/  IMAD R7, R13.reuse, UR5, R6 ;  /* 0x000000050d077c24 */ /* 0x040fe2000f8e0206 */
[----:B------:R-:W-:Y:S01]  /*11c50*/  SHF.R.U64 R60, R60, 0x3, RZ ;  /* 0x000000033c3c7819 */ /* 0x000fe200000012ff */
[----:B------:R-:W-:Y:S01]  /*11c60*/  IMAD.WIDE.U32 R4, R13, UR4, R4 ;  /* 0x000000040d047c25 */ /* 0x000fe2000f8e0004 */
[----:B------:R-:W-:Y:S01]  /*11c70*/  ULDC.64 UR4, c[0x0][0xb50] ;  /* 0x0002d40000047ab9 */ /* 0x000fe20000000a00 */
[----:B------:R-:W-:-:S02]  /*11c80*/  IADD3 R13, P3, R10, 0x2000, RZ ;  /* 0x000020000a0d7810 */ /* 0x000fc40007f7e0ff */
[----:B------:R-:W-:Y:S01]  /*11c90*/  IMAD.IADD R5, R5, 0x1, R7 ;  /* 0x0000000105057824 */ /* 0x000fe200078e0207 */
[C---:B------:R-:W-:Y:S02]  /*11ca0*/  LEA R6, P0, R4.reuse, UR4, 0x2 ;  /* 0x0000000404067c11 */ /* 0x040fe4000f8010ff */
[----:B------:R-:W-:Y:S02]  /*11cb0*/  LOP3.LUT R12, R13, 0x380, RZ, 0xc0, !PT ;  /* 0x000003800d0c7812 */ /* 0x000fe400078ec0ff */
[----:B------:R-:W-:Y:S01]  /*11cc0*/  LEA.HI.X R4, R4, UR5, R5, 0x2, P0 ;  /* 0x0000000504047c11 */ /* 0x000fe200080f1405 */
[----:B------:R-:W-:Y:S01]  /*11cd0*/  ULDC.64 UR4, c[0x0][0xaa0] ;  /* 0x0002a80000047ab9 */ /* 0x000fe20000000a00 */
[----:B------:R-:W-:Y:S01]  /*11ce0*/  IADD3 R29, P0, R10, 0x4000, RZ ;  /* 0x000040000a1d7810 */ /* 0x000fe20007f1e0ff */
[----:B------:R-:W-:Y:S01]  /*11cf0*/  SHFL.IDX PT, R50, R6, RZ, 0x1c1f ;  /* 0x001c1fff06327589 */ /* 0x000fe200000e0000 */
[----:B------:R-:W-:Y:S02]  /*11d00*/  SHF.R.U64 R12, R12, 0x3, RZ ;  /* 0x000000030c0c7819 */ /* 0x000fe400000012ff */
[----:B------:R-:W-:Y:S01]  /*11d10*/  LOP3.LUT R60, R60, R61, RZ, 0x3c, !PT ;  /* 0x0000003d3c3c7212 */ /* 0x000fe200078e3cff */
[----:B------:R-:W0:Y:S01]  /*11d20*/  SHFL.IDX PT, R51, R4, RZ, 0x1c1f ;  /* 0x001c1fff04337589 */ /* 0x000e2200000e0000 */
[----:B------:R-:W-:-:S02]  /*11d30*/  IADD3.X R61, RZ, R11, RZ, P2, !PT ;  /* 0x0000000bff3d7210 */ /* 0x000fc400017fe4ff */
[----:B------:R-:W-:Y:S01]  /*11d40*/  LOP3.LUT R28, R29, 0x380, RZ, 0xc0, !PT ;  /* 0x000003801d1c7812 */ /* 0x000fe200078ec0ff */
[----:B------:R4:W-:Y:S01]  /*11d50*/  SHFL.IDX PT, R54, R6, 0x1, 0x1c1f ;  /* 0x003c1f0006367f89 */ /* 0x0009e200000e0000 */
[----:B------:R-:W-:Y:S02]  /*11d60*/  IADD3 R37, P2, R10, 0x6000, RZ ;  /* 0x000060000a257810 */ /* 0x000fe40007f5e0ff */
[----:B------:R-:W-:Y:S01]  /*11d70*/  LOP3.LUT R12, R12, R13, RZ, 0x3c, !PT ;  /* 0x0000000d0c0c7212 */ /* 0x000fe200078e3cff */
[----:B------:R-:W-:Y:S01]  /*11d80*/  IMAD.X R13, RZ, RZ, R11, P3 ;  /* 0x000000ffff0d7224 */ /* 0x000fe200018e060b */
[C---:B------:R-:W-:Y:S01]  /*11d90*/  IADD3 R33, P4, R10.reuse, 0x5000, RZ ;  /* 0x000050000a217810 */ /* 0x040fe20007f9e0ff */
[----:B------:R0:W2:Y:S01]  /*11da0*/  SHFL.IDX PT, R55, R4, 0x1, 0x1c1f ;  /* 0x003c1f0004377f89 */ /* 0x0000a200000e0000 */
[----:B------:R-:W-:Y:S02]  /*11db0*/  IADD3 R41, P3, R10, 0x7000, RZ ;  /* 0x000070000a297810 */ /* 0x000fe40007f7e0ff */
[----:B------:R-:W-:-:S02]  /*11dc0*/  SHF.R.U64 R28, R28, 0x3, RZ ;  /* 0x000000031c1c7819 */ /* 0x000fc400000012ff */
[----:B------:R-:W-:Y:S02]  /*11dd0*/  LOP3.LUT R36, R37, 0x380, RZ, 0xc0, !PT ;  /* 0x0000038025247812 */ /* 0x000fe400078ec0ff */
[----:B------:R-:W-:Y:S02]  /*11de0*/  LOP3.LUT R24, R25, 0x380, RZ, 0xc0, !PT ;  /* 0x0000038019187812 */ /* 0x000fe400078ec0ff */
[----:B------:R-:W-:Y:S02]  /*11df0*/  LOP3.LUT R32, R33, 0x380, RZ, 0xc0, !PT ;  /* 0x0000038021207812 */ /* 0x000fe400078ec0ff */
[----:B------:R-:W-:Y:S02]  /*11e00*/  LOP3.LUT R40, R41, 0x380, RZ, 0xc0, !PT ;  /* 0x0000038029287812 */ /* 0x000fe400078ec0ff */
[----:B------:R-:W-:Y:S01]  /*11e10*/  LOP3.LUT R28, R28, R29, RZ, 0x3c, !PT ;  /* 0x0000001d1c1c7212 */ /* 0x000fe200078e3cff */
[----:B------:R-:W-:Y:S01]  /*11e20*/  IMAD.X R29, RZ, RZ, R11, P0 ;  /* 0x000000ffff1d7224 */ /* 0x000fe200000e060b */
[----:B------:R-:W-:-:S02]  /*11e30*/  SHF.R.U64 R36, R36, 0x3, RZ ;  /* 0x0000000324247819 */ /* 0x000fc400000012ff */
[----:B------:R-:W-:Y:S02]  /*11e40*/  SHF.R.S32.HI R26, RZ, 0x1f, R30 ;  /* 0x0000001fff1a7819 */ /* 0x000fe4000001141e */
[----:B------:R-:W-:Y:S02]  /*11e50*/  SHF.R.U64 R24, R24, 0x3, RZ ;  /* 0x0000000318187819 */ /* 0x000fe400000012ff */
[----:B------:R-:W-:Y:S02]  /*11e60*/  SHF.R.U64 R32, R32, 0x3, RZ ;  /* 0x0000000320207819 */ /* 0x000fe400000012ff */
[----:B------:R-:W-:Y:S02]  /*11e70*/  IADD3 R49, P0, R10, 0x9000, RZ ;  /* 0x000090000a317810 */ /* 0x000fe40007f1e0ff */
[----:B------:R-:W-:Y:S02]  /*11e80*/  SHF.R.U64 R40, R40, 0x3, RZ ;  /* 0x0000000328287819 */ /* 0x000fe400000012ff */
[----:B------:R-:W-:Y:S01]  /*11e90*/  LOP3.LUT R36, R36, R37, RZ, 0x3c, !PT ;  /* 0x0000002524247212 */ /* 0x000fe200078e3cff */
[----:B------:R-:W-:Y:S01]  /*11ea0*/  IMAD.X R37, RZ, RZ, R11, P2 ;  /* 0x000000ffff257224 */ /* 0x000fe200010e060b */
[----:B------:R-:W-:-:S02]  /*11eb0*/  LEA.HI R26, R26, R30, RZ, 0x7 ;  /* 0x0000001e1a1a7211 */ /* 0x000fc400078f38ff */
[----:B------:R-:W-:Y:S01]  /*11ec0*/  LOP3.LUT R24, R24, R25, RZ, 0x3c, !PT ;  /* 0x0000001918187212 */ /* 0x000fe200078e3cff */
[--C-:B------:R-:W-:Y:S01]  /*11ed0*/  IMAD.X R25, RZ, RZ, R11.reuse, P5 ;  /* 0x000000ffff197224 */ /* 0x100fe200028e060b */
[----:B------:R-:W-:Y:S01]  /*11ee0*/  LOP3.LUT R32, R32, R33, RZ, 0x3c, !PT ;  /* 0x0000002120207212 */ /* 0x000fe200078e3cff */
[--C-:B------:R-:W-:Y:S01]  /*11ef0*/  IMAD.X R33, RZ, RZ, R11.reuse, P4 ;  /* 0x000000ffff217224 */ /* 0x100fe200020e060b */
[----:B------:R-:W-:Y:S02]  /*11f00*/  LOP3.LUT R48, R49, 0x380, RZ, 0xc0, !PT ;  /* 0x0000038031307812 */ /* 0x000fe400078ec0ff */
[----:B------:R-:W-:Y:S02]  /*11f10*/  IADD3 R57, P2, R10, 0xb000, RZ ;  /* 0x0000b0000a397810 */ /* 0x000fe40007f5e0ff */
[----:B------:R-:W-:Y:S01]  /*11f20*/  LOP3.LUT R40, R40, R41, RZ, 0x3c, !PT ;  /* 0x0000002928287212 */ /* 0x000fe200078e3cff */
[----:B------:R-:W-:Y:S01]  /*11f30*/  IMAD.X R41, RZ, RZ, R11, P3 ;  /* 0x000000ffff297224 */ /* 0x000fe200018e060b */
[----:B------:R-:W-:-:S02]  /*11f40*/  IADD3 R45, P5, R10, 0x8000, RZ ;  /* 0x000080000a2d7810 */ /* 0x000fc40007fbe0ff */
[----:B------:R-:W-:Y:S02]  /*11f50*/  IADD3 R53, P4, R10, 0xa000, RZ ;  /* 0x0000a0000a357810 */ /* 0x000fe40007f9e0ff */
[----:B------:R-:W-:Y:S01]  /*11f60*/  LOP3.LUT R26, R26, 0xffffff80, RZ, 0xc0, !PT ;  /* 0xffffff801a1a7812 */ /* 0x000fe200078ec0ff */
[----:B------:R-:W-:Y:S01]  /*11f70*/  IMAD R78, R21, UR4, RZ ;  /* 0x00000004154e7c24 */ /* 0x000fe2000f8e02ff */
[----:B------:R-:W-:Y:S02]  /*11f80*/  IADD3 R63, P3, R10, 0xc000, RZ ;  /* 0x0000c0000a3f7810 */ /* 0x000fe40007f7e0ff */
[----:B------:R-:W-:Y:S02]  /*11f90*/  SHF.R.U64 R48, R48, 0x3, RZ ;  /* 0x0000000330307819 */ /* 0x000fe400000012ff */
[----:B------:R-:W-:Y:S02]  /*11fa0*/  LOP3.LUT R56, R57, 0x380, RZ, 0xc0, !PT ;  /* 0x0000038039387812 */ /* 0x000fe400078ec0ff */
[----:B------:R-:W-:-:S02]  /*11fb0*/  LOP3.LUT R44, R45, 0x380, RZ, 0xc0, !PT ;  /* 0x000003802d2c7812 */ /* 0x000fc400078ec0ff */
[----:B------:R-:W-:Y:S02]  /*11fc0*/  LOP3.LUT R52, R53, 0x380, RZ, 0xc0, !PT ;  /* 0x0000038035347812 */ /* 0x000fe400078ec0ff */
[----:B------:R-:W-:Y:S01]  /*11fd0*/  IADD3 R26, R30, -R26, RZ ;  /* 0x8000001a1e1a7210 */ /* 0x000fe20007ffe0ff */
[----:B------:R-:W-:Y:S01]  /*11fe0*/  IMAD R77, R3, UR5, R78 ;  /* 0x00000005034d7c24 */ /* 0x000fe2000f8e024e */
[----:B------:R-:W-:Y:S01]  /*11ff0*/  LOP3.LUT R62, R63, 0x380, RZ, 0xc0, !PT ;  /* 0x000003803f3e7812 */ /* 0x000fe200078ec0ff */
[----:B------:R-:W-:Y:S01]  /*12000*/  IMAD.WIDE.U32 R78, R3, UR4, RZ ;  /* 0x00000004034e7c25 */ /* 0x000fe2000f8e00ff */
[----:B------:R-:W-:Y:S01]  /*12010*/  LOP3.LUT R48, R48, R49, RZ, 0x3c, !PT ;  /* 0x0000003130307212 */ /* 0x000fe200078e3cff */
[----:B------:R-:W-:Y:S01]  /*12020*/  ULDC.64 UR4, c[0x0][0xae8] ;  /* 0x0002ba0000047ab9 */ /* 0x000fe20000000a00 */
[----:B------:R-:W-:Y:S01]  /*12030*/  SHF.R.U64 R56, R56, 0x3, RZ ;  /* 0x0000000338387819 */ /* 0x000fe200000012ff */
[----:B------:R-:W-:Y:S01]  /*12040*/  IMAD.X R49, RZ, RZ, R11, P0 ;  /* 0x000000ffff317224 */ /* 0x000fe200000e060b */
[----:B------:R-:W-:Y:S01]  /*12050*/  SHF.R.U64 R44, R44, 0x3, RZ ;  /* 0x000000032c2c7819 */ /* 0x000fe200000012ff */
[----:B------:R-:W-:Y:S01]  /*12060*/  IMAD R3, R223, 0x20, R234 ;  /* 0x00000020df037824 */ /* 0x000fe200078e02ea */
[----:B------:R-:W-:-:S02]  /*12070*/  SHF.R.U64 R52, R52, 0x3, RZ ;  /* 0x0000000334347819 */ /* 0x000fc400000012ff */
[----:B------:R-:W-:Y:S01]  /*12080*/  LOP3.LUT P0, RZ, R26, 0x3, RZ, 0xc0, !PT ;  /* 0x000000031aff7812 */ /* 0x000fe2000780c0ff */
[----:B------:R-:W-:Y:S01]  /*12090*/  IMAD R21, R76, UR4, RZ ;  /* 0x000000044c157c24 */ /* 0x000fe2000f8e02ff */
[----:B------:R-:W-:Y:S01]  /*120a0*/  SHF.R.U64 R62, R62, 0x3, RZ ;  /* 0x000000033e3e7819 */ /* 0x000fe200000012ff */
[----:B------:R-:W-:Y:S01]  /*120b0*/  IMAD.IADD R77, R79, 0x1, R77 ;  /* 0x000000014f4d7824 */ /* 0x000fe200078e024d */
[----:B------:R-:W-:Y:S01]  /*120c0*/  LOP3.LUT R56, R56, R57, RZ, 0x3c, !PT ;  /* 0x0000003938387212 */ /* 0x000fe200078e3cff */
[----:B------:R-:W-:Y:S01]  /*120d0*/  IMAD.X R57, RZ, RZ, R11, P2 ;  /* 0x000000ffff397224 */ /* 0x000fe200010e060b */
[----:B------:R-:W-:Y:S01]  /*120e0*/  LOP3.LUT R44, R44, R45, RZ, 0x3c, !PT ;  /* 0x0000002d2c2c7212 */ /* 0x000fe200078e3cff */
[----:B------:R-:W-:Y:S01]  /*120f0*/  IMAD.MOV.U32 R76, RZ, RZ, R78 ;  /* 0x000000ffff4c7224 */ /* 0x000fe200078e004e */
[----:B------:R-:W-:Y:S01]  /*12100*/  LOP3.LUT R52, R52, R53, RZ, 0x3c, !PT ;  /* 0x0000003534347212 */ /* 0x000fe200078e3cff */
[----:B------:R-:W-:Y:S01]  /*12110*/  IMAD.IADD R80, R206, 0x1, R3 ;  /* 0x00000001ce507824 */ /* 0x000fe200078e0203 */
[----:B------:R-:W-:Y:S01]  /*12120*/  LOP3.LUT R62, R62, R63, RZ, 0x3c, !PT ;  /* 0x0000003f3e3e7212 */ /* 0x000fe200078e3cff */
[--C-:B------:R-:W-:Y:S01]  /*12130*/  IMAD.X R45, RZ, RZ, R11.reuse, P5 ;  /* 0x000000ffff2d7224 */ /* 0x100fe200028e060b */
[C---:B------:R-:W-:Y:S01]  /*12140*/  IADD3 R65, P5, R10.reuse, 0xd000, RZ ;  /* 0x0000d0000a417810 */ /* 0x040fe20007fbe0ff */
[--C-:B------:R-:W-:Y:S01]  /*12150*/  IMAD.X R53, RZ, RZ, R11.reuse, P4 ;  /* 0x000000ffff357224 */ /* 0x100fe200020e060b */
[C---:B------:R-:W-:Y:S01]  /*12160*/  IADD3 R69, P4, R10.reuse, 0xe000, RZ ;  /* 0x0000e0000a457810 */ /* 0x040fe20007f9e0ff */
[----:B------:R-:W-:Y:S01]  /*12170*/  IMAD.X R63, RZ, RZ, R11, P3 ;  /* 0x000000ffff3f7224 */ /* 0x000fe200018e060b */
[----:B------:R-:W-:Y:S01]  /*12180*/  IADD3 R7, P3, R10, 0xf000, RZ ;  /* 0x0000f0000a077810 */ /* 0x000fe20007f7e0ff */
[C---:B------:R-:W-:Y:S01]  /*12190*/  IMAD R3, R226.reuse, UR5, R21 ;  /* 0x00000005e2037c24 */ /* 0x040fe2000f8e0215 */
[----:B------:R-:W-:Y:S01]  /*121a0*/  LOP3.LUT R64, R65, 0x380, RZ, 0xc0, !PT ;  /* 0x0000038041407812 */ /* 0x000fe200078ec0ff */
[----:B------:R-:W-:Y:S01]  /*121b0*/  IMAD.WIDE.U32 R76, R226, UR4, R76 ;  /* 0x00000004e24c7c25 */ /* 0x000fe2000f8e004c */
[----:B------:R-:W-:Y:S01]  /*121c0*/  LOP3.LUT R68, R69, 0x380, RZ, 0xc0, !PT ;  /* 0x0000038045447812 */ /* 0x000fe200078ec0ff */
[----:B------:R-:W-:Y:S01]  /*121d0*/  ULDC.64 UR4, c[0x0][0xaf0] ;  /* 0x0002bc0000047ab9 */ /* 0x000fe20000000a00 */
[----:B------:R-:W-:Y:S01]  /*121e0*/  LOP3.LUT R15, R10, 0x380, RZ, 0xc0, !PT ;  /* 0x000003800a0f7812 */ /* 0x000fe200078ec0ff */
[----:B-1----:R-:W-:Y:S01]  /*121f0*/  @P1 IMAD.HI.U32 R21, R80, R81, RZ ;  /* 0x0000005150151227 */ /* 0x002fe200078e00ff */
[----:B----4-:R-:W-:-:S02]  /*12200*/  LOP3.LUT R6, R7, 0x380, RZ, 0xc0, !PT ;  /* 0x0000038007067812 */ /* 0x010fc400078ec0ff */
[----:B------:R-:W-:Y:S01]  /*12210*/  SHF.R.U64 R64, R64, 0x3, RZ ;  /* 0x0000000340407819 */ /* 0x000fe200000012ff */
[----:B------:R-:W-:Y:S01]  /*12220*/  IMAD.IADD R77, R77, 0x1, R3 ;  /* 0x000000014d4d7824 */ /* 0x000fe200078e0203 */
[----:B------:R-:W-:Y:S01]  /*12230*/  SHF.R.U64 R68, R68, 0x3, RZ ;  /* 0x0000000344447819 */ /* 0x000fe200000012ff */
[----:B------:R-:W-:Y:S01]  /*12240*/  IMAD.MOV.U32 R3, RZ, RZ, R80 ;  /* 0x000000ffff037224 */ /* 0x000fe200078e0050 */
[----:B---3--:R-:W-:Y:S01]  /*12250*/  @P1 SHF.R.U32.HI R3, RZ, R82, R21 ;  /* 0x00000052ff031219 */ /* 0x008fe20000011615 */
[----:B------:R-:W-:Y:S01]  /*12260*/  IMAD R78, R235, UR4, RZ ;  /* 0x00000004eb4e7c24 */ /* 0x000fe2000f8e02ff */
[----:B------:R-:W-:Y:S02]  /*12270*/  SHF.R.U64 R15, R15, 0x3, RZ ;  /* 0x000000030f0f7819 */ /* 0x000fe400000012ff */
[----:B------:R-:W-:Y:S02]  /*12280*/  SHF.R.U64 R6, R6, 0x3, RZ ;  /* 0x0000000306067819 */ /* 0x000fe400000012ff */
[----:B------:R-:W-:Y:S01]  /*12290*/  SHF.R.S32.HI R21, RZ, 0x1f, R3 ;  /* 0x0000001fff157819 */ /* 0x000fe20000011403 */
[----:B------:R-:W-:Y:S01]  /*122a0*/  IMAD R79, R229, UR5, R78 ;  /* 0x00000005e54f7c24 */ /* 0x000fe2000f8e024e */
[----:B------:R-:W-:Y:S01]  /*122b0*/  LOP3.LUT R64, R64, R65, RZ, 0x3c, !PT ;  /* 0x0000004140407212 */ /* 0x000fe200078e3cff */
[--C-:B------:R-:W-:Y:S01]  /*122c0*/  IMAD.X R65, RZ, RZ, R11.reuse, P5 ;  /* 0x000000ffff417224 */ /* 0x100fe200028e060b */
[----:B------:R-:W-:Y:S01]  /*122d0*/  LOP3.LUT R68, R68, R69, RZ, 0x3c, !PT ;  /* 0x0000004544447212 */ /* 0x000fe200078e3cff */
[----:B------:R-:W-:Y:S01]  /*122e0*/  IMAD.X R69, RZ, RZ, R11, P4 ;  /* 0x000000ffff457224 */ /* 0x000fe200020e060b */
[----:B0-----:R-:W-:Y:S01]  /*122f0*/  LOP3.LUT R4, R15, R10, RZ, 0x3c, !PT ;  /* 0x0000000a0f047212 */ /* 0x001fe200078e3cff */
[----:B------:R-:W-:Y:S01]  /*12300*/  IMAD.WIDE.U32 R76, R229, UR4, R76 ;  /* 0x00000004e54c7c25 */ /* 0x000fe2000f8e004c */
[----:B------:R-:W-:Y:S01]  /*12310*/  IADD3.X R73, RZ, R11, RZ, P3, !PT ;  /* 0x0000000bff497210 */ /* 0x000fe20001ffe4ff */
[----:B------:R-:W-:Y:S01]  /*12320*/  ULDC.64 UR4, c[0x0][0xae0] ;  /* 0x0002b80000047ab9 */ /* 0x000fe20000000a00 */
[----:B------:R-:W-:Y:S01]  /*12330*/  LOP3.LUT R72, R6, R7, RZ, 0x3c, !PT ;  /* 0x0000000706487212 */ /* 0x000fe200078e3cff */
[----:B------:R-:W-:-:S02]  /*12340*/  IMAD.MOV R81, RZ, RZ, -R3 ;  /* 0x000000ffff517224 */ /* 0x000fc400078e0a03 */
[----:B------:R-:W-:Y:S01]  /*12350*/  IMAD R78, R21, UR4, RZ ;  /* 0x00000004154e7c24 */ /* 0x000fe2000f8e02ff */
[----:B------:R-:W-:Y:S01]  /*12360*/  IADD3 R77, R77, R79, RZ ;  /* 0x0000004f4d4d7210 */ /* 0x000fe20007ffe0ff */
[----:B------:R-:W-:Y:S02]  /*12370*/  IMAD R21, R0, R81, R80 ;  /* 0x0000005100157224 */ /* 0x000fe400078e0250 */
[C---:B------:R-:W-:Y:S02]  /*12380*/  IMAD R79, R3.reuse, UR5, R78 ;  /* 0x00000005034f7c24 */ /* 0x040fe4000f8e024e */
[----:B------:R-:W-:Y:S01]  /*12390*/  IMAD.WIDE.U32 R76, R3, UR4, R76 ;  /* 0x00000004034c7c25 */ /* 0x000fe2000f8e004c */
[----:B------:R-:W-:Y:S01]  /*123a0*/  SHF.R.S32.HI R0, RZ, 0x1f, R21 ;  /* 0x0000001fff007819 */ /* 0x000fe20000011415 */
[----:B------:R-:W-:Y:S02]  /*123b0*/  ULDC.64 UR4, c[0x0][0xad8] ;  /* 0x0002b60000047ab9 */ /* 0x000fe40000000a00 */
[----:B------:R-:W-:-:S02]  /*123c0*/  IMAD.IADD R77, R77, 0x1, R79 ;  /* 0x000000014d4d7824 */ /* 0x000fc400078e024f */
[----:B------:R-:W-:Y:S02]  /*123d0*/  IMAD R0, R0, UR4, RZ ;  /* 0x0000000400007c24 */ /* 0x000fe4000f8e02ff */
[----:B------:R-:W-:Y:S02]  /*123e0*/  IMAD.IADD R85, R234, 0x1, R206 ;  /* 0x00000001ea557824 */ /* 0x000fe400078e02ce */
[C---:B------:R-:W-:Y:S02]  /*123f0*/  IMAD R79, R21.reuse, UR5, R0 ;  /* 0x00000005154f7c24 */ /* 0x040fe4000f8e0200 */
[----:B------:R-:W-:Y:S01]  /*12400*/  IMAD.WIDE.U32 R76, R21, UR4, R76 ;  /* 0x00000004154c7c25 */ /* 0x000fe2000f8e004c */
[----:B------:R-:W-:-:S03]  /*12410*/  ULDC.64 UR4, c[0x0][0xa80] ;  /* 0x0002a00000047ab9 */ /* 0x000fc60000000a00 */
[----:B------:R-:W-:Y:S01]  /*12420*/  VIADD R0, R18, 0x22820 ;  /* 0x0002282012007836 */ /* 0x000fe20000000000 */
[C---:B------:R-:W-:Y:S01]  /*12430*/  LEA R84, P3, R76.reuse, UR4, 0x1 ;  /* 0x000000044c547c11 */ /* 0x040fe2000f8608ff */
[----:B------:R-:W-:Y:S02]  /*12440*/  IMAD.IADD R21, R77, 0x1, R79 ;  /* 0x000000014d157824 */ /* 0x000fe400078e024f */
[----:B------:R-:W-:Y:S01]  /*12450*/  VIADD R3, R85, 0x20 ;  /* 0x0000002055037836 */ /* 0x000fe20000000000 */
[----:B------:R-:W-:Y:S02]  /*12460*/  PRMT R0, RZ, 0x654, R0 ;  /* 0x00000654ff007816 */ /* 0x000fe40000000000 */
[----:B------:R-:W-:Y:S02]  /*12470*/  LEA.HI.X R21, R76, UR5, R21, 0x1, P3 ;  /* 0x000000054c157c11 */ /* 0x000fe400098f0c15 */
[----:B------:R-:W-:Y:S01]  /*12480*/  ISETP.GE.AND P1, PT, R3, R20, PT ;  /* 0x000000140300720c */ /* 0x000fe20003f26270 */
[----:B------:R-:W-:Y:S01]  /*12490*/  VIADD R3, R85, 0x40 ;  /* 0x0000004055037836 */ /* 0x000fe20000000000 */
[----:B------:R-:W0:Y:S01]  /*124a0*/  SHFL.IDX PT, R82, R84, RZ, 0x181f ;  /* 0x00181fff54527589 */ /* 0x000e2200000e0000 */
        /* <DEDUP_REMOVED lines=8> */
[----:B------:R-:W-:Y:S01]  /*12530*/  ISETP.GE.OR P0, PT, R5, R20, P0 ;  /* 0x000000140500720c */ /* 0x000fe20000706670 */
[----:B------:R-:W-:-:S06]  /*12540*/  IMAD.MOV.U32 R5, RZ, RZ, R11 ;  /* 0x000000ffff057224 */ /* 0x000fcc00078e000b */
[----:B------:R-:W-:Y:S06]  /*12550*/  @!P2 ST.E desc[UR40][R50.64], R9 ;  /* 0x000000093200a985 */ /* 0x000fec000c101928 */
[----:B------:R1:W-:Y:S04]  /*12560*/  @!P0 ST.E desc[UR40][R54.64], R8 ;  /* 0x0000000836008985 */ /* 0x0003e8000c101928 */
[----:B------:R-:W5:Y:S04]  /*12570*/  LD.E.128 R4, desc[UR40][R4.64] ;  /* 0x0000002804047980 */ /* 0x000f68000c101d00 */
[----:B------:R-:W5:Y:S04]  /*12580*/  LD.E.128 R12, desc[UR40][R12.64] ;  /* 0x000000280c0c7980 */ /* 0x000f68000c101d00 */
[----:B-1----:R1:W5:Y:S04]  /*12590*/  LD.E.128 R8, desc[UR40][R60.64] ;  /* 0x000000283c087980 */ /* 0x002368000c101d00 */
[----:B------:R-:W5:Y:S04]  /*125a0*/  LD.E.128 R24, desc[UR40][R24.64] ;  /* 0x0000002818187980 */ /* 0x000f68000c101d00 */
        /* <DEDUP_REMOVED lines=17> */
[----:B--2---:R-:W2:Y:S01]  /*126c0*/  FENCE.VIEW.ASYNC.S ;  /* 0x00000000000073c6 */ /* 0x004ea20000000000 */
[----:B------:R-:W-:-:S02]  /*126d0*/  ISETP.GE.AND P2, PT, R85, R20, PT ;  /* 0x000000145500720c */ /* 0x000fc40003f46270 */
[----:B------:R-:W-:Y:S01]  /*126e0*/  ISETP.GE.AND P0, PT, R3, R20, PT ;  /* 0x000000140300720c */ /* 0x000fe20003f06270 */
[----:B--2---:R2:W-:Y:S02]  /*126f0*/  SYNCS.ARRIVE.TRANS64.RED.A1T0 RZ, [R0+URZ], RZ ;  /* 0x000000ff00ff79a7 */ /* 0x0045e4000810043f */
[----:B--2---:R1:W2:Y:S08]  /*12700*/  SHFL.IDX PT, R0, R21, RZ, 0x181f ;  /* 0x00181fff15007589 */ /* 0x0042b000000e0000 */
[----:B0-----:R-:W-:Y:S05]  /*12710*/  @P2 BRA `(.L_x_4976) ;  /* 0x0000000000442947 */ /* 0x001fea0003800000 */
[----:B------:R-:W-:Y:S02]  /*12720*/  ULDC UR4, c[0x0][0xac8] ;  /* 0x0002b20000047ab9 */ /* 0x000fe40000000800 */
[----:B------:R-:W-:Y:S02]  /*12730*/  ISETP.GE.AND P2, PT, R205, UR4, PT ;  /* 0x00000004cd007c0c */ /* 0x000fe4000bf46270 */
[----:B------:R-:W-:Y:S02]  /*12740*/  ISETP.GE.AND P3, PT, R217, UR4, PT ;  /* 0x00000004d9007c0c */ /* 0x000fe4000bf66270 */
[----:B------:R-:W-:-:S09]  /*12750*/  ISETP.GE.AND P4, PT, R216, UR4, PT ;  /* 0x00000004d8007c0c */ /* 0x000fd2000bf86270 */
[----:B------:R-:W-:-:S04]  /*12760*/  @!P2 LEA R76, P5, R205, R82, 0x1 ;  /* 0x00000052cd4ca211 */ /* 0x000fc800078a08ff */
        /* <DEDUP_REMOVED lines=12> */
.L_x_4976:
[----:B------:R-:W-:Y:S05]  /*12830*/  BSYNC B1 ;  /* 0x0000000000017941 */ /* 0x000fea0003800000 */
.L_x_4975:
[----:B--2---:R2:W3:Y:S01]  /*12840*/  SHFL.IDX PT, R0, R21, 0x1, 0x181f ;  /* 0x00381f0015007f89 */ /* 0x0044e200000e0000 */
[----:B------:R-:W-:Y:S01]  /*12850*/  BSSY B1, `(.L_x_4977) ;  /* 0x0000015000017945 */ /* 0x000fe20003800000 */
[----:B------:R-:W-:Y:S02]  /*12860*/  VIADD R3, R85, 0x60 ;  /* 0x0000006055037836 */ /* 0x000fe40000000000 */
[----:B0----5:R2:W0:Y:S01]  /*12870*/  SHFL.IDX PT, R30, R84, 0x1, 0x181f ;  /* 0x00381f00541e7f89 */ /* 0x02142200000e0000 */
[----:B------:R-:W-:Y:S05]  /*12880*/  @P1 BRA `(.L_x_4978) ;  /* 0x0000000000441947 */ /* 0x000fea0003800000 */
[----:B------:R-:W-:Y:S02]  /*12890*/  ULDC UR4, c[0x0][0xac8] ;  /* 0x0002b20000047ab9 */ /* 0x000fe40000000800 */
[----:B------:R-:W-:Y:S02]  /*128a0*/  ISETP.GE.AND P4, PT, R205, UR4, PT ;  /* 0x00000004cd007c0c */ /* 0x000fe4000bf86270 */
[----:B------:R-:W-:Y:S02]  /*128b0*/  ISETP.GE.AND P3, PT, R217, UR4, PT ;  /* 0x00000004d9007c0c */ /* 0x000fe4000bf66270 */
[----:B------:R-:W-:Y:S02]  /*128c0*/  ISETP.GE.AND P2, PT, R216, UR4, PT ;  /* 0x00000004d8007c0c */ /* 0x000fe4000bf46270 */
[----:B------:R-:W-:-:S07]  /*128d0*/  ISETP.GE.AND P1, PT, R218, UR4, PT ;  /* 0x00000004da007c0c */ /* 0x000fce000bf26270 */
[----:B0-----:R-:W-:-:S04]  /*128e0*/  @!P4 LEA R4, P5, R205, R30, 0x1 ;  /* 0x0000001ecd04c211 */ /* 0x001fc800078a08ff */
[----:B---3--:R-:W-:Y:S02]  /*128f0*/  @!P4 LEA.HI.X R5, R205, R0, R89, 0x1, P5 ;  /* 0x00000000cd05c211 */ /* 0x008fe400028f0c59 */
        /* <DEDUP_REMOVED lines=10> */
.L_x_4978:
[----:B------:R-:W-:Y:S05]  /*129a0*/  BSYNC B1 ;  /* 0x0000000000017941 */ /* 0x000fea0003800000 */
.L_x_4977:
[----:B---3--:R3:W0:Y:S01]  /*129b0*/  SHFL.IDX PT, R0, R21, 0x2, 0x181f ;  /* 0x00581f0015007f89 */ /* 0x00862200000e0000 */
[----:B------:R-:W-:Y:S03]  /*129c0*/  BSSY B1, `(.L_x_4979) ;  /* 0x0000014000017945 */ /* 0x000fe60003800000 */
[----:B----4-:R3:W4:Y:S01]  /*129d0*/  SHFL.IDX PT, R10, R84, 0x2, 0x181f ;  /* 0x00581f00540a7f89 */ /* 0x01072200000e0000 */
        /* <DEDUP_REMOVED lines=18> */
.L_x_4980:
[----:B------:R-:W-:Y:S05]  /*12b00*/  BSYNC B1 ;  /* 0x0000000000017941 */ /* 0x000fea0003800000 */
.L_x_4979:
[----:B------:R-:W-:Y:S01]  /*12b10*/  ISETP.GE.AND P0, PT, R3, R20, PT ;  /* 0x000000140300720c */ /* 0x000fe20003f06270 */
[----:B-123--:R-:W1:Y:S04]  /*12b20*/  SHFL.IDX PT, R21, R21, 0x3, 0x181f ;  /* 0x00781f0015157f89 */ /* 0x00ee6800000e0000 */
[----:B------:R-:W2:Y:S08]  /*12b30*/  SHFL.IDX PT, R84, R84, 0x3, 0x181f ;  /* 0x00781f0054547f89 */ /* 0x000eb000000e0000 */
[----:B------:R-:W-:Y:S05]  /*12b40*/  @P0 BRA `(.L_x_4981) ;  /* 0x0000000c00e00947 */ /* 0x000fea0003800000 */
[----:B------:R-:W-:Y:S02]  /*12b50*/  ULDC UR4, c[0x0][0xac8] ;  /* 0x0002b20000047ab9 */ /* 0x000fe40000000800 */
[----:B------:R-:W-:Y:S02]  /*12b60*/  ISETP.GE.AND P3, PT, R205, UR4, PT ;  /* 0x00000004cd007c0c */ /* 0x000fe4000bf66270 */
[----:B------:R-:W-:Y:S02]  /*12b70*/  ISETP.GE.AND P4, PT, R217, UR4, PT ;  /* 0x00000004d9007c0c */ /* 0x000fe4000bf86270 */
[----:B------:R-:W-:-:S09]  /*12b80*/  ISETP.GE.AND P5, PT, R216, UR4, PT ;  /* 0x00000004d8007c0c */ /* 0x000fd2000bfa6270 */
[-C--:B0-2---:R-:W-:Y:S02]  /*12b90*/  @!P3 LEA R4, P0, R205, R84.reuse, 0x1 ;  /* 0x00000054cd04b211 */ /* 0x085fe400078008ff */
        /* <DEDUP_REMOVED lines=14> */
.L_x_4973:
[----:B------:R-:W-:Y:S01]  /*12c80*/  ULDC.64 UR4, c[0x0][0xc00] ;  /* 0x0003000000047ab9 */ /* 0x000fe20000000a00 */
[----:B------:R-:W-:Y:S01]  /*12c90*/  IMAD.MOV.U32 R0, RZ, RZ, RZ ;  /* 0x000000ffff007224 */ /* 0x000fe200078e00ff */
[----:B------:R-:W-:Y:S01]  /*12ca0*/  ISETP.NE.U32.AND P0, PT, RZ, UR4, PT ;  /* 0x00000004ff007c0c */ /* 0x000fe2000bf05070 */
[----:B------:R-:W3:Y:S01]  /*12cb0*/  LDC R21, c[0x0][0xbe8] ;  /* 0x0002fa00ff157b82 */ /* 0x000ee20000000800 */
[----:B------:R-:W-:Y:S02]  /*12cc0*/  IADD3 R4, P1, R227, UR4, RZ ;  /* 0x00000004e3047c10 */ /* 0x000fe4000ff3e0ff */
[----:B------:R-:W-:Y:S02]  /*12cd0*/  ISETP.NE.AND.EX P0, PT, RZ, UR5, PT, P0 ;  /* 0x00000005ff007c0c */ /* 0x000fe4000bf05300 */
[----:B------:R-:W-:Y:S01]  /*12ce0*/  IADD3.X R5, R228, UR5, RZ, P1, !PT ;  /* 0x00000005e4057c10 */ /* 0x000fe20008ffe4ff */
[----:B------:R-:W-:Y:S02]  /*12cf0*/  ULDC.64 UR4, c[0x0][0xc08] ;  /* 0x0003020000047ab9 */ /* 0x000fe40000000a00 */
[----:B------:R-:W-:-:S04]  /*12d00*/  ISETP.NE.U32.AND P1, PT, RZ, UR4, PT ;  /* 0x00000004ff007c0c */ /* 0x000fc8000bf25070 */
[----:B------:R-:W-:-:S04]  /*12d10*/  ISETP.NE.AND.EX P1, PT, RZ, UR5, PT, P1 ;  /* 0x00000005ff007c0c */ /* 0x000fc8000bf25310 */
[----:B------:R4:W5:Y:S09]  /*12d20*/  @P0 LDG.E R0, desc[UR40][R4.64] ;  /* 0x0000002804000981 */ /* 0x000972000c1e1900 */
[----:B------:R-:W-:Y:S01]  /*12d30*/  @P1 IADD3 R6, P2, R227, UR4, RZ ;  /* 0x00000004e3061c10 */ /* 0x000fe2000ff5e0ff */
[----:B------:R-:W-:-:S02]  /*12d40*/  ULDC UR4, c[0x0][0xa88] ;  /* 0x0002a20000047ab9 */ /* 0x000fc40000000800 */
[----:B------:R-:W-:Y:S02]  /*12d50*/  MOV R8, UR4 ;  /* 0x0000000400087c02 */ /* 0x000fe40008000f00 */
[----:B------:R-:W-:-:S05]  /*12d60*/  @P1 IADD3.X R7, R228, UR5, RZ, P2, !PT ;  /* 0x00000005e4071c10 */ /* 0x000fca00097fe4ff */
[----:B------:R4:W5:Y:S01]  /*12d70*/  @P1 LDG.E R8, desc[UR40][R6.64] ;  /* 0x0000002806081981 */ /* 0x000962000c1e1900 */
[----:B---3--:R-:W-:Y:S01]  /*12d80*/  ISETP.NE.AND P2, PT, R21, 0x1, PT ;  /* 0x000000011500780c */ /* 0x008fe20003f45270 */
[----:B------:R-:W3:-:S12]  /*12d90*/  S2R R3, SR_TID.X ;  /* 0x0000000000037919 */ /* 0x000ed80000002100 */
[----:B------:R-:W0:Y:S01]  /*12da0*/  @P2 LDC R25, c[0x0][0xbec] ;  /* 0x0002fb00ff192b82 */ /* 0x000e220000000800 */
[----:B---3--:R-:W-:-:S05]  /*12db0*/  VIADD R3, R3, 0xffffff80 ;  /* 0xffffff8003037836 */ /* 0x008fca0000000000 */
[----:B------:R-:W-:Y:S01]  /*12dc0*/  ISETP.GE.AND P3, PT, R3, 0x80, PT ;  /* 0x000000800300780c */ /* 0x000fe20003f66270 */
[----:B----4-:R-:W-:-:S12]  /*12dd0*/  @P1 BRA `(.L_x_4982) ;  /* 0x0000000000101947 */ /* 0x010fd80003800000 */
[----:B------:R-:W-:Y:S05]  /*12de0*/  @!P0 BRA `(.L_x_4982) ;  /* 0x00000000000c8947 */ /* 0x000fea0003800000 */
[----:B------:R-:W3:Y:S04]  /*12df0*/  LDG.E R3, desc[UR40][R4.64] ;  /* 0x0000002804037981 */ /* 0x000ee8000c1e1900 */
[----:B-----5:R-:W3:Y:S02]  /*12e00*/  LDG.E R8, desc[UR40][R4.64+0x4] ;  /* 0x0000042804087981 */ /* 0x020ee4000c1e1900 */
[----:B---3--:R-:W-:-:S07]  /*12e10*/  IMAD.IADD R8, R8, 0x1, -R3 ;  /* 0x0000000108087824 */ /* 0x008fce00078e0a03 */
.L_x_4982:
        /* <DEDUP_REMOVED lines=29> */
[--C-:B------:R-:W-:Y:S02]  /*12ff0*/  IMAD.MOV R7, RZ, RZ, -R3.reuse ;  /* 0x000000ffff077224 */ /* 0x100fe400078e0a03 */
        /* <DEDUP_REMOVED lines=15> */
.L_x_4984:
[----:B------:R-:W-:Y:S05]  /*130f0*/  BSYNC B1 ;  /* 0x0000000000017941 */ /* 0x000fea0003800000 */
.L_x_4983:
[----:B------:R-:W4:Y:S01]  /*13100*/  @P2 LDC R9, c[0x0][0xbf0] ;  /* 0x0002fc00ff092b82 */ /* 0x000f220000000800 */
[----:B------:R-:W-:Y:S01]  /*13110*/  ULDC.64 UR4, c[0x0][0xaa0] ;  /* 0x0002a80000047ab9 */ /* 0x000fe20000000a00 */
[----:B---3--:R-:W-:Y:S02]  /*13120*/  IMAD R7, R223, 0x20, R234 ;  /* 0x00000020df077824 */ /* 0x008fe400078e02ea */
[----:B------:R-:W-:Y:S02]  /*13130*/  IMAD R3, R11, UR4, RZ ;  /* 0x000000040b037c24 */ /* 0x000fe4000f8e02ff */
[----:B------:R-:W-:-:S04]  /*13140*/  IMAD.WIDE.U32 R4, R0, UR4, RZ ;  /* 0x0000000400047c25 */ /* 0x000fc8000f8e00ff */
[----:B------:R-:W-:Y:S01]  /*13150*/  IMAD R3, R0, UR5, R3 ;  /* 0x0000000500037c24 */ /* 0x000fe2000f8e0203 */
[----:B------:R-:W-:Y:S01]  /*13160*/  ULDC.64 UR4, c[0x0][0xae8] ;  /* 0x0002ba0000047ab9 */ /* 0x000fe20000000a00 */
[----:B------:R-:W-:Y:S02]  /*13170*/  IMAD.IADD R10, R206, 0x1, R7 ;  /* 0x00000001ce0a7824 */ /* 0x000fe400078e0207 */
[----:B------:R-:W-:Y:S02]  /*13180*/  IMAD.IADD R5, R5, 0x1, R3 ;  /* 0x0000000105057824 */ /* 0x000fe400078e0203 */
[----:B------:R-:W-:Y:S02]  /*13190*/  IMAD R3, R12, UR4, RZ ;  /* 0x000000040c037c24 */ /* 0x000fe4000f8e02ff */
[----:B0-----:R-:W-:-:S04]  /*131a0*/  @P2 IMAD.HI.U32 R0, R10, R25, RZ ;  /* 0x000000190a002227 */ /* 0x001fc800078e00ff */
        /* <DEDUP_REMOVED lines=23> */
[----:B------:R-:W-:-:S04]  /*13320*/  ULDC.64 UR4, c[0x0][0xa80] ;  /* 0x0002a00000047ab9 */ /* 0x000fc80000000a00 */
[----:B------:R-:W-:Y:S02]  /*13330*/  IADD3 R5, R5, R3, RZ ;  /* 0x0000000305057210 */ /* 0x000fe40007ffe0ff */
[----:B------:R-:W-:Y:S01]  /*13340*/  LEA R3, P0, R4, UR4, 0x1 ;  /* 0x0000000404037c11 */ /* 0x000fe2000f8008ff */
[----:B------:R-:W-:-:S03]  /*13350*/  UMOV UR4, 0xffffffff ;  /* 0xffffffff00047882 */ /* 0x000fc60000000000 */
[----:B------:R-:W-:Y:S01]  /*13360*/  LEA.HI.X R4, R4, UR5, R5, 0x1, P0 ;  /* 0x0000000504047c11 */ /* 0x000fe200080f0c05 */
[----:B------:R-:W-:Y:S08]  /*13370*/  BRA.DIV UR4, `(.L_x_4985) ;  /* 0x00000092040c7947 */ /* 0x000ff0000b800000 */
[----:B------:R0:W3:Y:S04]  /*13380*/  SHFL.IDX PT, R0, R4, RZ, 0x181f ;  /* 0x00181fff04007589 */ /* 0x0000e800000e0000 */
[----:B------:R0:W4:Y:S02]  /*13390*/  SHFL.IDX PT, R14, R3, RZ, 0x181f ;  /* 0x00181fff030e7589 */ /* 0x00012400000e0000 */
.L_x_5189:
        /* <DEDUP_REMOVED lines=26> */
.L_x_4987:
[----:B------:R-:W-:Y:S05]  /*13540*/  BSYNC B1 ;  /* 0x0000000000017941 */ /* 0x000fea0003800000 */
.L_x_4986:
[----:B------:R-:W-:-:S03]  /*13550*/  UMOV UR4, 0xffffffff ;  /* 0xffffffff00047882 */ /* 0x000fc60000000000 */
[----:B------:R-:W-:Y:S05]  /*13560*/  BRA.DIV UR4, `(.L_x_4988) ;  /* 0x0000008e04c47947 */ /* 0x000fea000b800000 */
[----:B---3--:R3:W0:Y:S04]  /*13570*/  SHFL.IDX PT, R0, R4, 0x1, 0x181f ;  /* 0x00381f0004007f89 */ /* 0x00862800000e0000 */
[----:B----4-:R3:W4:Y:S02]  /*13580*/  SHFL.IDX PT, R14, R3, 0x1, 0x181f ;  /* 0x00381f00030e7f89 */ /* 0x01072400000e0000 */
.L_x_5193:
        /* <DEDUP_REMOVED lines=25> */
.L_x_4990:
[----:B------:R-:W-:Y:S05]  /*13720*/  BSYNC B1 ;  /* 0x0000000000017941 */ /* 0x000fea0003800000 */
.L_x_4989:
[----:B------:R-:W-:-:S03]  /*13730*/  UMOV UR4, 0xffffffff ;  /* 0xffffffff00047882 */ /* 0x000fc60000000000 */
[----:B------:R-:W-:Y:S05]  /*13740*/  BRA.DIV UR4, `(.L_x_4991) ;  /* 0x0000008e04947947 */ /* 0x000fea000b800000 */
[----:B0-----:R0:W0:Y:S04]  /*13750*/  SHFL.IDX PT, R0, R4, 0x2, 0x181f ;  /* 0x00581f0004007f89 */ /* 0x00102800000e0000 */
[----:B----4-:R4:W0:Y:S02]  /*13760*/  SHFL.IDX PT, R14, R3, 0x2, 0x181f ;  /* 0x00581f00030e7f89 */ /* 0x01082400000e0000 */
.L_x_5197:
        /* <DEDUP_REMOVED lines=25> */
.L_x_4993:
[----:B------:R-:W-:Y:S05]  /*13900*/  BSYNC B1 ;  /* 0x0000000000017941 */ /* 0x000fea0003800000 */
.L_x_4992:
[----:B------:R-:W-:-:S03]  /*13910*/  UMOV UR4, 0xffffffff ;  /* 0xffffffff00047882 */ /* 0x000fc60000000000 */
[----:B------:R-:W-:Y:S05]  /*13920*/  BRA.DIV UR4, `(.L_x_4994) ;  /* 0x0000008e04647947 */ /* 0x000fea000b800000 */
[----:B0-----:R0:W0:Y:S04]  /*13930*/  SHFL.IDX PT, R0, R4, 0x3, 0x181f ;  /* 0x00781f0004007f89 */ /* 0x00102800000e0000 */
[----:B------:R0:W0:Y:S02]  /*13940*/  SHFL.IDX PT, R14, R3, 0x3, 0x181f ;  /* 0x00781f00030e7f89 */ /* 0x00002400000e0000 */
.L_x_5201:
        /* <DEDUP_REMOVED lines=24> */
.L_x_4981:
[----:B------:R-:W-:Y:S05]  /*13ad0*/  BSYNC B0 ;  /* 0x0000000000007941 */ /* 0x000fea0003800000 */
.L_x_4972:
[----:B------:R-:W-:Y:S02]  /*13ae0*/  ULDC UR4, c[0x0][0xc3c] ;  /* 0x00030f0000047ab9 */ /* 0x000fe40000000800 */
[----:B--2---:R-:W-:-:S13]  /*13af0*/  ISETP.GE.AND P0, PT, R95, UR4, PT ;  /* 0x000000045f007c0c */ /* 0x004fda000bf06270 */
[----:B------:R-:W-:Y:S05]  /*13b00*/  @!P0 BRA `(.L_x_4995) ;  /* 0xfffffed4005c8947 */ /* 0x000fea000383ffff */
[----:B------:R-:W-:Y:S05]  /*13b10*/  BRA `(.L_x_4848) ;  /* 0x0000007800a87947 */ /* 0x000fea0003800000 */
.L_x_4846:
[----:B------:R-:W-:-:S08]  /*13b20*/  NOP ;  /* 0x0000000000007918 */ /* 0x000fd00000000000 */
[----:B--2---:R-:W0:-:S00]  /*13b30*/  USETMAXREG.DEALLOC.CTAPOOL 0x18 ;  /* 0x00000018000079c8 */ /* 0x004e0000080e0500 */
        /* <DEDUP_REMOVED lines=16> */
.L_x_4996:
        /* <DEDUP_REMOVED lines=41> */
.L_x_5002:
        /* <DEDUP_REMOVED lines=12> */
.L_x_5001:
[----:B------:R-:W-:Y:S05]  /*13f90*/  BSYNC B0 ;  /* 0x0000000000007941 */ /* 0x000fea0003800000 */
.L_x_5000:
[----:B0----5:R-:W0:Y:S02]  /*13fa0*/  SHFL.UP PT, R2, R6, 0x1, RZ ;  /* 0x0420000006027989 */ /* 0x021e2400000e00ff */
        /* <DEDUP_REMOVED lines=20> */
.L_x_4998:
        /* <DEDUP_REMOVED lines=18> */
[----:B------:R-:W-:-:S06]  /*14210*/  IADD3 R16, R7, -0x1, RZ ;  /* 0xffffffff07107810 */ /* 0x000fcc0007ffe0ff */
[----:B------:R2:W3:Y:S02]  /*14220*/  SHFL.IDX PT, R16, R5, R16, 0x1f ;  /* 0x00001f1005107589 */ /* 0x0004e400000e0000 */
.L_x_5003:
        /* <DEDUP_REMOVED lines=25> */
[----:B------:R-:W-:Y:S02]  /*143c0*/  VIADDMNMX R11, R10, UR5, R11, PT ;  /* 0x000000050a0b7c46 */ /* 0x000fe4000b80010b */
[----:B------:R-:W-:Y:S02]  /*143d0*/  IADD3 R5, R8, R5, RZ ;  /* 0x0000000508057210 */ /* 0x000fe40007ffe0ff */
[----:B------:R-:W-:-:S04]  /*143e0*/  IABS R7, R11 ;  /* 0x0000000b00077213 */ /* 0x000fc80000000000 */
[----:B------:R-:W1:Y:S08]  /*143f0*/  I2F.RP R10, R7 ;  /* 0x00000007000a7306 */ /* 0x000e700000209400 */
[----:B-1----:R-:W1:Y:S02]  /*14400*/  MUFU.RCP R10, R10 ;  /* 0x0000000a000a7308 */ /* 0x002e640000001000 */
[----:B-1----:R-:W-:-:S02]  /*14410*/  IADD3 R3, R10, 0xffffffe, RZ ;  /* 0x0ffffffe0a037810 */ /* 0x002fc40007ffe0ff */
[----:B------:R-:W-:-:S04]  /*14420*/  IABS R10, R11 ;  /* 0x0000000b000a7213 */ /* 0x000fc80000000000 */
        /* <DEDUP_REMOVED lines=24> */
.L_x_4999:
[----:B------:R-:W-:Y:S02]  /*145b0*/  IMAD.MOV.U32 R17, RZ, RZ, RZ ;  /* 0x000000ffff117224 */ /* 0x000fe400078e00ff */
[----:B------:R-:W-:Y:S02]  /*145c0*/  IMAD.U32 R16, RZ, RZ, UR6 ;  /* 0x00000006ff107e24 */ /* 0x000fe4000f8e00ff */
[----:B------:R-:W-:-:S07]  /*145d0*/  IMAD.MOV.U32 R18, RZ, RZ, RZ ;  /* 0x000000ffff127224 */ /* 0x000fce00078e00ff */
.L_x_5004:
[----:B------:R-:W-:-:S13]  /*145e0*/  ISETP.NE.AND P0, PT, R0, RZ, PT ;  /* 0x000000ff0000720c */ /* 0x000fda0003f05270 */
[----:B------:R-:W1:Y:S01]  /*145f0*/  @!P0 S2R R3, SR_CgaCtaId ;  /* 0x0000000000038919 */ /* 0x000e620000008800 */
[----:B------:R-:W-:-:S04]  /*14600*/  @!P0 MOV R0, 0x400 ;  /* 0x0000040000008802 */ /* 0x000fc80000000f00 */
[----:B-1----:R-:W-:-:S05]  /*14610*/  @!P0 LEA R0, R3, R0, 0x18 ;  /* 0x0000000003008211 */ /* 0x002fca00078ec0ff */
[----:B------:R1:W-:Y:S01]  /*14620*/  @!P0 STS.128 [R0+0x228d0], R16 ;  /* 0x0228d01000008388 */ /* 0x0003e20000000c00 */
[----:B------:R-:W-:Y:S06]  /*14630*/  BAR.ARV 0x5, 0x180 ;  /* 0x0146000000007b1d */ /* 0x000fec0000002000 */
.L_x_4997:
[----:B-1----:R-:W-:Y:S01]  /*14640*/  IMAD.MOV.U32 R0, RZ, RZ, 0x1 ;  /* 0x00000001ff007424 */ /* 0x002fe200078e00ff */
[----:B------:R1:W-:Y:S01]  /*14650*/  STL [R1+0x40], RZ ;  /* 0x000040ff01007387 */ /* 0x0003e20000100800 */
[----:B------:R-:W-:Y:S02]  /*14660*/  ULDC UR4, c[0x0][0xc3c] ;  /* 0x00030f0000047ab9 */ /* 0x000fe40000000800 */
[----:B--2---:R-:W-:Y:S01]  /*14670*/  ISETP.GE.AND P0, PT, R19, UR4, PT ;  /* 0x0000000413007c0c */ /* 0x004fe2000bf06270 */
[----:B------:R1:W-:Y:S04]  /*14680*/  STL [R1+0x18], R0 ;  /* 0x0000180001007387 */ /* 0x0003e80000100800 */
[----:B------:R1:W-:Y:S08]  /*14690*/  STL [R1+0xc], RZ ;  /* 0x00000cff01007387 */ /* 0x0003f00000100800 */
[----:B-1----:R-:W-:Y:S05]  /*146a0*/  @P0 BRA `(.L_x_5005) ;  /* 0x0000006800dc0947 */ /* 0x002fea0003800000 */
        /* <DEDUP_REMOVED lines=10> */
[----:B------:R-:W-:-:S02]  /*14750*/  LOP3.LUT R3, R3, 0x38, R4, 0x78, !PT ;  /* 0x0000003803037812 */ /* 0x000fc400078e7804 */
[----:B------:R-:W-:Y:S02]  /*14760*/  SHF.L.U32 R4, R4, 0x4, RZ ;  /* 0x0000000404047819 */ /* 0x000fe400000006ff */
        /* <DEDUP_REMOVED lines=13> */
.L_x_5145:
[----:B01----:R-:W0:Y:S02]  /*14840*/  LDC.64 R2, c[0x0][0xc88] ;  /* 0x00032200ff027b82 */ /* 0x003e240000000a00 */
[----:B0-----:R-:W-:-:S05]  /*14850*/  IMAD.WIDE R2, R19, 0x4, R2 ;  /* 0x0000000413027825 */ /* 0x001fca00078e0202 */
[----:B--2---:R-:W2:Y:S01]  /*14860*/  LDG.E R13, desc[UR40][R2.64] ;  /* 0x00000028020d7981 */ /* 0x004ea2000c1e1900 */
[----:B------:R-:W-:Y:S05]  /*14870*/  YIELD ;  /* 0x0000000000007946 */ /* 0x000fea0003800000 */
[----:B------:R-:W-:Y:S01]  /*14880*/  ULDC.64 UR4, c[0x0][0xa28] ;  /* 0x00028a0000047ab9 */ /* 0x000fe20000000a00 */
[----:B------:R-:W-:Y:S01]  /*14890*/  IMAD.MOV.U32 R0, RZ, RZ, RZ ;  /* 0x000000ffff007224 */ /* 0x000fe200078e00ff */
        /* <DEDUP_REMOVED lines=14> */
[----:B-----5:R1:W5:Y:S01]  /*14980*/  @P0 LDG.E R0, desc[UR40][R2.64] ;  /* 0x0000002802000981 */ /* 0x020362000c1e1900 */
[----:B------:R-:W-:Y:S01]  /*14990*/  ISETP.NE.AND.EX P2, PT, RZ, UR5, PT, P2 ;  /* 0x00000005ff007c0c */ /* 0x000fe2000bf45320 */
[----:B------:R-:W-:Y:S01]  /*149a0*/  IMAD.MOV.U32 R12, RZ, RZ, RZ ;  /* 0x000000ffff0c7224 */ /* 0x000fe200078e00ff */
[----:B------:R-:W-:Y:S01]  /*149b0*/  ISETP.NE.U32.AND P3, PT, RZ, UR10, PT ;  /* 0x0000000aff007c0c */ /* 0x000fe2000bf65070 */
[----:B------:R2:W-:Y:S01]  /*149c0*/  STL [R1], R10 ;  /* 0x0000000a01007387 */ /* 0x0005e20000100800 */
[----:B------:R-:W-:-:S02]  /*149d0*/  IADD3 R8, P5, R10, UR6, RZ ;  /* 0x000000060a087c10 */ /* 0x000fc4000ffbe0ff */
[C---:B0-----:R-:W-:Y:S01]  /*149e0*/  IADD3 R4, P4, R10.reuse, UR4, RZ ;  /* 0x000000040a047c10 */ /* 0x041fe2000ff9e0ff */
[----:B------:R-:W-:Y:S01]  /*149f0*/  STL [R1+0x20], R15 ;  /* 0x0000200f01007387 */ /* 0x000fe20000100800 */
[----:B------:R-:W-:Y:S02]  /*14a00*/  ISETP.NE.AND.EX P3, PT, RZ, UR11, PT, P3 ;  /* 0x0000000bff007c0c */ /* 0x000fe4000bf65330 */
[----:B-1----:R-:W-:Y:S02]  /*14a10*/  CS2R R2, SRZ ;  /* 0x0000000000027805 */ /* 0x002fe4000001ff00 */
[C---:B------:R-:W-:Y:S02]  /*14a20*/  IADD3.X R5, R15.reuse, UR5, RZ, P4, !PT ;  /* 0x000000050f057c10 */ /* 0x040fe4000a7fe4ff */
[----:B------:R-:W-:Y:S02]  /*14a30*/  IADD3 R6, P4, R10, UR8, RZ ;  /* 0x000000080a067c10 */ /* 0x000fe4000ff9e0ff */
[----:B------:R-:W-:Y:S01]  /*14a40*/  ISETP.NE.U32.AND P0, PT, RZ, UR6, PT ;  /* 0x00000006ff007c0c */ /* 0x000fe2000bf05070 */
[----:B------:R-:W3:Y:S01]  /*14a50*/  @P2 LDG.E R2, desc[UR40][R4.64] ;  /* 0x0000002804022981 */ /* 0x000ee2000c1e1900 */
[----:B------:R-:W-:Y:S01]  /*14a60*/  IADD3.X R7, R15, UR9, RZ, P4, !PT ;  /* 0x000000090f077c10 */ /* 0x000fe2000a7fe4ff */
[----:B------:R-:W-:Y:S01]  /*14a70*/  ULDC UR4, c[0x0][0x288] ;  /* 0x0000a20000047ab9 */ /* 0x000fe20000000800 */
[----:B------:R-:W-:-:S02]  /*14a80*/  ISETP.NE.U32.AND P1, PT, RZ, UR8, PT ;  /* 0x00000008ff007c0c */ /* 0x000fc4000bf25070 */
[----:B------:R-:W-:Y:S02]  /*14a90*/  ISETP.NE.AND.EX P0, PT, RZ, UR7, PT, P0 ;  /* 0x00000007ff007c0c */ /* 0x000fe4000bf05300 */
[----:B--2---:R-:W-:Y:S02]  /*14aa0*/  @P3 IADD3 R10, P4, R10, UR10, RZ ;  /* 0x0000000a0a0a3c10 */ /* 0x004fe4000ff9e0ff */
[----:B------:R-:W-:Y:S02]  /*14ab0*/  ISETP.NE.AND.EX P1, PT, RZ, UR9, PT, P1 ;  /* 0x00000009ff007c0c */ /* 0x000fe4000bf25310 */
[C---:B------:R-:W-:Y:S02]  /*14ac0*/  @P3 IADD3.X R11, R15.reuse, UR11, RZ, P4, !PT ;  /* 0x0000000b0f0b3c10 */ /* 0x040fe4000a7fe4ff */
[----:B------:R-:W-:-:S05]  /*14ad0*/  IADD3.X R9, R15, UR7, RZ, P5, !PT ;  /* 0x000000070f097c10 */ /* 0x000fca000affe4ff */
[----:B------:R0:W5:Y:S04]  /*14ae0*/  @P0 LDG.E R12, desc[UR40][R8.64] ;  /* 0x00000028080c0981 */ /* 0x000168000c1e1900 */
[----:B------:R0:W5:Y:S04]  /*14af0*/  @P1 LDG.E R3, desc[UR40][R6.64] ;  /* 0x0000002806031981 */ /* 0x000168000c1e1900 */
[----:B---3--:R1:W-:Y:S02]  /*14b00*/  STL [R1+0x38], R2 ;  /* 0x0000380201007387 */ /* 0x0083e40000100800 */
[----:B-1----:R-:W-:Y:S01]  /*14b10*/  IMAD.U32 R2, RZ, RZ, UR4 ;  /* 0x00000004ff027e24 */ /* 0x002fe2000f8e00ff */
[----:B------:R-:W-:-:S05]  /*14b20*/  ULDC.64 UR4, c[0x0][0x418] ;  /* 0x0001060000047ab9 */ /* 0x000fca0000000a00 */
[----:B------:R-:W2:Y:S01]  /*14b30*/  @P3 LDG.E R2, desc[UR40][R10.64] ;  /* 0x000000280a023981 */ /* 0x000ea2000c1e1900 */
[----:B------:R-:W-:-:S03]  /*14b40*/  UISETP.NE.U32.AND UP0, UPT, UR4, URZ, UPT ;  /* 0x0000003f0400728c */ /* 0x000fc6000bf05070 */
[----:B------:R-:W-:Y:S01]  /*14b50*/  ULDC UR4, c[0x0][0x424] ;  /* 0x0001090000047ab9 */ /* 0x000fe20000000800 */
[----:B------:R-:W-:-:S03]  /*14b60*/  UISETP.NE.AND.EX UP0, UPT, UR5, URZ, UPT, UP0 ;  /* 0x0000003f0500728c */ /* 0x000fc6000bf05300 */
[----:B------:R-:W-:Y:S01]  /*14b70*/  ULDC UR5, c[0x0][0x2f0] ;  /* 0x0000bc0000057ab9 */ /* 0x000fe20000000800 */
[----:B------:R-:W-:Y:S01]  /*14b80*/  USEL UR4, UR4, 0x1, UP0 ;  /* 0x0000000104047887 */ /* 0x000fe20008000000 */
[----:B--2---:R1:W-:Y:S04]  /*14b90*/  STL [R1+0x3c], R2 ;  /* 0x00003c0201007387 */ /* 0x0043e80000100800 */
[----:B------:R0:W5:Y:S01]  /*14ba0*/  LDL R14, [R1+0x3c] ;  /* 0x00003c00010e7983 */ /* 0x0001620000100800 */
[----:B------:R-:W-:-:S03]  /*14bb0*/  UIMAD UR4, UR4, UR5, URZ ;  /* 0x00000005040472a4 */ /* 0x000fc6000f8e023f */
[----:B------:R-:W-:Y:S02]  /*14bc0*/  ULDC UR5, c[0x0][0x348] ;  /* 0x0000d20000057ab9 */ /* 0x000fe40000000800 */
[----:B-1----:R-:W-:Y:S01]  /*14bd0*/  IMAD.U32 R2, RZ, RZ, UR5 ;  /* 0x00000005ff027e24 */ /* 0x002fe2000f8e00ff */
[----:B------:R-:W-:Y:S01]  /*14be0*/  MOV R10, UR4 ;  /* 0x00000004000a7c02 */ /* 0x000fe20008000f00 */
[----:B0-----:R-:W-:Y:S06]  /*14bf0*/  @P3 BRA `(.L_x_5006) ;  /* 0x0000000000143947 */ /* 0x001fec0003800000 */
[----:B------:R-:W-:Y:S05]  /*14c00*/  @!P2 BRA `(.L_x_5006) ;  /* 0x000000000010a947 */ /* 0x000fea0003800000 */
[----:B------:R-:W2:Y:S04]  /*14c10*/  LDG.E R11, desc[UR40][R4.64] ;  /* 0x00000028040b7981 */ /* 0x000ea8000c1e1900 */
[----:B------:R-:W2:Y:S02]  /*14c20*/  LDG.E R4, desc[UR40][R4.64+0x4] ;  /* 0x0000042804047981 */ /* 0x000ea4000c1e1900 */
[----:B--2--5:R-:W-:-:S05]  /*14c30*/  IMAD.IADD R14, R4, 0x1, -R11 ;  /* 0x00000001040e7824 */ /* 0x024fca00078e0a0b */
[----:B------:R0:W-:Y:S02]  /*14c40*/  STL [R1+0x3c], R14 ;  /* 0x00003c0e01007387 */ /* 0x0001e40000100800 */
.L_x_5006:
[----:B-----5:R-:W-:Y:S01]  /*14c50*/  IMAD.IADD R4, R12, 0x1, R0 ;  /* 0x000000010c047824 */ /* 0x020fe200078e0200 */
[----:B------:R-:W-:Y:S01]  /*14c60*/  ULDC.64 UR4, c[0x0][0xa20] ;  /* 0x0002880000047ab9 */ /* 0x000fe20000000a00 */
[----:B------:R1:W-:Y:S01]  /*14c70*/  STL [R1+0x14], R13 ;  /* 0x0000140d01007387 */ /* 0x0003e20000100800 */
[----:B------:R-:W-:-:S03]  /*14c80*/  ISETP.NE.U32.AND P2, PT, RZ, UR4, PT ;  /* 0x00000004ff007c0c */ /* 0x000fc6000bf45070 */
[----:B------:R1:W-:Y:S01]  /*14c90*/  STL [R1+0x24], R4 ;  /* 0x0000240401007387 */ /* 0x0003e20000100800 */
[----:B------:R-:W-:-:S13]  /*14ca0*/  ISETP.NE.AND.EX P2, PT, RZ, UR5, PT, P2 ;  /* 0x00000005ff007c0c */ /* 0x000fda000bf45320 */
[----:B-1----:R-:W-:Y:S05]  /*14cb0*/  @!P2 BRA `(.L_x_5007) ;  /* 0x000000000014a947 */ /* 0x002fea0003800000 */
[----:B------:R-:W2:Y:S02]  /*14cc0*/  LDL R4, [R1] ;  /* 0x0000000001047983 */ /* 0x000ea40000100800 */
[----:B--2---:R-:W-:-:S04]  /*14cd0*/  IADD3 R10, P0, R4, UR4, RZ ;  /* 0x00000004040a7c10 */ /* 0x004fc8000ff1e0ff */
[----:B------:R-:W-:-:S05]  /*14ce0*/  IADD3.X R11, R15, UR5, RZ, P0, !PT ;  /* 0x000000050f0b7c10 */ /* 0x000fca00087fe4ff */
[----:B------:R1:W5:Y:S01]  /*14cf0*/  LDG.E R10, desc[UR40][R10.64] ;  /* 0x000000280a0a7981 */ /* 0x000362000c1e1900 */
[----:B------:R-:W-:Y:S05]  /*14d00*/  BRA `(.L_x_5008) ;  /* 0x0000000000107947 */ /* 0x000fea0003800000 */
.L_x_5007:
[----:B------:R-:W-:Y:S05]  /*14d10*/  @!P0 BRA `(.L_x_5008) ;  /* 0x00000000000c8947 */ /* 0x000fea0003800000 */
[----:B------:R-:W2:Y:S04]  /*14d20*/  LDG.E R10, desc[UR40][R8.64] ;  /* 0x00000028080a7981 */ /* 0x000ea8000c1e1900 */
[----:B------:R-:W2:Y:S02]  /*14d30*/  LDG.E R8, desc[UR40][R8.64+0x4] ;  /* 0x0000042808087981 */ /* 0x000ea4000c1e1900 */
[----:B--2---:R-:W-:-:S07]  /*14d40*/  IMAD.IADD R10, R8, 0x1, -R10 ;  /* 0x00000001080a7824 */ /* 0x004fce00078e0a0a */
.L_x_5008:
[----:B------:R-:W2:Y:S01]  /*14d50*/  @P1 LDG.E R4, desc[UR40][R6.64] ;  /* 0x0000002806041981 */ /* 0x000ea2000c1e1900 */
[----:B------:R-:W3:Y:S01]  /*14d60*/  LDC R5, c[0x0][0x448] ;  /* 0x00011200ff057b82 */ /* 0x000ee20000000800 */
[----:B-----5:R-:W-:Y:S02]  /*14d70*/  IMAD.IADD R0, R10, 0x1, -R0 ;  /* 0x000000010a007824 */ /* 0x020fe400078e0a00 */
[----:B------:R4:W2:Y:S01]  /*14d80*/  @P1 LDG.E R6, desc[UR40][R6.64+0x4] ;  /* 0x0000042806061981 */ /* 0x0008a2000c1e1900 */
[----:B---3--:R-:W-:-:S13]  /*14d90*/  ISETP.NE.AND P0, PT, R5, 0x1, PT ;  /* 0x000000010500780c */ /* 0x008fda0003f05270 */
[----:B----4-:R-:W3:Y:S01]  /*14da0*/  @P0 LDC R7, c[0x0][0x450] ;  /* 0x00011400ff070b82 */ /* 0x010ee20000000800 */
[----:B------:R-:W-:Y:S01]  /*14db0*/  BSSY B0, `(.L_x_5009) ;  /* 0x0000159000007945 */ /* 0x000fe20003800000 */
[----:B--2---:R-:W-:-:S06]  /*14dc0*/  @P1 IMAD.IADD R2, R6, 0x1, -R4 ;  /* 0x0000000106021824 */ /* 0x004fcc00078e0a04 */
[----:B------:R-:W2:Y:S01]  /*14dd0*/  @P0 LDC R6, c[0x0][0x44c] ;  /* 0x00011300ff060b82 */ /* 0x000ea20000000800 */
[----:B------:R-:W-:-:S04]  /*14de0*/  IMAD.SHL.U32 R4, R17, 0x80, RZ ;  /* 0x0000008011047824 */ /* 0x000fc800078e00ff */
[----:B------:R-:W-:-:S04]  /*14df0*/  VIADD R4, R4, 0x7f ;  /* 0x0000007f04047836 */ /* 0x000fc80000000000 */
[----:B------:R-:W-:Y:S02]  /*14e00*/  IMAD.MOV.U32 R5, RZ, RZ, R4 ;  /* 0x000000ffff057224 */ /* 0x000fe400078e0004 */
[----:B--2---:R-:W-:Y:S01]  /*14e10*/  @P0 IMAD.HI.U32 R6, R4, R6, RZ ;  /* 0x0000000604060227 */ /* 0x004fe200078e00ff */
[----:B------:R-:W-:-:S04]  /*14e20*/  IADD3 R4, R0, R2, RZ ;  /* 0x0000000200047210 */ /* 0x000fc80007ffe0ff */
[----:B---3--:R-:W-:Y:S01]  /*14e30*/  @P0 SHF.R.U32.HI R5, RZ, R7, R6 ;  /* 0x00000007ff050219 */ /* 0x008fe20000011606 */
        /* <DEDUP_REMOVED lines=9> */
[----:B------:R-:W-:-:S05]  /*14ed0*/  VIMNMX R4, R10, R4, PT ;  /* 0x000000040a047248 */ /* 0x000fca0003fe0100 */
[--C-:B------:R-:W-:Y:S02]  /*14ee0*/  IMAD R4, R4, 0x60, -R0.reuse ;  /* 0x0000006004047824 */ /* 0x100fe400078e0a00 */
[----:B------:R-:W-:-:S03]  /*14ef0*/  IMAD.MOV R0, RZ, RZ, -R0 ;  /* 0x000000ffff007224 */ /* 0x000fc600078e0a00 */
[----:B------:R-:W-:Y:S02]  /*14f00*/  VIMNMX R2, R4, R2, PT ;  /* 0x0000000204027248 */ /* 0x000fe40003fe0100 */
[----:B------:R-:W-:-:S04]  /*14f10*/  VIMNMX R0, RZ, R0, !PT ;  /* 0x00000000ff007248 */ /* 0x000fc80007fe0100 */
[----:B------:R-:W-:Y:S01]  /*14f20*/  ISETP.GT.AND P0, PT, R2, R0, PT ;  /* 0x000000000200720c */ /* 0x000fe20003f04270 */
[----:B------:R-:W-:-:S12]  /*14f30*/  IMAD.WIDE.U32 R6, R0, -0x55555555, RZ ;  /* 0xaaaaaaab00067825 */ /* 0x000fd800078e00ff */
[----:B------:R-:W-:Y:S01]  /*14f40*/  @P0 VIADD R4, R2, 0x5f ;  /* 0x0000005f02040836 */ /* 0x000fe20000000000 */
[----:B------:R-:W-:-:S03]  /*14f50*/  SHF.R.U32.HI R2, RZ, 0x6, R7 ;  /* 0x00000006ff027819 */ /* 0x000fc60000011607 */
[----:B------:R-:W-:-:S05]  /*14f60*/  @P0 IMAD.HI R0, R4, 0x2aaaaaab, RZ ;  /* 0x2aaaaaab04000827 */ /* 0x000fca00078e02ff */
[----:B------:R-:W-:Y:S01]  /*14f70*/  @P0 SHF.R.U32.HI R4, RZ, 0x1f, R0 ;  /* 0x0000001fff040819 */ /* 0x000fe20000011600 */
[----:B------:R-:W-:-:S03]  /*14f80*/  IMAD.MOV.U32 R8, RZ, RZ, R2 ;  /* 0x000000ffff087224 */ /* 0x000fc600078e0002 */
[----:B------:R-:W-:-:S04]  /*14f90*/  @P0 LEA.HI.SX32 R8, R0, R4, 0x1c ;  /* 0x0000000400080211 */ /* 0x000fc800078fe2ff */
[----:B------:R-:W-:Y:S02]  /*14fa0*/  ISETP.GT.AND P2, PT, R8, R2, PT ;  /* 0x000000020800720c */ /* 0x000fe40003f44270 */
[----:B------:R-:W-:-:S11]  /*14fb0*/  PLOP3.LUT P0, PT, PT, PT, PT, 0x80, 0x0 ;  /* 0x000000000000781c */ /* 0x000fd60003f0f070 */
[----:B------:R-:W-:Y:S05]  /*14fc0*/  @!P2 BRA `(.L_x_5010) ;  /* 0x0000001000dca947 */ /* 0x000fea0003800000 */
[----:B------:R-:W-:Y:S01]  /*14fd0*/  UMOV UR4, 0xffffffff ;  /* 0xffffffff00047882 */ /* 0x000fe20000000000 */
[----:B------:R-:W-:Y:S02]  /*14fe0*/  SEL R0, R13, RZ, !P1 ;  /* 0x000000ff0d007207 */ /* 0x000fe40004800000 */
[----:B------:R-:W-:Y:S05]  /*14ff0*/  BRA.DIV UR4, `(.L_x_5011) ;  /* 0x0000007604f87947 */ /* 0x000fea000b800000 */
[----:B------:R-:W2:Y:S02]  /*15000*/  S2R R4, SR_TID.X ;  /* 0x0000000000047919 */ /* 0x000ea40000002100 */
[----:B--2---:R-:W-:-:S04]  /*15010*/  SHF.R.U32.HI R4, RZ, 0x5, R4 ;  /* 0x00000005ff047819 */ /* 0x004fc80000011604 */
[----:B------:R-:W-:-:S05]  /*15020*/  LOP3.LUT R4, R4, 0x3, RZ, 0xc0, !PT ;  /* 0x0000000304047812 */ /* 0x000fca00078ec0ff */
[----:B0-----:R0:W2:Y:S02]  /*15030*/  SHFL.IDX PT, R14, R4, RZ, 0x1f ;  /* 0x00001fff040e7589 */ /* 0x0010a400000e0000 */
.L_x_5204:
[----:B--2---:R-:W-:Y:S02]  /*15040*/  ISETP.NE.AND P0, PT, R14, RZ, PT ;  /* 0x000000ff0e00720c */ /* 0x004fe40003f05270 */
[----:B------:R-:W-:-:S11]  /*15050*/  PLOP3.LUT P6, PT, PT, PT, PT, 0x8, 0x0 ;  /* 0x000000000000781c */ /* 0x000fd60003fce170 */
[----:B------:R-:W-:Y:S05]  /*15060*/  @P0 BRA `(.L_x_5012) ;  /* 0x00000000000c0947 */ /* 0x000fea0003800000 */
[----:B------:R-:W-:-:S03]  /*15070*/  UMOV UR4, 0xffffffff ;  /* 0xffffffff00047882 */ /* 0x000fc60000000000 */
[----:B------:R-:W-:Y:S05]  /*15080*/  BRA.DIV UR4, `(.L_x_5013) ;  /* 0x0000007a04087947 */ /* 0x000fea000b800000 */
[----:B------:R-:W-:-:S13]  /*15090*/  ELECT P6, URZ, PT ;  /* 0x00000000003f782f */ /* 0x000fda00038c0000 */
.L_x_5012:
        /* <DEDUP_REMOVED lines=10> */
.L_x_5207:
[----:B------:R-:W-:Y:S05]  /*15140*/  BSYNC B1 ;  /* 0x0000000000017941 */ /* 0x000fea0003800000 */
.L_x_5014:
[----:B------:R-:W-:Y:S04]  /*15150*/  BSSY B1, `(.L_x_5016) ;  /* 0x0000082000017945 */ /* 0x000fe80003800000 */
[----:B------:R-:W-:Y:S05]  /*15160*/  @!P6 BRA `(.L_x_5017) ;  /* 0x000000080000e947 */ /* 0x000fea0003800000 */
[----:B------:R-:W2:Y:S04]  /*15170*/  LDL R9, [R1+0x4] ;  /* 0x0000040001097983 */ /* 0x000ea80000100800 */
[----:B------:R-:W2:Y:S04]  /*15180*/  LDL R7, [R1+0x10] ;  /* 0x0000100001077983 */ /* 0x000ea80000100800 */
[----:B------:R-:W3:Y:S01]  /*15190*/  LDL R6, [R1+0x1c] ;  /* 0x00001c0001067983 */ /* 0x000ee20000100800 */
[----:B------:R-:W-:Y:S01]  /*151a0*/  BSSY B2, `(.L_x_5018) ;  /* 0x0000008000027945 */ /* 0x000fe20003800000 */
[----:B0-----:R-:W0:Y:S02]  /*151b0*/  S2R R5, SR_TID.X ;  /* 0x0000000000057919 */ /* 0x001e240000002100 */
[----:B0-----:R-:W-:-:S04]  /*151c0*/  LOP3.LUT R5, R5, 0x7f, RZ, 0xc0, !PT ;  /* 0x0000007f05057812 */ /* 0x001fc800078ec0ff */
[----:B------:R-:W-:Y:S01]  /*151d0*/  ISETP.NE.AND P1, PT, R5, RZ, PT ;  /* 0x000000ff0500720c */ /* 0x000fe20003f25270 */
[----:B--2---:R-:W-:Y:S01]  /*151e0*/  IMAD R4, R7, 0x8, R9 ;  /* 0x0000000807047824 */ /* 0x004fe200078e0209 */
[----:B---3--:R-:W-:-:S04]  /*151f0*/  SHF.L.U32 R9, R6, 0x1f, RZ ;  /* 0x0000001f06097819 */ /* 0x008fc800000006ff */
[----:B------:R-:W0:Y:S02]  /*15200*/  SYNCS.PHASECHK.TRANS64.TRYWAIT P0, [R4+URZ+0x228a0], R9 ;  /* 0x0228a009040075a7 */ /* 0x000e24000800017f */
[----:B0-----:R-:W-:Y:S05]  /*15210*/  @!P0 BRA `(.L_x_5019) ;  /* 0x0000007400dc8947 */ /* 0x001fea0003800000 */
.L_x_5208:
[----:B------:R-:W-:Y:S05]  /*15220*/  BSYNC B2 ;  /* 0x0000000000027941 */ /* 0x000fea0003800000 */
.L_x_5018:
[----:B------:R-:W-:Y:S04]  /*15230*/  BSSY B2, `(.L_x_5020) ;  /* 0x0000009000027945 */ /* 0x000fe80003800000 */
[----:B------:R-:W-:Y:S05]  /*15240*/  @P1 BRA `(.L_x_5021) ;  /* 0x00000000001c1947 */ /* 0x000fea0003800000 */
[----:B------:R-:W2:Y:S01]  /*15250*/  S2R R6, SR_TID.X ;  /* 0x0000000000067919 */ /* 0x000ea20000002100 */
[----:B------:R-:W-:-:S04]  /*15260*/  MOV R5, 0x3000 ;  /* 0x0000300000057802 */ /* 0x000fc80000000f00 */
[----:B------:R3:W-:Y:S01]  /*15270*/  SYNCS.ARRIVE.TRANS64 RZ, [R4+URZ+0x22890], R5 ;  /* 0x0228900504ff79a7 */ /* 0x0007e2000800003f */
[----:B--2---:R-:W-:-:S04]  /*15280*/  LOP3.LUT R6, R6, 0x1f, RZ, 0xc0, !PT ;  /* 0x0000001f06067812 */ /* 0x004fc800078ec0ff */
[----:B------:R-:W-:-:S13]  /*15290*/  ISETP.NE.AND P0, PT, R6, RZ, PT ;  /* 0x000000ff0600720c */ /* 0x000fda0003f05270 */
[----:B---3--:R-:W-:Y:S05]  /*152a0*/  @!P0 BRA `(.L_x_5021) ;  /* 0x0000000000048947 */ /* 0x008fea0003800000 */
[----:B------:R-:W-:Y:S01]  /*152b0*/  BPT.TRAP 0x1 ;  /* 0x000000040000795c */ /* 0x000fe20000300000 */
.L_x_5021:
[----:B------:R-:W-:Y:S05]  /*152c0*/  BSYNC B2 ;  /* 0x0000000000027941 */ /* 0x000fea0003800000 */
.L_x_5020:
[----:B------:R-:W2:Y:S04]  /*152d0*/  LDL R7, [R1+0x4] ;  /* 0x0000040001077983 */ /* 0x000ea80000100800 */
[----:B------:R-:W2:Y:S01]  /*152e0*/  LDL R6, [R1+0x10] ;  /* 0x0000100001067983 */ /* 0x000ea20000100800 */
[----:B-1----:R-:W-:Y:S01]  /*152f0*/  IMAD.MOV.U32 R11, RZ, RZ, RZ ;  /* 0x000000ffff0b7224 */ /* 0x002fe200078e00ff */
        /* <DEDUP_REMOVED lines=11> */
.L_x_5022:
        /* <DEDUP_REMOVED lines=13> */
.L_x_5209:
[----:B------:R-:W-:Y:S05]  /*15480*/  BSYNC B2 ;  /* 0x0000000000027941 */ /* 0x000fea0003800000 */
.L_x_5023:
        /* <DEDUP_REMOVED lines=11> */
.L_x_5026:
[----:B------:R-:W-:Y:S05]  /*15540*/  BSYNC B2 ;  /* 0x0000000000027941 */ /* 0x000fea0003800000 */
.L_x_5025:
        /* <DEDUP_REMOVED lines=9> */
[----:B--2---:R-:W-:-:S05]  /*155e0*/  IMAD R7, R6, 0xc000, R7 ;  /* 0x0000c00006077824 */ /* 0x004fca00078e0207 */
[----:B------:R-:W-:-:S07]  /*155f0*/  IADD3 R6, R7, 0x400, RZ ;  /* 0x0000040007067810 */ /* 0x000fce0007ffe0ff */
.L_x_5027:
        /* <DEDUP_REMOVED lines=15> */
.L_x_5028:
        /* <DEDUP_REMOVED lines=15> */
.L_x_5029:
        /* <DEDUP_REMOVED lines=15> */
.L_x_5030:
        /* <DEDUP_REMOVED lines=10> */
.L_x_5017:
[----:B------:R-:W-:Y:S05]  /*15970*/  BSYNC B1 ;  /* 0x0000000000017941 */ /* 0x000fea0003800000 */
.L_x_5016:
        /* <DEDUP_REMOVED lines=13> */
.L_x_5046:
[----:B------:R-:W-:Y:S05]  /*15a50*/  YIELD ;  /* 0x0000000000007946 */ /* 0x000fea0003800000 */
[----:B------:R-:W-:Y:S04]  /*15a60*/  BSSY B1, `(.L_x_5031) ;  /* 0x0000081000017945 */ /* 0x000fe80003800000 */
[----:B---3--:R-:W-:Y:S05]  /*15a70*/  @!P6 BRA `(.L_x_5032) ;  /* 0x0000000400fce947 */ /* 0x008fea0003800000 */
[----:B------:R-:W3:Y:S04]  /*15a80*/  LDL R8, [R1+0x4] ;  /* 0x0000040001087983 */ /* 0x000ee80000100800 */
[----:B--2---:R-:W3:Y:S04]  /*15a90*/  LDL R5, [R1+0x10] ;  /* 0x0000100001057983 */ /* 0x004ee80000100800 */
[----:B------:R-:W2:Y:S01]  /*15aa0*/  LDL R6, [R1+0x1c] ;  /* 0x00001c0001067983 */ /* 0x000ea20000100800 */
[----:B------:R-:W-:Y:S01]  /*15ab0*/  BSSY B2, `(.L_x_5033) ;  /* 0x0000008000027945 */ /* 0x000fe20003800000 */
[----:B------:R-:W0:Y:S02]  /*15ac0*/  S2R R7, SR_TID.X ;  /* 0x0000000000077919 */ /* 0x000e240000002100 */
[----:B0-----:R-:W-:-:S04]  /*15ad0*/  LOP3.LUT R7, R7, 0x7f, RZ, 0xc0, !PT ;  /* 0x0000007f07077812 */ /* 0x001fc800078ec0ff */
[----:B------:R-:W-:Y:S01]  /*15ae0*/  ISETP.NE.AND P2, PT, R7, RZ, PT ;  /* 0x000000ff0700720c */ /* 0x000fe20003f45270 */
[----:B---3--:R-:W-:Y:S01]  /*15af0*/  IMAD R5, R5, 0x8, R8 ;  /* 0x0000000805057824 */ /* 0x008fe200078e0208 */
[----:B--2---:R-:W-:-:S04]  /*15b00*/  SHF.L.U32 R6, R6, 0x1f, RZ ;  /* 0x0000001f06067819 */ /* 0x004fc800000006ff */
[----:B------:R-:W0:Y:S02]  /*15b10*/  SYNCS.PHASECHK.TRANS64.TRYWAIT P1, [R5+URZ+0x228a0], R6 ;  /* 0x0228a006050075a7 */ /* 0x000e24000802017f */
[----:B0-----:R-:W-:Y:S05]  /*15b20*/  @!P1 BRA `(.L_x_5034) ;  /* 0x0000006c00c09947 */ /* 0x001fea0003800000 */
.L_x_5210:
[----:B------:R-:W-:Y:S05]  /*15b30*/  BSYNC B2 ;  /* 0x0000000000027941 */ /* 0x000fea0003800000 */
.L_x_5033:
        /* <DEDUP_REMOVED lines=9> */
.L_x_5036:
[----:B------:R-:W-:Y:S05]  /*15bd0*/  BSYNC B2 ;  /* 0x0000000000027941 */ /* 0x000fea0003800000 */
.L_x_5035:
[----:B------:R-:W2:Y:S04]  /*15be0*/  LDL R8, [R1+0x4] ;  /* 0x0000040001087983 */ /* 0x000ea80000100800 */
[----:B------:R-:W2:Y:S01]  /*15bf0*/  LDL R7, [R1+0x10] ;  /* 0x0000100001077983 */ /* 0x000ea20000100800 */
[----:B-1----:R-:W-:Y:S01]  /*15c00*/  IMAD.MOV.U32 R11, RZ, RZ, RZ ;  /* 0x000000ffff0b7224 */ /* 0x002fe200078e00ff */
        /* <DEDUP_REMOVED lines=8> */
[----:B------:R-:W-:-:S03]  /*15c90*/  IMAD R8, R4, 0x60, R3 ;  /* 0x0000006004087824 */ /* 0x000fc600078e0203 */
[----:B------:R-:W-:-:S07]  /*15ca0*/  IADD3 R7, R7, 0x1c400, RZ ;  /* 0x0001c40007077810 */ /* 0x000fce0007ffe0ff */
.L_x_5037:
        /* <DEDUP_REMOVED lines=13> */
.L_x_5211:
[----:B------:R-:W-:Y:S05]  /*15d80*/  BSYNC B2 ;  /* 0x0000000000027941 */ /* 0x000fea0003800000 */
.L_x_5038:
        /* <DEDUP_REMOVED lines=11> */
.L_x_5041:
[----:B------:R-:W-:Y:S05]  /*15e40*/  BSYNC B2 ;  /* 0x0000000000027941 */ /* 0x000fea0003800000 */
.L_x_5040:
        /* <DEDUP_REMOVED lines=11> */
.L_x_5042:
        /* <DEDUP_REMOVED lines=15> */
.L_x_5043:
        /* <DEDUP_REMOVED lines=15> */
.L_x_5044:
        /* <DEDUP_REMOVED lines=15> */
.L_x_5045:
        /* <DEDUP_REMOVED lines=10> */
.L_x_5032:
[----:B------:R-:W-:Y:S05]  /*16270*/  BSYNC B1 ;  /* 0x0000000000017941 */ /* 0x000fea0003800000 */
.L_x_5031:
[----:B------:R-:W3:Y:S04]  /*16280*/  LDL.LU R9, [R1+0x10] ;  /* 0x0000100001097983 */ /* 0x000ee80000300800 */
[----:B--2---:R-:W2:Y:S01]  /*16290*/  LDL.LU R7, [R1+0x1c] ;  /* 0x00001c0001077983 */ /* 0x004ea20000300800 */
[C---:B------:R-:W-:Y:S01]  /*162a0*/  ISETP.GT.AND P2, PT, R4.reuse, R2, PT ;  /* 0x000000020400720c */ /* 0x040fe20003f44270 */
[----:B------:R-:W-:Y:S02]  /*162b0*/  VIADD R4, R4, 0xffffffff ;  /* 0xffffffff04047836 */ /* 0x000fe40000000000 */
[----:B---3--:R-:W-:-:S05]  /*162c0*/  VIADD R5, R9, 0x1 ;  /* 0x0000000109057836 */ /* 0x008fca0000000000 */
[----:B------:R-:W-:-:S04]  /*162d0*/  ISETP.NE.AND P1, PT, R5, 0x2, PT ;  /* 0x000000020500780c */ /* 0x000fc80003f25270 */
[----:B------:R-:W-:Y:S02]  /*162e0*/  SEL R6, RZ, 0x1, P1 ;  /* 0x00000001ff067807 */ /* 0x000fe40000800000 */
[----:B------:R-:W-:Y:S02]  /*162f0*/  SEL R5, R5, RZ, P1 ;  /* 0x000000ff05057207 */ /* 0x000fe40000800000 */
[----:B--2---:R-:W-:-:S05]  /*16300*/  LOP3.LUT R7, R7, R6, RZ, 0x3c, !PT ;  /* 0x0000000607077212 */ /* 0x004fca00078e3cff */
[----:B------:R3:W-:Y:S04]  /*16310*/  STL [R1+0x1c], R7 ;  /* 0x00001c0701007387 */ /* 0x0007e80000100800 */
[----:B------:R3:W-:Y:S01]  /*16320*/  STL [R1+0x10], R5 ;  /* 0x0000100501007387 */ /* 0x0007e20000100800 */
[----:B------:R-:W-:Y:S05]  /*16330*/  @P2 BRA `(.L_x_5046) ;  /* 0xfffffff400c42947 */ /* 0x000fea000383ffff */
.L_x_5010:
[----:B------:R-:W-:Y:S05]  /*16340*/  BSYNC B0 ;  /* 0x0000000000007941 */ /* 0x000fea0003800000 */
.L_x_5009:
[----:B------:R-:W4:Y:S01]  /*16350*/  LDC R0, c[0x0][0x448] ;  /* 0x00011200ff007b82 */ /* 0x000f220000000800 */
[----:B------:R-:W-:Y:S05]  /*16360*/  @!P0 WARPSYNC.ALL ;  /* 0x0000000000008948 */ /* 0x000fea0003800000 */
[----:B------:R-:W-:Y:S02]  /*16370*/  BSSY B7, `(.L_x_5047) ;  /* 0x0000423000077945 */ /* 0x000fe40003800000 */
[----:B------:R-:W-:Y:S01]  /*16380*/  @!P0 BAR.SYNC.DEFER_BLOCKING 0xc, 0x180 ;  /* 0x0306000000008b1d */ /* 0x000fe20000010000 */
[----:B----4-:R-:W-:Y:S02]  /*16390*/  ISETP.NE.AND P1, PT, R0, 0x1, PT ;  /* 0x000000010000780c */ /* 0x010fe40003f25270 */
[----:B------:R-:W-:-:S11]  /*163a0*/  LEA R0, R17, 0x7f, 0x7 ;  /* 0x0000007f11007811 */ /* 0x000fd600078e38ff */
[----:B------:R-:W4:Y:S08]  /*163b0*/  @P1 LDC R2, c[0x0][0x44c] ;  /* 0x00011300ff021b82 */ /* 0x000f300000000800 */
[----:B------:R-:W5:Y:S01]  /*163c0*/  @P1 LDC R3, c[0x0][0x450] ;  /* 0x00011400ff031b82 */ /* 0x000f620000000800 */
[----:B----4-:R-:W-:-:S05]  /*163d0*/  @P1 IMAD.HI.U32 R2, R0, R2, RZ ;  /* 0x0000000200021227 */ /* 0x010fca00078e00ff */
[----:B-----5:R-:W-:-:S05]  /*163e0*/  @P1 SHF.R.U32.HI R0, RZ, R3, R2 ;  /* 0x00000003ff001219 */ /* 0x020fca0000011602 */
[----:B------:R-:W-:-:S04]  /*163f0*/  IMAD.IADD R0, R20, 0x1, R0 ;  /* 0x0000000114007824 */ /* 0x000fc800078e0200 */
[----:B------:R-:W-:-:S05]  /*16400*/  IMAD.HI R0, R0, 0x2aaaaaab, RZ ;  /* 0x2aaaaaab00007827 */ /* 0x000fca00078e02ff */
[----:B------:R-:W-:-:S04]  /*16410*/  SHF.R.U32.HI R2, RZ, 0x1f, R0 ;  /* 0x0000001fff027819 */ /* 0x000fc80000011600 */
[----:B------:R-:W-:-:S04]  /*16420*/  LEA.HI.SX32 R0, R0, R2, 0x1c ;  /* 0x0000000200007211 */ /* 0x000fc800078fe2ff */
[----:B------:R-:W-:-:S04]  /*16430*/  VIMNMX R4, R10, R0, PT ;  /* 0x000000000a047248 */ /* 0x000fc80003fe0100 */
[----:B------:R-:W-:Y:S01]  /*16440*/  ISETP.GT.AND P0, PT, R4, RZ, PT ;  /* 0x000000ff0400720c */ /* 0x000fe20003f04270 */
[----:B------:R4:W-:-:S12]  /*16450*/  STL [R1+0x30], R4 ;  /* 0x0000300401007387 */ /* 0x0009d80000100800 */
[----:B----4-:R-:W-:Y:S05]  /*16460*/  @P0 BRA `(.L_x_5048) ;  /* 0x0000000000440947 */ /* 0x010fea0003800000 */
[----:B--23--:R-:W2:Y:S02]  /*16470*/  S2R R5, SR_TID.X ;  /* 0x0000000000057919 */ /* 0x00cea40000002100 */
[----:B--2---:R-:W-:-:S04]  /*16480*/  LOP3.LUT R5, R5, 0x7f, RZ, 0xc0, !PT ;  /* 0x0000007f05057812 */ /* 0x004fc800078ec0ff */
[----:B------:R-:W-:-:S13]  /*16490*/  ISETP.NE.AND P0, PT, R5, RZ, PT ;  /* 0x000000ff0500720c */ /* 0x000fda0003f05270 */
[----:B------:R-:W-:Y:S05]  /*164a0*/  @P0 BRA `(.L_x_5049) ;  /* 0x00000040003c0947 */ /* 0x000fea0003800000 */
[----:B------:R-:W2:Y:S01]  /*164b0*/  S2R R3, SR_LANEID ;  /* 0x0000000000037919 */ /* 0x000ea20000000000 */
[----:B------:R-:W-:Y:S02]  /*164c0*/  VOTEU.ANY UR4, UPT, PT ;  /* 0x0000000000047886 */ /* 0x000fe400038e0100 */
[----:B------:R-:W2:Y:S08]  /*164d0*/  FLO.U32 R0, UR4 ;  /* 0x0000000400007d00 */ /* 0x000eb000080e0000 */
[----:B------:R-:W3:Y:S01]  /*164e0*/  POPC R5, UR4 ;  /* 0x0000000400057d09 */ /* 0x000ee20008000000 */
[----:B--2---:R-:W-:-:S02]  /*164f0*/  ISETP.EQ.U32.AND P0, PT, R0, R3, PT ;  /* 0x000000030000720c */ /* 0x004fc40003f02070 */
[----:B------:R-:W3:Y:S11]  /*16500*/  LDC.64 R2, c[0x0][0xc60] ;  /* 0x00031800ff027b82 */ /* 0x000ef60000000a00 */
[----:B---3--:R-:W2:Y:S01]  /*16510*/  @P0 ATOMG.E.ADD.STRONG.GPU PT, R3, desc[UR40][R2.64], R5 ;  /* 0x00000005020309a8 */ /* 0x008ea200081ee1e8 */
[----:B------:R-:W3:Y:S02]  /*16520*/  S2R R4, SR_LTMASK ;  /* 0x0000000000047919 */ /* 0x000ee40000003900 */
[----:B---3--:R-:W-:-:S04]  /*16530*/  LOP3.LUT R4, R4, UR4, RZ, 0xc0, !PT ;  /* 0x0000000404047c12 */ /* 0x008fc8000f8ec0ff */
[----:B------:R-:W3:Y:S01]  /*16540*/  POPC R7, R4 ;  /* 0x0000000400077309 */ /* 0x000ee20000000000 */
[----:B--2---:R-:W3:Y:S02]  /*16550*/  SHFL.IDX PT, R0, R3, R0, 0x1f ;  /* 0x00001f0003007589 */ /* 0x004ee400000e0000 */
[----:B---3--:R-:W-:Y:S01]  /*16560*/  IADD3 R16, R0, UR36, R7 ;  /* 0x0000002400107c10 */ /* 0x008fe2000fffe007 */
[----:B------:R-:W-:Y:S06]  /*16570*/  BRA `(.L_x_5049) ;  /* 0x0000004000087947 */ /* 0x000fec0003800000 */
.L_x_5048:
[----:B------:R-:W4:Y:S01]  /*16580*/  LDL R0, [R1+0x4] ;  /* 0x0000040001007983 */ /* 0x000f220000100800 */
[----:B------:R-:W-:Y:S01]  /*16590*/  BSSY B6, `(.L_x_5050) ;  /* 0x0000014000067945 */ /* 0x000fe20003800000 */
[----:B----4-:R-:W-:-:S05]  /*165a0*/  VIADD R0, R0, 0x1c400 ;  /* 0x0001c40000007836 */ /* 0x010fca0000000000 */
[----:B------:R-:W-:-:S13]  /*165b0*/  LOP3.LUT P0, RZ, R0, 0x3ff, RZ, 0xc0, !PT ;  /* 0x000003ff00ff7812 */ /* 0x000fda000780c0ff */
[----:B------:R-:W-:Y:S05]  /*165c0*/  @!P0 BRA `(.L_x_5051) ;  /* 0x0000000000408947 */ /* 0x000fea0003800000 */
[----:B------:R-:W-:Y:S01]  /*165d0*/  MOV R2, 0x0 ;  /* 0x0000000000027802 */ /* 0x000fe20000000f00 */
[----:B------:R-:W-:Y:S01]  /*165e0*/  ULDC.64 UR6, c[0x4][0x98] ;  /* 0x0100260000067ab9 */ /* 0x000fe20000000a00 */
[----:B------:R-:W-:Y:S01]  /*165f0*/  ULDC.64 UR8, c[0x4][0xa0] ;  /* 0x0100280000087ab9 */ /* 0x000fe20000000a00 */
[----:B------:R-:W-:Y:S01]  /*16600*/  ULDC.64 UR4, c[0x4][0x8] ;  /* 0x0100020000047ab9 */ /* 0x000fe20000000a00 */
[----:B------:R-:W-:Y:S01]  /*16610*/  IMAD.U32 R4, RZ, RZ, UR6 ;  /* 0x00000006ff047e24 */ /* 0x000fe2000f8e00ff */
[----:B------:R-:W-:Y:S01]  /*16620*/  MOV R10, UR4 ;  /* 0x00000004000a7c02 */ /* 0x000fe20008000f00 */
[----:B------:R-:W4:Y:S01]  /*16630*/  LDC.64 R2, c[0x4][R2] ;  /* 0x0100000002027b82 */ /* 0x000f220000000a00 */
[----:B--23--:R-:W-:Y:S02]  /*16640*/  IMAD.U32 R5, RZ, RZ, UR7 ;  /* 0x00000007ff057e24 */ /* 0x00cfe4000f8e00ff */
[----:B------:R-:W-:Y:S02]  /*16650*/  IMAD.U32 R6, RZ, RZ, UR8 ;  /* 0x00000008ff067e24 */ /* 0x000fe4000f8e00ff */
[----:B------:R-:W-:-:S02]  /*16660*/  IMAD.U32 R7, RZ, RZ, UR9 ;  /* 0x00000009ff077e24 */ /* 0x000fc4000f8e00ff */
[----:B-1----:R-:W-:Y:S02]  /*16670*/  IMAD.U32 R11, RZ, RZ, UR5 ;  /* 0x00000005ff0b7e24 */ /* 0x002fe4000f8e00ff */
[----:B------:R-:W-:Y:S02]  /*16680*/  IMAD.MOV.U32 R8, RZ, RZ, 0x70 ;  /* 0x00000070ff087424 */ /* 0x000fe400078e00ff */
[----:B------:R-:W-:Y:S02]  /*16690*/  IMAD.MOV.U32 R12, RZ, RZ, 0x1 ;  /* 0x00000001ff0c7424 */ /* 0x000fe400078e00ff */
[----:B------:R-:W-:-:S07]  /*166a0*/  IMAD.MOV.U32 R13, RZ, RZ, RZ ;  /* 0x000000ffff0d7224 */ /* 0x000fce00078e00ff */
[----:B------:R-:W-:-:S07]  /*166b0*/  LEPC R20, `(.L_x_5051) ;  /* 0x000000001014794e */ /* 0x000fce0000000000 */
[----:B0---4-:R-:W-:Y:S05]  /*166c0*/  CALL.ABS.NOINC R2 ;  /* 0x0000000002007343 */ /* 0x011fea0003c00000 */
.L_x_5051:
[----:B------:R-:W-:Y:S05]  /*166d0*/  BSYNC B6 ;  /* 0x0000000000067941 */ /* 0x000fea0003800000 */
.L_x_5050:
        /* <DEDUP_REMOVED lines=9> */
[----:B------:R4:W0:Y:S01]  /*16770*/  LDC.64 R2, c[0x4][R0] ;  /* 0x0100000000027b82 */ /* 0x0008220000000a00 */
[----:B------:R-:W-:Y:S01]  /*16780*/  IMAD.U32 R4, RZ, RZ, UR6 ;  /* 0x00000006ff047e24 */ /* 0x000fe2000f8e00ff */
[----:B--23--:R-:W-:Y:S01]  /*16790*/  MOV R7, UR9 ;  /* 0x0000000900077c02 */ /* 0x00cfe20008000f00 */
[----:B------:R-:W-:Y:S02]  /*167a0*/  IMAD.U32 R5, RZ, RZ, UR7 ;  /* 0x00000007ff057e24 */ /* 0x000fe4000f8e00ff */
[----:B------:R-:W-:Y:S02]  /*167b0*/  IMAD.U32 R6, RZ, RZ, UR8 ;  /* 0x00000008ff067e24 */ /* 0x000fe4000f8e00ff */
[----:B------:R-:W-:-:S02]  /*167c0*/  IMAD.U32 R10, RZ, RZ, UR4 ;  /* 0x00000004ff0a7e24 */ /* 0x000fc4000f8e00ff */
[----:B-1----:R-:W-:Y:S02]  /*167d0*/  IMAD.U32 R11, RZ, RZ, UR5 ;  /* 0x00000005ff0b7e24 */ /* 0x002fe4000f8e00ff */
[----:B------:R-:W-:Y:S02]  /*167e0*/  IMAD.MOV.U32 R8, RZ, RZ, 0x70 ;  /* 0x00000070ff087424 */ /* 0x000fe400078e00ff */
[----:B------:R-:W-:Y:S02]  /*167f0*/  IMAD.MOV.U32 R12, RZ, RZ, 0x1 ;  /* 0x00000001ff0c7424 */ /* 0x000fe400078e00ff */
[----:B----4-:R-:W-:-:S07]  /*16800*/  IMAD.MOV.U32 R13, RZ, RZ, RZ ;  /* 0x000000ffff0d7224 */ /* 0x010fce00078e00ff */
[----:B------:R-:W-:-:S07]  /*16810*/  LEPC R20, `(.L_x_5054) ;  /* 0x000000001014794e */ /* 0x000fce0000000000 */
[----:B0-----:R-:W-:Y:S05]  /*16820*/  CALL.ABS.NOINC R2 ;  /* 0x0000000002007343 */ /* 0x001fea0003c00000 */
.L_x_5054:
        /* <DEDUP_REMOVED lines=16> */
.L_x_5053:
[----:B------:R-:W-:Y:S05]  /*16930*/  BSYNC B6 ;  /* 0x0000000000067941 */ /* 0x000fea0003800000 */
.L_x_5052:
[----:B------:R-:W4:Y:S01]  /*16940*/  LDL.LU R2, [R1] ;  /* 0x0000000001027983 */ /* 0x000f220000300800 */
[----:B------:R-:W-:-:S03]  /*16950*/  ULDC.64 UR4, c[0x0][0x9f8] ;  /* 0x00027e0000047ab9 */ /* 0x000fc60000000a00 */
[----:B------:R-:W5:Y:S04]  /*16960*/  LDL.LU R4, [R1+0x20] ;  /* 0x0000200001047983 */ /* 0x000f680000300800 */
[----:B--23--:R-:W2:Y:S01]  /*16970*/  LDL R7, [R1+0x14] ;  /* 0x0000140001077983 */ /* 0x00cea20000100800 */
[----:B------:R-:W-:-:S03]  /*16980*/  ISETP.NE.U32.AND P0, PT, RZ, UR4, PT ;  /* 0x00000004ff007c0c */ /* 0x000fc6000bf05070 */
[----:B------:R-:W3:Y:S01]  /*16990*/  LDL R0, [R1+0x30] ;  /* 0x0000300001007983 */ /* 0x000ee20000100800 */
[----:B------:R-:W-:-:S13]  /*169a0*/  ISETP.NE.AND.EX P0, PT, RZ, UR5, PT, P0 ;  /* 0x00000005ff007c0c */ /* 0x000fda000bf05300 */
[----:B----4-:R-:W-:-:S04]  /*169b0*/  @P0 IADD3 R2, P1, R2, UR4, RZ ;  /* 0x0000000402020c10 */ /* 0x010fc8000ff3e0ff */
[----:B-----5:R-:W-:Y:S01]  /*169c0*/  @P0 IADD3.X R3, R4, UR5, RZ, P1, !PT ;  /* 0x0000000504030c10 */ /* 0x020fe20008ffe4ff */
[----:B------:R-:W-:-:S04]  /*169d0*/  ULDC.64 UR4, c[0x0][0xa08] ;  /* 0x0002820000047ab9 */ /* 0x000fc80000000a00 */
[----:B--2---:R2:W4:Y:S02]  /*169e0*/  @P0 LDG.E R7, desc[UR40][R2.64] ;  /* 0x0000002802070981 */ /* 0x004524000c1e1900 */
[----:B--2---:R-:W2:Y:S01]  /*169f0*/  LDC.64 R2, c[0x0][0x418] ;  /* 0x00010600ff027b82 */ /* 0x004ea20000000a00 */
[----:B---3--:R-:W-:Y:S01]  /*16a00*/  VIADD R4, R0, 0xffffffff ;  /* 0xffffffff00047836 */ /* 0x008fe20000000000 */
[----:B----4-:R-:W-:Y:S01]  /*16a10*/  SHF.R.S32.HI R8, RZ, 0x1f, R7 ;  /* 0x0000001fff087819 */ /* 0x010fe20000011407 */
        /* <DEDUP_REMOVED lines=10> */
[----:B0-----:R0:W2:Y:S02]  /*16ac0*/  SHFL.IDX PT, R14, R5, RZ, 0x1f ;  /* 0x00001fff050e7589 */ /* 0x0010a400000e0000 */
.L_x_5214:
[----:B0-----:R-:W3:Y:S01]  /*16ad0*/  LDL.LU R5, [R1+0x8] ;  /* 0x0000080001057983 */ /* 0x001ee20000300800 */
[----:B------:R-:W-:Y:S02]  /*16ae0*/  PLOP3.LUT P1, PT, PT, PT, PT, 0x8, 0x0 ;  /* 0x000000000000781c */ /* 0x000fe40003f2e170 */
[----:B--2---:R-:W-:Y:S01]  /*16af0*/  ISETP.NE.AND P0, PT, R14, RZ, PT ;  /* 0x000000ff0e00720c */ /* 0x004fe20003f05270 */
[----:B------:R0:W-:Y:S04]  /*16b00*/  STL [R1], R0 ;  /* 0x0000000001007387 */ /* 0x0001e80000100800 */
[----:B------:R0:W-:Y:S01]  /*16b10*/  STL [R1+0x2c], R4 ;  /* 0x00002c0401007387 */ /* 0x0001e20000100800 */
[----:B---3--:R-:W-:-:S05]  /*16b20*/  LOP3.LUT R5, R5, 0xfffffffe, RZ, 0xc0, !PT ;  /* 0xfffffffe05057812 */ /* 0x008fca00078ec0ff */
[----:B------:R-:W-:-:S05]  /*16b30*/  @P1 LOP3.LUT R5, R5, 0x1, RZ, 0xfc, !PT ;  /* 0x0000000105051812 */ /* 0x000fca00078efcff */
[----:B------:R0:W-:Y:S01]  /*16b40*/  STL [R1+0x8], R5 ;  /* 0x0000080501007387 */ /* 0x0001e20000100800 */
[----:B------:R-:W-:Y:S05]  /*16b50*/  @P0 BRA `(.L_x_5056) ;  /* 0x0000000400240947 */ /* 0x000fea0003800000 */
[----:B------:R-:W-:-:S03]  /*16b60*/  UMOV UR4, 0xffffffff ;  /* 0xffffffff00047882 */ /* 0x000fc60000000000 */
[----:B------:R-:W-:Y:S05]  /*16b70*/  BRA.DIV UR4, `(.L_x_5057) ;  /* 0x0000006204087947 */ /* 0x000fea000b800000 */
[----:B------:R-:W-:-:S13]  /*16b80*/  ELECT P6, URZ, PT ;  /* 0x00000000003f782f */ /* 0x000fda00038c0000 */
.L_x_5217:
[----:B------:R-:W-:Y:S05]  /*16b90*/  @!P6 BRA `(.L_x_5056) ;  /* 0x000000040014e947 */ /* 0x000fea0003800000 */
[----:B------:R-:W-:-:S04]  /*16ba0*/  ISETP.NE.U32.AND P0, PT, R2, RZ, PT ;  /* 0x000000ff0200720c */ /* 0x000fc80003f05070 */
[----:B------:R-:W-:-:S13]  /*16bb0*/  ISETP.NE.AND.EX P0, PT, R3, RZ, PT, P0 ;  /* 0x000000ff0300720c */ /* 0x000fda0003f05300 */
[----:B------:R-:W-:Y:S05]  /*16bc0*/  @!P0 BRA `(.L_x_5058) ;  /* 0x0000000000548947 */ /* 0x000fea0003800000 */
[----:B------:R-:W2:Y:S01]  /*16bd0*/  LDC R6, c[0x0][0x43c] ;  /* 0x00010f00ff067b82 */ /* 0x000ea20000000800 */
[----:B------:R-:W-:Y:S01]  /*16be0*/  IMAD.MOV.U32 R9, RZ, RZ, R4 ;  /* 0x000000ffff097224 */ /* 0x000fe200078e0004 */
[----:B------:R-:W-:-:S03]  /*16bf0*/  ULDC.64 UR4, c[0x0][0x428] ;  /* 0x00010a0000047ab9 */ /* 0x000fc60000000a00 */
[----:B0-----:R-:W-:Y:S01]  /*16c00*/  IMAD.MOV.U32 R0, RZ, RZ, R9 ;  /* 0x000000ffff007224 */ /* 0x001fe200078e0009 */
[----:B--2---:R-:W-:-:S13]  /*16c10*/  ISETP.NE.AND P0, PT, R6, 0x1, PT ;  /* 0x000000010600780c */ /* 0x004fda0003f05270 */
[----:B------:R-:W0:Y:S02]  /*16c20*/  @P0 LDC.64 R4, c[0x0][0x440] ;  /* 0x00011000ff040b82 */ /* 0x000e240000000a00 */
[----:B0-----:R-:W-:-:S05]  /*16c30*/  @P0 IMAD.HI.U32 R4, R9, R4, RZ ;  /* 0x0000000409040227 */ /* 0x001fca00078e00ff */
[----:B------:R-:W-:-:S04]  /*16c40*/  @P0 SHF.R.U32.HI R0, RZ, R5, R4 ;  /* 0x00000005ff000219 */ /* 0x000fc80000011604 */
[----:B------:R-:W-:Y:S02]  /*16c50*/  IADD3 R4, -R0, RZ, RZ ;  /* 0x000000ff00047210 */ /* 0x000fe40007ffe1ff */
[----:B------:R-:W-:-:S03]  /*16c60*/  SHF.R.S32.HI R5, RZ, 0x1f, R0 ;  /* 0x0000001fff057819 */ /* 0x000fc60000011400 */
        /* <DEDUP_REMOVED lines=9> */
[----:B------:R-:W3:Y:S04]  /*16d00*/  LDG.E R0, desc[UR40][R2.64] ;  /* 0x0000002802007981 */ /* 0x000ee8000c1e1900 */
[----:B---3--:R2:W-:Y:S02]  /*16d10*/  STL [R1], R0 ;  /* 0x0000000001007387 */ /* 0x0085e40000100800 */
.L_x_5058:
[----:B------:R-:W3:Y:S04]  /*16d20*/  LDL R7, [R1+0x4] ;  /* 0x0000040001077983 */ /* 0x000ee80000100800 */
[----:B0-2---:R-:W3:Y:S04]  /*16d30*/  LDL R0, [R1+0xc] ;  /* 0x00000c0001007983 */ /* 0x005ee80000100800 */
[----:B------:R-:W2:Y:S01]  /*16d40*/  LDL R2, [R1+0x18] ;  /* 0x0000180001027983 */ /* 0x000ea20000100800 */
[----:B---3--:R-:W-:Y:S01]  /*16d50*/  IMAD R0, R0, 0x8, R7 ;  /* 0x0000000800007824 */ /* 0x008fe200078e0207 */
[----:B--2---:R-:W-:-:S04]  /*16d60*/  SHF.L.U32 R2, R2, 0x1f, RZ ;  /* 0x0000001f02027819 */ /* 0x004fc800000006ff */
[----:B------:R-:W0:Y:S02]  /*16d70*/  SYNCS.PHASECHK.TRANS64.TRYWAIT P0, [R0+URZ+0x22840], R2 ;  /* 0x02284002000075a7 */ /* 0x000e24000800017f */
[----:B0-----:R-:W-:Y:S05]  /*16d80*/  @!P0 BRA `(.L_x_5059) ;  /* 0x0000005c00a48947 */ /* 0x001fea0003800000 */
.L_x_5218:
        /* <DEDUP_REMOVED lines=11> */
.L_x_5060:
        /* <DEDUP_REMOVED lines=27> */
.L_x_5056:
[----:B--2---:R-:W2:Y:S04]  /*16ff0*/  LDL R2, [R1+0x4] ;  /* 0x0000040001027983 */ /* 0x004ea80000100800 */
[----:B------:R-:W3:Y:S04]  /*17000*/  LDL.LU R3, [R1+0x38] ;  /* 0x0000380001037983 */ /* 0x000ee80000300800 */
[----:B0-----:R-:W4:Y:S04]  /*17010*/  LDL.LU R5, [R1+0x28] ;  /* 0x0000280001057983 */ /* 0x001f280000300800 */
[----:B------:R-:W5:Y:S01]  /*17020*/  LDL.LU R4, [R1+0x50] ;  /* 0x0000500001047983 */ /* 0x000f620000300800 */
        /* <DEDUP_REMOVED lines=33> */
[----:B-1----:R-:W-:Y:S02]  /*17240*/  IMAD.U32 R11, RZ, RZ, UR9 ;  /* 0x00000009ff0b7e24 */ /* 0x002fe4000f8e00ff */
[----:B------:R-:W-:Y:S02]  /*17250*/  IMAD.MOV.U32 R8, RZ, RZ, 0x70 ;  /* 0x00000070ff087424 */ /* 0x000fe400078e00ff */
[----:B------:R-:W-:Y:S02]  /*17260*/  IMAD.MOV.U32 R12, RZ, RZ, 0x1 ;  /* 0x00000001ff0c7424 */ /* 0x000fe400078e00ff */
[----:B------:R-:W-:-:S07]  /*17270*/  IMAD.MOV.U32 R13, RZ, RZ, RZ ;  /* 0x000000ffff0d7224 */ /* 0x000fce00078e00ff */
[----:B------:R-:W-:-:S07]  /*17280*/  LEPC R20, `(.L_x_5062) ;  /* 0x000000001014794e */ /* 0x000fce0000000000 */
[----:B0-----:R-:W-:Y:S05]  /*17290*/  CALL.ABS.NOINC R2 ;  /* 0x0000000002007343 */ /* 0x001fea0003c00000 */
.L_x_5062:
[----:B------:R-:W-:Y:S05]  /*172a0*/  BSYNC B6 ;  /* 0x0000000000067941 */ /* 0x000fea0003800000 */
.L_x_5061:
[----:B------:R-:W3:Y:S01]  /*172b0*/  LDL.LU R6, [R1+0x38] ;  /* 0x0000380001067983 */ /* 0x000ee20000300800 */
[----:B------:R-:W-:Y:S01]  /*172c0*/  ULDC.64 UR4, c[0x0][0x2d8] ;  /* 0x0000b60000047ab9 */ /* 0x000fe20000000a00 */
[----:B------:R-:W0:Y:S01]  /*172d0*/  LDC R7, c[0x0][0x448] ;  /* 0x00011200ff077b82 */ /* 0x000e220000000800 */
[----:B------:R-:W-:Y:S01]  /*172e0*/  ULDC UR6, c[0x0][0x2b8] ;  /* 0x0000ae0000067ab9 */ /* 0x000fe20000000800 */
[----:B--2---:R-:W3:Y:S04]  /*172f0*/  LDL.LU.64 R2, [R1+0x48] ;  /* 0x0000480001027983 */ /* 0x004ee80000300a00 */
[----:B------:R-:W2:Y:S04]  /*17300*/  LDL.LU R0, [R1+0x50] ;  /* 0x0000500001007983 */ /* 0x000ea80000300800 */
[----:B------:R-:W4:Y:S04]  /*17310*/  LDL.LU R4, [R1+0x54] ;  /* 0x0000540001047983 */ /* 0x000f280000300800 */
[----:B------:R-:W4:Y:S04]  /*17320*/  LDL.LU R5, [R1+0x28] ;  /* 0x0000280001057983 */ /* 0x000f280000300800 */
[----:B------:R0:W5:Y:S02]  /*17330*/  LDL R9, [R1+0x34] ;  /* 0x0000340001097983 */ /* 0x0001640000100800 */
[----:B0-----:R-:W-:Y:S01]  /*17340*/  ISETP.NE.AND P0, PT, R7, 0x1, PT ;  /* 0x000000010700780c */ /* 0x001fe20003f05270 */
[----:B------:R-:W0:Y:S01]  /*17350*/  S2R R10, SR_TID.X ;  /* 0x00000000000a7919 */ /* 0x000e220000002100 */
[----:B------:R-:W1:Y:S01]  /*17360*/  S2R R8, SR_TID.X ;  /* 0x0000000000087919 */ /* 0x000e620000002100 */
[----:B0-----:R-:W-:-:S05]  /*17370*/  IMAD.SHL.U32 R10, R10, 0x8, RZ ;  /* 0x000000080a0a7824 */ /* 0x001fca00078e00ff */
[----:B------:R-:W-:Y:S02]  /*17380*/  LOP3.LUT R10, R10, 0x38, RZ, 0xc0, !PT ;  /* 0x000000380a0a7812 */ /* 0x000fe400078ec0ff */
[----:B-1----:R-:W-:-:S04]  /*17390*/  LOP3.LUT R8, R8, 0x7f, RZ, 0xc0, !PT ;  /* 0x0000007f08087812 */ /* 0x002fc800078ec0ff */
[----:B------:R-:W-:Y:S01]  /*173a0*/  SHF.R.U32.HI R8, RZ, 0x3, R8 ;  /* 0x00000003ff087819 */ /* 0x000fe20000011608 */
[----:B---3--:R-:W-:Y:S02]  /*173b0*/  IMAD.MOV.U32 R3, RZ, RZ, R6 ;  /* 0x000000ffff037224 */ /* 0x008fe400078e0006 */
[----:B------:R-:W0:Y:S01]  /*173c0*/  @P0 LDC R6, c[0x0][0x450] ;  /* 0x00011400ff060b82 */ /* 0x000e220000000800 */
[----:B--2---:R-:W-:Y:S02]  /*173d0*/  IMAD R0, R0, UR4, RZ ;  /* 0x0000000400007c24 */ /* 0x004fe4000f8e02ff */
[----:B------:R-:W-:-:S04]  /*173e0*/  IMAD.WIDE.U32 R2, R18, UR4, R2 ;  /* 0x0000000412027c25 */ /* 0x000fc8000f8e0002 */
[----:B------:R-:W-:Y:S01]  /*173f0*/  IMAD R0, R18, UR5, R0 ;  /* 0x0000000512007c24 */ /* 0x000fe2000f8e0200 */
[----:B------:R-:W-:-:S03]  /*17400*/  ULDC.64 UR4, c[0x0][0x2e0] ;  /* 0x0000b80000047ab9 */ /* 0x000fc60000000a00 */
[----:B------:R-:W-:Y:S02]  /*17410*/  IMAD.IADD R3, R3, 0x1, R0 ;  /* 0x0000000103037824 */ /* 0x000fe400078e0200 */
[----:B----4-:R-:W-:Y:S02]  /*17420*/  IMAD R0, R4, UR4, RZ ;  /* 0x0000000404007c24 */ /* 0x010fe4000f8e02ff */
[----:B------:R-:W1:Y:S01]  /*17430*/  S2R R4, SR_TID.X ;  /* 0x0000000000047919 */ /* 0x000e620000002100 */
[----:B------:R-:W-:-:S04]  /*17440*/  IMAD.WIDE.U32 R2, R5, UR4, R2 ;  /* 0x0000000405027c25 */ /* 0x000fc8000f8e0002 */
[----:B------:R-:W-:Y:S01]  /*17450*/  IMAD R0, R5, UR5, R0 ;  /* 0x0000000505007c24 */ /* 0x000fe2000f8e0200 */
[----:B------:R-:W-:-:S04]  /*17460*/  ULDC.64 UR4, c[0x0][0x2d0] ;  /* 0x0000b40000047ab9 */ /* 0x000fc80000000a00 */
[----:B------:R-:W-:Y:S02]  /*17470*/  IADD3 R3, R3, R0, RZ ;  /* 0x0000000003037210 */ /* 0x000fe40007ffe0ff */
[----:B-1----:R-:W-:-:S04]  /*17480*/  LOP3.LUT R4, R4, 0x7f, RZ, 0xc0, !PT ;  /* 0x0000007f04047812 */ /* 0x002fc800078ec0ff */
[----:B------:R-:W-:Y:S02]  /*17490*/  SHF.R.U32.HI R5, RZ, 0x3, R4 ;  /* 0x00000003ff057819 */ /* 0x000fe40000011604 */
[----:B------:R-:W1:Y:S02]  /*174a0*/  S2R R4, SR_TID.X ;  /* 0x0000000000047919 */ /* 0x000e640000002100 */
[----:B-1----:R-:W-:-:S05]  /*174b0*/  IMAD.SHL.U32 R4, R4, 0x10, RZ ;  /* 0x0000001004047824 */ /* 0x002fca00078e00ff */
[----:B------:R-:W-:Y:S02]  /*174c0*/  LOP3.LUT R4, R5, 0x70, R4, 0xf8, !PT ;  /* 0x0000007005047812 */ /* 0x000fe400078ef804 */
[----:B------:R-:W1:Y:S03]  /*174d0*/  @P0 LDC R5, c[0x0][0x44c] ;  /* 0x00011300ff050b82 */ /* 0x000e660000000800 */
[----:B------:R-:W-:-:S04]  /*174e0*/  IMAD R4, R17, 0x80, R4 ;  /* 0x0000008011047824 */ /* 0x000fc800078e0204 */
[----:B------:R-:W-:Y:S02]  /*174f0*/  IMAD.MOV.U32 R0, RZ, RZ, R4 ;  /* 0x000000ffff007224 */ /* 0x000fe400078e0004 */
[----:B-1----:R-:W-:-:S05]  /*17500*/  @P0 IMAD.HI.U32 R5, R4, R5, RZ ;  /* 0x0000000504050227 */ /* 0x002fca00078e00ff */
[----:B0-----:R-:W-:-:S05]  /*17510*/  @P0 SHF.R.U32.HI R0, RZ, R6, R5 ;  /* 0x00000006ff000219 */ /* 0x001fca0000011605 */
        /* <DEDUP_REMOVED lines=18> */
[----:B------:R-:W-:Y:S09]  /*17640*/  BRA.DIV UR4, `(.L_x_5063) ;  /* 0x0000005604887947 */ /* 0x000ff2000b800000 */
[----:B------:R-:W2:Y:S01]  /*17650*/  LDL.LU R4, [R1+0x3c] ;  /* 0x00003c0001047983 */ /* 0x000ea20000300800 */
[----:B------:R-:W-:-:S03]  /*17660*/  IMAD R17, R17, 0x80, R8 ;  /* 0x0000008011117824 */ /* 0x000fc600078e0208 */
[----:B------:R-:W0:Y:S04]  /*17670*/  SHFL.IDX PT, R5, R3, RZ, 0x181f ;  /* 0x00181fff03057589 */ /* 0x000e2800000e0000 */
[----:B------:R-:W-:Y:S01]  /*17680*/  SHFL.IDX PT, R6, R0, 0x1, 0x181f ;  /* 0x00381f0000067f89 */ /* 0x000fe200000e0000 */
[----:B--2---:R-:W-:-:S03]  /*17690*/  IMAD R2, R4, R7, RZ ;  /* 0x0000000704027224 */ /* 0x004fc600078e02ff */
[----:B------:R-:W1:Y:S02]  /*176a0*/  SHFL.IDX PT, R4, R0, RZ, 0x181f ;  /* 0x00181fff00047589 */ /* 0x000e6400000e0000 */
[----:B------:R-:W-:-:S13]  /*176b0*/  ISETP.GE.AND P1, PT, R17, R2, PT ;  /* 0x000000021100720c */ /* 0x000fda0003f26270 */
[----:B0-----:R-:W-:-:S04]  /*176c0*/  @!P1 LEA R5, P2, R10, R5, 0x1 ;  /* 0x000000050a059211 */ /* 0x001fc800078408ff */
[----:B-1----:R-:W-:-:S04]  /*176d0*/  @!P1 IADD3.X R4, RZ, R4, RZ, P2, !PT ;  /* 0x00000004ff049210 */ /* 0x002fc800017fe4ff */
[----:B------:R-:W-:-:S04]  /*176e0*/  @!P1 LOP3.LUT R5, R5, R4, RZ, 0x3c, !PT ;  /* 0x0000000405059212 */ /* 0x000fc800078e3cff */
[----:B------:R-:W-:-:S04]  /*176f0*/  @!P1 LOP3.LUT R4, R5, R4, RZ, 0x3c, !PT ;  /* 0x0000000405049212 */ /* 0x000fc800078e3cff */
[----:B------:R-:W-:-:S05]  /*17700*/  @!P1 LOP3.LUT R5, R5, R4, RZ, 0x3c, !PT ;  /* 0x0000000405059212 */ /* 0x000fca00078e3cff */
[----:B-----5:R0:W-:Y:S02]  /*17710*/  @!P1 LDGSTS.E.BYPASS.LTC128B.128 [R9+0x18400], desc[UR40][R4.64], !P0 ;  /* 0x1840000004099fae */ /* 0x0201e4000c101d68 */
[----:B0-----:R-:W-:-:S05]  /*17720*/  VIADD R4, R17, 0x10 ;  /* 0x0000001011047836 */ /* 0x001fca0000000000 */
[----:B------:R-:W-:Y:S02]  /*17730*/  ISETP.GE.AND P1, PT, R4, R2, PT ;  /* 0x000000020400720c */ /* 0x000fe40003f26270 */
[----:B------:R-:W0:Y:S11]  /*17740*/  SHFL.IDX PT, R4, R3, 0x1, 0x181f ;  /* 0x00381f0003047f89 */ /* 0x000e3600000e0000 */
[----:B0-----:R-:W-:-:S05]  /*17750*/  @!P1 LEA R5, P2, R10, R4, 0x1 ;  /* 0x000000040a059211 */ /* 0x001fca00078408ff */
[----:B------:R-:W-:Y:S02]  /*17760*/  @!P1 IMAD.X R4, RZ, RZ, R6, P2 ;  /* 0x000000ffff049224 */ /* 0x000fe400010e0606 */
[----:B------:R-:W-:Y:S03]  /*17770*/  SHFL.IDX PT, R6, R0, 0x2, 0x181f ;  /* 0x00581f0000067f89 */ /* 0x000fe600000e0000 */
[----:B------:R-:W-:-:S04]  /*17780*/  @!P1 LOP3.LUT R5, R5, R4, RZ, 0x3c, !PT ;  /* 0x0000000405059212 */ /* 0x000fc800078e3cff */
[----:B------:R-:W-:-:S04]  /*17790*/  @!P1 LOP3.LUT R4, R5, R4, RZ, 0x3c, !PT ;  /* 0x0000000405049212 */ /* 0x000fc800078e3cff */
[----:B------:R-:W-:-:S05]  /*177a0*/  @!P1 LOP3.LUT R5, R5, R4, RZ, 0x3c, !PT ;  /* 0x0000000405059212 */ /* 0x000fca00078e3cff */
[----:B------:R0:W-:Y:S02]  /*177b0*/  @!P1 LDGSTS.E.BYPASS.LTC128B.128 [R9+0x18c00], desc[UR40][R4.64], !P0 ;  /* 0x18c0000004099fae */ /* 0x0001e4000c101d68 */
        /* <DEDUP_REMOVED lines=30> */
[----:B0-----:R-:W-:-:S04]  /*179a0*/  IADD3 R4, R17, 0x50, RZ ;  /* 0x0000005011047810 */ /* 0x001fc80007ffe0ff */
[----:B------:R-:W-:Y:S02]  /*179b0*/  ISETP.GE.AND P1, PT, R4, R2, PT ;  /* 0x000000020400720c */ /* 0x000fe40003f26270 */
[----:B------:R-:W0:Y:S11]  /*179c0*/  SHFL.IDX PT, R4, R3, 0x5, 0x181f ;  /* 0x00b81f0003047f89 */ /* 0x000e3600000e0000 */
[----:B0-----:R-:W-:-:S05]  /*179d0*/  @!P1 LEA R5, P2, R10, R4, 0x1 ;  /* 0x000000040a059211 */ /* 0x001fca00078408ff */
[----:B------:R-:W-:Y:S02]  /*179e0*/  @!P1 IMAD.X R4, RZ, RZ, R6, P2 ;  /* 0x000000ffff049224 */ /* 0x000fe400010e0606 */
[----:B------:R-:W-:Y:S03]  /*179f0*/  SHFL.IDX PT, R6, R0, 0x6, 0x181f ;  /* 0x00d81f0000067f89 */ /* 0x000fe600000e0000 */
[-C--:B------:R-:W-:Y:S01]  /*17a00*/  @!P1 LOP3.LUT R5, R5, R4.reuse, RZ, 0x3c, !PT ;  /* 0x0000000405059212 */ /* 0x080fe200078e3cff */
[----:B------:R-:W-:Y:S03]  /*17a10*/  SHFL.IDX PT, R0, R0, 0x7, 0x181f ;  /* 0x00f81f0000007f89 */ /* 0x000fe600000e0000 */
[----:B------:R-:W-:-:S04]  /*17a20*/  @!P1 LOP3.LUT R4, R5, R4, RZ, 0x3c, !PT ;  /* 0x0000000405049212 */ /* 0x000fc800078e3cff */
[----:B------:R-:W-:-:S05]  /*17a30*/  @!P1 LOP3.LUT R5, R5, R4, RZ, 0x3c, !PT ;  /* 0x0000000405059212 */ /* 0x000fca00078e3cff */
[----:B------:R0:W-:Y:S02]  /*17a40*/  @!P1 LDGSTS.E.BYPASS.LTC128B.128 [R9+0x1ac00], desc[UR40][R4.64], !P0 ;  /* 0x1ac0000004099fae */ /* 0x0001e4000c101d68 */
[----:B0-----:R-:W-:-:S05]  /*17a50*/  VIADD R4, R17, 0x60 ;  /* 0x0000006011047836 */ /* 0x001fca0000000000 */
[----:B------:R-:W-:Y:S02]  /*17a60*/  ISETP.GE.AND P1, PT, R4, R2, PT ;  /* 0x000000020400720c */ /* 0x000fe40003f26270 */
[----:B------:R-:W0:Y:S04]  /*17a70*/  SHFL.IDX PT, R4, R3, 0x6, 0x181f ;  /* 0x00d81f0003047f89 */ /* 0x000e2800000e0000 */
[----:B------:R-:W1:Y:S07]  /*17a80*/  SHFL.IDX PT, R3, R3, 0x7, 0x181f ;  /* 0x00f81f0003037f89 */ /* 0x000e6e00000e0000 */
[----:B0-----:R-:W-:-:S05]  /*17a90*/  @!P1 LEA R5, P2, R10, R4, 0x1 ;  /* 0x000000040a059211 */ /* 0x001fca00078408ff */
[----:B------:R-:W-:-:S05]  /*17aa0*/  @!P1 IMAD.X R4, RZ, RZ, R6, P2 ;  /* 0x000000ffff049224 */ /* 0x000fca00010e0606 */
[----:B------:R-:W-:-:S04]  /*17ab0*/  @!P1 LOP3.LUT R5, R5, R4, RZ, 0x3c, !PT ;  /* 0x0000000405059212 */ /* 0x000fc800078e3cff */
[----:B------:R-:W-:-:S04]  /*17ac0*/  @!P1 LOP3.LUT R4, R5, R4, RZ, 0x3c, !PT ;  /* 0x0000000405049212 */ /* 0x000fc800078e3cff */
[----:B------:R-:W-:-:S05]  /*17ad0*/  @!P1 LOP3.LUT R5, R5, R4, RZ, 0x3c, !PT ;  /* 0x0000000405059212 */ /* 0x000fca00078e3cff */
[----:B-1----:R2:W-:Y:S02]  /*17ae0*/  @!P1 LDGSTS.E.BYPASS.LTC128B.128 [R9+0x1b400], desc[UR40][R4.64], !P0 ;  /* 0x1b40000004099fae */ /* 0x0025e4000c101d68 */
.L_x_5235:
        /* <DEDUP_REMOVED lines=11> */
.L_x_5064:
[----:B-1----:R-:W3:Y:S01]  /*17ba0*/  LDL R2, [R1+0x4] ;  /* 0x0000040001027983 */ /* 0x002ee20000100800 */
        /* <DEDUP_REMOVED lines=18> */
.L_x_5236:
[----:B------:R-:W-:Y:S05]  /*17cd0*/  BSYNC B0 ;  /* 0x0000000000007941 */ /* 0x000fea0003800000 */
.L_x_5065:
[----:B-1----:R-:W3:Y:S01]  /*17ce0*/  LDL R2, [R1+0x8] ;  /* 0x0000080001027983 */ /* 0x002ee20000100800 */
[----:B------:R-:W-:Y:S01]  /*17cf0*/  BSSY B0, `(.L_x_5067) ;  /* 0x0000062000007945 */ /* 0x000fe20003800000 */
[----:B---3--:R-:W-:-:S13]  /*17d00*/  LOP3.LUT P0, RZ, R2, 0x1, RZ, 0xc0, !PT ;  /* 0x0000000102ff7812 */ /* 0x008fda000780c0ff */
[----:B------:R-:W-:Y:S05]  /*17d10*/  @!P0 BRA `(.L_x_5068) ;  /* 0x00000004007c8947 */ /* 0x000fea0003800000 */
[----:B0-2---:R-:W2:Y:S04]  /*17d20*/  LDL R5, [R1+0x4] ;  /* 0x0000040001057983 */ /* 0x005ea80000100800 */
        /* <DEDUP_REMOVED lines=10> */
.L_x_5237:
[----:B------:R-:W-:Y:S05]  /*17dd0*/  BSYNC B1 ;  /* 0x0000000000017941 */ /* 0x000fea0003800000 */
.L_x_5069:
[----:B------:R-:W-:Y:S04]  /*17de0*/  BSSY B1, `(.L_x_5071) ;  /* 0x0000009000017945 */ /* 0x000fe80003800000 */
        /* <DEDUP_REMOVED lines=8> */
.L_x_5072:
[----:B------:R-:W-:Y:S05]  /*17e70*/  BSYNC B1 ;  /* 0x0000000000017941 */ /* 0x000fea0003800000 */
.L_x_5071:
        /* <DEDUP_REMOVED lines=14> */
.L_x_5073:
        /* <DEDUP_REMOVED lines=16> */
.L_x_5074:
        /* <DEDUP_REMOVED lines=16> */
.L_x_5075:
        /* <DEDUP_REMOVED lines=16> */
.L_x_5076:
        /* <DEDUP_REMOVED lines=11> */
.L_x_5068:
[----:B------:R-:W-:Y:S05]  /*18310*/  BSYNC B0 ;  /* 0x0000000000007941 */ /* 0x000fea0003800000 */
.L_x_5067:
[----:B0-2---:R-:W2:Y:S01]  /*18320*/  LDL R4, [R1+0x30] ;  /* 0x0000300001047983 */ /* 0x005ea20000100800 */
        /* <DEDUP_REMOVED lines=23> */
[----:B------:R-:W-:Y:S02]  /*184a0*/  MOV R5, R4 ;  /* 0x0000000400057202 */ /* 0x000fe40000000f00 */
[----:B------:R-:W-:-:S04]  /*184b0*/  ISETP.NE.U32.AND P0, PT, RZ, UR4, PT ;  /* 0x00000004ff007c0c */ /* 0x000fc8000bf05070 */
[----:B------:R-:W-:-:S13]  /*184c0*/  ISETP.NE.AND.EX P0, PT, RZ, UR5, PT, P0 ;  /* 0x00000005ff007c0c */ /* 0x000fda000bf05300 */
[----:B------:R-:W-:Y:S05]  /*184d0*/  @!P0 BRA `(.L_x_5083) ;  /* 0x0000000000548947 */ /* 0x000fea0003800000 */
[----:B------:R-:W2:Y:S01]  /*184e0*/  LDL R10, [R1+0x20] ;  /* 0x00002000010a7983 */ /* 0x000ea20000100800 */
[----:B------:R-:W1:Y:S03]  /*184f0*/  LDC R6, c[0x0][0x43c] ;  /* 0x00010f00ff067b82 */ /* 0x000e660000000800 */
[----:B------:R-:W3:Y:S01]  /*18500*/  LDL R7, [R1+0x14] ;  /* 0x0000140001077983 */ /* 0x000ee20000100800 */
[----:B------:R-:W-:Y:S01]  /*18510*/  IMAD.MOV.U32 R0, RZ, RZ, R4 ;  /* 0x000000ffff007224 */ /* 0x000fe200078e0004 */
[----:B------:R-:W-:Y:S01]  /*18520*/  ULDC.64 UR6, c[0x0][0x428] ;  /* 0x00010a0000067ab9 */ /* 0x000fe20000000a00 */
[----:B-1----:R-:W-:-:S13]  /*18530*/  ISETP.NE.AND P0, PT, R6, 0x1, PT ;  /* 0x000000010600780c */ /* 0x002fda0003f05270 */
[----:B------:R-:W1:Y:S02]  /*18540*/  @P0 LDC.64 R2, c[0x0][0x440] ;  /* 0x00011000ff020b82 */ /* 0x000e640000000a00 */
[----:B-1----:R-:W-:-:S05]  /*18550*/  @P0 IMAD.HI.U32 R2, R4, R2, RZ ;  /* 0x0000000204020227 */ /* 0x002fca00078e00ff */
[----:B------:R-:W-:-:S04]  /*18560*/  @P0 SHF.R.U32.HI R0, RZ, R3, R2 ;  /* 0x00000003ff000219 */ /* 0x000fc80000011602 */
[--C-:B------:R-:W-:Y:S01]  /*18570*/  SHF.R.S32.HI R3, RZ, 0x1f, R0.reuse ;  /* 0x0000001fff037819 */ /* 0x100fe20000011400 */
[----:B------:R-:W-:-:S04]  /*18580*/  IMAD.MOV R5, RZ, RZ, -R0 ;  /* 0x000000ffff057224 */ /* 0x000fc800078e0a00 */
[----:B------:R-:W-:Y:S02]  /*18590*/  IMAD R5, R6, R5, R4 ;  /* 0x0000000506057224 */ /* 0x000fe400078e0204 */
[----:B--2---:R-:W-:-:S04]  /*185a0*/  IMAD R2, R10, UR6, RZ ;  /* 0x000000060a027c24 */ /* 0x004fc8000f8e02ff */
[----:B---3--:R-:W-:Y:S02]  /*185b0*/  IMAD R6, R7, UR7, R2 ;  /* 0x0000000707067c24 */ /* 0x008fe4000f8e0202 */
[----:B------:R-:W-:-:S04]  /*185c0*/  IMAD.MOV.U32 R2, RZ, RZ, R0 ;  /* 0x000000ffff027224 */ /* 0x000fc800078e0000 */
[----:B------:R-:W-:-:S04]  /*185d0*/  IMAD.WIDE.U32 R2, R7, UR6, R2 ;  /* 0x0000000607027c25 */ /* 0x000fc8000f8e0002 */
[----:B------:R-:W-:Y:S01]  /*185e0*/  IMAD.IADD R0, R6, 0x1, R3 ;  /* 0x0000000106007824 */ /* 0x000fe200078e0203 */
[----:B------:R-:W-:-:S04]  /*185f0*/  LEA R6, P0, R2, UR4, 0x2 ;  /* 0x0000000402067c11 */ /* 0x000fc8000f8010ff */
[----:B------:R-:W-:-:S05]  /*18600*/  LEA.HI.X R7, R2, UR5, R0, 0x2, P0 ;  /* 0x0000000502077c11 */ /* 0x000fca00080f1400 */
[----:B------:R-:W2:Y:S04]  /*18610*/  LDG.E R0, desc[UR40][R6.64] ;  /* 0x0000002806007981 */ /* 0x000ea8000c1e1900 */
[----:B--2---:R1:W-:Y:S02]  /*18620*/  STL [R1], R0 ;  /* 0x0000000001007387 */ /* 0x0043e40000100800 */
.L_x_5083:
[----:B------:R-:W2:Y:S01]  /*18630*/  LDL R2, [R1+0x4] ;  /* 0x0000040001027983 */ /* 0x000ea20000100800 */
[----:B------:R-:W-:Y:S01]  /*18640*/  SHF.L.U32 R6, R8, 0x1f, RZ ;  /* 0x0000001f08067819 */ /* 0x000fe200000006ff */
[----:B------:R-:W-:Y:S01]  /*18650*/  BSSY B3, `(.L_x_5084) ;  /* 0x0000007000037945 */ /* 0x000fe20003800000 */
[----:B-1----:R-:W1:Y:S02]  /*18660*/  S2R R0, SR_TID.X ;  /* 0x0000000000007919 */ /* 0x002e640000002100 */
[----:B-1----:R-:W-:-:S04]  /*18670*/  LOP3.LUT R0, R0, 0x7f, RZ, 0xc0, !PT ;  /* 0x0000007f00007812 */ /* 0x002fc800078ec0ff */
[----:B------:R-:W-:Y:S01]  /*18680*/  ISETP.NE.AND P1, PT, R0, RZ, PT ;  /* 0x000000ff0000720c */ /* 0x000fe20003f25270 */
[----:B--2---:R-:W-:-:S04]  /*18690*/  IMAD R2, R9, 0x8, R2 ;  /* 0x0000000809027824 */ /* 0x004fc800078e0202 */
[----:B------:R-:W1:Y:S02]  /*186a0*/  SYNCS.PHASECHK.TRANS64.TRYWAIT P0, [R2+URZ+0x22840], R6 ;  /* 0x02284006020075a7 */ /* 0x000e64000800017f */
[----:B-1----:R-:W-:Y:S06]  /*186b0*/  @!P0 BRA `(.L_x_5085) ;  /* 0x0000005000408947 */ /* 0x002fec0003800000 */
.L_x_5238:
[----:B------:R-:W-:Y:S05]  /*186c0*/  BSYNC B3 ;  /* 0x0000000000037941 */ /* 0x000fea0003800000 */
.L_x_5084:
        /* <DEDUP_REMOVED lines=9> */
.L_x_5087:
[----:B------:R-:W-:Y:S05]  /*18760*/  BSYNC B3 ;  /* 0x0000000000037941 */ /* 0x000fea0003800000 */
.L_x_5086:
        /* <DEDUP_REMOVED lines=11> */
[----:B---3--:R-:W-:Y:S01]  /*18820*/  IMAD R0, R5, 0x60, R0 ;  /* 0x0000006005007824 */ /* 0x008fe200078e0200 */
[----:B------:R-:W-:Y:S01]  /*18830*/  IADD3 R5, R2, 0x22830, RZ ;  /* 0x0002283002057810 */ /* 0x000fe20007ffe0ff */
[----:B------:R-:W-:-:S09]  /*18840*/  VIADD R3, R3, 0x1c400 ;  /* 0x0001c40003037836 */ /* 0x000fd20000000000 */
.L_x_5088:
        /* <DEDUP_REMOVED lines=14> */
.L_x_5239:
[----:B------:R-:W-:Y:S05]  /*18930*/  BSYNC B3 ;  /* 0x0000000000037941 */ /* 0x000fea0003800000 */
.L_x_5089:
        /* <DEDUP_REMOVED lines=11> */
.L_x_5092:
[----:B------:R-:W-:Y:S05]  /*189f0*/  BSYNC B3 ;  /* 0x0000000000037941 */ /* 0x000fea0003800000 */
.L_x_5091:
        /* <DEDUP_REMOVED lines=11> */
.L_x_5093:
        /* <DEDUP_REMOVED lines=16> */
.L_x_5094:
        /* <DEDUP_REMOVED lines=16> */
.L_x_5095:
        /* <DEDUP_REMOVED lines=16> */
.L_x_5096:
        /* <DEDUP_REMOVED lines=11> */
.L_x_5082:
[----:B------:R-:W-:Y:S05]  /*18e60*/  BSYNC B1 ;  /* 0x0000000000017941 */ /* 0x000fea0003800000 */
.L_x_5081:
[----:B------:R-:W2:Y:S02]  /*18e70*/  LDL.LU R5, [R1+0x30] ;  /* 0x0000300001057983 */ /* 0x000ea40000300800 */
[----:B--2---:R-:W-:-:S07]  /*18e80*/  IADD3 R0, R5, -0x3, RZ ;  /* 0xfffffffd05007810 */ /* 0x004fce0007ffe0ff */
.L_x_5080:
[----:B------:R-:W-:Y:S05]  /*18e90*/  BSYNC B2 ;  /* 0x0000000000027941 */ /* 0x000fea0003800000 */
.L_x_5079:
[----:B------:R-:W-:-:S13]  /*18ea0*/  ISETP.NE.AND P0, PT, R4, RZ, PT ;  /* 0x000000ff0400720c */ /* 0x000fda0003f05270 */
[----:B------:R-:W-:Y:S05]  /*18eb0*/  @!P0 BRA `(.L_x_5078) ;  /* 0x0000001400488947 */ /* 0x000fea0003800000 */
.L_x_5129:
        /* <DEDUP_REMOVED lines=37> */
.L_x_5099:
[----:B0-----:R-:W2:Y:S01]  /*19110*/  LDL R2, [R1+0x4] ;  /* 0x0000040001027983 */ /* 0x001ea20000100800 */
[----:B------:R-:W-:Y:S01]  /*19120*/  BSSY B2, `(.L_x_5100) ;  /* 0x0000008000027945 */ /* 0x000fe20003800000 */
[----:B------:R-:W0:Y:S02]  /*19130*/  S2R R4, SR_TID.X ;  /* 0x0000000000047919 */ /* 0x000e240000002100 */
[----:B0-----:R-:W-:-:S04]  /*19140*/  LOP3.LUT R4, R4, 0x7f, RZ, 0xc0, !PT ;  /* 0x0000007f04047812 */ /* 0x001fc800078ec0ff */
[----:B------:R-:W-:Y:S01]  /*19150*/  ISETP.NE.AND P1, PT, R4, RZ, PT ;  /* 0x000000ff0400720c */ /* 0x000fe20003f25270 */
[----:B--2---:R-:W-:Y:S01]  /*19160*/  IMAD R3, R7, 0x8, R2 ;  /* 0x0000000807037824 */ /* 0x004fe200078e0202 */
[----:B------:R-:W-:-:S04]  /*19170*/  SHF.L.U32 R2, R6, 0x1f, RZ ;  /* 0x0000001f06027819 */ /* 0x000fc800000006ff */
[----:B------:R-:W0:Y:S02]  /*19180*/  SYNCS.PHASECHK.TRANS64.TRYWAIT P0, [R3+URZ+0x22840], R2 ;  /* 0x02284002030075a7 */ /* 0x000e24000800017f */
[----:B0-----:R-:W-:Y:S05]  /*19190*/  @!P0 BRA `(.L_x_5101) ;  /* 0x0000004400b08947 */ /* 0x001fea0003800000 */
.L_x_5240:
[----:B------:R-:W-:Y:S05]  /*191a0*/  BSYNC B2 ;  /* 0x0000000000027941 */ /* 0x000fea0003800000 */
.L_x_5100:
        /* <DEDUP_REMOVED lines=9> */
.L_x_5103:
[----:B------:R-:W-:Y:S05]  /*19240*/  BSYNC B2 ;  /* 0x0000000000027941 */ /* 0x000fea0003800000 */
.L_x_5102:
        /* <DEDUP_REMOVED lines=13> */
.L_x_5104:
        /* <DEDUP_REMOVED lines=14> */
.L_x_5241:
[----:B------:R-:W-:Y:S05]  /*19400*/  BSYNC B2 ;  /* 0x0000000000027941 */ /* 0x000fea0003800000 */
.L_x_5105:
        /* <DEDUP_REMOVED lines=11> */
.L_x_5108:
[----:B------:R-:W-:Y:S05]  /*194c0*/  BSYNC B2 ;  /* 0x0000000000027941 */ /* 0x000fea0003800000 */
.L_x_5107:
        /* <DEDUP_REMOVED lines=10> */
.L_x_5109:
        /* <DEDUP_REMOVED lines=16> */
.L_x_5110:
        /* <DEDUP_REMOVED lines=16> */
.L_x_5111:
        /* <DEDUP_REMOVED lines=16> */
.L_x_5112:
        /* <DEDUP_REMOVED lines=11> */
.L_x_5098:
[----:B------:R-:W-:Y:S05]  /*19920*/  BSYNC B1 ;  /* 0x0000000000017941 */ /* 0x000fea0003800000 */
.L_x_5097:
[----:B------:R-:W2:Y:S01]  /*19930*/  LDL R5, [R1+0x8] ;  /* 0x0000080001057983 */ /* 0x000ea20000100800 */
[----:B------:R-:W-:Y:S01]  /*19940*/  VIADD R7, R7, 0x1 ;  /* 0x0000000107077836 */ /* 0x000fe20000000000 */
[----:B------:R-:W-:Y:S04]  /*19950*/  BSSY B1, `(.L_x_5113) ;  /* 0x00000a5000017945 */ /* 0x000fe80003800000 */
[----:B------:R-:W-:-:S04]  /*19960*/  ISETP.NE.AND P0, PT, R7, 0x2, PT ;  /* 0x000000020700780c */ /* 0x000fc80003f05270 */
[----:B------:R-:W-:Y:S02]  /*19970*/  SEL R2, RZ, 0x1, P0 ;  /* 0x00000001ff027807 */ /* 0x000fe40000000000 */
[----:B0-----:R-:W-:Y:S02]  /*19980*/  SEL R9, R7, RZ, P0 ;  /* 0x000000ff07097207 */ /* 0x001fe40000000000 */
        /* <DEDUP_REMOVED lines=30> */
.L_x_5115:
        /* <DEDUP_REMOVED lines=9> */
.L_x_5242:
[----:B------:R-:W-:Y:S05]  /*19c00*/  BSYNC B2 ;  /* 0x0000000000027941 */ /* 0x000fea0003800000 */
.L_x_5116:
        /* <DEDUP_REMOVED lines=9> */
.L_x_5119:
[----:B------:R-:W-:Y:S05]  /*19ca0*/  BSYNC B2 ;  /* 0x0000000000027941 */ /* 0x000fea0003800000 */
.L_x_5118:
        /* <DEDUP_REMOVED lines=14> */
.L_x_5120:
        /* <DEDUP_REMOVED lines=14> */
.L_x_5243:
[----:B------:R-:W-:Y:S05]  /*19e70*/  BSYNC B2 ;  /* 0x0000000000027941 */ /* 0x000fea0003800000 */
.L_x_5121:
        /* <DEDUP_REMOVED lines=11> */
.L_x_5124:
[----:B------:R-:W-:Y:S05]  /*19f30*/  BSYNC B2 ;  /* 0x0000000000027941 */ /* 0x000fea0003800000 */
.L_x_5123:
        /* <DEDUP_REMOVED lines=11> */
.L_x_5125:
        /* <DEDUP_REMOVED lines=16> */
.L_x_5126:
        /* <DEDUP_REMOVED lines=16> */
.L_x_5127:
        /* <DEDUP_REMOVED lines=16> */
.L_x_5128:
        /* <DEDUP_REMOVED lines=11> */
.L_x_5114:
[----:B------:R-:W-:Y:S05]  /*1a3a0*/  BSYNC B1 ;  /* 0x0000000000017941 */ /* 0x000fea0003800000 */
.L_x_5113:
[C---:B------:R-:W-:Y:S01]  /*1a3b0*/  ISETP.GT.AND P0, PT, R0.reuse, 0x1, PT ;  /* 0x000000010000780c */ /* 0x040fe20003f04270 */
[----:B------:R-:W-:-:S12]  /*1a3c0*/  VIADD R0, R0, 0xfffffffe ;  /* 0xfffffffe00007836 */ /* 0x000fd80000000000 */
[----:B------:R-:W-:Y:S05]  /*1a3d0*/  @P0 BRA `(.L_x_5129) ;  /* 0xffffffe800b80947 */ /* 0x000fea000383ffff */
.L_x_5078:
[----:B------:R-:W-:Y:S05]  /*1a3e0*/  BSYNC B0 ;  /* 0x0000000000007941 */ /* 0x000fea0003800000 */
.L_x_5077:
        /* <DEDUP_REMOVED lines=21> */
[----:B------:R-:W1:Y:S01]  /*1a540*/  POPC R7, R6 ;  /* 0x0000000600077309 */ /* 0x000e620000000000 */
[----:B--2---:R-:W1:Y:S02]  /*1a550*/  SHFL.IDX PT, R4, R3, R4, 0x1f ;  /* 0x00001f0403047589 */ /* 0x004e6400000e0000 */
[----:B-1----:R-:W-:-:S07]  /*1a560*/  IADD3 R16, R4, UR36, R7 ;  /* 0x0000002404107c10 */ /* 0x002fce000fffe007 */
.L_x_5131:
[----:B------:R-:W-:Y:S05]  /*1a570*/  BSYNC B0 ;  /* 0x0000000000007941 */ /* 0x000fea0003800000 */
.L_x_5130:
[----:B------:R-:W-:-:S05]  /*1a580*/  SEL R0, R0, RZ, P0 ;  /* 0x000000ff00007207 */ /* 0x000fca0000000000 */
[----:B------:R2:W-:Y:S02]  /*1a590*/  STL [R1+0xc], R0 ;  /* 0x00000c0001007387 */ /* 0x0005e40000100800 */
.L_x_5049:
[----:B------:R-:W-:Y:S05]  /*1a5a0*/  BSYNC B7 ;  /* 0x0000000000077941 */ /* 0x000fea0003800000 */
.L_x_5047:
        /* <DEDUP_REMOVED lines=13> */
.L_x_5132:
        /* <DEDUP_REMOVED lines=19> */
[----:B0-----:R-:W0:Y:S02]  /*1a7b0*/  SHFL.UP PT, R14, R2, 0x1, RZ ;  /* 0x04200000020e7989 */ /* 0x001e2400000e00ff */
[----:B0-----:R-:W-:-:S05]  /*1a7c0*/  SEL R5, R14, RZ, P1 ;  /* 0x000000ff0e057207 */ /* 0x001fca0000800000 */
[----:B------:R-:W-:Y:S02]  /*1a7d0*/  IMAD.IADD R3, R2, 0x1, R5 ;  /* 0x0000000102037824 */ /* 0x000fe400078e0205 */
[----:B------:R-:W-:Y:S04]  /*1a7e0*/  SHFL.IDX PT, R5, R16, 0x1, 0x1f ;  /* 0x00201f0010057f89 */ /* 0x000fe800000e0000 */
        /* <DEDUP_REMOVED lines=12> */
[----:B------:R0:W1:Y:S02]  /*1a8b0*/  SHFL.IDX PT, R16, R3, 0x1f, 0x1f ;  /* 0x03e01f0003107f89 */ /* 0x00006400000e0000 */
.L_x_5253:
[----:B------:R-:W-:Y:S02]  /*1a8c0*/  ULDC UR4, c[0x0][0xc38] ;  /* 0x00030e0000047ab9 */ /* 0x000fe40000000800 */
[----:B------:R-:W-:-:S04]  /*1a8d0*/  IMAD.U32 R4, RZ, RZ, UR4 ;  /* 0x00000004ff047e24 */ /* 0x000fc8000f8e00ff */
[----:B-1----:R-:W-:-:S04]  /*1a8e0*/  IMAD R16, R16, R4, RZ ;  /* 0x0000000410107224 */ /* 0x002fc800078e02ff */
[----:B------:R-:W-:-:S05]  /*1a8f0*/  IMAD.IADD R5, R5, 0x1, R16 ;  /* 0x0000000105057824 */ /* 0x000fca00078e0210 */
[----:B------:R-:W-:-:S13]  /*1a900*/  ISETP.GT.AND P6, PT, R5, R0, PT ;  /* 0x000000000500720c */ /* 0x000fda0003fc4270 */
[----:B------:R-:W-:Y:S05]  /*1a910*/  @P6 BRA `(.L_x_5135) ;  /* 0x00000000009c6947 */ /* 0x000fea0003800000 */
.L_x_5140:
        /* <DEDUP_REMOVED lines=14> */
.L_x_5138:
[----:B------:R-:W-:Y:S05]  /*1aa00*/  BSYNC B0 ;  /* 0x0000000000007941 */ /* 0x000fea0003800000 */
.L_x_5137:
[----:B------:R-:W-:-:S03]  /*1aa10*/  UMOV UR4, 0xffffffff ;  /* 0xffffffff00047882 */ /* 0x000fc60000000000 */
[----:B------:R-:W-:Y:S05]  /*1aa20*/  BRA.DIV UR4, `(.L_x_5139) ;  /* 0x0000003604147947 */ /* 0x000fea000b800000 */
[----:B-----5:R-:W0:Y:S02]  /*1aa30*/  SHFL.UP PT, R14, R2, 0x1, RZ ;  /* 0x04200000020e7989 */ /* 0x020e2400000e00ff */
        /* <DEDUP_REMOVED lines=15> */
.L_x_5261:
[----:B------:R-:W-:Y:S02]  /*1ab30*/  ULDC UR4, c[0x0][0xc38] ;  /* 0x00030e0000047ab9 */ /* 0x000fe40000000800 */
[----:B------:R-:W-:-:S04]  /*1ab40*/  IMAD.U32 R4, RZ, RZ, UR4 ;  /* 0x00000004ff047e24 */ /* 0x000fc8000f8e00ff */
[----:B-1----:R-:W-:-:S04]  /*1ab50*/  IMAD R16, R16, R4, RZ ;  /* 0x0000000410107224 */ /* 0x002fc800078e02ff */
[----:B------:R-:W-:-:S05]  /*1ab60*/  IMAD.IADD R5, R16, 0x1, R5 ;  /* 0x0000000110057824 */ /* 0x000fca00078e0205 */
[----:B------:R-:W-:-:S13]  /*1ab70*/  ISETP.GT.AND P6, PT, R5, R0, PT ;  /* 0x000000000500720c */ /* 0x000fda0003fc4270 */
[----:B------:R-:W-:Y:S05]  /*1ab80*/  @!P6 BRA `(.L_x_5140) ;  /* 0xfffffffc0064e947 */ /* 0x000fea000383ffff */
.L_x_5135:
        /* <DEDUP_REMOVED lines=8> */
.L_x_5265:
[----:B------:R-:W-:Y:S01]  /*1ac10*/  ISETP.NE.AND P0, PT, R5, RZ, PT ;  /* 0x000000ff0500720c */ /* 0x000fe20003f05270 */
[----:B------:R-:W-:-:S12]  /*1ac20*/  IMAD.MOV.U32 R5, RZ, RZ, RZ ;  /* 0x000000ffff057224 */ /* 0x000fd800078e00ff */
[----:B------:R-:W-:Y:S05]  /*1ac30*/  @!P0 BRA `(.L_x_5142) ;  /* 0x0000000000148947 */ /* 0x000fea0003800000 */
[----:B------:R-:W-:Y:S01]  /*1ac40*/  UMOV UR4, 0xffffffff ;  /* 0xffffffff00047882 */ /* 0x000fe20000000000 */
[----:B------:R-:W-:Y:S02]  /*1ac50*/  VIADD R12, R6, 0xffffffff ;  /* 0xffffffff060c7836 */ /* 0x000fe40000000000 */
[----:B------:R-:W-:Y:S05]  /*1ac60*/  BRA.DIV UR4, `(.L_x_5143) ;  /* 0x0000003604907947 */ /* 0x000fea000b800000 */
[----:B0-----:R0:W3:Y:S02]  /*1ac70*/  SHFL.IDX PT, R3, R3, R12, 0x1f ;  /* 0x00001f0c03037589 */ /* 0x0010e400000e0000 */
.L_x_5268:
[----:B---3--:R-:W-:-:S07]  /*1ac80*/  MOV R5, R3 ;  /* 0x0000000300057202 */ /* 0x008fce0000000f00 */
.L_x_5142:
        /* <DEDUP_REMOVED lines=52> */
[----:B------:R-:W-:Y:S01]  /*1afd0*/  @!P1 IMAD.IADD R3, R3, 0x1, -R7 ;  /* 0x0000000103039824 */ /* 0x000fe200078e0a07 */
[----:B------:R-:W-:Y:S02]  /*1afe0*/  @!P1 IADD3 R2, R2, 0x1, RZ ;  /* 0x0000000102029810 */ /* 0x000fe40007ffe0ff */
        /* <DEDUP_REMOVED lines=12> */
.L_x_5136:
[----:B------:R-:W-:Y:S01]  /*1b0b0*/  UMOV UR4, URZ ;  /* 0x0000003f00047c82 */ /* 0x000fe20008000000 */
[----:B------:R-:W-:Y:S01]  /*1b0c0*/  UMOV UR5, URZ ;  /* 0x0000003f00057c82 */ /* 0x000fe20008000000 */
[----:B------:R-:W-:Y:S01]  /*1b0d0*/  ULDC UR6, c[0x0][0xc3c] ;  /* 0x00030f0000067ab9 */ /* 0x000fe20000000800 */
[----:B------:R-:W-:Y:S01]  /*1b0e0*/  IMAD.MOV.U32 R16, RZ, RZ, R0 ;  /* 0x000000ffff107224 */ /* 0x000fe200078e0000 */
[----:B------:R-:W-:Y:S01]  /*1b0f0*/  MOV R19, UR6 ;  /* 0x0000000600137c02 */ /* 0x000fe20008000f00 */
[----:B------:R-:W-:Y:S02]  /*1b100*/  IMAD.U32 R17, RZ, RZ, UR4 ;  /* 0x00000004ff117e24 */ /* 0x000fe4000f8e00ff */
[----:B------:R-:W-:-:S07]  /*1b110*/  IMAD.U32 R18, RZ, RZ, UR5 ;  /* 0x00000005ff127e24 */ /* 0x000fce000f8e00ff */
.L_x_5144:
[----:B------:R1:W2:Y:S01]  /*1b120*/  LDL R2, [R1+0x4] ;  /* 0x0000040001027983 */ /* 0x0002a20000100800 */
[----:B------:R-:W3:Y:S01]  /*1b130*/  S2R R0, SR_TID.X ;  /* 0x0000000000007919 */ /* 0x000ee20000002100 */
[----:B------:R-:W-:Y:S05]  /*1b140*/  WARPSYNC.ALL ;  /* 0x0000000000007948 */ /* 0x000fea0003800000 */
[----:B---3--:R-:W-:Y:S01]  /*1b150*/  LOP3.LUT R0, R0, 0x1f, RZ, 0xc0, !PT ;  /* 0x0000001f00007812 */ /* 0x008fe200078ec0ff */
[----:B------:R-:W-:Y:S03]  /*1b160*/  BAR.SYNC.DEFER_BLOCKING 0x4, 0x180 ;  /* 0x0106000000007b1d */ /* 0x000fe60000010000 */
[----:B------:R-:W-:-:S13]  /*1b170*/  ISETP.NE.AND P0, PT, R0, RZ, PT ;  /* 0x000000ff0000720c */ /* 0x000fda0003f05270 */
[----:B0-----:R-:W2:Y:S01]  /*1b180*/  @!P0 S2R R3, SR_CgaCtaId ;  /* 0x0000000000038919 */ /* 0x001ea20000008800 */
[----:B------:R-:W-:-:S04]  /*1b190*/  @!P0 MOV R0, 0x400 ;  /* 0x0000040000008802 */ /* 0x000fc80000000f00 */
[----:B--2---:R-:W-:-:S05]  /*1b1a0*/  @!P0 LEA R2, R3, R0, 0x18 ;  /* 0x0000000003028211 */ /* 0x004fca00078ec0ff */
[----:B------:R1:W-:Y:S04]  /*1b1b0*/  @!P0 STS.128 [R2+0x228d0], R16 ;  /* 0x0228d01002008388 */ /* 0x0003e80000000c00 */
[----:B------:R1:W-:Y:S01]  /*1b1c0*/  @!P0 STL [R1+0x4], R2 ;  /* 0x0000040201008387 */ /* 0x0003e20000100800 */
[----:B------:R-:W-:Y:S06]  /*1b1d0*/  BAR.ARV 0x5, 0x180 ;  /* 0x0146000000007b1d */ /* 0x000fec0000002000 */
.L_x_5133:
[----:B------:R-:W-:Y:S02]  /*1b1e0*/  ULDC UR4, c[0x0][0xc3c] ;  /* 0x00030f0000047ab9 */ /* 0x000fe40000000800 */
[----:B---3--:R-:W-:-:S13]  /*1b1f0*/  ISETP.GE.AND P0, PT, R19, UR4, PT ;  /* 0x0000000413007c0c */ /* 0x008fda000bf06270 */
[----:B------:R-:W-:Y:S05]  /*1b200*/  @!P0 BRA `(.L_x_5145) ;  /* 0xffffff94008c8947 */ /* 0x000fea000383ffff */
[----:B------:R-:W-:Y:S05]  /*1b210*/  BSYNC B8 ;  /* 0x0000000000087941 */ /* 0x000fea0003800000 */
.L_x_5005:
[----:B--2---:R-:W2:Y:S01]  /*1b220*/  LDL.LU R0, [R1+0x40] ;  /* 0x0000400001007983 */ /* 0x004ea20000300800 */
[----:B------:R-:W-:Y:S01]  /*1b230*/  BSSY B0, `(.L_x_5146) ;  /* 0x000000b000007945 */ /* 0x000fe20003800000 */
[----:B------:R-:W3:Y:S01]  /*1b240*/  S2R R5, SR_CgaCtaId ;  /* 0x0000000000057919 */ /* 0x000ee20000008800 */
[----:B--2---:R-:W-:-:S05]  /*1b250*/  VIADD R0, R0, 0x1 ;  /* 0x0000000100007836 */ /* 0x004fca0000000000 */
[----:B01----:R-:W-:-:S04]  /*1b260*/  LEA.HI R2, R0, R0, RZ, 0x1 ;  /* 0x0000000000027211 */ /* 0x003fc800078f08ff */
[----:B------:R-:W-:-:S05]  /*1b270*/  LOP3.LUT R3, R2, 0xfffffffe, RZ, 0xc0, !PT ;  /* 0xfffffffe02037812 */ /* 0x000fca00078ec0ff */
[----:B------:R-:W-:Y:S01]  /*1b280*/  IMAD.IADD R3, R0, 0x1, -R3 ;  /* 0x0000000100037824 */ /* 0x000fe200078e0a03 */
[----:B------:R-:W-:-:S04]  /*1b290*/  MOV R0, 0x400 ;  /* 0x0000040000007802 */ /* 0x000fc80000000f00 */
[----:B---3--:R-:W-:Y:S02]  /*1b2a0*/  LEA R0, R5, R0, 0x18 ;  /* 0x0000000005007211 */ /* 0x008fe400078ec0ff */
[----:B------:R-:W-:-:S04]  /*1b2b0*/  SHF.L.U32 R3, R3, 0x1f, RZ ;  /* 0x0000001f03037819 */ /* 0x000fc800000006ff */
[----:B------:R-:W0:Y:S02]  /*1b2c0*/  SYNCS.PHASECHK.TRANS64.TRYWAIT P0, [R0+URZ+0x22820], R3 ;  /* 0x02282003000075a7 */ /* 0x000e24000800017f */
[----:B0-----:R-:W-:Y:S05]  /*1b2d0*/  @!P0 BRA `(.L_x_5147) ;  /* 0x00000030001c8947 */ /* 0x001fea0003800000 */
.L_x_5269:
[----:B------:R-:W-:Y:S05]  /*1b2e0*/  BSYNC B0 ;  /* 0x0000000000007941 */ /* 0x000fea0003800000 */
.L_x_5146:
[----:B------:R-:W-:-:S03]  /*1b2f0*/  UMOV UR4, 0xffffffff ;  /* 0xffffffff00047882 */ /* 0x000fc60000000000 */
[----:B------:R-:W-:Y:S05]  /*1b300*/  BRA.DIV UR4, `(.L_x_5148) ;  /* 0x0000003204247947 */ /* 0x000fea000b800000 */
[----:B------:R-:W1:Y:S02]  /*1b310*/  S2R R2, SR_TID.X ;  /* 0x0000000000027919 */ /* 0x000e640000002100 */
[----:B-1----:R-:W-:-:S04]  /*1b320*/  SHF.R.U32.HI R2, RZ, 0x5, R2 ;  /* 0x00000005ff027819 */ /* 0x002fc80000011602 */
[----:B------:R-:W-:-:S05]  /*1b330*/  LOP3.LUT R2, R2, 0x3, RZ, 0xc0, !PT ;  /* 0x0000000302027812 */ /* 0x000fca00078ec0ff */
[----:B------:R1:W2:Y:S02]  /*1b340*/  SHFL.IDX PT, R14, R2, RZ, 0x1f ;  /* 0x00001fff020e7589 */ /* 0x0002a400000e0000 */
.L_x_5272:
[----:B--2---:R-:W-:-:S13]  /*1b350*/  ISETP.NE.AND P0, PT, R14, RZ, PT ;  /* 0x000000ff0e00720c */ /* 0x004fda0003f05270 */
[----:B------:R-:W-:Y:S05]  /*1b360*/  @P0 BRA `(.L_x_4848) ;  /* 0x0000000000940947 */ /* 0x000fea0003800000 */
[----:B------:R-:W-:-:S03]  /*1b370*/  UMOV UR4, 0xffffffff ;  /* 0xffffffff00047882 */ /* 0x000fc60000000000 */
[----:B------:R-:W-:Y:S05]  /*1b380*/  BRA.DIV UR4, `(.L_x_5149) ;  /* 0x0000003204387947 */ /* 0x000fea000b800000 */
[----:B------:R-:W-:-:S13]  /*1b390*/  ELECT P6, URZ, PT ;  /* 0x00000000003f782f */ /* 0x000fda00038c0000 */
.L_x_5275:
[----:B------:R-:W-:Y:S05]  /*1b3a0*/  @!P6 BRA `(.L_x_4848) ;  /* 0x000000000084e947 */ /* 0x000fea0003800000 */
[----:B-1----:R-:W2:Y:S02]  /*1b3b0*/  LDL.LU R2, [R1+0x58] ;  /* 0x0000580001027983 */ /* 0x002ea40000300800 */
[----:B--2---:R-:W-:-:S04]  /*1b3c0*/  LOP3.LUT R2, R2, 0x2, RZ, 0xfc, !PT ;  /* 0x0000000202027812 */ /* 0x004fc800078efcff */
[----:B------:R-:W-:-:S13]  /*1b3d0*/  ISETP.NE.AND P2, PT, R2, 0x3, PT ;  /* 0x000000030200780c */ /* 0x000fda0003f45270 */
[----:B------:R-:W-:Y:S05]  /*1b3e0*/  @!P2 BRA `(.L_x_5150) ;  /* 0x000000000004a947 */ /* 0x000fea0003800000 */
[----:B------:R-:W-:Y:S01]  /*1b3f0*/  BPT.TRAP 0x1 ;  /* 0x000000040000795c */ /* 0x000fe20000300000 */
.L_x_5150:
        /* <DEDUP_REMOVED lines=14> */
.L_x_5276:
[----:B------:R-:W1:Y:S02]  /*1b4e0*/  SYNCS.PHASECHK.TRANS64.TRYWAIT P0, [R7+URZ], R2 ;  /* 0x00000002070075a7 */ /* 0x000e64000800017f */
[----:B-1----:R-:W-:Y:S05]  /*1b4f0*/  @!P0 BRA `(.L_x_5152) ;  /* 0x0000003000108947 */ /* 0x002fea0003800000 */
.L_x_5277:
[----:B------:R-:W-:Y:S05]  /*1b500*/  @!P2 BRA `(.L_x_5153) ;  /* 0x000000000004a947 */ /* 0x000fea0003800000 */
[----:B------:R-:W-:Y:S01]  /*1b510*/  BPT.TRAP 0x1 ;  /* 0x000000040000795c */ /* 0x000fe20000300000 */
.L_x_5153:
[----:B------:R-:W2:Y:S01]  /*1b520*/  LDL.LU R4, [R1+0xc] ;  /* 0x00000c0001047983 */ /* 0x000ea20000300800 */
[----:B------:R-:W-:-:S04]  /*1b530*/  VIADD R0, R0, 0x22860 ;  /* 0x0002286000007836 */ /* 0x000fc80000000000 */
[----:B--2---:R-:W-:-:S04]  /*1b540*/  IMAD R4, R4, 0x8, R0 ;  /* 0x0000000804047824 */ /* 0x004fc800078e0200 */
[----:B------:R-:W2:Y:S02]  /*1b550*/  SYNCS.PHASECHK.TRANS64.TRYWAIT P0, [R4+URZ], R5 ;  /* 0x00000005040075a7 */ /* 0x000ea4000800017f */
[----:B--2---:R-:W-:Y:S05]  /*1b560*/  @!P0 BRA `(.L_x_5154) ;  /* 0x0000003000088947 */ /* 0x004fea0003800000 */
.L_x_5278:
[----:B------:R-:W-:-:S07]  /*1b570*/  LEA R3, R3, R0, 0x3 ;  /* 0x0000000003037211 */ /* 0x000fce00078e18ff */
.L_x_5155:
[----:B---3--:R3:W4:Y:S02]  /*1b580*/  SYNCS.PHASECHK.TRANS64.TRYWAIT P0, [R3+URZ], R2 ;  /* 0x00000002030075a7 */ /* 0x008724000800017f */
[----:B----4-:R-:W-:Y:S05]  /*1b590*/  @!P0 NANOSLEEP.SYNCS 0x989680 ;  /* 0x009896800000895d */ /* 0x010fea0003900000 */
[----:B------:R-:W4:Y:S02]  /*1b5a0*/  @!P0 SYNCS.PHASECHK.TRANS64 P0, [R3+URZ], R2 ;  /* 0x00000002030085a7 */ /* 0x000f24000800007f */
[----:B----4-:R-:W-:Y:S05]  /*1b5b0*/  @!P0 BRA `(.L_x_5155) ;  /* 0xfffffffc00f08947 */ /* 0x010fea000383ffff */
.L_x_4848:
[----:B------:R-:W-:Y:S05]  /*1b5c0*/  BSYNC B9 ;  /* 0x0000000000097941 */ /* 0x000fea0003800000 */
.L_x_4845:
[----:B------:R-:W-:Y:S05]  /*1b5d0*/  EXIT ;  /* 0x000000000000794d */ /* 0x000fea0003800000 */
.L_x_4866:
[----:B0-----:R0:W1:Y:S02]  /*1b5e0*/  SYNCS.PHASECHK.TRANS64.TRYWAIT P6, [R96+URZ+0x22890], R107 ;  /* 0x0228906b600075a7 */ /* 0x00106400080c017f */
[----:B-1----:R-:W-:Y:S05]  /*1b5f0*/  @!P6 NANOSLEEP.SYNCS 0x989680 ;  /* 0x009896800000e95d */ /* 0x002fea0003900000 */
[----:B------:R-:W1:Y:S02]  /*1b600*/  @!P6 SYNCS.PHASECHK.TRANS64 P6, [R96+URZ+0x22890], R107 ;  /* 0x0228906b6000e5a7 */ /* 0x000e6400080c007f */
[----:B-1----:R-:W-:Y:S05]  /*1b610*/  @!P6 BRA `(.L_x_4866) ;  /* 0xfffffffc00f0e947 */ /* 0x002fea000383ffff */
[----:B------:R-:W-:Y:S05]  /*1b620*/  BRA `(.L_x_5156) ;  /* 0xfffffe7400887947 */ /* 0x000fea000383ffff */
.L_x_4884:
[----:B0-----:R0:W1:Y:S02]  /*1b630*/  SYNCS.PHASECHK.TRANS64.TRYWAIT P5, [R96+URZ+0x22890], R107 ;  /* 0x0228906b600075a7 */ /* 0x00106400080a017f */
[----:B-1----:R-:W-:Y:S05]  /*1b640*/  @!P5 NANOSLEEP.SYNCS 0x989680 ;  /* 0x009896800000d95d */ /* 0x002fea0003900000 */
[----:B------:R-:W1:Y:S02]  /*1b650*/  @!P5 SYNCS.PHASECHK.TRANS64 P5, [R96+URZ+0x22890], R107 ;  /* 0x0228906b6000d5a7 */ /* 0x000e6400080a007f */
[----:B-1----:R-:W-:Y:S05]  /*1b660*/  @!P5 BRA `(.L_x_4884) ;  /* 0xfffffffc00f0d947 */ /* 0x002fea000383ffff */
[----:B------:R-:W-:Y:S05]  /*1b670*/  BRA `(.L_x_5157) ;  /* 0xfffffe8400d07947 */ /* 0x000fea000383ffff */
.L_x_4893:
[----:B0-----:R0:W1:Y:S02]  /*1b680*/  SYNCS.PHASECHK.TRANS64.TRYWAIT P4, [R96+URZ+0x22890], R107 ;  /* 0x0228906b600075a7 */ /* 0x001064000808017f */
[----:B-1----:R-:W-:Y:S05]  /*1b690*/  @!P4 NANOSLEEP.SYNCS 0x989680 ;  /* 0x009896800000c95d */ /* 0x002fea0003900000 */
[----:B------:R-:W1:Y:S02]  /*1b6a0*/  @!P4 SYNCS.PHASECHK.TRANS64 P4, [R96+URZ+0x22890], R107 ;  /* 0x0228906b6000c5a7 */ /* 0x000e64000808007f */
[----:B-1----:R-:W-:Y:S05]  /*1b6b0*/  @!P4 BRA `(.L_x_4893) ;  /* 0xfffffffc00f0c947 */ /* 0x002fea000383ffff */
[----:B------:R-:W-:Y:S05]  /*1b6c0*/  BRA `(.L_x_5158) ;  /* 0xfffffe9400c47947 */ /* 0x000fea000383ffff */
.L_x_4899:
[----:B-1----:R1:W2:Y:S02]  /*1b6d0*/  SYNCS.PHASECHK.TRANS64.TRYWAIT P3, [R96+URZ+0x228b0], R107 ;  /* 0x0228b06b600075a7 */ /* 0x0022a4000806017f */
[----:B--2---:R-:W-:Y:S05]  /*1b6e0*/  @!P3 NANOSLEEP.SYNCS 0x989680 ;  /* 0x009896800000b95d */ /* 0x004fea0003900000 */
[----:B------:R-:W2:Y:S02]  /*1b6f0*/  @!P3 SYNCS.PHASECHK.TRANS64 P3, [R96+URZ+0x228b0], R107 ;  /* 0x0228b06b6000b5a7 */ /* 0x000ea4000806007f */
[----:B--2---:R-:W-:Y:S05]  /*1b700*/  @!P3 BRA `(.L_x_4899) ;  /* 0xfffffffc00f0b947 */ /* 0x004fea000383ffff */
[----:B------:R-:W-:Y:S05]  /*1b710*/  BRA `(.L_x_5159) ;  /* 0xfffffe9800547947 */ /* 0x000fea000383ffff */
.L_x_4907:
[----:B------:R-:W0:Y:S01]  /*1b720*/  S2R R11, SR_TID.X ;  /* 0x00000000000b7919 */ /* 0x000e220000002100 */
[----:B------:R-:W-:Y:S01]  /*1b730*/  BSSY B0, `(.L_x_5160) ;  /* 0x000000c000007945 */ /* 0x000fe20003800000 */
[----:B------:R-:W-:Y:S02]  /*1b740*/  IMAD.MOV.U32 R12, RZ, RZ, RZ ;  /* 0x000000ffff0c7224 */ /* 0x000fe400078e00ff */
[----:B------:R-:W-:Y:S02]  /*1b750*/  IMAD.MOV.U32 R15, RZ, RZ, -0x1 ;  /* 0xffffffffff0f7424 */ /* 0x000fe400078e00ff */
[----:B0-----:R-:W-:-:S05]  /*1b760*/  VIADD R11, R11, 0xffffff80 ;  /* 0xffffff800b0b7836 */ /* 0x001fca0000000000 */
[----:B------:R-:W-:-:S04]  /*1b770*/  SHF.R.S32.HI R10, RZ, 0x1f, R11 ;  /* 0x0000001fff0a7819 */ /* 0x000fc8000001140b */
[----:B------:R-:W-:Y:S01]  /*1b780*/  LEA.HI R10, R10, R11, RZ, 0x7 ;  /* 0x0000000b0a0a7211 */ /* 0x000fe200078f38ff */
[----:B------:R-:W-:-:S03]  /*1b790*/  IMAD.MOV.U32 R11, RZ, RZ, 0x1f ;  /* 0x0000001fff0b7424 */ /* 0x000fc600078e00ff */
[----:B------:R-:W-:-:S05]  /*1b7a0*/  SHF.R.S32.HI R10, RZ, 0x7, R10 ;  /* 0x00000007ff0a7819 */ /* 0x000fca000001140a */
[----:B------:R-:W-:-:S07]  /*1b7b0*/  IMAD.MOV.U32 R13, RZ, RZ, R10 ;  /* 0x000000ffff0d7224 */ /* 0x000fce00078e000a */
[----:B-----5:R-:W-:Y:S05]  /*1b7c0*/  WARPSYNC.COLLECTIVE R15, `(.L_x_5161) ;  /* 0x000000000f087348 */ /* 0x020fea0003c00000 */
[----:B------:R0:W1:Y:S02]  /*1b7d0*/  SHFL.IDX P6, R14, R13, R12, R11 ;  /* 0x0000000c0d0e7389 */ /* 0x00006400000c000b */
[----:B01---5:R-:W-:Y:S01]  /*1b7e0*/  ENDCOLLECTIVE ;  /* 0x000000000000791b */ /* 0x023fe20003800000 */
.L_x_5161:
[----:B------:R-:W-:Y:S05]  /*1b7f0*/  BSYNC B0 ;  /* 0x0000000000007941 */ /* 0x000fea0003800000 */
.L_x_5160:
[----:B------:R-:W-:Y:S05]  /*1b800*/  BRA `(.L_x_5162) ;  /* 0xfffffea400287947 */ /* 0x000fea000383ffff */
.L_x_4919:
[----:B------:R-:W-:Y:S01]  /*1b810*/  BSSY B1, `(.L_x_5163) ;  /* 0x0000008000017945 */ /* 0x000fe20003800000 */
[----:B------:R-:W-:Y:S01]  /*1b820*/  IMAD.MOV.U32 R13, RZ, RZ, R6 ;  /* 0x000000ffff0d7224 */ /* 0x000fe200078e0006 */
[----:B------:R-:W-:Y:S01]  /*1b830*/  MOV R15, 0xffffffff ;  /* 0xffffffff000f7802 */ /* 0x000fe20000000f00 */
[----:B------:R-:W-:Y:S02]  /*1b840*/  IMAD.MOV.U32 R12, RZ, RZ, RZ ;  /* 0x000000ffff0c7224 */ /* 0x000fe400078e00ff */
[----:B------:R-:W-:-:S07]  /*1b850*/  IMAD.MOV.U32 R11, RZ, RZ, 0x1c1f ;  /* 0x00001c1fff0b7424 */ /* 0x000fce00078e00ff */
[----:B------:R-:W-:Y:S05]  /*1b860*/  WARPSYNC.COLLECTIVE R15, `(.L_x_5164) ;  /* 0x000000000f087348 */ /* 0x000fea0003c00000 */
[----:B------:R0:W1:Y:S02]  /*1b870*/  SHFL.IDX P6, R14, R13, R12, R11 ;  /* 0x0000000c0d0e7389 */ /* 0x00006400000c000b */
[----:B01----:R-:W-:Y:S01]  /*1b880*/  ENDCOLLECTIVE ;  /* 0x000000000000791b */ /* 0x003fe20003800000 */
.L_x_5164:
[----:B------:R-:W-:Y:S05]  /*1b890*/  BSYNC B1 ;  /* 0x0000000000017941 */ /* 0x000fea0003800000 */
.L_x_5163:
        /* <DEDUP_REMOVED lines=8> */
.L_x_5165:
[----:B------:R-:W-:Y:S02]  /*1b920*/  IMAD.MOV.U32 R13, RZ, RZ, R8 ;  /* 0x000000ffff0d7224 */ /* 0x000fe400078e0008 */
[----:B------:R-:W-:-:S07]  /*1b930*/  IMAD.MOV.U32 R0, RZ, RZ, R14 ;  /* 0x000000ffff007224 */ /* 0x000fce00078e000e */
[----:B------:R-:W-:Y:S05]  /*1b940*/  WARPSYNC.COLLECTIVE R15, `(.L_x_5166) ;  /* 0x000000000f087348 */ /* 0x000fea0003c00000 */
[----:B------:R0:W1:Y:S02]  /*1b950*/  SHFL.IDX P6, R14, R13, R12, R11 ;  /* 0x0000000c0d0e7389 */ /* 0x00006400000c000b */
[----:B01----:R-:W-:Y:S01]  /*1b960*/  ENDCOLLECTIVE ;  /* 0x000000000000791b */ /* 0x003fe20003800000 */
.L_x_5166:
[----:B------:R-:W-:Y:S01]  /*1b970*/  MOV R13, R7 ;  /* 0x00000007000d7202 */ /* 0x000fe20000000f00 */
[----:B------:R-:W-:-:S07]  /*1b980*/  IMAD.MOV.U32 R5, RZ, RZ, R14 ;  /* 0x000000ffff057224 */ /* 0x000fce00078e000e */
[----:B------:R-:W-:Y:S05]  /*1b990*/  WARPSYNC.COLLECTIVE R15, `(.L_x_5167) ;  /* 0x000000000f087348 */ /* 0x000fea0003c00000 */
[----:B------:R0:W1:Y:S02]  /*1b9a0*/  SHFL.IDX P6, R14, R13, R12, R11 ;  /* 0x0000000c0d0e7389 */ /* 0x00006400000c000b */
[----:B01----:R-:W-:Y:S01]  /*1b9b0*/  ENDCOLLECTIVE ;  /* 0x000000000000791b */ /* 0x003fe20003800000 */
.L_x_5167:
[----:B------:R-:W-:Y:S05]  /*1b9c0*/  BRA `(.L_x_5168) ;  /* 0xfffffea800847947 */ /* 0x000fea000383ffff */
.L_x_4922:
        /* <DEDUP_REMOVED lines=8> */
.L_x_5170:
[----:B------:R-:W-:Y:S05]  /*1ba50*/  BSYNC B1 ;  /* 0x0000000000017941 */ /* 0x000fea0003800000 */
.L_x_5169:
        /* <DEDUP_REMOVED lines=8> */
.L_x_5171:
[----:B------:R-:W-:Y:S02]  /*1bae0*/  IMAD.MOV.U32 R13, RZ, RZ, R8 ;  /* 0x000000ffff0d7224 */ /* 0x000fe400078e0008 */
[----:B------:R-:W-:-:S07]  /*1baf0*/  IMAD.MOV.U32 R0, RZ, RZ, R14 ;  /* 0x000000ffff007224 */ /* 0x000fce00078e000e */
[----:B------:R-:W-:Y:S05]  /*1bb00*/  WARPSYNC.COLLECTIVE R15, `(.L_x_5172) ;  /* 0x000000000f087348 */ /* 0x000fea0003c00000 */
[----:B------:R0:W1:Y:S02]  /*1bb10*/  SHFL.IDX P6, R14, R13, R12, R11 ;  /* 0x0000000c0d0e7389 */ /* 0x00006400000c000b */
[----:B01----:R-:W-:Y:S01]  /*1bb20*/  ENDCOLLECTIVE ;  /* 0x000000000000791b */ /* 0x003fe20003800000 */
.L_x_5172:
[----:B------:R-:W-:Y:S02]  /*1bb30*/  IMAD.MOV.U32 R13, RZ, RZ, R7 ;  /* 0x000000ffff0d7224 */ /* 0x000fe400078e0007 */
[----:B------:R-:W-:-:S07]  /*1bb40*/  IMAD.MOV.U32 R5, RZ, RZ, R14 ;  /* 0x000000ffff057224 */ /* 0x000fce00078e000e */
[----:B------:R-:W-:Y:S05]  /*1bb50*/  WARPSYNC.COLLECTIVE R15, `(.L_x_5173) ;  /* 0x000000000f087348 */ /* 0x000fea0003c00000 */
[----:B------:R0:W1:Y:S02]  /*1bb60*/  SHFL.IDX P6, R14, R13, R12, R11 ;  /* 0x0000000c0d0e7389 */ /* 0x00006400000c000b */
[----:B01----:R-:W-:Y:S01]  /*1bb70*/  ENDCOLLECTIVE ;  /* 0x000000000000791b */ /* 0x003fe20003800000 */
.L_x_5173:
[----:B------:R-:W-:Y:S05]  /*1bb80*/  BRA `(.L_x_5174) ;  /* 0xfffffea800e47947 */ /* 0x000fea000383ffff */
.L_x_4926:
[----:B0-----:R0:W1:Y:S02]  /*1bb90*/  SYNCS.PHASECHK.TRANS64.TRYWAIT P0, [R18+URZ+0x22800], R35 ;  /* 0x02280023120075a7 */ /* 0x001064000800017f */
[----:B-1----:R-:W-:Y:S05]  /*1bba0*/  @!P0 NANOSLEEP.SYNCS 0x989680 ;  /* 0x009896800000895d */ /* 0x002fea0003900000 */
[----:B------:R-:W1:Y:S02]  /*1bbb0*/  @!P0 SYNCS.PHASECHK.TRANS64 P0, [R18+URZ+0x22800], R35 ;  /* 0x02280023120085a7 */ /* 0x000e64000800007f */
[----:B-1----:R-:W-:Y:S05]  /*1bbc0*/  @!P0 BRA `(.L_x_4926) ;  /* 0xfffffffc00f08947 */ /* 0x002fea000383ffff */
[----:B------:R-:W-:Y:S05]  /*1bbd0*/  BRA `(.L_x_5175) ;  /* 0xfffffeac00cc7947 */ /* 0x000fea000383ffff */
.L_x_4934:
        /* <DEDUP_REMOVED lines=9> */
.L_x_5177:
[----:B------:R-:W-:Y:S05]  /*1bc70*/  BSYNC B1 ;  /* 0x0000000000017941 */ /* 0x000fea0003800000 */
.L_x_5176:
[----:B------:R-:W-:Y:S01]  /*1bc80*/  IMAD.MOV.U32 R13, RZ, RZ, R10 ;  /* 0x000000ffff0d7224 */ /* 0x000fe200078e000a */
[----:B------:R-:W-:Y:S01]  /*1bc90*/  MOV R0, R14 ;  /* 0x0000000e00007202 */ /* 0x000fe20000000f00 */
[----:B------:R-:W-:Y:S01]  /*1bca0*/  IMAD.MOV.U32 R12, RZ, RZ, RZ ;  /* 0x000000ffff0c7224 */ /* 0x000fe200078e00ff */
[----:B------:R-:W-:Y:S01]  /*1bcb0*/  ISETP.GE.AND P0, PT, R16, R35, PT ;  /* 0x000000231000720c */ /* 0x000fe20003f06270 */
[----:B------:R-:W-:Y:S02]  /*1bcc0*/  IMAD.MOV.U32 R11, RZ, RZ, 0x1c1f ;  /* 0x00001c1fff0b7424 */ /* 0x000fe400078e00ff */
[----:B------:R-:W-:Y:S02]  /*1bcd0*/  IMAD.MOV.U32 R15, RZ, RZ, -0x1 ;  /* 0xffffffffff0f7424 */ /* 0x000fe400078e00ff */
[----:B------:R-:W-:-:S08]  /*1bce0*/  IMAD R33, R207, R8, RZ ;  /* 0x00000008cf217224 */ /* 0x000fd000078e02ff */
[----:B------:R-:W-:Y:S05]  /*1bcf0*/  WARPSYNC.COLLECTIVE R15, `(.L_x_5178) ;  /* 0x000000000f087348 */ /* 0x000fea0003c00000 */
[----:B------:R0:W1:Y:S02]  /*1bd00*/  SHFL.IDX P6, R14, R13, R12, R11 ;  /* 0x0000000c0d0e7389 */ /* 0x00006400000c000b */
[----:B01----:R-:W-:Y:S01]  /*1bd10*/  ENDCOLLECTIVE ;  /* 0x000000000000791b */ /* 0x003fe20003800000 */
.L_x_5178:
[----:B------:R-:W-:Y:S01]  /*1bd20*/  ISETP.GE.OR P1, PT, R34, R33, P0 ;  /* 0x000000212200720c */ /* 0x000fe20000726670 */
[----:B------:R-:W-:-:S12]  /*1bd30*/  IMAD.MOV.U32 R13, RZ, RZ, R29 ;  /* 0x000000ffff0d7224 */ /* 0x000fd800078e001d */
[C---:B------:R-:W-:Y:S02]  /*1bd40*/  @!P1 SHF.L.U32 R9, R16.reuse, 0x1, RZ ;  /* 0x0000000110099819 */ /* 0x040fe400000006ff */
[----:B------:R-:W-:Y:S01]  /*1bd50*/  @!P1 SHF.L.U64.HI R21, R16, 0x1, R17 ;  /* 0x0000000110159819 */ /* 0x000fe20000010211 */
[----:B------:R-:W-:-:S07]  /*1bd60*/  IMAD.MOV.U32 R3, RZ, RZ, R14 ;  /* 0x000000ffff037224 */ /* 0x000fce00078e000e */
[----:B------:R-:W-:Y:S05]  /*1bd70*/  WARPSYNC.COLLECTIVE R15, `(.L_x_5179) ;  /* 0x000000000f087348 */ /* 0x000fea0003c00000 */
[----:B------:R0:W1:Y:S02]  /*1bd80*/  SHFL.IDX P6, R14, R13, R12, R11 ;  /* 0x0000000c0d0e7389 */ /* 0x00006400000c000b */
[----:B01----:R-:W-:Y:S01]  /*1bd90*/  ENDCOLLECTIVE ;  /* 0x000000000000791b */ /* 0x003fe20003800000 */
.L_x_5179:
        /* <DEDUP_REMOVED lines=8> */
.L_x_5180:
        /* <DEDUP_REMOVED lines=10> */
.L_x_5181:
[----:B------:R-:W-:Y:S01]  /*1bec0*/  CS2R R40, SRZ ;  /* 0x0000000000287805 */ /* 0x000fe2000001ff00 */
[----:B------:R-:W-:Y:S01]  /*1bed0*/  IMAD.MOV.U32 R13, RZ, RZ, R10 ;  /* 0x000000ffff0d7224 */ /* 0x000fe200078e000a */
[----:B------:R-:W-:Y:S01]  /*1bee0*/  CS2R R38, SRZ ;  /* 0x0000000000267805 */ /* 0x000fe2000001ff00 */
[----:B------:R-:W-:-:S04]  /*1bef0*/  @!P1 IMAD.MOV.U32 R40, RZ, RZ, R4 ;  /* 0x000000ffff289224 */ /* 0x000fc800078e0004 */
[----:B------:R-:W-:-:S05]  /*1bf00*/  IMAD.MOV.U32 R0, RZ, RZ, R40 ;  /* 0x000000ffff007224 */ /* 0x000fca00078e0028 */
[----:B------:R-:W-:Y:S01]  /*1bf10*/  PRMT R48, R48, 0x5410, R0 ;  /* 0x0000541030307816 */ /* 0x000fe20000000000 */
[----:B------:R-:W-:-:S07]  /*1bf20*/  IMAD.MOV.U32 R0, RZ, RZ, R14 ;  /* 0x000000ffff007224 */ /* 0x000fce00078e000e */
[----:B------:R-:W-:Y:S05]  /*1bf30*/  WARPSYNC.COLLECTIVE R15, `(.L_x_5182) ;  /* 0x000000000f087348 */ /* 0x000fea0003c00000 */
[----:B------:R0:W1:Y:S02]  /*1bf40*/  SHFL.IDX P6, R14, R13, R12, R11 ;  /* 0x0000000c0d0e7389 */ /* 0x00006400000c000b */
[----:B01----:R-:W-:Y:S01]  /*1bf50*/  ENDCOLLECTIVE ;  /* 0x000000000000791b */ /* 0x003fe20003800000 */
.L_x_5182:
[----:B------:R-:W-:-:S04]  /*1bf60*/  @!P1 IMAD.MOV.U32 R41, RZ, RZ, R5 ;  /* 0x000000ffff299224 */ /* 0x000fc800078e0005 */
[----:B------:R-:W-:-:S05]  /*1bf70*/  IMAD.MOV.U32 R3, RZ, RZ, R41 ;  /* 0x000000ffff037224 */ /* 0x000fca00078e0029 */
[----:B------:R-:W-:Y:S01]  /*1bf80*/  PRMT R37, R37, 0x5410, R3 ;  /* 0x0000541025257816 */ /* 0x000fe20000000003 */
[----:B------:R-:W-:Y:S02]  /*1bf90*/  IMAD.MOV.U32 R13, RZ, RZ, R29 ;  /* 0x000000ffff0d7224 */ /* 0x000fe400078e001d */
[----:B------:R-:W-:-:S07]  /*1bfa0*/  IMAD.MOV.U32 R3, RZ, RZ, R14 ;  /* 0x000000ffff037224 */ /* 0x000fce00078e000e */
[----:B------:R-:W-:Y:S05]  /*1bfb0*/  WARPSYNC.COLLECTIVE R15, `(.L_x_5183) ;  /* 0x000000000f087348 */ /* 0x000fea0003c00000 */
[----:B------:R0:W1:Y:S02]  /*1bfc0*/  SHFL.IDX P6, R14, R13, R12, R11 ;  /* 0x0000000c0d0e7389 */ /* 0x00006400000c000b */
[----:B01----:R-:W-:Y:S01]  /*1bfd0*/  ENDCOLLECTIVE ;  /* 0x000000000000791b */ /* 0x003fe20003800000 */
.L_x_5183:
[----:B------:R-:W-:Y:S01]  /*1bfe0*/  @!P1 MOV R39, R7 ;  /* 0x0000000700279202 */ /* 0x000fe20000000f00 */
[----:B------:R-:W-:Y:S01]  /*1bff0*/  @!P1 IMAD.MOV.U32 R38, RZ, RZ, R6 ;  /* 0x000000ffff269224 */ /* 0x000fe200078e0006 */
[----:B------:R-:W-:Y:S02]  /*1c000*/  CS2R R6, SRZ ;  /* 0x0000000000067805 */ /* 0x000fe4000001ff00 */
[----:B------:R-:W-:Y:S01]  /*1c010*/  CS2R R4, SRZ ;  /* 0x0000000000047805 */ /* 0x000fe2000001ff00 */
[----:B------:R-:W-:Y:S02]  /*1c020*/  IMAD.MOV.U32 R10, RZ, RZ, R38 ;  /* 0x000000ffff0a7224 */ /* 0x000fe400078e0026 */
[----:B------:R-:W-:Y:S02]  /*1c030*/  IMAD.MOV.U32 R21, RZ, RZ, R39 ;  /* 0x000000ffff157224 */ /* 0x000fe400078e0027 */
[----:B------:R-:W-:Y:S01]  /*1c040*/  @!P1 IMAD.MOV.U32 R6, RZ, RZ, R24 ;  /* 0x000000ffff069224 */ /* 0x000fe200078e0018 */
[----:B------:R-:W-:Y:S01]  /*1c050*/  MOV R13, R28 ;  /* 0x0000001c000d7202 */ /* 0x000fe20000000f00 */
[----:B------:R-:W-:-:S02]  /*1c060*/  @!P1 IMAD.MOV.U32 R7, RZ, RZ, R25 ;  /* 0x000000ffff079224 */ /* 0x000fc400078e0019 */
        /* <DEDUP_REMOVED lines=8> */
.L_x_5184:
[----:B------:R-:W-:Y:S02]  /*1c0f0*/  PRMT R48, R10, 0x7610, R48 ;  /* 0x000076100a307816 */ /* 0x000fe40000000030 */
[----:B------:R-:W-:Y:S01]  /*1c100*/  CS2R R24, SRZ ;  /* 0x0000000000187805 */ /* 0x000fe2000001ff00 */
[----:B------:R-:W-:Y:S01]  /*1c110*/  IMAD.MOV.U32 R11, RZ, RZ, R7 ;  /* 0x000000ffff0b7224 */ /* 0x000fe200078e0007 */
[----:B------:R-:W-:Y:S01]  /*1c120*/  MOV R12, R4 ;  /* 0x00000004000c7202 */ /* 0x000fe20000000f00 */
[----:B------:R-:W-:-:S03]  /*1c130*/  IMAD.MOV.U32 R13, RZ, RZ, R5 ;  /* 0x000000ffff0d7224 */ /* 0x000fc600078e0005 */
[----:B------:R-:W-:Y:S02]  /*1c140*/  PRMT R37, R11, 0x7610, R37 ;  /* 0x000076100b257816 */ /* 0x000fe40000000025 */
[----:B------:R-:W-:Y:S02]  /*1c150*/  PRMT R52, R12, 0x7610, R52 ;  /* 0x000076100c347816 */ /* 0x000fe40000000034 */
[----:B------:R-:W-:Y:S01]  /*1c160*/  PRMT R42, R13, 0x7610, R42 ;  /* 0x000076100d2a7816 */ /* 0x000fe2000000002a */
[----:B------:R-:W-:Y:S06]  /*1c170*/  BRA `(.L_x_5185) ;  /* 0xfffffeb8009c7947 */ /* 0x000fec000383ffff */
.L_x_4938:
[----:B-1----:R1:W2:Y:S02]  /*1c180*/  SYNCS.PHASECHK.TRANS64.TRYWAIT P1, [R18+URZ+0x22800], R11 ;  /* 0x0228000b120075a7 */ /* 0x0022a4000802017f */
[----:B--2---:R-:W-:Y:S05]  /*1c190*/  @!P1 NANOSLEEP.SYNCS 0x989680 ;  /* 0x009896800000995d */ /* 0x004fea0003900000 */
[----:B------:R-:W2:Y:S02]  /*1c1a0*/  @!P1 SYNCS.PHASECHK.TRANS64 P1, [R18+URZ+0x22800], R11 ;  /* 0x0228000b120095a7 */ /* 0x000ea4000802007f */
[----:B--2---:R-:W-:Y:S05]  /*1c1b0*/  @!P1 BRA `(.L_x_4938) ;  /* 0xfffffffc00f09947 */ /* 0x004fea000383ffff */
[----:B------:R-:W-:Y:S05]  /*1c1c0*/  BRA `(.L_x_5186) ;  /* 0xfffffebc00307947 */ /* 0x000fea000383ffff */
.L_x_4944:
[----:B0-----:R0:W3:Y:S02]  /*1c1d0*/  SYNCS.PHASECHK.TRANS64.TRYWAIT P2, [R20+URZ+0x22830], R73 ;  /* 0x02283049140075a7 */ /* 0x0010e4000804017f */
[----:B---3--:R-:W-:Y:S05]  /*1c1e0*/  @!P2 NANOSLEEP.SYNCS 0x989680 ;  /* 0x009896800000a95d */ /* 0x008fea0003900000 */
[----:B------:R-:W3:Y:S02]  /*1c1f0*/  @!P2 SYNCS.PHASECHK.TRANS64 P2, [R20+URZ+0x22830], R73 ;  /* 0x022830491400a5a7 */ /* 0x000ee4000804007f */
[----:B---3--:R-:W-:Y:S05]  /*1c200*/  @!P2 BRA `(.L_x_4944) ;  /* 0xfffffffc00f0a947 */ /* 0x008fea000383ffff */
[----:B------:R-:W-:Y:S05]  /*1c210*/  BRA `(.L_x_4943) ;  /* 0xfffffec800987947 */ /* 0x000fea000383ffff */
.L_x_4949:
[----:B-1----:R1:W2:Y:S02]  /*1c220*/  SYNCS.PHASECHK.TRANS64.TRYWAIT P2, [R20+URZ+0x22850], R73 ;  /* 0x02285049140075a7 */ /* 0x0022a4000804017f */
[----:B--2---:R-:W-:Y:S05]  /*1c230*/  @!P2 NANOSLEEP.SYNCS 0x989680 ;  /* 0x009896800000a95d */ /* 0x004fea0003900000 */
[----:B------:R-:W2:Y:S02]  /*1c240*/  @!P2 SYNCS.PHASECHK.TRANS64 P2, [R20+URZ+0x22850], R73 ;  /* 0x022850491400a5a7 */ /* 0x000ea4000804007f */
[----:B--2---:R-:W-:Y:S05]  /*1c250*/  @!P2 BRA `(.L_x_4949) ;  /* 0xfffffffc00f0a947 */ /* 0x004fea000383ffff */
[----:B------:R-:W-:Y:S05]  /*1c260*/  BRA `(.L_x_4948) ;  /* 0xfffffee800607947 */ /* 0x000fea000383ffff */
.L_x_4954:
[----:B-1----:R1:W2:Y:S02]  /*1c270*/  SYNCS.PHASECHK.TRANS64.TRYWAIT P2, [R211+URZ+0x22830], R212 ;  /* 0x022830d4d30075a7 */ /* 0x0022a4000804017f */
[----:B--2---:R-:W-:Y:S05]  /*1c280*/  @!P2 NANOSLEEP.SYNCS 0x989680 ;  /* 0x009896800000a95d */ /* 0x004fea0003900000 */
[----:B------:R-:W2:Y:S02]  /*1c290*/  @!P2 SYNCS.PHASECHK.TRANS64 P2, [R211+URZ+0x22830], R212 ;  /* 0x022830d4d300a5a7 */ /* 0x000ea4000804007f */
[----:B--2---:R-:W-:Y:S05]  /*1c2a0*/  @!P2 BRA `(.L_x_4954) ;  /* 0xfffffffc00f0a947 */ /* 0x004fea000383ffff */
[----:B------:R-:W-:Y:S05]  /*1c2b0*/  BRA `(.L_x_4953) ;  /* 0xfffffeec00d87947 */ /* 0x000fea000383ffff */
.L_x_4959:
[----:B--2---:R2:W3:Y:S02]  /*1c2c0*/  SYNCS.PHASECHK.TRANS64.TRYWAIT P2, [R211+URZ+0x22850], R212 ;  /* 0x022850d4d30075a7 */ /* 0x0044e4000804017f */
[----:B---3--:R-:W-:Y:S05]  /*1c2d0*/  @!P2 NANOSLEEP.SYNCS 0x989680 ;  /* 0x009896800000a95d */ /* 0x008fea0003900000 */
[----:B------:R-:W3:Y:S02]  /*1c2e0*/  @!P2 SYNCS.PHASECHK.TRANS64 P2, [R211+URZ+0x22850], R212 ;  /* 0x022850d4d300a5a7 */ /* 0x000ee4000804007f */
[----:B---3--:R-:W-:Y:S05]  /*1c2f0*/  @!P2 BRA `(.L_x_4959) ;  /* 0xfffffffc00f0a947 */ /* 0x008fea000383ffff */
[----:B------:R-:W-:Y:S05]  /*1c300*/  BRA `(.L_x_4958) ;  /* 0xffffff1400a87947 */ /* 0x000fea000383ffff */
.L_x_4965:
[----:B-1----:R1:W2:Y:S02]  /*1c310*/  SYNCS.PHASECHK.TRANS64.TRYWAIT P2, [R20+URZ+0x22830], R207 ;  /* 0x022830cf140075a7 */ /* 0x0022a4000804017f */
[----:B--2---:R-:W-:Y:S05]  /*1c320*/  @!P2 NANOSLEEP.SYNCS 0x989680 ;  /* 0x009896800000a95d */ /* 0x004fea0003900000 */
[----:B------:R-:W2:Y:S02]  /*1c330*/  @!P2 SYNCS.PHASECHK.TRANS64 P2, [R20+URZ+0x22830], R207 ;  /* 0x022830cf1400a5a7 */ /* 0x000ea4000804007f */
[----:B--2---:R-:W-:Y:S05]  /*1c340*/  @!P2 BRA `(.L_x_4965) ;  /* 0xfffffffc00f0a947 */ /* 0x004fea000383ffff */
[----:B------:R-:W-:Y:S05]  /*1c350*/  BRA `(.L_x_4964) ;  /* 0xffffff1800dc7947 */ /* 0x000fea000383ffff */
.L_x_4970:
[----:B-1----:R1:W2:Y:S02]  /*1c360*/  SYNCS.PHASECHK.TRANS64.TRYWAIT P2, [R20+URZ+0x22850], R207 ;  /* 0x022850cf140075a7 */ /* 0x0022a4000804017f */
[----:B--2---:R-:W-:Y:S05]  /*1c370*/  @!P2 NANOSLEEP.SYNCS 0x989680 ;  /* 0x009896800000a95d */ /* 0x004fea0003900000 */
[----:B------:R-:W2:Y:S02]  /*1c380*/  @!P2 SYNCS.PHASECHK.TRANS64 P2, [R20+URZ+0x22850], R207 ;  /* 0x022850cf1400a5a7 */ /* 0x000ea4000804007f */
[----:B--2---:R-:W-:Y:S05]  /*1c390*/  @!P2 BRA `(.L_x_4970) ;  /* 0xfffffffc00f0a947 */ /* 0x004fea000383ffff */
[----:B------:R-:W-:Y:S05]  /*1c3a0*/  BRA `(.L_x_4969) ;  /* 0xffffff3800b87947 */ /* 0x000fea000383ffff */
.L_x_4985:
[----:B------:R-:W-:Y:S02]  /*1c3b0*/  IMAD.MOV.U32 R13, RZ, RZ, R4 ;  /* 0x000000ffff0d7224 */ /* 0x000fe400078e0004 */
[----:B------:R-:W-:Y:S02]  /*1c3c0*/  IMAD.MOV.U32 R12, RZ, RZ, RZ ;  /* 0x000000ffff0c7224 */ /* 0x000fe400078e00ff */
[----:B------:R-:W-:Y:S02]  /*1c3d0*/  IMAD.MOV.U32 R11, RZ, RZ, 0x181f ;  /* 0x0000181fff0b7424 */ /* 0x000fe400078e00ff */
[----:B------:R-:W-:-:S07]  /*1c3e0*/  IMAD.MOV.U32 R15, RZ, RZ, -0x1 ;  /* 0xffffffffff0f7424 */ /* 0x000fce00078e00ff */
[----:B-12---:R-:W-:Y:S05]  /*1c3f0*/  WARPSYNC.COLLECTIVE R15, `(.L_x_5187) ;  /* 0x000000000f087348 */ /* 0x006fea0003c00000 */
[----:B------:R0:W3:Y:S02]  /*1c400*/  SHFL.IDX P6, R14, R13, R12, R11 ;  /* 0x0000000c0d0e7389 */ /* 0x0000e400000c000b */
[----:B0123--:R-:W-:Y:S01]  /*1c410*/  ENDCOLLECTIVE ;  /* 0x000000000000791b */ /* 0x00ffe20003800000 */
.L_x_5187:
[----:B------:R-:W-:Y:S02]  /*1c420*/  IMAD.MOV.U32 R13, RZ, RZ, R3 ;  /* 0x000000ffff0d7224 */ /* 0x000fe400078e0003 */
[----:B------:R-:W-:-:S07]  /*1c430*/  IMAD.MOV.U32 R0, RZ, RZ, R14 ;  /* 0x000000ffff007224 */ /* 0x000fce00078e000e */
[----:B------:R-:W-:Y:S05]  /*1c440*/  WARPSYNC.COLLECTIVE R15, `(.L_x_5188) ;  /* 0x000000000f087348 */ /* 0x000fea0003c00000 */
[----:B------:R0:W1:Y:S02]  /*1c450*/  SHFL.IDX P6, R14, R13, R12, R11 ;  /* 0x0000000c0d0e7389 */ /* 0x00006400000c000b */
[----:B01----:R-:W-:Y:S01]  /*1c460*/  ENDCOLLECTIVE ;  /* 0x000000000000791b */ /* 0x003fe20003800000 */
.L_x_5188:
[----:B------:R-:W-:Y:S05]  /*1c470*/  BRA `(.L_x_5189) ;  /* 0xffffff6c00c87947 */ /* 0x000fea000383ffff */
.L_x_4988:
        /* <DEDUP_REMOVED lines=8> */
.L_x_5191:
[----:B------:R-:W-:Y:S05]  /*1c500*/  BSYNC B1 ;  /* 0x0000000000017941 */ /* 0x000fea0003800000 */
.L_x_5190:
        /* <DEDUP_REMOVED lines=8> */
.L_x_5192:
[----:B------:R-:W-:Y:S05]  /*1c590*/  BRA `(.L_x_5193) ;  /* 0xffffff6c00fc7947 */ /* 0x000fea000383ffff */
.L_x_4991:
[----:B------:R-:W-:Y:S01]  /*1c5a0*/  BSSY B1, `(.L_x_5194) ;  /* 0x0000008000017945 */ /* 0x000fe20003800000 */
[----:B0-----:R-:W-:Y:S01]  /*1c5b0*/  MOV R13, R4 ;  /* 0x00000004000d7202 */ /* 0x001fe20000000f00 */
[----:B------:R-:W-:Y:S02]  /*1c5c0*/  IMAD.MOV.U32 R12, RZ, RZ, 0x2 ;  /* 0x00000002ff0c7424 */ /* 0x000fe400078e00ff */
[----:B------:R-:W-:Y:S02]  /*1c5d0*/  IMAD.MOV.U32 R11, RZ, RZ, 0x181f ;  /* 0x0000181fff0b7424 */ /* 0x000fe400078e00ff */
[----:B------:R-:W-:-:S07]  /*1c5e0*/  IMAD.MOV.U32 R15, RZ, RZ, -0x1 ;  /* 0xffffffffff0f7424 */ /* 0x000fce00078e00ff */
[----:B-1234-:R-:W-:Y:S05]  /*1c5f0*/  WARPSYNC.COLLECTIVE R15, `(.L_x_5195) ;  /* 0x000000000f087348 */ /* 0x01efea0003c00000 */
[----:B----4-:R0:W4:Y:S02]  /*1c600*/  SHFL.IDX P6, R14, R13, R12, R11 ;  /* 0x0000000c0d0e7389 */ /* 0x01012400000c000b */
[----:B01234-:R-:W-:Y:S01]  /*1c610*/  ENDCOLLECTIVE ;  /* 0x000000000000791b */ /* 0x01ffe20003800000 */
.L_x_5195:
[----:B------:R-:W-:Y:S05]  /*1c620*/  BSYNC B1 ;  /* 0x0000000000017941 */ /* 0x000fea0003800000 */
.L_x_5194:
        /* <DEDUP_REMOVED lines=8> */
.L_x_5196:
[----:B------:R-:W-:Y:S05]  /*1c6b0*/  BRA `(.L_x_5197) ;  /* 0xffffff70002c7947 */ /* 0x000fea000383ffff */
.L_x_4994:
        /* <DEDUP_REMOVED lines=8> */
.L_x_5199:
[----:B------:R-:W-:Y:S05]  /*1c740*/  BSYNC B1 ;  /* 0x0000000000017941 */ /* 0x000fea0003800000 */
.L_x_5198:
        /* <DEDUP_REMOVED lines=8> */
.L_x_5200:
[----:B------:R-:W-:Y:S05]  /*1c7d0*/  BRA `(.L_x_5201) ;  /* 0xffffff70005c7947 */ /* 0x000fea000383ffff */
.L_x_5011:
[----:B------:R-:W2:Y:S01]  /*1c7e0*/  S2R R9, SR_TID.X ;  /* 0x0000000000097919 */ /* 0x000ea20000002100 */
[----:B------:R-:W-:Y:S01]  /*1c7f0*/  BSSY B1, `(.L_x_5202) ;  /* 0x000000a000017945 */ /* 0x000fe20003800000 */
[----:B------:R-:W-:Y:S02]  /*1c800*/  IMAD.MOV.U32 R12, RZ, RZ, RZ ;  /* 0x000000ffff0c7224 */ /* 0x000fe400078e00ff */
[----:B-1----:R-:W-:Y:S02]  /*1c810*/  IMAD.MOV.U32 R11, RZ, RZ, 0x1f ;  /* 0x0000001fff0b7424 */ /* 0x002fe400078e00ff */
[----:B------:R-:W-:Y:S01]  /*1c820*/  IMAD.MOV.U32 R15, RZ, RZ, -0x1 ;  /* 0xffffffffff0f7424 */ /* 0x000fe200078e00ff */
[----:B--2---:R-:W-:-:S04]  /*1c830*/  SHF.R.U32.HI R9, RZ, 0x5, R9 ;  /* 0x00000005ff097819 */ /* 0x004fc80000011609 */
[----:B------:R-:W-:-:S05]  /*1c840*/  LOP3.LUT R9, R9, 0x3, RZ, 0xc0, !PT ;  /* 0x0000000309097812 */ /* 0x000fca00078ec0ff */
[----:B------:R-:W-:-:S07]  /*1c850*/  IMAD.MOV.U32 R13, RZ, RZ, R9 ;  /* 0x000000ffff0d7224 */ /* 0x000fce00078e0009 */
[----:B0-----:R-:W-:Y:S05]  /*1c860*/  WARPSYNC.COLLECTIVE R15, `(.L_x_5203) ;  /* 0x000000000f087348 */ /* 0x001fea0003c00000 */
[----:B0-----:R0:W1:Y:S02]  /*1c870*/  SHFL.IDX P6, R14, R13, R12, R11 ;  /* 0x0000000c0d0e7389 */ /* 0x00106400000c000b */
[----:B01----:R-:W-:Y:S01]  /*1c880*/  ENDCOLLECTIVE ;  /* 0x000000000000791b */ /* 0x003fe20003800000 */
.L_x_5203:
[----:B------:R-:W-:Y:S05]  /*1c890*/  BSYNC B1 ;  /* 0x0000000000017941 */ /* 0x000fea0003800000 */
.L_x_5202:
[----:B------:R-:W-:Y:S05]  /*1c8a0*/  BRA `(.L_x_5204) ;  /* 0xffffff8400e47947 */ /* 0x000fea000383ffff */
.L_x_5013:
[----:B------:R-:W-:Y:S01]  /*1c8b0*/  BSSY B1, `(.L_x_5205) ;  /* 0x0000006000017945 */ /* 0x000fe20003800000 */
[----:B------:R-:W-:-:S07]  /*1c8c0*/  IMAD.MOV.U32 R15, RZ, RZ, -0x1 ;  /* 0xffffffffff0f7424 */ /* 0x000fce00078e00ff */
[----:B01----:R-:W-:Y:S05]  /*1c8d0*/  WARPSYNC.COLLECTIVE R15, `(.L_x_5206) ;  /* 0x000000000f0c7348 */ /* 0x003fea0003c00000 */
[----:B------:R-:W-:Y:S02]  /*1c8e0*/  ELECT P6, UR62, PT ;  /* 0x00000000003e782f */ /* 0x000fe400038c0000 */
[----:B------:R-:W-:Y:S01]  /*1c8f0*/  MOV R14, UR62 ;  /* 0x0000003e000e7c02 */ /* 0x000fe20008000f00 */
[----:B01----:R-:W-:Y:S10]  /*1c900*/  ENDCOLLECTIVE ;  /* 0x000000000000791b */ /* 0x003ff40003800000 */
.L_x_5206:
[----:B------:R-:W-:Y:S05]  /*1c910*/  BSYNC B1 ;  /* 0x0000000000017941 */ /* 0x000fea0003800000 */
.L_x_5205:
[----:B------:R-:W-:Y:S05]  /*1c920*/  BRA `(.L_x_5012) ;  /* 0xffffff8400dc7947 */ /* 0x000fea000383ffff */
.L_x_5015:
[----:B0-----:R-:W2:Y:S02]  /*1c930*/  LDL R5, [R1+0x4] ;  /* 0x0000040001057983 */ /* 0x001ea40000100800 */
[----:B--2---:R0:W2:Y:S02]  /*1c940*/  SYNCS.PHASECHK.TRANS64.TRYWAIT P0, [R5+URZ+0x22820], R4 ;  /* 0x02282004050075a7 */ /* 0x0040a4000800017f */
[----:B--2---:R-:W-:Y:S05]  /*1c950*/  @!P0 NANOSLEEP.SYNCS 0x989680 ;  /* 0x009896800000895d */ /* 0x004fea0003900000 */
[----:B------:R-:W2:Y:S02]  /*1c960*/  @!P0 SYNCS.PHASECHK.TRANS64 P0, [R5+URZ+0x22820], R4 ;  /* 0x02282004050085a7 */ /* 0x000ea4000800007f */
[----:B--2---:R-:W-:Y:S05]  /*1c970*/  @!P0 BRA `(.L_x_5015) ;  /* 0xfffffffc00ec8947 */ /* 0x004fea000383ffff */
[----:B------:R-:W-:Y:S05]  /*1c980*/  BRA `(.L_x_5207) ;  /* 0xffffff8400ec7947 */ /* 0x000fea000383ffff */
.L_x_5019:
[----:B0-----:R0:W2:Y:S02]  /*1c990*/  SYNCS.PHASECHK.TRANS64.TRYWAIT P0, [R4+URZ+0x228a0], R9 ;  /* 0x0228a009040075a7 */ /* 0x0010a4000800017f */
[----:B--2---:R-:W-:Y:S05]  /*1c9a0*/  @!P0 NANOSLEEP.SYNCS 0x989680 ;  /* 0x009896800000895d */ /* 0x004fea0003900000 */
[----:B------:R-:W2:Y:S02]  /*1c9b0*/  @!P0 SYNCS.PHASECHK.TRANS64 P0, [R4+URZ+0x228a0], R9 ;  /* 0x0228a009040085a7 */ /* 0x000ea4000800007f */
[----:B--2---:R-:W-:Y:S05]  /*1c9c0*/  @!P0 BRA `(.L_x_5019) ;  /* 0xfffffffc00f08947 */ /* 0x004fea000383ffff */
[----:B------:R-:W-:Y:S05]  /*1c9d0*/  BRA `(.L_x_5208) ;  /* 0xffffff8800107947 */ /* 0x000fea000383ffff */
.L_x_5024:
[----:B-1----:R1:W2:Y:S02]  /*1c9e0*/  SYNCS.PHASECHK.TRANS64.TRYWAIT P0, [R4+URZ+0x228c0], R9 ;  /* 0x0228c009040075a7 */ /* 0x0022a4000800017f */
[----:B--2---:R-:W-:Y:S05]  /*1c9f0*/  @!P0 NANOSLEEP.SYNCS 0x989680 ;  /* 0x009896800000895d */ /* 0x004fea0003900000 */
[----:B------:R-:W2:Y:S02]  /*1ca00*/  @!P0 SYNCS.PHASECHK.TRANS64 P0, [R4+URZ+0x228c0], R9 ;  /* 0x0228c009040085a7 */ /* 0x000ea4000800007f */
[----:B--2---:R-:W-:Y:S05]  /*1ca10*/  @!P0 BRA `(.L_x_5024) ;  /* 0xfffffffc00f08947 */ /* 0x004fea000383ffff */
[----:B------:R-:W-:Y:S05]  /*1ca20*/  BRA `(.L_x_5209) ;  /* 0xffffff8800947947 */ /* 0x000fea000383ffff */
.L_x_5034:
[----:B0-----:R0:W2:Y:S02]  /*1ca30*/  SYNCS.PHASECHK.TRANS64.TRYWAIT P1, [R5+URZ+0x228a0], R6 ;  /* 0x0228a006050075a7 */ /* 0x0010a4000802017f */
[----:B--2---:R-:W-:Y:S05]  /*1ca40*/  @!P1 NANOSLEEP.SYNCS 0x989680 ;  /* 0x009896800000995d */ /* 0x004fea0003900000 */
[----:B------:R-:W2:Y:S02]  /*1ca50*/  @!P1 SYNCS.PHASECHK.TRANS64 P1, [R5+URZ+0x228a0], R6 ;  /* 0x0228a006050095a7 */ /* 0x000ea4000802007f */
[----:B--2---:R-:W-:Y:S05]  /*1ca60*/  @!P1 BRA `(.L_x_5034) ;  /* 0xfffffffc00f09947 */ /* 0x004fea000383ffff */
[----:B------:R-:W-:Y:S05]  /*1ca70*/  BRA `(.L_x_5210) ;  /* 0xffffff90002c7947 */ /* 0x000fea000383ffff */
.L_x_5039:
[----:B-1----:R1:W2:Y:S02]  /*1ca80*/  SYNCS.PHASECHK.TRANS64.TRYWAIT P1, [R5+URZ+0x228c0], R6 ;  /* 0x0228c006050075a7 */ /* 0x0022a4000802017f */
[----:B--2---:R-:W-:Y:S05]  /*1ca90*/  @!P1 NANOSLEEP.SYNCS 0x989680 ;  /* 0x009896800000995d */ /* 0x004fea0003900000 */
[----:B------:R-:W2:Y:S02]  /*1caa0*/  @!P1 SYNCS.PHASECHK.TRANS64 P1, [R5+URZ+0x228c0], R6 ;  /* 0x0228c006050095a7 */ /* 0x000ea4000802007f */
[----:B--2---:R-:W-:Y:S05]  /*1cab0*/  @!P1 BRA `(.L_x_5039) ;  /* 0xfffffffc00f09947 */ /* 0x004fea000383ffff */
[----:B------:R-:W-:Y:S05]  /*1cac0*/  BRA `(.L_x_5211) ;  /* 0xffffff9000ac7947 */ /* 0x000fea000383ffff */
.L_x_5055:
[----:B------:R-:W2:Y:S01]  /*1cad0*/  S2R R5, SR_TID.X ;  /* 0x0000000000057919 */ /* 0x000ea20000002100 */
[----:B------:R-:W-:Y:S01]  /*1cae0*/  BSSY B0, `(.L_x_5212) ;  /* 0x000000a000007945 */ /* 0x000fe20003800000 */
[----:B------:R-:W-:Y:S01]  /*1caf0*/  MOV R12, RZ ;  /* 0x000000ff000c7202 */ /* 0x000fe20000000f00 */
        /* <DEDUP_REMOVED lines=8> */
.L_x_5213:
[----:B------:R-:W-:Y:S05]  /*1cb80*/  BSYNC B0 ;  /* 0x0000000000007941 */ /* 0x000fea0003800000 */
.L_x_5212:
[----:B------:R-:W-:Y:S05]  /*1cb90*/  BRA `(.L_x_5214) ;  /* 0xffffff9c00cc7947 */ /* 0x000fea000383ffff */
.L_x_5057:
[----:B------:R-:W-:Y:S01]  /*1cba0*/  BSSY B0, `(.L_x_5215) ;  /* 0x0000006000007945 */ /* 0x000fe20003800000 */
[----:B------:R-:W-:-:S07]  /*1cbb0*/  IMAD.MOV.U32 R15, RZ, RZ, -0x1 ;  /* 0xffffffffff0f7424 */ /* 0x000fce00078e00ff */
[----:B01----:R-:W-:Y:S05]  /*1cbc0*/  WARPSYNC.COLLECTIVE R15, `(.L_x_5216) ;  /* 0x000000000f0c7348 */ /* 0x003fea0003c00000 */
[----:B------:R-:W-:Y:S02]  /*1cbd0*/  ELECT P6, UR62, PT ;  /* 0x00000000003e782f */ /* 0x000fe400038c0000 */
[----:B------:R-:W-:Y:S01]  /*1cbe0*/  MOV R14, UR62 ;  /* 0x0000003e000e7c02 */ /* 0x000fe20008000f00 */
[----:B01----:R-:W-:Y:S10]  /*1cbf0*/  ENDCOLLECTIVE ;  /* 0x000000000000791b */ /* 0x003ff40003800000 */
.L_x_5216:
[----:B------:R-:W-:Y:S05]  /*1cc00*/  BSYNC B0 ;  /* 0x0000000000007941 */ /* 0x000fea0003800000 */
.L_x_5215:
[----:B------:R-:W-:Y:S05]  /*1cc10*/  BRA `(.L_x_5217) ;  /* 0xffffff9c00dc7947 */ /* 0x000fea000383ffff */
.L_x_5059:
[----:B0-----:R0:W2:Y:S02]  /*1cc20*/  SYNCS.PHASECHK.TRANS64.TRYWAIT P0, [R0+URZ+0x22840], R2 ;  /* 0x02284002000075a7 */ /* 0x0010a4000800017f */
[----:B--2---:R-:W-:Y:S05]  /*1cc30*/  @!P0 NANOSLEEP.SYNCS 0x989680 ;  /* 0x009896800000895d */ /* 0x004fea0003900000 */
[----:B------:R-:W2:Y:S02]  /*1cc40*/  @!P0 SYNCS.PHASECHK.TRANS64 P0, [R0+URZ+0x22840], R2 ;  /* 0x02284002000085a7 */ /* 0x000ea4000800007f */
[----:B--2---:R-:W-:Y:S05]  /*1cc50*/  @!P0 BRA `(.L_x_5059) ;  /* 0xfffffffc00f08947 */ /* 0x004fea000383ffff */
[----:B------:R-:W-:Y:S05]  /*1cc60*/  BRA `(.L_x_5218) ;  /* 0xffffffa000487947 */ /* 0x000fea000383ffff */
.L_x_5063:
[----:B------:R-:W2:Y:S01]  /*1cc70*/  LDL.LU R11, [R1+0x3c] ;  /* 0x00003c00010b7983 */ /* 0x000ea20000300800 */
[----:B------:R-:W-:Y:S02]  /*1cc80*/  IMAD.MOV.U32 R13, RZ, RZ, R0 ;  /* 0x000000ffff0d7224 */ /* 0x000fe400078e0000 */
[----:B------:R-:W-:Y:S02]  /*1cc90*/  IMAD.MOV.U32 R12, RZ, RZ, RZ ;  /* 0x000000ffff0c7224 */ /* 0x000fe400078e00ff */
[----:B------:R-:W-:Y:S02]  /*1cca0*/  IMAD.MOV.U32 R15, RZ, RZ, -0x1 ;  /* 0xffffffffff0f7424 */ /* 0x000fe400078e00ff */
[----:B------:R-:W-:Y:S02]  /*1ccb0*/  IMAD R17, R17, 0x80, R8 ;  /* 0x0000008011117824 */ /* 0x000fe400078e0208 */
[----:B--2---:R-:W-:Y:S02]  /*1ccc0*/  IMAD R2, R11, R7, RZ ;  /* 0x000000070b027224 */ /* 0x004fe400078e02ff */
[----:B------:R-:W-:-:S03]  /*1ccd0*/  IMAD.MOV.U32 R11, RZ, RZ, 0x181f ;  /* 0x0000181fff0b7424 */ /* 0x000fc600078e00ff */
[----:B------:R-:W-:-:S13]  /*1cce0*/  ISETP.GE.AND P1, PT, R17, R2, PT ;  /* 0x000000021100720c */ /* 0x000fda0003f26270 */
[----:B-----5:R-:W-:Y:S05]  /*1ccf0*/  WARPSYNC.COLLECTIVE R15, `(.L_x_5219) ;  /* 0x000000000f087348 */ /* 0x020fea0003c00000 */
[----:B------:R0:W1:Y:S02]  /*1cd00*/  SHFL.IDX P6, R14, R13, R12, R11 ;  /* 0x0000000c0d0e7389 */ /* 0x00006400000c000b */
[----:B01---5:R-:W-:Y:S01]  /*1cd10*/  ENDCOLLECTIVE ;  /* 0x000000000000791b */ /* 0x023fe20003800000 */
.L_x_5219:
[----:B------:R-:W-:Y:S01]  /*1cd20*/  IMAD.MOV.U32 R13, RZ, RZ, R3 ;  /* 0x000000ffff0d7224 */ /* 0x000fe200078e0003 */
[----:B------:R-:W-:-:S07]  /*1cd30*/  MOV R4, R14 ;  /* 0x0000000e00047202 */ /* 0x000fce0000000f00 */
[----:B------:R-:W-:Y:S05]  /*1cd40*/  WARPSYNC.COLLECTIVE R15, `(.L_x_5220) ;  /* 0x000000000f087348 */ /* 0x000fea0003c00000 */
[----:B------:R0:W1:Y:S02]  /*1cd50*/  SHFL.IDX P6, R14, R13, R12, R11 ;  /* 0x0000000c0d0e7389 */ /* 0x00006400000c000b */
[----:B01----:R-:W-:Y:S01]  /*1cd60*/  ENDCOLLECTIVE ;  /* 0x000000000000791b */ /* 0x003fe20003800000 */
.L_x_5220:
[----:B------:R-:W-:Y:S02]  /*1cd70*/  IMAD.MOV.U32 R13, RZ, RZ, R0 ;  /* 0x000000ffff0d7224 */ /* 0x000fe400078e0000 */
[----:B------:R-:W-:Y:S02]  /*1cd80*/  IMAD.MOV.U32 R12, RZ, RZ, 0x1 ;  /* 0x00000001ff0c7424 */ /* 0x000fe400078e00ff */
[----:B------:R-:W-:-:S07]  /*1cd90*/  IMAD.MOV.U32 R5, RZ, RZ, R14 ;  /* 0x000000ffff057224 */ /* 0x000fce00078e000e */
[----:B------:R-:W-:Y:S05]  /*1cda0*/  WARPSYNC.COLLECTIVE R15, `(.L_x_5221) ;  /* 0x000000000f087348 */ /* 0x000fea0003c00000 */
[----:B------:R0:W1:Y:S02]  /*1cdb0*/  SHFL.IDX P6, R14, R13, R12, R11 ;  /* 0x0000000c0d0e7389 */ /* 0x00006400000c000b */
[----:B01----:R-:W-:Y:S01]  /*1cdc0*/  ENDCOLLECTIVE ;  /* 0x000000000000791b */ /* 0x003fe20003800000 */
.L_x_5221:
        /* <DEDUP_REMOVED lines=10> */
.L_x_5222:
        /* <DEDUP_REMOVED lines=8> */
[----:B------:R-:W-:-:S12]  /*1cef0*/  IMAD.MOV.U32 R4, RZ, RZ, R14 ;  /* 0x000000ffff047224 */ /* 0x000fd800078e000e */
[----:B------:R-:W-:Y:S05]  /*1cf00*/  WARPSYNC.COLLECTIVE R15, `(.L_x_5223) ;  /* 0x000000000f087348 */ /* 0x000fea0003c00000 */
[----:B------:R0:W1:Y:S02]  /*1cf10*/  SHFL.IDX P6, R14, R13, R12, R11 ;  /* 0x0000000c0d0e7389 */ /* 0x00006400000c000b */
[----:B01----:R-:W-:Y:S01]  /*1cf20*/  ENDCOLLECTIVE ;  /* 0x000000000000791b */ /* 0x003fe20003800000 */
.L_x_5223:
[----:B------:R-:W-:-:S05]  /*1cf30*/  @!P1 LEA R5, P2, R10, R4, 0x1 ;  /* 0x000000040a059211 */ /* 0x000fca00078408ff */
[----:B------:R-:W-:Y:S01]  /*1cf40*/  @!P1 IMAD.X R4, RZ, RZ, R6, P2 ;  /* 0x000000ffff049224 */ /* 0x000fe200010e0606 */
[----:B------:R-:W-:-:S04]  /*1cf50*/  MOV R13, R3 ;  /* 0x00000003000d7202 */ /* 0x000fc80000000f00 */
[----:B------:R-:W-:-:S04]  /*1cf60*/  @!P1 LOP3.LUT R5, R5, R4, RZ, 0x3c, !PT ;  /* 0x0000000405059212 */ /* 0x000fc800078e3cff */
[----:B------:R-:W-:Y:S01]  /*1cf70*/  @!P1 LOP3.LUT R4, R5, R4, RZ, 0x3c, !PT ;  /* 0x0000000405049212 */ /* 0x000fe200078e3cff */
[----:B------:R-:W-:-:S07]  /*1cf80*/  IMAD.MOV.U32 R6, RZ, RZ, R14 ;  /* 0x000000ffff067224 */ /* 0x000fce00078e000e */
[----:B------:R-:W-:Y:S05]  /*1cf90*/  WARPSYNC.COLLECTIVE R15, `(.L_x_5224) ;  /* 0x000000000f087348 */ /* 0x000fea0003c00000 */
[----:B------:R0:W1:Y:S02]  /*1cfa0*/  SHFL.IDX P6, R14, R13, R12, R11 ;  /* 0x0000000c0d0e7389 */ /* 0x00006400000c000b */
[----:B01----:R-:W-:Y:S01]  /*1cfb0*/  ENDCOLLECTIVE ;  /* 0x000000000000791b */ /* 0x003fe20003800000 */
.L_x_5224:
        /* <DEDUP_REMOVED lines=8> */
[----:B------:R-:W-:Y:S01]  /*1d040*/  ISETP.GE.AND P1, PT, R4, R2, PT ;  /* 0x000000020400720c */ /* 0x000fe20003f26270 */
[----:B------:R-:W-:-:S12]  /*1d050*/  IMAD.MOV.U32 R4, RZ, RZ, R14 ;  /* 0x000000ffff047224 */ /* 0x000fd800078e000e */
[----:B------:R-:W-:Y:S05]  /*1d060*/  WARPSYNC.COLLECTIVE R15, `(.L_x_5225) ;  /* 0x000000000f087348 */ /* 0x000fea0003c00000 */
[----:B------:R0:W1:Y:S02]  /*1d070*/  SHFL.IDX P6, R14, R13, R12, R11 ;  /* 0x0000000c0d0e7389 */ /* 0x00006400000c000b */
[----:B01----:R-:W-:Y:S01]  /*1d080*/  ENDCOLLECTIVE ;  /* 0x000000000000791b */ /* 0x003fe20003800000 */
.L_x_5225:
[----:B------:R-:W-:Y:S01]  /*1d090*/  @!P1 LEA R5, P2, R10, R4, 0x1 ;  /* 0x000000040a059211 */ /* 0x000fe200078408ff */
[----:B------:R-:W-:-:S04]  /*1d0a0*/  IMAD.MOV.U32 R13, RZ, RZ, R3 ;  /* 0x000000ffff0d7224 */ /* 0x000fc800078e0003 */
[----:B------:R-:W-:-:S05]  /*1d0b0*/  @!P1 IMAD.X R4, RZ, RZ, R6, P2 ;  /* 0x000000ffff049224 */ /* 0x000fca00010e0606 */
[----:B------:R-:W-:Y:S01]  /*1d0c0*/  @!P1 LOP3.LUT R5, R5, R4, RZ, 0x3c, !PT ;  /* 0x0000000405059212 */ /* 0x000fe200078e3cff */
[----:B------:R-:W-:-:S03]  /*1d0d0*/  IMAD.MOV.U32 R6, RZ, RZ, R14 ;  /* 0x000000ffff067224 */ /* 0x000fc600078e000e */
[----:B------:R-:W-:-:S07]  /*1d0e0*/  @!P1 LOP3.LUT R4, R5, R4, RZ, 0x3c, !PT ;  /* 0x0000000405049212 */ /* 0x000fce00078e3cff */
[----:B------:R-:W-:Y:S05]  /*1d0f0*/  WARPSYNC.COLLECTIVE R15, `(.L_x_5226) ;  /* 0x000000000f087348 */ /* 0x000fea0003c00000 */
[----:B------:R0:W1:Y:S02]  /*1d100*/  SHFL.IDX P6, R14, R13, R12, R11 ;  /* 0x0000000c0d0e7389 */ /* 0x00006400000c000b */
[----:B01----:R-:W-:Y:S01]  /*1d110*/  ENDCOLLECTIVE ;  /* 0x000000000000791b */ /* 0x003fe20003800000 */
.L_x_5226:
        /* <DEDUP_REMOVED lines=8> */
[----:B------:R-:W-:Y:S02]  /*1d1a0*/  ISETP.GE.AND P1, PT, R4, R2, PT ;  /* 0x000000020400720c */ /* 0x000fe40003f26270 */
[----:B------:R-:W-:-:S11]  /*1d1b0*/  MOV R4, R14 ;  /* 0x0000000e00047202 */ /* 0x000fd60000000f00 */
[----:B------:R-:W-:Y:S05]  /*1d1c0*/  WARPSYNC.COLLECTIVE R15, `(.L_x_5227) ;  /* 0x000000000f087348 */ /* 0x000fea0003c00000 */
[----:B------:R0:W1:Y:S02]  /*1d1d0*/  SHFL.IDX P6, R14, R13, R12, R11 ;  /* 0x0000000c0d0e7389 */ /* 0x00006400000c000b */
[----:B01----:R-:W-:Y:S01]  /*1d1e0*/  ENDCOLLECTIVE ;  /* 0x000000000000791b */ /* 0x003fe20003800000 */
.L_x_5227:
        /* <DEDUP_REMOVED lines=9> */
.L_x_5228:
        /* <DEDUP_REMOVED lines=13> */
.L_x_5229:
[----:B------:R-:W-:Y:S01]  /*1d350*/  @!P1 LEA R5, P2, R10, R4, 0x1 ;  /* 0x000000040a059211 */ /* 0x000fe200078408ff */
[----:B------:R-:W-:-:S03]  /*1d360*/  IMAD.MOV.U32 R13, RZ, RZ, R3 ;  /* 0x000000ffff0d7224 */ /* 0x000fc600078e0003 */
[----:B------:R-:W-:-:S04]  /*1d370*/  @!P1 IADD3.X R4, RZ, R6, RZ, P2, !PT ;  /* 0x00000006ff049210 */ /* 0x000fc800017fe4ff */
[----:B------:R-:W-:-:S04]  /*1d380*/  @!P1 LOP3.LUT R5, R5, R4, RZ, 0x3c, !PT ;  /* 0x0000000405059212 */ /* 0x000fc800078e3cff */
[----:B------:R-:W-:Y:S01]  /*1d390*/  @!P1 LOP3.LUT R4, R5, R4, RZ, 0x3c, !PT ;  /* 0x0000000405049212 */ /* 0x000fe200078e3cff */
[----:B------:R-:W-:-:S07]  /*1d3a0*/  IMAD.MOV.U32 R6, RZ, RZ, R14 ;  /* 0x000000ffff067224 */ /* 0x000fce00078e000e */
[----:B------:R-:W-:Y:S05]  /*1d3b0*/  WARPSYNC.COLLECTIVE R15, `(.L_x_5230) ;  /* 0x000000000f087348 */ /* 0x000fea0003c00000 */
[----:B------:R0:W1:Y:S02]  /*1d3c0*/  SHFL.IDX P6, R14, R13, R12, R11 ;  /* 0x0000000c0d0e7389 */ /* 0x00006400000c000b */
[----:B01----:R-:W-:Y:S01]  /*1d3d0*/  ENDCOLLECTIVE ;  /* 0x000000000000791b */ /* 0x003fe20003800000 */
.L_x_5230:
[----:B------:R-:W-:-:S05]  /*1d3e0*/  @!P1 LOP3.LUT R5, R5, R4, RZ, 0x3c, !PT ;  /* 0x0000000405059212 */ /* 0x000fca00078e3cff */
[----:B------:R-:W-:Y:S01]  /*1d3f0*/  @!PT LDS RZ, [RZ] ;  /* 0x00000000fffff984 */ /* 0x000fe20000000800 */
[----:B------:R-:W-:Y:S01]  /*1d400*/  @!PT LDS RZ, [RZ] ;  /* 0x00000000fffff984 */ /* 0x000fe20000000800 */
[----:B------:R-:W-:Y:S01]  /*1d410*/  @!PT LDS RZ, [RZ] ;  /* 0x00000000fffff984 */ /* 0x000fe20000000800 */
[----:B------:R0:W-:Y:S01]  /*1d420*/  @!P1 LDGSTS.E.BYPASS.LTC128B.128 [R9+0x1a400], desc[UR40][R4.64], !P0 ;  /* 0x1a40000004099fae */ /* 0x0001e2000c101d68 */
[----:B------:R-:W-:Y:S01]  /*1d430*/  MOV R13, R0 ;  /* 0x00000000000d7202 */ /* 0x000fe20000000f00 */
[----:B------:R-:W-:Y:S02]  /*1d440*/  IMAD.MOV.U32 R12, RZ, RZ, 0x6 ;  /* 0x00000006ff0c7424 */ /* 0x000fe400078e00ff */
[----:B0-----:R-:W-:-:S05]  /*1d450*/  VIADD R4, R17, 0x50 ;  /* 0x0000005011047836 */ /* 0x001fca0000000000 */
[----:B------:R-:W-:Y:S01]  /*1d460*/  ISETP.GE.AND P1, PT, R4, R2, PT ;  /* 0x000000020400720c */ /* 0x000fe20003f26270 */
[----:B------:R-:W-:-:S12]  /*1d470*/  IMAD.MOV.U32 R4, RZ, RZ, R14 ;  /* 0x000000ffff047224 */ /* 0x000fd800078e000e */
[----:B------:R-:W-:Y:S05]  /*1d480*/  WARPSYNC.COLLECTIVE R15, `(.L_x_5231) ;  /* 0x000000000f087348 */ /* 0x000fea0003c00000 */
[----:B------:R0:W1:Y:S02]  /*1d490*/  SHFL.IDX P6, R14, R13, R12, R11 ;  /* 0x0000000c0d0e7389 */ /* 0x00006400000c000b */
[----:B01----:R-:W-:Y:S01]  /*1d4a0*/  ENDCOLLECTIVE ;  /* 0x000000000000791b */ /* 0x003fe20003800000 */
.L_x_5231:
        /* <DEDUP_REMOVED lines=9> */
.L_x_5232:
[----:B------:R-:W-:-:S05]  /*1d540*/  @!P1 LOP3.LUT R5, R5, R4, RZ, 0x3c, !PT ;  /* 0x0000000405059212 */ /* 0x000fca00078e3cff */
[----:B------:R-:W-:Y:S01]  /*1d550*/  @!PT LDS RZ, [RZ] ;  /* 0x00000000fffff984 */ /* 0x000fe20000000800 */
[----:B------:R-:W-:Y:S01]  /*1d560*/  @!PT LDS RZ, [RZ] ;  /* 0x00000000fffff984 */ /* 0x000fe20000000800 */
[----:B------:R-:W-:Y:S01]  /*1d570*/  @!PT LDS RZ, [RZ] ;  /* 0x00000000fffff984 */ /* 0x000fe20000000800 */
[----:B------:R0:W-:Y:S01]  /*1d580*/  @!P1 LDGSTS.E.BYPASS.LTC128B.128 [R9+0x1ac00], desc[UR40][R4.64], !P0 ;  /* 0x1ac0000004099fae */ /* 0x0001e2000c101d68 */
[----:B------:R-:W-:Y:S01]  /*1d590*/  IMAD.MOV.U32 R13, RZ, RZ, R0 ;  /* 0x000000ffff0d7224 */ /* 0x000fe200078e0000 */
[----:B------:R-:W-:Y:S01]  /*1d5a0*/  MOV R12, 0x7 ;  /* 0x00000007000c7802 */ /* 0x000fe20000000f00 */
[----:B0-----:R-:W-:Y:S02]  /*1d5b0*/  VIADD R5, R17, 0x60 ;  /* 0x0000006011057836 */ /* 0x001fe40000000000 */
[----:B------:R-:W-:-:S03]  /*1d5c0*/  IMAD.MOV.U32 R4, RZ, RZ, R14 ;  /* 0x000000ffff047224 */ /* 0x000fc600078e000e */
[----:B------:R-:W-:-:S13]  /*1d5d0*/  ISETP.GE.AND P1, PT, R5, R2, PT ;  /* 0x000000020500720c */ /* 0x000fda0003f26270 */
[----:B------:R-:W-:Y:S05]  /*1d5e0*/  WARPSYNC.COLLECTIVE R15, `(.L_x_5233) ;  /* 0x000000000f087348 */ /* 0x000fea0003c00000 */
[----:B------:R0:W1:Y:S02]  /*1d5f0*/  SHFL.IDX P6, R14, R13, R12, R11 ;  /* 0x0000000c0d0e7389 */ /* 0x00006400000c000b */
[----:B01----:R-:W-:Y:S01]  /*1d600*/  ENDCOLLECTIVE ;  /* 0x000000000000791b */ /* 0x003fe20003800000 */
.L_x_5233:
        /* <DEDUP_REMOVED lines=9> */
.L_x_5234:
[----:B------:R-:W-:-:S05]  /*1d6a0*/  @!P1 LOP3.LUT R5, R5, R4, RZ, 0x3c, !PT ;  /* 0x0000000405059212 */ /* 0x000fca00078e3cff */
[----:B------:R-:W-:Y:S01]  /*1d6b0*/  @!PT LDS RZ, [RZ] ;  /* 0x00000000fffff984 */ /* 0x000fe20000000800 */
[----:B------:R-:W-:Y:S01]  /*1d6c0*/  @!PT LDS RZ, [RZ] ;  /* 0x00000000fffff984 */ /* 0x000fe20000000800 */
[----:B------:R-:W-:Y:S01]  /*1d6d0*/  @!PT LDS RZ, [RZ] ;  /* 0x00000000fffff984 */ /* 0x000fe20000000800 */
[----:B------:R0:W-:Y:S01]  /*1d6e0*/  @!P1 LDGSTS.E.BYPASS.LTC128B.128 [R9+0x1b400], desc[UR40][R4.64], !P0 ;  /* 0x1b40000004099fae */ /* 0x0001e2000c101d68 */
[----:B------:R-:W-:Y:S01]  /*1d6f0*/  IMAD.MOV.U32 R3, RZ, RZ, R14 ;  /* 0x000000ffff037224 */ /* 0x000fe200078e000e */
[----:B------:R-:W-:Y:S06]  /*1d700*/  BRA `(.L_x_5235) ;  /* 0xffffffa000f87947 */ /* 0x000fec000383ffff */
.L_x_5066:
[----:B-1----:R-:W3:Y:S02]  /*1d710*/  LDL R2, [R1+0x4] ;  /* 0x0000040001027983 */ /* 0x002ee40000100800 */
[----:B---3--:R1:W3:Y:S02]  /*1d720*/  SYNCS.PHASECHK.TRANS64.TRYWAIT P0, [R2+URZ+0x22820], R0 ;  /* 0x02282000020075a7 */ /* 0x0082e4000800017f */
[----:B---3--:R-:W-:Y:S05]  /*1d730*/  @!P0 NANOSLEEP.SYNCS 0x989680 ;  /* 0x009896800000895d */ /* 0x008fea0003900000 */
[----:B------:R-:W3:Y:S02]  /*1d740*/  @!P0 SYNCS.PHASECHK.TRANS64 P0, [R2+URZ+0x22820], R0 ;  /* 0x02282000020085a7 */ /* 0x000ee4000800007f */
[----:B---3--:R-:W-:Y:S05]  /*1d750*/  @!P0 BRA `(.L_x_5066) ;  /* 0xfffffffc00ec8947 */ /* 0x008fea000383ffff */
[----:B------:R-:W-:Y:S05]  /*1d760*/  BRA `(.L_x_5236) ;  /* 0xffffffa400587947 */ /* 0x000fea000383ffff */
.L_x_5070:
[----:B0-----:R0:W1:Y:S02]  /*1d770*/  SYNCS.PHASECHK.TRANS64.TRYWAIT P0, [R2+URZ+0x22860], R0 ;  /* 0x02286000020075a7 */ /* 0x001064000800017f */
[----:B-1----:R-:W-:Y:S05]  /*1d780*/  @!P0 NANOSLEEP.SYNCS 0x989680 ;  /* 0x009896800000895d */ /* 0x002fea0003900000 */
[----:B------:R-:W1:Y:S02]  /*1d790*/  @!P0 SYNCS.PHASECHK.TRANS64 P0, [R2+URZ+0x22860], R0 ;  /* 0x02286000020085a7 */ /* 0x000e64000800007f */
[----:B-1----:R-:W-:Y:S05]  /*1d7a0*/  @!P0 BRA `(.L_x_5070) ;  /* 0xfffffffc00f08947 */ /* 0x002fea000383ffff */
[----:B------:R-:W-:Y:S05]  /*1d7b0*/  BRA `(.L_x_5237) ;  /* 0xffffffa400847947 */ /* 0x000fea000383ffff */
.L_x_5085:
[----:B-1----:R1:W2:Y:S02]  /*1d7c0*/  SYNCS.PHASECHK.TRANS64.TRYWAIT P0, [R2+URZ+0x22840], R6 ;  /* 0x02284006020075a7 */ /* 0x0022a4000800017f */
[----:B--2---:R-:W-:Y:S05]  /*1d7d0*/  @!P0 NANOSLEEP.SYNCS 0x989680 ;  /* 0x009896800000895d */ /* 0x004fea0003900000 */
[----:B------:R-:W2:Y:S02]  /*1d7e0*/  @!P0 SYNCS.PHASECHK.TRANS64 P0, [R2+URZ+0x22840], R6 ;  /* 0x02284006020085a7 */ /* 0x000ea4000800007f */
[----:B--2---:R-:W-:Y:S05]  /*1d7f0*/  @!P0 BRA `(.L_x_5085) ;  /* 0xfffffffc00f08947 */ /* 0x004fea000383ffff */
[----:B------:R-:W-:Y:S05]  /*1d800*/  BRA `(.L_x_5238) ;  /* 0xffffffac00ac7947 */ /* 0x000fea000383ffff */
.L_x_5090:
[----:B0-----:R0:W2:Y:S02]  /*1d810*/  SYNCS.PHASECHK.TRANS64.TRYWAIT P0, [R2+URZ+0x22860], R6 ;  /* 0x02286006020075a7 */ /* 0x0010a4000800017f */
[----:B--2---:R-:W-:Y:S05]  /*1d820*/  @!P0 NANOSLEEP.SYNCS 0x989680 ;  /* 0x009896800000895d */ /* 0x004fea0003900000 */
[----:B------:R-:W2:Y:S02]  /*1d830*/  @!P0 SYNCS.PHASECHK.TRANS64 P0, [R2+URZ+0x22860], R6 ;  /* 0x02286006020085a7 */ /* 0x000ea4000800007f */
[----:B--2---:R-:W-:Y:S05]  /*1d840*/  @!P0 BRA `(.L_x_5090) ;  /* 0xfffffffc00f08947 */ /* 0x004fea000383ffff */
[----:B------:R-:W-:Y:S05]  /*1d850*/  BRA `(.L_x_5239) ;  /* 0xffffffb000347947 */ /* 0x000fea000383ffff */
.L_x_5101:
[----:B0-----:R0:W1:Y:S02]  /*1d860*/  SYNCS.PHASECHK.TRANS64.TRYWAIT P0, [R3+URZ+0x22840], R2 ;  /* 0x02284002030075a7 */ /* 0x001064000800017f */
[----:B-1----:R-:W-:Y:S05]  /*1d870*/  @!P0 NANOSLEEP.SYNCS 0x989680 ;  /* 0x009896800000895d */ /* 0x002fea0003900000 */
[----:B------:R-:W1:Y:S02]  /*1d880*/  @!P0 SYNCS.PHASECHK.TRANS64 P0, [R3+URZ+0x22840], R2 ;  /* 0x02284002030085a7 */ /* 0x000e64000800007f */
[----:B-1----:R-:W-:Y:S05]  /*1d890*/  @!P0 BRA `(.L_x_5101) ;  /* 0xfffffffc00f08947 */ /* 0x002fea000383ffff */
[----:B------:R-:W-:Y:S05]  /*1d8a0*/  BRA `(.L_x_5240) ;  /* 0xffffffb8003c7947 */ /* 0x000fea000383ffff */
.L_x_5106:
[----:B-1----:R1:W2:Y:S02]  /*1d8b0*/  SYNCS.PHASECHK.TRANS64.TRYWAIT P0, [R3+URZ+0x22860], R2 ;  /* 0x02286002030075a7 */ /* 0x0022a4000800017f */
[----:B--2---:R-:W-:Y:S05]  /*1d8c0*/  @!P0 NANOSLEEP.SYNCS 0x989680 ;  /* 0x009896800000895d */ /* 0x004fea0003900000 */
[----:B------:R-:W2:Y:S02]  /*1d8d0*/  @!P0 SYNCS.PHASECHK.TRANS64 P0, [R3+URZ+0x22860], R2 ;  /* 0x02286002030085a7 */ /* 0x000ea4000800007f */
[----:B--2---:R-:W-:Y:S05]  /*1d8e0*/  @!P0 BRA `(.L_x_5106) ;  /* 0xfffffffc00f08947 */ /* 0x004fea000383ffff */
[----:B------:R-:W-:Y:S05]  /*1d8f0*/  BRA `(.L_x_5241) ;  /* 0xffffffb800c07947 */ /* 0x000fea000383ffff */
.L_x_5117:
[----:B0-----:R0:W1:Y:S02]  /*1d900*/  SYNCS.PHASECHK.TRANS64.TRYWAIT P0, [R3+URZ+0x22840], R2 ;  /* 0x02284002030075a7 */ /* 0x001064000800017f */
[----:B-1----:R-:W-:Y:S05]  /*1d910*/  @!P0 NANOSLEEP.SYNCS 0x989680 ;  /* 0x009896800000895d */ /* 0x002fea0003900000 */
[----:B------:R-:W1:Y:S02]  /*1d920*/  @!P0 SYNCS.PHASECHK.TRANS64 P0, [R3+URZ+0x22840], R2 ;  /* 0x02284002030085a7 */ /* 0x000e64000800007f */
[----:B-1----:R-:W-:Y:S05]  /*1d930*/  @!P0 BRA `(.L_x_5117) ;  /* 0xfffffffc00f08947 */ /* 0x002fea000383ffff */
[----:B------:R-:W-:Y:S05]  /*1d940*/  BRA `(.L_x_5242) ;  /* 0xffffffc000ac7947 */ /* 0x000fea000383ffff */
.L_x_5122:
[----:B-1----:R1:W2:Y:S02]  /*1d950*/  SYNCS.PHASECHK.TRANS64.TRYWAIT P0, [R3+URZ+0x22860], R2 ;  /* 0x02286002030075a7 */ /* 0x0022a4000800017f */
[----:B--2---:R-:W-:Y:S05]  /*1d960*/  @!P0 NANOSLEEP.SYNCS 0x989680 ;  /* 0x009896800000895d */ /* 0x004fea0003900000 */
[----:B------:R-:W2:Y:S02]  /*1d970*/  @!P0 SYNCS.PHASECHK.TRANS64 P0, [R3+URZ+0x22860], R2 ;  /* 0x02286002030085a7 */ /* 0x000ea4000800007f */
[----:B--2---:R-:W-:Y:S05]  /*1d980*/  @!P0 BRA `(.L_x_5122) ;  /* 0xfffffffc00f08947 */ /* 0x004fea000383ffff */
[----:B------:R-:W-:Y:S05]  /*1d990*/  BRA `(.L_x_5243) ;  /* 0xffffffc400347947 */ /* 0x000fea000383ffff */
.L_x_5134:
[----:B------:R-:W-:Y:S01]  /*1d9a0*/  BSSY B0, `(.L_x_5244) ;  /* 0x0000008000007945 */ /* 0x000fe20003800000 */
[----:B------:R-:W-:Y:S02]  /*1d9b0*/  IMAD.MOV.U32 R13, RZ, RZ, R16 ;  /* 0x000000ffff0d7224 */ /* 0x000fe400078e0010 */
[----:B------:R-:W-:Y:S02]  /*1d9c0*/  IMAD.MOV.U32 R12, RZ, RZ, RZ ;  /* 0x000000ffff0c7224 */ /* 0x000fe400078e00ff */
[----:B-1----:R-:W-:Y:S02]  /*1d9d0*/  IMAD.MOV.U32 R11, RZ, RZ, 0x1f ;  /* 0x0000001fff0b7424 */ /* 0x002fe400078e00ff */
[----:B------:R-:W-:-:S07]  /*1d9e0*/  IMAD.MOV.U32 R15, RZ, RZ, -0x1 ;  /* 0xffffffffff0f7424 */ /* 0x000fce00078e00ff */
[----:B0----5:R-:W-:Y:S05]  /*1d9f0*/  WARPSYNC.COLLECTIVE R15, `(.L_x_5245) ;  /* 0x000000000f087348 */ /* 0x021fea0003c00000 */
[----:B0-----:R0:W1:Y:S02]  /*1da00*/  SHFL.IDX P6, R14, R13, R12, R11 ;  /* 0x0000000c0d0e7389 */ /* 0x00106400000c000b */
[----:B01---5:R-:W-:Y:S01]  /*1da10*/  ENDCOLLECTIVE ;  /* 0x000000000000791b */ /* 0x023fe20003800000 */
.L_x_5245:
[----:B------:R-:W-:Y:S05]  /*1da20*/  BSYNC B0 ;  /* 0x0000000000007941 */ /* 0x000fea0003800000 */
.L_x_5244:
[----:B------:R-:W-:Y:S01]  /*1da30*/  IMAD.MOV.U32 R13, RZ, RZ, R16 ;  /* 0x000000ffff0d7224 */ /* 0x000fe200078e0010 */
[----:B------:R-:W-:Y:S01]  /*1da40*/  MOV R0, R14 ;  /* 0x0000000e00007202 */ /* 0x000fe20000000f00 */
[----:B------:R-:W-:Y:S02]  /*1da50*/  IMAD.MOV.U32 R12, RZ, RZ, 0x1 ;  /* 0x00000001ff0c7424 */ /* 0x000fe400078e00ff */
[----:B------:R-:W-:Y:S02]  /*1da60*/  IMAD.MOV.U32 R11, RZ, RZ, 0x1f ;  /* 0x0000001fff0b7424 */ /* 0x000fe400078e00ff */
[----:B------:R-:W-:Y:S02]  /*1da70*/  IMAD.MOV.U32 R15, RZ, RZ, -0x1 ;  /* 0xffffffffff0f7424 */ /* 0x000fe400078e00ff */
[----:B------:R-:W-:-:S07]  /*1da80*/  IMAD.IADD R7, R19, 0x1, R6 ;  /* 0x0000000113077824 */ /* 0x000fce00078e0206 */
[----:B------:R-:W-:Y:S05]  /*1da90*/  WARPSYNC.COLLECTIVE R15, `(.L_x_5246) ;  /* 0x000000000f087348 */ /* 0x000fea0003c00000 */
[----:B------:R0:W1:Y:S02]  /*1daa0*/  SHFL.IDX P6, R14, R13, R12, R11 ;  /* 0x0000000c0d0e7389 */ /* 0x00006400000c000b */
[----:B01----:R-:W-:Y:S01]  /*1dab0*/  ENDCOLLECTIVE ;  /* 0x000000000000791b */ /* 0x003fe20003800000 */
.L_x_5246:
        /* <DEDUP_REMOVED lines=18> */
.L_x_5247:
[----:B------:R-:W-:Y:S01]  /*1dbe0*/  IMAD.MOV.U32 R12, RZ, RZ, 0x2 ;  /* 0x00000002ff0c7424 */ /* 0x000fe200078e00ff */
[----:B------:R-:W-:-:S05]  /*1dbf0*/  SEL R7, R14, RZ, P1 ;  /* 0x000000ff0e077207 */ /* 0x000fca0000800000 */
[----:B------:R-:W-:-:S04]  /*1dc00*/  IMAD.IADD R3, R2, 0x1, R7 ;  /* 0x0000000102037824 */ /* 0x000fc800078e0207 */
[----:B------:R-:W-:-:S07]  /*1dc10*/  IMAD.MOV.U32 R13, RZ, RZ, R3 ;  /* 0x000000ffff0d7224 */ /* 0x000fce00078e0003 */
[----:B------:R-:W-:Y:S05]  /*1dc20*/  WARPSYNC.COLLECTIVE R15, `(.L_x_5248) ;  /* 0x000000000f087348 */ /* 0x000fea0003c00000 */
[----:B------:R0:W1:Y:S02]  /*1dc30*/  SHFL.UP P6, R14, R13, R12, R11 ;  /* 0x0400000c0d0e7389 */ /* 0x00006400000c000b */
[----:B01----:R-:W-:Y:S01]  /*1dc40*/  ENDCOLLECTIVE ;  /* 0x000000000000791b */ /* 0x003fe20003800000 */
.L_x_5248:
        /* <DEDUP_REMOVED lines=8> */
.L_x_5249:
        /* <DEDUP_REMOVED lines=8> */
.L_x_5250:
        /* <DEDUP_REMOVED lines=8> */
.L_x_5251:
        /* <DEDUP_REMOVED lines=9> */
.L_x_5252:
[----:B------:R-:W-:Y:S01]  /*1de60*/  IMAD.MOV.U32 R16, RZ, RZ, R14 ;  /* 0x000000ffff107224 */ /* 0x000fe200078e000e */
[----:B------:R-:W-:Y:S06]  /*1de70*/  BRA `(.L_x_5253) ;  /* 0xffffffc800907947 */ /* 0x000fec000383ffff */
.L_x_5139:
[----:B------:R-:W-:Y:S01]  /*1de80*/  BSSY B0, `(.L_x_5254) ;  /* 0x0000008000007945 */ /* 0x000fe20003800000 */
[----:B-----5:R-:W-:Y:S01]  /*1de90*/  MOV R13, R2 ;  /* 0x00000002000d7202 */ /* 0x020fe20000000f00 */
[----:B------:R-:W-:Y:S02]  /*1dea0*/  IMAD.MOV.U32 R12, RZ, RZ, 0x1 ;  /* 0x00000001ff0c7424 */ /* 0x000fe400078e00ff */
[----:B------:R-:W-:Y:S02]  /*1deb0*/  IMAD.MOV.U32 R11, RZ, RZ, RZ ;  /* 0x000000ffff0b7224 */ /* 0x000fe400078e00ff */
[----:B------:R-:W-:-:S07]  /*1dec0*/  IMAD.MOV.U32 R15, RZ, RZ, -0x1 ;  /* 0xffffffffff0f7424 */ /* 0x000fce00078e00ff */
[----:B0-----:R-:W-:Y:S05]  /*1ded0*/  WARPSYNC.COLLECTIVE R15, `(.L_x_5255) ;  /* 0x000000000f087348 */ /* 0x001fea0003c00000 */
[----:B------:R1:W2:Y:S02]  /*1dee0*/  SHFL.UP P6, R14, R13, R12, R11 ;  /* 0x0400000c0d0e7389 */ /* 0x0002a400000c000b */
[----:B012---:R-:W-:Y:S01]  /*1def0*/  ENDCOLLECTIVE ;  /* 0x000000000000791b */ /* 0x007fe20003800000 */
.L_x_5255:
[----:B------:R-:W-:Y:S05]  /*1df00*/  BSYNC B0 ;  /* 0x0000000000007941 */ /* 0x000fea0003800000 */
.L_x_5254:
[----:B------:R-:W-:Y:S01]  /*1df10*/  SEL R3, R14, RZ, P1 ;  /* 0x000000ff0e037207 */ /* 0x000fe20000800000 */
[----:B------:R-:W-:Y:S01]  /*1df20*/  IMAD.MOV.U32 R12, RZ, RZ, 0x2 ;  /* 0x00000002ff0c7424 */ /* 0x000fe200078e00ff */
[----:B------:R-:W-:Y:S01]  /*1df30*/  MOV R15, 0xffffffff ;  /* 0xffffffff000f7802 */ /* 0x000fe20000000f00 */
[----:B------:R-:W-:Y:S02]  /*1df40*/  IMAD.MOV.U32 R11, RZ, RZ, RZ ;  /* 0x000000ffff0b7224 */ /* 0x000fe400078e00ff */
[----:B------:R-:W-:-:S04]  /*1df50*/  IMAD.IADD R3, R2, 0x1, R3 ;  /* 0x0000000102037824 */ /* 0x000fc800078e0203 */
[----:B------:R-:W-:-:S07]  /*1df60*/  IMAD.MOV.U32 R13, RZ, RZ, R3 ;  /* 0x000000ffff0d7224 */ /* 0x000fce00078e0003 */
[----:B------:R-:W-:Y:S05]  /*1df70*/  WARPSYNC.COLLECTIVE R15, `(.L_x_5256) ;  /* 0x000000000f087348 */ /* 0x000fea0003c00000 */
[----:B------:R0:W1:Y:S02]  /*1df80*/  SHFL.UP P6, R14, R13, R12, R11 ;  /* 0x0400000c0d0e7389 */ /* 0x00006400000c000b */
[----:B01----:R-:W-:Y:S01]  /*1df90*/  ENDCOLLECTIVE ;  /* 0x000000000000791b */ /* 0x003fe20003800000 */
.L_x_5256:
[----:B------:R-:W-:Y:S01]  /*1dfa0*/  IMAD.MOV.U32 R12, RZ, RZ, 0x4 ;  /* 0x00000004ff0c7424 */ /* 0x000fe200078e00ff */
[----:B------:R-:W-:-:S05]  /*1dfb0*/  SEL R14, R14, RZ, P2 ;  /* 0x000000ff0e0e7207 */ /* 0x000fca0001000000 */
[----:B------:R-:W-:-:S04]  /*1dfc0*/  IMAD.IADD R3, R3, 0x1, R14 ;  /* 0x0000000103037824 */ /* 0x000fc800078e020e */
[----:B------:R-:W-:-:S07]  /*1dfd0*/  IMAD.MOV.U32 R13, RZ, RZ, R3 ;  /* 0x000000ffff0d7224 */ /* 0x000fce00078e0003 */
[----:B------:R-:W-:Y:S05]  /*1dfe0*/  WARPSYNC.COLLECTIVE R15, `(.L_x_5257) ;  /* 0x000000000f087348 */ /* 0x000fea0003c00000 */
[----:B------:R0:W1:Y:S02]  /*1dff0*/  SHFL.UP P6, R14, R13, R12, R11 ;  /* 0x0400000c0d0e7389 */ /* 0x00006400000c000b */
[----:B01----:R-:W-:Y:S01]  /*1e000*/  ENDCOLLECTIVE ;  /* 0x000000000000791b */ /* 0x003fe20003800000 */
.L_x_5257:
[----:B------:R-:W-:Y:S01]  /*1e010*/  IMAD.MOV.U32 R12, RZ, RZ, 0x8 ;  /* 0x00000008ff0c7424 */ /* 0x000fe200078e00ff */
[----:B------:R-:W-:-:S05]  /*1e020*/  SEL R14, R14, RZ, P3 ;  /* 0x000000ff0e0e7207 */ /* 0x000fca0001800000 */
[----:B------:R-:W-:-:S04]  /*1e030*/  IMAD.IADD R3, R3, 0x1, R14 ;  /* 0x0000000103037824 */ /* 0x000fc800078e020e */
[----:B------:R-:W-:-:S07]  /*1e040*/  IMAD.MOV.U32 R13, RZ, RZ, R3 ;  /* 0x000000ffff0d7224 */ /* 0x000fce00078e0003 */
[----:B------:R-:W-:Y:S05]  /*1e050*/  WARPSYNC.COLLECTIVE R15, `(.L_x_5258) ;  /* 0x000000000f087348 */ /* 0x000fea0003c00000 */
[----:B------:R0:W1:Y:S02]  /*1e060*/  SHFL.UP P6, R14, R13, R12, R11 ;  /* 0x0400000c0d0e7389 */ /* 0x00006400000c000b */
[----:B01----:R-:W-:Y:S01]  /*1e070*/  ENDCOLLECTIVE ;  /* 0x000000000000791b */ /* 0x003fe20003800000 */
.L_x_5258:
[----:B------:R-:W-:Y:S01]  /*1e080*/  IMAD.MOV.U32 R12, RZ, RZ, 0x10 ;  /* 0x00000010ff0c7424 */ /* 0x000fe200078e00ff */
[----:B------:R-:W-:-:S05]  /*1e090*/  SEL R14, R14, RZ, P4 ;  /* 0x000000ff0e0e7207 */ /* 0x000fca0002000000 */
[----:B------:R-:W-:-:S05]  /*1e0a0*/  IMAD.IADD R3, R3, 0x1, R14 ;  /* 0x0000000103037824 */ /* 0x000fca00078e020e */
[----:B------:R-:W-:-:S07]  /*1e0b0*/  MOV R13, R3 ;  /* 0x00000003000d7202 */ /* 0x000fce0000000f00 */
[----:B------:R-:W-:Y:S05]  /*1e0c0*/  WARPSYNC.COLLECTIVE R15, `(.L_x_5259) ;  /* 0x000000000f087348 */ /* 0x000fea0003c00000 */
[----:B------:R0:W1:Y:S02]  /*1e0d0*/  SHFL.UP P6, R14, R13, R12, R11 ;  /* 0x0400000c0d0e7389 */ /* 0x00006400000c000b */
[----:B01----:R-:W-:Y:S01]  /*1e0e0*/  ENDCOLLECTIVE ;  /* 0x000000000000791b */ /* 0x003fe20003800000 */
.L_x_5259:
        /* <DEDUP_REMOVED lines=8> */
.L_x_5260:
[----:B------:R-:W-:Y:S01]  /*1e170*/  IMAD.MOV.U32 R16, RZ, RZ, R14 ;  /* 0x000000ffff107224 */ /* 0x000fe200078e000e */
[----:B------:R-:W-:Y:S06]  /*1e180*/  BRA `(.L_x_5261) ;  /* 0xffffffc800687947 */ /* 0x000fec000383ffff */
.L_x_5141:
[----:B------:R-:W-:Y:S01]  /*1e190*/  BSSY B0, `(.L_x_5262) ;  /* 0x0000006000007945 */ /* 0x000fe20003800000 */
[----:B------:R-:W-:Y:S01]  /*1e1a0*/  PLOP3.LUT P6, PT, P6, PT, PT, 0x8, 0x0 ;  /* 0x000000000000781c */ /* 0x000fe200037ce170 */
[----:B------:R-:W-:-:S12]  /*1e1b0*/  IMAD.MOV.U32 R15, RZ, RZ, -0x1 ;  /* 0xffffffffff0f7424 */ /* 0x000fd800078e00ff */
[----:B0----5:R-:W-:Y:S05]  /*1e1c0*/  WARPSYNC.COLLECTIVE R15, `(.L_x_5263) ;  /* 0x000000000f087348 */ /* 0x021fea0003c00000 */
[----:B------:R-:W-:Y:S01]  /*1e1d0*/  VOTE.ANY R14, PT, P6 ;  /* 0x00000000000e7806 */ /* 0x000fe200030e0100 */
[----:B0----5:R-:W-:Y:S06]  /*1e1e0*/  ENDCOLLECTIVE ;  /* 0x000000000000791b */ /* 0x021fec0003800000 */
.L_x_5263:
[----:B------:R-:W-:Y:S05]  /*1e1f0*/  BSYNC B0 ;  /* 0x0000000000007941 */ /* 0x000fea0003800000 */
.L_x_5262:
        /* <DEDUP_REMOVED lines=9> */
.L_x_5264:
[----:B------:R-:W-:Y:S01]  /*1e290*/  IMAD.MOV.U32 R17, RZ, RZ, R14 ;  /* 0x000000ffff117224 */ /* 0x000fe200078e000e */
[----:B------:R-:W-:Y:S06]  /*1e2a0*/  BRA `(.L_x_5265) ;  /* 0xffffffc800587947 */ /* 0x000fec000383ffff */
.L_x_5143:
[----:B------:R-:W-:Y:S01]  /*1e2b0*/  BSSY B0, `(.L_x_5266) ;  /* 0x0000007000007945 */ /* 0x000fe20003800000 */
[----:B------:R-:W-:Y:S01]  /*1e2c0*/  IMAD.MOV.U32 R13, RZ, RZ, R3 ;  /* 0x000000ffff0d7224 */ /* 0x000fe200078e0003 */
[----:B------:R-:W-:Y:S01]  /*1e2d0*/  MOV R15, 0xffffffff ;  /* 0xffffffff000f7802 */ /* 0x000fe20000000f00 */
[----:B------:R-:W-:-:S07]  /*1e2e0*/  IMAD.MOV.U32 R11, RZ, RZ, 0x1f ;  /* 0x0000001fff0b7424 */ /* 0x000fce00078e00ff */
[----:B012--5:R-:W-:Y:S05]  /*1e2f0*/  WARPSYNC.COLLECTIVE R15, `(.L_x_5267) ;  /* 0x000000000f087348 */ /* 0x027fea0003c00000 */
[----:B------:R3:W4:Y:S02]  /*1e300*/  SHFL.IDX P6, R14, R13, R12, R11 ;  /* 0x0000000c0d0e7389 */ /* 0x00072400000c000b */
[----:B012345:R-:W-:Y:S01]  /*1e310*/  ENDCOLLECTIVE ;  /* 0x000000000000791b */ /* 0x03ffe20003800000 */
.L_x_5267:
[----:B------:R-:W-:Y:S05]  /*1e320*/  BSYNC B0 ;  /* 0x0000000000007941 */ /* 0x000fea0003800000 */
.L_x_5266:
[----:B------:R-:W-:Y:S01]  /*1e330*/  IMAD.MOV.U32 R3, RZ, RZ, R14 ;  /* 0x000000ffff037224 */ /* 0x000fe200078e000e */
[----:B------:R-:W-:Y:S06]  /*1e340*/  BRA `(.L_x_5268) ;  /* 0xffffffc8004c7947 */ /* 0x000fec000383ffff */
.L_x_5147:
[----:B0-----:R0:W1:Y:S02]  /*1e350*/  SYNCS.PHASECHK.TRANS64.TRYWAIT P0, [R0+URZ+0x22820], R3 ;  /* 0x02282003000075a7 */ /* 0x001064000800017f */
[----:B-1----:R-:W-:Y:S05]  /*1e360*/  @!P0 NANOSLEEP.SYNCS 0x989680 ;  /* 0x009896800000895d */ /* 0x002fea0003900000 */
[----:B------:R-:W1:Y:S02]  /*1e370*/  @!P0 SYNCS.PHASECHK.TRANS64 P0, [R0+URZ+0x22820], R3 ;  /* 0x02282003000085a7 */ /* 0x000e64000800007f */
[----:B-1----:R-:W-:Y:S05]  /*1e380*/  @!P0 BRA `(.L_x_5147) ;  /* 0xfffffffc00f08947 */ /* 0x002fea000383ffff */
[----:B------:R-:W-:Y:S05]  /*1e390*/  BRA `(.L_x_5269) ;  /* 0xffffffcc00d07947 */ /* 0x000fea000383ffff */
.L_x_5148:
        /* <DEDUP_REMOVED lines=11> */
.L_x_5271:
[----:B------:R-:W-:Y:S05]  /*1e450*/  BSYNC B0 ;  /* 0x0000000000007941 */ /* 0x000fea0003800000 */
.L_x_5270:
[----:B------:R-:W-:Y:S05]  /*1e460*/  BRA `(.L_x_5272) ;  /* 0xffffffcc00b87947 */ /* 0x000fea000383ffff */
.L_x_5149:
[----:B------:R-:W-:Y:S01]  /*1e470*/  BSSY B0, `(.L_x_5273) ;  /* 0x0000006000007945 */ /* 0x000fe20003800000 */
[----:B------:R-:W-:-:S07]  /*1e480*/  IMAD.MOV.U32 R15, RZ, RZ, -0x1 ;  /* 0xffffffffff0f7424 */ /* 0x000fce00078e00ff */
[----:B01---5:R-:W-:Y:S05]  /*1e490*/  WARPSYNC.COLLECTIVE R15, `(.L_x_5274) ;  /* 0x000000000f0c7348 */ /* 0x023fea0003c00000 */
[----:B------:R-:W-:Y:S02]  /*1e4a0*/  ELECT P6, UR62, PT ;  /* 0x00000000003e782f */ /* 0x000fe400038c0000 */
[----:B------:R-:W-:Y:S01]  /*1e4b0*/  MOV R14, UR62 ;  /* 0x0000003e000e7c02 */ /* 0x000fe20008000f00 */
[----:B01---5:R-:W-:Y:S10]  /*1e4c0*/  ENDCOLLECTIVE ;  /* 0x000000000000791b */ /* 0x023ff40003800000 */
.L_x_5274:
[----:B------:R-:W-:Y:S05]  /*1e4d0*/  BSYNC B0 ;  /* 0x0000000000007941 */ /* 0x000fea0003800000 */
.L_x_5273:
[----:B------:R-:W-:Y:S05]  /*1e4e0*/  BRA `(.L_x_5275) ;  /* 0xffffffcc00ac7947 */ /* 0x000fea000383ffff */
.L_x_5151:
[----:B0-----:R0:W1:Y:S02]  /*1e4f0*/  SYNCS.PHASECHK.TRANS64.TRYWAIT P0, [R6+URZ], R5 ;  /* 0x00000005060075a7 */ /* 0x001064000800017f */
[----:B-1----:R-:W-:Y:S05]  /*1e500*/  @!P0 NANOSLEEP.SYNCS 0x989680 ;  /* 0x009896800000895d */ /* 0x002fea0003900000 */
[----:B------:R-:W1:Y:S02]  /*1e510*/  @!P0 SYNCS.PHASECHK.TRANS64 P0, [R6+URZ], R5 ;  /* 0x00000005060085a7 */ /* 0x000e64000800007f */
[----:B-1----:R-:W-:Y:S05]  /*1e520*/  @!P0 BRA `(.L_x_5151) ;  /* 0xfffffffc00f08947 */ /* 0x002fea000383ffff */
[----:B------:R-:W-:Y:S05]  /*1e530*/  BRA `(.L_x_5276) ;  /* 0xffffffcc00e87947 */ /* 0x000fea000383ffff */
.L_x_5152:
[----:B-1----:R1:W2:Y:S02]  /*1e540*/  SYNCS.PHASECHK.TRANS64.TRYWAIT P0, [R7+URZ], R2 ;  /* 0x00000002070075a7 */ /* 0x0022a4000800017f */
[----:B--2---:R-:W-:Y:S05]  /*1e550*/  @!P0 NANOSLEEP.SYNCS 0x989680 ;  /* 0x009896800000895d */ /* 0x004fea0003900000 */
[----:B------:R-:W2:Y:S02]  /*1e560*/  @!P0 SYNCS.PHASECHK.TRANS64 P0, [R7+URZ], R2 ;  /* 0x00000002070085a7 */ /* 0x000ea4000800007f */
[----:B--2---:R-:W-:Y:S05]  /*1e570*/  @!P0 BRA `(.L_x_5152) ;  /* 0xfffffffc00f08947 */ /* 0x004fea000383ffff */
[----:B------:R-:W-:Y:S05]  /*1e580*/  BRA `(.L_x_5277) ;  /* 0xffffffcc00dc7947 */ /* 0x000fea000383ffff */
.L_x_5154:
[----:B--2---:R2:W3:Y:S02]  /*1e590*/  SYNCS.PHASECHK.TRANS64.TRYWAIT P0, [R4+URZ], R5 ;  /* 0x00000005040075a7 */ /* 0x0044e4000800017f */
[----:B---3--:R-:W-:Y:S05]  /*1e5a0*/  @!P0 NANOSLEEP.SYNCS 0x989680 ;  /* 0x009896800000895d */ /* 0x008fea0003900000 */
[----:B------:R-:W3:Y:S02]  /*1e5b0*/  @!P0 SYNCS.PHASECHK.TRANS64 P0, [R4+URZ], R5 ;  /* 0x00000005040085a7 */ /* 0x000ee4000800007f */
[----:B---3--:R-:W-:Y:S05]  /*1e5c0*/  @!P0 BRA `(.L_x_5154) ;  /* 0xfffffffc00f08947 */ /* 0x008fea000383ffff */
[----:B------:R-:W-:Y:S05]  /*1e5d0*/  BRA `(.L_x_5278) ;  /* 0xffffffcc00e47947 */ /* 0x000fea000383ffff */
.L_x_5279:
        /* <DEDUP_REMOVED lines=10> */
.L_x_6048:


//--------------------- .text._ZN7cutlass13device_kernelIN5flash11enable_sm90INS1_16FlashAttnFwdSm90INS1_25CollectiveMainloopFwdSm90ILi2EN4cute5tupleIJNS5_1CILi1EEES8_S8_EEENS6_IJNS7_ILi128EEENS7_ILi96EEENS7_ILi64EEEEEELi256ENS_6half_tEfNS_4arch4Sm90ELb1ELb0ELb1ELb1ELb0ELb0ELb1ELb1ELb0ELb1ELb0ELb0EEENS1_21CollectiveEpilogueFwdINS6_IJSA_NS7_ILi256EEESB_EEES9_SE_SG_Li256ELb1ELb1ELb0ELb0EEENS1_36VarlenDynamicPersistentTileSchedulerILi128ELi96ELi256ELi128ELb0ELb1ELb1ELb1ELb1ELb1EEEEEEEEEvNT_6ParamsE --------------------------
	.section	.text._ZN7cutlass13device_kernelIN5flash11enable_sm90INS1_16FlashAttnFwdSm90INS1_25CollectiveMainloopFwdSm90ILi2EN4cute5tupleIJNS5_1CILi1EEES8_S8_EEENS6_IJNS7_ILi128EEENS7_ILi96EEENS7_ILi64EEEEEELi256ENS_6half_tEfNS_4arch4Sm90ELb1ELb0ELb1ELb1ELb0ELb0ELb1ELb1ELb0ELb1ELb0ELb0EEENS1_21CollectiveEpilogueFwdINS6_IJSA_NS7_ILi256EEESB_EEES9_SE_SG_Li256ELb1ELb1ELb0ELb0EEENS1_36VarlenDynamicPersistentTileSchedulerILi128ELi96ELi256ELi128ELb0ELb1ELb1ELb1ELb1ELb1EEEEEEEEEvNT_6ParamsE,"ax",@progbits
	.align	128
.text._ZN7cutlass13device_kernelIN5flash11enable_sm90INS1_16FlashAttnFwdSm90INS1_25CollectiveMainloopFwdSm90ILi2EN4cute5tupleIJNS5_1CILi1EEES8_S8_EEENS6_IJNS7_ILi128EEENS7_ILi96EEENS7_ILi64EEEEEELi256ENS_6half_tEfNS_4arch4Sm90ELb1ELb0ELb1ELb1ELb0ELb0ELb1ELb1ELb0ELb1ELb0ELb0EEENS1_21CollectiveEpilogueFwdINS6_IJSA_NS7_ILi256EEESB_EEES9_SE_SG_Li256ELb1ELb1ELb0ELb0EEENS1_36VarlenDynamicPersistentTileSchedulerILi128ELi96ELi256ELi128ELb0ELb1ELb1ELb1ELb1ELb1EEEEEEEEEvNT_6ParamsE:
        .type           _ZN7cutlass13device_kernelIN5flash11enable_sm90INS1_16FlashAttnFwdSm90INS1_25CollectiveMainloopFwdSm90ILi2EN4cute5tupleIJNS5_1CILi1EEES8_S8_EEENS6_IJNS7_ILi128EEENS7_ILi96EEENS7_ILi64EEEEEELi256ENS_6half_tEfNS_4arch4Sm90ELb1ELb0ELb1ELb1ELb0ELb0ELb1ELb1ELb0ELb1ELb0ELb0EEENS1_21CollectiveEpilogueFwdINS6_IJSA_NS7_ILi256EEESB_EEES9_SE_SG_Li256ELb1ELb1ELb0ELb0EEENS1_36VarlenDynamicPersistentTileSchedulerILi128ELi96ELi256ELi128ELb0ELb1ELb1ELb1ELb1ELb1EEEEEEEEEvNT_6ParamsE,@function
        .size           _ZN7cutlass13device_kernelIN5flash11enable_sm90INS1_16FlashAttnFwdSm90INS1_25CollectiveMainloopFwdSm90ILi2EN4cute5tupleIJNS5_1CILi1EEES8_S8_EEENS6_IJNS7_ILi128EEENS7_ILi96EEENS7_ILi64EEEEEELi256ENS_6half_tEfNS_4arch4Sm90ELb1ELb0ELb1ELb1ELb0ELb0ELb1ELb1ELb0ELb1ELb0ELb0EEENS1_21CollectiveEpilogueFwdINS6_IJSA_NS7_ILi256EEESB_EEES9_SE_SG_Li256ELb1ELb1ELb0ELb0EEENS1_36VarlenDynamicPersistentTileSchedulerILi128ELi96ELi256ELi128ELb0ELb1ELb1ELb1ELb1ELb1EEEEEEEEEvNT_6ParamsE,(.L_x_6049 - _ZN7cutlass13device_kernelIN5flash11enable_sm90INS1_16FlashAttnFwdSm90INS1_25CollectiveMainloopFwdSm90ILi2EN4cute5tupleIJNS5_1CILi1EEES8_S8_EEENS6_IJNS7_ILi128EEENS7_ILi96EEENS7_ILi64EEEEEELi256ENS_6half_tEfNS_4arch4Sm90ELb1ELb0ELb1ELb1ELb0ELb0ELb1ELb1ELb0ELb1ELb0ELb0EEENS1_21CollectiveEpilogueFwdINS6_IJSA_NS7_ILi256EEESB_EEES9_SE_SG_Li256ELb1ELb1ELb0ELb0EEENS1_36VarlenDynamicPersistentTileSchedulerILi128ELi96ELi256ELi128ELb0ELb1ELb1ELb1ELb1ELb1EEEEEEEEEvNT_6ParamsE)
        .other          _ZN7cutlass13device_kernelIN5flash11enable_sm90INS1_16FlashAttnFwdSm90INS1_25CollectiveMainloopFwdSm90ILi2EN4cute5tupleIJNS5_1CILi1EEES8_S8_EEENS6_IJNS7_ILi128EEENS7_ILi96EEENS7_ILi64EEEEEELi256ENS_6half_tEfNS_4arch4Sm90ELb1ELb0ELb1ELb1ELb0ELb0ELb1ELb1ELb0ELb1ELb0ELb0EEENS1_21CollectiveEpilogueFwdINS6_IJSA_NS7_ILi256EEESB_EEES9_SE_SG_Li256ELb1ELb1ELb0ELb0EEENS1_36VarlenDynamicPersistentTileSchedulerILi128ELi96ELi256ELi128ELb0ELb1ELb1ELb1ELb1ELb1EEEEEEEEEvNT_6ParamsE,@"STO_CUDA_ENTRY STV_DEFAULT"
_ZN7cutlass13device_kernelIN5flash11enable_sm90INS1_16FlashAttnFwdSm90INS1_25CollectiveMainloopFwdSm90ILi2EN4cute5tupleIJNS5_1CILi1EEES8_S8_EEENS6_IJNS7_ILi128EEENS7_ILi96EEENS7_ILi64EEEEEELi256ENS_6half_tEfNS_4arch4Sm90ELb1ELb0ELb1ELb1ELb0ELb0ELb1ELb1ELb0ELb1ELb0ELb0EEENS1_21CollectiveEpilogueFwdINS6_IJSA_NS7_ILi256EEESB_EEES9_SE_SG_Li256ELb1ELb1ELb0ELb0EEENS1_36VarlenDynamicPersistentTileSchedulerILi128ELi96ELi256ELi128ELb0ELb1ELb1ELb1ELb1ELb1EEEEEEEEEvNT_6ParamsE:
        /* <DEDUP_REMOVED lines=18> */
.L_x_5281:
[----:B------:R-:W-:Y:S05]  /*0120*/  BSYNC B0 ;  /* 0x0000000000007941 */ /* 0x000fea0003800000 */
.L_x_5280:
        /* <DEDUP_REMOVED lines=43> */
.L_x_5282:
        /* <DEDUP_REMOVED lines=22> */
.L_x_5283:
        /* <DEDUP_REMOVED lines=18> */
.L_x_5284:
        /* <DEDUP_REMOVED lines=22> */
.L_x_5285:
        /* <DEDUP_REMOVED lines=22> */
.L_x_5286:
        /* <DEDUP_REMOVED lines=9> */
.L_x_5288:
        /* <DEDUP_REMOVED lines=40> */
[----:B------:R-:W-:-:S05]  /*0c30*/  IMAD.IADD R6, R237, 0x1, -R6 ;  /* 0x00000001ed067824 */ /* 0x000fca00078e0a06 */
[----:B------:R-:W-:-:S04]  /*0c40*/  LEA.HI R5, R6, R6, RZ, 0x1 ;  /* 0x0000000606057211 */ /* 0x000fc800078f08ff */
[----:B------:R-:W-:-:S05]  /*0c50*/  LOP3.LUT R5, R5, 0x1ffffffe, RZ, 0xc0, !PT ;  /* 0x1ffffffe05057812 */ /* 0x000fca00078ec0ff */
[----:B------:R-:W-:Y:S01]  /*0c60*/  IMAD.IADD R5, R6, 0x1, -R5 ;  /* 0x0000000106057824 */ /* 0x000fe200078e0a05 */
[----:B--2---:R-:W-:Y:S02]  /*0c70*/  R2UR UR4, R2 ;  /* 0x00000000020472ca */ /* 0x004fe400000e0000 */
[CC--:B------:R-:W-:Y:S02]  /*0c80*/  LEA.HI R2, R0.reuse, R237.reuse, RZ, 0x7 ;  /* 0x000000ed00027211 */ /* 0x0c0fe400078f38ff */
[----:B------:R-:W-:Y:S02]  /*0c90*/  LEA.HI R0, R0, R237, RZ, 0x3 ;  /* 0x000000ed00007211 */ /* 0x000fe400078f18ff */
[----:B------:R-:W-:Y:S02]  /*0ca0*/  LOP3.LUT R228, R2, 0xffffff80, RZ, 0xc0, !PT ;  /* 0xffffff8002e47812 */ /* 0x000fe400078ec0ff */
[----:B------:R-:W-:Y:S02]  /*0cb0*/  SHF.R.S32.HI R229, RZ, 0x7, R2 ;  /* 0x00000007ffe57819 */ /* 0x000fe40000011402 */
[----:B------:R-:W-:Y:S01]  /*0cc0*/  LOP3.LUT R208, R0, 0xfffffff8, RZ, 0xc0, !PT ;  /* 0xfffffff800d07812 */ /* 0x000fe200078ec0ff */
[C---:B------:R-:W-:Y:S01]  /*0cd0*/  IMAD.IADD R228, R237.reuse, 0x1, -R228 ;  /* 0x00000001ede47824 */ /* 0x040fe200078e0ae4 */
[----:B------:R-:W-:Y:S01]  /*0ce0*/  LEA.HI R2, R2, R229, RZ, 0x1 ;  /* 0x000000e502027211 */ /* 0x000fe200078f08ff */
[----:B------:R-:W-:Y:S01]  /*0cf0*/  ULOP3.LUT UR4, UR4, 0x1, URZ, 0xfc, !UPT ;  /* 0x0000000104047892 */ /* 0x000fe2000f8efc3f */
[----:B------:R-:W-:Y:S01]  /*0d00*/  SHF.R.S32.HI R225, RZ, 0x3, R0 ;  /* 0x00000003ffe17819 */ /* 0x000fe20000011400 */
[----:B------:R-:W-:Y:S01]  /*0d10*/  IMAD.IADD R208, R237, 0x1, -R208 ;  /* 0x00000001edd07824 */ /* 0x000fe200078e0ad0 */
[----:B------:R-:W-:-:S02]  /*0d20*/  SHF.R.S32.HI R7, RZ, 0x1f, R228 ;  /* 0x0000001fff077819 */ /* 0x000fc400000114e4 */
[----:B------:R-:W-:Y:S01]  /*0d30*/  LOP3.LUT R2, R2, 0x3fffffe, RZ, 0xc0, !PT ;  /* 0x03fffffe02027812 */ /* 0x000fe200078ec0ff */
[----:B------:R-:W-:Y:S01]  /*0d40*/  IMAD.SHL.U32 R200, R208, 0x8, RZ ;  /* 0x00000008d0c87824 */ /* 0x000fe200078e00ff */
[CC--:B------:R-:W-:Y:S01]  /*0d50*/  LEA.HI R8, R7.reuse, R228.reuse, RZ, 0x2 ;  /* 0x000000e407087211 */ /* 0x0c0fe200078f10ff */
[----:B------:R-:W-:Y:S01]  /*0d60*/  IMAD.U32 R232, RZ, RZ, UR4 ;  /* 0x00000004ffe87e24 */ /* 0x000fe2000f8e00ff */
[----:B------:R-:W-:Y:S01]  /*0d70*/  LEA.HI R7, R7, R228, RZ, 0x5 ;  /* 0x000000e407077211 */ /* 0x000fe200078f28ff */
[----:B------:R-:W-:Y:S01]  /*0d80*/  IMAD.IADD R2, R229, 0x1, -R2 ;  /* 0x00000001e5027824 */ /* 0x000fe200078e0a02 */
[--C-:B------:R-:W-:Y:S01]  /*0d90*/  SHF.R.S32.HI R9, RZ, 0x2, R8.reuse ;  /* 0x00000002ff097819 */ /* 0x100fe20000011408 */
[C---:B------:R-:W-:Y:S01]  /*0da0*/  VIADD R206, R200.reuse, 0x40 ;  /* 0x00000040c8ce7836 */ /* 0x040fe20000000000 */
[----:B------:R-:W-:Y:S01]  /*0db0*/  SHF.R.S32.HI R10, RZ, 0x1f, R8 ;  /* 0x0000001fff0a7819 */ /* 0x000fe20000011408 */
[C---:B------:R-:W-:Y:S01]  /*0dc0*/  VIADD R205, R200.reuse, 0x80 ;  /* 0x00000080c8cd7836 */ /* 0x040fe20000000000 */
[----:B------:R-:W-:Y:S01]  /*0dd0*/  SHF.R.S32.HI R7, RZ, 0x5, R7 ;  /* 0x00000005ff077819 */ /* 0x000fe20000011407 */
[----:B------:R-:W-:Y:S01]  /*0de0*/  VIADD R207, R200, 0xc0 ;  /* 0x000000c0c8cf7836 */ /* 0x000fe20000000000 */
[----:B------:R-:W-:Y:S01]  /*0df0*/  LEA.HI R10, R10, R9, RZ, 0x3 ;  /* 0x000000090a0a7211 */ /* 0x000fe200078f18ff */
[----:B------:R-:W-:Y:S01]  /*0e00*/  UMOV UR4, URZ ;  /* 0x0000003f00047c82 */ /* 0x000fe20008000000 */
[----:B------:R-:W-:Y:S01]  /*0e10*/  LOP3.LUT R3, R8, 0x7ffffffc, RZ, 0xc0, !PT ;  /* 0x7ffffffc08037812 */ /* 0x000fe200078ec0ff */
[----:B------:R-:W-:Y:S01]  /*0e20*/  IMAD.U32 R227, RZ, RZ, UR4 ;  /* 0x00000004ffe37e24 */ /* 0x000fe2000f8e00ff */
[----:B------:R-:W-:-:S02]  /*0e30*/  LOP3.LUT R10, R10, 0xfffffff8, RZ, 0xc0, !PT ;  /* 0xfffffff80a0a7812 */ /* 0x000fc400078ec0ff */
[----:B------:R-:W-:Y:S01]  /*0e40*/  SHF.R.S32.HI R236, RZ, 0x1f, R200 ;  /* 0x0000001fffec7819 */ /* 0x000fe200000114c8 */
[----:B------:R-:W-:Y:S01]  /*0e50*/  IMAD.IADD R204, R228, 0x1, -R3 ;  /* 0x00000001e4cc7824 */ /* 0x000fe200078e0a03 */
[----:B------:R-:W-:Y:S01]  /*0e60*/  SHF.R.S32.HI R235, RZ, 0x1f, R206 ;  /* 0x0000001fffeb7819 */ /* 0x000fe200000114ce */
[----:B------:R-:W-:Y:S01]  /*0e70*/  IMAD.IADD R10, R9, 0x1, -R10 ;  /* 0x00000001090a7824 */ /* 0x000fe200078e0a0a */
[----:B------:R-:W-:Y:S02]  /*0e80*/  SHF.R.S32.HI R234, RZ, 0x1f, R205 ;  /* 0x0000001fffea7819 */ /* 0x000fe400000114cd */
[----:B------:R-:W-:Y:S01]  /*0e90*/  SHF.R.S32.HI R233, RZ, 0x1f, R207 ;  /* 0x0000001fffe97819 */ /* 0x000fe200000114cf */
[----:B------:R-:W-:-:S04]  /*0ea0*/  IMAD R7, R7, 0x10, R10 ;  /* 0x0000001007077824 */ /* 0x000fc800078e020a */
[----:B------:R-:W-:Y:S02]  /*0eb0*/  IMAD R230, R2, 0x40, R7 ;  /* 0x0000004002e67824 */ /* 0x000fe400078e0207 */
[----:B------:R-:W-:Y:S02]  /*0ec0*/  IMAD.MOV.U32 R7, RZ, RZ, R15 ;  /* 0x000000ffff077224 */ /* 0x000fe400078e000f */
[----:B------:R-:W-:-:S07]  /*0ed0*/  IMAD R203, R5, 0x8, R230 ;  /* 0x0000000805cb7824 */ /* 0x000fce00078e02e6 */
.L_x_5343:
[----:B0-2-4-:R-:W0:Y:S01]  /*0ee0*/  LDC.64 R2, c[0x0][0xd88] ;  /* 0x00036200ff027b82 */ /* 0x015e220000000a00 */
[----:B------:R-:W-:Y:S01]  /*0ef0*/  ULDC.64 UR8, c[0x0][0xb20] ;  /* 0x0002c80000087ab9 */ /* 0x000fe20000000a00 */
[----:B------:R-:W-:Y:S01]  /*0f00*/  ULDC.64 UR10, c[0x0][0xb10] ;  /* 0x0002c400000a7ab9 */ /* 0x000fe20000000a00 */
[----:B0-----:R-:W-:-:S06]  /*0f10*/  IMAD.WIDE R2, R7, 0x4, R2 ;  /* 0x0000000407027825 */ /* 0x001fcc00078e0202 */
[----:B------:R-:W2:Y:S01]  /*0f20*/  LDG.E R2, desc[UR38][R2.64] ;  /* 0x0000002602027981 */ /* 0x000ea2000c1e1900 */
[----:B------:R-:W-:Y:S01]  /*0f30*/  UISETP.NE.U32.AND UP0, UPT, UR8, URZ, UPT ;  /* 0x0000003f0800728c */ /* 0x000fe2000bf05070 */
[----:B------:R-:W-:Y:S01]  /*0f40*/  IMAD.MOV.U32 R7, RZ, RZ, RZ ;  /* 0x000000ffff077224 */ /* 0x000fe200078e00ff */
[----:B------:R-:W-:Y:S02]  /*0f50*/  UISETP.NE.U32.AND UP1, UPT, UR10, URZ, UPT ;  /* 0x0000003f0a00728c */ /* 0x000fe4000bf25070 */
[----:B------:R-:W-:Y:S02]  /*0f60*/  UISETP.NE.AND.EX UP0, UPT, UR9, URZ, UPT, UP0 ;  /* 0x0000003f0900728c */ /* 0x000fe4000bf05300 */
[----:B------:R-:W-:-:S04]  /*0f70*/  UISETP.NE.AND.EX UP1, UPT, UR11, URZ, UPT, UP1 ;  /* 0x0000003f0b00728c */ /* 0x000fc8000bf25310 */
[----:B------:R-:W-:Y:S02]  /*0f80*/  PLOP3.LUT P0, PT, PT, PT, UP0, 0x80, 0x0 ;  /* 0x000000000000781c */ /* 0x000fe40003f0f008 */
[----:B------:R-:W-:Y:S02]  /*0f90*/  PLOP3.LUT P2, PT, PT, PT, UP1, 0x80, 0x0 ;  /* 0x000000000000781c */ /* 0x000fe40003f4f018 */
[----:B--2---:R-:W-:-:S13]  /*0fa0*/  R2UR UR4, R2 ;  /* 0x00000000020472ca */ /* 0x004fda00000e0000 */
[----:B------:R-:W-:Y:S02]  /*0fb0*/  USHF.R.S32.HI UR7, URZ, 0x1f, UR4 ;  /* 0x0000001f3f077899 */ /* 0x000fe40008011404 */
[----:B------:R-:W-:Y:S01]  /*0fc0*/  IMAD.U32 R209, RZ, RZ, UR4 ;  /* 0x00000004ffd17e24 */ /* 0x000fe2000f8e00ff */
[----:B------:R-:W-:-:S04]  /*0fd0*/  @UP0 ULEA UR8, UP2, UR4, UR8, 0x2 ;  /* 0x0000000804080291 */ /* 0x000fc8000f84103f */
[----:B------:R-:W-:Y:S02]  /*0fe0*/  @UP0 ULEA.HI.X UR9, UR4, UR9, UR7, 0x2, UP2 ;  /* 0x0000000904090291 */ /* 0x000fe400090f1407 */
[----:B------:R-:W-:Y:S01]  /*0ff0*/  IMAD.U32 R226, RZ, RZ, UR7 ;  /* 0x00000007ffe27e24 */ /* 0x000fe2000f8e00ff */
[----:B------:R-:W-:Y:S01]  /*1000*/  @UP1 ULEA UR10, UP0, UR4, UR10, 0x2 ;  /* 0x0000000a040a1291 */ /* 0x000fe2000f80103f */
[----:B------:R-:W-:-:S03]  /*1010*/  IMAD.U32 R2, RZ, RZ, UR8 ;  /* 0x00000008ff027e24 */ /* 0x000fc6000f8e00ff */
[----:B------:R-:W-:Y:S01]  /*1020*/  @UP1 ULEA.HI.X UR11, UR4, UR11, UR7, 0x2, UP0 ;  /* 0x0000000b040b1291 */ /* 0x000fe200080f1407 */
[----:B------:R-:W-:Y:S01]  /*1030*/  IMAD.U32 R3, RZ, RZ, UR9 ;  /* 0x00000009ff037e24 */ /* 0x000fe2000f8e00ff */
[----:B------:R-:W-:Y:S01]  /*1040*/  ULDC.64 UR8, c[0x0][0x418] ;  /* 0x0001060000087ab9 */ /* 0x000fe20000000a00 */
[----:B------:R-:W-:Y:S01]  /*1050*/  ULDC UR4, c[0x0][0x288] ;  /* 0x0000a20000047ab9 */ /* 0x000fe20000000800 */
[----:B---3--:R-:W-:Y:S01]  /*1060*/  IMAD.U32 R4, RZ, RZ, UR10 ;  /* 0x0000000aff047e24 */ /* 0x008fe2000f8e00ff */
[----:B------:R-:W-:Y:S01]  /*1070*/  ULDC UR7, c[0x0][0x2f0] ;  /* 0x0000bc0000077ab9 */ /* 0x000fe20000000800 */
[----:B------:R-:W-:Y:S01]  /*1080*/  IMAD.U32 R201, RZ, RZ, UR4 ;  /* 0x00000004ffc97e24 */ /* 0x000fe2000f8e00ff */
[----:B------:R0:W5:Y:S01]  /*1090*/  @P0 LDG.E R7, desc[UR38][R2.64] ;  /* 0x0000002602070981 */ /* 0x000162000c1e1900 */
[----:B------:R-:W-:Y:S01]  /*10a0*/  IMAD.U32 R5, RZ, RZ, UR11 ;  /* 0x0000000bff057e24 */ /* 0x000fe2000f8e00ff */
[----:B------:R-:W-:Y:S01]  /*10b0*/  UISETP.NE.U32.AND UP0, UPT, UR8, URZ, UPT ;  /* 0x0000003f0800728c */ /* 0x000fe2000bf05070 */
[----:B------:R-:W-:-:S03]  /*10c0*/  ULDC UR4, c[0x0][0x424] ;  /* 0x0001090000047ab9 */ /* 0x000fc60000000800 */
[----:B------:R0:W5:Y:S01]  /*10d0*/  @P2 LDG.E R201, desc[UR38][R4.64] ;  /* 0x0000002604c92981 */ /* 0x000162000c1e1900 */
[----:B------:R-:W-:Y:S01]  /*10e0*/  UISETP.NE.AND.EX UP0, UPT, UR9, URZ, UPT, UP0 ;  /* 0x0000003f0900728c */ /* 0x000fe2000bf05300 */
[----:B------:R-:W-:Y:S02]  /*10f0*/  IMAD.U32 R224, RZ, RZ, UR6 ;  /* 0x00000006ffe07e24 */ /* 0x000fe4000f8e00ff */
[----:B------:R-:W-:Y:S01]  /*1100*/  ULDC.64 UR8, c[0x0][0xb18] ;  /* 0x0002c60000087ab9 */ /* 0x000fe20000000a00 */
[----:B------:R-:W-:Y:S01]  /*1110*/  USEL UR4, UR4, 0x1, UP0 ;  /* 0x0000000104047887 */ /* 0x000fe20008000000 */
[----:B------:R-:W-:-:S03]  /*1120*/  ISETP.NE.U32.AND P1, PT, RZ, UR8, PT ;  /* 0x00000008ff007c0c */ /* 0x000fc6000bf25070 */
[----:B------:R-:W-:Y:S01]  /*1130*/  UIMAD UR4, UR4, UR7, URZ ;  /* 0x00000007040472a4 */ /* 0x000fe2000f8e023f */
[----:B------:R-:W-:Y:S01]  /*1140*/  ISETP.NE.AND.EX P1, PT, RZ, UR9, PT, P1 ;  /* 0x00000009ff007c0c */ /* 0x000fe2000bf25310 */
[----:B01----:R-:W-:-:S12]  /*1150*/  @P2 BRA `(.L_x_5289) ;  /* 0x0000000000302947 */ /* 0x003fd80003800000 */
[----:B------:R-:W-:Y:S02]  /*1160*/  ULDC.64 UR6, c[0x0][0xaf8] ;  /* 0x0002be0000067ab9 */ /* 0x000fe40000000a00 */
[----:B------:R-:W-:-:S04]  /*1170*/  ISETP.NE.U32.AND P0, PT, RZ, UR6, PT ;  /* 0x00000006ff007c0c */ /* 0x000fc8000bf05070 */
[----:B------:R-:W-:-:S13]  /*1180*/  ISETP.NE.AND.EX P0, PT, RZ, UR7, PT, P0 ;  /* 0x00000007ff007c0c */ /* 0x000fda000bf05300 */
[----:B------:R-:W-:Y:S05]  /*1190*/  @!P0 BRA `(.L_x_5289) ;  /* 0x0000000000208947 */ /* 0x000fea0003800000 */
[----:B------:R-:W-:Y:S01]  /*11a0*/  R2UR UR10, R209 ;  /* 0x00000000d10a72ca */ /* 0x000fe200000e0000 */
[----:B------:R-:W-:-:S12]  /*11b0*/  ULDC.64 UR6, c[0x0][0xaf8] ;  /* 0x0002be0000067ab9 */ /* 0x000fd80000000a00 */
[----:B------:R-:W-:-:S06]  /*11c0*/  UIMAD.WIDE UR6, UR10, 0x4, UR6 ;  /* 0x000000040a0678a5 */ /* 0x000fcc000f8e0206 */
[----:B------:R-:W-:Y:S02]  /*11d0*/  IMAD.U32 R2, RZ, RZ, UR6 ;  /* 0x00000006ff027e24 */ /* 0x000fe4000f8e00ff */
[----:B------:R-:W-:-:S05]  /*11e0*/  IMAD.U32 R3, RZ, RZ, UR7 ;  /* 0x00000007ff037e24 */ /* 0x000fca000f8e00ff */
[----:B-----5:R-:W2:Y:S04]  /*11f0*/  LDG.E R201, desc[UR38][R2.64] ;  /* 0x0000002602c97981 */ /* 0x020ea8000c1e1900 */
[----:B------:R-:W2:Y:S02]  /*1200*/  LDG.E R0, desc[UR38][R2.64+0x4] ;  /* 0x0000042602007981 */ /* 0x000ea4000c1e1900 */
[----:B--2---:R-:W-:-:S07]  /*1210*/  IMAD.IADD R201, R0, 0x1, -R201 ;  /* 0x0000000100c97824 */ /* 0x004fce00078e0ac9 */
.L_x_5289:
[----:B------:R-:W-:Y:S01]  /*1220*/  IMAD.U32 R202, RZ, RZ, UR4 ;  /* 0x00000004ffca7e24 */ /* 0x000fe2000f8e00ff */
[----:B------:R-:W-:Y:S06]  /*1230*/  @!P1 BRA `(.L_x_5290) ;  /* 0x0000000000209947 */ /* 0x000fec0003800000 */
[----:B------:R-:W-:Y:S02]  /*1240*/  R2UR UR6, R209 ;  /* 0x00000000d10672ca */ /* 0x000fe400000e0000 */
[----:B------:R-:W-:-:S11]  /*1250*/  R2UR UR7, R226 ;  /* 0x00000000e20772ca */ /* 0x000fd600000e0000 */
[----:B------:R-:W-:-:S04]  /*1260*/  ULEA UR4, UP0, UR6, UR8, 0x2 ;  /* 0x0000000806047291 */ /* 0x000fc8000f80103f */
[----:B------:R-:W-:Y:S02]  /*1270*/  ULEA.HI.X UR6, UR6, UR9, UR7, 0x2, UP0 ;  /* 0x0000000906067291 */ /* 0x000fe400080f1407 */
[----:B------:R-:W-:-:S04]  /*1280*/  IMAD.U32 R2, RZ, RZ, UR4 ;  /* 0x00000004ff027e24 */ /* 0x000fc8000f8e00ff */
[----:B------:R-:W-:-:S05]  /*1290*/  IMAD.U32 R3, RZ, RZ, UR6 ;  /* 0x00000006ff037e24 */ /* 0x000fca000f8e00ff */
[----:B------:R0:W5:Y:S01]  /*12a0*/  LDG.E R202, desc[UR38][R2.64] ;  /* 0x0000002602ca7981 */ /* 0x000162000c1e1900 */
[----:B------:R-:W-:Y:S05]  /*12b0*/  BRA `(.L_x_5291) ;  /* 0x0000000000307947 */ /* 0x000fea0003800000 */
.L_x_5290:
        /* <DEDUP_REMOVED lines=9> */
[----:B------:R-:W2:Y:S04]  /*1350*/  LDG.E R202, desc[UR38][R2.64] ;  /* 0x0000002602ca7981 */ /* 0x000ea8000c1e1900 */
[----:B------:R-:W2:Y:S02]  /*1360*/  LDG.E R5, desc[UR38][R2.64+0x4] ;  /* 0x0000042602057981 */ /* 0x000ea4000c1e1900 */
[----:B--2---:R-:W-:-:S07]  /*1370*/  IMAD.IADD R202, R5, 0x1, -R202 ;  /* 0x0000000105ca7824 */ /* 0x004fce00078e0aca */
.L_x_5291:
[----:B------:R-:W1:Y:S01]  /*1380*/  LDC R0, c[0x0][0x448] ;  /* 0x00011200ff007b82 */ /* 0x000e620000000800 */
[----:B------:R-:W-:Y:S01]  /*1390*/  USHF.L.U32 UR60, UR5, 0x7, URZ ;  /* 0x00000007053c7899 */ /* 0x000fe2000800063f */
[----:B-----5:R-:W-:Y:S01]  /*13a0*/  IMAD.IADD R202, R202, 0x1, -R7 ;  /* 0x00000001caca7824 */ /* 0x020fe200078e0a07 */
[----:B------:R-:W-:Y:S01]  /*13b0*/  CS2R R148, SRZ ;  /* 0x0000000000947805 */ /* 0x000fe2000001ff00 */
[----:B------:R-:W-:Y:S01]  /*13c0*/  IMAD.MOV.U32 R150, RZ, RZ, RZ ;  /* 0x000000ffff967224 */ /* 0x000fe200078e00ff */
[----:B------:R-:W-:Y:S01]  /*13d0*/  UIADD3 UR4, UR60, 0x7f, URZ ;  /* 0x0000007f3c047890 */ /* 0x000fe2000fffe03f */
[----:B------:R-:W-:Y:S02]  /*13e0*/  CS2R R146, SRZ ;  /* 0x0000000000927805 */ /* 0x000fe4000001ff00 */
[----:B0-----:R-:W-:Y:S02]  /*13f0*/  IADD3 R3, R202, 0x60, -R201 ;  /* 0x00000060ca037810 */ /* 0x001fe40007ffe8c9 */
        /* <DEDUP_REMOVED lines=16> */
[----:B-1----:R-:W-:Y:S01]  /*1500*/  ISETP.NE.AND P0, PT, R0, 0x1, PT ;  /* 0x000000010000780c */ /* 0x002fe20003f05270 */
[----:B------:R-:W-:Y:S01]  /*1510*/  IMAD.U32 R0, RZ, RZ, UR4 ;  /* 0x00000004ff007e24 */ /* 0x000fe2000f8e00ff */
[----:B------:R-:W-:Y:S02]  /*1520*/  CS2R R112, SRZ ;  /* 0x0000000000707805 */ /* 0x000fe4000001ff00 */
[----:B------:R-:W-:-:S02]  /*1530*/  CS2R R110, SRZ ;  /* 0x00000000006e7805 */ /* 0x000fc4000001ff00 */
        /* <DEDUP_REMOVED lines=34> */
[----:B------:R-:W-:-:S02]  /*1760*/  CS2R R48, SRZ ;  /* 0x0000000000307805 */ /* 0x000fc4000001ff00 */
[----:B------:R-:W-:Y:S02]  /*1770*/  CS2R R42, SRZ ;  /* 0x00000000002a7805 */ /* 0x000fe4000001ff00 */
[----:B------:R-:W-:Y:S02]  /*1780*/  CS2R R44, SRZ ;  /* 0x00000000002c7805 */ /* 0x000fe4000001ff00 */
[----:B------:R-:W-:Y:S02]  /*1790*/  CS2R R162, SRZ ;  /* 0x0000000000a27805 */ /* 0x000fe4000001ff00 */
[----:B------:R-:W-:Y:S02]  /*17a0*/  CS2R R40, SRZ ;  /* 0x0000000000287805 */ /* 0x000fe4000001ff00 */
[----:B------:R-:W-:Y:S02]  /*17b0*/  CS2R R34, SRZ ;  /* 0x0000000000227805 */ /* 0x000fe4000001ff00 */
[----:B------:R-:W-:-:S02]  /*17c0*/  CS2R R36, SRZ ;  /* 0x0000000000247805 */ /* 0x000fc4000001ff00 */
[----:B-1----:R-:W-:Y:S01]  /*17d0*/  @P0 SHF.R.U32.HI R0, RZ, R5, R2 ;  /* 0x00000005ff000219 */ /* 0x002fe20000011602 */
[----:B------:R-:W-:Y:S01]  /*17e0*/  VIADD R2, R202, 0x5f ;  /* 0x0000005fca027836 */ /* 0x000fe20000000000 */
[----:B------:R-:W-:Y:S02]  /*17f0*/  PLOP3.LUT P0, PT, PT, PT, PT, 0x80, 0x0 ;  /* 0x000000000000781c */ /* 0x000fe40003f0f070 */
[----:B------:R-:W-:Y:S02]  /*1800*/  CS2R R164, SRZ ;  /* 0x0000000000a47805 */ /* 0x000fe4000001ff00 */
[----:B------:R-:W-:Y:S01]  /*1810*/  CS2R R32, SRZ ;  /* 0x0000000000207805 */ /* 0x000fe2000001ff00 */
[----:B------:R-:W-:Y:S01]  /*1820*/  IMAD.IADD R0, R3, 0x1, R0 ;  /* 0x0000000103007824 */ /* 0x000fe200078e0200 */
[----:B------:R-:W-:Y:S01]  /*1830*/  CS2R R26, SRZ ;  /* 0x00000000001a7805 */ /* 0x000fe2000001ff00 */
[----:B------:R-:W-:Y:S01]  /*1840*/  IMAD.HI R2, R2, 0x2aaaaaab, RZ ;  /* 0x2aaaaaab02027827 */ /* 0x000fe200078e02ff */
[----:B------:R-:W-:-:S02]  /*1850*/  CS2R R28, SRZ ;  /* 0x00000000001c7805 */ /* 0x000fc4000001ff00 */
[----:B------:R-:W-:Y:S01]  /*1860*/  CS2R R24, SRZ ;  /* 0x0000000000187805 */ /* 0x000fe2000001ff00 */
[----:B------:R-:W-:Y:S01]  /*1870*/  IMAD.HI R0, R0, 0x2aaaaaab, RZ ;  /* 0x2aaaaaab00007827 */ /* 0x000fe200078e02ff */
[----:B------:R-:W-:-:S03]  /*1880*/  SHF.R.U32.HI R3, RZ, 0x1f, R2 ;  /* 0x0000001fff037819 */ /* 0x000fc60000011602 */
[----:B------:R-:W-:Y:S01]  /*1890*/  IMAD.MOV.U32 R10, RZ, RZ, RZ ;  /* 0x000000ffff0a7224 */ /* 0x000fe200078e00ff */
[----:B------:R-:W-:Y:S02]  /*18a0*/  SHF.R.U32.HI R5, RZ, 0x1f, R0 ;  /* 0x0000001fff057819 */ /* 0x000fe40000011600 */
[----:B------:R-:W-:Y:S02]  /*18b0*/  LEA.HI.SX32 R156, R2, R3, 0x1c ;  /* 0x00000003029c7211 */ /* 0x000fe400078fe2ff */
[----:B------:R-:W-:Y:S02]  /*18c0*/  CS2R R2, SRZ ;  /* 0x0000000000027805 */ /* 0x000fe4000001ff00 */
[----:B------:R-:W-:Y:S01]  /*18d0*/  LEA.HI.SX32 R5, R0, R5, 0x1c ;  /* 0x0000000500057211 */ /* 0x000fe200078fe2ff */
[----:B------:R-:W-:-:S03]  /*18e0*/  IMAD.MOV.U32 R0, RZ, RZ, RZ ;  /* 0x000000ffff007224 */ /* 0x000fc600078e00ff */
[----:B------:R-:W-:-:S04]  /*18f0*/  VIMNMX R156, R156, R5, PT ;  /* 0x000000059c9c7248 */ /* 0x000fc80003fe0100 */
[----:B------:R-:W-:-:S13]  /*1900*/  ISETP.GE.AND P1, PT, R156, 0x1, PT ;  /* 0x000000019c00780c */ /* 0x000fda0003f26270 */
[----:B------:R-:W-:Y:S05]  /*1910*/  @!P1 BRA `(.L_x_5292) ;  /* 0x0000009000b89947 */ /* 0x000fea0003800000 */
        /* <DEDUP_REMOVED lines=39> */
.L_x_5293:
        /* <DEDUP_REMOVED lines=14> */
.L_x_5474:
[----:B------:R-:W-:Y:S05]  /*1c70*/  WARPSYNC.ALL ;  /* 0x0000000000007948 */ /* 0x000fea0003800000 */
[----:B------:R-:W-:Y:S01]  /*1c80*/  R2UR UR4, R232 ;  /* 0x00000000e80472ca */ /* 0x000fe200000e0000 */
[----:B------:R1:W-:-:S12]  /*1c90*/  BAR.SYNC.DEFER_BLOCKING R176, 0x100 ;  /* 0x000400b00000751d */ /* 0x0003d80000010000 */
[----:B------:R-:W-:-:S05]  /*1ca0*/  IMAD.U32 R0, RZ, RZ, UR4 ;  /* 0x00000004ff007e24 */ /* 0x000fca000f8e00ff */
[----:B------:R-:W-:-:S13]  /*1cb0*/  ISETP.NE.AND P0, PT, R0, 0x3, PT ;  /* 0x000000030000780c */ /* 0x000fda0003f05270 */
[----:B-1----:R-:W-:Y:S05]  /*1cc0*/  @!P0 BRA `(.L_x_5295) ;  /* 0x0000000000048947 */ /* 0x002fea0003800000 */
[----:B------:R-:W-:Y:S01]  /*1cd0*/  BPT.TRAP 0x1 ;  /* 0x000000040000795c */ /* 0x000fe20000300000 */
.L_x_5295:
[----:B------:R-:W-:Y:S02]  /*1ce0*/  IMAD.U32 R3, RZ, RZ, UR37 ;  /* 0x00000025ff037e24 */ /* 0x000fe4000f8e00ff */
[----:B------:R-:W-:-:S03]  /*1cf0*/  IMAD.U32 R0, RZ, RZ, UR36 ;  /* 0x00000024ff007e24 */ /* 0x000fc6000f8e00ff */
[----:B------:R-:W-:Y:S01]  /*1d00*/  SHF.L.U32 R3, R3, 0x1f, RZ ;  /* 0x0000001f03037819 */ /* 0x000fe200000006ff */
[----:B------:R-:W-:-:S04]  /*1d10*/  IMAD R0, R0, 0x8, R5 ;  /* 0x0000000800007824 */ /* 0x000fc800078e0205 */
[----:B------:R1:W2:Y:S01]  /*1d20*/  SYNCS.PHASECHK.TRANS64.TRYWAIT P1, [R0+URZ+0x32430], R3 ;  /* 0x03243003000075a7 */ /* 0x0002a2000802017f */
[----:B------:R-:W-:Y:S05]  /*1d30*/  @!P0 BRA `(.L_x_5296) ;  /* 0x0000000000048947 */ /* 0x000fea0003800000 */
[----:B------:R-:W-:Y:S01]  /*1d40*/  BPT.TRAP 0x1 ;  /* 0x000000040000795c */ /* 0x000fe20000300000 */
.L_x_5296:
[----:B--2---:R-:W-:Y:S05]  /*1d50*/  @P1 BRA `(.L_x_5297) ;  /* 0x0000000000081947 */ /* 0x004fea0003800000 */
[----:B------:R-:W2:Y:S02]  /*1d60*/  SYNCS.PHASECHK.TRANS64.TRYWAIT P1, [R0+URZ+0x32430], R3 ;  /* 0x03243003000075a7 */ /* 0x000ea4000802017f */
[----:B--2---:R-:W-:Y:S05]  /*1d70*/  @!P1 BRA `(.L_x_5298) ;  /* 0x0000012c009c9947 */ /* 0x004fea0003800000 */
.L_x_5297:
        /* <DEDUP_REMOVED lines=48> */
.L_x_5475:
[----:B------:R-:W-:Y:S05]  /*2080*/  @!P0 BRA `(.L_x_5300) ;  /* 0x0000000000048947 */ /* 0x000fea0003800000 */
[----:B------:R-:W-:Y:S01]  /*2090*/  BPT.TRAP 0x1 ;  /* 0x000000040000795c */ /* 0x000fe20000300000 */
.L_x_5300:
[----:B------:R4:W0:Y:S01]  /*20a0*/  SYNCS.PHASECHK.TRANS64.TRYWAIT P1, [R0+URZ+0x32450], R3 ;  /* 0x03245003000075a7 */ /* 0x000822000802017f */
[----:B------:R-:W-:Y:S05]  /*20b0*/  @!P0 BRA `(.L_x_5301) ;  /* 0x0000000000048947 */ /* 0x000fea0003800000 */
[----:B------:R-:W-:Y:S01]  /*20c0*/  BPT.TRAP 0x1 ;  /* 0x000000040000795c */ /* 0x000fe20000300000 */
.L_x_5301:
[----:B0-----:R-:W-:Y:S05]  /*20d0*/  @P1 BRA `(.L_x_5302) ;  /* 0x0000000000081947 */ /* 0x001fea0003800000 */
[----:B------:R-:W0:Y:S02]  /*20e0*/  SYNCS.PHASECHK.TRANS64.TRYWAIT P1, [R0+URZ+0x32450], R3 ;  /* 0x03245003000075a7 */ /* 0x000e24000802017f */
[----:B0-----:R-:W-:Y:S05]  /*20f0*/  @!P1 BRA `(.L_x_5303) ;  /* 0x0000012800e49947 */ /* 0x001fea0003800000 */
.L_x_5302:
[----:B------:R-:W-:Y:S01]  /*2100*/  R2UR UR4, R5 ;  /* 0x00000000050472ca */ /* 0x000fe200000e0000 */
[----:B------:R-:W-:Y:S01]  /*2110*/  WARPGROUP.ARRIVE ;  /* 0x00000000000079c5 */ /* 0x000fe20000000000 */
        /* <DEDUP_REMOVED lines=16> */
[----:B------:R-:W5:Y:S01]  /*2220*/  S2R R73, SR_TID.X ;  /* 0x0000000000497919 */ /* 0x000f620000002100 */
[----:B------:R-:W-:Y:S01]  /*2230*/  UMOV UR31, 0x40000040 ;  /* 0x40000040001f7882 */ /* 0x000fe20000000000 */
[----:B------:R-:W-:Y:S01]  /*2240*/  UMOV UR33, 0x40000040 ;  /* 0x4000004000217882 */ /* 0x000fe20000000000 */
[----:B------:R-:W-:-:S02]  /*2250*/  ULOP3.LUT UR6, UR4, 0x3fff, URZ, 0xc0, !UPT ;  /* 0x00003fff04067892 */ /* 0x000fc4000f8ec03f */
[----:B------:R-:W-:Y:S02]  /*2260*/  ULOP3.LUT UR4, UR40, 0x10000, URZ, 0xfc, !UPT ;  /* 0x0001000028047892 */ /* 0x000fe4000f8efc3f */
[----:B------:R-:W-:Y:S02]  /*2270*/  ULOP3.LUT UR7, UR6, 0x10000, URZ, 0xfc, !UPT ;  /* 0x0001000006077892 */ /* 0x000fe4000f8efc3f */
[----:B------:R-:W-:Y:S02]  /*2280*/  UIADD3 UR16, UR4, 0x404, URZ ;  /* 0x0000040404107890 */ /* 0x000fe4000fffe03f */
[----:B------:R-:W-:Y:S01]  /*2290*/  UIMAD UR5, UR36, 0xc00, UR7 ;  /* 0x00000c00240578a4 */ /* 0x000fe2000f8e0207 */
[----:B------:R-:W-:Y:S01]  /*22a0*/  UMOV UR8, UR4 ;  /* 0x0000000400087c82 */ /* 0x000fe20008000000 */
[----:B------:R-:W-:Y:S01]  /*22b0*/  UIADD3 UR20, UR4, 0x406, URZ ;  /* 0x0000040604147890 */ /* 0x000fe2000fffe03f */
[----:B------:R-:W-:Y:S01]  /*22c0*/  IMAD.U32 R10, RZ, RZ, UR8 ;  /* 0x00000008ff0a7e24 */ /* 0x000fe2000f8e00ff */
[----:B------:R-:W-:-:S03]  /*22d0*/  UIADD3 UR18, UR5, 0x304, URZ ;  /* 0x0000030405127890 */ /* 0x000fc6000fffe03f */
[----:B------:R-:W-:Y:S01]  /*22e0*/  UMOV UR10, UR5 ;  /* 0x00000005000a7c82 */ /* 0x000fe20008000000 */
[----:B------:R-:W-:Y:S01]  /*22f0*/  UIADD3 UR22, UR5, 0x306, URZ ;  /* 0x0000030605167890 */ /* 0x000fe2000fffe03f */
[----:B------:R-:W-:Y:S01]  /*2300*/  HGMMA.64x96x16.F32 R24, gdesc[UR8], R24, gsb0 ;  /* 0x01600000081879f0 */ /* 0x000fe20008000818 */
[----:B------:R-:W-:Y:S01]  /*2310*/  UIADD3 UR8, UR4, 0x2, URZ ;  /* 0x0000000204087890 */ /* 0x000fe2000fffe03f */
[----:B0-----:R-:W-:Y:S01]  /*2320*/  ISETP.NE.AND P1, PT, R12, 0x1, PT ;  /* 0x000000010c00780c */ /* 0x001fe20003f25270 */
[----:B------:R-:W-:Y:S01]  /*2330*/  UIADD3 UR9, UR5, 0x2, URZ ;  /* 0x0000000205097890 */ /* 0x000fe2000fffe03f */
[----:B------:R-:W-:Y:S01]  /*2340*/  VIADD R12, R203, UR60 ;  /* 0x0000003ccb0c7c36 */ /* 0x000fe20008000000 */
[----:B------:R-:W-:Y:S01]  /*2350*/  UIADD3 UR10, UR5, 0x300, URZ ;  /* 0x00000300050a7890 */ /* 0x000fe2000fffe03f */
[----:B------:R-:W-:Y:S02]  /*2360*/  UMOV UR11, 0x40000040 ;  /* 0x40000040000b7882 */ /* 0x000fe40000000000 */
[----:B------:R-:W-:Y:S01]  /*2370*/  UMOV UR12, UR8 ;  /* 0x00000008000c7c82 */ /* 0x000fe20008000000 */
[----:B------:R-:W-:Y:S01]  /*2380*/  UIADD3 UR8, UR4, 0x4, URZ ;  /* 0x0000000404087890 */ /* 0x000fe2000fffe03f */
[----:B------:R-:W-:Y:S01]  /*2390*/  IMAD.U32 R8, RZ, RZ, UR12 ;  /* 0x0000000cff087e24 */ /* 0x000fe2000f8e00ff */
[----:B------:R-:W-:Y:S01]  /*23a0*/  UMOV UR14, UR9 ;  /* 0x00000009000e7c82 */ /* 0x000fe20008000000 */
[----:B------:R-:W-:-:S02]  /*23b0*/  UIADD3 UR9, UR5, 0x4, URZ ;  /* 0x0000000405097890 */ /* 0x000fc4000fffe03f */
[----:B------:R-:W-:Y:S01]  /*23c0*/  UIADD3 UR24, UR4, 0x800, URZ ;  /* 0x0000080004187890 */ /* 0x000fe2000fffe03f */
[----:B------:R-:W0:Y:S01]  /*23d0*/  @P1 LDC R13, c[0x0][0x44c] ;  /* 0x00011300ff0d1b82 */ /* 0x000e220000000800 */
[----:B------:R-:W-:Y:S02]  /*23e0*/  UIADD3 UR26, UR5, 0x600, URZ ;  /* 0x00000600051a7890 */ /* 0x000fe4000fffe03f */
[----:B------:R-:W-:Y:S02]  /*23f0*/  UIADD3 UR28, UR4, 0x802, URZ ;  /* 0x00000802041c7890 */ /* 0x000fe4000fffe03f */
[----:B------:R-:W-:Y:S02]  /*2400*/  UIADD3 UR30, UR5, 0x602, URZ ;  /* 0x00000602051e7890 */ /* 0x000fe4000fffe03f */
[----:B------:R-:W-:Y:S01]  /*2410*/  UIADD3 UR32, UR4, 0x804, URZ ;  /* 0x0000080404207890 */ /* 0x000fe2000fffe03f */
[----:B------:R-:W1:Y:S01]  /*2420*/  @P1 LDC R20, c[0x0][0x450] ;  /* 0x00011400ff141b82 */ /* 0x000e620000000800 */
[----:B------:R-:W-:Y:S01]  /*2430*/  UIADD3 UR34, UR5, 0x604, URZ ;  /* 0x0000060405227890 */ /* 0x000fe2000fffe03f */
        /* <DEDUP_REMOVED lines=10> */
[----:B0-----:R-:W-:Y:S01]  /*24e0*/  @P1 IMAD.HI.U32 R13, R12, R13, RZ ;  /* 0x0000000d0c0d1227 */ /* 0x001fe200078e00ff */
[----:B------:R-:W-:Y:S01]  /*24f0*/  UIADD3 UR50, UR5, 0x902, URZ ;  /* 0x0000090205327890 */ /* 0x000fe2000fffe03f */
[----:B------:R-:W-:Y:S01]  /*2500*/  UMOV UR49, 0x40000040 ;  /* 0x4000004000317882 */ /* 0x000fe20000000000 */
[----:B------:R-:W-:Y:S01]  /*2510*/  UMOV UR51, 0x40000040 ;  /* 0x4000004000337882 */ /* 0x000fe20000000000 */
[----:B------:R-:W-:-:S02]  /*2520*/  UIADD3 UR52, UR4, 0xc04, URZ ;  /* 0x00000c0404347890 */ /* 0x000fc4000fffe03f */
[----:B------:R-:W-:Y:S01]  /*2530*/  UIADD3 UR54, UR5, 0x904, URZ ;  /* 0x0000090405367890 */ /* 0x000fe2000fffe03f */
[----:B-1----:R-:W-:Y:S01]  /*2540*/  @P1 SHF.R.U32.HI R12, RZ, R20, R13 ;  /* 0x00000014ff0c1219 */ /* 0x002fe2000001160d */
[----:B------:R-:W-:Y:S01]  /*2550*/  UMOV UR53, 0x40000040 ;  /* 0x4000004000357882 */ /* 0x000fe20000000000 */
[----:B------:R-:W-:Y:S01]  /*2560*/  UMOV UR55, 0x40000040 ;  /* 0x4000004000377882 */ /* 0x000fe20000000000 */
[----:B------:R-:W-:Y:S01]  /*2570*/  UMOV UR57, 0x40000040 ;  /* 0x4000004000397882 */ /* 0x000fe20000000000 */
[----:B------:R-:W-:Y:S01]  /*2580*/  UMOV UR59, 0x40000040 ;  /* 0x40000040003b7882 */ /* 0x000fe20000000000 */
[----:B------:R-:W0:Y:S01]  /*2590*/  SHFL.IDX PT, R21, R12, RZ, 0x1c1f ;  /* 0x001c1fff0c157589 */ /* 0x000e2200000e0000 */
[----:B------:R-:W-:Y:S01]  /*25a0*/  IMAD R13, R156, -0x60, R202 ;  /* 0xffffffa09c0d7824 */ /* 0x000fe200078e02ca */
[----:B------:R-:W-:Y:S01]  /*25b0*/  ULOP3.LUT UR6, UR6, 0x3000000, URZ, 0xfc, !UPT ;  /* 0x0300000006067892 */ /* 0x000fe2000f8efc3f */
[----:B--2-4-:R-:W-:Y:S01]  /*25c0*/  IMAD.U32 R3, RZ, RZ, UR57 ;  /* 0x00000039ff037e24 */ /* 0x014fe2000f8e00ff */
[----:B------:R-:W1:Y:S01]  /*25d0*/  SHFL.IDX PT, R12, R12, 0x1, 0x1c1f ;  /* 0x003c1f000c0c7f89 */ /* 0x000e6200000e0000 */
[----:B------:R-:W-:-:S04]  /*25e0*/  VIADD R13, R13, 0x60 ;  /* 0x000000600d0d7836 */ /* 0x000fc80000000000 */
[----:B------:R-:W-:-:S05]  /*25f0*/  IMAD R20, R204, -0x2, R13 ;  /* 0xfffffffecc147824 */ /* 0x000fca00078e020d */
[----:B------:R-:W-:-:S04]  /*2600*/  IADD3 R13, -R201, 0x1, R20 ;  /* 0x00000001c90d7810 */ /* 0x000fc80007ffe114 */
[----:B0-----:R-:W-:-:S04]  /*2610*/  VIADDMNMX R21, R21, R13, R20, PT ;  /* 0x0000000d15157246 */ /* 0x001fc80003800114 */
[C---:B------:R-:W-:Y:S02]  /*2620*/  ISETP.GT.AND P6, PT, R21.reuse, RZ, PT ;  /* 0x000000ff1500720c */ /* 0x040fe40003fc4270 */
[----:B-1----:R-:W-:Y:S02]  /*2630*/  VIADDMNMX R12, R12, R13, R20, PT ;  /* 0x0000000d0c0c7246 */ /* 0x002fe40003800114 */
[C---:B------:R-:W-:Y:S02]  /*2640*/  ISETP.GT.AND P5, PT, R21.reuse, 0x1, PT ;  /* 0x000000011500780c */ /* 0x040fe40003fa4270 */
[C---:B------:R-:W-:Y:S02]  /*2650*/  ISETP.GT.AND P3, PT, R21.reuse, 0x10, PT ;  /* 0x000000101500780c */ /* 0x040fe40003f64270 */
[C---:B------:R-:W-:Y:S02]  /*2660*/  ISETP.GT.AND P2, PT, R21.reuse, 0x8, PT ;  /* 0x000000081500780c */ /* 0x040fe40003f44270 */
[----:B------:R-:W-:Y:S01]  /*2670*/  ISETP.GT.AND P4, PT, R21, 0x9, PT ;  /* 0x000000091500780c */ /* 0x000fe20003f84270 */
        /* <DEDUP_REMOVED lines=97> */
[----:B0-----:R-:W-:Y:S01]  /*2c90*/  FSEL R13, R24, -INF , P6 ;  /* 0xff800000180d7808 */ /* 0x001fe20003000000 */
[----:B------:R-:W-:Y:S01]  /*2ca0*/  FMUL.FTZ R26, R26, UR4 ;  /* 0x000000041a1a7c20 */ /* 0x000fe20008410000 */
[----:B------:R-:W-:Y:S01]  /*2cb0*/  FMUL.FTZ R65, R65, UR4 ;  /* 0x0000000441417c20 */ /* 0x000fe20008410000 */
[----:B------:R-:W-:Y:S01]  /*2cc0*/  ISETP.GT.AND P6, PT, R21, 0x11, PT ;  /* 0x000000111500780c */ /* 0x000fe20003fc4270 */
[----:B------:R-:W-:Y:S01]  /*2cd0*/  FMUL.FTZ R27, R27, UR4 ;  /* 0x000000041b1b7c20 */ /* 0x000fe20008410000 */
[----:B------:R-:W-:Y:S01]  /*2ce0*/  FMUL.FTZ R60, R60, UR4 ;  /* 0x000000043c3c7c20 */ /* 0x000fe20008410000 */
[----:B------:R-:W-:Y:S01]  /*2cf0*/  FMUL.FTZ R68, R68, UR4 ;  /* 0x0000000444447c20 */ /* 0x000fe20008410000 */
[----:B------:R-:W0:Y:S01]  /*2d00*/  MUFU.TANH R33, R33 ;  /* 0x0000002100217308 */ /* 0x000e220000002400 */
[----:B-1----:R-:W-:Y:S01]  /*2d10*/  FSEL R25, R25, -INF , P5 ;  /* 0xff80000019197808 */ /* 0x002fe20002800000 */
[----:B------:R-:W-:Y:S01]  /*2d20*/  FMUL.FTZ R30, R30, UR4 ;  /* 0x000000041e1e7c20 */ /* 0x000fe20008410000 */
[----:B------:R-:W-:Y:S01]  /*2d30*/  ISETP.GT.AND P5, PT, R21, 0x18, PT ;  /* 0x000000181500780c */ /* 0x000fe20003fa4270 */
[----:B------:R-:W-:Y:S01]  /*2d40*/  FMUL.FTZ R31, R31, UR4 ;  /* 0x000000041f1f7c20 */ /* 0x000fe20008410000 */
[----:B------:R-:W-:Y:S01]  /*2d50*/  FMNMX.FTZ R20, R13, R25, !PT ;  /* 0x000000190d147209 */ /* 0x000fe20007810000 */
[----:B------:R-:W-:Y:S01]  /*2d60*/  FMUL.FTZ R34, R34, UR4 ;  /* 0x0000000422227c20 */ /* 0x000fe20008410000 */
[----:B------:R-:W-:Y:S01]  /*2d70*/  FMUL.FTZ R35, R35, UR4 ;  /* 0x0000000423237c20 */ /* 0x000fe20008410000 */
[----:B------:R-:W-:Y:S01]  /*2d80*/  MUFU.TANH R28, R28 ;  /* 0x0000001c001c7308 */ /* 0x000fe20000002400 */
[----:B--2---:R-:W-:Y:S01]  /*2d90*/  FSEL R181, R32, -INF , P3 ;  /* 0xff80000020b57808 */ /* 0x004fe20001800000 */
[----:B------:R-:W-:Y:S01]  /*2da0*/  FMUL.FTZ R38, R38, UR4 ;  /* 0x0000000426267c20 */ /* 0x000fe20008410000 */
[----:B------:R-:W-:Y:S01]  /*2db0*/  ISETP.GT.AND P3, PT, R21, 0x21, PT ;  /* 0x000000211500780c */ /* 0x000fe20003f64270 */
[----:B------:R-:W-:Y:S01]  /*2dc0*/  FMUL.FTZ R39, R39, UR4 ;  /* 0x0000000427277c20 */ /* 0x000fe20008410000 */
[----:B------:R-:W-:Y:S01]  /*2dd0*/  FMUL.FTZ R42, R42, UR4 ;  /* 0x000000042a2a7c20 */ /* 0x000fe20008410000 */
        /* <DEDUP_REMOVED lines=19> */
[----:B-1----:R-:W-:Y:S01]  /*2f10*/  FSEL R179, R36, -INF , P5 ;  /* 0xff80000024b37808 */ /* 0x002fe20002800000 */
[----:B------:R-:W-:Y:S01]  /*2f20*/  FMUL.FTZ R70, R70, UR4 ;  /* 0x0000000446467c20 */ /* 0x000fe20008410000 */
[----:B------:R-:W-:Y:S01]  /*2f30*/  ISETP.GT.AND P5, PT, R21, 0x29, PT ;  /* 0x000000291500780c */ /* 0x000fe20003fa4270 */
[----:B------:R-:W-:Y:S01]  /*2f40*/  FMUL.FTZ R71, R71, UR4 ;  /* 0x0000000447477c20 */ /* 0x000fe20008410000 */
[----:B------:R-:W-:-:S03]  /*2f50*/  UIMAD UR4, UR36, 0xc00, UR6 ;  /* 0x00000c00240478a4 */ /* 0x000fc6000f8e0206 */
[----:B------:R-:W1:Y:S01]  /*2f60*/  MUFU.TANH R29, R29 ;  /* 0x0000001d001d7308 */ /* 0x000e620000002400 */
[----:B0-----:R-:W-:Y:S02]  /*2f70*/  FSEL R187, R41, -INF , P3 ;  /* 0xff80000029bb7808 */ /* 0x001fe40001800000 */
[----:B------:R-:W-:Y:S01]  /*2f80*/  ISETP.GT.AND P3, PT, R21, 0x38, PT ;  /* 0x000000381500780c */ /* 0x000fe20003f64270 */
[----:B------:R-:W-:-:S04]  /*2f90*/  UMOV UR10, UR4 ;  /* 0x00000004000a7c82 */ /* 0x000fc80008000000 */
[----:B------:R-:W-:Y:S01]  /*2fa0*/  MUFU.TANH R37, R37 ;  /* 0x0000002500257308 */ /* 0x000fe20000002400 */
[----:B--2---:R-:W-:Y:S02]  /*2fb0*/  FSEL R185, R44, -INF , P6 ;  /* 0xff8000002cb97808 */ /* 0x004fe40003000000 */
[----:B------:R-:W-:-:S05]  /*2fc0*/  ISETP.GT.AND P6, PT, R21, 0x39, PT ;  /* 0x000000391500780c */ /* 0x000fca0003fc4270 */
[----:B------:R-:W0:Y:S01]  /*2fd0*/  MUFU.TANH R45, R45 ;  /* 0x0000002d002d7308 */ /* 0x000e220000002400 */
[----:B-1----:R-:W-:Y:S02]  /*2fe0*/  FSEL R29, R29, -INF , P4 ;  /* 0xff8000001d1d7808 */ /* 0x002fe40002000000 */
[----:B------:R-:W-:-:S05]  /*2ff0*/  ISETP.GT.AND P4, PT, R21, 0x20, PT ;  /* 0x000000201500780c */ /* 0x000fca0003f84270 */
[----:B------:R-:W1:Y:S08]  /*3000*/  MUFU.TANH R52, R52 ;  /* 0x0000003400347308 */ /* 0x000e700000002400 */
[----:B------:R-:W2:Y:S01]  /*3010*/  MUFU.TANH R53, R53 ;  /* 0x0000003500357308 */ /* 0x000ea20000002400 */
[----:B0-----:R-:W-:Y:S02]  /*3020*/  FSEL R183, R45, -INF , P5 ;  /* 0xff8000002db77808 */ /* 0x001fe40002800000 */
[----:B------:R-:W-:-:S05]  /*3030*/  ISETP.GT.AND P5, PT, R21, 0x40, PT ;  /* 0x000000401500780c */ /* 0x000fca0003fa4270 */
[----:B------:R-:W0:Y:S01]  /*3040*/  MUFU.TANH R40, R40 ;  /* 0x0000002800287308 */ /* 0x000e220000002400 */
[----:B-1----:R-:W-:Y:S02]  /*3050*/  FSEL R214, R52, -INF , P3 ;  /* 0xff80000034d67808 */ /* 0x002fe40001800000 */
[----:B------:R-:W-:-:S05]  /*3060*/  ISETP.GT.AND P3, PT, R21, 0x49, PT ;  /* 0x000000491500780c */ /* 0x000fca0003f64270 */
[----:B------:R-:W-:Y:S01]  /*3070*/  MUFU.TANH R48, R48 ;  /* 0x0000003000307308 */ /* 0x000fe20000002400 */
[----:B--2---:R-:W-:Y:S02]  /*3080*/  FSEL R215, R53, -INF , P6 ;  /* 0xff80000035d77808 */ /* 0x004fe40003000000 */
[----:B------:R-:W-:-:S05]  /*3090*/  ISETP.GT.AND P6, PT, R21, 0x50, PT ;  /* 0x000000501500780c */ /* 0x000fca0003fc4270 */
[----:B------:R-:W1:Y:S01]  /*30a0*/  MUFU.TANH R56, R56 ;  /* 0x0000003800387308 */ /* 0x000e620000002400 */
[----:B0-----:R-:W-:Y:S02]  /*30b0*/  FSEL R197, R40, -INF , P4 ;  /* 0xff80000028c57808 */ /* 0x001fe40002000000 */
[----:B------:R-:W-:-:S05]  /*30c0*/  ISETP.GT.AND P4, PT, R21, 0x31, PT ;  /* 0x000000311500780c */ /* 0x000fca0003f84270 */
[----:B------:R-:W0:Y:S08]  /*30d0*/  MUFU.TANH R61, R61 ;  /* 0x0000003d003d7308 */ /* 0x000e300000002400 */
[----:B------:R-:W2:Y:S01]  /*30e0*/  MUFU.TANH R64, R64 ;  /* 0x0000004000407308 */ /* 0x000ea20000002400 */
[----:B-1----:R-:W-:Y:S02]  /*30f0*/  FSEL R195, R56, -INF , P5 ;  /* 0xff80000038c37808 */ /* 0x002fe40002800000 */
[----:B------:R-:W-:-:S05]  /*3100*/  ISETP.GT.AND P5, PT, R21, 0x51, PT ;  /* 0x000000511500780c */ /* 0x000fca0003fa4270 */
[----:B------:R-:W1:Y:S01]  /*3110*/  MUFU.TANH R49, R49 ;  /* 0x0000003100317308 */ /* 0x000e620000002400 */
[----:B0-----:R-:W-:Y:S02]  /*3120*/  FSEL R192, R61, -INF , P3 ;  /* 0xff8000003dc07808 */ /* 0x001fe40001800000 */
[----:B------:R-:W-:-:S05]  /*3130*/  ISETP.GT.AND P3, PT, R12, RZ, PT ;  /* 0x000000ff0c00720c */ /* 0x000fca0003f64270 */
[----:B------:R-:W-:Y:S01]  /*3140*/  MUFU.TANH R57, R57 ;  /* 0x0000003900397308 */ /* 0x000fe20000002400 */
[----:B--2---:R-:W-:Y:S02]  /*3150*/  FSEL R164, R64, -INF , P6 ;  /* 0xff80000040a47808 */ /* 0x004fe40003000000 */
[----:B------:R-:W-:-:S05]  /*3160*/  ISETP.GT.AND P6, PT, R12, 0x1, PT ;  /* 0x000000010c00780c */ /* 0x000fca0003fc4270 */
[----:B------:R-:W-:Y:S01]  /*3170*/  MUFU.TANH R26, R26 ;  /* 0x0000001a001a7308 */ /* 0x000fe20000002400 */
[----:B-1----:R-:W-:Y:S02]  /*3180*/  FSEL R213, R49, -INF , P4 ;  /* 0xff80000031d57808 */ /* 0x002fe40002000000 */
[----:B------:R-:W-:-:S05]  /*3190*/  ISETP.GT.AND P4, PT, R21, 0x48, PT ;  /* 0x000000481500780c */ /* 0x000fca0003f84270 */
[----:B------:R0:W-:Y:S08]  /*31a0*/  MUFU.TANH R72, R27 ;  /* 0x0000001b00487308 */ /* 0x0001f00000002400 */
[----:B------:R-:W1:Y:S01]  /*31b0*/  MUFU.TANH R65, R65 ;  /* 0x0000004100417308 */ /* 0x000e620000002400 */
[----:B0-----:R-:W-:Y:S02]  /*31c0*/  FSEL R27, R28, -INF , P2 ;  /* 0xff8000001c1b7808 */ /* 0x001fe40001000000 */
[----:B------:R-:W-:-:S02]  /*31d0*/  ISETP.GT.AND P2, PT, R21, 0x19, PT ;  /* 0x000000191500780c */ /* 0x000fc40003f44270 */
[----:B------:R-:W-:Y:S02]  /*31e0*/  FMNMX.FTZ R20, R27, R20, !PT ;  /* 0x000000141b147209 */ /* 0x000fe40007810000 */
[----:B------:R-:W-:Y:S01]  /*31f0*/  FSEL R177, R37, -INF , P2 ;  /* 0xff80000025b17808 */ /* 0x000fe20001000000 */
[----:B------:R-:W0:Y:S01]  /*3200*/  MUFU.TANH R60, R60 ;  /* 0x0000003c003c7308 */ /* 0x000e220000002400 */
[----:B------:R-:W-:Y:S02]  /*3210*/  ISETP.GT.AND P2, PT, R21, 0x30, PT ;  /* 0x000000301500780c */ /* 0x000fe40003f44270 */
[----:B------:R-:W-:Y:S02]  /*3220*/  FMNMX.FTZ R20, R29, R20, !PT ;  /* 0x000000141d147209 */ /* 0x000fe40007810000 */
[----:B------:R-:W-:Y:S02]  /*3230*/  FSEL R212, R48, -INF , P2 ;  /* 0xff80000030d47808 */ /* 0x000fe40001000000 */
[----:B------:R-:W-:Y:S01]  /*3240*/  ISETP.GT.AND P2, PT, R21, 0x41, PT ;  /* 0x000000411500780c */ /* 0x000fe20003f44270 */
[----:B------:R-:W2:Y:S01]  /*3250*/  MUFU.TANH R68, R68 ;  /* 0x0000004400447308 */ /* 0x000ea20000002400 */
[----:B-1----:R-:W-:-:S02]  /*3260*/  FSEL R165, R65, -INF , P5 ;  /* 0xff80000041a57808 */ /* 0x002fc40002800000 */
[----:B------:R-:W-:Y:S02]  /*3270*/  FSEL R188, R57, -INF , P2 ;  /* 0xff80000039bc7808 */ /* 0x000fe40001000000 */
[----:B------:R-:W-:Y:S02]  /*3280*/  ISETP.GT.AND P2, PT, R21, 0x58, PT ;  /* 0x000000581500780c */ /* 0x000fe40003f44270 */
[----:B------:R-:W-:Y:S01]  /*3290*/  FSEL R24, R26, -INF , P3 ;  /* 0xff8000001a187808 */ /* 0x000fe20001800000 */
[----:B------:R-:W1:Y:S01]  /*32a0*/  MUFU.TANH R30, R30 ;  /* 0x0000001e001e7308 */ /* 0x000e620000002400 */
[----:B------:R-:W-:Y:S02]  /*32b0*/  FMNMX.FTZ R20, R181, R20, !PT ;  /* 0x00000014b5147209 */ /* 0x000fe40007810000 */
[----:B------:R-:W-:Y:S02]  /*32c0*/  ISETP.GT.AND P5, PT, R12, 0x8, PT ;  /* 0x000000080c00780c */ /* 0x000fe40003fa4270 */
[----:B------:R-:W-:-:S02]  /*32d0*/  FSEL R26, R72, -INF , P6 ;  /* 0xff800000481a7808 */ /* 0x000fc40003000000 */
[----:B0-----:R-:W-:Y:S01]  /*32e0*/  FSEL R190, R60, -INF , P4 ;  /* 0xff8000003cbe7808 */ /* 0x001fe20002000000 */
[----:B------:R-:W0:Y:S01]  /*32f0*/  MUFU.TANH R31, R31 ;  /* 0x0000001f001f7308 */ /* 0x000e220000002400 */
[----:B------:R-:W-:Y:S02]  /*3300*/  ISETP.GT.AND P4, PT, R21, 0x59, PT ;  /* 0x000000591500780c */ /* 0x000fe40003f84270 */
[----:B--2---:R-:W-:Y:S02]  /*3310*/  FSEL R166, R68, -INF , P2 ;  /* 0xff80000044a67808 */ /* 0x004fe40001000000 */
[----:B------:R-:W-:Y:S02]  /*3320*/  FMNMX.FTZ R20, R175, R20, !PT ;  /* 0x00000014af147209 */ /* 0x000fe40007810000 */
[----:B------:R-:W-:Y:S01]  /*3330*/  ISETP.GT.AND P2, PT, R12, 0x9, PT ;  /* 0x000000090c00780c */ /* 0x000fe20003f44270 */
[----:B------:R-:W2:Y:S01]  /*3340*/  MUFU.TANH R34, R34 ;  /* 0x0000002200227308 */ /* 0x000ea20000002400 */
        /* <DEDUP_REMOVED lines=8> */
[----:B------:R-:W-:Y:S01]  /*33d0*/  ISETP.GT.AND P6, PT, R12, 0x11, PT ;  /* 0x000000110c00780c */ /* 0x000fe20003fc4270 */
[----:B------:R-:W0:Y:S01]  /*33e0*/  MUFU.TANH R38, R38 ;  /* 0x0000002600267308 */ /* 0x000e220000002400 */
[----:B--2---:R-:W-:Y:S02]  /*33f0*/  FSEL R178, R34, -INF , P3 ;  /* 0xff80000022b27808 */ /* 0x004fe40001800000 */
[----:B------:R-:W-:Y:S02]  /*3400*/  FMNMX.FTZ R21, R30, R21, !PT ;  /* 0x000000151e157209 */ /* 0x000fe40007810000 */
        /* <DEDUP_REMOVED lines=45> */
[----:B------:R-:W-:Y:S02]  /*36e0*/  ISETP.GT.AND P2, PT, R12, 0x39, PT ;  /* 0x000000390c00780c */ /* 0x000fe40003f44270 */
[----:B------:R-:W-:Y:S01]  /*36f0*/  FMNMX.FTZ R21, R199, R20, !PT ;  /* 0x00000014c7157209 */ /* 0x000fe20007810000 */
[----:B------:R-:W2:Y:S01]  /*3700*/  MUFU.TANH R58, R58 ;  /* 0x0000003a003a7308 */ /* 0x000ea20000002400 */
[----:B-1----:R-:W-:-:S02]  /*3710*/  FSEL R210, R54, -INF , P5 ;  /* 0xff80000036d27808 */ /* 0x002fc40002800000 */
[----:B------:R-:W-:Y:S02]  /*3720*/  FMNMX.FTZ R31, R188, R31, !PT ;  /* 0x0000001fbc1f7209 */ /* 0x000fe40007810000 */
[----:B------:R-:W-:Y:S02]  /*3730*/  ISETP.GT.AND P3, PT, R12, 0x40, PT ;  /* 0x000000400c00780c */ /* 0x000fe40003f64270 */
[----:B------:R-:W-:Y:S01]  /*3740*/  FMNMX.FTZ R20, R210, R21, !PT ;  /* 0x00000015d2147209 */ /* 0x000fe20007810000 */
[----:B------:R-:W1:Y:S01]  /*3750*/  MUFU.TANH R59, R59 ;  /* 0x0000003b003b7308 */ /* 0x000e620000002400 */
[----:B0-----:R-:W-:Y:S02]  /*3760*/  FSEL R211, R55, -INF , P2 ;  /* 0xff80000037d37808 */ /* 0x001fe40001000000 */
[----:B------:R-:W-:Y:S02]  /*3770*/  FMNMX.FTZ R31, R190, R31, !PT ;  /* 0x0000001fbe1f7209 */ /* 0x000fe40007810000 */
[----:B------:R-:W-:-:S02]  /*3780*/  ISETP.GT.AND P6, PT, R12, 0x41, PT ;  /* 0x000000410c00780c */ /* 0x000fc40003fc4270 */
[----:B------:R-:W-:Y:S01]  /*3790*/  FMNMX.FTZ R21, R211, R20, !PT ;  /* 0x00000014d3157209 */ /* 0x000fe20007810000 */
        /* <DEDUP_REMOVED lines=22> */
[----:B------:R-:W-:Y:S02]  /*3900*/  ISETP.GT.AND P3, PT, R12, 0x58, PT ;  /* 0x000000580c00780c */ /* 0x000fe40003f64270 */
[----:B------:R-:W-:-:S03]  /*3910*/  FMNMX.FTZ R20, R168, R21, !PT ;  /* 0x00000015a8147209 */ /* 0x000fc60007810000 */
[----:B------:R-:W1:Y:S01]  /*3920*/  MUFU.TANH R70, R70 ;  /* 0x0000004600467308 */ /* 0x000e620000002400 */
[----:B0-----:R-:W-:Y:S02]  /*3930*/  FSEL R169, R67, -INF , P2 ;  /* 0xff80000043a97808 */ /* 0x001fe40001000000 */
[----:B------:R-:W-:Y:S02]  /*3940*/  ISETP.GT.AND P2, PT, R12, 0x59, PT ;  /* 0x000000590c00780c */ /* 0x000fe40003f44270 */
[----:B------:R-:W-:-:S03]  /*3950*/  FMNMX.FTZ R21, R169, R20, !PT ;  /* 0x00000014a9157209 */ /* 0x000fc60007810000 */
[----:B------:R-:W0:Y:S01]  /*3960*/  MUFU.TANH R71, R71 ;  /* 0x0000004700477308 */ /* 0x000e220000002400 */
[----:B--2---:R-:W-:-:S04]  /*3970*/  FSEL R167, R69, -INF , P4 ;  /* 0xff80000045a77808 */ /* 0x004fc80002000000 */
[----:B------:R-:W-:Y:S02]  /*3980*/  FMNMX.FTZ R32, R167, R32, !PT ;  /* 0x00000020a7207209 */ /* 0x000fe40007810000 */
[----:B-1----:R-:W-:-:S03]  /*3990*/  FSEL R170, R70, -INF , P3 ;  /* 0xff80000046aa7808 */ /* 0x002fc60001800000 */
[----:B------:R-:W1:Y:S01]  /*39a0*/  SHFL.BFLY PT, R31, R32, 0x2, 0x1f ;  /* 0x0c401f00201f7f89 */ /* 0x000e6200000e0000 */
[----:B------:R-:W-:Y:S02]  /*39b0*/  FMNMX.FTZ R12, R170, R21, !PT ;  /* 0x00000015aa0c7209 */ /* 0x000fe40007810000 */
[----:B0-----:R-:W-:-:S04]  /*39c0*/  FSEL R171, R71, -INF , P2 ;  /* 0xff80000047ab7808 */ /* 0x001fc80001000000 */
[----:B------:R-:W-:-:S05]  /*39d0*/  FMNMX.FTZ R12, R171, R12, !PT ;  /* 0x0000000cab0c7209 */ /* 0x000fca0007810000 */
[----:B------:R-:W0:Y:S01]  /*39e0*/  SHFL.BFLY PT, R21, R12, 0x2, 0x1f ;  /* 0x0c401f000c157f89 */ /* 0x000e2200000e0000 */
[----:B-1----:R-:W-:-:S05]  /*39f0*/  FMNMX.FTZ R31, R32, R31, !PT ;  /* 0x0000001f201f7209 */ /* 0x002fca0007810000 */
[----:B------:R-:W1:Y:S01]  /*3a00*/  SHFL.BFLY PT, R20, R31, 0x1, 0x1f ;  /* 0x0c201f001f147f89 */ /* 0x000e6200000e0000 */
[----:B0-----:R-:W-:-:S05]  /*3a10*/  FMNMX.FTZ R32, R12, R21, !PT ;  /* 0x000000150c207209 */ /* 0x001fca0007810000 */
[----:B------:R-:W0:Y:S01]  /*3a20*/  SHFL.BFLY PT, R157, R32, 0x1, 0x1f ;  /* 0x0c201f00209d7f89 */ /* 0x000e2200000e0000 */
[----:B-1----:R-:W-:-:S04]  /*3a30*/  FMNMX.FTZ R21, R31, R20, !PT ;  /* 0x000000141f157209 */ /* 0x002fc80007810000 */
[C---:B------:R-:W-:Y:S01]  /*3a40*/  FSETP.NEU.FTZ.AND P2, PT, R21.reuse, -INF , PT ;  /* 0xff8000001500780b */ /* 0x040fe20003f5d000 */
[----:B------:R-:W-:-:S05]  /*3a50*/  FMUL.FTZ R172, R21, UR5 ;  /* 0x0000000515ac7c20 */ /* 0x000fca0008410000 */
[----:B------:R-:W-:-:S05]  /*3a60*/  FSEL R172, R172, RZ, P2 ;  /* 0x000000ffacac7208 */ /* 0x000fca0001000000 */
[--C-:B------:R-:W-:Y:S01]  /*3a70*/  FFMA.FTZ R33, R13, UR5, -R172.reuse ;  /* 0x000000050d217c23 */ /* 0x100fe200080108ac */
[----:B0-----:R-:W-:Y:S01]  /*3a80*/  FMNMX.FTZ R157, R32, R157, !PT ;  /* 0x0000009d209d7209 */ /* 0x001fe20007810000 */
        /* <DEDUP_REMOVED lines=11> */
[----:B-----5:R-:W-:Y:S01]  /*3b40*/  LOP3.LUT P2, RZ, R73, 0x7f, RZ, 0xc0, !PT ;  /* 0x0000007f49ff7812 */ /* 0x020fe2000784c0ff */
[--C-:B------:R-:W-:Y:S01]  /*3b50*/  FFMA.FTZ R212, R212, UR5, -R172.reuse ;  /* 0x00000005d4d47c23 */ /* 0x100fe200080108ac */
        /* <DEDUP_REMOVED lines=9> */
[----:B------:R-:W-:Y:S01]  /*3bf0*/  FFMA.FTZ R181, R182, UR5, -R173 ;  /* 0x00000005b6b57c23 */ /* 0x000fe200080108ad */
[----:B------:R-:W-:Y:S01]  /*3c00*/  FFMA.FTZ R182, R197, UR5, -R172 ;  /* 0x00000005c5b67c23 */ /* 0x000fe200080108ac */
[----:B------:R-:W-:-:S02]  /*3c10*/  @!P2 VIADD R24, R0, 0x32440 ;  /* 0x000324400018a836 */ /* 0x000fc40000000000 */
[----:B------:R-:W-:Y:S01]  /*3c20*/  FFMA.FTZ R197, R187, UR5, -R172 ;  /* 0x00000005bbc57c23 */ /* 0x000fe200080108ac */
[--C-:B------:R-:W-:Y:S01]  /*3c30*/  FFMA.FTZ R184, R184, UR5, -R173.reuse ;  /* 0x00000005b8b87c23 */ /* 0x100fe200080108ad */
[----:B------:R-:W-:Y:S01]  /*3c40*/  MUFU.EX2 R20, R20 ;  /* 0x0000001400147308 */ /* 0x000fe20000000800 */
[--C-:B------:R-:W-:Y:S01]  /*3c50*/  FFMA.FTZ R185, R218, UR5, -R173.reuse ;  /* 0x00000005dab97c23 */ /* 0x100fe200080108ad */
        /* <DEDUP_REMOVED lines=42> */
[----:B------:R-:W-:Y:S01]  /*3f00*/  IMAD.U32 R12, RZ, RZ, UR60 ;  /* 0x0000003cff0c7e24 */ /* 0x000fe2000f8e00ff */
[----:B------:R-:W-:Y:S01]  /*3f10*/  MUFU.EX2 R174, R174 ;  /* 0x000000ae00ae7308 */ /* 0x000fe20000000800 */
[----:B------:R-:W-:Y:S01]  /*3f20*/  FADD.FTZ R20, R20, R13 ;  /* 0x0000000d14147221 */ /* 0x000fe20000010000 */
[----:B------:R-:W-:Y:S01]  /*3f30*/  @!P2 VIADD R0, R0, 0x32460 ;  /* 0x000324600000a836 */ /* 0x000fe20000000000 */
[----:B------:R-:W0:Y:S02]  /*3f40*/  @P1 LDC R13, c[0x0][0x44c] ;  /* 0x00011300ff0d1b82 */ /* 0x000e240000000800 */
[----:B------:R-:W-:-:S02]  /*3f50*/  FADD.FTZ R159, R159, R20 ;  /* 0x000000149f9f7221 */ /* 0x000fc40000010000 */
[----:B------:R-:W-:Y:S01]  /*3f60*/  @!P2 PRMT R0, RZ, 0x654, R0 ;  /* 0x00000654ff00a816 */ /* 0x000fe20000000000 */
[----:B------:R-:W4:Y:S01]  /*3f70*/  MUFU.EX2 R175, R175 ;  /* 0x000000af00af7308 */ /* 0x000f220000000800 */
[C---:B---3--:R-:W-:Y:S01]  /*3f80*/  F2FP.F16.F32.PACK_AB R155, R163.reuse, R162 ;  /* 0x000000a2a39b723e */ /* 0x048fe200000000ff */
[----:B------:R-:W-:Y:S01]  /*3f90*/  FADD.FTZ R162, R162, R161 ;  /* 0x000000a1a2a27221 */ /* 0x000fe20000010000 */
[----:B------:R-:W3:Y:S02]  /*3fa0*/  @P1 LDC R20, c[0x0][0x450] ;  /* 0x00011400ff141b82 */ /* 0x000ee40000000800 */
[----:B--2---:R-:W-:Y:S01]  /*3fb0*/  WARPGROUP.ARRIVE ;  /* 0x00000000000079c5 */ /* 0x004fe20000000000 */
[----:B------:R-:W-:Y:S02]  /*3fc0*/  FADD.FTZ R163, R163, R162 ;  /* 0x000000a2a3a37221 */ /* 0x000fe40000010000 */
[----:B------:R-:W-:Y:S03]  /*3fd0*/  MUFU.EX2 R176, R176 ;  /* 0x000000b000b07308 */ /* 0x000fe60000000800 */
[----:B------:R-:W-:Y:S01]  /*3fe0*/  HGMMA.64x256x16.F32 R24, R152, gdesc[UR8].tnspB, RZ, !UPT, gsb0 ;  /* 0x43e0000898187df0 */ /* 0x000fe2000c0008ff */
[----:B------:R-:W-:Y:S01]  /*3ff0*/  UIADD3 UR10, UR4, 0x80, URZ ;  /* 0x00000080040a7890 */ /* 0x000fe2000fffe03f */
[----:B------:R-:W-:-:S03]  /*4000*/  UMOV UR11, 0x40000040 ;  /* 0x40000040000b7882 */ /* 0x000fc60000000000 */
[----:B------:R-:W-:Y:S01]  /*4010*/  MUFU.EX2 R177, R177 ;  /* 0x000000b100b17308 */ /* 0x000fe20000000800 */
[----:B0-----:R-:W-:-:S07]  /*4020*/  @P1 IMAD.HI.U32 R13, R13, UR60, RZ ;  /* 0x0000003c0d0d1c27 */ /* 0x001fce000f8e00ff */
[----:B------:R-:W-:Y:S01]  /*4030*/  MUFU.EX2 R178, R178 ;  /* 0x000000b200b27308 */ /* 0x000fe20000000800 */
[----:B---3--:R-:W-:Y:S01]  /*4040*/  @P1 SHF.R.U32.HI R12, RZ, R20, R13 ;  /* 0x00000014ff0c1219 */ /* 0x008fe2000001160d */
[----:B------:R-:W-:-:S03]  /*4050*/  VIADD R20, R156, 0xfffffffe ;  /* 0xfffffffe9c147836 */ /* 0x000fc60000000000 */
[----:B------:R-:W-:-:S03]  /*4060*/  IADD3 R12, R12, R202, -R201 ;  /* 0x000000ca0c0c7210 */ /* 0x000fc60007ffe8c9 */
[----:B------:R-:W0:Y:S02]  /*4070*/  MUFU.EX2 R179, R179 ;  /* 0x000000b300b37308 */ /* 0x000e240000000800 */
[----:B------:R-:W-:-:S06]  /*4080*/  IMAD.HI R12, R12, 0x2aaaaaab, RZ ;  /* 0x2aaaaaab0c0c7827 */ /* 0x000fcc00078e02ff */
[----:B------:R-:W-:Y:S01]  /*4090*/  MUFU.EX2 R180, R180 ;  /* 0x000000b400b47308 */ /* 0x000fe20000000800 */
[----:B------:R-:W-:-:S04]  /*40a0*/  SHF.R.U32.HI R13, RZ, 0x1f, R12 ;  /* 0x0000001fff0d7819 */ /* 0x000fc8000001160c */
[----:B------:R-:W-:-:S03]  /*40b0*/  LEA.HI.SX32 R13, R12, R13, 0x1c ;  /* 0x0000000d0c0d7211 */ /* 0x000fc600078fe2ff */
[----:B------:R-:W2:Y:S01]  /*40c0*/  MUFU.EX2 R181, R181 ;  /* 0x000000b500b57308 */ /* 0x000ea20000000800 */
[----:B------:R-:W-:-:S04]  /*40d0*/  VIMNMX R13, RZ, R13, !PT ;  /* 0x0000000dff0d7248 */ /* 0x000fc80007fe0100 */
[----:B------:R-:W-:-:S03]  /*40e0*/  ISETP.GE.AND P3, PT, R20, R13, PT ;  /* 0x0000000d1400720c */ /* 0x000fc60003f66270 */
[----:B------:R-:W-:Y:S08]  /*40f0*/  MUFU.EX2 R182, R182 ;  /* 0x000000b600b67308 */ /* 0x000ff00000000800 */
[----:B------:R-:W3:Y:S08]  /*4100*/  MUFU.EX2 R197, R197 ;  /* 0x000000c500c57308 */ /* 0x000ef00000000800 */
        /* <DEDUP_REMOVED lines=28> */
[----:B----4-:R-:W-:Y:S01]  /*42d0*/  F2FP.F16.F32.PACK_AB R152, R175, R174 ;  /* 0x000000aeaf98723e */ /* 0x010fe200000000ff */
[----:B------:R-:W-:Y:S01]  /*42e0*/  FADD.FTZ R174, R174, R159 ;  /* 0x0000009faeae7221 */ /* 0x000fe20000010000 */
[----:B0-----:R-:W-:Y:S01]  /*42f0*/  F2FP.F16.F32.PACK_AB R153, R179, R178 ;  /* 0x000000b2b399723e */ /* 0x001fe200000000ff */
[----:B------:R-:W-:Y:S01]  /*4300*/  FADD.FTZ R178, R178, R163 ;  /* 0x000000a3b2b27221 */ /* 0x000fe20000010000 */
[----:B------:R-:W-:Y:S01]  /*4310*/  F2FP.F16.F32.PACK_AB R154, R177, R176 ;  /* 0x000000b0b19a723e */ /* 0x000fe200000000ff */
[----:B------:R-:W0:Y:S01]  /*4320*/  MUFU.EX2 R167, R167 ;  /* 0x000000a700a77308 */ /* 0x000e220000000800 */
        /* <DEDUP_REMOVED lines=14> */
[----:B---3--:R-:W-:Y:S01]  /*4410*/  F2FP.F16.F32.PACK_AB R152, R197, R182 ;  /* 0x000000b6c598723e */ /* 0x008fe200000000ff */
        /* <DEDUP_REMOVED lines=52> */
[C---:B0-----:R-:W-:Y:S01]  /*4760*/  F2FP.F16.F32.PACK_AB R153, R167.reuse, R168 ;  /* 0x000000a8a799723e */ /* 0x041fe200000000ff */
        /* <DEDUP_REMOVED lines=11> */
[----:B------:R0:W-:Y:S02]  /*4820*/  @!P2 SYNCS.ARRIVE.TRANS64.RED.A1T0 RZ, [R0+URZ], RZ ;  /* 0x000000ff00ffa9a7 */ /* 0x0001e4000810043f */
[----:B0-----:R-:W-:Y:S01]  /*4830*/  FADD.FTZ R0, R166, R165 ;  /* 0x000000a5a6007221 */ /* 0x001fe20000010000 */
[----:B------:R-:W-:Y:S06]  /*4840*/  @!P3 BRA `(.L_x_5304) ;  /* 0x000000300010b947 */ /* 0x000fec0003800000 */
[----:B------:R-:W-:Y:S02]  /*4850*/  IMAD.MOV.U32 R211, RZ, RZ, R157 ;  /* 0x000000ffffd37224 */ /* 0x000fe400078e009d */
[----:B------:R-:W-:-:S07]  /*4860*/  IMAD.MOV.U32 R210, RZ, RZ, R21 ;  /* 0x000000ffffd27224 */ /* 0x000fce00078e0015 */
.L_x_5313:
[----:B------:R-:W-:-:S04]  /*4870*/  UIADD3 UR36, UR36, 0x1, URZ ;  /* 0x0000000124247890 */ /* 0x000fc8000fffe03f */
[----:B------:R-:W-:-:S04]  /*4880*/  UISETP.NE.AND UP0, UPT, UR36, 0x2, UPT ;  /* 0x000000022400788c */ /* 0x000fc8000bf05270 */
[----:B------:R-:W-:Y:S02]  /*4890*/  USEL UR4, URZ, 0x1, UP0 ;  /* 0x000000013f047887 */ /* 0x000fe40008000000 */
[----:B------:R-:W-:Y:S02]  /*48a0*/  USEL UR36, UR36, URZ, UP0 ;  /* 0x0000003f24247287 */ /* 0x000fe40008000000 */
[----:B------:R-:W-:Y:S01]  /*48b0*/  ULOP3.LUT UR37, UR37, UR4, URZ, 0x3c, !UPT ;  /* 0x0000000425257292 */ /* 0x000fe2000f8e3c3f */
[----:B0-----:R-:W-:Y:S11]  /*48c0*/  @!P0 BRA `(.L_x_5305) ;  /* 0x0000000000048947 */ /* 0x001ff60003800000 */
[----:B------:R-:W-:Y:S01]  /*48d0*/  BPT.TRAP 0x1 ;  /* 0x000000040000795c */ /* 0x000fe20000300000 */
.L_x_5305:
        /* <DEDUP_REMOVED lines=9> */
.L_x_5306:
[----:B-1----:R-:W-:Y:S05]  /*4970*/  @P3 BRA `(.L_x_5307) ;  /* 0x0000000000083947 */ /* 0x002fea0003800000 */
[----:B------:R-:W1:Y:S02]  /*4980*/  SYNCS.PHASECHK.TRANS64.TRYWAIT P3, [UR4+0x32430], R21 ;  /* 0x03243015ff0075a7 */ /* 0x000e640008060144 */
[----:B-1----:R-:W-:Y:S05]  /*4990*/  @!P3 BRA `(.L_x_5308) ;  /* 0x0000010000d0b947 */ /* 0x002fea0003800000 */
.L_x_5307:
        /* <DEDUP_REMOVED lines=31> */
.L_x_5309:
[----:B------:R1:W2:Y:S01]  /*4b90*/  SYNCS.PHASECHK.TRANS64.TRYWAIT P3, [UR4+0x32450], R21 ;  /* 0x03245015ff0075a7 */ /* 0x0002a20008060144 */
[----:B------:R-:W-:Y:S05]  /*4ba0*/  @!P0 BRA `(.L_x_5310) ;  /* 0x0000000000048947 */ /* 0x000fea0003800000 */
[----:B------:R-:W-:Y:S01]  /*4bb0*/  BPT.TRAP 0x1 ;  /* 0x000000040000795c */ /* 0x000fe20000300000 */
.L_x_5310:
[----:B--2---:R-:W-:Y:S05]  /*4bc0*/  @P3 BRA `(.L_x_5311) ;  /* 0x0000000000083947 */ /* 0x004fea0003800000 */
[----:B------:R-:W2:Y:S02]  /*4bd0*/  SYNCS.PHASECHK.TRANS64.TRYWAIT P3, [UR4+0x32450], R21 ;  /* 0x03245015ff0075a7 */ /* 0x000ea40008060144 */
[----:B--2---:R-:W-:Y:S05]  /*4be0*/  @!P3 BRA `(.L_x_5312) ;  /* 0x000001000054b947 */ /* 0x004fea0003800000 */
.L_x_5311:
        /* <DEDUP_REMOVED lines=13> */
[----:B------:R-:W-:-:S02]  /*4cc0*/  UMOV UR19, 0x40000040 ;  /* 0x4000004000137882 */ /* 0x000fc40000000000 */
[----:B------:R-:W-:Y:S01]  /*4cd0*/  HGMMA.64x96x16.F32 R152, gdesc[UR56], R152, gsb0 ;  /* 0x01600000389879f0 */ /* 0x000fe20008000898 */
[----:B------:R-:W-:Y:S01]  /*4ce0*/  R2UR UR56, R8 ;  /* 0x00000000083872ca */ /* 0x000fe200000e0000 */
[----:B------:R-:W-:Y:S01]  /*4cf0*/  UIADD3 UR58, UR5, 0x2, URZ ;  /* 0x00000002053a7890 */ /* 0x000fe2000fffe03f */
[----:B------:R-:W-:Y:S01]  /*4d00*/  R2UR UR57, R9 ;  /* 0x00000000093972ca */ /* 0x000fe200000e0000 */
[----:B------:R-:W-:Y:S01]  /*4d10*/  UMOV UR59, 0x40000040 ;  /* 0x40000040003b7882 */ /* 0x000fe20000000000 */
[----:B------:R-:W-:Y:S01]  /*4d20*/  UIADD3 UR22, UR5, 0x306, URZ ;  /* 0x0000030605167890 */ /* 0x000fe2000fffe03f */
[----:B--2---:R-:W2:Y:S01]  /*4d30*/  @P1 LDC R212, c[0x0][0x450] ;  /* 0x00011400ffd41b82 */ /* 0x004ea20000000800 */
        /* <DEDUP_REMOVED lines=11> */
[----:B------:R-:W-:Y:S01]  /*4df0*/  IMAD.MOV.U32 R213, RZ, RZ, R214 ;  /* 0x000000ffffd57224 */ /* 0x000fe200078e00d6 */
[----:B------:R-:W-:Y:S01]  /*4e00*/  UMOV UR47, 0x40000040 ;  /* 0x40000040002f7882 */ /* 0x000fe20000000000 */
[----:B------:R-:W-:Y:S01]  /*4e10*/  UIADD3 UR50, UR5, 0x902, URZ ;  /* 0x0000090205327890 */ /* 0x000fe2000fffe03f */
[----:B------:R-:W-:Y:S01]  /*4e20*/  UMOV UR51, 0x40000040 ;  /* 0x4000004000337882 */ /* 0x000fe20000000000 */
[----:B------:R-:W-:Y:S01]  /*4e30*/  UIADD3 UR54, UR5, 0x904, URZ ;  /* 0x0000090405367890 */ /* 0x000fe2000fffe03f */
[----:B------:R-:W-:Y:S01]  /*4e40*/  UMOV UR55, 0x40000040 ;  /* 0x4000004000377882 */ /* 0x000fe20000000000 */
[----:B--2---:R-:W-:Y:S01]  /*4e50*/  @P1 SHF.R.U32.HI R213, RZ, R212, R215 ;  /* 0x000000d4ffd51219 */ /* 0x004fe200000116d7 */
[----:B------:R-:W-:-:S04]  /*4e60*/  IMAD.MOV.U32 R215, RZ, RZ, -0x60 ;  /* 0xffffffa0ffd77424 */ /* 0x000fc800078e00ff */
[----:B------:R-:W-:-:S04]  /*4e70*/  IMAD R215, R20, R215, 0x1 ;  /* 0x0000000114d77424 */ /* 0x000fc800078e02d7 */
[----:B------:R-:W-:-:S05]  /*4e80*/  IMAD R212, R204, -0x2, R215 ;  /* 0xfffffffeccd47824 */ /* 0x000fca00078e02d7 */
[----:B------:R-:W-:Y:S01]  /*4e90*/  IADD3 R212, -R201, R212, R202 ;  /* 0x000000d4c9d47210 */ /* 0x000fe20007ffe1ca */
[----:B------:R-:W-:Y:S02]  /*4ea0*/  WARPGROUP.DEPBAR.LE gsb0, 0x0 ;  /* 0x00008000000079c5 */ /* 0x000fe40000010000 */
        /* <DEDUP_REMOVED lines=59> */
[----:B01----:R-:W-:Y:S01]  /*5260*/  FMUL.FTZ R21, R152, UR5 ;  /* 0x0000000598157c20 */ /* 0x003fe20008410000 */
        /* <DEDUP_REMOVED lines=24> */
[----:B------:R-:W0:Y:S01]  /*53f0*/  SHFL.IDX PT, R197, R213, RZ, 0x1c1f ;  /* 0x001c1fffd5c57589 */ /* 0x000e2200000e0000 */
[----:B------:R-:W-:Y:S01]  /*5400*/  FMUL.FTZ R167, R167, UR5 ;  /* 0x00000005a7a77c20 */ /* 0x000fe20008410000 */
[----:B------:R-:W-:Y:S01]  /*5410*/  FMUL.FTZ R219, R171, UR5 ;  /* 0x00000005abdb7c20 */ /* 0x000fe20008410000 */
[----:B------:R-:W-:Y:S01]  /*5420*/  FMUL.FTZ R220, R174, UR5 ;  /* 0x00000005aedc7c20 */ /* 0x000fe20008410000 */
[----:B------:R-:W1:Y:S01]  /*5430*/  SHFL.IDX PT, R213, R213, 0x1, 0x1c1f ;  /* 0x003c1f00d5d57f89 */ /* 0x000e6200000e0000 */
        /* <DEDUP_REMOVED lines=19> */
[----:B0-----:R-:W-:-:S02]  /*5570*/  IMAD.IADD R197, R212, 0x1, R197 ;  /* 0x00000001d4c57824 */ /* 0x001fc400078e02c5 */
[----:B------:R-:W-:Y:S01]  /*5580*/  FMUL.FTZ R191, R191, UR5 ;  /* 0x00000005bfbf7c20 */ /* 0x000fe20008410000 */
[----:B------:R-:W-:Y:S01]  /*5590*/  FMUL.FTZ R194, R194, UR5 ;  /* 0x00000005c2c27c20 */ /* 0x000fe20008410000 */
[----:B------:R-:W-:Y:S01]  /*55a0*/  FMUL.FTZ R195, R195, UR5 ;  /* 0x00000005c3c37c20 */ /* 0x000fe20008410000 */
[----:B-1----:R-:W-:Y:S01]  /*55b0*/  IMAD.IADD R170, R212, 0x1, R213 ;  /* 0x00000001d4aa7824 */ /* 0x002fe200078e02d5 */
[C---:B------:R-:W-:Y:S01]  /*55c0*/  ISETP.GT.AND P6, PT, R197.reuse, RZ, PT ;  /* 0x000000ffc500720c */ /* 0x040fe20003fc4270 */
[----:B------:R-:W-:Y:S01]  /*55d0*/  FMUL.FTZ R198, R198, UR5 ;  /* 0x00000005c6c67c20 */ /* 0x000fe20008410000 */
[----:B------:R-:W0:Y:S01]  /*55e0*/  MUFU.TANH R153, R153 ;  /* 0x0000009900997308 */ /* 0x000e220000002400 */
[----:B------:R-:W-:Y:S01]  /*55f0*/  ISETP.GT.AND P4, PT, R197, 0x9, PT ;  /* 0x00000009c500780c */ /* 0x000fe20003f84270 */
[----:B------:R-:W-:Y:S01]  /*5600*/  FMUL.FTZ R199, R199, UR5 ;  /* 0x00000005c7c77c20 */ /* 0x000fe20008410000 */
[----:B------:R-:W-:Y:S01]  /*5610*/  ISETP.GT.AND P5, PT, R197, 0x1, PT ;  /* 0x00000001c500780c */ /* 0x000fe20003fa4270 */
[----:B------:R-:W-:Y:S01]  /*5620*/  ULDC UR5, c[0x0][0xa80] ;  /* 0x0002a00000057ab9 */ /* 0x000fe20000000800 */
[----:B--2---:R-:W-:-:S02]  /*5630*/  FSEL R174, R156, -INF , P4 ;  /* 0xff8000009cae7808 */ /* 0x004fc40002000000 */
[C---:B------:R-:W-:Y:S01]  /*5640*/  ISETP.GT.AND P3, PT, R197.reuse, 0x8, PT ;  /* 0x00000008c500780c */ /* 0x040fe20003f64270 */
[----:B------:R-:W-:Y:S01]  /*5650*/  MUFU.TANH R165, R165 ;  /* 0x000000a500a57308 */ /* 0x000fe20000002400 */
[----:B---3--:R-:W-:Y:S02]  /*5660*/  FSEL R152, R152, -INF , P5 ;  /* 0xff80000098987808 */ /* 0x008fe40002800000 */
[C---:B------:R-:W-:Y:S02]  /*5670*/  ISETP.GT.AND P5, PT, R197.reuse, 0x11, PT ;  /* 0x00000011c500780c */ /* 0x040fe40003fa4270 */
[----:B------:R-:W-:-:S03]  /*5680*/  ISETP.GT.AND P4, PT, R197, 0x19, PT ;  /* 0x00000019c500780c */ /* 0x000fc60003f84270 */
[----:B------:R-:W1:Y:S01]  /*5690*/  MUFU.TANH R160, R160 ;  /* 0x000000a000a07308 */ /* 0x000e620000002400 */
[----:B0-----:R-:W-:Y:S02]  /*56a0*/  FSEL R153, R153, -INF , P3 ;  /* 0xff80000099997808 */ /* 0x001fe40001800000 */
[----:B------:R-:W-:-:S05]  /*56b0*/  ISETP.GT.AND P3, PT, R197, 0x18, PT ;  /* 0x00000018c500780c */ /* 0x000fca0003f64270 */
[----:B------:R-:W0:Y:S08]  /*56c0*/  MUFU.TANH R161, R161 ;  /* 0x000000a100a17308 */ /* 0x000e300000002400 */
[----:B------:R-:W-:Y:S01]  /*56d0*/  MUFU.TANH R173, R173 ;  /* 0x000000ad00ad7308 */ /* 0x000fe20000002400 */
[----:B-1----:R-:W-:Y:S02]  /*56e0*/  FSEL R160, R160, -INF , P5 ;  /* 0xff800000a0a07808 */ /* 0x002fe40002800000 */
[----:B------:R-:W-:-:S05]  /*56f0*/  ISETP.GT.AND P5, PT, R197, 0x21, PT ;  /* 0x00000021c500780c */ /* 0x000fca0003fa4270 */
[----:B------:R-:W1:Y:S01]  /*5700*/  MUFU.TANH R168, R168 ;  /* 0x000000a800a87308 */ /* 0x000e620000002400 */
[----:B0-----:R-:W-:Y:S02]  /*5710*/  FSEL R161, R161, -INF , P3 ;  /* 0xff800000a1a17808 */ /* 0x001fe40001800000 */
[----:B------:R-:W-:-:S05]  /*5720*/  ISETP.GT.AND P3, PT, R197, 0x28, PT ;  /* 0x00000028c500780c */ /* 0x000fca0003f64270 */
[----:B------:R0:W-:Y:S08]  /*5730*/  MUFU.TANH R171, R167 ;  /* 0x000000a700ab7308 */ /* 0x0001f00000002400 */
[----:B------:R-:W2:Y:S01]  /*5740*/  MUFU.TANH R164, R164 ;  /* 0x000000a400a47308 */ /* 0x000ea20000002400 */
[----:B0-----:R-:W-:Y:S02]  /*5750*/  FSEL R167, R21, -INF , P6 ;  /* 0xff80000015a77808 */ /* 0x001fe40003000000 */
[----:B------:R-:W-:-:S02]  /*5760*/  ISETP.GT.AND P6, PT, R197, 0x10, PT ;  /* 0x00000010c500780c */ /* 0x000fc40003fc4270 */
[----:B-1----:R-:W-:Y:S02]  /*5770*/  FSEL R168, R168, -INF , P5 ;  /* 0xff800000a8a87808 */ /* 0x002fe40002800000 */
[----:B------:R-:W-:Y:S01]  /*5780*/  FSEL R156, R157, -INF , P6 ;  /* 0xff8000009d9c7808 */ /* 0x000fe20003000000 */
[----:B------:R-:W0:Y:S01]  /*5790*/  MUFU.TANH R169, R169 ;  /* 0x000000a900a97308 */ /* 0x000e220000002400 */
[C---:B------:R-:W-:Y:S02]  /*57a0*/  ISETP.GT.AND P6, PT, R197.reuse, 0x20, PT ;  /* 0x00000020c500780c */ /* 0x040fe40003fc4270 */
[----:B------:R-:W-:Y:S02]  /*57b0*/  ISETP.GT.AND P5, PT, R197, 0x31, PT ;  /* 0x00000031c500780c */ /* 0x000fe40003fa4270 */
[----:B------:R-:W-:Y:S02]  /*57c0*/  FSEL R165, R165, -INF , P6 ;  /* 0xff800000a5a57808 */ /* 0x000fe40003000000 */
[----:B------:R-:W-:Y:S01]  /*57d0*/  ISETP.GT.AND P6, PT, R197, 0x30, PT ;  /* 0x00000030c500780c */ /* 0x000fe20003fc4270 */
[----:B------:R-:W1:Y:S01]  /*57e0*/  MUFU.TANH R181, R181 ;  /* 0x000000b500b57308 */ /* 0x000e620000002400 */
[----:B--2---:R-:W-:-:S02]  /*57f0*/  FSEL R164, R164, -INF , P4 ;  /* 0xff800000a4a47808 */ /* 0x004fc40002000000 */
[----:B------:R-:W-:Y:S02]  /*5800*/  FSEL R173, R173, -INF , P6 ;  /* 0xff800000adad7808 */ /* 0x000fe40003000000 */
[C---:B------:R-:W-:Y:S02]  /*5810*/  ISETP.GT.AND P6, PT, R197.reuse, 0x40, PT ;  /* 0x00000040c500780c */ /* 0x040fe40003fc4270 */
[----:B------:R-:W-:Y:S01]  /*5820*/  ISETP.GT.AND P4, PT, R197, 0x29, PT ;  /* 0x00000029c500780c */ /* 0x000fe20003f84270 */
[----:B------:R-:W2:Y:S01]  /*5830*/  MUFU.TANH R176, R176 ;  /* 0x000000b000b07308 */ /* 0x000ea20000002400 */
[----:B------:R-:W-:Y:S02]  /*5840*/  FMNMX.FTZ R157, R167, R210, !PT ;  /* 0x000000d2a79d7209 */ /* 0x000fe40007810000 */
[----:B0-----:R-:W-:Y:S02]  /*5850*/  FSEL R169, R169, -INF , P3 ;  /* 0xff800000a9a97808 */ /* 0x001fe40001800000 */
[----:B------:R-:W-:-:S02]  /*5860*/  ISETP.GT.AND P3, PT, R197, 0x38, PT ;  /* 0x00000038c500780c */ /* 0x000fc40003f64270 */
[----:B------:R-:W-:Y:S01]  /*5870*/  FMNMX.FTZ R212, R152, R157, !PT ;  /* 0x0000009d98d47209 */ /* 0x000fe20007810000 */
        /* <DEDUP_REMOVED lines=9> */
[----:B0-----:R-:W-:Y:S02]  /*5910*/  FSEL R172, R172, -INF , P4 ;  /* 0xff800000acac7808 */ /* 0x001fe40002000000 */
[----:B------:R-:W-:Y:S02]  /*5920*/  ISETP.GT.AND P4, PT, R197, 0x39, PT ;  /* 0x00000039c500780c */ /* 0x000fe40003f84270 */
[----:B------:R-:W-:-:S03]  /*5930*/  FMNMX.FTZ R157, R156, R157, !PT ;  /* 0x0000009d9c9d7209 */ /* 0x000fc60007810000 */
[----:B------:R-:W0:Y:S01]  /*5940*/  MUFU.TANH R184, R184 ;  /* 0x000000b800b87308 */ /* 0x000e220000002400 */
[----:B-1----:R-:W-:Y:S02]  /*5950*/  FSEL R177, R177, -INF , P3 ;  /* 0xff800000b1b17808 */ /* 0x002fe40001800000 */
[----:B------:R-:W-:Y:S02]  /*5960*/  ISETP.GT.AND P3, PT, R197, 0x48, PT ;  /* 0x00000048c500780c */ /* 0x000fe40003f64270 */
[----:B------:R-:W-:-:S03]  /*5970*/  FMNMX.FTZ R212, R160, R157, !PT ;  /* 0x0000009da0d47209 */ /* 0x000fc60007810000 */
[----:B------:R-:W1:Y:S01]  /*5980*/  MUFU.TANH R180, R180 ;  /* 0x000000b400b47308 */ /* 0x000e620000002400 */
[----:B--2---:R-:W-:Y:S02]  /*5990*/  FSEL R189, R189, -INF , P6 ;  /* 0xff800000bdbd7808 */ /* 0x004fe40003000000 */
[----:B------:R-:W-:-:S05]  /*59a0*/  ISETP.GT.AND P6, PT, R170, RZ, PT ;  /* 0x000000ffaa00720c */ /* 0x000fca0003fc4270 */
        /* <DEDUP_REMOVED lines=23> */
[----:B------:R-:W-:Y:S02]  /*5b20*/  FMNMX.FTZ R162, R154, R211, !PT ;  /* 0x000000d39aa27209 */ /* 0x000fe40007810000 */
[----:B------:R-:W-:-:S03]  /*5b30*/  ISETP.GT.AND P6, PT, R170, 0x20, PT ;  /* 0x00000020aa00780c */ /* 0x000fc60003fc4270 */
[----:B------:R-:W1:Y:S01]  /*5b40*/  MUFU.TANH R158, R158 ;  /* 0x0000009e009e7308 */ /* 0x000e620000002400 */
[----:B--2---:R-:W-:Y:S02]  /*5b50*/  FSEL R155, R155, -INF , P5 ;  /* 0xff8000009b9b7808 */ /* 0x004fe40002800000 */
[----:B------:R-:W-:Y:S02]  /*5b60*/  ISETP.GT.AND P5, PT, R170, 0x11, PT ;  /* 0x00000011aa00780c */ /* 0x000fe40003fa4270 */
[----:B------:R-:W-:-:S03]  /*5b70*/  FMNMX.FTZ R157, R155, R162, !PT ;  /* 0x000000a29b9d7209 */ /* 0x000fc60007810000 */
[----:B------:R-:W2:Y:S01]  /*5b80*/  MUFU.TANH R159, R159 ;  /* 0x0000009f009f7308 */ /* 0x000ea20000002400 */
[----:B0-----:R-:W-:Y:S02]  /*5b90*/  FSEL R196, R196, -INF , P4 ;  /* 0xff800000c4c47808 */ /* 0x001fe40002000000 */
[----:B------:R-:W-:-:S05]  /*5ba0*/  ISETP.GT.AND P4, PT, R170, 0x9, PT ;  /* 0x00000009aa00780c */ /* 0x000fca0003f84270 */
[----:B------:R-:W0:Y:S01]  /*5bb0*/  MUFU.TANH R163, R163 ;  /* 0x000000a300a37308 */ /* 0x000e220000002400 */
[----:B-1----:R-:W-:Y:S02]  /*5bc0*/  FSEL R158, R158, -INF , P3 ;  /* 0xff8000009e9e7808 */ /* 0x002fe40001800000 */
[----:B------:R-:W-:Y:S02]  /*5bd0*/  ISETP.GT.AND P3, PT, R170, 0x18, PT ;  /* 0x00000018aa00780c */ /* 0x000fe40003f64270 */
[----:B------:R-:W-:-:S03]  /*5be0*/  FMNMX.FTZ R162, R158, R157, !PT ;  /* 0x0000009d9ea27209 */ /* 0x000fc60007810000 */
[----:B------:R-:W1:Y:S01]  /*5bf0*/  MUFU.TANH R166, R166 ;  /* 0x000000a600a67308 */ /* 0x000e620000002400 */
[----:B--2---:R-:W-:Y:S02]  /*5c00*/  FSEL R223, R159, -INF , P4 ;  /* 0xff8000009fdf7808 */ /* 0x004fe40002000000 */
[----:B------:R-:W-:Y:S02]  /*5c10*/  FMNMX.FTZ R159, R161, R212, !PT ;  /* 0x000000d4a19f7209 */ /* 0x000fe40007810000 */
[----:B------:R-:W-:Y:S02]  /*5c20*/  FMNMX.FTZ R162, R223, R162, !PT ;  /* 0x000000a2dfa27209 */ /* 0x000fe40007810000 */
[----:B------:R-:W-:Y:S01]  /*5c30*/  FMNMX.FTZ R212, R164, R159, !PT ;  /* 0x0000009fa4d47209 */ /* 0x000fe20007810000 */
[----:B------:R-:W2:Y:S01]  /*5c40*/  MUFU.TANH R21, R214 ;  /* 0x000000d600157308 */ /* 0x000ea20000002400 */
[----:B0-----:R-:W-:Y:S02]  /*5c50*/  FSEL R215, R163, -INF , P5 ;  /* 0xff800000a3d77808 */ /* 0x001fe40002800000 */
[----:B------:R-:W-:-:S02]  /*5c60*/  FMNMX.FTZ R157, R165, R212, !PT ;  /* 0x000000d4a59d7209 */ /* 0x000fc40007810000 */
[----:B------:R-:W-:Y:S02]  /*5c70*/  FMNMX.FTZ R162, R197, R162, !PT ;  /* 0x000000a2c5a27209 */ /* 0x000fe40007810000 */
[----:B------:R-:W-:Y:S01]  /*5c80*/  ISETP.GT.AND P4, PT, R170, 0x19, PT ;  /* 0x00000019aa00780c */ /* 0x000fe20003f84270 */
[----:B------:R-:W0:Y:S01]  /*5c90*/  MUFU.TANH R219, R219 ;  /* 0x000000db00db7308 */ /* 0x000e220000002400 */
[----:B-1----:R-:W-:Y:S02]  /*5ca0*/  FSEL R218, R166, -INF , P3 ;  /* 0xff800000a6da7808 */ /* 0x002fe40001800000 */
[----:B------:R-:W-:Y:S02]  /*5cb0*/  FMNMX.FTZ R166, R168, R157, !PT ;  /* 0x0000009da8a67209 */ /* 0x000fe40007810000 */
[----:B------:R-:W-:Y:S02]  /*5cc0*/  FMNMX.FTZ R157, R215, R162, !PT ;  /* 0x000000a2d79d7209 */ /* 0x000fe40007810000 */
[----:B------:R-:W-:Y:S01]  /*5cd0*/  FMNMX.FTZ R159, R169, R166, !PT ;  /* 0x000000a6a99f7209 */ /* 0x000fe20007810000 */
[----:B------:R-:W1:Y:S01]  /*5ce0*/  MUFU.TANH R220, R220 ;  /* 0x000000dc00dc7308 */ /* 0x000e620000002400 */
[----:B------:R-:W-:-:S02]  /*5cf0*/  FSEL R222, R171, -INF , P4 ;  /* 0xff800000abde7808 */ /* 0x000fc40002000000 */
[----:B------:R-:W-:Y:S02]  /*5d00*/  FMNMX.FTZ R157, R218, R157, !PT ;  /* 0x0000009dda9d7209 */ /* 0x000fe40007810000 */
[----:B------:R-:W-:Y:S02]  /*5d10*/  FMNMX.FTZ R162, R172, R159, !PT ;  /* 0x0000009faca27209 */ /* 0x000fe40007810000 */
[----:B------:R-:W-:Y:S01]  /*5d20*/  ISETP.GT.AND P5, PT, R170, 0x21, PT ;  /* 0x00000021aa00780c */ /* 0x000fe20003fa4270 */
[----:B------:R-:W3:Y:S01]  /*5d30*/  MUFU.TANH R175, R175 ;  /* 0x000000af00af7308 */ /* 0x000ee20000002400 */
[----:B--2---:R-:W-:Y:S02]  /*5d40*/  FSEL R216, R21, -INF , P6 ;  /* 0xff80000015d87808 */ /* 0x004fe40003000000 */
[----:B------:R-:W-:Y:S02]  /*5d50*/  FMNMX.FTZ R157, R222, R157, !PT ;  /* 0x0000009dde9d7209 */ /* 0x000fe40007810000 */
[----:B------:R-:W-:-:S02]  /*5d60*/  FMNMX.FTZ R159, R173, R162, !PT ;  /* 0x000000a2ad9f7209 */ /* 0x000fc40007810000 */
[----:B------:R-:W-:Y:S01]  /*5d70*/  ISETP.GT.AND P3, PT, R170, 0x28, PT ;  /* 0x00000028aa00780c */ /* 0x000fe20003f64270 */
[----:B------:R-:W2:Y:S01]  /*5d80*/  MUFU.TANH R178, R178 ;  /* 0x000000b200b27308 */ /* 0x000ea20000002400 */
[----:B0-----:R-:W-:Y:S02]  /*5d90*/  FSEL R219, R219, -INF , P5 ;  /* 0xff800000dbdb7808 */ /* 0x001fe40002800000 */
[----:B------:R-:W-:Y:S02]  /*5da0*/  FMNMX.FTZ R162, R216, R157, !PT ;  /* 0x0000009dd8a27209 */ /* 0x000fe40007810000 */
[----:B------:R-:W-:Y:S02]  /*5db0*/  FMNMX.FTZ R166, R176, R159, !PT ;  /* 0x0000009fb0a67209 */ /* 0x000fe40007810000 */
[----:B------:R-:W-:Y:S01]  /*5dc0*/  ISETP.GT.AND P4, PT, R170, 0x29, PT ;  /* 0x00000029aa00780c */ /* 0x000fe20003f84270 */
[----:B------:R-:W0:Y:S01]  /*5dd0*/  MUFU.TANH R179, R179 ;  /* 0x000000b300b37308 */ /* 0x000e220000002400 */
[----:B-1----:R-:W-:-:S02]  /*5de0*/  FSEL R220, R220, -INF , P3 ;  /* 0xff800000dcdc7808 */ /* 0x002fc40001800000 */
[----:B------:R-:W-:Y:S02]  /*5df0*/  FMNMX.FTZ R159, R219, R162, !PT ;  /* 0x000000a2db9f7209 */ /* 0x000fe40007810000 */
[----:B------:R-:W-:Y:S02]  /*5e00*/  ISETP.GT.AND P6, PT, R170, 0x30, PT ;  /* 0x00000030aa00780c */ /* 0x000fe40003fc4270 */
[----:B---3--:R-:W-:Y:S01]  /*5e10*/  FSEL R221, R175, -INF , P4 ;  /* 0xff800000afdd7808 */ /* 0x008fe20002000000 */
[----:B------:R-:W1:Y:S01]  /*5e20*/  MUFU.TANH R182, R182 ;  /* 0x000000b600b67308 */ /* 0x000e620000002400 */
[----:B------:R-:W-:Y:S02]  /*5e30*/  FMNMX.FTZ R162, R220, R159, !PT ;  /* 0x0000009fdca27209 */ /* 0x000fe40007810000 */
[----:B------:R-:W-:Y:S02]  /*5e40*/  FMNMX.FTZ R163, R177, R166, !PT ;  /* 0x000000a6b1a37209 */ /* 0x000fe40007810000 */
[----:B------:R-:W-:-:S02]  /*5e50*/  ISETP.GT.AND P5, PT, R170, 0x31, PT ;  /* 0x00000031aa00780c */ /* 0x000fc40003fa4270 */
[----:B--2---:R-:W-:Y:S01]  /*5e60*/  FSEL R212, R178, -INF , P6 ;  /* 0xff800000b2d47808 */ /* 0x004fe20003000000 */
[----:B------:R-:W2:Y:S01]  /*5e70*/  MUFU.TANH R183, R183 ;  /* 0x000000b700b77308 */ /* 0x000ea20000002400 */
[----:B------:R-:W-:Y:S02]  /*5e80*/  FMNMX.FTZ R159, R221, R162, !PT ;  /* 0x000000a2dd9f7209 */ /* 0x000fe40007810000 */
[----:B------:R-:W-:Y:S02]  /*5e90*/  FMNMX.FTZ R166, R180, R163, !PT ;  /* 0x000000a3b4a67209 */ /* 0x000fe40007810000 */
[----:B------:R-:W-:Y:S02]  /*5ea0*/  ISETP.GT.AND P3, PT, R170, 0x38, PT ;  /* 0x00000038aa00780c */ /* 0x000fe40003f64270 */
[----:B0-----:R-:W-:Y:S01]  /*5eb0*/  FSEL R213, R179, -INF , P5 ;  /* 0xff800000b3d57808 */ /* 0x001fe20002800000 */
[----:B------:R-:W0:Y:S01]  /*5ec0*/  MUFU.TANH R186, R186 ;  /* 0x000000ba00ba7308 */ /* 0x000e220000002400 */
[----:B------:R-:W-:-:S02]  /*5ed0*/  FMNMX.FTZ R162, R212, R159, !PT ;  /* 0x0000009fd4a27209 */ /* 0x000fc40007810000 */
[----:B------:R-:W-:Y:S02]  /*5ee0*/  FMNMX.FTZ R171, R181, R166, !PT ;  /* 0x000000a6b5ab7209 */ /* 0x000fe40007810000 */
[----:B------:R-:W-:Y:S02]  /*5ef0*/  ISETP.GT.AND P4, PT, R170, 0x39, PT ;  /* 0x00000039aa00780c */ /* 0x000fe40003f84270 */
[----:B-1----:R-:W-:Y:S01]  /*5f00*/  FSEL R214, R182, -INF , P3 ;  /* 0xff800000b6d67808 */ /* 0x002fe20001800000 */
[----:B------:R-:W1:Y:S01]  /*5f10*/  MUFU.TANH R187, R187 ;  /* 0x000000bb00bb7308 */ /* 0x000e620000002400 */
[----:B------:R-:W-:Y:S02]  /*5f20*/  FMNMX.FTZ R159, R213, R162, !PT ;  /* 0x000000a2d59f7209 */ /* 0x000fe40007810000 */
[----:B------:R-:W-:Y:S02]  /*5f30*/  FMNMX.FTZ R166, R184, R171, !PT ;  /* 0x000000abb8a67209 */ /* 0x000fe40007810000 */
[----:B------:R-:W-:-:S02]  /*5f40*/  ISETP.GT.AND P6, PT, R170, 0x40, PT ;  /* 0x00000040aa00780c */ /* 0x000fc40003fc4270 */
[----:B--2---:R-:W-:Y:S01]  /*5f50*/  FSEL R217, R183, -INF , P4 ;  /* 0xff800000b7d97808 */ /* 0x004fe20002000000 */
[----:B------:R1:W2:Y:S01]  /*5f60*/  MUFU.TANH R21, R190 ;  /* 0x000000be00157308 */ /* 0x0002a20000002400 */
[----:B------:R-:W-:Y:S02]  /*5f70*/  FMNMX.FTZ R162, R214, R159, !PT ;  /* 0x0000009fd6a27209 */ /* 0x000fe40007810000 */
[----:B------:R-:W-:Y:S02]  /*5f80*/  FMNMX.FTZ R171, R185, R166, !PT ;  /* 0x000000a6b9ab7209 */ /* 0x000fe40007810000 */
[----:B------:R-:W-:Y:S02]  /*5f90*/  ISETP.GT.AND P5, PT, R170, 0x41, PT ;  /* 0x00000041aa00780c */ /* 0x000fe40003fa4270 */
[----:B0-----:R-:W-:Y:S01]  /*5fa0*/  FSEL R183, R186, -INF , P6 ;  /* 0xff800000bab77808 */ /* 0x001fe20003000000 */
[----:B------:R2:W-:Y:S01]  /*5fb0*/  MUFU.TANH R157, R191 ;  /* 0x000000bf009d7308 */ /* 0x0005e20000002400 */
[----:B------:R-:W-:-:S02]  /*5fc0*/  FMNMX.FTZ R162, R217, R162, !PT ;  /* 0x000000a2d9a27209 */ /* 0x000fc40007810000 */
[----:B------:R-:W-:Y:S02]  /*5fd0*/  FMNMX.FTZ R178, R188, R171, !PT ;  /* 0x000000abbcb27209 */ /* 0x000fe40007810000 */
[C---:B------:R-:W-:Y:S02]  /*5fe0*/  ISETP.GT.AND P3, PT, R170.reuse, 0x48, PT ;  /* 0x00000048aa00780c */ /* 0x040fe40003f64270 */
[----:B-1----:R-:W-:Y:S01]  /*5ff0*/  FSEL R190, R187, -INF , P5 ;  /* 0xff800000bbbe7808 */ /* 0x002fe20002800000 */
[----:B------:R0:W1:Y:S01]  /*6000*/  MUFU.TANH R163, R194 ;  /* 0x000000c200a37308 */ /* 0x0000620000002400 */
[----:B------:R-:W-:Y:S01]  /*6010*/  FMNMX.FTZ R171, R183, R162, !PT ;  /* 0x000000a2b7ab7209 */ /* 0x000fe20007810000 */
[----:B------:R-:W-:Y:S01]  /*6020*/  IMAD.U32 R187, RZ, RZ, UR4 ;  /* 0x00000004ffbb7e24 */ /* 0x000fe2000f8e00ff */
[----:B------:R-:W-:Y:S01]  /*6030*/  FMNMX.FTZ R175, R189, R178, !PT ;  /* 0x000000b2bdaf7209 */ /* 0x000fe20007810000 */
[----:B------:R-:W-:Y:S01]  /*6040*/  UIMAD UR4, UR36, 0xc00, UR6 ;  /* 0x00000c00240478a4 */ /* 0x000fe2000f8e0206 */
[----:B------:R-:W-:-:S02]  /*6050*/  ISETP.GT.AND P4, PT, R170, 0x49, PT ;  /* 0x00000049aa00780c */ /* 0x000fc40003f84270 */
[----:B--2---:R-:W-:Y:S01]  /*6060*/  FSEL R191, R21, -INF , P3 ;  /* 0xff80000015bf7808 */ /* 0x004fe20001800000 */
[----:B------:R-:W2:Y:S01]  /*6070*/  MUFU.TANH R166, R195 ;  /* 0x000000c300a67308 */ /* 0x000ea20000002400 */
[----:B------:R-:W-:Y:S01]  /*6080*/  FMNMX.FTZ R162, R190, R171, !PT ;  /* 0x000000abbea27209 */ /* 0x000fe20007810000 */
[----:B0-----:R-:W0:Y:S01]  /*6090*/  S2R R194, SR_TID.X ;  /* 0x0000000000c27919 */ /* 0x001e220000002100 */
[----:B------:R-:W-:Y:S01]  /*60a0*/  FMNMX.FTZ R178, R192, R175, !PT ;  /* 0x000000afc0b27209 */ /* 0x000fe20007810000 */
[----:B------:R-:W-:Y:S01]  /*60b0*/  UMOV UR10, UR4 ;  /* 0x00000004000a7c82 */ /* 0x000fe20008000000 */
[C---:B------:R-:W-:Y:S02]  /*60c0*/  ISETP.GT.AND P5, PT, R170.reuse, 0x50, PT ;  /* 0x00000050aa00780c */ /* 0x040fe40003fa4270 */
[----:B------:R-:W-:Y:S01]  /*60d0*/  FMNMX.FTZ R21, R193, R178, !PT ;  /* 0x000000b2c1157209 */ /* 0x000fe20007810000 */
[----:B------:R3:W4:Y:S01]  /*60e0*/  MUFU.TANH R159, R198 ;  /* 0x000000c6009f7308 */ /* 0x0007220000002400 */
[----:B------:R-:W-:-:S02]  /*60f0*/  ISETP.GT.AND P3, PT, R170, 0x51, PT ;  /* 0x00000051aa00780c */ /* 0x000fc40003f64270 */
[----:B-1----:R-:W-:Y:S02]  /*6100*/  FSEL R163, R163, -INF , P5 ;  /* 0xff800000a3a37808 */ /* 0x002fe40002800000 */
[----:B------:R-:W-:-:S03]  /*6110*/  FMNMX.FTZ R21, R196, R21, !PT ;  /* 0x00000015c4157209 */ /* 0x000fc60007810000 */
[----:B------:R-:W1:Y:S01]  /*6120*/  MUFU.TANH R171, R199 ;  /* 0x000000c700ab7308 */ /* 0x000e620000002400 */
[----:B---3--:R-:W-:Y:S02]  /*6130*/  FSEL R198, R157, -INF , P4 ;  /* 0xff8000009dc67808 */ /* 0x008fe40002000000 */
[----:B------:R-:W-:Y:S02]  /*6140*/  FMNMX.FTZ R157, R191, R162, !PT ;  /* 0x000000a2bf9d7209 */ /* 0x000fe40007810000 */
[----:B------:R-:W-:Y:S01]  /*6150*/  ISETP.GT.AND P4, PT, R170, 0x58, PT ;  /* 0x00000058aa00780c */ /* 0x000fe20003f84270 */
[----:B------:R-:W3:Y:S01]  /*6160*/  SHFL.BFLY PT, R162, R21, 0x2, 0x1f ;  /* 0x0c401f0015a27f89 */ /* 0x000ee200000e0000 */
[----:B------:R-:W-:Y:S02]  /*6170*/  FMNMX.FTZ R178, R198, R157, !PT ;  /* 0x0000009dc6b27209 */ /* 0x000fe40007810000 */
[----:B--2---:R-:W-:Y:S02]  /*6180*/  FSEL R166, R166, -INF , P3 ;  /* 0xff800000a6a67808 */ /* 0x004fe40001800000 */
[----:B------:R-:W-:-:S02]  /*6190*/  FMNMX.FTZ R157, R163, R178, !PT ;  /* 0x000000b2a39d7209 */ /* 0x000fc40007810000 */
[----:B------:R-:W-:Y:S02]  /*61a0*/  ISETP.GT.AND P3, PT, R170, 0x59, PT ;  /* 0x00000059aa00780c */ /* 0x000fe40003f64270 */
[----:B----4-:R-:W-:Y:S02]  /*61b0*/  FSEL R170, R159, -INF , P4 ;  /* 0xff8000009faa7808 */ /* 0x010fe40002000000 */
[----:B------:R-:W-:Y:S02]  /*61c0*/  FMNMX.FTZ R157, R166, R157, !PT ;  /* 0x0000009da69d7209 */ /* 0x000fe40007810000 */
[----:B-1----:R-:W-:Y:S02]  /*61d0*/  FSEL R171, R171, -INF , P3 ;  /* 0xff800000abab7808 */ /* 0x002fe40001800000 */
[----:B------:R-:W-:Y:S02]  /*61e0*/  FMNMX.FTZ R178, R170, R157, !PT ;  /* 0x0000009daab27209 */ /* 0x000fe40007810000 */
[----:B0-----:R-:W-:-:S02]  /*61f0*/  SHF.R.U32.HI R195, RZ, 0x7, R194 ;  /* 0x00000007ffc37819 */ /* 0x001fc400000116c2 */
[----:B------:R-:W-:-:S05]  /*6200*/  FMNMX.FTZ R178, R171, R178, !PT ;  /* 0x000000b2abb27209 */ /* 0x000fca0007810000 */
[----:B------:R-:W0:Y:S01]  /*6210*/  SHFL.BFLY PT, R157, R178, 0x2, 0x1f ;  /* 0x0c401f00b29d7f89 */ /* 0x000e2200000e0000 */
[----:B---3--:R-:W-:-:S05]  /*6220*/  FMNMX.FTZ R162, R21, R162, !PT ;  /* 0x000000a215a27209 */ /* 0x008fca0007810000 */
        /* <DEDUP_REMOVED lines=8> */
[--C-:B------:R-:W-:Y:S01]  /*62b0*/  FFMA.FTZ R167, R153, UR5, -R175.reuse ;  /* 0x0000000599a77c23 */ /* 0x100fe200080108af */
[----:B------:R-:W-:Y:S01]  /*62c0*/  FSEL R153, R21, RZ, P3 ;  /* 0x000000ff15997208 */ /* 0x000fe20001800000 */
[--C-:B------:R-:W-:Y:S01]  /*62d0*/  FFMA.FTZ R162, R152, UR5, -R175.reuse ;  /* 0x0000000598a27c23 */ /* 0x100fe200080108af */
[--C-:B------:R-:W-:Y:S01]  /*62e0*/  FFMA.FTZ R174, R174, UR5, -R175.reuse ;  /* 0x00000005aeae7c23 */ /* 0x100fe200080108af */
[--C-:B------:R-:W-:Y:S01]  /*62f0*/  FFMA.FTZ R156, R156, UR5, -R175.reuse ;  /* 0x000000059c9c7c23 */ /* 0x100fe200080108af */
[----:B------:R-:W-:Y:S01]  /*6300*/  MUFU.EX2 R159, R159 ;  /* 0x0000009f009f7308 */ /* 0x000fe20000000800 */
[----:B------:R-:W-:Y:S01]  /*6310*/  FADD.FTZ R153, -R153, R210 ;  /* 0x000000d299997221 */ /* 0x000fe20000010100 */
[----:B0-----:R-:W-:Y:S01]  /*6320*/  FMNMX.FTZ R157, R179, R182, !PT ;  /* 0x000000b6b39d7209 */ /* 0x001fe20007810000 */
[----:B------:R-:W-:Y:S02]  /*6330*/  VIADD R210, R195, 0x8 ;  /* 0x00000008c3d27836 */ /* 0x000fe40000000000 */
[--C-:B------:R-:W-:Y:S01]  /*6340*/  FFMA.FTZ R160, R160, UR5, -R175.reuse ;  /* 0x00000005a0a07c23 */ /* 0x100fe200080108af */
[----:B------:R-:W-:Y:S01]  /*6350*/  FMUL.FTZ R194, R153, UR5 ;  /* 0x0000000599c27c20 */ /* 0x000fe20008410000 */
[C---:B------:R-:W-:Y:S01]  /*6360*/  FSETP.NEU.FTZ.AND P4, PT, R157.reuse, -INF , PT ;  /* 0xff8000009d00780b */ /* 0x040fe20003f9d000 */
[----:B------:R-:W-:Y:S01]  /*6370*/  FMUL.FTZ R199, R157, UR5 ;  /* 0x000000059dc77c20 */ /* 0x000fe20008410000 */
[----:B------:R-:W-:Y:S01]  /*6380*/  @!P2 VIADD R153, R187, 0x32440 ;  /* 0x00032440bb99a836 */ /* 0x000fe20000000000 */
[----:B------:R-:W0:Y:S01]  /*6390*/  MUFU.EX2 R162, R162 ;  /* 0x000000a200a27308 */ /* 0x000e220000000800 */
[----:B------:R-:W-:Y:S01]  /*63a0*/  FSEL R152, R157, RZ, P4 ;  /* 0x000000ff9d987208 */ /* 0x000fe20002000000 */
[--C-:B------:R-:W-:Y:S01]  /*63b0*/  FFMA.FTZ R161, R161, UR5, -R175.reuse ;  /* 0x00000005a1a17c23 */ /* 0x100fe200080108af */
[----:B------:R-:W-:Y:S01]  /*63c0*/  FSEL R199, R199, RZ, P4 ;  /* 0x000000ffc7c77208 */ /* 0x000fe20002000000 */
[----:B------:R-:W-:Y:S01]  /*63d0*/  FFMA.FTZ R164, R164, UR5, -R175 ;  /* 0x00000005a4a47c23 */ /* 0x000fe200080108af */
[----:B------:R-:W-:Y:S01]  /*63e0*/  @!P2 PRMT R153, RZ, 0x654, R153 ;  /* 0x00000654ff99a816 */ /* 0x000fe20000000099 */
[----:B------:R-:W-:Y:S01]  /*63f0*/  FADD.FTZ R152, -R152, R211 ;  /* 0x000000d398987221 */ /* 0x000fe20000010100 */
[----:B------:R-:W-:Y:S01]  /*6400*/  FFMA.FTZ R165, R165, UR5, -R175 ;  /* 0x00000005a5a57c23 */ /* 0x000fe200080108af */
[--C-:B------:R-:W-:Y:S01]  /*6410*/  FFMA.FTZ R182, R158, UR5, -R199.reuse ;  /* 0x000000059eb67c23 */ /* 0x100fe200080108c7 */
[----:B------:R-:W-:Y:S01]  /*6420*/  IADD3 R158, -R195, 0xb, RZ ;  /* 0x0000000bc39e7810 */ /* 0x000fe20007ffe1ff */
[----:B------:R-:W-:Y:S01]  /*6430*/  FMUL.FTZ R195, R152, UR5 ;  /* 0x0000000598c37c20 */ /* 0x000fe20008410000 */
[--C-:B------:R-:W-:Y:S01]  /*6440*/  FFMA.FTZ R178, R154, UR5, -R199.reuse ;  /* 0x000000059ab27c23 */ /* 0x100fe200080108c7 */
[--C-:B------:R-:W-:Y:S01]  /*6450*/  FFMA.FTZ R179, R155, UR5, -R199.reuse ;  /* 0x000000059bb37c23 */ /* 0x100fe200080108c7 */
[--C-:B------:R-:W-:Y:S01]  /*6460*/  FFMA.FTZ R186, R223, UR5, -R199.reuse ;  /* 0x00000005dfba7c23 */ /* 0x100fe200080108c7 */
        /* <DEDUP_REMOVED lines=8> */
[----:B------:R-:W-:Y:S01]  /*64f0*/  FFMA.FTZ R219, R220, UR5, -R199 ;  /* 0x00000005dcdb7c23 */ /* 0x000fe200080108c7 */
[----:B------:R-:W-:Y:S01]  /*6500*/  FFMA.FTZ R168, R168, UR5, -R175 ;  /* 0x00000005a8a87c23 */ /* 0x000fe200080108af */
[----:B------:R-:W0:Y:S01]  /*6510*/  MUFU.EX2 R195, R195 ;  /* 0x000000c300c37308 */ /* 0x000e220000000800 */
[--C-:B----4-:R-:W-:Y:S01]  /*6520*/  FFMA.FTZ R210, R215, UR5, -R199.reuse ;  /* 0x00000005d7d27c23 */ /* 0x110fe200080108c7 */
[----:B------:R-:W-:Y:S01]  /*6530*/  FFMA.FTZ R215, R222, UR5, -R199 ;  /* 0x00000005ded77c23 */ /* 0x000fe200080108c7 */
[--C-:B------:R-:W-:Y:S01]  /*6540*/  FFMA.FTZ R169, R169, UR5, -R175.reuse ;  /* 0x00000005a9a97c23 */ /* 0x100fe200080108af */
[----:B------:R-:W-:Y:S01]  /*6550*/  FFMA.FTZ R172, R172, UR5, -R175 ;  /* 0x00000005acac7c23 */ /* 0x000fe200080108af */
[--C-:B------:R-:W-:Y:S01]  /*6560*/  FFMA.FTZ R216, R216, UR5, -R199.reuse ;  /* 0x00000005d8d87c23 */ /* 0x100fe200080108c7 */
[----:B------:R-:W-:Y:S01]  /*6570*/  FFMA.FTZ R220, R221, UR5, -R199 ;  /* 0x00000005dddc7c23 */ /* 0x000fe200080108c7 */
[--C-:B------:R-:W-:Y:S01]  /*6580*/  FFMA.FTZ R173, R173, UR5, -R175.reuse ;  /* 0x00000005adad7c23 */ /* 0x100fe200080108af */
[----:B------:R-:W-:Y:S01]  /*6590*/  MUFU.EX2 R167, R167 ;  /* 0x000000a700a77308 */ /* 0x000fe20000000800 */
[-C--:B---3--:R-:W-:Y:S01]  /*65a0*/  FMUL.FTZ R24, R24, R194.reuse ;  /* 0x000000c218187220 */ /* 0x088fe20000410000 */
        /* <DEDUP_REMOVED lines=132> */
[----:B---3--:R-:W-:Y:S01]  /*6df0*/  F2FP.F16.F32.PACK_AB R154, R174, R167 ;  /* 0x000000a7ae9a723e */ /* 0x008fe200000000ff */
[----:B------:R-:W0:Y:S01]  /*6e00*/  MUFU.EX2 R156, R156 ;  /* 0x0000009c009c7308 */ /* 0x000e220000000800 */
[----:B--2---:R-:W-:Y:S01]  /*6e10*/  F2FP.F16.F32.PACK_AB R153, R179, R178 ;  /* 0x000000b2b399723e */ /* 0x004fe200000000ff */
[--C-:B------:R-:W-:Y:S01]  /*6e20*/  FFMA.FTZ R176, R176, UR5, -R175.reuse ;  /* 0x00000005b0b07c23 */ /* 0x100fe200080108af */
[----:B----4-:R-:W-:Y:S01]  /*6e30*/  F2FP.F16.F32.PACK_AB R155, R186, R182 ;  /* 0x000000b6ba9b723e */ /* 0x010fe200000000ff */
[--C-:B------:R-:W-:Y:S01]  /*6e40*/  FFMA.FTZ R177, R177, UR5, -R175.reuse ;  /* 0x00000005b1b17c23 */ /* 0x100fe200080108af */
[----:B------:R-:W-:Y:S01]  /*6e50*/  FFMA.FTZ R180, R180, UR5, -R175 ;  /* 0x00000005b4b47c23 */ /* 0x000fe200080108af */
[--C-:B------:R-:W-:Y:S01]  /*6e60*/  FFMA.FTZ R212, R212, UR5, -R199.reuse ;  /* 0x00000005d4d47c23 */ /* 0x100fe200080108c7 */
[----:B------:R-:W-:Y:S01]  /*6e70*/  WARPGROUP.ARRIVE ;  /* 0x00000000000079c5 */ /* 0x000fe20000000000 */
[----:B------:R-:W2:Y:S01]  /*6e80*/  MUFU.EX2 R160, R160 ;  /* 0x000000a000a07308 */ /* 0x000ea20000000800 */
[--C-:B------:R-:W-:Y:S01]  /*6e90*/  FFMA.FTZ R213, R213, UR5, -R199.reuse ;  /* 0x00000005d5d57c23 */ /* 0x100fe200080108c7 */
[--C-:B------:R-:W-:Y:S01]  /*6ea0*/  FFMA.FTZ R214, R214, UR5, -R199.reuse ;  /* 0x00000005d6d67c23 */ /* 0x100fe200080108c7 */
[----:B------:R-:W-:Y:S01]  /*6eb0*/  FFMA.FTZ R217, R217, UR5, -R199 ;  /* 0x00000005d9d97c23 */ /* 0x000fe200080108c7 */
[--C-:B------:R-:W-:Y:S01]  /*6ec0*/  FFMA.FTZ R181, R181, UR5, -R175.reuse ;  /* 0x00000005b5b57c23 */ /* 0x100fe200080108af */
[----:B------:R-:W-:Y:S01]  /*6ed0*/  HGMMA.64x256x16.F32 R24, R152, gdesc[UR8].tnspB, R24, gsb0 ;  /* 0x43e0000898187df0 */ /* 0x000fe20008000818 */
[----:B------:R-:W-:Y:S01]  /*6ee0*/  UIADD3 UR10, UR4, 0x80, URZ ;  /* 0x00000080040a7890 */ /* 0x000fe2000fffe03f */
[--C-:B------:R-:W-:Y:S01]  /*6ef0*/  FFMA.FTZ R184, R184, UR5, -R175.reuse ;  /* 0x00000005b8b87c23 */ /* 0x100fe200080108af */
[----:B------:R-:W-:Y:S01]  /*6f00*/  MUFU.EX2 R161, R161 ;  /* 0x000000a100a17308 */ /* 0x000fe20000000800 */
[----:B------:R-:W-:Y:S01]  /*6f10*/  UMOV UR11, 0x40000040 ;  /* 0x40000040000b7882 */ /* 0x000fe20000000000 */
[--C-:B------:R-:W-:Y:S01]  /*6f20*/  FFMA.FTZ R185, R185, UR5, -R175.reuse ;  /* 0x00000005b9b97c23 */ /* 0x100fe200080108af */
[----:B------:R-:W-:Y:S01]  /*6f30*/  FFMA.FTZ R188, R188, UR5, -R175 ;  /* 0x00000005bcbc7c23 */ /* 0x000fe200080108af */
        /* <DEDUP_REMOVED lines=9> */
[--C-:B------:R-:W-:Y:S01]  /*6fd0*/  FFMA.FTZ R163, R163, UR5, -R199.reuse ;  /* 0x00000005a3a37c23 */ /* 0x100fe200080108c7 */
[--C-:B------:R-:W-:Y:S01]  /*6fe0*/  FFMA.FTZ R166, R166, UR5, -R199.reuse ;  /* 0x00000005a6a67c23 */ /* 0x100fe200080108c7 */
[--C-:B------:R-:W-:Y:S01]  /*6ff0*/  FFMA.FTZ R170, R170, UR5, -R199.reuse ;  /* 0x00000005aaaa7c23 */ /* 0x100fe200080108c7 */
[----:B------:R-:W-:Y:S01]  /*7000*/  MUFU.EX2 R197, R197 ;  /* 0x000000c500c57308 */ /* 0x000fe20000000800 */
[----:B------:R-:W-:Y:S01]  /*7010*/  FFMA.FTZ R171, R171, UR5, -R199 ;  /* 0x00000005abab7c23 */ /* 0x000fe200080108c7 */
[----:B------:R-:W-:Y:S01]  /*7020*/  FFMA.FTZ R159, R194, R0, R159 ;  /* 0x00000000c29f7223 */ /* 0x000fe2000001009f */
[----:B------:R-:W-:Y:S01]  /*7030*/  FFMA.FTZ R12, R195, R12, R178 ;  /* 0x0000000cc30c7223 */ /* 0x000fe200000100b2 */
[----:B------:R-:W-:Y:S01]  /*7040*/  ISETP.GT.AND P3, PT, R20, R13, PT ;  /* 0x0000000d1400720c */ /* 0x000fe20003f64270 */
[----:B------:R-:W-:-:S02]  /*7050*/  @!P2 VIADD R187, R187, 0x32460 ;  /* 0x00032460bbbba836 */ /* 0x000fc40000000000 */
[----:B------:R-:W-:Y:S01]  /*7060*/  FADD.FTZ R162, R162, R159 ;  /* 0x0000009fa2a27221 */ /* 0x000fe20000010000 */
[----:B------:R-:W-:Y:S01]  /*7070*/  FADD.FTZ R179, R179, R12 ;  /* 0x0000000cb3b37221 */ /* 0x000fe20000010000 */
[----:B------:R-:W3:Y:S01]  /*7080*/  MUFU.EX2 R210, R210 ;  /* 0x000000d200d27308 */ /* 0x000ee20000000800 */
[----:B------:R-:W-:Y:S02]  /*7090*/  VIADD R20, R20, 0xffffffff ;  /* 0xffffffff14147836 */ /* 0x000fe40000000000 */
[----:B------:R-:W-:Y:S01]  /*70a0*/  FADD.FTZ R167, R167, R162 ;  /* 0x000000a2a7a77221 */ /* 0x000fe20000010000 */
[----:B------:R-:W-:Y:S01]  /*70b0*/  FADD.FTZ R179, R182, R179 ;  /* 0x000000b3b6b37221 */ /* 0x000fe20000010000 */
[----:B------:R-:W-:Y:S02]  /*70c0*/  @!P2 PRMT R187, RZ, 0x654, R187 ;  /* 0x00000654ffbba816 */ /* 0x000fe400000000bb */
[----:B------:R-:W-:Y:S01]  /*70d0*/  FADD.FTZ R167, R174, R167 ;  /* 0x000000a7aea77221 */ /* 0x000fe20000010000 */
[----:B------:R-:W-:Y:S01]  /*70e0*/  FADD.FTZ R186, R186, R179 ;  /* 0x000000b3baba7221 */ /* 0x000fe20000010000 */
[----:B------:R-:W-:Y:S02]  /*70f0*/  MUFU.EX2 R211, R211 ;  /* 0x000000d300d37308 */ /* 0x000fe40000000800 */
[----:B0-----:R-:W-:-:S06]  /*7100*/  FADD.FTZ R167, R156, R167 ;  /* 0x000000a79ca77221 */ /* 0x001fcc0000010000 */
[----:B------:R-:W0:Y:S08]  /*7110*/  MUFU.EX2 R215, R215 ;  /* 0x000000d700d77308 */ /* 0x000e300000000800 */
[----:B------:R-:W-:Y:S08]  /*7120*/  MUFU.EX2 R165, R165 ;  /* 0x000000a500a57308 */ /* 0x000ff00000000800 */
[----:B------:R-:W-:Y:S08]  /*7130*/  MUFU.EX2 R168, R168 ;  /* 0x000000a800a87308 */ /* 0x000ff00000000800 */
[----:B------:R-:W-:Y:S08]  /*7140*/  MUFU.EX2 R169, R169 ;  /* 0x000000a900a97308 */ /* 0x000ff00000000800 */
[----:B------:R-:W-:Y:S08]  /*7150*/  MUFU.EX2 R172, R172 ;  /* 0x000000ac00ac7308 */ /* 0x000ff00000000800 */
[----:B------:R-:W4:Y:S08]  /*7160*/  MUFU.EX2 R216, R216 ;  /* 0x000000d800d87308 */ /* 0x000f300000000800 */
        /* <DEDUP_REMOVED lines=22> */
[----:B------:R-:W-:Y:S01]  /*72d0*/  MUFU.EX2 R196, R196 ;  /* 0x000000c400c47308 */ /* 0x000fe20000000800 */
[----:B------:R-:W-:-:S02]  /*72e0*/  WARPGROUP.DEPBAR.LE gsb0, 0x0 ;  /* 0x00008000000079c5 */ /* 0x000fc40000010000 */
[C---:B--2---:R-:W-:Y:S01]  /*72f0*/  F2FP.F16.F32.PACK_AB R152, R160.reuse, R156 ;  /* 0x0000009ca098723e */ /* 0x044fe200000000ff */
[----:B------:R-:W-:Y:S01]  /*7300*/  FADD.FTZ R160, R160, R167 ;  /* 0x000000a7a0a07221 */ /* 0x000fe20000010000 */
[----:B---3--:R-:W-:-:S03]  /*7310*/  F2FP.F16.F32.PACK_AB R153, R210, R197 ;  /* 0x000000c5d299723e */ /* 0x008fc600000000ff */
[----:B------:R-:W-:Y:S01]  /*7320*/  MUFU.EX2 R163, R163 ;  /* 0x000000a300a37308 */ /* 0x000fe20000000800 */
[----:B------:R-:W-:Y:S01]  /*7330*/  F2FP.F16.F32.PACK_AB R154, R164, R161 ;  /* 0x000000a1a49a723e */ /* 0x000fe200000000ff */
[----:B------:R-:W-:Y:S01]  /*7340*/  FADD.FTZ R197, R197, R186 ;  /* 0x000000bac5c57221 */ /* 0x000fe20000010000 */
[----:B0-----:R-:W-:Y:S01]  /*7350*/  F2FP.F16.F32.PACK_AB R155, R215, R211 ;  /* 0x000000d3d79b723e */ /* 0x001fe200000000ff */
[----:B------:R-:W-:Y:S02]  /*7360*/  FADD.FTZ R161, R161, R160 ;  /* 0x000000a0a1a17221 */ /* 0x000fe40000010000 */
[----:B------:R-:W-:Y:S01]  /*7370*/  FADD.FTZ R210, R210, R197 ;  /* 0x000000c5d2d27221 */ /* 0x000fe20000010000 */
[----:B------:R-:W-:Y:S01]  /*7380*/  WARPGROUP.ARRIVE ;  /* 0x00000000000079c5 */ /* 0x000fe20000000000 */
[----:B------:R-:W0:Y:S01]  /*7390*/  MUFU.EX2 R166, R166 ;  /* 0x000000a600a67308 */ /* 0x000e220000000800 */
        /* <DEDUP_REMOVED lines=8> */
[----:B------:R-:W-:Y:S02]  /*7420*/  IMAD.MOV.U32 R210, RZ, RZ, R21 ;  /* 0x000000ffffd27224 */ /* 0x000fe400078e0015 */
[----:B----4-:R-:W-:-:S05]  /*7430*/  FADD.FTZ R215, R216, R215 ;  /* 0x000000d7d8d77221 */ /* 0x010fca0000010000 */
        /* <DEDUP_REMOVED lines=13> */
[----:B------:R-:W-:-:S03]  /*7510*/  FADD.FTZ R172, R172, R169 ;  /* 0x000000a9acac7221 */ /* 0x000fc60000010000 */
        /* <DEDUP_REMOVED lines=55> */
.L_x_5304:
[----:B------:R-:W-:-:S13]  /*7890*/  ISETP.GE.AND P1, PT, R20, RZ, PT ;  /* 0x000000ff1400720c */ /* 0x000fda0003f26270 */
[----:B------:R-:W-:Y:S05]  /*78a0*/  @!P1 BRA `(.L_x_5314) ;  /* 0x0000002800409947 */ /* 0x000fea0003800000 */
[----:B------:R-:W-:Y:S02]  /*78b0*/  IMAD.MOV.U32 R201, RZ, RZ, R157 ;  /* 0x000000ffffc97224 */ /* 0x000fe400078e009d */
[----:B------:R-:W-:-:S07]  /*78c0*/  IMAD.MOV.U32 R13, RZ, RZ, R21 ;  /* 0x000000ffff0d7224 */ /* 0x000fce00078e0015 */
.L_x_5323:
[----:B------:R-:W-:-:S04]  /*78d0*/  UIADD3 UR36, UR36, 0x1, URZ ;  /* 0x0000000124247890 */ /* 0x000fc8000fffe03f */
[----:B------:R-:W-:-:S04]  /*78e0*/  UISETP.NE.AND UP0, UPT, UR36, 0x2, UPT ;  /* 0x000000022400788c */ /* 0x000fc8000bf05270 */
[----:B------:R-:W-:Y:S02]  /*78f0*/  USEL UR4, URZ, 0x1, UP0 ;  /* 0x000000013f047887 */ /* 0x000fe40008000000 */
[----:B------:R-:W-:Y:S02]  /*7900*/  USEL UR36, UR36, URZ, UP0 ;  /* 0x0000003f24247287 */ /* 0x000fe40008000000 */
[----:B------:R-:W-:Y:S01]  /*7910*/  ULOP3.LUT UR37, UR37, UR4, URZ, 0x3c, !UPT ;  /* 0x0000000425257292 */ /* 0x000fe2000f8e3c3f */
[----:B-1----:R-:W-:Y:S11]  /*7920*/  @!P0 BRA `(.L_x_5315) ;  /* 0x0000000000048947 */ /* 0x002ff60003800000 */
[----:B------:R-:W-:Y:S01]  /*7930*/  BPT.TRAP 0x1 ;  /* 0x000000040000795c */ /* 0x000fe20000300000 */
.L_x_5315:
        /* <DEDUP_REMOVED lines=9> */
.L_x_5316:
[----:B--2---:R-:W-:Y:S05]  /*79d0*/  @P1 BRA `(.L_x_5317) ;  /* 0x0000000000081947 */ /* 0x004fea0003800000 */
[----:B------:R-:W2:Y:S02]  /*79e0*/  SYNCS.PHASECHK.TRANS64.TRYWAIT P1, [UR4+0x32430], R21 ;  /* 0x03243015ff0075a7 */ /* 0x000ea40008020144 */
[----:B--2---:R-:W-:Y:S05]  /*79f0*/  @!P1 BRA `(.L_x_5318) ;  /* 0x000000d000e89947 */ /* 0x004fea0003800000 */
.L_x_5317:
[----:B------:R-:W-:Y:S01]  /*7a00*/  R2UR UR56, R22 ;  /* 0x00000000163872ca */ /* 0x000fe200000e0000 */
[----:B------:R-:W-:Y:S01]  /*7a10*/  UIMAD UR5, UR36, 0x300, UR61 ;  /* 0x00000300240578a4 */ /* 0x000fe2000f8e023d */
[----:B------:R-:W-:Y:S01]  /*7a20*/  R2UR UR57, R23 ;  /* 0x00000000173972ca */ /* 0x000fe200000e0000 */
[----:B0-2---:R-:W-:Y:S01]  /*7a30*/  WARPGROUP.ARRIVE ;  /* 0x00000000000079c5 */ /* 0x005fe20000000000 */
        /* <DEDUP_REMOVED lines=27> */
.L_x_5319:
[----:B------:R0:W2:Y:S01]  /*7bf0*/  SYNCS.PHASECHK.TRANS64.TRYWAIT P1, [UR4+0x32450], R21 ;  /* 0x03245015ff0075a7 */ /* 0x0000a20008020144 */
[----:B------:R-:W-:Y:S05]  /*7c00*/  @!P0 BRA `(.L_x_5320) ;  /* 0x0000000000048947 */ /* 0x000fea0003800000 */
[----:B------:R-:W-:Y:S01]  /*7c10*/  BPT.TRAP 0x1 ;  /* 0x000000040000795c */ /* 0x000fe20000300000 */
.L_x_5320:
[----:B--2---:R-:W-:Y:S05]  /*7c20*/  @P1 BRA `(.L_x_5321) ;  /* 0x0000000000081947 */ /* 0x004fea0003800000 */
[----:B------:R-:W2:Y:S02]  /*7c30*/  SYNCS.PHASECHK.TRANS64.TRYWAIT P1, [UR4+0x32450], R21 ;  /* 0x03245015ff0075a7 */ /* 0x000ea40008020144 */
[----:B--2---:R-:W-:Y:S05]  /*7c40*/  @!P1 BRA `(.L_x_5322) ;  /* 0x000000d0006c9947 */ /* 0x004fea0003800000 */
.L_x_5321:
        /* <DEDUP_REMOVED lines=99> */
[----:B--2---:R-:W-:Y:S01]  /*8280*/  FMUL.FTZ R202, R156, UR5 ;  /* 0x000000059cca7c20 */ /* 0x004fe20008410000 */
        /* <DEDUP_REMOVED lines=48> */
[----:B------:R-:W-:-:S03]  /*8590*/  FMUL.FTZ R199, R199, UR5 ;  /* 0x00000005c7c77c20 */ /* 0x000fc60008410000 */
        /* <DEDUP_REMOVED lines=28> */
[----:B------:R-:W-:Y:S01]  /*8760*/  FMUL.FTZ R193, R197, UR5 ;  /* 0x00000005c5c17c20 */ /* 0x000fe20008410000 */
[----:B------:R-:W-:-:S04]  /*8770*/  FMUL.FTZ R197, R198, UR5 ;  /* 0x00000005c6c57c20 */ /* 0x000fc80008410000 */
        /* <DEDUP_REMOVED lines=50> */
[----:B0-----:R-:W-:-:S05]  /*8aa0*/  FMNMX.FTZ R196, R193, R196, !PT ;  /* 0x000000c4c1c47209 */ /* 0x001fca0007810000 */
[----:B------:R-:W0:Y:S02]  /*8ab0*/  SHFL.BFLY PT, R157, R196, 0x2, 0x1f ;  /* 0x0c401f00c49d7f89 */ /* 0x000e2400000e0000 */
[----:B------:R-:W3:Y:S01]  /*8ac0*/  MUFU.TANH R191, R191 ;  /* 0x000000bf00bf7308 */ /* 0x000ee20000002400 */
[----:B-1----:R-:W-:-:S07]  /*8ad0*/  FMNMX.FTZ R194, R184, R21, !PT ;  /* 0x00000015b8c27209 */ /* 0x002fce0007810000 */
[----:B------:R-:W1:Y:S01]  /*8ae0*/  MUFU.TANH R190, R190 ;  /* 0x000000be00be7308 */ /* 0x000e620000002400 */
[----:B--2---:R-:W-:-:S07]  /*8af0*/  FMNMX.FTZ R194, R189, R194, !PT ;  /* 0x000000c2bdc27209 */ /* 0x004fce0007810000 */
[----:B------:R-:W2:Y:S01]  /*8b00*/  MUFU.TANH R195, R195 ;  /* 0x000000c300c37308 */ /* 0x000ea20000002400 */
[----:B---3--:R-:W-:Y:S02]  /*8b10*/  FMNMX.FTZ R21, R191, R194, !PT ;  /* 0x000000c2bf157209 */ /* 0x008fe40007810000 */
[----:B0-----:R-:W-:-:S05]  /*8b20*/  FMNMX.FTZ R198, R196, R157, !PT ;  /* 0x0000009dc4c67209 */ /* 0x001fca0007810000 */
[----:B------:R-:W0:Y:S01]  /*8b30*/  MUFU.TANH R197, R197 ;  /* 0x000000c500c57308 */ /* 0x000e220000002400 */
[----:B-1----:R-:W-:Y:S02]  /*8b40*/  FMNMX.FTZ R194, R190, R21, !PT ;  /* 0x00000015bec27209 */ /* 0x002fe40007810000 */
[----:B------:R-:W1:Y:S05]  /*8b50*/  SHFL.BFLY PT, R21, R198, 0x1, 0x1f ;  /* 0x0c201f00c6157f89 */ /* 0x000e6a00000e0000 */
[----:B------:R-:W3:Y:S01]  /*8b60*/  MUFU.TANH R199, R199 ;  /* 0x000000c700c77308 */ /* 0x000ee20000002400 */
[----:B--2---:R-:W-:-:S04]  /*8b70*/  FMNMX.FTZ R194, R195, R194, !PT ;  /* 0x000000c2c3c27209 */ /* 0x004fc80007810000 */
[----:B0-----:R-:W-:-:S04]  /*8b80*/  FMNMX.FTZ R194, R197, R194, !PT ;  /* 0x000000c2c5c27209 */ /* 0x001fc80007810000 */
[----:B---3--:R-:W-:Y:S02]  /*8b90*/  FMNMX.FTZ R194, R199, R194, !PT ;  /* 0x000000c2c7c27209 */ /* 0x008fe40007810000 */
[----:B-1----:R-:W-:-:S03]  /*8ba0*/  FMNMX.FTZ R21, R198, R21, !PT ;  /* 0x00000015c6157209 */ /* 0x002fc60007810000 */
[----:B------:R-:W0:Y:S02]  /*8bb0*/  SHFL.BFLY PT, R157, R194, 0x2, 0x1f ;  /* 0x0c401f00c29d7f89 */ /* 0x000e2400000e0000 */
[C---:B------:R-:W-:Y:S01]  /*8bc0*/  FMUL.FTZ R213, R21.reuse, UR5 ;  /* 0x0000000515d57c20 */ /* 0x040fe20008410000 */
[----:B------:R-:W-:-:S03]  /*8bd0*/  FADD.FTZ R13, -R21, R13 ;  /* 0x0000000d150d7221 */ /* 0x000fc60000010100 */
[--C-:B------:R-:W-:Y:S01]  /*8be0*/  FFMA.FTZ R215, R152, UR5, -R213.reuse ;  /* 0x0000000598d77c23 */ /* 0x100fe200080108d5 */
[--C-:B------:R-:W-:Y:S01]  /*8bf0*/  FFMA.FTZ R196, R153, UR5, -R213.reuse ;  /* 0x0000000599c47c23 */ /* 0x100fe200080108d5 */
[----:B------:R-:W-:Y:S01]  /*8c00*/  FMUL.FTZ R13, R13, UR5 ;  /* 0x000000050d0d7c20 */ /* 0x000fe20008410000 */
[--C-:B------:R-:W-:Y:S01]  /*8c10*/  FFMA.FTZ R198, R202, UR5, -R213.reuse ;  /* 0x00000005cac67c23 */ /* 0x100fe200080108d5 */
[----:B------:R-:W-:Y:S02]  /*8c20*/  VIADD R153, R218, 0x8 ;  /* 0x00000008da997836 */ /* 0x000fe40000000000 */
        /* <DEDUP_REMOVED lines=13> */
[----:B0-----:R-:W-:Y:S01]  /*8d00*/  FMNMX.FTZ R157, R194, R157, !PT ;  /* 0x0000009dc29d7209 */ /* 0x001fe20007810000 */
[--C-:B------:R-:W-:Y:S01]  /*8d10*/  FFMA.FTZ R177, R177, UR5, -R213.reuse ;  /* 0x00000005b1b17c23 */ /* 0x100fe200080108d5 */
[--C-:B------:R-:W-:Y:S01]  /*8d20*/  FFMA.FTZ R179, R179, UR5, -R213.reuse ;  /* 0x00000005b3b37c23 */ /* 0x100fe200080108d5 */
[--C-:B------:R-:W-:Y:S01]  /*8d30*/  FFMA.FTZ R178, R178, UR5, -R213.reuse ;  /* 0x00000005b2b27c23 */ /* 0x100fe200080108d5 */
[--C-:B------:R-:W-:Y:S01]  /*8d40*/  FFMA.FTZ R180, R180, UR5, -R213.reuse ;  /* 0x00000005b4b47c23 */ /* 0x100fe200080108d5 */
[----:B------:R-:W0:Y:S01]  /*8d50*/  SHFL.BFLY PT, R214, R157, 0x1, 0x1f ;  /* 0x0c201f009dd67f89 */ /* 0x000e2200000e0000 */
[----:B------:R2:W-:Y:S01]  /*8d60*/  MUFU.EX2 R194, R215 ;  /* 0x000000d700c27308 */ /* 0x0005e20000000800 */
[--C-:B------:R-:W-:Y:S01]  /*8d70*/  FFMA.FTZ R185, R185, UR5, -R213.reuse ;  /* 0x00000005b9b97c23 */ /* 0x100fe200080108d5 */
[--C-:B------:R-:W-:Y:S01]  /*8d80*/  FFMA.FTZ R187, R187, UR5, -R213.reuse ;  /* 0x00000005bbbb7c23 */ /* 0x100fe200080108d5 */
[--C-:B------:R-:W-:Y:S01]  /*8d90*/  FFMA.FTZ R219, R188, UR5, -R213.reuse ;  /* 0x00000005bcdb7c23 */ /* 0x100fe200080108d5 */
[--C-:B------:R-:W-:Y:S01]  /*8da0*/  FFMA.FTZ R188, R192, UR5, -R213.reuse ;  /* 0x00000005c0bc7c23 */ /* 0x100fe200080108d5 */
[--C-:B------:R-:W-:Y:S01]  /*8db0*/  FFMA.FTZ R186, R186, UR5, -R213.reuse ;  /* 0x00000005baba7c23 */ /* 0x100fe200080108d5 */
[----:B------:R-:W-:-:S02]  /*8dc0*/  FFMA.FTZ R193, R193, UR5, -R213 ;  /* 0x00000005c1c17c23 */ /* 0x000fc400080108d5 */
[----:B------:R-:W-:Y:S01]  /*8dd0*/  MUFU.EX2 R198, R198 ;  /* 0x000000c600c67308 */ /* 0x000fe20000000800 */
        /* <DEDUP_REMOVED lines=14> */
[----:B0-----:R-:W-:Y:S01]  /*8ec0*/  FMNMX.FTZ R157, R157, R214, !PT ;  /* 0x000000d69d9d7209 */ /* 0x001fe20007810000 */
[----:B------:R-:W-:-:S02]  /*8ed0*/  IMAD.U32 R214, RZ, RZ, UR4 ;  /* 0x00000004ffd67e24 */ /* 0x000fc4000f8e00ff */
[-C--:B------:R-:W-:Y:S01]  /*8ee0*/  FMUL.FTZ R49, R49, R13.reuse ;  /* 0x0000000d31317220 */ /* 0x080fe20000410000 */
[-C--:B------:R-:W-:Y:S01]  /*8ef0*/  FMUL.FTZ R52, R52, R13.reuse ;  /* 0x0000000d34347220 */ /* 0x080fe20000410000 */
[-C--:B------:R-:W-:Y:S01]  /*8f00*/  FMUL.FTZ R53, R53, R13.reuse ;  /* 0x0000000d35357220 */ /* 0x080fe20000410000 */
[C---:B------:R-:W-:Y:S01]  /*8f10*/  FADD.FTZ R152, -R157.reuse, R201 ;  /* 0x000000c99d987221 */ /* 0x040fe20000010100 */
[----:B------:R-:W-:Y:S01]  /*8f20*/  FMUL.FTZ R217, R157, UR5 ;  /* 0x000000059dd97c20 */ /* 0x000fe20008410000 */
[-C--:B------:R-:W-:Y:S01]  /*8f30*/  FMUL.FTZ R56, R56, R13.reuse ;  /* 0x0000000d38387220 */ /* 0x080fe20000410000 */
[-C--:B------:R-:W-:Y:S01]  /*8f40*/  FMUL.FTZ R57, R57, R13.reuse ;  /* 0x0000000d39397220 */ /* 0x080fe20000410000 */
[----:B------:R-:W-:Y:S01]  /*8f50*/  FMUL.FTZ R201, R152, UR5 ;  /* 0x0000000598c97c20 */ /* 0x000fe20008410000 */
[----:B------:R-:W-:Y:S02]  /*8f60*/  @!P2 VIADD R152, R214, 0x32440 ;  /* 0x00032440d698a836 */ /* 0x000fe40000000000 */
[--C-:B------:R-:W-:Y:S01]  /*8f70*/  FFMA.FTZ R216, R158, UR5, -R217.reuse ;  /* 0x000000059ed87c23 */ /* 0x100fe200080108d9 */
[----:B------:R-:W-:Y:S01]  /*8f80*/  IADD3 R158, -R218, 0xb, RZ ;  /* 0x0000000bda9e7810 */ /* 0x000fe20007ffe1ff */
[--C-:B------:R-:W-:Y:S01]  /*8f90*/  FFMA.FTZ R210, R154, UR5, -R217.reuse ;  /* 0x000000059ad27c23 */ /* 0x100fe200080108d9 */
[--C-:B--2---:R-:W-:Y:S01]  /*8fa0*/  FFMA.FTZ R215, R155, UR5, -R217.reuse ;  /* 0x000000059bd77c23 */ /* 0x104fe200080108d9 */
[----:B------:R-:W-:Y:S01]  /*8fb0*/  @!P2 PRMT R152, RZ, 0x654, R152 ;  /* 0x00000654ff98a816 */ /* 0x000fe20000000098 */
[--C-:B------:R-:W-:Y:S01]  /*8fc0*/  FFMA.FTZ R211, R211, UR5, -R217.reuse ;  /* 0x00000005d3d37c23 */ /* 0x100fe200080108d9 */
[----:B------:R1:W-:Y:S06]  /*8fd0*/  BAR.ARV R158, 0x100 ;  /* 0x0004009e0000751d */ /* 0x0003ec0000002000 */
[----:B------:R0:W-:Y:S01]  /*8fe0*/  @!P2 SYNCS.ARRIVE.TRANS64.RED.A1T0 RZ, [R152+URZ], RZ ;  /* 0x000000ff98ffa9a7 */ /* 0x0001e2000810043f */
        /* <DEDUP_REMOVED lines=117> */
[----:B------:R-:W-:Y:S01]  /*9740*/  UIMAD UR4, UR36, 0xc00, UR6 ;  /* 0x00000c00240478a4 */ /* 0x000fe2000f8e0206 */
[----:B------:R-:W-:Y:S01]  /*9750*/  F2FP.F16.F32.PACK_AB R154, R202, R198 ;  /* 0x000000c6ca9a723e */ /* 0x000fe200000000ff */
[--C-:B------:R-:W-:Y:S01]  /*9760*/  FFMA.FTZ R160, R160, UR5, -R217.reuse ;  /* 0x00000005a0a07c23 */ /* 0x100fe200080108d9 */
[----:B---3--:R-:W-:Y:S01]  /*9770*/  F2FP.F16.F32.PACK_AB R153, R215, R210 ;  /* 0x000000d2d799723e */ /* 0x008fe200000000ff */
[--C-:B------:R-:W-:Y:S01]  /*9780*/  FFMA.FTZ R161, R161, UR5, -R217.reuse ;  /* 0x00000005a1a17c23 */ /* 0x100fe200080108d9 */
[----:B----4-:R-:W-:Y:S01]  /*9790*/  F2FP.F16.F32.PACK_AB R155, R211, R216 ;  /* 0x000000d8d39b723e */ /* 0x010fe200000000ff */
[--C-:B------:R-:W-:Y:S01]  /*97a0*/  FFMA.FTZ R166, R166, UR5, -R217.reuse ;  /* 0x00000005a6a67c23 */ /* 0x100fe200080108d9 */
[----:B------:R-:W-:Y:S01]  /*97b0*/  UMOV UR10, UR4 ;  /* 0x00000004000a7c82 */ /* 0x000fe20008000000 */
[--C-:B------:R-:W-:Y:S01]  /*97c0*/  FFMA.FTZ R212, R212, UR5, -R217.reuse ;  /* 0x00000005d4d47c23 */ /* 0x100fe200080108d9 */
[----:B------:R-:W-:Y:S01]  /*97d0*/  WARPGROUP.ARRIVE ;  /* 0x00000000000079c5 */ /* 0x000fe20000000000 */
[----:B------:R-:W-:Y:S01]  /*97e0*/  MUFU.EX2 R156, R156 ;  /* 0x0000009c009c7308 */ /* 0x000fe20000000800 */
[--C-:B------:R-:W-:Y:S01]  /*97f0*/  FFMA.FTZ R167, R167, UR5, -R217.reuse ;  /* 0x00000005a7a77c23 */ /* 0x100fe200080108d9 */
[--C-:B------:R-:W-:Y:S01]  /*9800*/  FFMA.FTZ R168, R168, UR5, -R217.reuse ;  /* 0x00000005a8a87c23 */ /* 0x100fe200080108d9 */
[--C-:B------:R-:W-:Y:S01]  /*9810*/  FFMA.FTZ R173, R173, UR5, -R217.reuse ;  /* 0x00000005adad7c23 */ /* 0x100fe200080108d9 */
[--C-:B------:R-:W-:Y:S01]  /*9820*/  FFMA.FTZ R175, R175, UR5, -R217.reuse ;  /* 0x00000005afaf7c23 */ /* 0x100fe200080108d9 */
[----:B------:R-:W-:Y:S01]  /*9830*/  HGMMA.64x256x16.F32 R24, R152, gdesc[UR8].tnspB, R24, gsb0 ;  /* 0x43e0000898187df0 */ /* 0x000fe20008000818 */
[----:B------:R-:W-:Y:S01]  /*9840*/  UIADD3 UR10, UR4, 0x80, URZ ;  /* 0x00000080040a7890 */ /* 0x000fe2000fffe03f */
[--C-:B------:R-:W-:Y:S01]  /*9850*/  FFMA.FTZ R174, R174, UR5, -R217.reuse ;  /* 0x00000005aeae7c23 */ /* 0x100fe200080108d9 */
[----:B------:R-:W0:Y:S01]  /*9860*/  MUFU.EX2 R159, R159 ;  /* 0x0000009f009f7308 */ /* 0x000e220000000800 */
        /* <DEDUP_REMOVED lines=12> */
[----:B------:R-:W-:Y:S01]  /*9930*/  FFMA.FTZ R197, R199, UR5, -R217 ;  /* 0x00000005c7c57c23 */ /* 0x000fe200080108d9 */
[----:B------:R-:W-:Y:S01]  /*9940*/  FFMA.FTZ R13, R13, R0, R194 ;  /* 0x000000000d0d7223 */ /* 0x000fe200000100c2 */
[----:B------:R-:W-:Y:S01]  /*9950*/  FFMA.FTZ R12, R201, R12, R210 ;  /* 0x0000000cc90c7223 */ /* 0x000fe200000100d2 */
[----:B------:R-:W2:Y:S01]  /*9960*/  MUFU.EX2 R164, R164 ;  /* 0x000000a400a47308 */ /* 0x000ea20000000800 */
[----:B------:R-:W-:-:S02]  /*9970*/  @!P2 VIADD R214, R214, 0x32460 ;  /* 0x00032460d6d6a836 */ /* 0x000fc40000000000 */
[----:B------:R-:W-:Y:S01]  /*9980*/  FADD.FTZ R13, R196, R13 ;  /* 0x0000000dc40d7221 */ /* 0x000fe20000010000 */
[----:B------:R-:W-:Y:S01]  /*9990*/  FADD.FTZ R215, R215, R12 ;  /* 0x0000000cd7d77221 */ /* 0x000fe20000010000 */
[----:B------:R-:W-:Y:S02]  /*99a0*/  IMAD.MOV.U32 R201, RZ, RZ, R157 ;  /* 0x000000ffffc97224 */ /* 0x000fe400078e009d */
[----:B------:R-:W-:Y:S01]  /*99b0*/  FADD.FTZ R13, R198, R13 ;  /* 0x0000000dc60d7221 */ /* 0x000fe20000010000 */
[----:B------:R-:W-:Y:S01]  /*99c0*/  FADD.FTZ R216, R216, R215 ;  /* 0x000000d7d8d87221 */ /* 0x000fe20000010000 */
[----:B------:R-:W-:Y:S01]  /*99d0*/  MUFU.EX2 R160, R160 ;  /* 0x000000a000a07308 */ /* 0x000fe20000000800 */
[----:B------:R-:W-:Y:S01]  /*99e0*/  @!P2 PRMT R214, RZ, 0x654, R214 ;  /* 0x00000654ffd6a816 */ /* 0x000fe200000000d6 */
[----:B------:R-:W-:Y:S01]  /*99f0*/  FADD.FTZ R13, R202, R13 ;  /* 0x0000000dca0d7221 */ /* 0x000fe20000010000 */
[----:B------:R-:W-:-:S05]  /*9a00*/  FADD.FTZ R211, R211, R216 ;  /* 0x000000d8d3d37221 */ /* 0x000fca0000010000 */
[----:B------:R-:W3:Y:S08]  /*9a10*/  MUFU.EX2 R161, R161 ;  /* 0x000000a100a17308 */ /* 0x000ef00000000800 */
[----:B------:R-:W-:Y:S08]  /*9a20*/  MUFU.EX2 R166, R166 ;  /* 0x000000a600a67308 */ /* 0x000ff00000000800 */
[----:B------:R-:W4:Y:S08]  /*9a30*/  MUFU.EX2 R212, R212 ;  /* 0x000000d400d47308 */ /* 0x000f300000000800 */
[----:B------:R-:W5:Y:S08]  /*9a40*/  MUFU.EX2 R163, R163 ;  /* 0x000000a300a37308 */ /* 0x000f700000000800 */
[----:B------:R-:W1:Y:S08]  /*9a50*/  MUFU.EX2 R165, R165 ;  /* 0x000000a500a57308 */ /* 0x000e700000000800 */
[----:B------:R-:W1:Y:S08]  /*9a60*/  MUFU.EX2 R169, R169 ;  /* 0x000000a900a97308 */ /* 0x000e700000000800 */
        /* <DEDUP_REMOVED lines=28> */
[----:B------:R-:W0:Y:S01]  /*9c30*/  MUFU.EX2 R193, R193 ;  /* 0x000000c100c17308 */ /* 0x000e220000000800 */
[----:B---3--:R-:W-:Y:S01]  /*9c40*/  F2FP.F16.F32.PACK_AB R153, R161, R160 ;  /* 0x000000a0a199723e */ /* 0x008fe200000000ff */
[----:B------:R-:W-:Y:S01]  /*9c50*/  FADD.FTZ R160, R160, R211 ;  /* 0x000000d3a0a07221 */ /* 0x000fe20000010000 */
[----:B----4-:R-:W-:Y:S01]  /*9c60*/  F2FP.F16.F32.PACK_AB R155, R212, R166 ;  /* 0x000000a6d49b723e */ /* 0x010fe200000000ff */
[----:B------:R-:W-:Y:S01]  /*9c70*/  FADD.FTZ R159, R159, R156 ;  /* 0x0000009c9f9f7221 */ /* 0x000fe20000010000 */
[----:B------:R-:W-:Y:S02]  /*9c80*/  IMAD.MOV.U32 R13, RZ, RZ, R21 ;  /* 0x000000ffff0d7224 */ /* 0x000fe400078e0015 */
        /* <DEDUP_REMOVED lines=9> */
[----:B------:R-:W2:Y:S01]  /*9d20*/  MUFU.EX2 R195, R195 ;  /* 0x000000c300c37308 */ /* 0x000ea20000000800 */
[----:B------:R-:W-:Y:S01]  /*9d30*/  FADD.FTZ R212, R212, R161 ;  /* 0x000000a1d4d47221 */ /* 0x000fe20000010000 */
[----:B-----5:R-:W-:-:S04]  /*9d40*/  FADD.FTZ R164, R163, R164 ;  /* 0x000000a4a3a47221 */ /* 0x020fc80000010000 */
[----:B-1----:R-:W-:Y:S02]  /*9d50*/  FADD.FTZ R164, R165, R164 ;  /* 0x000000a4a5a47221 */ /* 0x002fe40000010000 */
[----:B------:R-:W-:Y:S02]  /*9d60*/  MUFU.EX2 R192, R192 ;  /* 0x000000c000c07308 */ /* 0x000fe40000000800 */
[----:B------:R-:W-:-:S06]  /*9d70*/  FADD.FTZ R164, R169, R164 ;  /* 0x000000a4a9a47221 */ /* 0x000fcc0000010000 */
[----:B------:R-:W1:Y:S01]  /*9d80*/  MUFU.EX2 R197, R197 ;  /* 0x000000c500c57308 */ /* 0x000e620000000800 */
[----:B------:R-:W-:Y:S02]  /*9d90*/  WARPGROUP.DEPBAR.LE gsb0, 0x0 ;  /* 0x00008000000079c5 */ /* 0x000fe40000010000 */
[----:B------:R-:W-:Y:S02]  /*9da0*/  F2FP.F16.F32.PACK_AB R152, R165, R163 ;  /* 0x000000a3a598723e */ /* 0x000fe400000000ff */
[C---:B------:R-:W-:Y:S01]  /*9db0*/  F2FP.F16.F32.PACK_AB R154, R171.reuse, R169 ;  /* 0x000000a9ab9a723e */ /* 0x040fe200000000ff */
[----:B------:R-:W-:Y:S01]  /*9dc0*/  FADD.FTZ R171, R171, R164 ;  /* 0x000000a4abab7221 */ /* 0x000fe20000010000 */
[----:B------:R-:W-:Y:S01]  /*9dd0*/  F2FP.F16.F32.PACK_AB R153, R168, R167 ;  /* 0x000000a7a899723e */ /* 0x000fe200000000ff */
[----:B------:R-:W-:Y:S01]  /*9de0*/  FADD.FTZ R167, R167, R212 ;  /* 0x000000d4a7a77221 */ /* 0x000fe20000010000 */
[----:B------:R-:W-:Y:S01]  /*9df0*/  F2FP.F16.F32.PACK_AB R155, R175, R173 ;  /* 0x000000adaf9b723e */ /* 0x000fe200000000ff */
[----:B------:R-:W-:-:S02]  /*9e00*/  FADD.FTZ R171, R170, R171 ;  /* 0x000000abaaab7221 */ /* 0x000fc40000010000 */
[----:B------:R-:W-:Y:S01]  /*9e10*/  FADD.FTZ R168, R168, R167 ;  /* 0x000000a7a8a87221 */ /* 0x000fe20000010000 */
[----:B------:R-:W-:-:S03]  /*9e20*/  WARPGROUP.ARRIVE ;  /* 0x00000000000079c5 */ /* 0x000fc60000000000 */
[----:B------:R-:W-:-:S03]  /*9e30*/  FADD.FTZ R168, R173, R168 ;  /* 0x000000a8ada87221 */ /* 0x000fc60000010000 */
        /* <DEDUP_REMOVED lines=21> */
[----:B------:R-:W-:Y:S01]  /*9f90*/  UMOV UR11, 0x40000040 ;  /* 0x40000040000b7882 */ /* 0x000fe20000000000 */
        /* <DEDUP_REMOVED lines=21> */
[----:B-1----:R-:W-:Y:S01]  /*a0f0*/  F2FP.F16.F32.PACK_AB R155, R197, R192 ;  /* 0x000000c0c59b723e */ /* 0x002fe200000000ff */
        /* <DEDUP_REMOVED lines=11> */
.L_x_5314:
        /* <DEDUP_REMOVED lines=25> */
[----:B------:R-:W-:-:S06]  /*a340*/  IMAD.MOV.U32 R2, RZ, RZ, -0x800000 ;  /* 0xff800000ff027424 */ /* 0x000fcc00078e00ff */
[----:B------:R-:W2:Y:S01]  /*a350*/  @P1 MUFU.LG2 R5, R7 ;  /* 0x0000000700051308 */ /* 0x000ea20000000c00 */
[----:B------:R-:W-:Y:S01]  /*a360*/  FSETP.NE.FTZ.AND P2, PT, R6, RZ, PT ;  /* 0x000000ff0600720b */ /* 0x000fe20003f55000 */
        /* <DEDUP_REMOVED lines=8> */
[----:B------:R-:W-:-:S04]  /*a3f0*/  FMUL.FTZ R40, R40, R4 ;  /* 0x0000000428287220 */ /* 0x000fc80000410000 */
        /* <DEDUP_REMOVED lines=8> */
[----:B------:R-:W3:Y:S01]  /*a480*/  @P2 MUFU.LG2 R6, R6 ;  /* 0x0000000600062308 */ /* 0x000ee20000000c00 */
        /* <DEDUP_REMOVED lines=49> */
[----:B------:R-:W-:Y:S01]  /*a7a0*/  @P2 FMUL.FTZ R11, R11, 0.69314718246459960938 ;  /* 0x3f3172180b0b2820 */ /* 0x000fe20000410000 */
[----:B--2---:R-:W-:Y:S01]  /*a7b0*/  @P1 FMUL.FTZ R5, R5, 0.69314718246459960938 ;  /* 0x3f31721805051820 */ /* 0x004fe20000410000 */
[----:B---3--:R-:W-:Y:S01]  /*a7c0*/  @P2 FMUL.FTZ R6, R6, 0.69314718246459960938 ;  /* 0x3f31721806062820 */ /* 0x008fe20000410000 */
[----:B------:R-:W-:Y:S01]  /*a7d0*/  @P1 FMUL.FTZ R4, R4, 0.69314718246459960938 ;  /* 0x3f31721804041820 */ /* 0x000fe20000410000 */
        /* <DEDUP_REMOVED lines=66> */
.L_x_5292:
[----:B------:R-:W2:Y:S01]  /*ac00*/  S2R R4, SR_CgaCtaId ;  /* 0x0000000000047919 */ /* 0x000ea20000008800 */
[----:B------:R-:W-:Y:S01]  /*ac10*/  MOV R151, 0x400 ;  /* 0x0000040000977802 */ /* 0x000fe20000000f00 */
[----:B------:R-:W-:Y:S01]  /*ac20*/  BSSY B0, `(.L_x_5324) ;  /* 0x00002df000007945 */ /* 0x000fe20003800000 */
[----:B------:R-:W-:Y:S02]  /*ac30*/  BAR.SYNC.DEFER_BLOCKING 0x5, 0x180 ;  /* 0x0146000000007b1d */ /* 0x000fe40000010000 */
[----:B--2---:R-:W-:-:S05]  /*ac40*/  LEA R151, R4, R151, 0x18 ;  /* 0x0000009704977211 */ /* 0x004fca00078ec0ff */
[----:B------:R-:W2:Y:S02]  /*ac50*/  LDS.128 R4, [R151+0x324d0] ;  /* 0x0324d00097047984 */ /* 0x000ea40000000c00 */
[----:B--2---:R-:W-:Y:S02]  /*ac60*/  R2UR UR5, R5 ;  /* 0x00000000050572ca */ /* 0x004fe400000e0000 */
[----:B------:R-:W-:Y:S01]  /*ac70*/  R2UR UR6, R6 ;  /* 0x00000000060672ca */ /* 0x000fe200000e0000 */
[----:B------:R-:W-:Y:S06]  /*ac80*/  BAR.ARV 0x4, 0x180 ;  /* 0x0106000000007b1d */ /* 0x000fec0000002000 */
[----:B------:R-:W-:Y:S08]  /*ac90*/  @P0 BRA `(.L_x_5325) ;  /* 0x0000001c00e80947 */ /* 0x000ff00003800000 */
[----:B------:R-:W2:Y:S01]  /*aca0*/  S2R R6, SR_SWINHI ;  /* 0x0000000000067919 */ /* 0x000ea20000002f00 */
        /* <DEDUP_REMOVED lines=20> */
[----:B--2---:R-:W-:-:S02]  /*adf0*/  MOV R5, R6 ;  /* 0x0000000600057202 */ /* 0x004fc40000000f00 */
[----:B------:R-:W-:Y:S02]  /*ae00*/  F2FP.F16.F32.PACK_AB R51, R159, R51 ;  /* 0x000000339f33723e */ /* 0x000fe400000000ff */
[----:B------:R-:W-:Y:S01]  /*ae10*/  F2FP.F16.F32.PACK_AB R57, R158, R58 ;  /* 0x0000003a9e39723e */ /* 0x000fe200000000ff */
[----:B------:R-:W-:Y:S01]  /*ae20*/  IMAD.WIDE R98, R231, 0x2, R4 ;  /* 0x00000002e7627825 */ /* 0x000fe200078e0204 */
[----:B------:R-:W-:Y:S02]  /*ae30*/  F2FP.F16.F32.PACK_AB R64, R65, R64 ;  /* 0x000000404140723e */ /* 0x000fe400000000ff */
[----:B------:R-:W-:Y:S02]  /*ae40*/  F2FP.F16.F32.PACK_AB R58, R61, R60 ;  /* 0x0000003c3d3a723e */ /* 0x000fe400000000ff */
[C---:B------:R-:W-:Y:S02]  /*ae50*/  IADD3 R157, P1, R98.reuse, 0x20, RZ ;  /* 0x00000020629d7810 */ /* 0x040fe40007f3e0ff */
[----:B------:R-:W-:-:S02]  /*ae60*/  IADD3 R169, P0, R98, 0x40, RZ ;  /* 0x0000004062a97810 */ /* 0x000fc40007f1e0ff */
[C---:B------:R-:W-:Y:S01]  /*ae70*/  LOP3.LUT R11, R98.reuse, 0x380, RZ, 0xc0, !PT ;  /* 0x00000380620b7812 */ /* 0x040fe200078ec0ff */
[--C-:B------:R-:W-:Y:S01]  /*ae80*/  IMAD.X R13, RZ, RZ, R99.reuse, P1 ;  /* 0x000000ffff0d7224 */ /* 0x100fe200008e0663 */
        /* <DEDUP_REMOVED lines=15> */
[----:B------:R-:W-:-:S02]  /*af80*/  SHF.R.U64 R11, R11, 0x3, RZ ;  /* 0x000000030b0b7819 */ /* 0x000fc400000012ff */
[----:B------:R-:W-:Y:S02]  /*af90*/  LOP3.LUT R16, R171, 0x380, RZ, 0xc0, !PT ;  /* 0x00000380ab107812 */ /* 0x000fe400078ec0ff */
[----:B------:R-:W-:Y:S02]  /*afa0*/  LOP3.LUT R18, R173, 0x380, RZ, 0xc0, !PT ;  /* 0x00000380ad127812 */ /* 0x000fe400078ec0ff */
[----:B------:R-:W-:Y:S02]  /*afb0*/  IADD3 R183, P0, R98, 0x8020, RZ ;  /* 0x0000802062b77810 */ /* 0x000fe40007f1e0ff */
[----:B------:R-:W-:Y:S02]  /*afc0*/  SHF.R.U64 R12, R12, 0x3, RZ ;  /* 0x000000030c0c7819 */ /* 0x000fe400000012ff */
[----:B------:R-:W-:Y:S01]  /*afd0*/  LOP3.LUT R20, R175, 0x380, RZ, 0xc0, !PT ;  /* 0x00000380af147812 */ /* 0x000fe200078ec0ff */
[----:B------:R-:W-:Y:S01]  /*afe0*/  IMAD.X R47, RZ, RZ, R99, P0 ;  /* 0x000000ffff2f7224 */ /* 0x000fe200000e0663 */
[----:B------:R-:W-:-:S02]  /*aff0*/  IADD3 R185, P4, R98, 0x8040, RZ ;  /* 0x0000804062b97810 */ /* 0x000fc40007f9e0ff */
[C---:B0-----:R-:W-:Y:S02]  /*b000*/  IADD3 R187, P3, R98.reuse, 0x8060, RZ ;  /* 0x0000806062bb7810 */ /* 0x041fe40007f7e0ff */
        /* <DEDUP_REMOVED lines=15> */
[----:B------:R-:W-:Y:S02]  /*b100*/  SHF.R.U64 R18, R18, 0x3, RZ ;  /* 0x0000000312127819 */ /* 0x000fe400000012ff */
        /* <DEDUP_REMOVED lines=10> */
[----:B------:R-:W-:Y:S01]  /*b1b0*/  MOV R98, R98 ;  /* 0x0000006200627202 */ /* 0x000fe20000000f00 */
[----:B------:R-:W-:Y:S01]  /*b1c0*/  BAR.SYNC.DEFER_BLOCKING 0x1, 0x100 ;  /* 0x0044000000007b1d */ /* 0x000fe20000010000 */
[----:B------:R-:W-:Y:S02]  /*b1d0*/  LOP3.LUT R18, R18, R173, RZ, 0x3c, !PT ;  /* 0x000000ad12127212 */ /* 0x000fe400078e3cff */
[----:B------:R-:W-:Y:S02]  /*b1e0*/  SHF.R.U64 R38, R38, 0x3, RZ ;  /* 0x0000000326267819 */ /* 0x000fe400000012ff */
[----:B------:R-:W-:-:S02]  /*b1f0*/  LOP3.LUT R70, R189, 0x380, RZ, 0xc0, !PT ;  /* 0x00000380bd467812 */ /* 0x000fc400078ec0ff */
[----:B------:R-:W-:Y:S02]  /*b200*/  LOP3.LUT R99, R94, 0x380, RZ, 0xc0, !PT ;  /* 0x000003805e637812 */ /* 0x000fe400078ec0ff */
[----:B------:R-:W-:Y:S02]  /*b210*/  LOP3.LUT R20, R20, R175, RZ, 0x3c, !PT ;  /* 0x000000af14147212 */ /* 0x000fe400078e3cff */
[----:B------:R-:W-:Y:S02]  /*b220*/  SHF.R.U64 R46, R46, 0x3, RZ ;  /* 0x000000032e2e7819 */ /* 0x000fe400000012ff */
[----:B------:R-:W-:Y:S02]  /*b230*/  LOP3.LUT R78, R6, 0x380, RZ, 0xc0, !PT ;  /* 0x00000380064e7812 */ /* 0x000fe400078ec0ff */
[----:B------:R-:W-:Y:S02]  /*b240*/  MOV R12, R12 ;  /* 0x0000000c000c7202 */ /* 0x000fe40000000f00 */
[----:B------:R-:W-:-:S02]  /*b250*/  LOP3.LUT R22, R22, R177, RZ, 0x3c, !PT ;  /* 0x000000b116167212 */ /* 0x000fc400078e3cff */
[----:B------:R-:W-:Y:S02]  /*b260*/  SHF.R.U64 R54, R54, 0x3, RZ ;  /* 0x0000000336367819 */ /* 0x000fe400000012ff */
[----:B------:R-:W-:Y:S02]  /*b270*/  MOV R14, R14 ;  /* 0x0000000e000e7202 */ /* 0x000fe40000000f00 */
[----:B------:R-:W-:Y:S01]  /*b280*/  LOP3.LUT R30, R30, R179, RZ, 0x3c, !PT ;  /* 0x000000b31e1e7212 */ /* 0x000fe200078e3cff */
[----:B------:R-:W-:Y:S01]  /*b290*/  STSM.16.M88.4 [R98], R24 ;  /* 0x0000001862007844 */ /* 0x000fe20000000200 */
[----:B------:R-:W-:Y:S02]  /*b2a0*/  SHF.R.U64 R62, R62, 0x3, RZ ;  /* 0x000000033e3e7819 */ /* 0x000fe400000012ff */
[----:B------:R-:W-:Y:S01]  /*b2b0*/  LOP3.LUT R157, R156, 0x380, RZ, 0xc0, !PT ;  /* 0x000003809c9d7812 */ /* 0x000fe200078ec0ff */
[----:B------:R-:W-:Y:S01]  /*b2c0*/  STSM.16.M88.4 [R12], R32 ;  /* 0x000000200c007844 */ /* 0x000fe20000000200 */
[----:B------:R-:W-:-:S02]  /*b2d0*/  MOV R16, R16 ;  /* 0x0000001000107202 */ /* 0x000fc40000000f00 */
[----:B------:R-:W-:Y:S01]  /*b2e0*/  LOP3.LUT R38, R38, R181, RZ, 0x3c, !PT ;  /* 0x000000b526267212 */ /* 0x000fe200078e3cff */
[----:B------:R-:W-:Y:S01]  /*b2f0*/  STSM.16.M88.4 [R14], R40 ;  /* 0x000000280e007844 */ /* 0x000fe20000000200 */
[----:B------:R-:W-:Y:S02]  /*b300*/  SHF.R.U64 R70, R70, 0x3, RZ ;  /* 0x0000000346467819 */ /* 0x000fe400000012ff */
[----:B------:R-:W-:Y:S01]  /*b310*/  SHF.R.U64 R99, R99, 0x3, RZ ;  /* 0x0000000363637819 */ /* 0x000fe200000012ff */
[----:B------:R-:W-:Y:S01]  /*b320*/  STSM.16.M88.4 [R16], R48 ;  /* 0x0000003010007844 */ /* 0x000fe20000000200 */
[----:B------:R-:W-:Y:S02]  /*b330*/  MOV R18, R18 ;  /* 0x0000001200127202 */ /* 0x000fe40000000f00 */
[----:B------:R-:W-:Y:S02]  /*b340*/  F2FP.F16.F32.PACK_AB R59, R155, R59 ;  /* 0x0000003b9b3b723e */ /* 0x000fe400000000ff */
[----:B------:R-:W-:-:S02]  /*b350*/  F2FP.F16.F32.PACK_AB R65, R154, R66 ;  /* 0x000000429a41723e */ /* 0x000fc400000000ff */
[----:B------:R-:W-:Y:S01]  /*b360*/  F2FP.F16.F32.PACK_AB R72, R73, R72 ;  /* 0x000000484948723e */ /* 0x000fe200000000ff */
[----:B------:R-:W-:Y:S01]  /*b370*/  STSM.16.M88.4 [R18], R56 ;  /* 0x0000003812007844 */ /* 0x000fe20000000200 */
[----:B------:R-:W-:Y:S02]  /*b380*/  LOP3.LUT R46, R46, R183, RZ, 0x3c, !PT ;  /* 0x000000b72e2e7212 */ /* 0x000fe400078e3cff */
[----:B------:R-:W-:Y:S02]  /*b390*/  SHF.R.U64 R29, R78, 0x3, RZ ;  /* 0x000000034e1d7819 */ /* 0x000fe400000012ff */
[----:B------:R-:W-:Y:S02]  /*b3a0*/  MOV R20, R20 ;  /* 0x0000001400147202 */ /* 0x000fe40000000f00 */
[----:B------:R-:W-:Y:S02]  /*b3b0*/  F2FP.F16.F32.PACK_AB R66, R69, R68 ;  /* 0x000000444542723e */ /* 0x000fe400000000ff */
[----:B------:R-:W-:-:S02]  /*b3c0*/  F2FP.F16.F32.PACK_AB R67, R153, R67 ;  /* 0x000000439943723e */ /* 0x000fc400000000ff */
[----:B------:R-:W-:Y:S02]  /*b3d0*/  F2FP.F16.F32.PACK_AB R73, R152, R74 ;  /* 0x0000004a9849723e */ /* 0x000fe400000000ff */
[----:B------:R-:W-:Y:S01]  /*b3e0*/  F2FP.F16.F32.PACK_AB R80, R81, R80 ;  /* 0x000000505150723e */ /* 0x000fe200000000ff */
[----:B------:R-:W-:Y:S01]  /*b3f0*/  STSM.16.M88.4 [R20], R64 ;  /* 0x0000004014007844 */ /* 0x000fe20000000200 */
[----:B------:R-:W-:Y:S02]  /*b400*/  LOP3.LUT R54, R54, R185, RZ, 0x3c, !PT ;  /* 0x000000b936367212 */ /* 0x000fe400078e3cff */
[----:B------:R-:W-:Y:S02]  /*b410*/  MOV R22, R22 ;  /* 0x0000001600167202 */ /* 0x000fe40000000f00 */
[----:B------:R-:W-:Y:S02]  /*b420*/  F2FP.F16.F32.PACK_AB R74, R77, R76 ;  /* 0x0000004c4d4a723e */ /* 0x000fe400000000ff */
[----:B------:R-:W-:-:S02]  /*b430*/  F2FP.F16.F32.PACK_AB R75, R9, R75 ;  /* 0x0000004b094b723e */ /* 0x000fc400000000ff */
[----:B------:R-:W-:Y:S02]  /*b440*/  F2FP.F16.F32.PACK_AB R81, R8, R82 ;  /* 0x000000520851723e */ /* 0x000fe400000000ff */
[----:B------:R-:W-:Y:S01]  /*b450*/  LOP3.LUT R62, R62, R187, RZ, 0x3c, !PT ;  /* 0x000000bb3e3e7212 */ /* 0x000fe200078e3cff */
[----:B------:R0:W-:Y:S01]  /*b460*/  STSM.16.M88.4 [R22], R72 ;  /* 0x0000004816007844 */ /* 0x0001e20000000200 */
[----:B------:R-:W-:Y:S02]  /*b470*/  SHF.R.U64 R157, R157, 0x3, RZ ;  /* 0x000000039d9d7819 */ /* 0x000fe400000012ff */
[----:B------:R-:W-:Y:S02]  /*b480*/  MOV R30, R30 ;  /* 0x0000001e001e7202 */ /* 0x000fe40000000f00 */
[----:B------:R-:W-:Y:S02]  /*b490*/  F2FP.F16.F32.PACK_AB R82, R85, R84 ;  /* 0x000000545552723e */ /* 0x000fe400000000ff */
[----:B------:R-:W-:-:S02]  /*b4a0*/  F2FP.F16.F32.PACK_AB R83, R83, R86 ;  /* 0x000000565353723e */ /* 0x000fc400000000ff */
[----:B------:R-:W-:Y:S02]  /*b4b0*/  LOP3.LUT R70, R70, R189, RZ, 0x3c, !PT ;  /* 0x000000bd46467212 */ /* 0x000fe400078e3cff */
[----:B------:R-:W-:Y:S01]  /*b4c0*/  LOP3.LUT R94, R99, R94, RZ, 0x3c, !PT ;  /* 0x0000005e635e7212 */ /* 0x000fe200078e3cff */
[----:B------:R2:W-:Y:S01]  /*b4d0*/  STSM.16.M88.4 [R30], R80 ;  /* 0x000000501e007844 */ /* 0x0005e20000000200 */
[----:B------:R-:W-:Y:S02]  /*b4e0*/  MOV R38, R38 ;  /* 0x0000002600267202 */ /* 0x000fe40000000f00 */
[----:B------:R-:W-:Y:S01]  /*b4f0*/  F2FP.F16.F32.PACK_AB R84, R89, R88 ;  /* 0x000000585954723e */ /* 0x000fe200000000ff */
[----:B0-----:R-:W0:Y:S01]  /*b500*/  LDC R73, c[0x0][0xce8] ;  /* 0x00033a00ff497b82 */ /* 0x001e220000000800 */
[----:B------:R-:W-:Y:S02]  /*b510*/  F2FP.F16.F32.PACK_AB R85, R91, R90 ;  /* 0x0000005a5b55723e */ /* 0x000fe400000000ff */
[----:B------:R-:W-:-:S02]  /*b520*/  F2FP.F16.F32.PACK_AB R86, R93, R92 ;  /* 0x0000005c5d56723e */ /* 0x000fc400000000ff */
[----:B------:R-:W-:Y:S02]  /*b530*/  F2FP.F16.F32.PACK_AB R87, R166, R87 ;  /* 0x00000057a657723e */ /* 0x000fe400000000ff */
[----:B------:R-:W-:Y:S02]  /*b540*/  F2FP.F16.F32.PACK_AB R96, R97, R96 ;  /* 0x000000606160723e */ /* 0x000fe400000000ff */
[----:B------:R-:W-:Y:S01]  /*b550*/  F2FP.F16.F32.PACK_AB R104, R105, R104 ;  /* 0x000000686968723e */ /* 0x000fe200000000ff */
[----:B------:R2:W-:Y:S01]  /*b560*/  STSM.16.M88.4 [R38], R84 ;  /* 0x0000005426007844 */ /* 0x0005e20000000200 */
[----:B------:R-:W-:Y:S02]  /*b570*/  LOP3.LUT R78, R29, R6, RZ, 0x3c, !PT ;  /* 0x000000061d4e7212 */ /* 0x000fe400078e3cff */
[----:B------:R-:W-:Y:S02]  /*b580*/  MOV R46, R46 ;  /* 0x0000002e002e7202 */ /* 0x000fe40000000f00 */
[----:B------:R-:W-:-:S02]  /*b590*/  F2FP.F16.F32.PACK_AB R97, R168, R167 ;  /* 0x000000a7a861723e */ /* 0x000fc400000000ff */
        /* <DEDUP_REMOVED lines=24> */
[----:B------:R-:W-:Y:S02]  /*b720*/  R2UR UR4, R209 ;  /* 0x00000000d10472ca */ /* 0x000fe400000e0000 */
[----:B------:R-:W-:Y:S02]  /*b730*/  MOV R78, R78 ;  /* 0x0000004e004e7202 */ /* 0x000fe40000000f00 */
[----:B------:R-:W-:Y:S02]  /*b740*/  F2FP.F16.F32.PACK_AB R130, R133, R132 ;  /* 0x000000848582723e */ /* 0x000fe400000000ff */
[----:B------:R-:W-:-:S02]  /*b750*/  F2FP.F16.F32.PACK_AB R131, R135, R134 ;  /* 0x000000868783723e */ /* 0x000fc400000000ff */
[----:B------:R-:W-:Y:S02]  /*b760*/  F2FP.F16.F32.PACK_AB R137, R139, R138 ;  /* 0x0000008a8b89723e */ /* 0x000fe400000000ff */
[----:B------:R-:W-:Y:S01]  /*b770*/  F2FP.F16.F32.PACK_AB R144, R145, R144 ;  /* 0x000000909190723e */ /* 0x000fe200000000ff */
[----:B------:R2:W-:Y:S01]  /*b780*/  STSM.16.M88.4 [R78], R128 ;  /* 0x000000804e007844 */ /* 0x0005e20000000200 */
[----:B------:R-:W-:Y:S01]  /*b790*/  MOV R94, R94 ;  /* 0x0000005e005e7202 */ /* 0x000fe20000000f00 */
[----:B------:R-:W-:Y:S01]  /*b7a0*/  USHF.L.U32 UR10, UR4, 0x2, URZ ;  /* 0x00000002040a7899 */ /* 0x000fe2000800063f */
[----:B------:R-:W-:Y:S02]  /*b7b0*/  F2FP.F16.F32.PACK_AB R138, R141, R140 ;  /* 0x0000008c8d8a723e */ /* 0x000fe400000000ff */
[----:B------:R-:W-:Y:S02]  /*b7c0*/  F2FP.F16.F32.PACK_AB R139, R143, R142 ;  /* 0x0000008e8f8b723e */ /* 0x000fe400000000ff */
[----:B------:R-:W-:-:S02]  /*b7d0*/  F2FP.F16.F32.PACK_AB R145, R147, R146 ;  /* 0x000000929391723e */ /* 0x000fc400000000ff */
[----:B------:R-:W-:Y:S01]  /*b7e0*/  MOV R10, R10 ;  /* 0x0000000a000a7202 */ /* 0x000fe20000000f00 */
[----:B------:R2:W-:Y:S01]  /*b7f0*/  STSM.16.M88.4 [R94], R136 ;  /* 0x000000885e007844 */ /* 0x0005e20000000200 */
[----:B------:R-:W-:Y:S02]  /*b800*/  F2FP.F16.F32.PACK_AB R146, R149, R148 ;  /* 0x000000949592723e */ /* 0x000fe400000000ff */
[----:B------:R-:W-:Y:S02]  /*b810*/  F2FP.F16.F32.PACK_AB R147, R0, R150 ;  /* 0x000000960093723e */ /* 0x000fe400000000ff */
[----:B------:R-:W-:Y:S02]  /*b820*/  R2UR UR7, R226 ;  /* 0x00000000e20772ca */ /* 0x000fe400000e0000 */
[----:B------:R-:W-:Y:S01]  /*b830*/  PLOP3.LUT P0, PT, PT, PT, UP0, 0x80, 0x0 ;  /* 0x000000000000781c */ /* 0x000fe20003f0f008 */
[----:B------:R2:W-:Y:S10]  /*b840*/  STSM.16.M88.4 [R10], R144 ;  /* 0x000000900a007844 */ /* 0x0005f40000000200 */
[----:B------:R-:W-:-:S02]  /*b850*/  USHF.L.U64.HI UR11, UR4, 0x2, UR7 ;  /* 0x00000002040b7899 */ /* 0x000fc40008010207 */
        /* <DEDUP_REMOVED lines=8> */
[----:B0-----:R-:W-:Y:S01]  /*b8e0*/  ISETP.NE.AND P1, PT, R73, 0x1, PT ;  /* 0x000000014900780c */ /* 0x001fe20003f25270 */
[----:B------:R-:W-:Y:S01]  /*b8f0*/  ULDC UR7, c[0x0][0xb88] ;  /* 0x0002e20000077ab9 */ /* 0x000fe20000000800 */
[----:B------:R-:W-:Y:S01]  /*b900*/  UMOV UR4, URZ ;  /* 0x0000003f00047c82 */ /* 0x000fe20008000000 */
[----:B------:R-:W-:-:S06]  /*b910*/  UISETP.NE.AND.EX UP1, UPT, UR9, URZ, UPT, UP1 ;  /* 0x0000003f0900728c */ /* 0x000fcc000bf25310 */
[----:B------:R-:W-:-:S04]  /*b920*/  PLOP3.LUT P2, PT, PT, PT, UP1, 0x80, 0x0 ;  /* 0x000000000000781c */ /* 0x000fc80003f4f018 */
[----:B------:R-:W0:Y:S01]  /*b930*/  @P1 LDC R6, c[0x0][0xcec] ;  /* 0x00033b00ff061b82 */ /* 0x000e220000000800 */
[----:B------:R-:W-:-:S04]  /*b940*/  @UP1 UIADD3 UR8, UP2, UR10, UR8, URZ ;  /* 0x000000080a081290 */ /* 0x000fc8000ff5e03f */
[----:B------:R-:W-:Y:S02]  /*b950*/  @UP1 UIADD3.X UR9, UR11, UR9, URZ, UP2, !UPT ;  /* 0x000000090b091290 */ /* 0x000fe400097fe43f */
[----:B------:R-:W-:Y:S01]  /*b960*/  IMAD.U32 R12, RZ, RZ, UR8 ;  /* 0x00000008ff0c7e24 */ /* 0x000fe2000f8e00ff */
[----:B------:R-:W4:Y:S03]  /*b970*/  @P1 LDC R11, c[0x0][0xcf0] ;  /* 0x00033c00ff0b1b82 */ /* 0x000f260000000800 */
[----:B------:R-:W-:Y:S01]  /*b980*/  IMAD.U32 R13, RZ, RZ, UR9 ;  /* 0x00000009ff0d7e24 */ /* 0x000fe2000f8e00ff */
[----:B---3--:R-:W-:Y:S01]  /*b990*/  @P0 R2UR UR4, R0 ;  /* 0x00000000000402ca */ /* 0x008fe200000e0000 */
[----:B------:R-:W-:-:S06]  /*b9a0*/  IMAD.U32 R0, RZ, RZ, UR7 ;  /* 0x00000007ff007e24 */ /* 0x000fcc000f8e00ff */
[----:B------:R2:W5:Y:S01]  /*b9b0*/  @P2 LDG.E R0, desc[UR38][R12.64] ;  /* 0x000000260c002981 */ /* 0x000562000c1e1900 */
[----:B0---4-:R-:W-:Y:S07]  /*b9c0*/  @P2 BRA `(.L_x_5326) ;  /* 0x0000000000102947 */ /* 0x011fee0003800000 */
[----:B------:R-:W-:Y:S05]  /*b9d0*/  @!P0 BRA `(.L_x_5326) ;  /* 0x00000000000c8947 */ /* 0x000fea0003800000 */
[----:B--2---:R-:W2:Y:S04]  /*b9e0*/  LDG.E R13, desc[UR38][R8.64] ;  /* 0x00000026080d7981 */ /* 0x004ea8000c1e1900 */
[----:B-----5:R-:W2:Y:S02]  /*b9f0*/  LDG.E R0, desc[UR38][R8.64+0x4] ;  /* 0x0000042608007981 */ /* 0x020ea4000c1e1900 */
[----:B--2---:R-:W-:-:S07]  /*ba00*/  IMAD.IADD R0, R0, 0x1, -R13 ;  /* 0x0000000100007824 */ /* 0x004fce00078e0a0d */
.L_x_5326:
[----:B------:R-:W-:Y:S01]  /*ba10*/  R2UR UR17, R224 ;  /* 0x00000000e01172ca */ /* 0x000fe200000e0000 */
[----:B------:R-:W-:Y:S01]  /*ba20*/  ULDC.64 UR12, c[0x0][0xc90] ;  /* 0x00032400000c7ab9 */ /* 0x000fe20000000a00 */
[----:B------:R-:W-:Y:S01]  /*ba30*/  R2UR UR16, R226 ;  /* 0x00000000e21072ca */ /* 0x000fe200000e0000 */
[----:B--2---:R-:W-:Y:S01]  /*ba40*/  VIADD R13, R203, UR60 ;  /* 0x0000003ccb0d7c36 */ /* 0x004fe20008000000 */
[----:B------:R-:W-:Y:S01]  /*ba50*/  R2UR UR15, R209 ;  /* 0x00000000d10f72ca */ /* 0x000fe200000e0000 */
[----:B------:R-:W-:Y:S01]  /*ba60*/  USHF.R.S32.HI UR11, URZ, 0x1f, UR4 ;  /* 0x0000001f3f0b7899 */ /* 0x000fe20008011404 */
[----:B------:R-:W-:Y:S01]  /*ba70*/  IMAD R9, R225, 0x40, R200 ;  /* 0x00000040e1097824 */ /* 0x000fe200078e02c8 */
[----:B------:R-:W-:Y:S01]  /*ba80*/  UMOV UR10, UR4 ;  /* 0x00000004000a7c82 */ /* 0x000fe20008000000 */
[----:B------:R-:W-:Y:S01]  /*ba90*/  @P1 IMAD.HI.U32 R6, R13, R6, RZ ;  /* 0x000000060d061227 */ /* 0x000fe200078e00ff */
[----:B------:R-:W0:Y:S03]  /*baa0*/  @P1 LDC R75, c[0x0][0xcf0] ;  /* 0x00033c00ff4b1b82 */ /* 0x000e260000000800 */
[----:B------:R-:W-:Y:S01]  /*bab0*/  IMAD.MOV.U32 R8, RZ, RZ, R13 ;  /* 0x000000ffff087224 */ /* 0x000fe200078e000d */
[----:B------:R-:W-:Y:S01]  /*bac0*/  USHF.R.S32.HI UR14, URZ, 0x1f, UR17 ;  /* 0x0000001f3f0e7899 */ /* 0x000fe20008011411 */
[----:B------:R-:W-:Y:S01]  /*bad0*/  @P1 SHF.R.U32.HI R8, RZ, R11, R6 ;  /* 0x0000000bff081219 */ /* 0x000fe20000011606 */
[----:B------:R-:W-:Y:S01]  /*bae0*/  UIMAD.WIDE.U32 UR8, UR17, UR12, UR10 ;  /* 0x0000000c110872a5 */ /* 0x000fe2000f8e000a */
[----:B------:R-:W-:Y:S01]  /*baf0*/  IMAD.WIDE R4, R9, 0x2, R4 ;  /* 0x0000000209047825 */ /* 0x000fe200078e0204 */
[----:B------:R-:W-:Y:S01]  /*bb00*/  UIMAD UR7, UR14, UR12, URZ ;  /* 0x0000000c0e0772a4 */ /* 0x000fe2000f8e023f */
[--C-:B------:R-:W-:Y:S01]  /*bb10*/  SHF.R.S32.HI R9, RZ, 0x1f, R8.reuse ;  /* 0x0000001fff097819 */ /* 0x100fe20000011408 */
[----:B------:R-:W-:Y:S01]  /*bb20*/  USEL UR16, UR16, URZ, !UP0 ;  /* 0x0000003f10107287 */ /* 0x000fe2000c000000 */
[----:B------:R-:W-:Y:S01]  /*bb30*/  IMAD.MOV R6, RZ, RZ, -R8 ;  /* 0x000000ffff067224 */ /* 0x000fe200078e0a08 */
[----:B------:R-:W-:Y:S01]  /*bb40*/  UIMAD UR7, UR17, UR13, UR7 ;  /* 0x0000000d110772a4 */ /* 0x000fe2000f8e0207 */
[----:B------:R-:W-:Y:S01]  /*bb50*/  IADD3 R29, P2, R4, 0x5000, RZ ;  /* 0x00005000041d7810 */ /* 0x000fe20007f5e0ff */
[----:B------:R-:W-:Y:S01]  /*bb60*/  USEL UR15, UR15, URZ, !UP0 ;  /* 0x0000003f0f0f7287 */ /* 0x000fe2000c000000 */
[----:B------:R-:W-:Y:S01]  /*bb70*/  IMAD R11, R73, R6, R13 ;  /* 0x00000006490b7224 */ /* 0x000fe200078e020d */
[----:B------:R-:W-:Y:S01]  /*bb80*/  ULDC.64 UR12, c[0x0][0xc98] ;  /* 0x00032600000c7ab9 */ /* 0x000fe20000000a00 */
[----:B------:R-:W-:Y:S01]  /*bb90*/  UIADD3 UR9, UR9, UR7, URZ ;  /* 0x0000000709097290 */ /* 0x000fe2000fffe03f */
[----:B------:R-:W-:Y:S01]  /*bba0*/  LOP3.LUT R28, R29, 0x380, RZ, 0xc0, !PT ;  /* 0x000003801d1c7812 */ /* 0x000fe200078ec0ff */
[----:B------:R-:W-:Y:S01]  /*bbb0*/  UIMAD UR7, UR16, UR12, URZ ;  /* 0x0000000c100772a4 */ /* 0x000fe2000f8e023f */
[----:B------:R-:W-:Y:S01]  /*bbc0*/  SHF.R.S32.HI R6, RZ, 0x1f, R11 ;  /* 0x0000001fff067819 */ /* 0x000fe2000001140b */
[----:B------:R-:W-:Y:S01]  /*bbd0*/  UIMAD.WIDE.U32 UR8, UR15, UR12, UR8 ;  /* 0x0000000c0f0872a5 */ /* 0x000fe2000f8e0008 */
[----:B------:R-:W-:Y:S01]  /*bbe0*/  SHF.R.U64 R28, R28, 0x3, RZ ;  /* 0x000000031c1c7819 */ /* 0x000fe200000012ff */
[----:B------:R-:W-:Y:S01]  /*bbf0*/  UIMAD UR7, UR15, UR13, UR7 ;  /* 0x0000000d0f0772a4 */ /* 0x000fe2000f8e0207 */
[----:B------:R-:W-:Y:S01]  /*bc00*/  IADD3 R25, P3, R4, 0x4000, RZ ;  /* 0x0000400004197810 */ /* 0x000fe20007f7e0ff */
[----:B------:R-:W-:Y:S01]  /*bc10*/  VIADD R14, R230, UR60 ;  /* 0x0000003ce60e7c36 */ /* 0x000fe20008000000 */
[----:B------:R-:W-:Y:S01]  /*bc20*/  LOP3.LUT R28, R28, R29, RZ, 0x3c, !PT ;  /* 0x0000001d1c1c7212 */ /* 0x000fe200078e3cff */
[----:B------:R-:W-:Y:S01]  /*bc30*/  IMAD.X R29, RZ, RZ, R5, P2 ;  /* 0x000000ffff1d7224 */ /* 0x000fe200010e0605 */
[----:B------:R-:W-:Y:S01]  /*bc40*/  IADD3 R8, P0, R8, UR8, RZ ;  /* 0x0000000808087c10 */ /* 0x000fe2000ff1e0ff */
[----:B------:R-:W-:Y:S01]  /*bc50*/  IMAD.U32 R10, RZ, RZ, UR7 ;  /* 0x00000007ff0a7e24 */ /* 0x000fe2000f8e00ff */
[----:B------:R-:W-:Y:S01]  /*bc60*/  IADD3 R45, P2, R4, 0xb000, RZ ;  /* 0x0000b000042d7810 */ /* 0x000fe20007f5e0ff */
[----:B-----5:R-:W-:Y:S01]  /*bc70*/  IMAD R77, R0, R73, RZ ;  /* 0x00000049004d7224 */ /* 0x020fe200078e02ff */
[----:B------:R-:W-:Y:S01]  /*bc80*/  LOP3.LUT R24, R25, 0x380, RZ, 0xc0, !PT ;  /* 0x0000038019187812 */ /* 0x000fe200078ec0ff */
[----:B------:R-:W-:Y:S01]  /*bc90*/  ULDC.64 UR12, c[0x0][0xba0] ;  /* 0x0002e800000c7ab9 */ /* 0x000fe20000000a00 */
[----:B------:R-:W-:Y:S01]  /*bca0*/  IADD3.X R9, R9, UR9, R10, P0, !PT ;  /* 0x0000000909097c10 */ /* 0x000fe200087fe40a */
[----:B------:R-:W-:Y:S01]  /*bcb0*/  ULDC.64 UR8, c[0x0][0xc88] ;  /* 0x0003220000087ab9 */ /* 0x000fe20000000a00 */
[----:B------:R-:W-:Y:S01]  /*bcc0*/  LOP3.LUT R44, R45, 0x380, RZ, 0xc0, !PT ;  /* 0x000003802d2c7812 */ /* 0x000fe200078ec0ff */
[----:B------:R-:W-:Y:S01]  /*bcd0*/  IMAD R6, R6, UR8, RZ ;  /* 0x0000000806067c24 */ /* 0x000fe2000f8e02ff */
[----:B------:R-:W-:Y:S01]  /*bce0*/  SHF.R.U64 R24, R24, 0x3, RZ ;  /* 0x0000000318187819 */ /* 0x000fe200000012ff */
[----:B------:R-:W-:Y:S01]  /*bcf0*/  IMAD.WIDE.U32 R8, R11, UR8, R8 ;  /* 0x000000080b087c25 */ /* 0x000fe2000f8e0008 */
[----:B------:R-:W-:-:S02]  /*bd00*/  SHF.R.U64 R44, R44, 0x3, RZ ;  /* 0x000000032c2c7819 */ /* 0x000fc400000012ff */
[----:B------:R-:W-:Y:S01]  /*bd10*/  IADD3 R13, P5, R4, 0x1000, RZ ;  /* 0x00001000040d7810 */ /* 0x000fe20007fbe0ff */
[----:B------:R-:W-:Y:S01]  /*bd20*/  IMAD R15, R11, UR9, R6 ;  /* 0x000000090b0f7c24 */ /* 0x000fe2000f8e0206 */
[----:B------:R-:W-:Y:S01]  /*bd30*/  ULDC.64 UR8, c[0x0][0xc50] ;  /* 0x0003140000087ab9 */ /* 0x000fe20000000a00 */
[----:B------:R-:W-:Y:S01]  /*bd40*/  VIADD R6, R14, 0x8 ;  /* 0x000000080e067836 */ /* 0x000fe20000000000 */
[----:B------:R-:W-:Y:S01]  /*bd50*/  LEA R10, P0, R8, UR8, 0x2 ;  /* 0x00000008080a7c11 */ /* 0x000fe2000f8010ff */
[----:B------:R-:W-:Y:S01]  /*bd60*/  IMAD.IADD R9, R9, 0x1, R15 ;  /* 0x0000000109097824 */ /* 0x000fe200078e020f */
[----:B------:R-:W-:Y:S01]  /*bd70*/  LOP3.LUT R44, R44, R45, RZ, 0x3c, !PT ;  /* 0x0000002d2c2c7212 */ /* 0x000fe200078e3cff */
[----:B------:R-:W-:Y:S01]  /*bd80*/  IMAD.X R45, RZ, RZ, R5, P2 ;  /* 0x000000ffff2d7224 */ /* 0x000fe200010e0605 */
[----:B------:R-:W-:Y:S01]  /*bd90*/  IADD3 R17, P4, R4, 0x2000, RZ ;  /* 0x0000200004117810 */ /* 0x000fe20007f9e0ff */
[----:B------:R-:W-:Y:S01]  /*bda0*/  SHFL.IDX PT, R42, R10, RZ, 0x1c1f ;  /* 0x001c1fff0a2a7589 */ /* 0x000fe200000e0000 */
[----:B------:R-:W-:-:S02]  /*bdb0*/  LEA.HI.X R8, R8, UR9, R9, 0x2, P0 ;  /* 0x0000000908087c11 */ /* 0x000fc400080f1409 */
[----:B------:R-:W-:Y:S01]  /*bdc0*/  IADD3 R21, P0, R4, 0x3000, RZ ;  /* 0x0000300004157810 */ /* 0x000fe20007f1e0ff */
[----:B------:R-:W-:Y:S01]  /*bdd0*/  SHFL.IDX PT, R46, R10, 0x1, 0x1c1f ;  /* 0x003c1f000a2e7f89 */ /* 0x000fe200000e0000 */
[----:B------:R-:W-:Y:S01]  /*bde0*/  LOP3.LUT R24, R24, R25, RZ, 0x3c, !PT ;  /* 0x0000001918187212 */ /* 0x000fe200078e3cff */
[----:B------:R-:W-:Y:S01]  /*bdf0*/  IMAD.X R25, RZ, RZ, R5, P3 ;  /* 0x000000ffff197224 */ /* 0x000fe200018e0605 */
[----:B------:R-:W-:Y:S01]  /*be00*/  LOP3.LUT R20, R21, 0x380, RZ, 0xc0, !PT ;  /* 0x0000038015147812 */ /* 0x000fe200078ec0ff */
[----:B------:R-:W2:Y:S01]  /*be10*/  SHFL.IDX PT, R43, R8, RZ, 0x1c1f ;  /* 0x001c1fff082b7589 */ /* 0x000ea200000e0000 */
[----:B------:R-:W-:Y:S02]  /*be20*/  IADD3 R41, P3, R4, 0xa000, RZ ;  /* 0x0000a00004297810 */ /* 0x000fe40007f7e0ff */
[----:B------:R-:W-:Y:S01]  /*be30*/  SHF.R.U64 R20, R20, 0x3, RZ ;  /* 0x0000000314147819 */ /* 0x000fe200000012ff */
[----:B------:R-:W3:Y:S01]  /*be40*/  SHFL.IDX PT, R47, R8, 0x1, 0x1c1f ;  /* 0x003c1f00082f7f89 */ /* 0x000ee200000e0000 */
[----:B------:R-:W-:-:S02]  /*be50*/  LOP3.LUT R12, R13, 0x380, RZ, 0xc0, !PT ;  /* 0x000003800d0c7812 */ /* 0x000fc400078ec0ff */
[----:B------:R-:W-:Y:S01]  /*be60*/  LOP3.LUT R20, R20, R21, RZ, 0x3c, !PT ;  /* 0x0000001514147212 */ /* 0x000fe200078e3cff */
[----:B------:R-:W-:Y:S01]  /*be70*/  IMAD.X R21, RZ, RZ, R5, P0 ;  /* 0x000000ffff157224 */ /* 0x000fe200000e0605 */
[----:B------:R-:W-:Y:S02]  /*be80*/  IADD3 R53, P0, R4, 0x9000, RZ ;  /* 0x0000900004357810 */ /* 0x000fe40007f1e0ff */
[----:B------:R-:W-:Y:S02]  /*be90*/  LOP3.LUT R16, R17, 0x380, RZ, 0xc0, !PT ;  /* 0x0000038011107812 */ /* 0x000fe400078ec0ff */
[----:B------:R-:W-:Y:S02]  /*bea0*/  LOP3.LUT R52, R53, 0x380, RZ, 0xc0, !PT ;  /* 0x0000038035347812 */ /* 0x000fe400078ec0ff */
[----:B------:R-:W-:Y:S02]  /*beb0*/  LOP3.LUT R40, R41, 0x380, RZ, 0xc0, !PT ;  /* 0x0000038029287812 */ /* 0x000fe400078ec0ff */
[----:B------:R-:W-:-:S02]  /*bec0*/  SHF.R.U64 R52, R52, 0x3, RZ ;  /* 0x0000000334347819 */ /* 0x000fc400000012ff */
[----:B------:R-:W-:Y:S02]  /*bed0*/  SHF.R.U64 R12, R12, 0x3, RZ ;  /* 0x000000030c0c7819 */ /* 0x000fe400000012ff */
[----:B------:R-:W-:Y:S01]  /*bee0*/  LOP3.LUT R52, R52, R53, RZ, 0x3c, !PT ;  /* 0x0000003534347212 */ /* 0x000fe200078e3cff */
[----:B------:R-:W-:Y:S01]  /*bef0*/  IMAD.X R53, RZ, RZ, R5, P0 ;  /* 0x000000ffff357224 */ /* 0x000fe200000e0605 */
[----:B------:R-:W-:Y:S02]  /*bf00*/  LOP3.LUT P0, RZ, R228, 0x3, RZ, 0xc0, !PT ;  /* 0x00000003e4ff7812 */ /* 0x000fe4000780c0ff */
[----:B------:R-:W-:Y:S02]  /*bf10*/  SHF.R.U64 R16, R16, 0x3, RZ ;  /* 0x0000000310107819 */ /* 0x000fe400000012ff */
[-C--:B------:R-:W-:Y:S02]  /*bf20*/  ISETP.GE.OR P2, PT, R14, R77.reuse, P0 ;  /* 0x0000004d0e00720c */ /* 0x080fe40000746670 */
[----:B------:R-:W-:-:S02]  /*bf30*/  ISETP.GE.OR P0, PT, R6, R77, P0 ;  /* 0x0000004d0600720c */ /* 0x000fc40000706670 */
[----:B------:R-:W-:Y:S02]  /*bf40*/  SHF.R.U64 R40, R40, 0x3, RZ ;  /* 0x0000000328287819 */ /* 0x000fe400000012ff */
[----:B------:R-:W-:Y:S01]  /*bf50*/  LOP3.LUT R12, R12, R13, RZ, 0x3c, !PT ;  /* 0x0000000d0c0c7212 */ /* 0x000fe200078e3cff */
[--C-:B------:R-:W-:Y:S01]  /*bf60*/  IMAD.X R13, RZ, RZ, R5.reuse, P5 ;  /* 0x000000ffff0d7224 */ /* 0x100fe200028e0605 */
[----:B------:R-:W-:Y:S01]  /*bf70*/  LOP3.LUT R16, R16, R17, RZ, 0x3c, !PT ;  /* 0x0000001110107212 */ /* 0x000fe200078e3cff */
[----:B------:R-:W-:Y:S01]  /*bf80*/  IMAD.X R17, RZ, RZ, R5, P4 ;  /* 0x000000ffff117224 */ /* 0x000fe200020e0605 */
[C---:B------:R-:W-:Y:S02]  /*bf90*/  IADD3 R33, P6, R4.reuse, 0x6000, RZ ;  /* 0x0000600004217810 */ /* 0x040fe40007fde0ff */
[C---:B------:R-:W-:Y:S01]  /*bfa0*/  IADD3 R37, P5, R4.reuse, 0x7000, RZ ;  /* 0x0000700004257810 */ /* 0x040fe20007fbe0ff */
[----:B--2---:R-:W-:Y:S01]  /*bfb0*/  @!P2 ST.E desc[UR38][R42.64], R2 ;  /* 0x000000022a00a985 */ /* 0x004fe2000c101926 */
[----:B------:R-:W-:-:S02]  /*bfc0*/  IADD3 R61, P4, R4, 0x8000, RZ ;  /* 0x00008000043d7810 */ /* 0x000fc40007f9e0ff */
[----:B------:R-:W-:Y:S01]  /*bfd0*/  LOP3.LUT R40, R40, R41, RZ, 0x3c, !PT ;  /* 0x0000002928287212 */ /* 0x000fe200078e3cff */
[----:B---3--:R2:W-:Y:S01]  /*bfe0*/  @!P0 ST.E desc[UR38][R46.64], R3 ;  /* 0x000000032e008985 */ /* 0x0085e2000c101926 */
[--C-:B------:R-:W-:Y:S01]  /*bff0*/  IMAD.X R41, RZ, RZ, R5.reuse, P3 ;  /* 0x000000ffff297224 */ /* 0x100fe200018e0605 */
[----:B------:R-:W-:Y:S02]  /*c000*/  IADD3 R9, P3, R4, 0xf000, RZ ;  /* 0x0000f00004097810 */ /* 0x000fe40007f7e0ff */
[----:B------:R-:W-:Y:S01]  /*c010*/  LOP3.LUT R32, R33, 0x380, RZ, 0xc0, !PT ;  /* 0x0000038021207812 */ /* 0x000fe200078ec0ff */
[----:B------:R-:W-:Y:S01]  /*c020*/  UIMAD UR7, UR11, UR12, URZ ;  /* 0x0000000c0b0772a4 */ /* 0x000fe2000f8e023f */
[----:B------:R-:W-:Y:S01]  /*c030*/  LOP3.LUT R36, R37, 0x380, RZ, 0xc0, !PT ;  /* 0x0000038025247812 */ /* 0x000fe200078ec0ff */
[----:B------:R-:W-:Y:S01]  /*c040*/  UIMAD.WIDE.U32 UR8, UR4, UR12, URZ ;  /* 0x0000000c040872a5 */ /* 0x000fe2000f8e003f */
[----:B------:R-:W-:Y:S01]  /*c050*/  LOP3.LUT R60, R61, 0x380, RZ, 0xc0, !PT ;  /* 0x000003803d3c7812 */ /* 0x000fe200078ec0ff */
[----:B------:R-:W-:Y:S01]  /*c060*/  ULDC.64 UR10, c[0x0][0xbe8] ;  /* 0x0002fa00000a7ab9 */ /* 0x000fe20000000a00 */
[----:B------:R-:W-:Y:S01]  /*c070*/  LOP3.LUT R0, R9, 0x380, RZ, 0xc0, !PT ;  /* 0x0000038009007812 */ /* 0x000fe200078ec0ff */
[----:B------:R-:W-:Y:S01]  /*c080*/  IMAD.X R49, RZ, RZ, R5, P3 ;  /* 0x000000ffff317224 */ /* 0x000fe200018e0605 */
[----:B--2---:R-:W2:Y:S01]  /*c090*/  @P1 LDC R3, c[0x0][0xcec] ;  /* 0x00033b00ff031b82 */ /* 0x004ea20000000800 */
[----:B------:R-:W-:Y:S01]  /*c0a0*/  SHF.R.U64 R32, R32, 0x3, RZ ;  /* 0x0000000320207819 */ /* 0x000fe200000012ff */
[----:B------:R-:W5:Y:S01]  /*c0b0*/  LD.E.128 R12, desc[UR38][R12.64] ;  /* 0x000000260c0c7980 */ /* 0x000f62000c101d00 */
[----:B------:R-:W-:-:S02]  /*c0c0*/  SHF.R.U64 R36, R36, 0x3, RZ ;  /* 0x0000000324247819 */ /* 0x000fc400000012ff */
[----:B------:R-:W-:Y:S01]  /*c0d0*/  SHF.R.U64 R60, R60, 0x3, RZ ;  /* 0x000000033c3c7819 */ /* 0x000fe200000012ff */
[----:B------:R-:W5:Y:S01]  /*c0e0*/  LD.E.128 R16, desc[UR38][R16.64] ;  /* 0x0000002610107980 */ /* 0x000f62000c101d00 */
[----:B------:R-:W-:Y:S01]  /*c0f0*/  SHF.R.U64 R0, R0, 0x3, RZ ;  /* 0x0000000300007819 */ /* 0x000fe200000012ff */
[----:B------:R-:W-:Y:S01]  /*c100*/  UIMAD UR7, UR4, UR13, UR7 ;  /* 0x0000000d040772a4 */ /* 0x000fe2000f8e0207 */
[----:B------:R-:W-:Y:S01]  /*c110*/  LOP3.LUT R32, R32, R33, RZ, 0x3c, !PT ;  /* 0x0000002120207212 */ /* 0x000fe200078e3cff */
[--C-:B------:R-:W-:Y:S01]  /*c120*/  IMAD.X R33, RZ, RZ, R5.reuse, P6 ;  /* 0x000000ffff217224 */ /* 0x100fe200030e0605 */
[----:B------:R-:W-:Y:S01]  /*c130*/  LOP3.LUT R36, R36, R37, RZ, 0x3c, !PT ;  /* 0x0000002524247212 */ /* 0x000fe200078e3cff */
[--C-:B------:R-:W-:Y:S01]  /*c140*/  IMAD.X R37, RZ, RZ, R5.reuse, P5 ;  /* 0x000000ffff257224 */ /* 0x100fe200028e0605 */
[----:B------:R-:W-:Y:S01]  /*c150*/  LOP3.LUT R60, R60, R61, RZ, 0x3c, !PT ;  /* 0x0000003d3c3c7212 */ /* 0x000fe200078e3cff */
[----:B------:R-:W-:Y:S01]  /*c160*/  IMAD.X R61, RZ, RZ, R5, P4 ;  /* 0x000000ffff3d7224 */ /* 0x000fe200020e0605 */
[C---:B------:R-:W-:Y:S01]  /*c170*/  IADD3 R69, P6, R4.reuse, 0xc000, RZ ;  /* 0x0000c00004457810 */ /* 0x040fe20007fde0ff */
[----:B------:R-:W5:Y:S01]  /*c180*/  LD.E.128 R20, desc[UR38][R20.64] ;  /* 0x0000002614147980 */ /* 0x000f62000c101d00 */
[----:B------:R-:W-:-:S02]  /*c190*/  IADD3 R65, P5, R4, 0xd000, RZ ;  /* 0x0000d00004417810 */ /* 0x000fc40007fbe0ff */
[C---:B------:R-:W-:Y:S01]  /*c1a0*/  IADD3 R57, P4, R4.reuse, 0xe000, RZ ;  /* 0x0000e00004397810 */ /* 0x040fe20007f9e0ff */
[----:B------:R-:W5:Y:S01]  /*c1b0*/  LD.E.128 R24, desc[UR38][R24.64] ;  /* 0x0000002618187980 */ /* 0x000f62000c101d00 */
[----:B------:R-:W-:Y:S02]  /*c1c0*/  LOP3.LUT R11, R4, 0x380, RZ, 0xc0, !PT ;  /* 0x00000380040b7812 */ /* 0x000fe400078ec0ff */
[----:B------:R-:W-:Y:S01]  /*c1d0*/  LOP3.LUT R48, R0, R9, RZ, 0x3c, !PT ;  /* 0x0000000900307212 */ /* 0x000fe200078e3cff */
[----:B------:R-:W-:Y:S01]  /*c1e0*/  IMAD R0, R208, 0x20, R225 ;  /* 0x00000020d0007824 */ /* 0x000fe200078e02e1 */
[----:B------:R-:W-:Y:S01]  /*c1f0*/  UIADD3 UR9, UR9, UR7, URZ ;  /* 0x0000000709097290 */ /* 0x000fe2000fffe03f */
[----:B------:R-:W-:Y:S01]  /*c200*/  LOP3.LUT R68, R69, 0x380, RZ, 0xc0, !PT ;  /* 0x0000038045447812 */ /* 0x000fe200078ec0ff */
[----:B------:R-:W-:Y:S01]  /*c210*/  UIMAD UR4, UR14, UR10, URZ ;  /* 0x0000000a0e0472a4 */ /* 0x000fe2000f8e023f */
[----:B------:R-:W-:Y:S01]  /*c220*/  LOP3.LUT R64, R65, 0x380, RZ, 0xc0, !PT ;  /* 0x0000038041407812 */ /* 0x000fe200078ec0ff */
[----:B------:R-:W5:Y:S01]  /*c230*/  LD.E.128 R28, desc[UR38][R28.64] ;  /* 0x000000261c1c7980 */ /* 0x000f62000c101d00 */
[----:B------:R-:W-:-:S02]  /*c240*/  LOP3.LUT R56, R57, 0x380, RZ, 0xc0, !PT ;  /* 0x0000038039387812 */ /* 0x000fc400078ec0ff */
[----:B------:R-:W-:Y:S01]  /*c250*/  SHF.R.U64 R11, R11, 0x3, RZ ;  /* 0x000000030b0b7819 */ /* 0x000fe200000012ff */
[----:B------:R-:W-:Y:S01]  /*c260*/  VIADD R6, R0, UR60 ;  /* 0x0000003c00067c36 */ /* 0x000fe20008000000 */
[----:B------:R-:W-:Y:S01]  /*c270*/  UIMAD UR4, UR17, UR11, UR4 ;  /* 0x0000000b110472a4 */ /* 0x000fe2000f8e0204 */
[----:B------:R-:W-:Y:S01]  /*c280*/  SHF.R.U64 R68, R68, 0x3, RZ ;  /* 0x0000000344447819 */ /* 0x000fe200000012ff */
[----:B------:R-:W-:Y:S01]  /*c290*/  UIMAD.WIDE.U32 UR8, UR17, UR10, UR8 ;  /* 0x0000000a110872a5 */ /* 0x000fe2000f8e0008 */
[----:B------:R-:W-:Y:S01]  /*c2a0*/  SHF.R.U64 R64, R64, 0x3, RZ ;  /* 0x0000000340407819 */ /* 0x000fe200000012ff */
[----:B------:R-:W5:Y:S01]  /*c2b0*/  LD.E.128 R32, desc[UR38][R32.64] ;  /* 0x0000002620207980 */ /* 0x000f62000c101d00 */
[----:B------:R-:W-:Y:S01]  /*c2c0*/  SHF.R.U64 R56, R56, 0x3, RZ ;  /* 0x0000000338387819 */ /* 0x000fe200000012ff */
[----:B------:R-:W-:Y:S01]  /*c2d0*/  ULDC.64 UR10, c[0x0][0xbf0] ;  /* 0x0002fc00000a7ab9 */ /* 0x000fe20000000a00 */
[----:B------:R-:W-:Y:S01]  /*c2e0*/  LOP3.LUT R4, R11, R4, RZ, 0x3c, !PT ;  /* 0x000000040b047212 */ /* 0x000fe200078e3cff */
[----:B--2---:R-:W-:Y:S01]  /*c2f0*/  @P1 IMAD.HI.U32 R0, R6, R3, RZ ;  /* 0x0000000306001227 */ /* 0x004fe200078e00ff */
[----:B------:R-:W-:Y:S01]  /*c300*/  UIADD3 UR9, UR9, UR4, URZ ;  /* 0x0000000409097290 */ /* 0x000fe2000fffe03f */
[----:B------:R-:W-:Y:S01]  /*c310*/  LOP3.LUT R68, R68, R69, RZ, 0x3c, !PT ;  /* 0x0000004544447212 */ /* 0x000fe200078e3cff */
[----:B------:R-:W-:Y:S01]  /*c320*/  UIMAD UR4, UR16, UR10, URZ ;  /* 0x0000000a100472a4 */ /* 0x000fe2000f8e023f */
[----:B------:R-:W-:Y:S01]  /*c330*/  LOP3.LUT R64, R64, R65, RZ, 0x3c, !PT ;  /* 0x0000004140407212 */ /* 0x000fe200078e3cff */
[--C-:B------:R-:W-:Y:S01]  /*c340*/  IMAD.X R69, RZ, RZ, R5.reuse, P6 ;  /* 0x000000ffff457224 */ /* 0x100fe200030e0605 */
[----:B------:R-:W-:Y:S01]  /*c350*/  LOP3.LUT R56, R56, R57, RZ, 0x3c, !PT ;  /* 0x0000003938387212 */ /* 0x000fe200078e3cff */
[--C-:B------:R-:W-:Y:S01]  /*c360*/  IMAD.X R65, RZ, RZ, R5.reuse, P5 ;  /* 0x000000ffff417224 */ /* 0x100fe200028e0605 */
[----:B------:R2:W5:Y:S01]  /*c370*/  LD.E.128 R8, desc[UR38][R4.64] ;  /* 0x0000002604087980 */ /* 0x000562000c101d00 */
[----:B------:R-:W-:Y:S01]  /*c380*/  IMAD.X R57, RZ, RZ, R5, P4 ;  /* 0x000000ffff397224 */ /* 0x000fe200020e0605 */
[----:B------:R-:W-:-:S02]  /*c390*/  UIMAD UR4, UR15, UR11, UR4 ;  /* 0x0000000b0f0472a4 */ /* 0x000fc4000f8e0204 */
[----:B------:R-:W-:Y:S01]  /*c3a0*/  UIMAD.WIDE.U32 UR8, UR15, UR10, UR8 ;  /* 0x0000000a0f0872a5 */ /* 0x000fe2000f8e0008 */
[----:B------:R-:W5:Y:S02]  /*c3b0*/  LD.E.128 R36, desc[UR38][R36.64] ;  /* 0x0000002624247980 */ /* 0x000f64000c101d00 */
[----:B------:R-:W-:Y:S02]  /*c3c0*/  ULDC.64 UR10, c[0x0][0xbe0] ;  /* 0x0002f800000a7ab9 */ /* 0x000fe40000000a00 */
[----:B------:R-:W5:Y:S01]  /*c3d0*/  LD.E.128 R60, desc[UR38][R60.64] ;  /* 0x000000263c3c7980 */ /* 0x000f62000c101d00 */
[----:B--2---:R-:W-:Y:S01]  /*c3e0*/  IMAD.MOV.U32 R5, RZ, RZ, R6 ;  /* 0x000000ffff057224 */ /* 0x004fe200078e0006 */
[----:B0-----:R-:W-:Y:S01]  /*c3f0*/  @P1 SHF.R.U32.HI R5, RZ, R75, R0 ;  /* 0x0000004bff051219 */ /* 0x001fe20000011600 */
[----:B------:R-:W-:Y:S01]  /*c400*/  UIADD3 UR4, UR9, UR4, URZ ;  /* 0x0000000409047290 */ /* 0x000fe2000fffe03f */
[----:B------:R-:W5:Y:S02]  /*c410*/  LD.E.128 R52, desc[UR38][R52.64] ;  /* 0x0000002634347980 */ /* 0x000f64000c101d00 */
[--C-:B------:R-:W-:Y:S01]  /*c420*/  SHF.R.S32.HI R0, RZ, 0x1f, R5.reuse ;  /* 0x0000001fff007819 */ /* 0x100fe20000011405 */
[----:B------:R-:W-:Y:S01]  /*c430*/  IMAD.MOV R4, RZ, RZ, -R5 ;  /* 0x000000ffff047224 */ /* 0x000fe200078e0a05 */
[----:B------:R-:W5:Y:S01]  /*c440*/  LD.E.128 R40, desc[UR38][R40.64] ;  /* 0x0000002628287980 */ /* 0x000f62000c101d00 */
[----:B------:R-:W-:-:S02]  /*c450*/  IMAD.U32 R3, RZ, RZ, UR9 ;  /* 0x00000009ff037e24 */ /* 0x000fc4000f8e00ff */
[----:B------:R-:W-:Y:S01]  /*c460*/  IMAD R0, R0, UR10, RZ ;  /* 0x0000000a00007c24 */ /* 0x000fe2000f8e02ff */
[----:B------:R-:W5:Y:S01]  /*c470*/  LD.E.128 R44, desc[UR38][R44.64] ;  /* 0x000000262c2c7980 */ /* 0x000f62000c101d00 */
[----:B------:R-:W-:Y:S02]  /*c480*/  IMAD R73, R73, R4, R6 ;  /* 0x0000000449497224 */ /* 0x000fe400078e0206 */
        /* <DEDUP_REMOVED lines=9> */
[----:B------:R-:W5:Y:S01]  /*c520*/  LD.E.128 R48, desc[UR38][R48.64] ;  /* 0x0000002630307980 */ /* 0x000f62000c101d00 */
[----:B------:R-:W-:Y:S01]  /*c530*/  @!PT LDS RZ, [RZ] ;  /* 0x00000000fffff984 */ /* 0x000fe20000000800 */
[----:B------:R-:W-:Y:S01]  /*c540*/  @!PT LDS RZ, [RZ] ;  /* 0x00000000fffff984 */ /* 0x000fe20000000800 */
[----:B------:R-:W-:Y:S01]  /*c550*/  @!PT LDS RZ, [RZ] ;  /* 0x00000000fffff984 */ /* 0x000fe20000000800 */
[----:B------:R-:W-:Y:S01]  /*c560*/  @!PT LDS RZ, [RZ] ;  /* 0x00000000fffff984 */ /* 0x000fe20000000800 */
[----:B------:R0:W-:Y:S06]  /*c570*/  MEMBAR.ALL.CTA ;  /* 0x0000000000007992 */ /* 0x0001ec0000008000 */
[----:B0-----:R-:W0:Y:S01]  /*c580*/  FENCE.VIEW.ASYNC.S ;  /* 0x00000000000073c6 */ /* 0x001e220000000000 */
[----:B------:R-:W-:Y:S02]  /*c590*/  IMAD.IADD R3, R3, 0x1, R75 ;  /* 0x0000000103037824 */ /* 0x000fe400078e024b */
[----:B------:R-:W-:-:S02]  /*c5a0*/  IMAD R4, R0, UR8, RZ ;  /* 0x0000000800047c24 */ /* 0x000fc4000f8e02ff */
        /* <DEDUP_REMOVED lines=13> */
[----:B0-----:R0:W2:Y:S01]  /*c680*/  SHFL.IDX PT, R74, R6, RZ, 0x181f ;  /* 0x00181fff064a7589 */ /* 0x0010a200000e0000 */
[----:B------:R-:W-:Y:S01]  /*c690*/  ISETP.GE.AND P0, PT, R0, R77, PT ;  /* 0x0000004d0000720c */ /* 0x000fe20003f06270 */
[----:B------:R-:W-:Y:S01]  /*c6a0*/  BSSY B1, `(.L_x_5327) ;  /* 0x0000015000017945 */ /* 0x000fe20003800000 */
[----:B------:R0:W-:Y:S01]  /*c6b0*/  SYNCS.ARRIVE.TRANS64.RED.A1T0 RZ, [R151+URZ], RZ ;  /* 0x000000ff97ff79a7 */ /* 0x0001e2000810043f */
[----:B------:R0:W3:Y:S02]  /*c6c0*/  SHFL.IDX PT, R0, R76, RZ, 0x181f ;  /* 0x00181fff4c007589 */ /* 0x0000e400000e0000 */
[----:B------:R-:W-:Y:S08]  /*c6d0*/  @P2 BRA `(.L_x_5328) ;  /* 0x0000000000442947 */ /* 0x000ff00003800000 */
[----:B------:R-:W-:Y:S02]  /*c6e0*/  ULDC UR4, c[0x0][0xbc8] ;  /* 0x0002f20000047ab9 */ /* 0x000fe40000000800 */
        /* <DEDUP_REMOVED lines=16> */
.L_x_5328:
[----:B------:R-:W-:Y:S05]  /*c7f0*/  BSYNC B1 ;  /* 0x0000000000017941 */ /* 0x000fea0003800000 */
.L_x_5327:
[----:B---3--:R3:W0:Y:S01]  /*c800*/  SHFL.IDX PT, R0, R76, 0x1, 0x181f ;  /* 0x00381f004c007f89 */ /* 0x00862200000e0000 */
[----:B------:R-:W-:Y:S03]  /*c810*/  BSSY B1, `(.L_x_5329) ;  /* 0x0000014000017945 */ /* 0x000fe60003800000 */
[----:B----45:R3:W4:Y:S01]  /*c820*/  SHFL.IDX PT, R10, R6, 0x1, 0x181f ;  /* 0x00381f00060a7f89 */ /* 0x03072200000e0000 */
        /* <DEDUP_REMOVED lines=18> */
.L_x_5330:
[----:B------:R-:W-:Y:S05]  /*c950*/  BSYNC B1 ;  /* 0x0000000000017941 */ /* 0x000fea0003800000 */
.L_x_5329:
[----:B0-----:R0:W0:Y:S01]  /*c960*/  SHFL.IDX PT, R0, R76, 0x2, 0x181f ;  /* 0x00581f004c007f89 */ /* 0x00102200000e0000 */
[----:B------:R-:W-:Y:S03]  /*c970*/  BSSY B1, `(.L_x_5331) ;  /* 0x0000014000017945 */ /* 0x000fe60003800000 */
[----:B----4-:R4:W0:Y:S01]  /*c980*/  SHFL.IDX PT, R10, R6, 0x2, 0x181f ;  /* 0x00581f00060a7f89 */ /* 0x01082200000e0000 */
        /* <DEDUP_REMOVED lines=18> */
.L_x_5332:
[----:B------:R-:W-:Y:S05]  /*cab0*/  BSYNC B1 ;  /* 0x0000000000017941 */ /* 0x000fea0003800000 */
.L_x_5331:
[----:B0-----:R-:W-:Y:S01]  /*cac0*/  VIADD R0, R78, 0x60 ;  /* 0x000000604e007836 */ /* 0x001fe20000000000 */
[----:B---3--:R-:W0:Y:S04]  /*cad0*/  SHFL.IDX PT, R76, R76, 0x3, 0x181f ;  /* 0x00781f004c4c7f89 */ /* 0x008e2800000e0000 */
[----:B------:R-:W-:Y:S01]  /*cae0*/  ISETP.GE.AND P0, PT, R0, R77, PT ;  /* 0x0000004d0000720c */ /* 0x000fe20003f06270 */
[----:B----4-:R-:W3:-:S12]  /*caf0*/  SHFL.IDX PT, R6, R6, 0x3, 0x181f ;  /* 0x00781f0006067f89 */ /* 0x010ed800000e0000 */
        /* <DEDUP_REMOVED lines=20> */
.L_x_5325:
[----:B------:R-:W-:Y:S01]  /*cc40*/  R2UR UR4, R209 ;  /* 0x00000000d10472ca */ /* 0x000fe200000e0000 */
[----:B------:R-:W-:Y:S01]  /*cc50*/  ULDC.64 UR8, c[0x0][0xd00] ;  /* 0x0003400000087ab9 */ /* 0x000fe20000000a00 */
[----:B------:R-:W2:Y:S01]  /*cc60*/  LDC R13, c[0x0][0xce8] ;  /* 0x00033a00ff0d7b82 */ /* 0x000ea20000000800 */
[----:B------:R-:W-:Y:S01]  /*cc70*/  UISETP.NE.U32.AND UP0, UPT, UR8, URZ, UPT ;  /* 0x0000003f0800728c */ /* 0x000fe2000bf05070 */
[----:B------:R-:W-:-:S03]  /*cc80*/  R2UR UR7, R224 ;  /* 0x00000000e00772ca */ /* 0x000fc600000e0000 */
[----:B------:R-:W-:-:S03]  /*cc90*/  UISETP.NE.AND.EX UP0, UPT, UR9, URZ, UPT, UP0 ;  /* 0x0000003f0900728c */ /* 0x000fc6000bf05300 */
[----:B------:R-:W-:-:S03]  /*cca0*/  ULDC.64 UR8, c[0x0][0xd00] ;  /* 0x0003400000087ab9 */ /* 0x000fc60000000a00 */
[----:B------:R-:W-:Y:S01]  /*ccb0*/  UIMAD.WIDE UR8, UR4, 0x4, UR8 ;  /* 0x00000004040878a5 */ /* 0x000fe2000f8e0208 */
[----:B------:R-:W-:-:S05]  /*ccc0*/  PLOP3.LUT P2, PT, PT, PT, UP0, 0x80, 0x0 ;  /* 0x000000000000781c */ /* 0x000fca0003f4f008 */
[----:B------:R-:W-:Y:S02]  /*ccd0*/  IMAD.U32 R2, RZ, RZ, UR8 ;  /* 0x00000008ff027e24 */ /* 0x000fe4000f8e00ff */
[----:B------:R-:W-:Y:S01]  /*cce0*/  IMAD.U32 R3, RZ, RZ, UR9 ;  /* 0x00000009ff037e24 */ /* 0x000fe2000f8e00ff */
[----:B------:R-:W-:Y:S02]  /*ccf0*/  ULDC.64 UR8, c[0x0][0xd08] ;  /* 0x0003420000087ab9 */ /* 0x000fe40000000a00 */
[----:B------:R-:W-:-:S03]  /*cd00*/  UISETP.NE.U32.AND UP1, UPT, UR8, URZ, UPT ;  /* 0x0000003f0800728c */ /* 0x000fc6000bf25070 */
[----:B------:R-:W3:Y:S01]  /*cd10*/  @P2 LDG.E R6, desc[UR38][R2.64] ;  /* 0x0000002602062981 */ /* 0x000ee2000c1e1900 */
[----:B------:R-:W-:-:S06]  /*cd20*/  UISETP.NE.AND.EX UP1, UPT, UR9, URZ, UPT, UP1 ;  /* 0x0000003f0900728c */ /* 0x000fcc000bf25310 */
[----:B------:R-:W-:-:S05]  /*cd30*/  PLOP3.LUT P3, PT, PT, PT, UP1, 0x80, 0x0 ;  /* 0x000000000000781c */ /* 0x000fca0003f6f018 */
[----:B------:R-:W-:Y:S02]  /*cd40*/  @UP1 ULDC.64 UR8, c[0x0][0xd08] ;  /* 0x0003420000081ab9 */ /* 0x000fe40000000a00 */
[----:B------:R-:W-:-:S03]  /*cd50*/  @UP1 UIMAD.WIDE UR8, UR4, 0x4, UR8 ;  /* 0x00000004040818a5 */ /* 0x000fc6000f8e0208 */
[----:B------:R-:W-:Y:S02]  /*cd60*/  ULDC UR4, c[0x0][0xb88] ;  /* 0x0002e20000047ab9 */ /* 0x000fe40000000800 */
[----:B------:R-:W-:Y:S02]  /*cd70*/  IMAD.U32 R0, RZ, RZ, UR4 ;  /* 0x00000004ff007e24 */ /* 0x000fe4000f8e00ff */
[----:B------:R-:W-:Y:S02]  /*cd80*/  IMAD.U32 R4, RZ, RZ, UR8 ;  /* 0x00000008ff047e24 */ /* 0x000fe4000f8e00ff */
[----:B------:R-:W-:-:S05]  /*cd90*/  IMAD.U32 R5, RZ, RZ, UR9 ;  /* 0x00000009ff057e24 */ /* 0x000fca000f8e00ff */
[----:B------:R4:W5:Y:S01]  /*cda0*/  @P3 LDG.E R0, desc[UR38][R4.64] ;  /* 0x0000002604003981 */ /* 0x000962000c1e1900 */
[----:B--2---:R-:W-:Y:S01]  /*cdb0*/  ISETP.NE.AND P0, PT, R13, 0x1, PT ;  /* 0x000000010d00780c */ /* 0x004fe20003f05270 */
[----:B------:R-:W-:Y:S01]  /*cdc0*/  UMOV UR4, URZ ;  /* 0x0000003f00047c82 */ /* 0x000fe20008000000 */
[----:B------:R-:W-:Y:S01]  /*cdd0*/  USHF.R.S32.HI UR11, URZ, 0x1f, UR7 ;  /* 0x0000001f3f0b7899 */ /* 0x000fe20008011407 */
[----:B------:R-:W-:-:S10]  /*cde0*/  ISETP.GE.AND P1, PT, R237, 0x80, PT ;  /* 0x00000080ed00780c */ /* 0x000fd40003f26270 */
[----:B------:R-:W2:Y:S01]  /*cdf0*/  @P0 LDC R11, c[0x0][0xcec] ;  /* 0x00033b00ff0b0b82 */ /* 0x000ea20000000800 */
[----:B---3--:R-:W-:-:S13]  /*ce00*/  @P2 R2UR UR4, R6 ;  /* 0x00000000060422ca */ /* 0x008fda00000e0000 */
[----:B------:R-:W-:Y:S01]  /*ce10*/  USHF.R.S32.HI UR10, URZ, 0x1f, UR4 ;  /* 0x0000001f3f0a7899 */ /* 0x000fe20008011404 */
[----:B--2-4-:R-:W-:Y:S11]  /*ce20*/  @P3 BRA `(.L_x_5334) ;  /* 0x0000000000103947 */ /* 0x014ff60003800000 */
[----:B------:R-:W-:Y:S05]  /*ce30*/  @!P2 BRA `(.L_x_5334) ;  /* 0x00000000000ca947 */ /* 0x000fea0003800000 */
[----:B------:R-:W2:Y:S04]  /*ce40*/  LDG.E R5, desc[UR38][R2.64] ;  /* 0x0000002602057981 */ /* 0x000ea8000c1e1900 */
[----:B-----5:R-:W2:Y:S02]  /*ce50*/  LDG.E R0, desc[UR38][R2.64+0x4] ;  /* 0x0000042602007981 */ /* 0x020ea4000c1e1900 */
[----:B--2---:R-:W-:-:S07]  /*ce60*/  IMAD.IADD R0, R0, 0x1, -R5 ;  /* 0x0000000100007824 */ /* 0x004fce00078e0a05 */
.L_x_5334:
[----:B------:R-:W-:Y:S01]  /*ce70*/  R2UR UR8, R209 ;  /* 0x00000000d10872ca */ /* 0x000fe200000e0000 */
[----:B------:R-:W-:Y:S01]  /*ce80*/  BSSY B1, `(.L_x_5335) ;  /* 0x000002f000017945 */ /* 0x000fe20003800000 */
[----:B------:R-:W-:-:S11]  /*ce90*/  R2UR UR7, R226 ;  /* 0x00000000e20772ca */ /* 0x000fd600000e0000 */
[----:B------:R-:W-:Y:S02]  /*cea0*/  USEL UR12, UR8, URZ, !UP0 ;  /* 0x0000003f080c7287 */ /* 0x000fe4000c000000 */
[----:B------:R-:W-:Y:S01]  /*ceb0*/  USEL UR13, UR7, URZ, !UP0 ;  /* 0x0000003f070d7287 */ /* 0x000fe2000c000000 */
[----:B------:R-:W-:Y:S11]  /*cec0*/  @P1 BRA `(.L_x_5336) ;  /* 0x0000000000a81947 */ /* 0x000ff60003800000 */
[----:B------:R-:W2:Y:S01]  /*ced0*/  S2R R3, SR_TID.X ;  /* 0x0000000000037919 */ /* 0x000ea20000002100 */
[----:B------:R-:W3:Y:S01]  /*cee0*/  LDC R9, c[0x0][0xce8] ;  /* 0x00033a00ff097b82 */ /* 0x000ee20000000800 */
[----:B------:R-:W-:Y:S02]  /*cef0*/  IMAD.U32 R4, RZ, RZ, UR60 ;  /* 0x0000003cff047e24 */ /* 0x000fe4000f8e00ff */
[----:B---3-5:R-:W-:-:S03]  /*cf00*/  IMAD R2, R0, R9, RZ ;  /* 0x0000000900027224 */ /* 0x028fc600078e02ff */
[----:B--2---:R-:W-:-:S04]  /*cf10*/  IADD3 R4, R4, -0x80, R3 ;  /* 0xffffff8004047810 */ /* 0x004fc80007ffe003 */
[----:B------:R-:W-:-:S13]  /*cf20*/  ISETP.GE.AND P1, PT, R4, R2, PT ;  /* 0x000000020400720c */ /* 0x000fda0003f26270 */
[----:B------:R-:W-:Y:S05]  /*cf30*/  @P1 BRA `(.L_x_5336) ;  /* 0x00000000008c1947 */ /* 0x000fea0003800000 */
[----:B------:R-:W-:Y:S01]  /*cf40*/  ISETP.NE.AND P1, PT, R9, 0x1, PT ;  /* 0x000000010900780c */ /* 0x000fe20003f25270 */
[----:B------:R-:W-:Y:S01]  /*cf50*/  ULDC.64 UR14, c[0x0][0xc90] ;  /* 0x00032400000e7ab9 */ /* 0x000fe20000000a00 */
[----:B------:R-:W-:Y:S01]  /*cf60*/  R2UR UR16, R224 ;  /* 0x00000000e01072ca */ /* 0x000fe200000e0000 */
[----:B------:R-:W-:Y:S01]  /*cf70*/  UIMAD UR7, UR11, UR14, URZ ;  /* 0x0000000e0b0772a4 */ /* 0x000fe2000f8e023f */
[----:B------:R-:W-:Y:S01]  /*cf80*/  IMAD.MOV.U32 R2, RZ, RZ, R4 ;  /* 0x000000ffff027224 */ /* 0x000fe200078e0004 */
[----:B------:R-:W-:Y:S01]  /*cf90*/  UMOV UR8, UR4 ;  /* 0x0000000400087c82 */ /* 0x000fe20008000000 */
[----:B------:R-:W-:-:S07]  /*cfa0*/  UMOV UR9, UR10 ;  /* 0x0000000a00097c82 */ /* 0x000fce0008000000 */
[----:B------:R-:W2:Y:S02]  /*cfb0*/  @P1 LDC R3, c[0x0][0xcec] ;  /* 0x00033b00ff031b82 */ /* 0x000ea40000000800 */
[----:B------:R-:W-:Y:S02]  /*cfc0*/  UIMAD.WIDE.U32 UR8, UR16, UR14, UR8 ;  /* 0x0000000e100872a5 */ /* 0x000fe4000f8e0008 */
[----:B------:R-:W-:-:S03]  /*cfd0*/  UIMAD UR7, UR16, UR15, UR7 ;  /* 0x0000000f100772a4 */ /* 0x000fc6000f8e0207 */
[----:B------:R-:W-:Y:S01]  /*cfe0*/  ULDC.64 UR14, c[0x0][0xc98] ;  /* 0x00032600000e7ab9 */ /* 0x000fe20000000a00 */
[----:B------:R-:W3:Y:S01]  /*cff0*/  @P1 LDC R6, c[0x0][0xcf0] ;  /* 0x00033c00ff061b82 */ /* 0x000ee20000000800 */
[----:B------:R-:W-:Y:S02]  /*d000*/  UIADD3 UR9, UR9, UR7, URZ ;  /* 0x0000000709097290 */ /* 0x000fe4000fffe03f */
[----:B------:R-:W-:Y:S02]  /*d010*/  UIMAD UR7, UR13, UR14, URZ ;  /* 0x0000000e0d0772a4 */ /* 0x000fe4000f8e023f */
[----:B------:R-:W-:Y:S02]  /*d020*/  UIMAD.WIDE.U32 UR8, UR12, UR14, UR8 ;  /* 0x0000000e0c0872a5 */ /* 0x000fe4000f8e0008 */
[----:B------:R-:W-:-:S03]  /*d030*/  UIMAD UR7, UR12, UR15, UR7 ;  /* 0x0000000f0c0772a4 */ /* 0x000fc6000f8e0207 */
[----:B------:R-:W-:Y:S01]  /*d040*/  ULDC.64 UR14, c[0x0][0xc88] ;  /* 0x00032200000e7ab9 */ /* 0x000fe20000000a00 */
[----:B--2---:R-:W-:-:S05]  /*d050*/  @P1 IMAD.HI.U32 R3, R4, R3, RZ ;  /* 0x0000000304031227 */ /* 0x004fca00078e00ff */
[----:B---3--:R-:W-:Y:S01]  /*d060*/  @P1 SHF.R.U32.HI R2, RZ, R6, R3 ;  /* 0x00000006ff021219 */ /* 0x008fe20000011603 */
        /* <DEDUP_REMOVED lines=16> */
.L_x_5336:
[----:B------:R-:W-:Y:S05]  /*d170*/  BSYNC B1 ;  /* 0x0000000000017941 */ /* 0x000fea0003800000 */
.L_x_5335:
[----:B--2---:R-:W2:Y:S01]  /*d180*/  @P0 LDC R3, c[0x0][0xcf0] ;  /* 0x00033c00ff030b82 */ /* 0x004ea20000000800 */
[----:B------:R-:W-:Y:S01]  /*d190*/  ULDC.64 UR14, c[0x0][0xba0] ;  /* 0x0002e800000e7ab9 */ /* 0x000fe20000000a00 */
[----:B------:R-:W-:Y:S01]  /*d1a0*/  R2UR UR16, R224 ;  /* 0x00000000e01072ca */ /* 0x000fe200000e0000 */
[----:B------:R-:W-:Y:S01]  /*d1b0*/  UIMAD UR7, UR10, UR14, URZ ;  /* 0x0000000e0a0772a4 */ /* 0x000fe2000f8e023f */
[----:B------:R-:W-:Y:S01]  /*d1c0*/  IMAD R2, R208, 0x20, R225 ;  /* 0x00000020d0027824 */ /* 0x000fe200078e02e1 */
[----:B------:R-:W-:Y:S01]  /*d1d0*/  UIMAD.WIDE.U32 UR8, UR4, UR14, URZ ;  /* 0x0000000e040872a5 */ /* 0x000fe2000f8e003f */
[----:B------:R-:W-:Y:S01]  /*d1e0*/  BSSY B1, `(.L_x_5337) ;  /* 0x0000040000017945 */ /* 0x000fe20003800000 */
[----:B------:R-:W-:Y:S01]  /*d1f0*/  UIMAD UR7, UR4, UR15, UR7 ;  /* 0x0000000f040772a4 */ /* 0x000fe2000f8e0207 */
[----:B------:R-:W-:Y:S02]  /*d200*/  VIADD R6, R2, UR60 ;  /* 0x0000003c02067c36 */ /* 0x000fe40008000000 */
        /* <DEDUP_REMOVED lines=10> */
[----:B--2---:R-:W-:Y:S01]  /*d2b0*/  @P0 SHF.R.U32.HI R5, RZ, R3, R2 ;  /* 0x00000003ff050219 */ /* 0x004fe20000011602 */
        /* <DEDUP_REMOVED lines=29> */
[----:B------:R2:W3:Y:S02]  /*d490*/  SHFL.IDX PT, R2, R4, RZ, 0x181f ;  /* 0x00181fff04027589 */ /* 0x0004e400000e0000 */
[----:B------:R-:W-:Y:S02]  /*d4a0*/  ISETP.GE.AND P0, PT, R0, R13, PT ;  /* 0x0000000d0000720c */ /* 0x000fe40003f06270 */
[----:B------:R2:W4:Y:S01]  /*d4b0*/  SHFL.IDX PT, R0, R5, RZ, 0x181f ;  /* 0x00181fff05007589 */ /* 0x00052200000e0000 */
[----:B------:R-:W-:Y:S10]  /*d4c0*/  @P2 BRA `(.L_x_5338) ;  /* 0x0000000000442947 */ /* 0x000ff40003800000 */
        /* <DEDUP_REMOVED lines=17> */
.L_x_5338:
[----:B------:R-:W-:Y:S05]  /*d5e0*/  BSYNC B1 ;  /* 0x0000000000017941 */ /* 0x000fea0003800000 */
.L_x_5337:
        /* <DEDUP_REMOVED lines=21> */
.L_x_5340:
[----:B------:R-:W-:Y:S05]  /*d740*/  BSYNC B1 ;  /* 0x0000000000017941 */ /* 0x000fea0003800000 */
.L_x_5339:
[----:B0-----:R0:W0:Y:S01]  /*d750*/  SHFL.IDX PT, R0, R5, 0x2, 0x181f ;  /* 0x00581f0005007f89 */ /* 0x00102200000e0000 */
[----:B------:R-:W-:Y:S03]  /*d760*/  BSSY B1, `(.L_x_5341) ;  /* 0x0000014000017945 */ /* 0x000fe60003800000 */
[----:B---3--:R3:W0:Y:S01]  /*d770*/  SHFL.IDX PT, R2, R4, 0x2, 0x181f ;  /* 0x00581f0004027f89 */ /* 0x00862200000e0000 */
        /* <DEDUP_REMOVED lines=18> */
.L_x_5342:
[----:B------:R-:W-:Y:S05]  /*d8a0*/  BSYNC B1 ;  /* 0x0000000000017941 */ /* 0x000fea0003800000 */
.L_x_5341:
[----:B0-----:R-:W-:Y:S01]  /*d8b0*/  VIADD R0, R6, 0x60 ;  /* 0x0000006006007836 */ /* 0x001fe20000000000 */
[----:B--2-4-:R-:W0:Y:S04]  /*d8c0*/  SHFL.IDX PT, R5, R5, 0x3, 0x181f ;  /* 0x00781f0005057f89 */ /* 0x014e2800000e0000 */
[----:B------:R-:W-:Y:S01]  /*d8d0*/  ISETP.GE.AND P0, PT, R0, R13, PT ;  /* 0x0000000d0000720c */ /* 0x000fe20003f06270 */
[----:B------:R2:W4:-:S12]  /*d8e0*/  SHFL.IDX PT, R2, R4, 0x3, 0x181f ;  /* 0x00781f0004027f89 */ /* 0x00051800000e0000 */
[----:B--2---:R-:W-:Y:S05]  /*d8f0*/  @P0 BRA `(.L_x_5333) ;  /* 0x0000000000440947 */ /* 0x004fea0003800000 */
[----:B------:R-:W-:Y:S02]  /*d900*/  ULDC UR4, c[0x0][0xbc8] ;  /* 0x0002f20000047ab9 */ /* 0x000fe40000000800 */
[----:B------:R-:W-:Y:S02]  /*d910*/  ISETP.GE.AND P3, PT, R200, UR4, PT ;  /* 0x00000004c8007c0c */ /* 0x000fe4000bf66270 */
[----:B------:R-:W-:Y:S02]  /*d920*/  ISETP.GE.AND P2, PT, R206, UR4, PT ;  /* 0x00000004ce007c0c */ /* 0x000fe4000bf46270 */
[----:B------:R-:W-:Y:S02]  /*d930*/  ISETP.GE.AND P1, PT, R205, UR4, PT ;  /* 0x00000004cd007c0c */ /* 0x000fe4000bf26270 */
[----:B------:R-:W-:-:S07]  /*d940*/  ISETP.GE.AND P0, PT, R207, UR4, PT ;  /* 0x00000004cf007c0c */ /* 0x000fce000bf06270 */
[-C--:B----4-:R-:W-:Y:S02]  /*d950*/  @!P3 LEA R8, P6, R200, R2.reuse, 0x1 ;  /* 0x00000002c808b211 */ /* 0x090fe400078c08ff */
        /* <DEDUP_REMOVED lines=11> */
.L_x_5333:
[----:B------:R-:W-:Y:S05]  /*da10*/  BSYNC B0 ;  /* 0x0000000000007941 */ /* 0x000fea0003800000 */
.L_x_5324:
[----:B------:R-:W-:Y:S02]  /*da20*/  ULDC UR4, c[0x0][0xd3c] ;  /* 0x00034f0000047ab9 */ /* 0x000fe40000000800 */
[----:B------:R-:W-:-:S13]  /*da30*/  ISETP.GE.AND P0, PT, R7, UR4, PT ;  /* 0x0000000407007c0c */ /* 0x000fda000bf06270 */
[----:B------:R-:W-:Y:S05]  /*da40*/  @!P0 BRA `(.L_x_5343) ;  /* 0xffffff3400248947 */ /* 0x000fea000383ffff */
[----:B------:R-:W-:Y:S05]  /*da50*/  EXIT ;  /* 0x000000000000794d */ /* 0x000fea0003800000 */
.L_x_5287:
[----:B------:R-:W-:-:S08]  /*da60*/  NOP ;  /* 0x0000000000007918 */ /* 0x000fd00000000000 */
[----:B0-----:R-:W0:-:S00]  /*da70*/  USETMAXREG.DEALLOC.CTAPOOL 0x18 ;  /* 0x00000018000079c8 */ /* 0x001e0000080e0500 */
        /* <DEDUP_REMOVED lines=16> */
.L_x_5344:
        /* <DEDUP_REMOVED lines=42> */
.L_x_5350:
        /* <DEDUP_REMOVED lines=12> */
.L_x_5349:
[----:B------:R-:W-:Y:S05]  /*dee0*/  BSYNC B0 ;  /* 0x0000000000007941 */ /* 0x000fea0003800000 */
.L_x_5348:
        /* <DEDUP_REMOVED lines=21> */
.L_x_5346:
        /* <DEDUP_REMOVED lines=18> */
[----:B------:R-:W-:-:S05]  /*e160*/  VIADD R11, R6, 0xffffffff ;  /* 0xffffffff060b7836 */ /* 0x000fca0000000000 */
[----:B------:R2:W3:Y:S02]  /*e170*/  SHFL.IDX PT, R16, R4, R11, 0x1f ;  /* 0x00001f0b04107589 */ /* 0x0004e400000e0000 */
.L_x_5351:
[----:B-1----:R-:W-:Y:S01]  /*e180*/  IMAD.MOV R2, RZ, RZ, -R3 ;  /* 0x000000ffff027224 */ /* 0x002fe200078e0a03 */
[----:B--2---:R-:W-:Y:S01]  /*e190*/  IABS R4, R8 ;  /* 0x0000000800047213 */ /* 0x004fe20000000000 */
        /* <DEDUP_REMOVED lines=17> */
[----:B------:R-:W-:-:S04]  /*e2b0*/  IMAD.MOV.U32 R9, RZ, RZ, R2 ;  /* 0x000000ffff097224 */ /* 0x000fc800078e0002 */
[----:B------:R-:W-:Y:S01]  /*e2c0*/  @!P2 IMAD.MOV R9, RZ, RZ, -R9 ;  /* 0x000000ffff09a224 */ /* 0x000fe200078e0a09 */
[----:B------:R-:W-:-:S05]  /*e2d0*/  @!P1 LOP3.LUT R9, RZ, R8, RZ, 0x33, !PT ;  /* 0x00000008ff099212 */ /* 0x000fca00078e33ff */
[----:B------:R-:W-:Y:S02]  /*e2e0*/  IMAD R4, R10, R9, RZ ;  /* 0x000000090a047224 */ /* 0x000fe400078e02ff */
[----:B------:R-:W-:Y:S02]  /*e2f0*/  IMAD.MOV R9, RZ, RZ, -R9 ;  /* 0x000000ffff097224 */ /* 0x000fe400078e0a09 */
[----:B------:R-:W-:Y:S02]  /*e300*/  IMAD.MOV R3, RZ, RZ, -R4 ;  /* 0x000000ffff037224 */ /* 0x000fe400078e0a04 */
[----:B------:R-:W-:-:S03]  /*e310*/  IMAD R7, R8, R9, R7 ;  /* 0x0000000908077224 */ /* 0x000fc600078e0207 */
[----:B------:R-:W-:Y:S01]  /*e320*/  VIADDMNMX R10, R3, UR5, R10, PT ;  /* 0x00000005030a7c46 */ /* 0x000fe2000b80010a */
[----:B------:R-:W-:Y:S01]  /*e330*/  IMAD.IADD R4, R7, 0x1, R4 ;  /* 0x0000000107047824 */ /* 0x000fe200078e0204 */
[----:B------:R-:W-:Y:S02]  /*e340*/  IABS R8, R7 ;  /* 0x0000000700087213 */ /* 0x000fe40000000000 */
[----:B------:R-:W-:-:S04]  /*e350*/  IABS R6, R10 ;  /* 0x0000000a00067213 */ /* 0x000fc80000000000 */
[----:B------:R-:W1:Y:S08]  /*e360*/  I2F.RP R11, R6 ;  /* 0x00000006000b7306 */ /* 0x000e700000209400 */
[----:B-1----:R-:W1:Y:S02]  /*e370*/  MUFU.RCP R11, R11 ;  /* 0x0000000b000b7308 */ /* 0x002e640000001000 */
[----:B-1----:R-:W-:-:S06]  /*e380*/  VIADD R2, R11, 0xffffffe ;  /* 0x0ffffffe0b027836 */ /* 0x002fcc0000000000 */
[----:B------:R1:W2:Y:S02]  /*e390*/  F2I.FTZ.U32.TRUNC.NTZ R3, R2 ;  /* 0x0000000200037305 */ /* 0x0002a4000021f000 */
[----:B-1----:R-:W-:Y:S02]  /*e3a0*/  IMAD.MOV.U32 R2, RZ, RZ, RZ ;  /* 0x000000ffff027224 */ /* 0x002fe400078e00ff */
[----:B--2---:R-:W-:-:S04]  /*e3b0*/  IMAD.MOV R9, RZ, RZ, -R3 ;  /* 0x000000ffff097224 */ /* 0x004fc800078e0a03 */
[----:B------:R-:W-:-:S04]  /*e3c0*/  IMAD R9, R9, R6, RZ ;  /* 0x0000000609097224 */ /* 0x000fc800078e02ff */
[----:B------:R-:W-:Y:S01]  /*e3d0*/  IMAD.HI.U32 R3, R3, R9, R2 ;  /* 0x0000000903037227 */ /* 0x000fe200078e0002 */
[-C--:B------:R-:W-:Y:S02]  /*e3e0*/  IABS R9, R10.reuse ;  /* 0x0000000a00097213 */ /* 0x080fe40000000000 */
[----:B------:R-:W-:-:S03]  /*e3f0*/  LOP3.LUT R2, R7, R10, RZ, 0x3c, !PT ;  /* 0x0000000a07027212 */ /* 0x000fc600078e3cff */
[----:B------:R-:W-:Y:S01]  /*e400*/  IMAD.MOV R9, RZ, RZ, -R9 ;  /* 0x000000ffff097224 */ /* 0x000fe200078e0a09 */
[----:B------:R-:W-:Y:S01]  /*e410*/  ISETP.GE.AND P2, PT, R2, RZ, PT ;  /* 0x000000ff0200720c */ /* 0x000fe20003f46270 */
[----:B------:R-:W-:-:S04]  /*e420*/  IMAD.HI.U32 R3, R3, R8, RZ ;  /* 0x0000000803037227 */ /* 0x000fc800078e00ff */
        /* <DEDUP_REMOVED lines=14> */
.L_x_5347:
[----:B------:R-:W-:Y:S02]  /*e510*/  IMAD.MOV.U32 R17, RZ, RZ, RZ ;  /* 0x000000ffff117224 */ /* 0x000fe400078e00ff */
[----:B------:R-:W-:Y:S02]  /*e520*/  IMAD.U32 R16, RZ, RZ, UR6 ;  /* 0x00000006ff107e24 */ /* 0x000fe4000f8e00ff */
[----:B------:R-:W-:-:S07]  /*e530*/  IMAD.MOV.U32 R18, RZ, RZ, RZ ;  /* 0x000000ffff127224 */ /* 0x000fce00078e00ff */
.L_x_5352:
[----:B------:R-:W-:-:S13]  /*e540*/  ISETP.NE.AND P0, PT, R0, RZ, PT ;  /* 0x000000ff0000720c */ /* 0x000fda0003f05270 */
[----:B------:R-:W1:Y:S01]  /*e550*/  @!P0 S2R R3, SR_CgaCtaId ;  /* 0x0000000000038919 */ /* 0x000e620000008800 */
[----:B------:R-:W-:-:S04]  /*e560*/  @!P0 MOV R0, 0x400 ;  /* 0x0000040000008802 */ /* 0x000fc80000000f00 */
[----:B-1----:R-:W-:-:S05]  /*e570*/  @!P0 LEA R0, R3, R0, 0x18 ;  /* 0x0000000003008211 */ /* 0x002fca00078ec0ff */
[----:B------:R2:W-:Y:S01]  /*e580*/  @!P0 STS.128 [R0+0x324d0], R16 ;  /* 0x0324d01000008388 */ /* 0x0005e20000000c00 */
[----:B------:R-:W-:Y:S06]  /*e590*/  BAR.ARV 0x5, 0x180 ;  /* 0x0146000000007b1d */ /* 0x000fec0000002000 */
.L_x_5345:
        /* <DEDUP_REMOVED lines=35> */
.L_x_5461:
[----:B-1----:R-:W1:Y:S02]  /*e7d0*/  LDC.64 R2, c[0x0][0xd88] ;  /* 0x00036200ff027b82 */ /* 0x002e640000000a00 */
        /* <DEDUP_REMOVED lines=21> */
[----:B0-----:R-:W-:Y:S01]  /*e930*/  IMAD.MOV.U32 R8, RZ, RZ, RZ ;  /* 0x000000ffff087224 */ /* 0x001fe200078e00ff */
        /* <DEDUP_REMOVED lines=17> */
[----:B---3--:R-:W-:-:S05]  /*ea50*/  @P2 IADD3.X R7, R10, UR9, RZ, P3, !PT ;  /* 0x000000090a072c10 */ /* 0x008fca0009ffe4ff */
        /* <DEDUP_REMOVED lines=11> */
[----:B------:R-:W1:Y:S04]  /*eb10*/  LDG.E R7, desc[UR38][R2.64] ;  /* 0x0000002602077981 */ /* 0x000e68000c1e1900 */
[----:B------:R-:W1:Y:S02]  /*eb20*/  LDG.E R2, desc[UR38][R2.64+0x4] ;  /* 0x0000042602027981 */ /* 0x000e64000c1e1900 */
[----:B-1----:R-:W-:-:S05]  /*eb30*/  IMAD.IADD R9, R2, 0x1, -R7 ;  /* 0x0000000102097824 */ /* 0x002fca00078e0a07 */
[----:B------:R2:W-:Y:S02]  /*eb40*/  STL [R1+0x34], R9 ;  /* 0x0000340901007387 */ /* 0x0005e40000100800 */
.L_x_5354:
[----:B------:R-:W-:Y:S01]  /*eb50*/  IMAD.MOV.U32 R2, RZ, RZ, R12 ;  /* 0x000000ffff027224 */ /* 0x000fe200078e000c */
[----:B------:R-:W-:Y:S01]  /*eb60*/  ULDC.64 UR4, c[0x0][0xb18] ;  /* 0x0002c60000047ab9 */ /* 0x000fe20000000a00 */
[----:B-----5:R-:W-:Y:S01]  /*eb70*/  IMAD.IADD R3, R8, 0x1, R0 ;  /* 0x0000000108037824 */ /* 0x020fe200078e0200 */
[----:B------:R-:W-:Y:S02]  /*eb80*/  ISETP.NE.U32.AND P1, PT, RZ, UR4, PT ;  /* 0x00000004ff007c0c */ /* 0x000fe4000bf25070 */
[----:B------:R3:W-:Y:S02]  /*eb90*/  STL [R1+0xc], R2 ;  /* 0x00000c0201007387 */ /* 0x0007e40000100800 */
[----:B------:R-:W-:Y:S02]  /*eba0*/  ISETP.NE.AND.EX P1, PT, RZ, UR5, PT, P1 ;  /* 0x00000005ff007c0c */ /* 0x000fe4000bf25310 */
[----:B------:R3:W-:Y:S11]  /*ebb0*/  STL [R1+0x20], R3 ;  /* 0x0000200301007387 */ /* 0x0007f60000100800 */
[----:B---3--:R-:W-:Y:S05]  /*ebc0*/  @!P1 BRA `(.L_x_5355) ;  /* 0x0000000000109947 */ /* 0x008fea0003800000 */
[----:B------:R-:W-:-:S04]  /*ebd0*/  IADD3 R6, P0, R11, UR4, RZ ;  /* 0x000000040b067c10 */ /* 0x000fc8000ff1e0ff */
[----:B------:R-:W-:-:S05]  /*ebe0*/  IADD3.X R7, R10, UR5, RZ, P0, !PT ;  /* 0x000000050a077c10 */ /* 0x000fca00087fe4ff */
[----:B------:R3:W5:Y:S01]  /*ebf0*/  LDG.E R6, desc[UR38][R6.64] ;  /* 0x0000002606067981 */ /* 0x000762000c1e1900 */
[----:B------:R-:W-:Y:S05]  /*ec00*/  BRA `(.L_x_5356) ;  /* 0x0000000000107947 */ /* 0x000fea0003800000 */
.L_x_5355:
[----:B------:R-:W-:Y:S05]  /*ec10*/  @!P0 BRA `(.L_x_5356) ;  /* 0x00000000000c8947 */ /* 0x000fea0003800000 */
[----:B------:R-:W3:Y:S04]  /*ec20*/  LDG.E R6, desc[UR38][R4.64] ;  /* 0x0000002604067981 */ /* 0x000ee8000c1e1900 */
[----:B------:R-:W3:Y:S02]  /*ec30*/  LDG.E R4, desc[UR38][R4.64+0x4] ;  /* 0x0000042604047981 */ /* 0x000ee4000c1e1900 */
[----:B---3--:R-:W-:-:S07]  /*ec40*/  IMAD.IADD R6, R4, 0x1, -R6 ;  /* 0x0000000104067824 */ /* 0x008fce00078e0a06 */
.L_x_5356:
[----:B-----5:R-:W-:Y:S01]  /*ec50*/  IMAD.IADD R6, R6, 0x1, -R0 ;  /* 0x0000000106067824 */ /* 0x020fe200078e0a00 */
[----:B------:R-:W-:Y:S01]  /*ec60*/  BSSY B7, `(.L_x_5357) ;  /* 0x00004ed000077945 */ /* 0x000fe20003800000 */
[----:B------:R-:W4:Y:S02]  /*ec70*/  LDC R0, c[0x0][0x448] ;  /* 0x00011200ff007b82 */ /* 0x000f240000000800 */
[----:B----4-:R-:W-:Y:S01]  /*ec80*/  ISETP.NE.AND P0, PT, R0, 0x1, PT ;  /* 0x000000010000780c */ /* 0x010fe20003f05270 */
[----:B------:R-:W-:-:S04]  /*ec90*/  IMAD.SHL.U32 R0, R17, 0x80, RZ ;  /* 0x0000008011007824 */ /* 0x000fc800078e00ff */
[----:B------:R-:W-:-:S08]  /*eca0*/  VIADD R0, R0, 0x7f ;  /* 0x0000007f00007836 */ /* 0x000fd00000000000 */
[----:B------:R-:W4:Y:S08]  /*ecb0*/  @P0 LDC R2, c[0x0][0x44c] ;  /* 0x00011300ff020b82 */ /* 0x000f300000000800 */
[----:B------:R-:W0:Y:S01]  /*ecc0*/  @P0 LDC R3, c[0x0][0x450] ;  /* 0x00011400ff030b82 */ /* 0x000e220000000800 */
[----:B----4-:R-:W-:-:S05]  /*ecd0*/  @P0 IMAD.HI.U32 R2, R0, R2, RZ ;  /* 0x0000000200020227 */ /* 0x010fca00078e00ff */
[----:B0-----:R-:W-:Y:S01]  /*ece0*/  @P0 SHF.R.U32.HI R0, RZ, R3, R2 ;  /* 0x00000003ff000219 */ /* 0x001fe20000011602 */
        /* <DEDUP_REMOVED lines=12> */
[----:B0-----:R-:W-:Y:S05]  /*edb0*/  @P0 BRA `(.L_x_5358) ;  /* 0x0000000000440947 */ /* 0x001fea0003800000 */
[----:B------:R-:W0:Y:S02]  /*edc0*/  S2R R4, SR_TID.X ;  /* 0x0000000000047919 */ /* 0x000e240000002100 */
[----:B0-----:R-:W-:-:S04]  /*edd0*/  LOP3.LUT R4, R4, 0x7f, RZ, 0xc0, !PT ;  /* 0x0000007f04047812 */ /* 0x001fc800078ec0ff */
[----:B------:R-:W-:-:S13]  /*ede0*/  ISETP.NE.AND P0, PT, R4, RZ, PT ;  /* 0x000000ff0400720c */ /* 0x000fda0003f05270 */
[----:B------:R-:W-:Y:S05]  /*edf0*/  @P0 BRA `(.L_x_5359) ;  /* 0x0000004c004c0947 */ /* 0x000fea0003800000 */
[----:B------:R-:W0:Y:S01]  /*ee00*/  S2R R3, SR_LANEID ;  /* 0x0000000000037919 */ /* 0x000e220000000000 */
[----:B------:R-:W-:Y:S02]  /*ee10*/  VOTEU.ANY UR4, UPT, PT ;  /* 0x0000000000047886 */ /* 0x000fe400038e0100 */
[----:B------:R-:W0:Y:S08]  /*ee20*/  FLO.U32 R0, UR4 ;  /* 0x0000000400007d00 */ /* 0x000e3000080e0000 */
[----:B------:R-:W4:Y:S01]  /*ee30*/  POPC R5, UR4 ;  /* 0x0000000400057d09 */ /* 0x000f220008000000 */
[----:B0-----:R-:W-:-:S02]  /*ee40*/  ISETP.EQ.U32.AND P0, PT, R0, R3, PT ;  /* 0x000000030000720c */ /* 0x001fc40003f02070 */
[----:B------:R-:W4:Y:S11]  /*ee50*/  LDC.64 R2, c[0x0][0xd60] ;  /* 0x00035800ff027b82 */ /* 0x000f360000000a00 */
[----:B----4-:R-:W4:Y:S01]  /*ee60*/  @P0 ATOMG.E.ADD.STRONG.GPU PT, R3, desc[UR38][R2.64], R5 ;  /* 0x00000005020309a8 */ /* 0x010f2200081ee1e6 */
[----:B------:R-:W0:Y:S02]  /*ee70*/  S2R R4, SR_LTMASK ;  /* 0x0000000000047919 */ /* 0x000e240000003900 */
[----:B0-----:R-:W-:-:S04]  /*ee80*/  LOP3.LUT R4, R4, UR4, RZ, 0xc0, !PT ;  /* 0x0000000404047c12 */ /* 0x001fc8000f8ec0ff */
[----:B---3--:R-:W0:Y:S01]  /*ee90*/  POPC R7, R4 ;  /* 0x0000000400077309 */ /* 0x008e220000000000 */
[----:B----4-:R-:W0:Y:S02]  /*eea0*/  SHFL.IDX PT, R0, R3, R0, 0x1f ;  /* 0x00001f0003007589 */ /* 0x010e2400000e0000 */
[----:B0-----:R-:W-:Y:S01]  /*eeb0*/  IADD3 R16, R0, UR40, R7 ;  /* 0x0000002800107c10 */ /* 0x001fe2000fffe007 */
[----:B------:R-:W-:Y:S06]  /*eec0*/  BRA `(.L_x_5359) ;  /* 0x0000004c00187947 */ /* 0x000fec0003800000 */
.L_x_5358:
        /* <DEDUP_REMOVED lines=13> */
[----:B---3--:R-:W-:-:S02]  /*efa0*/  IMAD.U32 R7, RZ, RZ, UR9 ;  /* 0x00000009ff077e24 */ /* 0x008fc4000f8e00ff */
[----:B------:R-:W-:Y:S02]  /*efb0*/  IMAD.U32 R10, RZ, RZ, UR4 ;  /* 0x00000004ff0a7e24 */ /* 0x000fe4000f8e00ff */
[----:B------:R-:W-:Y:S02]  /*efc0*/  IMAD.U32 R11, RZ, RZ, UR5 ;  /* 0x00000005ff0b7e24 */ /* 0x000fe4000f8e00ff */
[----:B------:R-:W-:Y:S02]  /*efd0*/  IMAD.MOV.U32 R8, RZ, RZ, 0x70 ;  /* 0x00000070ff087424 */ /* 0x000fe400078e00ff */
[----:B------:R-:W-:Y:S02]  /*efe0*/  IMAD.MOV.U32 R12, RZ, RZ, 0x1 ;  /* 0x00000001ff0c7424 */ /* 0x000fe400078e00ff */
[----:B------:R-:W-:-:S07]  /*eff0*/  IMAD.MOV.U32 R13, RZ, RZ, RZ ;  /* 0x000000ffff0d7224 */ /* 0x000fce00078e00ff */
[----:B------:R-:W-:-:S07]  /*f000*/  LEPC R20, `(.L_x_5361) ;  /* 0x000000001014794e */ /* 0x000fce0000000000 */
[----:B012---:R-:W-:Y:S05]  /*f010*/  CALL.ABS.NOINC R2 ;  /* 0x0000000002007343 */ /* 0x007fea0003c00000 */
.L_x_5361:
[----:B------:R-:W-:Y:S05]  /*f020*/  BSYNC B6 ;  /* 0x0000000000067941 */ /* 0x000fea0003800000 */
.L_x_5360:
        /* <DEDUP_REMOVED lines=13> */
[----:B---3--:R-:W-:-:S02]  /*f100*/  IMAD.U32 R7, RZ, RZ, UR9 ;  /* 0x00000009ff077e24 */ /* 0x008fc4000f8e00ff */
[----:B------:R-:W-:Y:S02]  /*f110*/  IMAD.U32 R10, RZ, RZ, UR4 ;  /* 0x00000004ff0a7e24 */ /* 0x000fe4000f8e00ff */
[----:B------:R-:W-:Y:S02]  /*f120*/  IMAD.U32 R11, RZ, RZ, UR5 ;  /* 0x00000005ff0b7e24 */ /* 0x000fe4000f8e00ff */
[----:B------:R-:W-:Y:S02]  /*f130*/  IMAD.MOV.U32 R8, RZ, RZ, 0x70 ;  /* 0x00000070ff087424 */ /* 0x000fe400078e00ff */
[----:B------:R-:W-:Y:S02]  /*f140*/  IMAD.MOV.U32 R12, RZ, RZ, 0x1 ;  /* 0x00000001ff0c7424 */ /* 0x000fe400078e00ff */
[----:B0-----:R-:W-:-:S07]  /*f150*/  IMAD.MOV.U32 R13, RZ, RZ, RZ ;  /* 0x000000ffff0d7224 */ /* 0x001fce00078e00ff */
[----:B------:R-:W-:-:S07]  /*f160*/  LEPC R20, `(.L_x_5364) ;  /* 0x000000001014794e */ /* 0x000fce0000000000 */
[----:B-12-4-:R-:W-:Y:S05]  /*f170*/  CALL.ABS.NOINC R2 ;  /* 0x0000000002007343 */ /* 0x016fea0003c00000 */
.L_x_5364:
        /* <DEDUP_REMOVED lines=16> */
.L_x_5363:
[----:B------:R-:W-:Y:S05]  /*f280*/  BSYNC B6 ;  /* 0x0000000000067941 */ /* 0x000fea0003800000 */
.L_x_5362:
[----:B------:R-:W4:Y:S01]  /*f290*/  LDL.LU R2, [R1] ;  /* 0x0000000001027983 */ /* 0x000f220000300800 */
[----:B------:R-:W-:-:S03]  /*f2a0*/  ULDC.64 UR4, c[0x0][0xaf0] ;  /* 0x0002bc0000047ab9 */ /* 0x000fc60000000a00 */
[----:B------:R-:W5:Y:S04]  /*f2b0*/  LDL.LU R4, [R1+0x1c] ;  /* 0x00001c0001047983 */ /* 0x000f680000300800 */
[----:B---3--:R-:W3:Y:S01]  /*f2c0*/  LDL R7, [R1+0xc] ;  /* 0x00000c0001077983 */ /* 0x008ee20000100800 */
[----:B------:R-:W-:-:S03]  /*f2d0*/  ISETP.NE.U32.AND P0, PT, RZ, UR4, PT ;  /* 0x00000004ff007c0c */ /* 0x000fc6000bf05070 */
[----:B------:R-:W2:Y:S01]  /*f2e0*/  LDL R0, [R1+0x30] ;  /* 0x0000300001007983 */ /* 0x000ea20000100800 */
[----:B------:R-:W-:-:S13]  /*f2f0*/  ISETP.NE.AND.EX P0, PT, RZ, UR5, PT, P0 ;  /* 0x00000005ff007c0c */ /* 0x000fda000bf05300 */
[----:B----4-:R-:W-:-:S04]  /*f300*/  @P0 IADD3 R2, P1, R2, UR4, RZ ;  /* 0x0000000402020c10 */ /* 0x010fc8000ff3e0ff */
[----:B-----5:R-:W-:Y:S01]  /*f310*/  @P0 IADD3.X R3, R4, UR5, RZ, P1, !PT ;  /* 0x0000000504030c10 */ /* 0x020fe20008ffe4ff */
[----:B------:R-:W-:-:S04]  /*f320*/  ULDC.64 UR4, c[0x0][0xb00] ;  /* 0x0002c00000047ab9 */ /* 0x000fc80000000a00 */
[----:B---3--:R0:W3:Y:S02]  /*f330*/  @P0 LDG.E R7, desc[UR38][R2.64] ;  /* 0x0000002602070981 */ /* 0x0080e4000c1e1900 */
[----:B0-----:R-:W0:Y:S01]  /*f340*/  LDC.64 R2, c[0x0][0x418] ;  /* 0x00010600ff027b82 */ /* 0x001e220000000a00 */
[----:B--2---:R-:W-:Y:S01]  /*f350*/  VIADD R4, R0, 0xffffffff ;  /* 0xffffffff00047836 */ /* 0x004fe20000000000 */
[----:B---3--:R-:W-:Y:S01]  /*f360*/  SHF.R.S32.HI R8, RZ, 0x1f, R7 ;  /* 0x0000001fff087819 */ /* 0x008fe20000011407 */
[----:B------:R2:W-:Y:S04]  /*f370*/  @P0 STL [R1+0xc], R7 ;  /* 0x00000c0701000387 */ /* 0x0005e80000100800 */
[----:B------:R2:W-:Y:S01]  /*f380*/  STL [R1+0x1c], R8 ;  /* 0x00001c0801007387 */ /* 0x0005e20000100800 */
[----:B0-----:R-:W-:Y:S01]  /*f390*/  LOP3.LUT P0, RZ, R2, UR4, RZ, 0xfc, !PT ;  /* 0x0000000402ff7c12 */ /* 0x001fe2000f80fcff */
[----:B------:R-:W-:-:S03]  /*f3a0*/  UMOV UR4, 0xffffffff ;  /* 0xffffffff00047882 */ /* 0x000fc60000000000 */
[----:B------:R-:W-:-:S04]  /*f3b0*/  LOP3.LUT P0, RZ, R3, UR5, RZ, 0xfc, P0 ;  /* 0x0000000503ff7c12 */ /* 0x000fc8000800fcff */
[----:B------:R-:W-:Y:S01]  /*f3c0*/  SEL R0, R7, RZ, !P0 ;  /* 0x000000ff07007207 */ /* 0x000fe20004000000 */
[----:B--2---:R-:W-:Y:S08]  /*f3d0*/  BRA.DIV UR4, `(.L_x_5365) ;  /* 0x0000005a04a07947 */ /* 0x004ff0000b800000 */
[----:B------:R-:W0:Y:S02]  /*f3e0*/  S2R R5, SR_TID.X ;  /* 0x0000000000057919 */ /* 0x000e240000002100 */
[----:B0-----:R-:W-:-:S04]  /*f3f0*/  SHF.R.U32.HI R5, RZ, 0x5, R5 ;  /* 0x00000005ff057819 */ /* 0x001fc80000011605 */
[----:B------:R-:W-:-:S05]  /*f400*/  LOP3.LUT R5, R5, 0x3, RZ, 0xc0, !PT ;  /* 0x0000000305057812 */ /* 0x000fca00078ec0ff */
[----:B------:R0:W2:Y:S02]  /*f410*/  SHFL.IDX PT, R14, R5, RZ, 0x1f ;  /* 0x00001fff050e7589 */ /* 0x0000a400000e0000 */
.L_x_5478:
        /* <DEDUP_REMOVED lines=12> */
.L_x_5481:
[----:B------:R-:W-:Y:S05]  /*f4e0*/  @!P6 BRA `(.L_x_5366) ;  /* 0x000000040014e947 */ /* 0x000fea0003800000 */
[----:B------:R-:W-:-:S04]  /*f4f0*/  ISETP.NE.U32.AND P0, PT, R2, RZ, PT ;  /* 0x000000ff0200720c */ /* 0x000fc80003f05070 */
[----:B------:R-:W-:-:S13]  /*f500*/  ISETP.NE.AND.EX P0, PT, R3, RZ, PT, P0 ;  /* 0x000000ff0300720c */ /* 0x000fda0003f05300 */
[----:B------:R-:W-:Y:S05]  /*f510*/  @!P0 BRA `(.L_x_5368) ;  /* 0x0000000000548947 */ /* 0x000fea0003800000 */
[----:B------:R-:W2:Y:S01]  /*f520*/  LDC R6, c[0x0][0x43c] ;  /* 0x00010f00ff067b82 */ /* 0x000ea20000000800 */
[----:B-1----:R-:W-:Y:S01]  /*f530*/  IMAD.MOV.U32 R9, RZ, RZ, R4 ;  /* 0x000000ffff097224 */ /* 0x002fe200078e0004 */
[----:B------:R-:W-:-:S03]  /*f540*/  ULDC.64 UR4, c[0x0][0x428] ;  /* 0x00010a0000047ab9 */ /* 0x000fc60000000a00 */
[----:B0-----:R-:W-:Y:S01]  /*f550*/  IMAD.MOV.U32 R0, RZ, RZ, R9 ;  /* 0x000000ffff007224 */ /* 0x001fe200078e0009 */
[----:B--2---:R-:W-:-:S13]  /*f560*/  ISETP.NE.AND P0, PT, R6, 0x1, PT ;  /* 0x000000010600780c */ /* 0x004fda0003f05270 */
        /* <DEDUP_REMOVED lines=16> */
.L_x_5368:
[----:B------:R-:W3:Y:S04]  /*f670*/  LDL R7, [R1+0x4] ;  /* 0x0000040001077983 */ /* 0x000ee80000100800 */
[----:B0-2---:R-:W3:Y:S04]  /*f680*/  LDL R0, [R1+0x8] ;  /* 0x0000080001007983 */ /* 0x005ee80000100800 */
[----:B------:R-:W2:Y:S01]  /*f690*/  LDL R2, [R1+0x18] ;  /* 0x0000180001027983 */ /* 0x000ea20000100800 */
[----:B---3--:R-:W-:Y:S01]  /*f6a0*/  IMAD R0, R0, 0x8, R7 ;  /* 0x0000000800007824 */ /* 0x008fe200078e0207 */
[----:B--2---:R-:W-:-:S04]  /*f6b0*/  SHF.L.U32 R2, R2, 0x1f, RZ ;  /* 0x0000001f02027819 */ /* 0x004fc800000006ff */
[----:B------:R-:W0:Y:S02]  /*f6c0*/  SYNCS.PHASECHK.TRANS64.TRYWAIT P0, [R0+URZ+0x32440], R2 ;  /* 0x03244002000075a7 */ /* 0x000e24000800017f */
[----:B0-----:R-:W-:Y:S05]  /*f6d0*/  @!P0 BRA `(.L_x_5369) ;  /* 0x0000005800348947 */ /* 0x001fea0003800000 */
.L_x_5482:
        /* <DEDUP_REMOVED lines=11> */
.L_x_5370:
        /* <DEDUP_REMOVED lines=27> */
.L_x_5366:
[----:B0-----:R-:W3:Y:S04]  /*f940*/  LDL R0, [R1+0x4] ;  /* 0x0000040001007983 */ /* 0x001ee80000100800 */
        /* <DEDUP_REMOVED lines=16> */
[----:B0-----:R-:W-:-:S05]  /*fa50*/  SHF.R.S32.HI R0, RZ, 0x1f, R18 ;  /* 0x0000001fff007819 */ /* 0x001fca0000011412 */
        /* <DEDUP_REMOVED lines=18> */
[----:B01----:R-:W-:Y:S05]  /*fb80*/  CALL.ABS.NOINC R2 ;  /* 0x0000000002007343 */ /* 0x003fea0003c00000 */
.L_x_5372:
[----:B------:R-:W-:Y:S05]  /*fb90*/  BSYNC B6 ;  /* 0x0000000000067941 */ /* 0x000fea0003800000 */
.L_x_5371:
[----:B------:R-:W3:Y:S01]  /*fba0*/  LDL R4, [R1+0x40] ;  /* 0x0000400001047983 */ /* 0x000ee20000100800 */
[----:B------:R-:W0:Y:S01]  /*fbb0*/  LDC R7, c[0x0][0x448] ;  /* 0x00011200ff077b82 */ /* 0x000e220000000800 */
[----:B------:R-:W-:Y:S01]  /*fbc0*/  ULDC.64 UR4, c[0x0][0x298] ;  /* 0x0000a60000047ab9 */ /* 0x000fe20000000a00 */
[----:B------:R-:W-:Y:S01]  /*fbd0*/  ULDC.64 UR6, c[0x0][0x280] ;  /* 0x0000a00000067ab9 */ /* 0x000fe20000000a00 */
[----:B------:R-:W4:Y:S04]  /*fbe0*/  LDL R10, [R1+0x28] ;  /* 0x00002800010a7983 */ /* 0x000f280000100800 */
[----:B-1----:R-:W4:Y:S01]  /*fbf0*/  LDL R9, [R1+0x4c] ;  /* 0x00004c0001097983 */ /* 0x002f220000100800 */
[----:B--2---:R-:W1:Y:S01]  /*fc00*/  S2R R2, SR_TID.X ;  /* 0x0000000000027919 */ /* 0x004e620000002100 */
[----:B------:R-:W2:Y:S02]  /*fc10*/  S2R R0, SR_TID.X ;  /* 0x0000000000007919 */ /* 0x000ea40000002100 */
[----:B------:R-:W4:Y:S04]  /*fc20*/  LDL R8, [R1+0x50] ;  /* 0x0000500001087983 */ /* 0x000f280000100800 */
[----:B------:R-:W4:Y:S01]  /*fc30*/  LDL R6, [R1+0x38] ;  /* 0x0000380001067983 */ /* 0x000f220000100800 */
[----:B0-----:R-:W-:-:S13]  /*fc40*/  ISETP.NE.AND P0, PT, R7, 0x1, PT ;  /* 0x000000010700780c */ /* 0x001fda0003f05270 */
[----:B------:R-:W0:Y:S01]  /*fc50*/  @P0 LDC R3, c[0x0][0x450] ;  /* 0x00011400ff030b82 */ /* 0x000e220000000800 */
[----:B-1----:R-:W-:-:S04]  /*fc60*/  LOP3.LUT R2, R2, 0x7f, RZ, 0xc0, !PT ;  /* 0x0000007f02027812 */ /* 0x002fc800078ec0ff */
[----:B------:R-:W-:Y:S01]  /*fc70*/  SHF.R.U32.HI R2, RZ, 0x3, R2 ;  /* 0x00000003ff027819 */ /* 0x000fe20000011602 */
[----:B--2---:R-:W-:-:S05]  /*fc80*/  IMAD.SHL.U32 R0, R0, 0x10, RZ ;  /* 0x0000001000007824 */ /* 0x004fca00078e00ff */
[----:B------:R-:W-:Y:S02]  /*fc90*/  LOP3.LUT R0, R2, 0x70, R0, 0xf8, !PT ;  /* 0x0000007002007812 */ /* 0x000fe400078ef800 */
[----:B------:R-:W1:Y:S03]  /*fca0*/  @P0 LDC R2, c[0x0][0x44c] ;  /* 0x00011300ff020b82 */ /* 0x000e660000000800 */
[----:B------:R-:W-:-:S04]  /*fcb0*/  IMAD R5, R17, 0x80, R0 ;  /* 0x0000008011057824 */ /* 0x000fc800078e0200 */
[----:B------:R-:W-:Y:S01]  /*fcc0*/  IMAD.MOV.U32 R0, RZ, RZ, R5 ;  /* 0x000000ffff007224 */ /* 0x000fe200078e0005 */
[----:B------:R2:W-:Y:S01]  /*fcd0*/  STL [R1+0x24], R5 ;  /* 0x0000240501007387 */ /* 0x0005e20000100800 */
[----:B-1----:R-:W-:-:S05]  /*fce0*/  @P0 IMAD.HI.U32 R2, R5, R2, RZ ;  /* 0x0000000205020227 */ /* 0x002fca00078e00ff */
[----:B0-----:R-:W-:Y:S01]  /*fcf0*/  @P0 SHF.R.U32.HI R0, RZ, R3, R2 ;  /* 0x00000003ff000219 */ /* 0x001fe20000011602 */
[----:B---3--:R-:W-:-:S04]  /*fd00*/  IMAD R2, R4, UR4, RZ ;  /* 0x0000000404027c24 */ /* 0x008fc8000f8e02ff */
[C---:B----4-:R-:W-:Y:S02]  /*fd10*/  IMAD R4, R10.reuse, UR5, R2 ;  /* 0x000000050a047c24 */ /* 0x050fe4000f8e0202 */
        /* <DEDUP_REMOVED lines=26> */
[----:B--2---:R-:W-:Y:S01]  /*fec0*/  IMAD.WIDE.U32 R4, R0, UR4, R2 ;  /* 0x0000000400047c25 */ /* 0x004fe2000f8e0002 */
        /* <DEDUP_REMOVED lines=12> */
[----:B------:R-:W-:-:S03]  /*ff90*/  IMAD R17, R17, 0x80, R8 ;  /* 0x0000008011117824 */ /* 0x000fc600078e0208 */
[----:B------:R-:W0:Y:S01]  /*ffa0*/  SHFL.IDX PT, R5, R3, RZ, 0x181f ;  /* 0x00181fff03057589 */ /* 0x000e2200000e0000 */
[----:B------:R-:W-:-:S03]  /*ffb0*/  VIADD R8, R17, 0x10 ;  /* 0x0000001011087836 */ /* 0x000fc60000000000 */
[----:B------:R-:W-:Y:S04]  /*ffc0*/  SHFL.IDX PT, R6, R3, 0x1, 0x181f ;  /* 0x00381f0003067f89 */ /* 0x000fe800000e0000 */
[----:B------:R1:W-:Y:S01]  /*ffd0*/  STL [R1+0x3c], R8 ;  /* 0x00003c0801007387 */ /* 0x0003e20000100800 */
[----:B--2---:R-:W-:-:S03]  /*ffe0*/  IMAD R2, R4, R7, RZ ;  /* 0x0000000704027224 */ /* 0x004fc600078e02ff */
[----:B------:R-:W2:Y:S02]  /*fff0*/  SHFL.IDX PT, R4, R0, RZ, 0x181f ;  /* 0x00181fff00047589 */ /* 0x000ea400000e0000 */
[CC--:B------:R-:W-:Y:S02]  /*10000*/  ISETP.GE.AND P1, PT, R17.reuse, R2.reuse, PT ;  /* 0x000000021100720c */ /* 0x0c0fe40003f26270 */
[----:B------:R-:W3:Y:S01]  /*10010*/  SHFL.IDX PT, R7, R0, 0x1, 0x181f ;  /* 0x00381f0000077f89 */ /* 0x000ee200000e0000 */
[----:B------:R-:W-:Y:S01]  /*10020*/  ISETP.GE.AND P2, PT, R8, R2, PT ;  /* 0x000000020800720c */ /* 0x000fe20003f46270 */
[----:B-1----:R-:W-:-:S05]  /*10030*/  VIADD R8, R17, 0x20 ;  /* 0x0000002011087836 */ /* 0x002fca0000000000 */
[----:B------:R-:W-:Y:S04]  /*10040*/  STL [R1+0x48], R8 ;  /* 0x0000480801007387 */ /* 0x000fe80000100800 */
[----:B0-----:R-:W-:-:S05]  /*10050*/  @!P1 LEA R5, P3, R10, R5, 0x1 ;  /* 0x000000050a059211 */ /* 0x001fca00078608ff */
[----:B--2---:R-:W-:-:S05]  /*10060*/  @!P1 IMAD.X R4, RZ, RZ, R4, P3 ;  /* 0x000000ffff049224 */ /* 0x004fca00018e0604 */
[----:B------:R-:W-:-:S04]  /*10070*/  @!P1 LOP3.LUT R5, R5, R4, RZ, 0x3c, !PT ;  /* 0x0000000405059212 */ /* 0x000fc800078e3cff */
[----:B------:R-:W-:-:S04]  /*10080*/  @!P1 LOP3.LUT R4, R5, R4, RZ, 0x3c, !PT ;  /* 0x0000000405049212 */ /* 0x000fc800078e3cff */
[----:B------:R-:W-:-:S05]  /*10090*/  @!P1 LOP3.LUT R5, R5, R4, RZ, 0x3c, !PT ;  /* 0x0000000405059212 */ /* 0x000fca00078e3cff */
[----:B-----5:R0:W-:Y:S02]  /*100a0*/  @!P1 LDGSTS.E.BYPASS.LTC128B.128 [R9+0x18400], desc[UR38][R4.64], !P0 ;  /* 0x1840000004099fae */ /* 0x0201e4000c101d66 */
[----:B0-----:R-:W-:Y:S02]  /*100b0*/  @!P2 LEA R5, P1, R10, R6, 0x1 ;  /* 0x000000060a05a211 */ /* 0x001fe400078208ff */
        /* <DEDUP_REMOVED lines=60> */
.L_x_5499:
[----:B------:R2:W5:Y:S01]  /*10480*/  LDL R8, [R1+0x4] ;  /* 0x0000040001087983 */ /* 0x0005620000100800 */
[----:B01----:R-:W-:-:S05]  /*10490*/  VIADD R4, R17, 0x70 ;  /* 0x0000007011047836 */ /* 0x003fca0000000000 */
        /* <DEDUP_REMOVED lines=10> */
.L_x_5374:
[----:B--2---:R-:W2:Y:S01]  /*10540*/  LDL R2, [R1+0x4] ;  /* 0x0000040001027983 */ /* 0x004ea20000100800 */
        /* <DEDUP_REMOVED lines=37> */
.L_x_5376:
[----:B------:R-:W-:Y:S05]  /*107a0*/  BSYNC B6 ;  /* 0x0000000000067941 */ /* 0x000fea0003800000 */
.L_x_5375:
        /* <DEDUP_REMOVED lines=134> */
.L_x_5517:
        /* <DEDUP_REMOVED lines=14> */
.L_x_5379:
[----:B------:R-:W-:Y:S05]  /*110f0*/  BSYNC B0 ;  /* 0x0000000000007941 */ /* 0x000fea0003800000 */
.L_x_5378:
[----:B------:R3:W5:Y:S01]  /*11100*/  LDL R7, [R1+0x4] ;  /* 0x0000040001077983 */ /* 0x0007620000100800 */
[----:B------:R-:W-:Y:S01]  /*11110*/  PLOP3.LUT P0, PT, PT, PT, PT, 0x80, 0x0 ;  /* 0x000000000000781c */ /* 0x000fe20003f0f070 */
[----:B------:R-:W-:-:S12]  /*11120*/  NOP ;  /* 0x0000000000007918 */ /* 0x000fd80000000000 */
.L_x_5380:
        /* <DEDUP_REMOVED lines=19> */
.L_x_5518:
[----:B------:R-:W-:Y:S05]  /*11260*/  BSYNC B0 ;  /* 0x0000000000007941 */ /* 0x000fea0003800000 */
.L_x_5381:
        /* <DEDUP_REMOVED lines=16> */
.L_x_5519:
[----:B------:R-:W-:Y:S05]  /*11370*/  BSYNC B1 ;  /* 0x0000000000017941 */ /* 0x000fea0003800000 */
.L_x_5385:
        /* <DEDUP_REMOVED lines=9> */
.L_x_5388:
[----:B------:R-:W-:Y:S05]  /*11410*/  BSYNC B1 ;  /* 0x0000000000017941 */ /* 0x000fea0003800000 */
.L_x_5387:
        /* <DEDUP_REMOVED lines=14> */
.L_x_5389:
        /* <DEDUP_REMOVED lines=16> */
.L_x_5390:
        /* <DEDUP_REMOVED lines=16> */
.L_x_5391:
        /* <DEDUP_REMOVED lines=16> */
.L_x_5392:
        /* <DEDUP_REMOVED lines=11> */
.L_x_5384:
[----:B------:R-:W-:Y:S05]  /*118b0*/  BSYNC B0 ;  /* 0x0000000000007941 */ /* 0x000fea0003800000 */
.L_x_5383:
[----:B------:R-:W4:Y:S01]  /*118c0*/  LDL R4, [R1+0x30] ;  /* 0x0000300001047983 */ /* 0x000f220000100800 */
[----:B------:R-:W-:Y:S01]  /*118d0*/  BSSY B0, `(.L_x_5393) ;  /* 0x000020a000007945 */ /* 0x000fe20003800000 */
[----:B----4-:R-:W-:-:S13]  /*118e0*/  ISETP.GE.AND P0, PT, R4, 0x2, PT ;  /* 0x000000020400780c */ /* 0x010fda0003f06270 */
[----:B------:R-:W-:Y:S05]  /*118f0*/  @!P0 BRA `(.L_x_5394) ;  /* 0x00000020001c8947 */ /* 0x000fea0003800000 */
[C---:B------:R-:W-:Y:S01]  /*11900*/  LOP3.LUT R0, R4.reuse, 0x1, RZ, 0xc0, !PT ;  /* 0x0000000104007812 */ /* 0x040fe200078ec0ff */
[----:B------:R-:W-:Y:S01]  /*11910*/  VIADD R4, R4, 0xfffffffe ;  /* 0xfffffffe04047836 */ /* 0x000fe20000000000 */
[----:B------:R-:W-:Y:S02]  /*11920*/  BSSY B2, `(.L_x_5395) ;  /* 0x00000b0000027945 */ /* 0x000fe40003800000 */
[----:B------:R-:W-:Y:S01]  /*11930*/  ISETP.NE.U32.AND P0, PT, R0, 0x1, PT ;  /* 0x000000010000780c */ /* 0x000fe20003f05070 */
[----:B------:R-:W-:-:S12]  /*11940*/  IMAD.MOV.U32 R0, RZ, RZ, R4 ;  /* 0x000000ffff007224 */ /* 0x000fd800078e0004 */
[----:B------:R-:W-:Y:S05]  /*11950*/  @!P0 BRA `(.L_x_5396) ;  /* 0x0000000800b08947 */ /* 0x000fea0003800000 */
[----:B--2---:R-:W2:Y:S04]  /*11960*/  LDL R6, [R1+0x14] ;  /* 0x0000140001067983 */ /* 0x004ea80000100800 */
[----:B------:R-:W4:Y:S04]  /*11970*/  LDL.LU R5, [R1+0x8] ;  /* 0x0000080001057983 */ /* 0x000f280000300800 */
[----:B------:R-:W3:Y:S01]  /*11980*/  LDL.LU R8, [R1+0x18] ;  /* 0x0000180001087983 */ /* 0x000ee20000300800 */
        /* <DEDUP_REMOVED lines=15> */
[----:B-----5:R-:W2:Y:S01]  /*11a80*/  LDL R7, [R1+0x1c] ;  /* 0x00001c0001077983 */ /* 0x020ea20000100800 */
        /* <DEDUP_REMOVED lines=19> */
.L_x_5399:
        /* <DEDUP_REMOVED lines=9> */
.L_x_5520:
[----:B------:R-:W-:Y:S05]  /*11c50*/  BSYNC B3 ;  /* 0x0000000000037941 */ /* 0x000fea0003800000 */
.L_x_5400:
        /* <DEDUP_REMOVED lines=9> */
.L_x_5403:
[----:B------:R-:W-:Y:S05]  /*11cf0*/  BSYNC B3 ;  /* 0x0000000000037941 */ /* 0x000fea0003800000 */
.L_x_5402:
[----:B-----5:R-:W2:Y:S04]  /*11d00*/  LDL R7, [R1+0x4] ;  /* 0x0000040001077983 */ /* 0x020ea80000100800 */
        /* <DEDUP_REMOVED lines=13> */
.L_x_5404:
        /* <DEDUP_REMOVED lines=14> */
.L_x_5521:
[----:B------:R-:W-:Y:S05]  /*11ec0*/  BSYNC B3 ;  /* 0x0000000000037941 */ /* 0x000fea0003800000 */
.L_x_5405:
        /* <DEDUP_REMOVED lines=11> */
.L_x_5408:
[----:B------:R-:W-:Y:S05]  /*11f80*/  BSYNC B3 ;  /* 0x0000000000037941 */ /* 0x000fea0003800000 */
.L_x_5407:
        /* <DEDUP_REMOVED lines=11> */
.L_x_5409:
        /* <DEDUP_REMOVED lines=16> */
.L_x_5410:
        /* <DEDUP_REMOVED lines=16> */
.L_x_5411:
        /* <DEDUP_REMOVED lines=16> */
.L_x_5412:
        /* <DEDUP_REMOVED lines=11> */
.L_x_5398:
[----:B------:R-:W-:Y:S05]  /*123f0*/  BSYNC B1 ;  /* 0x0000000000017941 */ /* 0x000fea0003800000 */
.L_x_5397:
[----:B------:R-:W2:Y:S02]  /*12400*/  LDL.LU R5, [R1+0x30] ;  /* 0x0000300001057983 */ /* 0x000ea40000300800 */
[----:B--2---:R-:W-:-:S07]  /*12410*/  VIADD R0, R5, 0xfffffffd ;  /* 0xfffffffd05007836 */ /* 0x004fce0000000000 */
.L_x_5396:
[----:B------:R-:W-:Y:S05]  /*12420*/  BSYNC B2 ;  /* 0x0000000000027941 */ /* 0x000fea0003800000 */
.L_x_5395:
[----:B------:R-:W-:-:S13]  /*12430*/  ISETP.NE.AND P0, PT, R4, RZ, PT ;  /* 0x000000ff0400720c */ /* 0x000fda0003f05270 */
[----:B------:R-:W-:Y:S05]  /*12440*/  @!P0 BRA `(.L_x_5394) ;  /* 0x0000001400488947 */ /* 0x000fea0003800000 */
.L_x_5445:
[----:B------:R-:W4:Y:S04]  /*12450*/  LDL R4, [R1+0x14] ;  /* 0x0000140001047983 */ /* 0x000f280000100800 */
[----:B------:R-:W2:Y:S04]  /*12460*/  LDL.LU R3, [R1+0x8] ;  /* 0x0000080001037983 */ /* 0x000ea80000300800 */
[----:B------:R-:W3:Y:S01]  /*12470*/  LDL.LU R2, [R1+0x18] ;  /* 0x0000180001027983 */ /* 0x000ee20000300800 */
[----:B------:R-:W-:Y:S05]  /*12480*/  YIELD ;  /* 0x0000000000007946 */ /* 0x000fea0003800000 */
[----:B------:R-:W-:Y:S01]  /*12490*/  BSSY B1, `(.L_x_5413) ;  /* 0x00000a2000017945 */ /* 0x000fe20003800000 */
[----:B----4-:R-:W-:Y:S01]  /*124a0*/  LOP3.LUT P1, RZ, R4, 0x1, RZ, 0xc0, !PT ;  /* 0x0000000104ff7812 */ /* 0x010fe2000782c0ff */
[----:B--2--5:R-:W-:-:S05]  /*124b0*/  VIADD R7, R3, 0x1 ;  /* 0x0000000103077836 */ /* 0x024fca0000000000 */
[----:B------:R-:W-:-:S04]  /*124c0*/  ISETP.NE.AND P0, PT, R7, 0x2, PT ;  /* 0x000000020700780c */ /* 0x000fc80003f05270 */
[----:B------:R-:W-:Y:S02]  /*124d0*/  SEL R6, RZ, 0x1, P0 ;  /* 0x00000001ff067807 */ /* 0x000fe40000000000 */
[----:B------:R-:W-:Y:S02]  /*124e0*/  SEL R7, R7, RZ, P0 ;  /* 0x000000ff07077207 */ /* 0x000fe40000000000 */
[----:B---3--:R-:W-:Y:S01]  /*124f0*/  LOP3.LUT R6, R2, R6, RZ, 0x3c, !PT ;  /* 0x0000000602067212 */ /* 0x008fe200078e3cff */
[----:B------:R-:W-:Y:S06]  /*12500*/  @!P1 BRA `(.L_x_5414) ;  /* 0x0000000800689947 */ /* 0x000fec0003800000 */
[----:B------:R-:W-:Y:S01]  /*12510*/  ULDC.64 UR4, c[0x0][0x418] ;  /* 0x0001060000047ab9 */ /* 0x000fe20000000a00 */
[----:B0-----:R-:W-:Y:S01]  /*12520*/  IMAD.MOV.U32 R8, RZ, RZ, R0 ;  /* 0x000000ffff087224 */ /* 0x001fe200078e0000 */
        /* <DEDUP_REMOVED lines=23> */
.L_x_5415:
        /* <DEDUP_REMOVED lines=9> */
.L_x_5522:
[----:B------:R-:W-:Y:S05]  /*12730*/  BSYNC B2 ;  /* 0x0000000000027941 */ /* 0x000fea0003800000 */
.L_x_5416:
        /* <DEDUP_REMOVED lines=9> */
.L_x_5419:
[----:B------:R-:W-:Y:S05]  /*127d0*/  BSYNC B2 ;  /* 0x0000000000027941 */ /* 0x000fea0003800000 */
.L_x_5418:
        /* <DEDUP_REMOVED lines=13> */
.L_x_5420:
        /* <DEDUP_REMOVED lines=14> */
.L_x_5523:
[----:B------:R-:W-:Y:S05]  /*12990*/  BSYNC B2 ;  /* 0x0000000000027941 */ /* 0x000fea0003800000 */
.L_x_5421:
        /* <DEDUP_REMOVED lines=11> */
.L_x_5424:
[----:B------:R-:W-:Y:S05]  /*12a50*/  BSYNC B2 ;  /* 0x0000000000027941 */ /* 0x000fea0003800000 */
.L_x_5423:
        /* <DEDUP_REMOVED lines=10> */
.L_x_5425:
        /* <DEDUP_REMOVED lines=16> */
.L_x_5426:
        /* <DEDUP_REMOVED lines=16> */
.L_x_5427:
        /* <DEDUP_REMOVED lines=16> */
.L_x_5428:
        /* <DEDUP_REMOVED lines=11> */
.L_x_5414:
[----:B------:R-:W-:Y:S05]  /*12eb0*/  BSYNC B1 ;  /* 0x0000000000017941 */ /* 0x000fea0003800000 */
.L_x_5413:
[----:B------:R-:W2:Y:S01]  /*12ec0*/  LDL R2, [R1+0x14] ;  /* 0x0000140001027983 */ /* 0x000ea20000100800 */
[----:B------:R-:W-:Y:S01]  /*12ed0*/  VIADD R7, R7, 0x1 ;  /* 0x0000000107077836 */ /* 0x000fe20000000000 */
[----:B------:R-:W-:Y:S04]  /*12ee0*/  BSSY B1, `(.L_x_5429) ;  /* 0x00000a5000017945 */ /* 0x000fe80003800000 */
[----:B------:R-:W-:-:S04]  /*12ef0*/  ISETP.NE.AND P0, PT, R7, 0x2, PT ;  /* 0x000000020700780c */ /* 0x000fc80003f05270 */
[----:B0-----:R-:W-:Y:S02]  /*12f00*/  SEL R9, R7, RZ, P0 ;  /* 0x000000ff07097207 */ /* 0x001fe40000000000 */
        /* <DEDUP_REMOVED lines=31> */
.L_x_5431:
        /* <DEDUP_REMOVED lines=9> */
.L_x_5524:
[----:B------:R-:W-:Y:S05]  /*13190*/  BSYNC B2 ;  /* 0x0000000000027941 */ /* 0x000fea0003800000 */
.L_x_5432:
        /* <DEDUP_REMOVED lines=9> */
.L_x_5435:
[----:B------:R-:W-:Y:S05]  /*13230*/  BSYNC B2 ;  /* 0x0000000000027941 */ /* 0x000fea0003800000 */
.L_x_5434:
        /* <DEDUP_REMOVED lines=14> */
.L_x_5436:
        /* <DEDUP_REMOVED lines=14> */
.L_x_5525:
[----:B------:R-:W-:Y:S05]  /*13400*/  BSYNC B2 ;  /* 0x0000000000027941 */ /* 0x000fea0003800000 */
.L_x_5437:
        /* <DEDUP_REMOVED lines=11> */
.L_x_5440:
[----:B------:R-:W-:Y:S05]  /*134c0*/  BSYNC B2 ;  /* 0x0000000000027941 */ /* 0x000fea0003800000 */
.L_x_5439:
        /* <DEDUP_REMOVED lines=11> */
.L_x_5441:
        /* <DEDUP_REMOVED lines=16> */
.L_x_5442:
        /* <DEDUP_REMOVED lines=16> */
.L_x_5443:
        /* <DEDUP_REMOVED lines=16> */
.L_x_5444:
        /* <DEDUP_REMOVED lines=11> */
.L_x_5430:
[----:B------:R-:W-:Y:S05]  /*13930*/  BSYNC B1 ;  /* 0x0000000000017941 */ /* 0x000fea0003800000 */
.L_x_5429:
[C---:B------:R-:W-:Y:S01]  /*13940*/  ISETP.GT.AND P0, PT, R0.reuse, 0x1, PT ;  /* 0x000000010000780c */ /* 0x040fe20003f04270 */
[----:B------:R-:W-:-:S12]  /*13950*/  VIADD R0, R0, 0xfffffffe ;  /* 0xfffffffe00007836 */ /* 0x000fd80000000000 */
[----:B------:R-:W-:Y:S05]  /*13960*/  @P0 BRA `(.L_x_5445) ;  /* 0xffffffe800b80947 */ /* 0x000fea000383ffff */
.L_x_5394:
[----:B------:R-:W-:Y:S05]  /*13970*/  BSYNC B0 ;  /* 0x0000000000007941 */ /* 0x000fea0003800000 */
.L_x_5393:
        /* <DEDUP_REMOVED lines=21> */
[----:B-----5:R-:W1:Y:S01]  /*13ad0*/  POPC R7, R6 ;  /* 0x0000000600077309 */ /* 0x020e620000000000 */
[----:B--2---:R-:W1:Y:S02]  /*13ae0*/  SHFL.IDX PT, R4, R3, R4, 0x1f ;  /* 0x00001f0403047589 */ /* 0x004e6400000e0000 */
[----:B-1----:R-:W-:-:S07]  /*13af0*/  IADD3 R16, R4, UR40, R7 ;  /* 0x0000002804107c10 */ /* 0x002fce000fffe007 */
.L_x_5447:
[----:B------:R-:W-:Y:S05]  /*13b00*/  BSYNC B0 ;  /* 0x0000000000007941 */ /* 0x000fea0003800000 */
.L_x_5446:
[----:B------:R-:W-:-:S05]  /*13b10*/  SEL R0, R0, RZ, P0 ;  /* 0x000000ff00007207 */ /* 0x000fca0000000000 */
[----:B------:R2:W-:Y:S02]  /*13b20*/  STL [R1+0x8], R0 ;  /* 0x0000080001007387 */ /* 0x0005e40000100800 */
.L_x_5359:
[----:B------:R-:W-:Y:S05]  /*13b30*/  BSYNC B7 ;  /* 0x0000000000077941 */ /* 0x000fea0003800000 */
.L_x_5357:
        /* <DEDUP_REMOVED lines=13> */
.L_x_5448:
        /* <DEDUP_REMOVED lines=36> */
.L_x_5535:
[----:B------:R-:W-:Y:S02]  /*13e50*/  ULDC UR4, c[0x0][0xd38] ;  /* 0x00034e0000047ab9 */ /* 0x000fe40000000800 */
[----:B------:R-:W-:-:S04]  /*13e60*/  IMAD.U32 R4, RZ, RZ, UR4 ;  /* 0x00000004ff047e24 */ /* 0x000fc8000f8e00ff */
[----:B--2---:R-:W-:-:S04]  /*13e70*/  IMAD R16, R16, R4, RZ ;  /* 0x0000000410107224 */ /* 0x004fc800078e02ff */
[----:B------:R-:W-:-:S05]  /*13e80*/  IMAD.IADD R5, R5, 0x1, R16 ;  /* 0x0000000105057824 */ /* 0x000fca00078e0210 */
[----:B------:R-:W-:-:S13]  /*13e90*/  ISETP.GT.AND P6, PT, R5, R0, PT ;  /* 0x000000000500720c */ /* 0x000fda0003fc4270 */
[----:B------:R-:W-:Y:S05]  /*13ea0*/  @P6 BRA `(.L_x_5451) ;  /* 0x00000000009c6947 */ /* 0x000fea0003800000 */
.L_x_5456:
[----:B-1----:R-:W1:Y:S01]  /*13eb0*/  LDC R3, c[0x0][0xd3c] ;  /* 0x00034f00ff037b82 */ /* 0x002e620000000800 */
        /* <DEDUP_REMOVED lines=13> */
.L_x_5454:
[----:B------:R-:W-:Y:S05]  /*13f90*/  BSYNC B0 ;  /* 0x0000000000007941 */ /* 0x000fea0003800000 */
.L_x_5453:
[----:B------:R-:W-:-:S03]  /*13fa0*/  UMOV UR4, 0xffffffff ;  /* 0xffffffff00047882 */ /* 0x000fc60000000000 */
[----:B------:R-:W-:Y:S05]  /*13fb0*/  BRA.DIV UR4, `(.L_x_5455) ;  /* 0x0000003204007947 */ /* 0x000fea000b800000 */
[----:B-----5:R-:W1:Y:S02]  /*13fc0*/  SHFL.UP PT, R14, R2, 0x1, RZ ;  /* 0x04200000020e7989 */ /* 0x020e6400000e00ff */
        /* <DEDUP_REMOVED lines=15> */
.L_x_5543:
[----:B------:R-:W-:Y:S02]  /*140c0*/  ULDC UR4, c[0x0][0xd38] ;  /* 0x00034e0000047ab9 */ /* 0x000fe40000000800 */
[----:B------:R-:W-:-:S04]  /*140d0*/  IMAD.U32 R4, RZ, RZ, UR4 ;  /* 0x00000004ff047e24 */ /* 0x000fc8000f8e00ff */
[----:B--2---:R-:W-:-:S04]  /*140e0*/  IMAD R16, R16, R4, RZ ;  /* 0x0000000410107224 */ /* 0x004fc800078e02ff */
[----:B------:R-:W-:-:S05]  /*140f0*/  IMAD.IADD R5, R16, 0x1, R5 ;  /* 0x0000000110057824 */ /* 0x000fca00078e0205 */
[----:B------:R-:W-:-:S13]  /*14100*/  ISETP.GT.AND P6, PT, R5, R0, PT ;  /* 0x000000000500720c */ /* 0x000fda0003fc4270 */
[----:B------:R-:W-:Y:S05]  /*14110*/  @!P6 BRA `(.L_x_5456) ;  /* 0xfffffffc0064e947 */ /* 0x000fea000383ffff */
.L_x_5451:
[----:B------:R-:W-:Y:S01]  /*14120*/  IMAD.IADD R16, R5, 0x1, -R16 ;  /* 0x0000000105107824 */ /* 0x000fe200078e0a10 */
[----:B------:R-:W-:-:S03]  /*14130*/  UMOV UR4, 0xffffffff ;  /* 0xffffffff00047882 */ /* 0x000fc60000000000 */
[----:B------:R-:W-:-:S05]  /*14140*/  IMAD R5, R3, R4, R16 ;  /* 0x0000000403057224 */ /* 0x000fca00078e0210 */
[----:B------:R-:W-:Y:S01]  /*14150*/  ISETP.GT.AND P6, PT, R5, R0, PT ;  /* 0x000000000500720c */ /* 0x000fe20003fc4270 */
[----:B------:R-:W-:-:S12]  /*14160*/  BRA.DIV UR4, `(.L_x_5457) ;  /* 0x0000003204687947 */ /* 0x000fd8000b800000 */
[----:B------:R-:W-:-:S04]  /*14170*/  VOTE.ANY R5, PT, !P6 ;  /* 0x0000000000057806 */ /* 0x000fc800070e0100 */
[----:B------:R-:W2:Y:S02]  /*14180*/  POPC R6, R5 ;  /* 0x0000000500067309 */ /* 0x000ea40000000000 */
[----:B--2---:R2:W4:Y:S02]  /*14190*/  SHFL.IDX PT, R17, R2, R6, 0x1f ;  /* 0x00001f0602117589 */ /* 0x00452400000e0000 */
.L_x_5547:
[----:B------:R-:W-:Y:S01]  /*141a0*/  ISETP.NE.AND P0, PT, R5, RZ, PT ;  /* 0x000000ff0500720c */ /* 0x000fe20003f05270 */
[----:B------:R-:W-:-:S12]  /*141b0*/  IMAD.MOV.U32 R5, RZ, RZ, RZ ;  /* 0x000000ffff057224 */ /* 0x000fd800078e00ff */
[----:B------:R-:W-:Y:S05]  /*141c0*/  @!P0 BRA `(.L_x_5458) ;  /* 0x0000000000148947 */ /* 0x000fea0003800000 */
[----:B------:R-:W-:Y:S01]  /*141d0*/  UMOV UR4, 0xffffffff ;  /* 0xffffffff00047882 */ /* 0x000fe20000000000 */
[----:B------:R-:W-:Y:S02]  /*141e0*/  VIADD R12, R6, 0xffffffff ;  /* 0xffffffff060c7836 */ /* 0x000fe40000000000 */
[----:B------:R-:W-:Y:S05]  /*141f0*/  BRA.DIV UR4, `(.L_x_5459) ;  /* 0x00000032048c7947 */ /* 0x000fea000b800000 */
[----:B-1----:R1:W0:Y:S02]  /*14200*/  SHFL.IDX PT, R3, R3, R12, 0x1f ;  /* 0x00001f0c03037589 */ /* 0x00222400000e0000 */
.L_x_5550:
[----:B0-----:R-:W-:-:S07]  /*14210*/  IMAD.MOV.U32 R5, RZ, RZ, R3 ;  /* 0x000000ffff057224 */ /* 0x001fce00078e0003 */
.L_x_5458:
[----:B-12---:R-:W1:Y:S01]  /*14220*/  LDC.64 R2, c[0x0][0xd90] ;  /* 0x00036400ff027b82 */ /* 0x006e620000000a00 */
[----:B------:R-:W-:-:S04]  /*14230*/  IMAD.IADD R19, R6, 0x1, R19 ;  /* 0x0000000106137824 */ /* 0x000fc800078e0213 */
[----:B-1----:R-:W-:-:S05]  /*14240*/  IMAD.WIDE R2, R19, 0x4, R2 ;  /* 0x0000000413027825 */ /* 0x002fca00078e0202 */
[----:B---3-5:R-:W4:Y:S01]  /*14250*/  LDG.E R7, desc[UR38][R2.64] ;  /* 0x0000002602077981 */ /* 0x028f22000c1e1900 */
[----:B------:R-:W-:-:S04]  /*14260*/  IMAD R16, R5, R4, R16 ;  /* 0x0000000405107224 */ /* 0x000fc800078e0210 */
[----:B------:R-:W-:Y:S02]  /*14270*/  IMAD.IADD R0, R0, 0x1, -R16 ;  /* 0x0000000100007824 */ /* 0x000fe400078e0a10 */
[----:B----4-:R-:W-:-:S05]  /*14280*/  IMAD R6, R17, R7, RZ ;  /* 0x0000000711067224 */ /* 0x010fca00078e02ff */
[----:B0-----:R-:W-:-:S04]  /*14290*/  IABS R8, R6 ;  /* 0x0000000600087213 */ /* 0x001fc80000000000 */
        /* <DEDUP_REMOVED lines=58> */
.L_x_5452:
[----:B------:R-:W-:Y:S01]  /*14640*/  UMOV UR4, URZ ;  /* 0x0000003f00047c82 */ /* 0x000fe20008000000 */
[----:B------:R-:W-:Y:S01]  /*14650*/  UMOV UR5, URZ ;  /* 0x0000003f00057c82 */ /* 0x000fe20008000000 */
[----:B------:R-:W-:Y:S01]  /*14660*/  ULDC UR6, c[0x0][0xd3c] ;  /* 0x00034f0000067ab9 */ /* 0x000fe20000000800 */
[----:B------:R-:W-:Y:S02]  /*14670*/  IMAD.MOV.U32 R16, RZ, RZ, R0 ;  /* 0x000000ffff107224 */ /* 0x000fe400078e0000 */
[----:B------:R-:W-:Y:S02]  /*14680*/  IMAD.U32 R17, RZ, RZ, UR4 ;  /* 0x00000004ff117e24 */ /* 0x000fe4000f8e00ff */
[----:B------:R-:W-:Y:S02]  /*14690*/  IMAD.U32 R18, RZ, RZ, UR5 ;  /* 0x00000005ff127e24 */ /* 0x000fe4000f8e00ff */
[----:B------:R-:W-:-:S07]  /*146a0*/  IMAD.U32 R19, RZ, RZ, UR6 ;  /* 0x00000006ff137e24 */ /* 0x000fce000f8e00ff */
.L_x_5460:
[----:B------:R1:W2:Y:S01]  /*146b0*/  LDL R3, [R1+0x4] ;  /* 0x0000040001037983 */ /* 0x0002a20000100800 */
[----:B------:R-:W4:Y:S01]  /*146c0*/  S2R R0, SR_TID.X ;  /* 0x0000000000007919 */ /* 0x000f220000002100 */
[----:B------:R-:W-:Y:S05]  /*146d0*/  WARPSYNC.ALL ;  /* 0x0000000000007948 */ /* 0x000fea0003800000 */
[----:B----4-:R-:W-:Y:S01]  /*146e0*/  LOP3.LUT R0, R0, 0x1f, RZ, 0xc0, !PT ;  /* 0x0000001f00007812 */ /* 0x010fe200078ec0ff */
        /* <DEDUP_REMOVED lines=8> */
.L_x_5449:
[----:B------:R-:W-:Y:S02]  /*14770*/  ULDC UR4, c[0x0][0xd3c] ;  /* 0x00034f0000047ab9 */ /* 0x000fe40000000800 */
[----:B----4-:R-:W-:-:S13]  /*14780*/  ISETP.GE.AND P0, PT, R19, UR4, PT ;  /* 0x0000000413007c0c */ /* 0x010fda000bf06270 */
[----:B------:R-:W-:Y:S05]  /*14790*/  @!P0 BRA `(.L_x_5461) ;  /* 0xffffffa0000c8947 */ /* 0x000fea000383ffff */
[----:B------:R-:W-:Y:S05]  /*147a0*/  BSYNC B8 ;  /* 0x0000000000087941 */ /* 0x000fea0003800000 */
.L_x_5353:
[----:B--2---:R-:W2:Y:S01]  /*147b0*/  LDL.LU R0, [R1+0x68] ;  /* 0x0000680001007983 */ /* 0x004ea20000300800 */
[----:B------:R-:W-:Y:S01]  /*147c0*/  BSSY B0, `(.L_x_5462) ;  /* 0x000000b000007945 */ /* 0x000fe20003800000 */
[----:B------:R-:W4:Y:S01]  /*147d0*/  S2R R5, SR_CgaCtaId ;  /* 0x0000000000057919 */ /* 0x000f220000008800 */
[----:B--2---:R-:W-:-:S05]  /*147e0*/  VIADD R0, R0, 0x1 ;  /* 0x0000000100007836 */ /* 0x004fca0000000000 */
        /* <DEDUP_REMOVED lines=8> */
.L_x_5551:
[----:B------:R-:W-:Y:S05]  /*14870*/  BSYNC B0 ;  /* 0x0000000000007941 */ /* 0x000fea0003800000 */
.L_x_5462:
[----:B------:R-:W-:-:S03]  /*14880*/  UMOV UR4, 0xffffffff ;  /* 0xffffffff00047882 */ /* 0x000fc60000000000 */
[----:B------:R-:W-:Y:S05]  /*14890*/  BRA.DIV UR4, `(.L_x_5464) ;  /* 0x0000002e04207947 */ /* 0x000fea000b800000 */
[----:B------:R-:W1:Y:S02]  /*148a0*/  S2R R2, SR_TID.X ;  /* 0x0000000000027919 */ /* 0x000e640000002100 */
[----:B-1----:R-:W-:-:S04]  /*148b0*/  SHF.R.U32.HI R2, RZ, 0x5, R2 ;  /* 0x00000005ff027819 */ /* 0x002fc80000011602 */
[----:B------:R-:W-:-:S05]  /*148c0*/  LOP3.LUT R2, R2, 0x3, RZ, 0xc0, !PT ;  /* 0x0000000302027812 */ /* 0x000fca00078ec0ff */
[----:B------:R1:W2:Y:S02]  /*148d0*/  SHFL.IDX PT, R14, R2, RZ, 0x1f ;  /* 0x00001fff020e7589 */ /* 0x0002a400000e0000 */
.L_x_5554:
[----:B--2---:R-:W-:Y:S01]  /*148e0*/  ISETP.NE.AND P0, PT, R14, RZ, PT ;  /* 0x000000ff0e00720c */ /* 0x004fe20003f05270 */
[----:B------:R-:W-:-:S12]  /*148f0*/  BSSY B0, `(.L_x_5465) ;  /* 0x0000029000007945 */ /* 0x000fd80003800000 */
[----:B------:R-:W-:Y:S05]  /*14900*/  @P0 BRA `(.L_x_5466) ;  /* 0x00000000009c0947 */ /* 0x000fea0003800000 */
[----:B------:R-:W-:-:S03]  /*14910*/  UMOV UR4, 0xffffffff ;  /* 0xffffffff00047882 */ /* 0x000fc60000000000 */
[----:B------:R-:W-:Y:S05]  /*14920*/  BRA.DIV UR4, `(.L_x_5467) ;  /* 0x0000002e04307947 */ /* 0x000fea000b800000 */
[----:B------:R-:W-:-:S13]  /*14930*/  ELECT P6, URZ, PT ;  /* 0x00000000003f782f */ /* 0x000fda00038c0000 */
.L_x_5557:
        /* <DEDUP_REMOVED lines=8> */
.L_x_5468:
[----:B0-----:R-:W2:Y:S04]  /*149c0*/  LDL R3, [R1+0x8] ;  /* 0x0000080001037983 */ /* 0x001ea80000100800 */
[----:B---3-5:R-:W3:Y:S01]  /*149d0*/  LDL.LU R7, [R1+0x18] ;  /* 0x0000180001077983 */ /* 0x028ee20000300800 */
        /* <DEDUP_REMOVED lines=12> */
.L_x_5558:
[----:B------:R-:W1:Y:S02]  /*14aa0*/  SYNCS.PHASECHK.TRANS64.TRYWAIT P0, [R7+URZ], R2 ;  /* 0x00000002070075a7 */ /* 0x000e64000800017f */
[----:B-1----:R-:W-:Y:S05]  /*14ab0*/  @!P0 BRA `(.L_x_5470) ;  /* 0x0000002c00008947 */ /* 0x002fea0003800000 */
.L_x_5559:
[----:B------:R-:W-:Y:S05]  /*14ac0*/  @!P2 BRA `(.L_x_5471) ;  /* 0x000000000004a947 */ /* 0x000fea0003800000 */
[----:B------:R-:W-:Y:S01]  /*14ad0*/  BPT.TRAP 0x1 ;  /* 0x000000040000795c */ /* 0x000fe20000300000 */
.L_x_5471:
[----:B------:R-:W2:Y:S01]  /*14ae0*/  LDL.LU R4, [R1+0x8] ;  /* 0x0000080001047983 */ /* 0x000ea20000300800 */
[----:B------:R-:W-:-:S04]  /*14af0*/  VIADD R0, R0, 0x32460 ;  /* 0x0003246000007836 */ /* 0x000fc80000000000 */
[----:B--2---:R-:W-:-:S04]  /*14b00*/  IMAD R4, R4, 0x8, R0 ;  /* 0x0000000804047824 */ /* 0x004fc800078e0200 */
[----:B------:R-:W2:Y:S02]  /*14b10*/  SYNCS.PHASECHK.TRANS64.TRYWAIT P0, [R4+URZ], R5 ;  /* 0x00000005040075a7 */ /* 0x000ea4000800017f */
[----:B--2---:R-:W-:Y:S05]  /*14b20*/  @!P0 BRA `(.L_x_5472) ;  /* 0x0000002800f88947 */ /* 0x004fea0003800000 */
.L_x_5560:
[----:B------:R-:W-:-:S07]  /*14b30*/  IMAD R3, R3, 0x8, R0 ;  /* 0x0000000803037824 */ /* 0x000fce00078e0200 */
.L_x_5473:
[----:B---3--:R3:W4:Y:S02]  /*14b40*/  SYNCS.PHASECHK.TRANS64.TRYWAIT P0, [R3+URZ], R2 ;  /* 0x00000002030075a7 */ /* 0x008724000800017f */
[----:B----4-:R-:W-:Y:S05]  /*14b50*/  @!P0 NANOSLEEP.SYNCS 0x989680 ;  /* 0x009896800000895d */ /* 0x010fea0003900000 */
[----:B------:R-:W4:Y:S02]  /*14b60*/  @!P0 SYNCS.PHASECHK.TRANS64 P0, [R3+URZ], R2 ;  /* 0x00000002030085a7 */ /* 0x000f24000800007f */
[----:B----4-:R-:W-:Y:S05]  /*14b70*/  @!P0 BRA `(.L_x_5473) ;  /* 0xfffffffc00f08947 */ /* 0x010fea000383ffff */
.L_x_5466:
[----:B------:R-:W-:Y:S05]  /*14b80*/  BSYNC B0 ;  /* 0x0000000000007941 */ /* 0x000fea0003800000 */
.L_x_5465:
[----:B------:R-:W-:Y:S05]  /*14b90*/  EXIT ;  /* 0x000000000000794d */ /* 0x000fea0003800000 */
.L_x_5294:
[----:B0-----:R0:W1:Y:S02]  /*14ba0*/  SYNCS.PHASECHK.TRANS64.TRYWAIT P0, [R5+URZ+0x32400], R2 ;  /* 0x03240002050075a7 */ /* 0x001064000800017f */
[----:B-1----:R-:W-:Y:S05]  /*14bb0*/  @!P0 NANOSLEEP.SYNCS 0x989680 ;  /* 0x009896800000895d */ /* 0x002fea0003900000 */
[----:B------:R-:W1:Y:S02]  /*14bc0*/  @!P0 SYNCS.PHASECHK.TRANS64 P0, [R5+URZ+0x32400], R2 ;  /* 0x03240002050085a7 */ /* 0x000e64000800007f */
[----:B-1----:R-:W-:Y:S05]  /*14bd0*/  @!P0 BRA `(.L_x_5294) ;  /* 0xfffffffc00f08947 */ /* 0x002fea000383ffff */
[----:B------:R-:W-:Y:S05]  /*14be0*/  BRA `(.L_x_5474) ;  /* 0xfffffed000207947 */ /* 0x000fea000383ffff */
.L_x_5298:
[----:B--2---:R2:W3:Y:S02]  /*14bf0*/  SYNCS.PHASECHK.TRANS64.TRYWAIT P1, [R0+URZ+0x32430], R3 ;  /* 0x03243003000075a7 */ /* 0x0044e4000802017f */
[----:B---3--:R-:W-:Y:S05]  /*14c00*/  @!P1 NANOSLEEP.SYNCS 0x989680 ;  /* 0x009896800000995d */ /* 0x008fea0003900000 */
[----:B------:R-:W3:Y:S02]  /*14c10*/  @!P1 SYNCS.PHASECHK.TRANS64 P1, [R0+URZ+0x32430], R3 ;  /* 0x03243003000095a7 */ /* 0x000ee4000802007f */
[----:B---3--:R-:W-:Y:S05]  /*14c20*/  @!P1 BRA `(.L_x_5298) ;  /* 0xfffffffc00f09947 */ /* 0x008fea000383ffff */
[----:B------:R-:W-:Y:S05]  /*14c30*/  BRA `(.L_x_5297) ;  /* 0xfffffed000507947 */ /* 0x000fea000383ffff */
.L_x_5299:
[----:B---3--:R3:W4:Y:S02]  /*14c40*/  SYNCS.PHASECHK.TRANS64.TRYWAIT P1, [R5+URZ+0x32410], R2 ;  /* 0x03241002050075a7 */ /* 0x008724000802017f */
[----:B----4-:R-:W-:Y:S05]  /*14c50*/  @!P1 NANOSLEEP.SYNCS 0x989680 ;  /* 0x009896800000995d */ /* 0x010fea0003900000 */
[----:B------:R-:W4:Y:S02]  /*14c60*/  @!P1 SYNCS.PHASECHK.TRANS64 P1, [R5+URZ+0x32410], R2 ;  /* 0x03241002050095a7 */ /* 0x000f24000802007f */
[----:B----4-:R-:W-:Y:S05]  /*14c70*/  @!P1 BRA `(.L_x_5299) ;  /* 0xfffffffc00f09947 */ /* 0x010fea000383ffff */
[----:B------:R-:W-:Y:S05]  /*14c80*/  BRA `(.L_x_5475) ;  /* 0xfffffed000fc7947 */ /* 0x000fea000383ffff */
.L_x_5303:
[----:B------:R0:W0:Y:S02]  /*14c90*/  SYNCS.PHASECHK.TRANS64.TRYWAIT P1, [R0+URZ+0x32450], R3 ;  /* 0x03245003000075a7 */ /* 0x000024000802017f */
[----:B0-----:R-:W-:Y:S05]  /*14ca0*/  @!P1 NANOSLEEP.SYNCS 0x989680 ;  /* 0x009896800000995d */ /* 0x001fea0003900000 */
[----:B------:R-:W0:Y:S02]  /*14cb0*/  @!P1 SYNCS.PHASECHK.TRANS64 P1, [R0+URZ+0x32450], R3 ;  /* 0x03245003000095a7 */ /* 0x000e24000802007f */
[----:B0-----:R-:W-:Y:S05]  /*14cc0*/  @!P1 BRA `(.L_x_5303) ;  /* 0xfffffffc00f09947 */ /* 0x001fea000383ffff */
[----:B------:R-:W-:Y:S05]  /*14cd0*/  BRA `(.L_x_5302) ;  /* 0xfffffed400087947 */ /* 0x000fea000383ffff */
.L_x_5308:
[----:B-1----:R-:W-:-:S04]  /*14ce0*/  IMAD.U32 R152, RZ, RZ, UR4 ;  /* 0x00000004ff987e24 */ /* 0x002fc8000f8e00ff */
[----:B------:R1:W2:Y:S03]  /*14cf0*/  SYNCS.PHASECHK.TRANS64.TRYWAIT P3, [R152+URZ+0x32430], R21 ;  /* 0x03243015980075a7 */ /* 0x0002a6000806017f */
[----:B--2---:R-:W-:Y:S05]  /*14d00*/  @!P3 NANOSLEEP.SYNCS 0x989680 ;  /* 0x009896800000b95d */ /* 0x004fea0003900000 */
[----:B------:R-:W2:Y:S02]  /*14d10*/  @!P3 SYNCS.PHASECHK.TRANS64 P3, [R152+URZ+0x32430], R21 ;  /* 0x032430159800b5a7 */ /* 0x000ea4000806007f */
[----:B--2---:R-:W-:Y:S05]  /*14d20*/  @!P3 BRA `(.L_x_5308) ;  /* 0xfffffffc00ecb947 */ /* 0x004fea000383ffff */
[----:B------:R-:W-:Y:S05]  /*14d30*/  BRA `(.L_x_5307) ;  /* 0xfffffefc00187947 */ /* 0x000fea000383ffff */
.L_x_5312:
[----:B--2---:R-:W-:-:S04]  /*14d40*/  IMAD.U32 R212, RZ, RZ, UR4 ;  /* 0x00000004ffd47e24 */ /* 0x004fc8000f8e00ff */
[----:B------:R2:W3:Y:S03]  /*14d50*/  SYNCS.PHASECHK.TRANS64.TRYWAIT P3, [R212+URZ+0x32450], R21 ;  /* 0x03245015d40075a7 */ /* 0x0004e6000806017f */
[----:B---3--:R-:W-:Y:S05]  /*14d60*/  @!P3 NANOSLEEP.SYNCS 0x989680 ;  /* 0x009896800000b95d */ /* 0x008fea0003900000 */
[----:B------:R-:W3:Y:S02]  /*14d70*/  @!P3 SYNCS.PHASECHK.TRANS64 P3, [R212+URZ+0x32450], R21 ;  /* 0x03245015d400b5a7 */ /* 0x000ee4000806007f */
[----:B---3--:R-:W-:Y:S05]  /*14d80*/  @!P3 BRA `(.L_x_5312) ;  /* 0xfffffffc00ecb947 */ /* 0x008fea000383ffff */
[----:B------:R-:W-:Y:S05]  /*14d90*/  BRA `(.L_x_5311) ;  /* 0xfffffefc00947947 */ /* 0x000fea000383ffff */
.L_x_5318:
[----:B--2---:R-:W-:-:S04]  /*14da0*/  IMAD.U32 R152, RZ, RZ, UR4 ;  /* 0x00000004ff987e24 */ /* 0x004fc8000f8e00ff */
[----:B------:R2:W3:Y:S03]  /*14db0*/  SYNCS.PHASECHK.TRANS64.TRYWAIT P1, [R152+URZ+0x32430], R21 ;  /* 0x03243015980075a7 */ /* 0x0004e6000802017f */
[----:B---3--:R-:W-:Y:S05]  /*14dc0*/  @!P1 NANOSLEEP.SYNCS 0x989680 ;  /* 0x009896800000995d */ /* 0x008fea0003900000 */
[----:B------:R-:W3:Y:S02]  /*14dd0*/  @!P1 SYNCS.PHASECHK.TRANS64 P1, [R152+URZ+0x32430], R21 ;  /* 0x03243015980095a7 */ /* 0x000ee4000802007f */
[----:B---3--:R-:W-:Y:S05]  /*14de0*/  @!P1 BRA `(.L_x_5318) ;  /* 0xfffffffc00ec9947 */ /* 0x008fea000383ffff */
[----:B------:R-:W-:Y:S05]  /*14df0*/  BRA `(.L_x_5317) ;  /* 0xffffff2c00007947 */ /* 0x000fea000383ffff */
.L_x_5322:
[----:B--2---:R-:W-:-:S04]  /*14e00*/  IMAD.U32 R202, RZ, RZ, UR4 ;  /* 0x00000004ffca7e24 */ /* 0x004fc8000f8e00ff */
[----:B------:R2:W3:Y:S03]  /*14e10*/  SYNCS.PHASECHK.TRANS64.TRYWAIT P1, [R202+URZ+0x32450], R21 ;  /* 0x03245015ca0075a7 */ /* 0x0004e6000802017f */
[----:B---3--:R-:W-:Y:S05]  /*14e20*/  @!P1 NANOSLEEP.SYNCS 0x989680 ;  /* 0x009896800000995d */ /* 0x008fea0003900000 */
[----:B------:R-:W3:Y:S02]  /*14e30*/  @!P1 SYNCS.PHASECHK.TRANS64 P1, [R202+URZ+0x32450], R21 ;  /* 0x03245015ca0095a7 */ /* 0x000ee4000802007f */
[----:B---3--:R-:W-:Y:S05]  /*14e40*/  @!P1 BRA `(.L_x_5322) ;  /* 0xfffffffc00ec9947 */ /* 0x008fea000383ffff */
[----:B------:R-:W-:Y:S05]  /*14e50*/  BRA `(.L_x_5321) ;  /* 0xffffff2c007c7947 */ /* 0x000fea000383ffff */
.L_x_5365:
        /* <DEDUP_REMOVED lines=8> */
[----:B-1----:R-:W-:Y:S05]  /*14ee0*/  WARPSYNC.COLLECTIVE R15, `(.L_x_5477) ;  /* 0x000000000f087348 */ /* 0x002fea0003c00000 */
[----:B------:R0:W2:Y:S02]  /*14ef0*/  SHFL.IDX P6, R14, R13, R12, R11 ;  /* 0x0000000c0d0e7389 */ /* 0x0000a400000c000b */
[----:B012---:R-:W-:Y:S01]  /*14f00*/  ENDCOLLECTIVE ;  /* 0x000000000000791b */ /* 0x007fe20003800000 */
.L_x_5477:
[----:B------:R-:W-:Y:S05]  /*14f10*/  BSYNC B0 ;  /* 0x0000000000007941 */ /* 0x000fea0003800000 */
.L_x_5476:
[----:B------:R-:W-:Y:S05]  /*14f20*/  BRA `(.L_x_5478) ;  /* 0xffffffa4003c7947 */ /* 0x000fea000383ffff */
.L_x_5367:
[----:B------:R-:W-:Y:S01]  /*14f30*/  BSSY B0, `(.L_x_5479) ;  /* 0x0000006000007945 */ /* 0x000fe20003800000 */
[----:B------:R-:W-:-:S07]  /*14f40*/  IMAD.MOV.U32 R15, RZ, RZ, -0x1 ;  /* 0xffffffffff0f7424 */ /* 0x000fce00078e00ff */
[----:B01----:R-:W-:Y:S05]  /*14f50*/  WARPSYNC.COLLECTIVE R15, `(.L_x_5480) ;  /* 0x000000000f0c7348 */ /* 0x003fea0003c00000 */
[----:B------:R-:W-:Y:S02]  /*14f60*/  ELECT P6, UR62, PT ;  /* 0x00000000003e782f */ /* 0x000fe400038c0000 */
[----:B------:R-:W-:Y:S01]  /*14f70*/  MOV R14, UR62 ;  /* 0x0000003e000e7c02 */ /* 0x000fe20008000f00 */
[----:B01----:R-:W-:Y:S10]  /*14f80*/  ENDCOLLECTIVE ;  /* 0x000000000000791b */ /* 0x003ff40003800000 */
.L_x_5480:
[----:B------:R-:W-:Y:S05]  /*14f90*/  BSYNC B0 ;  /* 0x0000000000007941 */ /* 0x000fea0003800000 */
.L_x_5479:
[----:B------:R-:W-:Y:S05]  /*14fa0*/  BRA `(.L_x_5481) ;  /* 0xffffffa4004c7947 */ /* 0x000fea000383ffff */
.L_x_5369:
[----:B0-----:R0:W2:Y:S02]  /*14fb0*/  SYNCS.PHASECHK.TRANS64.TRYWAIT P0, [R0+URZ+0x32440], R2 ;  /* 0x03244002000075a7 */ /* 0x0010a4000800017f */
[----:B--2---:R-:W-:Y:S05]  /*14fc0*/  @!P0 NANOSLEEP.SYNCS 0x989680 ;  /* 0x009896800000895d */ /* 0x004fea0003900000 */
[----:B------:R-:W2:Y:S02]  /*14fd0*/  @!P0 SYNCS.PHASECHK.TRANS64 P0, [R0+URZ+0x32440], R2 ;  /* 0x03244002000085a7 */ /* 0x000ea4000800007f */
[----:B--2---:R-:W-:Y:S05]  /*14fe0*/  @!P0 BRA `(.L_x_5369) ;  /* 0xfffffffc00f08947 */ /* 0x004fea000383ffff */
[----:B------:R-:W-:Y:S05]  /*14ff0*/  BRA `(.L_x_5482) ;  /* 0xffffffa400b87947 */ /* 0x000fea000383ffff */
.L_x_5373:
[----:B------:R0:W5:Y:S01]  /*15000*/  LDL R2, [R1+0x34] ;  /* 0x0000340001027983 */ /* 0x0001620000100800 */
[----:B------:R-:W-:Y:S02]  /*15010*/  IMAD.MOV.U32 R13, RZ, RZ, R0 ;  /* 0x000000ffff0d7224 */ /* 0x000fe400078e0000 */
[----:B------:R-:W-:Y:S02]  /*15020*/  IMAD.MOV.U32 R12, RZ, RZ, RZ ;  /* 0x000000ffff0c7224 */ /* 0x000fe400078e00ff */
[----:B------:R-:W-:Y:S02]  /*15030*/  IMAD.MOV.U32 R11, RZ, RZ, 0x181f ;  /* 0x0000181fff0b7424 */ /* 0x000fe400078e00ff */
[----:B------:R-:W-:Y:S02]  /*15040*/  IMAD.MOV.U32 R15, RZ, RZ, -0x1 ;  /* 0xffffffffff0f7424 */ /* 0x000fe400078e00ff */
[----:B0-----:R-:W-:-:S07]  /*15050*/  IMAD R17, R17, 0x80, R8 ;  /* 0x0000008011117824 */ /* 0x001fce00078e0208 */
[----:B-----5:R-:W-:Y:S05]  /*15060*/  WARPSYNC.COLLECTIVE R15, `(.L_x_5483) ;  /* 0x000000000f087348 */ /* 0x020fea0003c00000 */
[----:B------:R0:W1:Y:S02]  /*15070*/  SHFL.IDX P6, R14, R13, R12, R11 ;  /* 0x0000000c0d0e7389 */ /* 0x00006400000c000b */
[----:B01---5:R-:W-:Y:S01]  /*15080*/  ENDCOLLECTIVE ;  /* 0x000000000000791b */ /* 0x023fe20003800000 */
.L_x_5483:
[----:B------:R-:W-:-:S05]  /*15090*/  VIADD R8, R17, 0x10 ;  /* 0x0000001011087836 */ /* 0x000fca0000000000 */
[----:B------:R0:W-:Y:S01]  /*150a0*/  STL [R1+0x3c], R8 ;  /* 0x00003c0801007387 */ /* 0x0001e20000100800 */
[----:B------:R-:W-:Y:S02]  /*150b0*/  IMAD.MOV.U32 R13, RZ, RZ, R3 ;  /* 0x000000ffff0d7224 */ /* 0x000fe400078e0003 */
[----:B------:R-:W-:-:S07]  /*150c0*/  IMAD.MOV.U32 R4, RZ, RZ, R14 ;  /* 0x000000ffff047224 */ /* 0x000fce00078e000e */
[----:B0-----:R-:W-:Y:S05]  /*150d0*/  WARPSYNC.COLLECTIVE R15, `(.L_x_5484) ;  /* 0x000000000f087348 */ /* 0x001fea0003c00000 */
[----:B------:R1:W2:Y:S02]  /*150e0*/  SHFL.IDX P6, R14, R13, R12, R11 ;  /* 0x0000000c0d0e7389 */ /* 0x0002a400000c000b */
[----:B012---:R-:W-:Y:S01]  /*150f0*/  ENDCOLLECTIVE ;  /* 0x000000000000791b */ /* 0x007fe20003800000 */
.L_x_5484:
[----:B------:R-:W-:Y:S02]  /*15100*/  IMAD.MOV.U32 R13, RZ, RZ, R0 ;  /* 0x000000ffff0d7224 */ /* 0x000fe400078e0000 */
[----:B------:R-:W-:Y:S02]  /*15110*/  IMAD.MOV.U32 R12, RZ, RZ, 0x1 ;  /* 0x00000001ff0c7424 */ /* 0x000fe400078e00ff */
[----:B------:R-:W-:-:S07]  /*15120*/  IMAD.MOV.U32 R5, RZ, RZ, R14 ;  /* 0x000000ffff057224 */ /* 0x000fce00078e000e */
[----:B------:R-:W-:Y:S05]  /*15130*/  WARPSYNC.COLLECTIVE R15, `(.L_x_5485) ;  /* 0x000000000f087348 */ /* 0x000fea0003c00000 */
[----:B------:R0:W1:Y:S02]  /*15140*/  SHFL.IDX P6, R14, R13, R12, R11 ;  /* 0x0000000c0d0e7389 */ /* 0x00006400000c000b */
[----:B01----:R-:W-:Y:S01]  /*15150*/  ENDCOLLECTIVE ;  /* 0x000000000000791b */ /* 0x003fe20003800000 */
.L_x_5485:
[----:B------:R-:W-:Y:S02]  /*15160*/  IMAD.MOV.U32 R13, RZ, RZ, R3 ;  /* 0x000000ffff0d7224 */ /* 0x000fe400078e0003 */
[----:B------:R-:W-:Y:S02]  /*15170*/  IMAD R2, R2, R7, RZ ;  /* 0x0000000702027224 */ /* 0x000fe400078e02ff */
[----:B------:R-:W-:-:S07]  /*15180*/  IMAD.MOV.U32 R7, RZ, RZ, R14 ;  /* 0x000000ffff077224 */ /* 0x000fce00078e000e */
[----:B------:R-:W-:Y:S05]  /*15190*/  WARPSYNC.COLLECTIVE R15, `(.L_x_5486) ;  /* 0x000000000f087348 */ /* 0x000fea0003c00000 */
[----:B------:R0:W1:Y:S02]  /*151a0*/  SHFL.IDX P6, R14, R13, R12, R11 ;  /* 0x0000000c0d0e7389 */ /* 0x00006400000c000b */
[----:B01----:R-:W-:Y:S01]  /*151b0*/  ENDCOLLECTIVE ;  /* 0x000000000000791b */ /* 0x003fe20003800000 */
.L_x_5486:
        /* <DEDUP_REMOVED lines=13> */
.L_x_5487:
        /* <DEDUP_REMOVED lines=12> */
.L_x_5488:
        /* <DEDUP_REMOVED lines=17> */
.L_x_5489:
        /* <DEDUP_REMOVED lines=10> */
.L_x_5490:
        /* <DEDUP_REMOVED lines=13> */
.L_x_5491:
        /* <DEDUP_REMOVED lines=10> */
.L_x_5492:
        /* <DEDUP_REMOVED lines=13> */
.L_x_5493:
        /* <DEDUP_REMOVED lines=10> */
.L_x_5494:
        /* <DEDUP_REMOVED lines=13> */
.L_x_5495:
        /* <DEDUP_REMOVED lines=10> */
.L_x_5496:
        /* <DEDUP_REMOVED lines=11> */
.L_x_5497:
        /* <DEDUP_REMOVED lines=10> */
.L_x_5498:
[----:B------:R-:W-:Y:S01]  /*15aa0*/  @!PT LDS RZ, [RZ] ;  /* 0x00000000fffff984 */ /* 0x000fe20000000800 */
[----:B------:R-:W-:Y:S01]  /*15ab0*/  @!PT LDS RZ, [RZ] ;  /* 0x00000000fffff984 */ /* 0x000fe20000000800 */
[----:B------:R-:W-:Y:S01]  /*15ac0*/  @!PT LDS RZ, [RZ] ;  /* 0x00000000fffff984 */ /* 0x000fe20000000800 */
[----:B------:R1:W-:Y:S01]  /*15ad0*/  @!P1 LDGSTS.E.BYPASS.LTC128B.128 [R9+0x1b400], desc[UR38][R4.64], !P0 ;  /* 0x1b40000004099fae */ /* 0x0003e2000c101d66 */
[----:B------:R-:W-:Y:S01]  /*15ae0*/  IMAD.MOV.U32 R3, RZ, RZ, R14 ;  /* 0x000000ffff037224 */ /* 0x000fe200078e000e */
[----:B------:R-:W-:Y:S06]  /*15af0*/  BRA `(.L_x_5499) ;  /* 0xffffffa800607947 */ /* 0x000fec000383ffff */
.L_x_5377:
        /* <DEDUP_REMOVED lines=35> */
.L_x_5501:
[----:B------:R-:W-:Y:S05]  /*15d30*/  BSYNC B0 ;  /* 0x0000000000007941 */ /* 0x000fea0003800000 */
.L_x_5500:
        /* <DEDUP_REMOVED lines=12> */
.L_x_5502:
        /* <DEDUP_REMOVED lines=14> */
.L_x_5503:
[----:B------:R-:W-:-:S04]  /*15ee0*/  @!P5 LOP3.LUT R2, R3, R2, RZ, 0x3c, !PT ;  /* 0x000000020302d212 */ /* 0x000fc800078e3cff */
[----:B------:R-:W-:Y:S01]  /*15ef0*/  @!P5 LOP3.LUT R3, R3, R2, RZ, 0x3c, !PT ;  /* 0x000000020303d212 */ /* 0x000fe200078e3cff */
[----:B------:R-:W-:Y:S02]  /*15f00*/  IMAD.MOV.U32 R13, RZ, RZ, R4 ;  /* 0x000000ffff0d7224 */ /* 0x000fe400078e0004 */
[----:B------:R-:W-:-:S07]  /*15f10*/  IMAD.MOV.U32 R6, RZ, RZ, R14 ;  /* 0x000000ffff067224 */ /* 0x000fce00078e000e */
[----:B------:R-:W-:Y:S05]  /*15f20*/  WARPSYNC.COLLECTIVE R15, `(.L_x_5504) ;  /* 0x000000000f087348 */ /* 0x000fea0003c00000 */
[----:B------:R0:W1:Y:S02]  /*15f30*/  SHFL.IDX P6, R14, R13, R12, R11 ;  /* 0x0000000c0d0e7389 */ /* 0x00006400000c000b */
[----:B01----:R-:W-:Y:S01]  /*15f40*/  ENDCOLLECTIVE ;  /* 0x000000000000791b */ /* 0x003fe20003800000 */
.L_x_5504:
        /* <DEDUP_REMOVED lines=17> */
.L_x_5505:
        /* <DEDUP_REMOVED lines=12> */
.L_x_5506:
        /* <DEDUP_REMOVED lines=12> */
.L_x_5507:
        /* <DEDUP_REMOVED lines=12> */
.L_x_5508:
        /* <DEDUP_REMOVED lines=12> */
.L_x_5509:
        /* <DEDUP_REMOVED lines=12> */
.L_x_5510:
        /* <DEDUP_REMOVED lines=12> */
.L_x_5511:
        /* <DEDUP_REMOVED lines=11> */
.L_x_5512:
        /* <DEDUP_REMOVED lines=16> */
.L_x_5513:
[----:B------:R-:W-:Y:S02]  /*16690*/  IMAD.MOV.U32 R13, RZ, RZ, R4 ;  /* 0x000000ffff0d7224 */ /* 0x000fe400078e0004 */
[----:B------:R-:W-:-:S07]  /*166a0*/  IMAD.MOV.U32 R6, RZ, RZ, R14 ;  /* 0x000000ffff067224 */ /* 0x000fce00078e000e */
[----:B------:R-:W-:Y:S05]  /*166b0*/  WARPSYNC.COLLECTIVE R15, `(.L_x_5514) ;  /* 0x000000000f087348 */ /* 0x000fea0003c00000 */
[----:B------:R0:W1:Y:S02]  /*166c0*/  SHFL.IDX P6, R14, R13, R12, R11 ;  /* 0x0000000c0d0e7389 */ /* 0x00006400000c000b */
[----:B01----:R-:W-:Y:S01]  /*166d0*/  ENDCOLLECTIVE ;  /* 0x000000000000791b */ /* 0x003fe20003800000 */
.L_x_5514:
[----:B------:R-:W-:Y:S02]  /*166e0*/  IMAD.MOV.U32 R13, RZ, RZ, R0 ;  /* 0x000000ffff0d7224 */ /* 0x000fe400078e0000 */
[----:B------:R-:W-:Y:S02]  /*166f0*/  IMAD.MOV.U32 R12, RZ, RZ, 0x7 ;  /* 0x00000007ff0c7424 */ /* 0x000fe400078e00ff */
[----:B------:R-:W-:-:S07]  /*16700*/  IMAD.MOV.U32 R2, RZ, RZ, R14 ;  /* 0x000000ffff027224 */ /* 0x000fce00078e000e */
[----:B------:R-:W-:Y:S05]  /*16710*/  WARPSYNC.COLLECTIVE R15, `(.L_x_5515) ;  /* 0x000000000f087348 */ /* 0x000fea0003c00000 */
[----:B------:R0:W1:Y:S02]  /*16720*/  SHFL.IDX P6, R14, R13, R12, R11 ;  /* 0x0000000c0d0e7389 */ /* 0x00006400000c000b */
[----:B01----:R-:W-:Y:S01]  /*16730*/  ENDCOLLECTIVE ;  /* 0x000000000000791b */ /* 0x003fe20003800000 */
.L_x_5515:
        /* <DEDUP_REMOVED lines=14> */
.L_x_5516:
[----:B------:R-:W-:Y:S01]  /*16820*/  IMAD.MOV.U32 R2, RZ, RZ, R14 ;  /* 0x000000ffff027224 */ /* 0x000fe200078e000e */
[----:B------:R-:W-:Y:S06]  /*16830*/  BRA `(.L_x_5517) ;  /* 0xffffffa400f47947 */ /* 0x000fec000383ffff */
.L_x_5382:
[----:B0-----:R-:W4:Y:S02]  /*16840*/  LDL R2, [R1+0x4] ;  /* 0x0000040001027983 */ /* 0x001f240000100800 */
[----:B----4-:R0:W1:Y:S02]  /*16850*/  SYNCS.PHASECHK.TRANS64.TRYWAIT P0, [R2+URZ+0x32420], R0 ;  /* 0x03242000020075a7 */ /* 0x010064000800017f */
[----:B-1----:R-:W-:Y:S05]  /*16860*/  @!P0 NANOSLEEP.SYNCS 0x989680 ;  /* 0x009896800000895d */ /* 0x002fea0003900000 */
[----:B------:R-:W1:Y:S02]  /*16870*/  @!P0 SYNCS.PHASECHK.TRANS64 P0, [R2+URZ+0x32420], R0 ;  /* 0x03242000020085a7 */ /* 0x000e64000800007f */
[----:B-1----:R-:W-:Y:S05]  /*16880*/  @!P0 BRA `(.L_x_5382) ;  /* 0xfffffffc00ec8947 */ /* 0x002fea000383ffff */
[----:B------:R-:W-:Y:S05]  /*16890*/  BRA `(.L_x_5518) ;  /* 0xffffffa800707947 */ /* 0x000fea000383ffff */
.L_x_5386:
[----:B0-----:R0:W1:Y:S02]  /*168a0*/  SYNCS.PHASECHK.TRANS64.TRYWAIT P0, [R2+URZ+0x32460], R0 ;  /* 0x03246000020075a7 */ /* 0x001064000800017f */
[----:B-1----:R-:W-:Y:S05]  /*168b0*/  @!P0 NANOSLEEP.SYNCS 0x989680 ;  /* 0x009896800000895d */ /* 0x002fea0003900000 */
[----:B------:R-:W1:Y:S02]  /*168c0*/  @!P0 SYNCS.PHASECHK.TRANS64 P0, [R2+URZ+0x32460], R0 ;  /* 0x03246000020085a7 */ /* 0x000e64000800007f */
[----:B-1----:R-:W-:Y:S05]  /*168d0*/  @!P0 BRA `(.L_x_5386) ;  /* 0xfffffffc00f08947 */ /* 0x002fea000383ffff */
[----:B------:R-:W-:Y:S05]  /*168e0*/  BRA `(.L_x_5519) ;  /* 0xffffffa800a07947 */ /* 0x000fea000383ffff */
.L_x_5401:
[----:B-1----:R1:W2:Y:S02]  /*168f0*/  SYNCS.PHASECHK.TRANS64.TRYWAIT P0, [R3+URZ+0x32440], R2 ;  /* 0x03244002030075a7 */ /* 0x0022a4000800017f */
[----:B--2---:R-:W-:Y:S05]  /*16900*/  @!P0 NANOSLEEP.SYNCS 0x989680 ;  /* 0x009896800000895d */ /* 0x004fea0003900000 */
[----:B------:R-:W2:Y:S02]  /*16910*/  @!P0 SYNCS.PHASECHK.TRANS64 P0, [R3+URZ+0x32440], R2 ;  /* 0x03244002030085a7 */ /* 0x000ea4000800007f */
[----:B--2---:R-:W-:Y:S05]  /*16920*/  @!P0 BRA `(.L_x_5401) ;  /* 0xfffffffc00f08947 */ /* 0x004fea000383ffff */
[----:B------:R-:W-:Y:S05]  /*16930*/  BRA `(.L_x_5520) ;  /* 0xffffffb000c47947 */ /* 0x000fea000383ffff */
.L_x_5406:
[----:B0-----:R0:W2:Y:S02]  /*16940*/  SYNCS.PHASECHK.TRANS64.TRYWAIT P0, [R3+URZ+0x32460], R2 ;  /* 0x03246002030075a7 */ /* 0x0010a4000800017f */
[----:B--2---:R-:W-:Y:S05]  /*16950*/  @!P0 NANOSLEEP.SYNCS 0x989680 ;  /* 0x009896800000895d */ /* 0x004fea0003900000 */
[----:B------:R-:W2:Y:S02]  /*16960*/  @!P0 SYNCS.PHASECHK.TRANS64 P0, [R3+URZ+0x32460], R2 ;  /* 0x03246002030085a7 */ /* 0x000ea4000800007f */
[----:B--2---:R-:W-:Y:S05]  /*16970*/  @!P0 BRA `(.L_x_5406) ;  /* 0xfffffffc00f08947 */ /* 0x004fea000383ffff */
[----:B------:R-:W-:Y:S05]  /*16980*/  BRA `(.L_x_5521) ;  /* 0xffffffb4004c7947 */ /* 0x000fea000383ffff */
.L_x_5417:
[----:B0-----:R0:W1:Y:S02]  /*16990*/  SYNCS.PHASECHK.TRANS64.TRYWAIT P0, [R4+URZ+0x32440], R2 ;  /* 0x03244002040075a7 */ /* 0x001064000800017f */
[----:B-1----:R-:W-:Y:S05]  /*169a0*/  @!P0 NANOSLEEP.SYNCS 0x989680 ;  /* 0x009896800000895d */ /* 0x002fea0003900000 */
[----:B------:R-:W1:Y:S02]  /*169b0*/  @!P0 SYNCS.PHASECHK.TRANS64 P0, [R4+URZ+0x32440], R2 ;  /* 0x03244002040085a7 */ /* 0x000e64000800007f */
[----:B-1----:R-:W-:Y:S05]  /*169c0*/  @!P0 BRA `(.L_x_5417) ;  /* 0xfffffffc00f08947 */ /* 0x002fea000383ffff */
[----:B------:R-:W-:Y:S05]  /*169d0*/  BRA `(.L_x_5522) ;  /* 0xffffffbc00547947 */ /* 0x000fea000383ffff */
.L_x_5422:
[----:B-1----:R1:W2:Y:S02]  /*169e0*/  SYNCS.PHASECHK.TRANS64.TRYWAIT P0, [R4+URZ+0x32460], R2 ;  /* 0x03246002040075a7 */ /* 0x0022a4000800017f */
[----:B--2---:R-:W-:Y:S05]  /*169f0*/  @!P0 NANOSLEEP.SYNCS 0x989680 ;  /* 0x009896800000895d */ /* 0x004fea0003900000 */
[----:B------:R-:W2:Y:S02]  /*16a00*/  @!P0 SYNCS.PHASECHK.TRANS64 P0, [R4+URZ+0x32460], R2 ;  /* 0x03246002040085a7 */ /* 0x000ea4000800007f */
[----:B--2---:R-:W-:Y:S05]  /*16a10*/  @!P0 BRA `(.L_x_5422) ;  /* 0xfffffffc00f08947 */ /* 0x004fea000383ffff */
[----:B------:R-:W-:Y:S05]  /*16a20*/  BRA `(.L_x_5523) ;  /* 0xffffffbc00d87947 */ /* 0x000fea000383ffff */
.L_x_5433:
[----:B-1----:R1:W2:Y:S02]  /*16a30*/  SYNCS.PHASECHK.TRANS64.TRYWAIT P0, [R4+URZ+0x32440], R2 ;  /* 0x03244002040075a7 */ /* 0x0022a4000800017f */
[----:B--2---:R-:W-:Y:S05]  /*16a40*/  @!P0 NANOSLEEP.SYNCS 0x989680 ;  /* 0x009896800000895d */ /* 0x004fea0003900000 */
[----:B------:R-:W2:Y:S02]  /*16a50*/  @!P0 SYNCS.PHASECHK.TRANS64 P0, [R4+URZ+0x32440], R2 ;  /* 0x03244002040085a7 */ /* 0x000ea4000800007f */
[----:B--2---:R-:W-:Y:S05]  /*16a60*/  @!P0 BRA `(.L_x_5433) ;  /* 0xfffffffc00f08947 */ /* 0x004fea000383ffff */
[----:B------:R-:W-:Y:S05]  /*16a70*/  BRA `(.L_x_5524) ;  /* 0xffffffc400c47947 */ /* 0x000fea000383ffff */
.L_x_5438:
[----:B0-----:R0:W2:Y:S02]  /*16a80*/  SYNCS.PHASECHK.TRANS64.TRYWAIT P0, [R4+URZ+0x32460], R2 ;  /* 0x03246002040075a7 */ /* 0x0010a4000800017f */
[----:B--2---:R-:W-:Y:S05]  /*16a90*/  @!P0 NANOSLEEP.SYNCS 0x989680 ;  /* 0x009896800000895d */ /* 0x004fea0003900000 */
[----:B------:R-:W2:Y:S02]  /*16aa0*/  @!P0 SYNCS.PHASECHK.TRANS64 P0, [R4+URZ+0x32460], R2 ;  /* 0x03246002040085a7 */ /* 0x000ea4000800007f */
[----:B--2---:R-:W-:Y:S05]  /*16ab0*/  @!P0 BRA `(.L_x_5438) ;  /* 0xfffffffc00f08947 */ /* 0x004fea000383ffff */
[----:B------:R-:W-:Y:S05]  /*16ac0*/  BRA `(.L_x_5525) ;  /* 0xffffffc8004c7947 */ /* 0x000fea000383ffff */
.L_x_5450:
[----:B------:R-:W-:Y:S01]  /*16ad0*/  BSSY B0, `(.L_x_5526) ;  /* 0x0000008000007945 */ /* 0x000fe20003800000 */
[----:B------:R-:W-:Y:S02]  /*16ae0*/  IMAD.MOV.U32 R13, RZ, RZ, R16 ;  /* 0x000000ffff0d7224 */ /* 0x000fe400078e0010 */
[----:B------:R-:W-:Y:S02]  /*16af0*/  IMAD.MOV.U32 R12, RZ, RZ, RZ ;  /* 0x000000ffff0c7224 */ /* 0x000fe400078e00ff */
[----:B------:R-:W-:Y:S02]  /*16b00*/  IMAD.MOV.U32 R11, RZ, RZ, 0x1f ;  /* 0x0000001fff0b7424 */ /* 0x000fe400078e00ff */
[----:B------:R-:W-:-:S07]  /*16b10*/  IMAD.MOV.U32 R15, RZ, RZ, -0x1 ;  /* 0xffffffffff0f7424 */ /* 0x000fce00078e00ff */
[----:B01-3-5:R-:W-:Y:S05]  /*16b20*/  WARPSYNC.COLLECTIVE R15, `(.L_x_5527) ;  /* 0x000000000f087348 */ /* 0x02bfea0003c00000 */
[----:B------:R2:W4:Y:S02]  /*16b30*/  SHFL.IDX P6, R14, R13, R12, R11 ;  /* 0x0000000c0d0e7389 */ /* 0x00052400000c000b */
[----:B012345:R-:W-:Y:S01]  /*16b40*/  ENDCOLLECTIVE ;  /* 0x000000000000791b */ /* 0x03ffe20003800000 */
.L_x_5527:
[----:B------:R-:W-:Y:S05]  /*16b50*/  BSYNC B0 ;  /* 0x0000000000007941 */ /* 0x000fea0003800000 */
.L_x_5526:
        /* <DEDUP_REMOVED lines=9> */
.L_x_5528:
        /* <DEDUP_REMOVED lines=18> */
.L_x_5529:
        /* <DEDUP_REMOVED lines=8> */
.L_x_5530:
        /* <DEDUP_REMOVED lines=8> */
.L_x_5531:
        /* <DEDUP_REMOVED lines=8> */
.L_x_5532:
        /* <DEDUP_REMOVED lines=8> */
.L_x_5533:
        /* <DEDUP_REMOVED lines=9> */
.L_x_5534:
[----:B------:R-:W-:Y:S01]  /*16fa0*/  IMAD.MOV.U32 R16, RZ, RZ, R14 ;  /* 0x000000ffff107224 */ /* 0x000fe200078e000e */
[----:B------:R-:W-:Y:S06]  /*16fb0*/  BRA `(.L_x_5535) ;  /* 0xffffffcc00a47947 */ /* 0x000fec000383ffff */
.L_x_5455:
[----:B------:R-:W-:Y:S01]  /*16fc0*/  BSSY B0, `(.L_x_5536) ;  /* 0x0000008000007945 */ /* 0x000fe20003800000 */
[----:B-----5:R-:W-:Y:S02]  /*16fd0*/  IMAD.MOV.U32 R13, RZ, RZ, R2 ;  /* 0x000000ffff0d7224 */ /* 0x020fe400078e0002 */
[----:B------:R-:W-:Y:S02]  /*16fe0*/  IMAD.MOV.U32 R12, RZ, RZ, 0x1 ;  /* 0x00000001ff0c7424 */ /* 0x000fe400078e00ff */
[----:B------:R-:W-:Y:S02]  /*16ff0*/  IMAD.MOV.U32 R11, RZ, RZ, RZ ;  /* 0x000000ffff0b7224 */ /* 0x000fe400078e00ff */
[----:B------:R-:W-:-:S07]  /*17000*/  IMAD.MOV.U32 R15, RZ, RZ, -0x1 ;  /* 0xffffffffff0f7424 */ /* 0x000fce00078e00ff */
[----:B01-3--:R-:W-:Y:S05]  /*17010*/  WARPSYNC.COLLECTIVE R15, `(.L_x_5537) ;  /* 0x000000000f087348 */ /* 0x00bfea0003c00000 */
[----:B------:R2:W4:Y:S02]  /*17020*/  SHFL.UP P6, R14, R13, R12, R11 ;  /* 0x0400000c0d0e7389 */ /* 0x00052400000c000b */
[----:B01234-:R-:W-:Y:S01]  /*17030*/  ENDCOLLECTIVE ;  /* 0x000000000000791b */ /* 0x01ffe20003800000 */
.L_x_5537:
[----:B------:R-:W-:Y:S05]  /*17040*/  BSYNC B0 ;  /* 0x0000000000007941 */ /* 0x000fea0003800000 */
.L_x_5536:
        /* <DEDUP_REMOVED lines=9> */
.L_x_5538:
        /* <DEDUP_REMOVED lines=8> */
.L_x_5539:
        /* <DEDUP_REMOVED lines=8> */
.L_x_5540:
        /* <DEDUP_REMOVED lines=8> */
.L_x_5541:
        /* <DEDUP_REMOVED lines=9> */
.L_x_5542:
[----:B------:R-:W-:Y:S01]  /*172f0*/  IMAD.MOV.U32 R16, RZ, RZ, R14 ;  /* 0x000000ffff107224 */ /* 0x000fe200078e000e */
[----:B------:R-:W-:Y:S06]  /*17300*/  BRA `(.L_x_5543) ;  /* 0xffffffcc006c7947 */ /* 0x000fec000383ffff */
.L_x_5457:
[----:B------:R-:W-:Y:S01]  /*17310*/  BSSY B0, `(.L_x_5544) ;  /* 0x0000006000007945 */ /* 0x000fe20003800000 */
[----:B------:R-:W-:Y:S01]  /*17320*/  PLOP3.LUT P6, PT, P6, PT, PT, 0x8, 0x0 ;  /* 0x000000000000781c */ /* 0x000fe200037ce170 */
[----:B------:R-:W-:-:S12]  /*17330*/  IMAD.MOV.U32 R15, RZ, RZ, -0x1 ;  /* 0xffffffffff0f7424 */ /* 0x000fd800078e00ff */
[----:B01-3-5:R-:W-:Y:S05]  /*17340*/  WARPSYNC.COLLECTIVE R15, `(.L_x_5545) ;  /* 0x000000000f087348 */ /* 0x02bfea0003c00000 */
[----:B------:R-:W-:Y:S01]  /*17350*/  VOTE.ANY R14, PT, P6 ;  /* 0x00000000000e7806 */ /* 0x000fe200030e0100 */
[----:B01-3-5:R-:W-:Y:S06]  /*17360*/  ENDCOLLECTIVE ;  /* 0x000000000000791b */ /* 0x02bfec0003800000 */
.L_x_5545:
[----:B------:R-:W-:Y:S05]  /*17370*/  BSYNC B0 ;  /* 0x0000000000007941 */ /* 0x000fea0003800000 */
.L_x_5544:
        /* <DEDUP_REMOVED lines=9> */
.L_x_5546:
[----:B------:R-:W-:Y:S01]  /*17410*/  IMAD.MOV.U32 R17, RZ, RZ, R14 ;  /* 0x000000ffff117224 */ /* 0x000fe200078e000e */
[----:B------:R-:W-:Y:S06]  /*17420*/  BRA `(.L_x_5547) ;  /* 0xffffffcc005c7947 */ /* 0x000fec000383ffff */
.L_x_5459:
[----:B------:R-:W-:Y:S01]  /*17430*/  BSSY B0, `(.L_x_5548) ;  /* 0x0000007000007945 */ /* 0x000fe20003800000 */
[----:B------:R-:W-:Y:S02]  /*17440*/  IMAD.MOV.U32 R13, RZ, RZ, R3 ;  /* 0x000000ffff0d7224 */ /* 0x000fe400078e0003 */
[----:B------:R-:W-:Y:S02]  /*17450*/  IMAD.MOV.U32 R11, RZ, RZ, 0x1f ;  /* 0x0000001fff0b7424 */ /* 0x000fe400078e00ff */
[----:B------:R-:W-:-:S07]  /*17460*/  IMAD.MOV.U32 R15, RZ, RZ, -0x1 ;  /* 0xffffffffff0f7424 */ /* 0x000fce00078e00ff */
[----:B012345:R-:W-:Y:S05]  /*17470*/  WARPSYNC.COLLECTIVE R15, `(.L_x_5549) ;  /* 0x000000000f087348 */ /* 0x03ffea0003c00000 */
[----:B------:R0:W0:Y:S02]  /*17480*/  SHFL.IDX P6, R14, R13, R12, R11 ;  /* 0x0000000c0d0e7389 */ /* 0x00002400000c000b */
[----:B012345:R-:W-:Y:S01]  /*17490*/  ENDCOLLECTIVE ;  /* 0x000000000000791b */ /* 0x03ffe20003800000 */
.L_x_5549:
[----:B------:R-:W-:Y:S05]  /*174a0*/  BSYNC B0 ;  /* 0x0000000000007941 */ /* 0x000fea0003800000 */
.L_x_5548:
[----:B------:R-:W-:Y:S01]  /*174b0*/  IMAD.MOV.U32 R3, RZ, RZ, R14 ;  /* 0x000000ffff037224 */ /* 0x000fe200078e000e */
[----:B------:R-:W-:Y:S06]  /*174c0*/  BRA `(.L_x_5550) ;  /* 0xffffffcc00507947 */ /* 0x000fec000383ffff */
.L_x_5463:
[----:B0-----:R0:W1:Y:S02]  /*174d0*/  SYNCS.PHASECHK.TRANS64.TRYWAIT P0, [R0+URZ+0x32420], R3 ;  /* 0x03242003000075a7 */ /* 0x001064000800017f */
[----:B-1----:R-:W-:Y:S05]  /*174e0*/  @!P0 NANOSLEEP.SYNCS 0x989680 ;  /* 0x009896800000895d */ /* 0x002fea0003900000 */
[----:B------:R-:W1:Y:S02]  /*174f0*/  @!P0 SYNCS.PHASECHK.TRANS64 P0, [R0+URZ+0x32420], R3 ;  /* 0x03242003000085a7 */ /* 0x000e64000800007f */
[----:B-1----:R-:W-:Y:S05]  /*17500*/  @!P0 BRA `(.L_x_5463) ;  /* 0xfffffffc00f08947 */ /* 0x002fea000383ffff */
[----:B------:R-:W-:Y:S05]  /*17510*/  BRA `(.L_x_5551) ;  /* 0xffffffd000d47947 */ /* 0x000fea000383ffff */
.L_x_5464:
        /* <DEDUP_REMOVED lines=11> */
.L_x_5553:
[----:B------:R-:W-:Y:S05]  /*175d0*/  BSYNC B0 ;  /* 0x0000000000007941 */ /* 0x000fea0003800000 */
.L_x_5552:
[----:B------:R-:W-:Y:S05]  /*175e0*/  BRA `(.L_x_5554) ;  /* 0xffffffd000bc7947 */ /* 0x000fea000383ffff */
.L_x_5467:
[----:B------:R-:W-:Y:S01]  /*175f0*/  BSSY B1, `(.L_x_5555) ;  /* 0x0000006000017945 */ /* 0x000fe20003800000 */
[----:B------:R-:W-:-:S07]  /*17600*/  IMAD.MOV.U32 R15, RZ, RZ, -0x1 ;  /* 0xffffffffff0f7424 */ /* 0x000fce00078e00ff */
[----:B01-3-5:R-:W-:Y:S05]  /*17610*/  WARPSYNC.COLLECTIVE R15, `(.L_x_5556) ;  /* 0x000000000f0c7348 */ /* 0x02bfea0003c00000 */
[----:B------:R-:W-:Y:S02]  /*17620*/  ELECT P6, UR62, PT ;  /* 0x00000000003e782f */ /* 0x000fe400038c0000 */
[----:B------:R-:W-:Y:S01]  /*17630*/  MOV R14, UR62 ;  /* 0x0000003e000e7c02 */ /* 0x000fe20008000f00 */
[----:B01-3-5:R-:W-:Y:S10]  /*17640*/  ENDCOLLECTIVE ;  /* 0x000000000000791b */ /* 0x02bff40003800000 */
.L_x_5556:
[----:B------:R-:W-:Y:S05]  /*17650*/  BSYNC B1 ;  /* 0x0000000000017941 */ /* 0x000fea0003800000 */
.L_x_5555:
[----:B------:R-:W-:Y:S05]  /*17660*/  BRA `(.L_x_5557) ;  /* 0xffffffd000b47947 */ /* 0x000fea000383ffff */
.L_x_5469:
[----:B0-----:R0:W1:Y:S02]  /*17670*/  SYNCS.PHASECHK.TRANS64.TRYWAIT P0, [R6+URZ], R5 ;  /* 0x00000005060075a7 */ /* 0x001064000800017f */
[----:B-1----:R-:W-:Y:S05]  /*17680*/  @!P0 NANOSLEEP.SYNCS 0x989680 ;  /* 0x009896800000895d */ /* 0x002fea0003900000 */
[----:B------:R-:W1:Y:S02]  /*17690*/  @!P0 SYNCS.PHASECHK.TRANS64 P0, [R6+URZ], R5 ;  /* 0x00000005060085a7 */ /* 0x000e64000800007f */
[----:B-1----:R-:W-:Y:S05]  /*176a0*/  @!P0 BRA `(.L_x_5469) ;  /* 0xfffffffc00f08947 */ /* 0x002fea000383ffff */
[----:B------:R-:W-:Y:S05]  /*176b0*/  BRA `(.L_x_5558) ;  /* 0xffffffd000f87947 */ /* 0x000fea000383ffff */
.L_x_5470:
[----:B-1----:R1:W2:Y:S02]  /*176c0*/  SYNCS.PHASECHK.TRANS64.TRYWAIT P0, [R7+URZ], R2 ;  /* 0x00000002070075a7 */ /* 0x0022a4000800017f */
[----:B--2---:R-:W-:Y:S05]  /*176d0*/  @!P0 NANOSLEEP.SYNCS 0x989680 ;  /* 0x009896800000895d */ /* 0x004fea0003900000 */
[----:B------:R-:W2:Y:S02]  /*176e0*/  @!P0 SYNCS.PHASECHK.TRANS64 P0, [R7+URZ], R2 ;  /* 0x00000002070085a7 */ /* 0x000ea4000800007f */
[----:B--2---:R-:W-:Y:S05]  /*176f0*/  @!P0 BRA `(.L_x_5470) ;  /* 0xfffffffc00f08947 */ /* 0x004fea000383ffff */
[----:B------:R-:W-:Y:S05]  /*17700*/  BRA `(.L_x_5559) ;  /* 0xffffffd000ec7947 */ /* 0x000fea000383ffff */
.L_x_5472:
[----:B--2---:R2:W3:Y:S02]  /*17710*/  SYNCS.PHASECHK.TRANS64.TRYWAIT P0, [R4+URZ], R5 ;  /* 0x00000005040075a7 */ /* 0x0044e4000800017f */
[----:B---3--:R-:W-:Y:S05]  /*17720*/  @!P0 NANOSLEEP.SYNCS 0x989680 ;  /* 0x009896800000895d */ /* 0x008fea0003900000 */
[----:B------:R-:W3:Y:S02]  /*17730*/  @!P0 SYNCS.PHASECHK.TRANS64 P0, [R4+URZ], R5 ;  /* 0x00000005040085a7 */ /* 0x000ee4000800007f */
[----:B---3--:R-:W-:Y:S05]  /*17740*/  @!P0 BRA `(.L_x_5472) ;  /* 0xfffffffc00f08947 */ /* 0x008fea000383ffff */
[----:B------:R-:W-:Y:S05]  /*17750*/  BRA `(.L_x_5560) ;  /* 0xffffffd000f47947 */ /* 0x000fea000383ffff */
.L_x_5561:
        /* <DEDUP_REMOVED lines=10> */
.L_x_6049:


//--------------------- .text._ZN7cutlass13device_kernelIN5flash11enable_sm90INS1_16FlashAttnFwdSm90INS1_25CollectiveMainloopFwdSm90ILi2EN4cute5tupleIJNS5_1CILi1EEES8_S8_EEENS6_IJNS7_ILi128EEENS7_ILi96EEENS7_ILi64EEEEEELi256ENS_6half_tEfNS_4arch4Sm90ELb1ELb0ELb1ELb1ELb0ELb1ELb1ELb1ELb0ELb1ELb0ELb0EEENS1_21CollectiveEpilogueFwdINS6_IJSA_NS7_ILi256EEESB_EEES9_SE_SG_Li256ELb1ELb1ELb0ELb0EEENS1_36VarlenDynamicPersistentTileSchedulerILi128ELi96ELi256ELi128ELb0ELb1ELb1ELb1ELb1ELb1EEEEEEEEEvNT_6ParamsE --------------------------
	.section	.text._ZN7cutlass13device_kernelIN5flash11enable_sm90INS1_16FlashAttnFwdSm90INS1_25CollectiveMainloopFwdSm90ILi2EN4cute5tupleIJNS5_1CILi1EEES8_S8_EEENS6_IJNS7_ILi128EEENS7_ILi96EEENS7_ILi64EEEEEELi256ENS_6half_tEfNS_4arch4Sm90ELb1ELb0ELb1ELb1ELb0ELb1ELb1ELb1ELb0ELb1ELb0ELb0EEENS1_21CollectiveEpilogueFwdINS6_IJSA_NS7_ILi256EEESB_EEES9_SE_SG_Li256ELb1ELb1ELb0ELb0EEENS1_36VarlenDynamicPersistentTileSchedulerILi128ELi96ELi256ELi128ELb0ELb1ELb1ELb1ELb1ELb1EEEEEEEEEvNT_6ParamsE,"ax",@progbits
	.align	128
.text._ZN7cutlass13device_kernelIN5flash11enable_sm90INS1_16FlashAttnFwdSm90INS1_25CollectiveMainloopFwdSm90ILi2EN4cute5tupleIJNS5_1CILi1EEES8_S8_EEENS6_IJNS7_ILi128EEENS7_ILi96EEENS7_ILi64EEEEEELi256ENS_6half_tEfNS_4arch4Sm90ELb1ELb0ELb1ELb1ELb0ELb1ELb1ELb1ELb0ELb1ELb0ELb0EEENS1_21CollectiveEpilogueFwdINS6_IJSA_NS7_ILi256EEESB_EEES9_SE_SG_Li256ELb1ELb1ELb0ELb0EEENS1_36VarlenDynamicPersistentTileSchedulerILi128ELi96ELi256ELi128ELb0ELb1ELb1ELb1ELb1ELb1EEEEEEEEEvNT_6ParamsE:
        .type           _ZN7cutlass13device_kernelIN5flash11enable_sm90INS1_16FlashAttnFwdSm90INS1_25CollectiveMainloopFwdSm90ILi2EN4cute5tupleIJNS5_1CILi1EEES8_S8_EEENS6_IJNS7_ILi128EEENS7_ILi96EEENS7_ILi64EEEEEELi256ENS_6half_tEfNS_4arch4Sm90ELb1ELb0ELb1ELb1ELb0ELb1ELb1ELb1ELb0ELb1ELb0ELb0EEENS1_21CollectiveEpilogueFwdINS6_IJSA_NS7_ILi256EEESB_EEES9_SE_SG_Li256ELb1ELb1ELb0ELb0EEENS1_36VarlenDynamicPersistentTileSchedulerILi128ELi96ELi256ELi128ELb0ELb1ELb1ELb1ELb1ELb1EEEEEEEEEvNT_6ParamsE,@function
        .size           _ZN7cutlass13device_kernelIN5flash11enable_sm90INS1_16FlashAttnFwdSm90INS1_25CollectiveMainloopFwdSm90ILi2EN4cute5tupleIJNS5_1CILi1EEES8_S8_EEENS6_IJNS7_ILi128EEENS7_ILi96EEENS7_ILi64EEEEEELi256ENS_6half_tEfNS_4arch4Sm90ELb1ELb0ELb1ELb1ELb0ELb1ELb1ELb1ELb0ELb1ELb0ELb0EEENS1_21CollectiveEpilogueFwdINS6_IJSA_NS7_ILi256EEESB_EEES9_SE_SG_Li256ELb1ELb1ELb0ELb0EEENS1_36VarlenDynamicPersistentTileSchedulerILi128ELi96ELi256ELi128ELb0ELb1ELb1ELb1ELb1ELb1EEEEEEEEEvNT_6ParamsE,(.L_x_6050 - _ZN7cutlass13device_kernelIN5flash11enable_sm90INS1_16FlashAttnFwdSm90INS1_25CollectiveMainloopFwdSm90ILi2EN4cute5tupleIJNS5_1CILi1EEES8_S8_EEENS6_IJNS7_ILi128EEENS7_ILi96EEENS7_ILi64EEEEEELi256ENS_6half_tEfNS_4arch4Sm90ELb1ELb0ELb1ELb1ELb0ELb1ELb1ELb1ELb0ELb1ELb0ELb0EEENS1_21CollectiveEpilogueFwdINS6_IJSA_NS7_ILi256EEESB_EEES9_SE_SG_Li256ELb1ELb1ELb0ELb0EEENS1_36VarlenDynamicPersistentTileSchedulerILi128ELi96ELi256ELi128ELb0ELb1ELb1ELb1ELb1ELb1EEEEEEEEEvNT_6ParamsE)
        .other          _ZN7cutlass13device_kernelIN5flash11enable_sm90INS1_16FlashAttnFwdSm90INS1_25CollectiveMainloopFwdSm90ILi2EN4cute5tupleIJNS5_1CILi1EEES8_S8_EEENS6_IJNS7_ILi128EEENS7_ILi96EEENS7_ILi64EEEEEELi256ENS_6half_tEfNS_4arch4Sm90ELb1ELb0ELb1ELb1ELb0ELb1ELb1ELb1ELb0ELb1ELb0ELb0EEENS1_21CollectiveEpilogueFwdINS6_IJSA_NS7_ILi256EEESB_EEES9_SE_SG_Li256ELb1ELb1ELb0ELb0EEENS1_36VarlenDynamicPersistentTileSchedulerILi128ELi96ELi256ELi128ELb0ELb1ELb1ELb1ELb1ELb1EEEEEEEEEvNT_6ParamsE,@"STO_CUDA_ENTRY STV_DEFAULT"
_ZN7cutlass13device_kernelIN5flash11enable_sm90INS1_16FlashAttnFwdSm90INS1_25CollectiveMainloopFwdSm90ILi2EN4cute5tupleIJNS5_1CILi1EEES8_S8_EEENS6_IJNS7_ILi128EEENS7_ILi96EEENS7_ILi64EEEEEELi256ENS_6half_tEfNS_4arch4Sm90ELb1ELb0ELb1ELb1ELb0ELb1ELb1ELb1ELb0ELb1ELb0ELb0EEENS1_21CollectiveEpilogueFwdINS6_IJSA_NS7_ILi256EEESB_EEES9_SE_SG_Li256ELb1ELb1ELb0ELb0EEENS1_36VarlenDynamicPersistentTileSchedulerILi128ELi96ELi256ELi128ELb0ELb1ELb1ELb1ELb1ELb1EEEEEEEEEvNT_6ParamsE:
        /* <DEDUP_REMOVED lines=23> */
.L_x_5563:
[----:B------:R-:W-:Y:S05]  /*0170*/  BSYNC B0 ;  /* 0x0000000000007941 */ /* 0x000fea0003800000 */
.L_x_5562:
        /* <DEDUP_REMOVED lines=42> */
.L_x_5564:
        /* <DEDUP_REMOVED lines=22> */
.L_x_5565:
        /* <DEDUP_REMOVED lines=18> */
.L_x_5566:
        /* <DEDUP_REMOVED lines=22> */
.L_x_5567:
        /* <DEDUP_REMOVED lines=22> */
.L_x_5568:
        /* <DEDUP_REMOVED lines=9> */
.L_x_5571:
[----:B------:R-:W-:-:S08]  /*09f0*/  NOP ;  /* 0x0000000000007918 */ /* 0x000fd00000000000 */
[----:B------:R-:W0:Y:S02]  /*0a00*/  USETMAXREG.TRY_ALLOC.CTAPOOL UP0, 0xf0 ;  /* 0x000000f0000079c8 */ /* 0x000e240008000600 */
[----:B0-----:R-:W-:-:S13]  /*0a10*/  PLOP3.LUT P0, PT, PT, PT, UP0, 0x80, 0x0 ;  /* 0x000000000000781c */ /* 0x001fda0003f0f008 */
[----:B------:R-:W-:Y:S05]  /*0a20*/  @!P0 BRA `(.L_x_5571) ;  /* 0xfffffffc00f08947 */ /* 0x000fea000383ffff */
[----:B------:R-:W3:Y:S01]  /*0a30*/  LDL.LU R0, [R1+0x38] ;  /* 0x0000380001007983 */ /* 0x000ee20000300800 */
[----:B--2---:R-:W0:Y:S01]  /*0a40*/  S2R R2, SR_TID.X ;  /* 0x0000000000027919 */ /* 0x004e220000002100 */
[----:B------:R-:W1:Y:S01]  /*0a50*/  S2UR UR5, SR_CgaCtaId ;  /* 0x00000000000579c3 */ /* 0x000e620000008800 */
[----:B------:R-:W-:Y:S01]  /*0a60*/  UMOV UR4, 0x400 ;  /* 0x0000040000047882 */ /* 0x000fe20000000000 */
[----:B0-----:R-:W-:-:S06]  /*0a70*/  SHF.R.U32.HI R2, RZ, 0x7, R2 ;  /* 0x00000007ff027819 */ /* 0x001fcc0000011602 */
[----:B------:R-:W-:Y:S06]  /*0a80*/  BAR.ARV 0x8, 0x180 ;  /* 0x0206000000007b1d */ /* 0x000fec0000002000 */
[----:B------:R-:W-:-:S13]  /*0a90*/  ISETP.NE.AND P0, PT, R2, 0x1, PT ;  /* 0x000000010200780c */ /* 0x000fda0003f05270 */
[----:B------:R-:W-:Y:S08]  /*0aa0*/  @!P0 BAR.ARV 0x9, 0x100 ;  /* 0x0244000000008b1d */ /* 0x000ff00000002000 */
[----:B------:R-:W-:Y:S01]  /*0ab0*/  BAR.SYNC.DEFER_BLOCKING 0x5, 0x180 ;  /* 0x0146000000007b1d */ /* 0x000fe20000010000 */
[----:B-1----:R-:W-:-:S06]  /*0ac0*/  ULEA UR4, UR5, UR4, 0x18 ;  /* 0x0000000405047291 */ /* 0x002fcc000f8ec03f */
[----:B------:R-:W-:Y:S01]  /*0ad0*/  IMAD.U32 R19, RZ, RZ, UR4 ;  /* 0x00000004ff137e24 */ /* 0x000fe2000f8e00ff */
[----:B------:R-:W-:-:S04]  /*0ae0*/  ULDC UR4, c[0x0][0xd3c] ;  /* 0x00034f0000047ab9 */ /* 0x000fc80000000800 */
[----:B------:R-:W0:Y:S01]  /*0af0*/  LDS.128 R84, [R19+0x324d0] ;  /* 0x0324d00013547984 */ /* 0x000e220000000c00 */
[----:B------:R-:W-:Y:S06]  /*0b00*/  BAR.ARV 0x4, 0x180 ;  /* 0x0106000000007b1d */ /* 0x000fec0000002000 */
[----:B---3--:R-:W-:-:S04]  /*0b10*/  LOP3.LUT R0, R0, 0xfffffffb, RZ, 0xc0, !PT ;  /* 0xfffffffb00007812 */ /* 0x008fc800078ec0ff */
[----:B------:R-:W-:-:S05]  /*0b20*/  @P0 LOP3.LUT R0, R0, 0x4, RZ, 0xfc, !PT ;  /* 0x0000000400000812 */ /* 0x000fca00078efcff */
[----:B------:R1:W-:Y:S01]  /*0b30*/  STL [R1+0x38], R0 ;  /* 0x0000380001007387 */ /* 0x0003e20000100800 */
[----:B0-----:R-:W-:-:S13]  /*0b40*/  ISETP.GE.AND P0, PT, R87, UR4, PT ;  /* 0x0000000457007c0c */ /* 0x001fda000bf06270 */
[----:B-1----:R-:W-:Y:S05]  /*0b50*/  @P0 BRA `(.L_x_5572) ;  /* 0x000001e0001c0947 */ /* 0x002fea0003800000 */
[----:B------:R-:W2:Y:S01]  /*0b60*/  LDL.LU R12, [R1+0x8c] ;  /* 0x00008c00010c7983 */ /* 0x000ea20000300800 */
        /* <DEDUP_REMOVED lines=17> */
[----:B------:R-:W-:Y:S01]  /*0c80*/  LEA.HI R3, R3, R6, RZ, 0x1 ;  /* 0x0000000603037211 */ /* 0x000fe200078f08ff */
[----:B------:R-:W-:Y:S01]  /*0c90*/  IMAD.IADD R4, R13, 0x1, -R4 ;  /* 0x000000010d047824 */ /* 0x000fe200078e0a04 */
[----:B------:R-:W-:Y:S02]  /*0ca0*/  SHF.R.S32.HI R15, RZ, 0x5, R5 ;  /* 0x00000005ff0f7819 */ /* 0x000fe40000011405 */
[----:B------:R-:W-:-:S03]  /*0cb0*/  LOP3.LUT R3, R3, 0x1ffffffe, RZ, 0xc0, !PT ;  /* 0x1ffffffe03037812 */ /* 0x000fc600078ec0ff */
[----:B------:R-:W-:Y:S02]  /*0cc0*/  IMAD R4, R15, 0x10, R4 ;  /* 0x000000100f047824 */ /* 0x000fe400078e0204 */
[----:B------:R-:W-:Y:S01]  /*0cd0*/  IMAD.IADD R3, R6, 0x1, -R3 ;  /* 0x0000000106037824 */ /* 0x000fe200078e0a03 */
[----:B------:R-:W-:-:S03]  /*0ce0*/  SHF.R.S32.HI R14, RZ, 0x7, R2 ;  /* 0x00000007ff0e7819 */ /* 0x000fc60000011402 */
[----:B------:R-:W-:Y:S01]  /*0cf0*/  IMAD R6, R4, 0x8, R3 ;  /* 0x0000000804067824 */ /* 0x000fe200078e0203 */
[----:B------:R-:W-:Y:S02]  /*0d00*/  LEA.HI R4, R0, R13, RZ, 0x2 ;  /* 0x0000000d00047211 */ /* 0x000fe400078f10ff */
[----:B------:R-:W-:Y:S02]  /*0d10*/  LEA.HI R7, R7, R11, RZ, 0x5 ;  /* 0x0000000b07077211 */ /* 0x000fe400078f28ff */
[----:B------:R-:W-:Y:S02]  /*0d20*/  LEA.HI R2, R2, R14, RZ, 0x1 ;  /* 0x0000000e02027211 */ /* 0x000fe400078f08ff */
[----:B------:R-:W-:Y:S02]  /*0d30*/  LEA.HI R3, R0, R13, RZ, 0x3 ;  /* 0x0000000d00037211 */ /* 0x000fe400078f18ff */
[--C-:B------:R-:W-:Y:S02]  /*0d40*/  SHF.R.S32.HI R22, RZ, 0x2, R4.reuse ;  /* 0x00000002ff167819 */ /* 0x100fe40000011404 */
[----:B------:R-:W-:-:S02]  /*0d50*/  SHF.R.S32.HI R5, RZ, 0x1f, R4 ;  /* 0x0000001fff057819 */ /* 0x000fc40000011404 */
[----:B------:R-:W-:Y:S02]  /*0d60*/  SHF.R.S32.HI R7, RZ, 0x5, R7 ;  /* 0x00000005ff077819 */ /* 0x000fe40000011407 */
[----:B------:R-:W-:Y:S02]  /*0d70*/  LOP3.LUT R2, R2, 0x3fffffe, RZ, 0xc0, !PT ;  /* 0x03fffffe02027812 */ /* 0x000fe400078ec0ff */
[----:B------:R-:W-:Y:S02]  /*0d80*/  LOP3.LUT R0, R3, 0xfffffff8, RZ, 0xc0, !PT ;  /* 0xfffffff803007812 */ /* 0x000fe400078ec0ff */
[----:B------:R-:W-:Y:S01]  /*0d90*/  LEA.HI R5, R5, R22, RZ, 0x3 ;  /* 0x0000001605057211 */ /* 0x000fe200078f18ff */
[----:B------:R-:W-:Y:S01]  /*0da0*/  IMAD R7, R7, 0x10, R10 ;  /* 0x0000001007077824 */ /* 0x000fe200078e020a */
[----:B------:R-:W-:Y:S01]  /*0db0*/  LOP3.LUT R4, R4, 0xfffffffc, RZ, 0xc0, !PT ;  /* 0xfffffffc04047812 */ /* 0x000fe200078ec0ff */
[----:B------:R-:W-:Y:S01]  /*0dc0*/  IMAD.IADD R2, R14, 0x1, -R2 ;  /* 0x000000010e027824 */ /* 0x000fe200078e0a02 */
[----:B------:R-:W-:Y:S01]  /*0dd0*/  LOP3.LUT R5, R5, 0xfffffff8, RZ, 0xc0, !PT ;  /* 0xfffffff805057812 */ /* 0x000fe200078ec0ff */
[----:B------:R-:W-:-:S02]  /*0de0*/  VIADD R10, R22, 0x40 ;  /* 0x00000040160a7836 */ /* 0x000fc40000000000 */
[----:B------:R-:W-:Y:S02]  /*0df0*/  IMAD R7, R2, 0x40, R7 ;  /* 0x0000004002077824 */ /* 0x000fe400078e0207 */
[----:B------:R-:W-:Y:S01]  /*0e00*/  IMAD.IADD R9, R13, 0x1, -R4 ;  /* 0x000000010d097824 */ /* 0x000fe200078e0a04 */
[----:B------:R-:W-:Y:S01]  /*0e10*/  SHF.R.S32.HI R4, RZ, 0x1f, R10 ;  /* 0x0000001fff047819 */ /* 0x000fe2000001140a */
[----:B------:R-:W-:Y:S01]  /*0e20*/  IMAD.IADD R5, R22, 0x1, -R5 ;  /* 0x0000000116057824 */ /* 0x000fe200078e0a05 */
[----:B------:R-:W-:Y:S01]  /*0e30*/  STL [R1+0xa0], R7 ;  /* 0x0000a00701007387 */ /* 0x000fe20000100800 */
[----:B------:R-:W-:Y:S01]  /*0e40*/  IMAD.SHL.U32 R200, R9, 0x4, RZ ;  /* 0x0000000409c87824 */ /* 0x000fe200078e00ff */
[----:B------:R-:W-:Y:S02]  /*0e50*/  LEA.HI R4, R4, R10, RZ, 0x3 ;  /* 0x0000000a04047211 */ /* 0x000fe400078f18ff */
[----:B------:R-:W-:Y:S01]  /*0e60*/  STL [R1+0x8c], RZ ;  /* 0x00008cff01007387 */ /* 0x000fe20000100800 */
[----:B------:R-:W-:Y:S01]  /*0e70*/  SHF.R.S32.HI R3, RZ, 0x3, R3 ;  /* 0x00000003ff037819 */ /* 0x000fe20000011403 */
[----:B------:R-:W-:-:S02]  /*0e80*/  IMAD.SHL.U32 R3, R10, 0x40, RZ ;  /* 0x000000400a037824 */ /* 0x000fc400078e00ff */
[----:B------:R-:W-:Y:S02]  /*0e90*/  VIADD R211, R200, 0x10 ;  /* 0x00000010c8d37836 */ /* 0x000fe40000000000 */
[----:B------:R-:W-:Y:S01]  /*0ea0*/  IMAD.SHL.U32 R4, R4, 0x40, RZ ;  /* 0x0000004004047824 */ /* 0x000fe200078e00ff */
[----:B------:R-:W-:Y:S01]  /*0eb0*/  LOP3.LUT R3, R3, 0x1c0, RZ, 0xc0, !PT ;  /* 0x000001c003037812 */ /* 0x000fe200078ec0ff */
[----:B------:R-:W-:-:S03]  /*0ec0*/  IMAD.SHL.U32 R16, R9, 0x8, RZ ;  /* 0x0000000809107824 */ /* 0x000fc600078e00ff */
[----:B------:R-:W-:Y:S02]  /*0ed0*/  LOP3.LUT R4, R4, 0xfffffe00, RZ, 0xc0, !PT ;  /* 0xfffffe0004047812 */ /* 0x000fe400078ec0ff */
[----:B------:R-:W-:-:S05]  /*0ee0*/  LOP3.LUT R8, R8, 0x7ffffffc, RZ, 0xc0, !PT ;  /* 0x7ffffffc08087812 */ /* 0x000fca00078ec0ff */
[----:B------:R-:W-:Y:S01]  /*0ef0*/  IMAD.IADD R8, R11, 0x1, -R8 ;  /* 0x000000010b087824 */ /* 0x000fe200078e0a08 */
[----:B------:R-:W-:Y:S01]  /*0f00*/  MOV R18, RZ ;  /* 0x000000ff00127202 */ /* 0x000fe20000000f00 */
[----:B------:R-:W-:Y:S01]  /*0f10*/  IMAD.MOV.U32 R202, RZ, RZ, RZ ;  /* 0x000000ffffca7224 */ /* 0x000fe200078e00ff */
[----:B------:R-:W-:Y:S01]  /*0f20*/  SHF.R.S32.HI R17, RZ, 0x1f, R16 ;  /* 0x0000001fff117819 */ /* 0x000fe20000011410 */
[----:B------:R-:W-:Y:S02]  /*0f30*/  IMAD.MOV.U32 R23, RZ, RZ, RZ ;  /* 0x000000ffff177224 */ /* 0x000fe400078e00ff */
[----:B------:R-:W-:Y:S01]  /*0f40*/  IMAD.MOV.U32 R2, RZ, RZ, RZ ;  /* 0x000000ffff027224 */ /* 0x000fe200078e00ff */
[----:B--2---:R-:W-:Y:S01]  /*0f50*/  LOP3.LUT R232, R12, 0x1, RZ, 0xfc, !PT ;  /* 0x000000010ce87812 */ /* 0x004fe200078efcff */
[----:B------:R-:W-:-:S04]  /*0f60*/  IMAD.IADD R12, R13, 0x1, -R0 ;  /* 0x000000010d0c7824 */ /* 0x000fc800078e0a00 */
[----:B------:R-:W-:Y:S01]  /*0f70*/  IMAD.SHL.U32 R13, R12, 0x8, RZ ;  /* 0x000000080c0d7824 */ /* 0x000fe200078e00ff */
[----:B------:R-:W-:Y:S02]  /*0f80*/  SHF.R.S32.HI R0, RZ, 0x1f, R22 ;  /* 0x0000001fff007819 */ /* 0x000fe40000011416 */
[----:B------:R-:W-:Y:S02]  /*0f90*/  LEA.HI R0, R9, R9, RZ, 0x1 ;  /* 0x0000000909007211 */ /* 0x000fe400078f08ff */
[----:B------:R-:W-:Y:S04]  /*0fa0*/  STL [R1+0x3c], R13 ;  /* 0x00003c0d01007387 */ /* 0x000fe80000100800 */
[----:B------:R0:W-:Y:S01]  /*0fb0*/  STL [R1+0x90], R5 ;  /* 0x0000900501007387 */ /* 0x0001e20000100800 */
[----:B------:R-:W-:Y:S01]  /*0fc0*/  LOP3.LUT R0, R0, 0x1ffffffe, RZ, 0xc0, !PT ;  /* 0x1ffffffe00007812 */ /* 0x000fe200078ec0ff */
[C---:B------:R-:W-:Y:S01]  /*0fd0*/  VIADD R12, R13.reuse, 0x40 ;  /* 0x000000400d0c7836 */ /* 0x040fe20000000000 */
[----:B------:R-:W-:-:S02]  /*0fe0*/  IADD3 R10, R13, 0x80, RZ ;  /* 0x000000800d0a7810 */ /* 0x000fc40007ffe0ff */
[----:B0-----:R-:W-:Y:S01]  /*0ff0*/  SHF.R.S32.HI R5, RZ, 0x1f, R13 ;  /* 0x0000001fff057819 */ /* 0x001fe2000001140d */
[----:B------:R-:W-:-:S04]  /*1000*/  IMAD.IADD R0, R9, 0x1, -R0 ;  /* 0x0000000109007824 */ /* 0x000fc800078e0a00 */
[----:B------:R0:W-:Y:S01]  /*1010*/  STL [R1+0xb4], R5 ;  /* 0x0000b40501007387 */ /* 0x0001e20000100800 */
[----:B------:R-:W-:Y:S02]  /*1020*/  SHF.R.U32.HI R9, RZ, 0x3, R3 ;  /* 0x00000003ff097819 */ /* 0x000fe40000011603 */
[----:B------:R-:W-:Y:S01]  /*1030*/  LOP3.LUT R3, R3, 0x38, R16, 0xf8, !PT ;  /* 0x0000003803037812 */ /* 0x000fe200078ef810 */
[----:B------:R1:W-:Y:S01]  /*1040*/  STL [R1+0x70], R12 ;  /* 0x0000700c01007387 */ /* 0x0003e20000100800 */
[----:B0-----:R-:W-:Y:S01]  /*1050*/  VIADD R5, R13, 0xc0 ;  /* 0x000000c00d057836 */ /* 0x001fe20000000000 */
[----:B------:R-:W-:Y:S02]  /*1060*/  SHF.R.S32.HI R13, RZ, 0x1f, R211 ;  /* 0x0000001fff0d7819 */ /* 0x000fe400000114d3 */
[----:B------:R0:W-:Y:S01]  /*1070*/  STL [R1+0x6c], R10 ;  /* 0x00006c0a01007387 */ /* 0x0001e20000100800 */
[----:B-1----:R-:W-:-:S03]  /*1080*/  SHF.R.S32.HI R12, RZ, 0x1f, R12 ;  /* 0x0000001fff0c7819 */ /* 0x002fc6000001140c */
[----:B------:R-:W-:Y:S04]  /*1090*/  STL [R1+0x74], R5 ;  /* 0x0000740501007387 */ /* 0x000fe80000100800 */
[----:B------:R-:W-:Y:S01]  /*10a0*/  STL [R1+0x98], R13 ;  /* 0x0000980d01007387 */ /* 0x000fe20000100800 */
[----:B0-----:R-:W-:-:S03]  /*10b0*/  SHF.R.S32.HI R10, RZ, 0x1f, R10 ;  /* 0x0000001fff0a7819 */ /* 0x001fc6000001140a */
[----:B------:R0:W-:Y:S01]  /*10c0*/  STL [R1+0x60], R4 ;  /* 0x0000600401007387 */ /* 0x0001e20000100800 */
[----:B------:R-:W-:-:S03]  /*10d0*/  IMAD R0, R0, 0x8, R7 ;  /* 0x0000000800007824 */ /* 0x000fc600078e0207 */
[----:B------:R-:W-:Y:S01]  /*10e0*/  STL [R1+0xb0], R12 ;  /* 0x0000b00c01007387 */ /* 0x000fe20000100800 */
[----:B0-----:R-:W-:Y:S02]  /*10f0*/  LOP3.LUT R4, R4, R3, R9, 0xf6, !PT ;  /* 0x0000000304047212 */ /* 0x001fe400078ef609 */
[----:B------:R-:W-:Y:S01]  /*1100*/  SHF.R.S32.HI R3, RZ, 0x1f, R5 ;  /* 0x0000001fff037819 */ /* 0x000fe20000011405 */
[----:B------:R-:W-:Y:S01]  /*1110*/  STL [R1+0xac], R10 ;  /* 0x0000ac0a01007387 */ /* 0x000fe20000100800 */
[----:B------:R-:W-:-:S03]  /*1120*/  IMAD.SHL.U32 R5, R6, 0x8, RZ ;  /* 0x0000000806057824 */ /* 0x000fc600078e00ff */
[----:B------:R0:W-:Y:S04]  /*1130*/  STL [R1+0xa8], R3 ;  /* 0x0000a80301007387 */ /* 0x0001e80000100800 */
[----:B------:R1:W-:Y:S01]  /*1140*/  STL [R1+0x68], R8 ;  /* 0x0000680801007387 */ /* 0x0003e20000100800 */
[----:B0-----:R-:W-:-:S03]  /*1150*/  IMAD R3, R4, 0x2, R19 ;  /* 0x0000000204037824 */ /* 0x001fc600078e0213 */
[----:B------:R1:W-:Y:S04]  /*1160*/  STL [R1+0xa4], R5 ;  /* 0x0000a40501007387 */ /* 0x0003e80000100800 */
[----:B------:R1:W-:Y:S04]  /*1170*/  STL [R1+0x64], R0 ;  /* 0x0000640001007387 */ /* 0x0003e80000100800 */
[----:B------:R1:W-:Y:S02]  /*1180*/  STL [R1+0x9c], R3 ;  /* 0x00009c0301007387 */ /* 0x0003e40000100800 */
.L_x_5721:
[----:B01--4-:R-:W0:Y:S02]  /*1190*/  LDC.64 R4, c[0x0][0xd88] ;  /* 0x00036200ff047b82 */ /* 0x013e240000000a00 */
        /* <DEDUP_REMOVED lines=8> */
[----:B------:R-:W-:-:S02]  /*1220*/  ISETP.NE.U32.AND P0, PT, RZ, UR6, PT ;  /* 0x00000006ff007c0c */ /* 0x000fc4000bf05070 */
[----:B------:R-:W-:Y:S02]  /*1230*/  ISETP.NE.AND.EX P1, PT, RZ, UR5, PT, P1 ;  /* 0x00000005ff007c0c */ /* 0x000fe4000bf25310 */
[----:B------:R-:W-:Y:S02]  /*1240*/  ISETP.NE.AND.EX P0, PT, RZ, UR7, PT, P0 ;  /* 0x00000007ff007c0c */ /* 0x000fe4000bf05300 */
[----:B--2---:R-:W-:Y:S01]  /*1250*/  SHF.R.S32.HI R3, RZ, 0x1f, R0 ;  /* 0x0000001fff037819 */ /* 0x004fe20000011400 */
[----:B------:R-:W-:Y:S08]  /*1260*/  STL [R1+0x88], R0 ;  /* 0x0000880001007387 */ /* 0x000ff00000100800 */
[C---:B------:R-:W-:Y:S01]  /*1270*/  @P1 LEA R6, P2, R0.reuse, UR4, 0x2 ;  /* 0x0000000400061c11 */ /* 0x040fe2000f8410ff */
[C---:B------:R-:W-:Y:S01]  /*1280*/  IMAD.SHL.U32 R36, R0.reuse, 0x4, RZ ;  /* 0x0000000400247824 */ /* 0x040fe200078e00ff */
[C-C-:B------:R-:W-:Y:S01]  /*1290*/  SHF.L.U64.HI R35, R0.reuse, 0x2, R3.reuse ;  /* 0x0000000200237819 */ /* 0x140fe20000010203 */
[----:B------:R0:W-:Y:S01]  /*12a0*/  STL [R1+0x94], R3 ;  /* 0x0000940301007387 */ /* 0x0001e20000100800 */
[----:B------:R-:W-:-:S02]  /*12b0*/  @P1 LEA.HI.X R7, R0, UR5, R3, 0x2, P2 ;  /* 0x0000000500071c11 */ /* 0x000fc400090f1403 */
[----:B------:R-:W-:Y:S01]  /*12c0*/  ISETP.NE.U32.AND P2, PT, RZ, UR8, PT ;  /* 0x00000008ff007c0c */ /* 0x000fe2000bf45070 */
[----:B------:R-:W-:Y:S01]  /*12d0*/  ULDC UR4, c[0x0][0x288] ;  /* 0x0000a20000047ab9 */ /* 0x000fe20000000800 */
[C---:B------:R-:W-:Y:S01]  /*12e0*/  IADD3 R8, P3, R36.reuse, UR6, RZ ;  /* 0x0000000624087c10 */ /* 0x040fe2000ff7e0ff */
[----:B------:R1:W-:Y:S01]  /*12f0*/  STL [R1+0x80], R36 ;  /* 0x0000802401007387 */ /* 0x0003e20000100800 */
[----:B------:R-:W-:Y:S01]  /*1300*/  ISETP.NE.AND.EX P2, PT, RZ, UR9, PT, P2 ;  /* 0x00000009ff007c0c */ /* 0x000fe2000bf45320 */
[----:B0-----:R-:W-:Y:S01]  /*1310*/  IMAD.MOV.U32 R3, RZ, RZ, RZ ;  /* 0x000000ffff037224 */ /* 0x001fe200078e00ff */
[C---:B------:R-:W-:Y:S01]  /*1320*/  IADD3.X R9, R35.reuse, UR7, RZ, P3, !PT ;  /* 0x0000000723097c10 */ /* 0x040fe20009ffe4ff */
[----:B---3--:R-:W-:Y:S01]  /*1330*/  IMAD.U32 R10, RZ, RZ, UR4 ;  /* 0x00000004ff0a7e24 */ /* 0x008fe2000f8e00ff */
[----:B------:R-:W-:Y:S01]  /*1340*/  ULDC.64 UR4, c[0x0][0x418] ;  /* 0x0001060000047ab9 */ /* 0x000fe20000000a00 */
[----:B------:R1:W-:Y:S04]  /*1350*/  STL [R1+0x84], R35 ;  /* 0x0000842301007387 */ /* 0x0003e80000100800 */
[----:B------:R1:W5:Y:S04]  /*1360*/  @P1 LDG.E R3, desc[UR40][R6.64] ;  /* 0x0000002806031981 */ /* 0x000368000c1e1900 */
[----:B------:R-:W-:Y:S01]  /*1370*/  @P2 IADD3 R4, P1, R36, UR8, RZ ;  /* 0x0000000824042c10 */ /* 0x000fe2000ff3e0ff */
[----:B------:R1:W5:Y:S03]  /*1380*/  @P0 LDG.E R33, desc[UR40][R8.64] ;  /* 0x0000002808210981 */ /* 0x000366000c1e1900 */
[----:B------:R-:W-:-:S05]  /*1390*/  @P2 IADD3.X R5, R35, UR9, RZ, P1, !PT ;  /* 0x0000000923052c10 */ /* 0x000fca0008ffe4ff */
[----:B------:R-:W2:Y:S01]  /*13a0*/  @P2 LDG.E R10, desc[UR40][R4.64] ;  /* 0x00000028040a2981 */ /* 0x000ea2000c1e1900 */
[----:B------:R-:W-:Y:S01]  /*13b0*/  UISETP.NE.U32.AND UP0, UPT, UR4, URZ, UPT ;  /* 0x0000003f0400728c */ /* 0x000fe2000bf05070 */
[----:B------:R-:W-:Y:S02]  /*13c0*/  IMAD.MOV.U32 R31, RZ, RZ, R0 ;  /* 0x000000ffff1f7224 */ /* 0x000fe400078e0000 */
[----:B------:R-:W-:Y:S01]  /*13d0*/  ULDC UR4, c[0x0][0x424] ;  /* 0x0001090000047ab9 */ /* 0x000fe20000000800 */
[----:B------:R-:W-:-:S03]  /*13e0*/  UISETP.NE.AND.EX UP0, UPT, UR5, URZ, UPT, UP0 ;  /* 0x0000003f0500728c */ /* 0x000fc6000bf05300 */
[----:B------:R-:W-:Y:S01]  /*13f0*/  ULDC UR5, c[0x0][0x2f0] ;  /* 0x0000bc0000057ab9 */ /* 0x000fe20000000800 */
[----:B------:R-:W-:-:S04]  /*1400*/  USEL UR4, UR4, 0x1, UP0 ;  /* 0x0000000104047887 */ /* 0x000fc80008000000 */
[----:B------:R-:W-:-:S03]  /*1410*/  UIMAD UR4, UR4, UR5, URZ ;  /* 0x00000005040472a4 */ /* 0x000fc6000f8e023f */
[----:B------:R-:W-:Y:S02]  /*1420*/  ULDC UR5, c[0x0][0x348] ;  /* 0x0000d20000057ab9 */ /* 0x000fe40000000800 */
[----:B------:R-:W-:Y:S01]  /*1430*/  IMAD.U32 R24, RZ, RZ, UR5 ;  /* 0x00000005ff187e24 */ /* 0x000fe2000f8e00ff */
[----:B------:R-:W-:Y:S01]  /*1440*/  MOV R32, UR4 ;  /* 0x0000000400207c02 */ /* 0x000fe20008000f00 */
[----:B--2---:R1:W-:Y:S01]  /*1450*/  STL [R1+0x30], R10 ;  /* 0x0000300a01007387 */ /* 0x0043e20000100800 */
[----:B------:R-:W-:Y:S05]  /*1460*/  @P2 BRA `(.L_x_5573) ;  /* 0x0000000000282947 */ /* 0x000fea0003800000 */
[----:B------:R-:W-:Y:S02]  /*1470*/  ULDC.64 UR4, c[0x0][0xaf8] ;  /* 0x0002be0000047ab9 */ /* 0x000fe40000000a00 */
[----:B------:R-:W-:-:S04]  /*1480*/  ISETP.NE.U32.AND P1, PT, RZ, UR4, PT ;  /* 0x00000004ff007c0c */ /* 0x000fc8000bf25070 */
[----:B------:R-:W-:-:S13]  /*1490*/  ISETP.NE.AND.EX P1, PT, RZ, UR5, PT, P1 ;  /* 0x00000005ff007c0c */ /* 0x000fda000bf25310 */
[----:B------:R-:W-:Y:S05]  /*14a0*/  @!P1 BRA `(.L_x_5573) ;  /* 0x0000000000189947 */ /* 0x000fea0003800000 */
[----:B------:R-:W0:Y:S02]  /*14b0*/  LDC.64 R4, c[0x0][0xaf8] ;  /* 0x0002be00ff047b82 */ /* 0x000e240000000a00 */
[----:B0-----:R-:W-:-:S05]  /*14c0*/  IMAD.WIDE R4, R31, 0x4, R4 ;  /* 0x000000041f047825 */ /* 0x001fca00078e0204 */
[----:B------:R-:W2:Y:S04]  /*14d0*/  LDG.E R0, desc[UR40][R4.64] ;  /* 0x0000002804007981 */ /* 0x000ea8000c1e1900 */
[----:B-1----:R-:W2:Y:S02]  /*14e0*/  LDG.E R7, desc[UR40][R4.64+0x4] ;  /* 0x0000042804077981 */ /* 0x002ea4000c1e1900 */
[----:B--2---:R-:W-:-:S05]  /*14f0*/  IMAD.IADD R10, R7, 0x1, -R0 ;  /* 0x00000001070a7824 */ /* 0x004fca00078e0a00 */
[----:B------:R0:W-:Y:S02]  /*1500*/  STL [R1+0x30], R10 ;  /* 0x0000300a01007387 */ /* 0x0001e40000100800 */
.L_x_5573:
[----:B------:R-:W-:Y:S01]  /*1510*/  ULDC.64 UR4, c[0x0][0xb18] ;  /* 0x0002c60000047ab9 */ /* 0x000fe20000000a00 */
[----:B------:R2:W-:Y:S01]  /*1520*/  STL [R1+0x7c], R86 ;  /* 0x00007c5601007387 */ /* 0x0005e20000100800 */
[----:B------:R-:W-:-:S04]  /*1530*/  ISETP.NE.U32.AND P1, PT, RZ, UR4, PT ;  /* 0x00000004ff007c0c */ /* 0x000fc8000bf25070 */
[----:B------:R-:W-:-:S13]  /*1540*/  ISETP.NE.AND.EX P1, PT, RZ, UR5, PT, P1 ;  /* 0x00000005ff007c0c */ /* 0x000fda000bf25310 */
[----:B--2---:R-:W-:Y:S05]  /*1550*/  @!P1 BRA `(.L_x_5574) ;  /* 0x0000000000109947 */ /* 0x004fea0003800000 */
[----:B------:R-:W-:-:S04]  /*1560*/  IADD3 R4, P0, R36, UR4, RZ ;  /* 0x0000000424047c10 */ /* 0x000fc8000ff1e0ff */
[----:B------:R-:W-:-:S05]  /*1570*/  IADD3.X R5, R35, UR5, RZ, P0, !PT ;  /* 0x0000000523057c10 */ /* 0x000fca00087fe4ff */
[----:B------:R2:W5:Y:S01]  /*1580*/  LDG.E R32, desc[UR40][R4.64] ;  /* 0x0000002804207981 */ /* 0x000562000c1e1900 */
[----:B------:R-:W-:Y:S05]  /*1590*/  BRA `(.L_x_5575) ;  /* 0x0000000000107947 */ /* 0x000fea0003800000 */
.L_x_5574:
[----:B------:R-:W-:Y:S05]  /*15a0*/  @!P0 BRA `(.L_x_5575) ;  /* 0x00000000000c8947 */ /* 0x000fea0003800000 */
[----:B------:R-:W2:Y:S04]  /*15b0*/  LDG.E R5, desc[UR40][R8.64] ;  /* 0x0000002808057981 */ /* 0x000ea8000c1e1900 */
[----:B------:R-:W2:Y:S02]  /*15c0*/  LDG.E R32, desc[UR40][R8.64+0x4] ;  /* 0x0000042808207981 */ /* 0x000ea4000c1e1900 */
[----:B--2---:R-:W-:-:S07]  /*15d0*/  IMAD.IADD R32, R32, 0x1, -R5 ;  /* 0x0000000120207824 */ /* 0x004fce00078e0a05 */
.L_x_5575:
[----:B------:R-:W-:Y:S01]  /*15e0*/  ULDC.64 UR4, c[0x0][0xb08] ;  /* 0x0002c20000047ab9 */ /* 0x000fe20000000a00 */
[----:B-1----:R-:W1:Y:S01]  /*15f0*/  LDC R8, c[0x0][0x448] ;  /* 0x00011200ff087b82 */ /* 0x002e620000000800 */
[----:B------:R-:W-:-:S04]  /*1600*/  ISETP.NE.U32.AND P0, PT, RZ, UR4, PT ;  /* 0x00000004ff007c0c */ /* 0x000fc8000bf05070 */
[----:B------:R-:W-:Y:S01]  /*1610*/  ISETP.NE.AND.EX P0, PT, RZ, UR5, PT, P0 ;  /* 0x00000005ff007c0c */ /* 0x000fe2000bf05300 */
[----:B------:R-:W-:-:S12]  /*1620*/  ULDC.64 UR4, c[0x0][0xb28] ;  /* 0x0002ca0000047ab9 */ /* 0x000fd80000000a00 */
[----:B--2---:R-:W2:Y:S02]  /*1630*/  @P0 LDC.64 R4, c[0x0][0xb08] ;  /* 0x0002c200ff040b82 */ /* 0x004ea40000000a00 */
[----:B--2---:R-:W-:-:S05]  /*1640*/  @P0 IMAD.WIDE R4, R31, 0x4, R4 ;  /* 0x000000041f040825 */ /* 0x004fca00078e0204 */
        /* <DEDUP_REMOVED lines=9> */
[----:B------:R-:W-:-:S04]  /*16e0*/  IMAD.SHL.U32 R12, R85, 0x80, RZ ;  /* 0x00000080550c7824 */ /* 0x000fc800078e00ff */
[----:B---3--:R-:W-:Y:S01]  /*16f0*/  VIADD R4, R12, 0x7f ;  /* 0x0000007f0c047836 */ /* 0x008fe20000000000 */
[----:B------:R1:W-:Y:S07]  /*1700*/  STL [R1+0x50], R12 ;  /* 0x0000500c01007387 */ /* 0x0003ee0000100800 */
[----:B------:R-:W3:Y:S08]  /*1710*/  @P1 LDC R11, c[0x0][0x44c] ;  /* 0x00011300ff0b1b82 */ /* 0x000ef00000000800 */
[----:B------:R-:W0:Y:S01]  /*1720*/  @P1 LDC R5, c[0x0][0x450] ;  /* 0x00011400ff051b82 */ /* 0x000e220000000800 */
[----:B--2---:R-:W-:-:S02]  /*1730*/  @P0 IMAD.IADD R24, R9, 0x1, -R0 ;  /* 0x0000000109180824 */ /* 0x004fc400078e0a00 */
[----:B------:R-:W-:Y:S02]  /*1740*/  IMAD.IADD R9, R32, 0x1, -R3 ;  /* 0x0000000120097824 */ /* 0x000fe400078e0a03 */
[----:B---3--:R-:W-:-:S04]  /*1750*/  @P1 IMAD.HI.U32 R0, R4, R11, RZ ;  /* 0x0000000b04001227 */ /* 0x008fc800078e00ff */
[----:B----4-:R-:W-:Y:S01]  /*1760*/  IMAD.IADD R6, R9, 0x1, R24 ;  /* 0x0000000109067824 */ /* 0x010fe200078e0218 */
[----:B0-----:R-:W-:-:S03]  /*1770*/  @P1 SHF.R.U32.HI R4, RZ, R5, R0 ;  /* 0x00000005ff041219 */ /* 0x001fc60000011600 */
[C---:B------:R-:W-:Y:S01]  /*1780*/  VIADD R0, R6.reuse, 0x5f ;  /* 0x0000005f06007836 */ /* 0x040fe20000000000 */
[----:B------:R-:W-:Y:S01]  /*1790*/  IADD3 R29, R6, 0x60, -R10 ;  /* 0x00000060061d7810 */ /* 0x000fe20007ffe80a */
[----:B------:R1:W-:Y:S02]  /*17a0*/  STL [R1+0x34], R6 ;  /* 0x0000340601007387 */ /* 0x0003e40000100800 */
[----:B------:R-:W-:-:S04]  /*17b0*/  IMAD.HI R0, R0, 0x2aaaaaab, RZ ;  /* 0x2aaaaaab00007827 */ /* 0x000fc800078e02ff */
[----:B------:R-:W-:Y:S01]  /*17c0*/  IMAD.IADD R4, R29, 0x1, R4 ;  /* 0x000000011d047824 */ /* 0x000fe200078e0204 */
[----:B------:R-:W-:-:S03]  /*17d0*/  SHF.R.U32.HI R203, RZ, 0x1f, R0 ;  /* 0x0000001fffcb7819 */ /* 0x000fc60000011600 */
[----:B------:R-:W-:Y:S01]  /*17e0*/  IMAD.HI R4, R4, 0x2aaaaaab, RZ ;  /* 0x2aaaaaab04047827 */ /* 0x000fe200078e02ff */
[----:B------:R-:W-:-:S03]  /*17f0*/  LEA.HI.SX32 R203, R0, R203, 0x1c ;  /* 0x000000cb00cb7211 */ /* 0x000fc600078fe2ff */
[----:B------:R-:W-:Y:S01]  /*1800*/  IMAD.MOV R0, RZ, RZ, -R9 ;  /* 0x000000ffff007224 */ /* 0x000fe200078e0a09 */
[----:B------:R-:W-:-:S04]  /*1810*/  SHF.R.U32.HI R3, RZ, 0x1f, R4 ;  /* 0x0000001fff037819 */ /* 0x000fc80000011604 */
[----:B------:R-:W-:-:S04]  /*1820*/  LEA.HI.SX32 R4, R4, R3, 0x1c ;  /* 0x0000000304047211 */ /* 0x000fc800078fe2ff */
[----:B------:R-:W-:-:S05]  /*1830*/  VIMNMX R4, R203, R4, PT ;  /* 0x00000004cb047248 */ /* 0x000fca0003fe0100 */
[----:B------:R-:W-:Y:S01]  /*1840*/  IMAD R3, R4, 0x60, -R9 ;  /* 0x0000006004037824 */ /* 0x000fe200078e0a09 */
[----:B------:R-:W-:-:S04]  /*1850*/  VIMNMX R4, RZ, R0, !PT ;  /* 0x00000000ff047248 */ /* 0x000fc80007fe0100 */
        /* <DEDUP_REMOVED lines=11> */
[----:B-1----:R-:W-:Y:S05]  /*1910*/  @!P1 BRA `(.L_x_5576) ;  /* 0x00000040004c9947 */ /* 0x002fea0003800000 */
        /* <DEDUP_REMOVED lines=20> */
.L_x_5578:
[----:B------:R-:W-:Y:S05]  /*1a60*/  BSYNC B6 ;  /* 0x0000000000067941 */ /* 0x000fea0003800000 */
.L_x_5577:
        /* <DEDUP_REMOVED lines=20> */
.L_x_5580:
[----:B------:R-:W-:Y:S05]  /*1bb0*/  BSYNC B6 ;  /* 0x0000000000067941 */ /* 0x000fea0003800000 */
.L_x_5579:
[----:B------:R-:W-:Y:S01]  /*1bc0*/  ULDC.64 UR4, c[0x0][0xaf0] ;  /* 0x0002bc0000047ab9 */ /* 0x000fe20000000a00 */
[----:B------:R-:W0:Y:S01]  /*1bd0*/  S2R R44, SR_TID.X ;  /* 0x00000000002c7919 */ /* 0x000e220000002100 */
[----:B------:R-:W-:Y:S01]  /*1be0*/  ISETP.NE.U32.AND P0, PT, RZ, UR4, PT ;  /* 0x00000004ff007c0c */ /* 0x000fe2000bf05070 */
[----:B------:R-:W1:Y:S01]  /*1bf0*/  LDC.64 R8, c[0x0][0x300] ;  /* 0x0000c000ff087b82 */ /* 0x000e620000000a00 */
[----:B------:R-:W-:Y:S01]  /*1c00*/  IMAD.IADD R61, R33, 0x1, R32 ;  /* 0x00000001213d7824 */ /* 0x000fe200078e0220 */
[----:B------:R-:W-:Y:S01]  /*1c10*/  ULDC.64 UR6, c[0x0][0xb00] ;  /* 0x0002c00000067ab9 */ /* 0x000fe20000000a00 */
[----:B------:R-:W-:Y:S01]  /*1c20*/  ISETP.NE.AND.EX P0, PT, RZ, UR5, PT, P0 ;  /* 0x00000005ff007c0c */ /* 0x000fe2000bf05300 */
[----:B------:R-:W2:Y:S01]  /*1c30*/  LDL R45, [R1+0x90] ;  /* 0x00009000012d7983 */ /* 0x000ea20000100800 */
[----:B------:R-:W-:Y:S02]  /*1c40*/  SHF.R.S32.HI R11, RZ, 0x1f, R86 ;  /* 0x0000001fff0b7819 */ /* 0x000fe40000011456 */
[----:B------:R-:W-:Y:S01]  /*1c50*/  SHF.R.S32.HI R42, RZ, 0x1f, R22 ;  /* 0x0000001fff2a7819 */ /* 0x000fe20000011416 */
[----:B------:R-:W-:Y:S01]  /*1c60*/  VIADD R62, R16, 0x20 ;  /* 0x00000020103e7836 */ /* 0x000fe20000000000 */
[----:B------:R-:W3:Y:S07]  /*1c70*/  LDC.64 R14, c[0x0][0x408] ;  /* 0x00010200ff0e7b82 */ /* 0x000eee0000000a00 */
[----:B------:R-:W-:Y:S01]  /*1c80*/  @P0 IADD3 R4, P1, R36, UR4, RZ ;  /* 0x0000000424040c10 */ /* 0x000fe2000ff3e0ff */
[C---:B------:R-:W-:Y:S01]  /*1c90*/  VIADD R63, R16.reuse, 0x40 ;  /* 0x00000040103f7836 */ /* 0x040fe20000000000 */
[----:B------:R-:W-:Y:S01]  /*1ca0*/  IADD3 R64, R16, 0x60, RZ ;  /* 0x0000006010407810 */ /* 0x000fe20007ffe0ff */
[----:B------:R-:W4:Y:S01]  /*1cb0*/  LDC.64 R58, c[0x0][0x3f8] ;  /* 0x0000fe00ff3a7b82 */ /* 0x000f220000000a00 */
[----:B------:R-:W-:Y:S01]  /*1cc0*/  @P0 IADD3.X R5, R35, UR5, RZ, P1, !PT ;  /* 0x0000000523050c10 */ /* 0x000fe20008ffe4ff */
[----:B------:R-:W-:-:S04]  /*1cd0*/  ULDC.64 UR4, c[0x0][0x308] ;  /* 0x0000c20000047ab9 */ /* 0x000fc80000000a00 */
[----:B------:R0:W3:Y:S01]  /*1ce0*/  @P0 LDG.E R31, desc[UR40][R4.64] ;  /* 0x00000028041f0981 */ /* 0x0000e2000c1e1900 */
[----:B------:R-:W-:Y:S01]  /*1cf0*/  SHF.R.S32.HI R43, RZ, 0x1f, R61 ;  /* 0x0000001fff2b7819 */ /* 0x000fe2000001143d */
[-C--:B-1----:R-:W-:Y:S01]  /*1d00*/  IMAD.WIDE.U32 R6, R61, R8.reuse, RZ ;  /* 0x000000083d067225 */ /* 0x082fe200078e00ff */
[----:B------:R-:W1:Y:S03]  /*1d10*/  LDC R41, c[0x0][0x3f4] ;  /* 0x0000fd00ff297b82 */ /* 0x000e660000000800 */
[----:B------:R-:W-:Y:S01]  /*1d20*/  IMAD R0, R43, R8, RZ ;  /* 0x000000082b007224 */ /* 0x000fe200078e02ff */
[----:B------:R-:W-:Y:S02]  /*1d30*/  ISETP.NE.U32.AND P0, PT, RZ, UR6, PT ;  /* 0x00000006ff007c0c */ /* 0x000fe4000bf05070 */
[----:B0-----:R-:W-:Y:S01]  /*1d40*/  SHF.R.U32.HI R40, RZ, 0x7, R44 ;  /* 0x00000007ff287819 */ /* 0x001fe2000001162c */
[----:B------:R-:W-:Y:S01]  /*1d50*/  IMAD R3, R61, R9, R0 ;  /* 0x000000093d037224 */ /* 0x000fe200078e0200 */
[----:B------:R-:W-:-:S02]  /*1d60*/  ISETP.NE.AND.EX P0, PT, RZ, UR7, PT, P0 ;  /* 0x00000007ff007c0c */ /* 0x000fc4000bf05300 */
[----:B------:R-:W-:Y:S01]  /*1d70*/  ISETP.NE.AND P6, PT, R40, 0x1, PT ;  /* 0x000000012800780c */ /* 0x000fe20003fc5270 */
[----:B------:R-:W-:Y:S02]  /*1d80*/  IMAD.IADD R7, R7, 0x1, R3 ;  /* 0x0000000107077824 */ /* 0x000fe400078e0203 */
[----:B------:R-:W-:Y:S02]  /*1d90*/  IMAD R3, R11, UR4, RZ ;  /* 0x000000040b037c24 */ /* 0x000fe4000f8e02ff */
[----:B------:R-:W-:-:S04]  /*1da0*/  IMAD.WIDE.U32 R4, R86, UR4, R6 ;  /* 0x0000000456047c25 */ /* 0x000fc8000f8e0006 */
[----:B------:R-:W-:Y:S01]  /*1db0*/  IMAD R3, R86, UR5, R3 ;  /* 0x0000000556037c24 */ /* 0x000fe2000f8e0203 */
[----:B------:R-:W-:-:S03]  /*1dc0*/  ULDC.64 UR4, c[0x0][0x310] ;  /* 0x0000c40000047ab9 */ /* 0x000fc60000000a00 */
[----:B------:R-:W-:Y:S02]  /*1dd0*/  IMAD.IADD R5, R5, 0x1, R3 ;  /* 0x0000000105057824 */ /* 0x000fe400078e0203 */
[-C--:B------:R-:W-:Y:S02]  /*1de0*/  IMAD R10, R42, R8.reuse, RZ ;  /* 0x000000082a0a7224 */ /* 0x080fe400078e02ff */
[----:B------:R-:W-:-:S04]  /*1df0*/  IMAD.WIDE.U32 R6, R22, R8, R16 ;  /* 0x0000000816067225 */ /* 0x000fc800078e0010 */
[C---:B------:R-:W-:Y:S02]  /*1e00*/  VIADD R12, R16.reuse, 0xc0 ;  /* 0x000000c0100c7836 */ /* 0x040fe40000000000 */
[C---:B------:R-:W-:Y:S02]  /*1e10*/  VIADD R65, R16.reuse, 0x80 ;  /* 0x0000008010417836 */ /* 0x040fe40000000000 */
[C---:B------:R-:W-:Y:S02]  /*1e20*/  VIADD R66, R16.reuse, 0xa0 ;  /* 0x000000a010427836 */ /* 0x040fe40000000000 */
[----:B------:R-:W-:Y:S01]  /*1e30*/  VIADD R32, R16, 0xe0 ;  /* 0x000000e010207836 */ /* 0x000fe20000000000 */
[----:B------:R-:W-:Y:S02]  /*1e40*/  SHF.R.S32.HI R201, RZ, 0x1f, R200 ;  /* 0x0000001fffc97819 */ /* 0x000fe400000114c8 */
[----:B---3--:R-:W-:-:S04]  /*1e50*/  SHF.R.S32.HI R0, RZ, 0x1f, R31 ;  /* 0x0000001fff007819 */ /* 0x008fc8000001141f */
[----:B------:R-:W-:Y:S02]  /*1e60*/  SEL R20, R0, RZ, !P0 ;  /* 0x000000ff00147207 */ /* 0x000fe40004000000 */
[----:B------:R-:W-:-:S03]  /*1e70*/  SEL R21, R31, RZ, !P0 ;  /* 0x000000ff1f157207 */ /* 0x000fc60004000000 */
[----:B------:R-:W-:Y:S02]  /*1e80*/  IMAD R0, R20, UR4, RZ ;  /* 0x0000000414007c24 */ /* 0x000fe4000f8e02ff */
[----:B------:R-:W-:-:S04]  /*1e90*/  IMAD.WIDE.U32 R4, R21, UR4, R4 ;  /* 0x0000000415047c25 */ /* 0x000fc8000f8e0004 */
[----:B------:R-:W-:Y:S01]  /*1ea0*/  IMAD R3, R21, UR5, R0 ;  /* 0x0000000515037c24 */ /* 0x000fe2000f8e0200 */
[----:B------:R-:W-:Y:S05]  /*1eb0*/  @!P6 WARPSYNC.ALL ;  /* 0x000000000000e948 */ /* 0x000fea0003800000 */
[----:B------:R-:W-:Y:S01]  /*1ec0*/  ULDC UR4, c[0x0][0x320] ;  /* 0x0000c80000047ab9 */ /* 0x000fe20000000800 */
[----:B------:R-:W-:Y:S01]  /*1ed0*/  IMAD R0, R22, R9, R10 ;  /* 0x0000000916007224 */ /* 0x000fe200078e020a */
[----:B------:R-:W-:Y:S01]  /*1ee0*/  ISETP.GE.AND P1, PT, R62, UR4, PT ;  /* 0x000000043e007c0c */ /* 0x000fe2000bf26270 */
[----:B------:R-:W-:Y:S01]  /*1ef0*/  IMAD.IADD R3, R5, 0x1, R3 ;  /* 0x0000000105037824 */ /* 0x000fe200078e0203 */
[----:B------:R-:W-:Y:S01]  /*1f00*/  IADD3 R31, P0, R4, R6, RZ ;  /* 0x00000006041f7210 */ /* 0x000fe20007f1e0ff */
[----:B------:R-:W-:Y:S01]  /*1f10*/  ULDC.64 UR6, c[0x0][0x330] ;  /* 0x0000cc0000067ab9 */ /* 0x000fe20000000a00 */
[----:B------:R-:W-:-:S02]  /*1f20*/  SEL R6, RZ, 0xffffffff, P1 ;  /* 0xffffffffff067807 */ /* 0x000fc40000800000 */
[----:B------:R-:W-:Y:S02]  /*1f30*/  IADD3.X R0, R3, R7, R0, P0, !PT ;  /* 0x0000000703007210 */ /* 0x000fe400007fe400 */
[----:B------:R-:W-:Y:S01]  /*1f40*/  ISETP.GE.AND P0, PT, R16, UR4, PT ;  /* 0x0000000410007c0c */ /* 0x000fe2000bf06270 */
[----:B------:R-:W-:Y:S02]  /*1f50*/  IMAD R7, R11, UR6, RZ ;  /* 0x000000060b077c24 */ /* 0x000fe4000f8e02ff */
[----:B------:R-:W-:Y:S01]  /*1f60*/  IMAD.SHL.U32 R11, R6, 0x2, RZ ;  /* 0x00000002060b7824 */ /* 0x000fe200078e00ff */
[----:B------:R-:W-:Y:S02]  /*1f70*/  SEL R10, RZ, 0x1, P0 ;  /* 0x00000001ff0a7807 */ /* 0x000fe40000000000 */
[----:B------:R-:W-:Y:S02]  /*1f80*/  ISETP.GE.AND P0, PT, R63, UR4, PT ;  /* 0x000000043f007c0c */ /* 0x000fe4000bf06270 */
[----:B------:R-:W-:-:S02]  /*1f90*/  ISETP.GE.AND P1, PT, R64, UR4, PT ;  /* 0x0000000440007c0c */ /* 0x000fc4000bf26270 */
[----:B------:R-:W-:Y:S02]  /*1fa0*/  ISETP.GE.AND P2, PT, R12, UR4, PT ;  /* 0x000000040c007c0c */ /* 0x000fe4000bf46270 */
[----:B------:R-:W-:Y:S02]  /*1fb0*/  LOP3.LUT R10, R11, 0x2, R10, 0xe2, !PT ;  /* 0x000000020b0a7812 */ /* 0x000fe400078ee20a */
[----:B------:R-:W-:Y:S02]  /*1fc0*/  SEL R11, RZ, 0x4, P0 ;  /* 0x00000004ff0b7807 */ /* 0x000fe40000000000 */
[----:B------:R-:W-:Y:S02]  /*1fd0*/  SEL R12, RZ, 0x8, P1 ;  /* 0x00000008ff0c7807 */ /* 0x000fe40000800000 */
[----:B------:R-:W-:Y:S02]  /*1fe0*/  ISETP.GE.AND P0, PT, R65, UR4, PT ;  /* 0x0000000441007c0c */ /* 0x000fe4000bf06270 */
[----:B------:R-:W-:-:S02]  /*1ff0*/  ISETP.GE.AND P1, PT, R66, UR4, PT ;  /* 0x0000000442007c0c */ /* 0x000fc4000bf26270 */
[----:B------:R-:W-:Y:S02]  /*2000*/  LOP3.LUT R10, R12, R10, R11, 0xfe, !PT ;  /* 0x0000000a0c0a7212 */ /* 0x000fe400078efe0b */
[----:B------:R-:W-:Y:S02]  /*2010*/  SEL R11, RZ, 0x10, P0 ;  /* 0x00000010ff0b7807 */ /* 0x000fe40000000000 */
[----:B------:R-:W-:Y:S01]  /*2020*/  SEL R12, RZ, 0x20, P1 ;  /* 0x00000020ff0c7807 */ /* 0x000fe20000800000 */
[----:B------:R-:W-:Y:S01]  /*2030*/  IMAD R13, R86, UR7, R7 ;  /* 0x00000007560d7c24 */ /* 0x000fe2000f8e0207 */
[----:B------:R-:W-:Y:S02]  /*2040*/  ISETP.GE.AND P3, PT, R32, UR4, PT ;  /* 0x0000000420007c0c */ /* 0x000fe4000bf66270 */
[----:B------:R-:W-:Y:S01]  /*2050*/  LOP3.LUT R11, R12, R10, R11, 0xfe, !PT ;  /* 0x0000000a0c0b7212 */ /* 0x000fe200078efe0b */
[----:B------:R-:W-:Y:S01]  /*2060*/  IMAD.WIDE.U32 R6, R86, UR6, R16 ;  /* 0x0000000656067c25 */ /* 0x000fe2000f8e0010 */
[----:B------:R-:W-:Y:S01]  /*2070*/  SEL R10, RZ, 0x40, P2 ;  /* 0x00000040ff0a7807 */ /* 0x000fe20001000000 */
[----:B------:R-:W-:-:S02]  /*2080*/  ULDC.64 UR4, c[0x0][0x338] ;  /* 0x0000ce0000047ab9 */ /* 0x000fc40000000a00 */
[----:B------:R-:W-:Y:S01]  /*2090*/  IMAD R12, R20, UR4, RZ ;  /* 0x00000004140c7c24 */ /* 0x000fe2000f8e02ff */
[----:B------:R-:W-:Y:S01]  /*20a0*/  LOP3.LUT R95, R11, R10, RZ, 0xfc, !PT ;  /* 0x0000000a0b5f7212 */ /* 0x000fe200078efcff */
[----:B------:R-:W-:Y:S02]  /*20b0*/  IMAD.IADD R7, R7, 0x1, R13 ;  /* 0x0000000107077824 */ /* 0x000fe400078e020d */
[C---:B------:R-:W-:Y:S02]  /*20c0*/  IMAD R10, R42.reuse, R14, RZ ;  /* 0x0000000e2a0a7224 */ /* 0x040fe400078e02ff */
[----:B----4-:R-:W-:Y:S02]  /*20d0*/  IMAD R32, R42, R58, RZ ;  /* 0x0000003a2a207224 */ /* 0x010fe400078e02ff */
[C---:B------:R-:W-:Y:S02]  /*20e0*/  IMAD R93, R21.reuse, UR5, R12 ;  /* 0x00000005155d7c24 */ /* 0x040fe4000f8e020c */
[----:B------:R-:W-:Y:S01]  /*20f0*/  IMAD.WIDE.U32 R6, R21, UR4, R6 ;  /* 0x0000000415067c25 */ /* 0x000fe2000f8e0006 */
[----:B-1----:R-:W-:Y:S01]  /*2100*/  ISETP.GE.AND P0, PT, R16, R41, PT ;  /* 0x000000291000720c */ /* 0x002fe20003f06270 */
[----:B------:R-:W-:-:S02]  /*2110*/  ULDC UR4, c[0x0][0x2f4] ;  /* 0x0000bd0000047ab9 */ /* 0x000fc40000000800 */
[C---:B------:R-:W-:Y:S02]  /*2120*/  IMAD R35, R22.reuse, R15, R10 ;  /* 0x0000000f16237224 */ /* 0x040fe400078e020a */
[----:B------:R-:W-:-:S04]  /*2130*/  IMAD.WIDE.U32 R12, R22, R14, R200 ;  /* 0x0000000e160c7225 */ /* 0x000fc800078e00c8 */
[----:B------:R-:W-:-:S04]  /*2140*/  IMAD.WIDE.U32 R20, R22, R14, R16 ;  /* 0x0000000e16147225 */ /* 0x000fc800078e0010 */
[----:B------:R-:W-:-:S04]  /*2150*/  IMAD.WIDE.U32 R10, R22, R58, R200 ;  /* 0x0000003a160a7225 */ /* 0x000fc800078e00c8 */
[----:B------:R-:W-:Y:S02]  /*2160*/  IMAD R39, R22, R59, R32 ;  /* 0x0000003b16277224 */ /* 0x000fe400078e0220 */
[----:B------:R-:W-:Y:S02]  /*2170*/  IMAD.IADD R13, R13, 0x1, R35 ;  /* 0x000000010d0d7824 */ /* 0x000fe400078e0223 */
[----:B------:R-:W-:Y:S02]  /*2180*/  IMAD.IADD R35, R35, 0x1, R21 ;  /* 0x0000000123237824 */ /* 0x000fe400078e0215 */
[----:B------:R-:W-:Y:S01]  /*2190*/  IMAD.IADD R21, R11, 0x1, R39 ;  /* 0x000000010b157824 */ /* 0x000fe200078e0227 */
[----:B-----5:R-:W-:Y:S01]  /*21a0*/  SHF.R.S32.HI R11, RZ, 0x1f, R30 ;  /* 0x0000001fff0b7819 */ /* 0x020fe2000001141e */
[----:B------:R-:W-:Y:S02]  /*21b0*/  IMAD.MOV.U32 R34, RZ, RZ, R20 ;  /* 0x000000ffff227224 */ /* 0x000fe400078e0014 */
[----:B------:R-:W-:-:S02]  /*21c0*/  IMAD.MOV.U32 R20, RZ, RZ, R10 ;  /* 0x000000ffff147224 */ /* 0x000fc400078e000a */
[C---:B------:R-:W-:Y:S02]  /*21d0*/  IMAD R10, R11.reuse, R14, RZ ;  /* 0x0000000e0b0a7224 */ /* 0x040fe400078e02ff */
[----:B------:R-:W-:Y:S02]  /*21e0*/  IMAD R38, R11, R58, RZ ;  /* 0x0000003a0b267224 */ /* 0x000fe400078e02ff */
[C---:B------:R-:W-:Y:S02]  /*21f0*/  IMAD R85, R30.reuse, R15, R10 ;  /* 0x0000000f1e557224 */ /* 0x040fe400078e020a */
[----:B------:R-:W-:-:S04]  /*2200*/  IMAD.WIDE.U32 R10, R30, R14, R12 ;  /* 0x0000000e1e0a7225 */ /* 0x000fc800078e000c */
[----:B------:R-:W-:Y:S02]  /*2210*/  IMAD.WIDE.U32 R12, R30, R14, R34 ;  /* 0x0000000e1e0c7225 */ /* 0x000fe400078e0022 */
[----:B------:R-:W3:Y:S01]  /*2220*/  LDL R34, [R1+0x60] ;  /* 0x0000600001227983 */ /* 0x000ee20000100800 */
[----:B------:R-:W-:Y:S02]  /*2230*/  IADD3 R60, P2, R22, R61, RZ ;  /* 0x0000003d163c7210 */ /* 0x000fe40007f5e0ff */
[----:B------:R-:W-:-:S03]  /*2240*/  SEL R37, R41, RZ, P0 ;  /* 0x000000ff29257207 */ /* 0x000fc60000000000 */
[----:B------:R-:W-:Y:S02]  /*2250*/  IMAD.X R61, R42, 0x1, R43, P2 ;  /* 0x000000012a3d7824 */ /* 0x000fe400010e062b */
[----:B------:R-:W-:Y:S02]  /*2260*/  IMAD.IADD R37, R16, 0x1, R37 ;  /* 0x0000000110257824 */ /* 0x000fe400078e0225 */
[C---:B------:R-:W-:Y:S02]  /*2270*/  VIADD R42, R22.reuse, 0x40 ;  /* 0x00000040162a7836 */ /* 0x040fe40000000000 */
[----:B------:R-:W-:Y:S01]  /*2280*/  IMAD.WIDE.U32 R32, R22, R58, R16 ;  /* 0x0000003a16207225 */ /* 0x000fe200078e0010 */
[----:B------:R-:W-:-:S03]  /*2290*/  SHF.R.S32.HI R36, RZ, 0x1f, R37 ;  /* 0x0000001fff247819 */ /* 0x000fc60000011425 */
[----:B------:R-:W-:Y:S01]  /*22a0*/  IMAD.SHL.U32 R42, R42, 0x40, RZ ;  /* 0x000000402a2a7824 */ /* 0x000fe200078e00ff */
[----:B------:R-:W-:Y:S01]  /*22b0*/  LEA.HI R36, R36, R37, RZ, 0x3 ;  /* 0x0000002524247211 */ /* 0x000fe200078f18ff */
[----:B------:R-:W-:Y:S02]  /*22c0*/  IMAD.IADD R33, R39, 0x1, R33 ;  /* 0x0000000127217824 */ /* 0x000fe400078e0221 */
[----:B--2---:R-:W-:Y:S01]  /*22d0*/  IMAD.SHL.U32 R71, R45, 0x40, RZ ;  /* 0x000000402d477824 */ /* 0x004fe200078e00ff */
[----:B------:R-:W-:Y:S01]  /*22e0*/  LOP3.LUT R42, R42, 0x1c0, RZ, 0xc0, !PT ;  /* 0x000001c02a2a7812 */ /* 0x000fe200078ec0ff */
[----:B------:R-:W-:Y:S02]  /*22f0*/  VIADD R44, R44, 0xffffff80 ;  /* 0xffffff802c2c7836 */ /* 0x000fe40000000000 */
[----:B------:R-:W-:Y:S01]  /*2300*/  IMAD.WIDE.U32 R56, R30, R58, R32 ;  /* 0x0000003a1e387225 */ /* 0x000fe200078e0020 */
[----:B------:R-:W-:Y:S02]  /*2310*/  LOP3.LUT R71, R71, 0x1c0, RZ, 0xc0, !PT ;  /* 0x000001c047477812 */ /* 0x000fe400078ec0ff */
[----:B------:R-:W-:Y:S01]  /*2320*/  LOP3.LUT R32, R42, 0x38, R36, 0xf8, !PT ;  /* 0x000000382a207812 */ /* 0x000fe200078ef824 */
[----:B------:R-:W-:Y:S01]  /*2330*/  VIADD R76, R40, 0x8 ;  /* 0x00000008284c7836 */ /* 0x000fe20000000000 */
[----:B------:R-:W-:Y:S01]  /*2340*/  SHF.R.S32.HI R40, RZ, 0x1f, R44 ;  /* 0x0000001fff287819 */ /* 0x000fe2000001142c */
[----:B------:R-:W-:Y:S01]  /*2350*/  VIADD R42, R22, 0x40 ;  /* 0x00000040162a7836 */ /* 0x000fe20000000000 */
[----:B------:R-:W-:-:S02]  /*2360*/  SHF.R.U32.HI R74, RZ, 0x3, R71 ;  /* 0x00000003ff4a7819 */ /* 0x000fc40000011647 */
[----:B------:R-:W-:Y:S01]  /*2370*/  LOP3.LUT R33, R71, 0x18, R16, 0xf8, !PT ;  /* 0x0000001847217812 */ /* 0x000fe200078ef810 */
[----:B------:R-:W-:Y:S01]  /*2380*/  IMAD.SHL.U32 R42, R42, 0x40, RZ ;  /* 0x000000402a2a7824 */ /* 0x000fe200078e00ff */
[----:B------:R-:W-:Y:S02]  /*2390*/  LEA.HI R40, R40, R44, RZ, 0x5 ;  /* 0x0000002c28287211 */ /* 0x000fe400078f28ff */
[----:B------:R-:W-:Y:S02]  /*23a0*/  LOP3.LUT R33, R33, R74, RZ, 0x3c, !PT ;  /* 0x0000004a21217212 */ /* 0x000fe400078e3cff */
[----:B------:R-:W-:Y:S02]  /*23b0*/  SHF.R.S32.HI R40, RZ, 0x5, R40 ;  /* 0x00000005ff287819 */ /* 0x000fe40000011428 */
[----:B------:R-:W-:Y:S01]  /*23c0*/  LOP3.LUT R42, R42, 0x1c0, RZ, 0xc0, !PT ;  /* 0x000001c02a2a7812 */ /* 0x000fe200078ec0ff */
[----:B------:R-:W-:Y:S01]  /*23d0*/  IMAD.MOV.U32 R77, RZ, RZ, 0x20 ;  /* 0x00000020ff4d7424 */ /* 0x000fe200078e00ff */
[----:B------:R-:W-:Y:S01]  /*23e0*/  LOP3.LUT P1, RZ, R45, 0x4, RZ, 0xc0, !PT ;  /* 0x000000042dff7812 */ /* 0x000fe2000782c0ff */
[----:B------:R-:W-:Y:S01]  /*23f0*/  IMAD R79, R40, 0x200, R33 ;  /* 0x00000200284f7824 */ /* 0x000fe200078e0221 */
[----:B------:R-:W-:-:S02]  /*2400*/  LOP3.LUT R33, R71, 0x38, R36, 0xf8, !PT ;  /* 0x0000003847217812 */ /* 0x000fc400078ef824 */
[----:B------:R-:W-:Y:S01]  /*2410*/  SHF.R.U32.HI R42, RZ, 0x3, R42 ;  /* 0x00000003ff2a7819 */ /* 0x000fe2000001162a */
[----:B------:R-:W-:Y:S01]  /*2420*/  IMAD R37, R9, 0x60, RZ ;  /* 0x0000006009257824 */ /* 0x000fe200078e02ff */
[C---:B------:R-:W-:Y:S01]  /*2430*/  SHF.L.U64.HI R67, R8.reuse, 0x6, R9 ;  /* 0x0000000608437819 */ /* 0x040fe20000010209 */
[----:B------:R-:W-:Y:S01]  /*2440*/  IMAD.SHL.U32 R68, R8, 0x40, RZ ;  /* 0x0000004008447824 */ /* 0x000fe200078e00ff */
[C---:B------:R-:W-:Y:S01]  /*2450*/  SHF.L.U64.HI R69, R14.reuse, 0x6, R15 ;  /* 0x000000060e457819 */ /* 0x040fe2000001020f */
[----:B------:R-:W-:Y:S01]  /*2460*/  IMAD R81, R15, 0x60, RZ ;  /* 0x000000600f517824 */ /* 0x000fe200078e02ff */
[----:B------:R-:W-:Y:S01]  /*2470*/  SHF.L.U32 R70, R14, 0x6, RZ ;  /* 0x000000060e467819 */ /* 0x000fe200000006ff */
[----:B------:R-:W-:Y:S01]  /*2480*/  IMAD R87, R30, R59, R38 ;  /* 0x0000003b1e577224 */ /* 0x000fe200078e0226 */
[C---:B------:R-:W-:Y:S01]  /*2490*/  SHF.L.U64.HI R72, R58.reuse, 0x6, R59 ;  /* 0x000000063a487819 */ /* 0x040fe2000001023b */
[----:B------:R-:W-:Y:S01]  /*24a0*/  IMAD R35, R59, 0x60, RZ ;  /* 0x000000603b237824 */ /* 0x000fe200078e02ff */
[----:B------:R-:W-:Y:S01]  /*24b0*/  SEL R77, R77, 0xffffffe0, !P1 ;  /* 0xffffffe04d4d7807 */ /* 0x000fe20004800000 */
[----:B------:R-:W-:Y:S01]  /*24c0*/  IMAD.SHL.U32 R73, R58, 0x40, RZ ;  /* 0x000000403a497824 */ /* 0x000fe200078e00ff */
[----:B------:R-:W-:Y:S01]  /*24d0*/  LOP3.LUT R33, R33, R74, RZ, 0x3c, !PT ;  /* 0x0000004a21217212 */ /* 0x000fe200078e3cff */
[----:B------:R-:W-:Y:S01]  /*24e0*/  IMAD.WIDE.U32 R20, R30, R58, R20 ;  /* 0x0000003a1e147225 */ /* 0x000fe200078e0014 */
[----:B------:R-:W-:-:S02]  /*24f0*/  LOP3.LUT R32, R32, R42, RZ, 0x3c, !PT ;  /* 0x0000002a20207212 */ /* 0x000fc400078e3cff */
[----:B------:R-:W-:Y:S01]  /*2500*/  SEL R94, RZ, 0xffffff80, P3 ;  /* 0xffffff80ff5e7807 */ /* 0x000fe20001800000 */
[----:B------:R-:W-:Y:S01]  /*2510*/  VIADD R45, R22, 0x40 ;  /* 0x00000040162d7836 */ /* 0x000fe20000000000 */
[----:B------:R-:W-:Y:S01]  /*2520*/  LOP3.LUT R89, R36, 0xfffffff8, RZ, 0xc0, !PT ;  /* 0xfffffff824597812 */ /* 0x000fe200078ec0ff */
[----:B------:R-:W-:Y:S01]  /*2530*/  IMAD.WIDE.U32 R8, R8, 0x60, RZ ;  /* 0x0000006008087825 */ /* 0x000fe200078e00ff */
[----:B------:R-:W-:-:S03]  /*2540*/  LOP3.LUT R94, R95, 0x80, R94, 0xc8, !PT ;  /* 0x000000805f5e7812 */ /* 0x000fc600078ec85e */
[----:B------:R-:W-:-:S04]  /*2550*/  IMAD.WIDE.U32 R14, R14, 0x60, RZ ;  /* 0x000000600e0e7825 */ /* 0x000fc800078e00ff */
[----:B------:R-:W-:Y:S01]  /*2560*/  IMAD.WIDE.U32 R58, R58, 0x60, RZ ;  /* 0x000000603a3a7825 */ /* 0x000fe200078e00ff */
[----:B------:R-:W-:Y:S02]  /*2570*/  SHF.R.S32.HI R75, RZ, 0x1f, R45 ;  /* 0x0000001fff4b7819 */ /* 0x000fe4000001142d */
[----:B------:R-:W-:Y:S01]  /*2580*/  SHF.R.S32.HI R88, RZ, 0x3, R36 ;  /* 0x00000003ff587819 */ /* 0x000fe20000011424 */
[----:B------:R-:W-:Y:S01]  /*2590*/  IMAD.IADD R84, R11, 0x1, R85 ;  /* 0x000000010b547824 */ /* 0x000fe200078e0255 */
[----:B------:R-:W-:Y:S01]  /*25a0*/  IADD3 R85, R85, R13, RZ ;  /* 0x0000000d55557210 */ /* 0x000fe20007ffe0ff */
[----:B------:R-:W-:Y:S01]  /*25b0*/  IMAD.IADD R86, R21, 0x1, R87 ;  /* 0x0000000115567824 */ /* 0x000fe200078e0257 */
[----:B------:R-:W-:Y:S01]  /*25c0*/  SHF.R.S32.HI R90, RZ, 0x1f, R89 ;  /* 0x0000001fff5a7819 */ /* 0x000fe20000011459 */
[----:B------:R-:W-:Y:S01]  /*25d0*/  IMAD.SHL.U32 R78, R41, 0x2, RZ ;  /* 0x00000002294e7824 */ /* 0x000fe200078e00ff */
[----:B------:R-:W-:Y:S01]  /*25e0*/  ISETP.GE.AND P1, PT, R16, UR4, PT ;  /* 0x0000000410007c0c */ /* 0x000fe2000bf26270 */
[----:B------:R-:W-:Y:S01]  /*25f0*/  IMAD.IADD R80, R9, 0x1, R37 ;  /* 0x0000000109507824 */ /* 0x000fe200078e0225 */
[----:B------:R-:W-:Y:S01]  /*2600*/  ISETP.GE.AND P2, PT, R62, UR4, PT ;  /* 0x000000043e007c0c */ /* 0x000fe2000bf46270 */
[----:B------:R-:W-:Y:S01]  /*2610*/  IMAD.IADD R81, R15, 0x1, R81 ;  /* 0x000000010f517824 */ /* 0x000fe200078e0251 */
[----:B------:R-:W-:Y:S01]  /*2620*/  LOP3.LUT R95, R95, 0x40, RZ, 0xc0, !PT ;  /* 0x000000405f5f7812 */ /* 0x000fe200078ec0ff */
[----:B------:R-:W-:-:S02]  /*2630*/  IMAD.IADD R82, R59, 0x1, R35 ;  /* 0x000000013b527824 */ /* 0x000fc400078e0223 */
[----:B------:R-:W-:Y:S02]  /*2640*/  IMAD.IADD R83, R77, 0x1, R79 ;  /* 0x000000014d537824 */ /* 0x000fe400078e024f */
[----:B------:R-:W-:Y:S02]  /*2650*/  IMAD.IADD R87, R87, 0x1, R57 ;  /* 0x0000000157577824 */ /* 0x000fe400078e0239 */
[----:B------:R-:W-:Y:S02]  /*2660*/  IMAD R91, R40, 0x200, R33 ;  /* 0x00000200285b7824 */ /* 0x000fe400078e0221 */
[----:B------:R-:W-:Y:S01]  /*2670*/  IMAD.IADD R93, R7, 0x1, R93 ;  /* 0x00000001075d7824 */ /* 0x000fe200078e025d */
[----:B------:R-:W-:Y:S01]  /*2680*/  @!P6 BAR.SYNC.DEFER_BLOCKING 0x9, 0x100 ;  /* 0x024400000000eb1d */ /* 0x000fe20000010000 */
[----:B---3--:R-:W-:-:S07]  /*2690*/  IMAD.IADD R92, R34, 0x1, R32 ;  /* 0x00000001225c7824 */ /* 0x008fce00078e0220 */
.L_x_5628:
        /* <DEDUP_REMOVED lines=23> */
[----:B------:R-:W-:Y:S01]  /*2810*/  IMAD.MOV.U32 R27, RZ, RZ, R45 ;  /* 0x000000ffff1b7224 */ /* 0x000fe200078e002d */
[----:B------:R-:W-:Y:S02]  /*2820*/  P2R R97, PR, RZ, 0x10 ;  /* 0x00000010ff617803 */ /* 0x000fe40000000000 */
[----:B------:R-:W-:-:S03]  /*2830*/  LEA R102, R33, R26, 0x1 ;  /* 0x0000001a21667211 */ /* 0x000fc600078e08ff */
[----:B---3--:R-:W-:Y:S05]  /*2840*/  @!P3 BRA `(.L_x_5582) ;  /* 0x000000280018b947 */ /* 0x008fea0003800000 */
        /* <DEDUP_REMOVED lines=41> */
.L_x_5585:
[----:B------:R-:W-:Y:S05]  /*2ae0*/  BSYNC B1 ;  /* 0x0000000000017941 */ /* 0x000fea0003800000 */
.L_x_5584:
[----:B0-----:R-:W-:Y:S01]  /*2af0*/  VIADD R36, R22, 0x40 ;  /* 0x0000004016247836 */ /* 0x001fe20000000000 */
[----:B------:R-:W-:Y:S01]  /*2b00*/  BSSY B1, `(.L_x_5586) ;  /* 0x000001c000017945 */ /* 0x000fe20003800000 */
[----:B------:R-:W-:Y:S01]  /*2b10*/  CS2R R44, SRZ ;  /* 0x00000000002c7805 */ /* 0x000fe2000001ff00 */
[----:B-----5:R-:W-:Y:S01]  /*2b20*/  IMAD.MOV.U32 R98, RZ, RZ, R50 ;  /* 0x000000ffff627224 */ /* 0x020fe200078e0032 */
[----:B------:R-:W-:Y:S02]  /*2b30*/  CS2R R46, SRZ ;  /* 0x00000000002e7805 */ /* 0x000fe4000001ff00 */
[----:B------:R-:W-:Y:S02]  /*2b40*/  ISETP.GE.AND P5, PT, R36, R106, PT ;  /* 0x0000006a2400720c */ /* 0x000fe40003fa6270 */
[----:B------:R-:W-:Y:S01]  /*2b50*/  CS2R R36, SRZ ;  /* 0x0000000000247805 */ /* 0x000fe2000001ff00 */
[----:B------:R-:W-:-:S10]  /*2b60*/  IMAD.MOV.U32 R99, RZ, RZ, R51 ;  /* 0x000000ffff637224 */ /* 0x000fd400078e0033 */
        /* <DEDUP_REMOVED lines=21> */
.L_x_5587:
[----:B------:R-:W-:Y:S05]  /*2cc0*/  BSYNC B1 ;  /* 0x0000000000017941 */ /* 0x000fea0003800000 */
.L_x_5586:
        /* <DEDUP_REMOVED lines=27> */
.L_x_5588:
[----:B------:R-:W-:Y:S01]  /*2e80*/  IMAD R96, R18, 0x8, R19 ;  /* 0x0000000812607824 */ /* 0x000fe200078e0213 */
[----:B------:R-:W-:Y:S01]  /*2e90*/  SHF.L.U32 R107, R202, 0x1f, RZ ;  /* 0x0000001fca6b7819 */ /* 0x000fe200000006ff */
[----:B------:R-:W-:Y:S03]  /*2ea0*/  BSSY B1, `(.L_x_5589) ;  /* 0x0000003000017945 */ /* 0x000fe60003800000 */
[----:B------:R-:W0:Y:S02]  /*2eb0*/  SYNCS.PHASECHK.TRANS64.TRYWAIT P6, [R96+URZ+0x32490], R107 ;  /* 0x0324906b600075a7 */ /* 0x000e2400080c017f */
[----:B0-----:R-:W-:Y:S05]  /*2ec0*/  @!P6 BRA `(.L_x_5590) ;  /* 0x000001bc0048e947 */ /* 0x001fea0003800000 */
.L_x_5888:
[----:B------:R-:W-:Y:S05]  /*2ed0*/  BSYNC B1 ;  /* 0x0000000000017941 */ /* 0x000fea0003800000 */
.L_x_5589:
        /* <DEDUP_REMOVED lines=49> */
.L_x_5596:
[----:B------:R-:W-:Y:S05]  /*31f0*/  BSYNC B3 ;  /* 0x0000000000037941 */ /* 0x000fea0003800000 */
.L_x_5595:
[----:B--2---:R1:W-:Y:S02]  /*3200*/  STG.E.128 desc[UR40][R42.64], R32 ;  /* 0x000000202a007986 */ /* 0x0043e4000c101d28 */
.L_x_5594:
[----:B------:R-:W-:Y:S05]  /*3210*/  BSYNC B2 ;  /* 0x0000000000027941 */ /* 0x000fea0003800000 */
.L_x_5593:
        /* <DEDUP_REMOVED lines=46> */
.L_x_5598:
[----:B------:R-:W-:Y:S05]  /*3500*/  BSYNC B2 ;  /* 0x0000000000027941 */ /* 0x000fea0003800000 */
.L_x_5597:
[----:B--2---:R2:W-:Y:S02]  /*3510*/  STG.E.128 desc[UR40][R42.64+0x40], R32 ;  /* 0x000040202a007986 */ /* 0x0045e4000c101d28 */
.L_x_5592:
[----:B------:R-:W-:Y:S05]  /*3520*/  BSYNC B1 ;  /* 0x0000000000017941 */ /* 0x000fea0003800000 */
.L_x_5591:
        /* <DEDUP_REMOVED lines=48> */
.L_x_5603:
[----:B------:R-:W-:Y:S05]  /*3830*/  BSYNC B2 ;  /* 0x0000000000027941 */ /* 0x000fea0003800000 */
.L_x_5602:
[----:B--2---:R3:W-:Y:S02]  /*3840*/  STG.E.128 desc[UR40][R40.64], R32 ;  /* 0x0000002028007986 */ /* 0x0047e4000c101d28 */
.L_x_5601:
[----:B------:R-:W-:Y:S05]  /*3850*/  BSYNC B1 ;  /* 0x0000000000017941 */ /* 0x000fea0003800000 */
.L_x_5600:
        /* <DEDUP_REMOVED lines=46> */
.L_x_5605:
[----:B------:R-:W-:Y:S05]  /*3b40*/  BSYNC B1 ;  /* 0x0000000000017941 */ /* 0x000fea0003800000 */
.L_x_5604:
[----:B--2---:R1:W-:Y:S01]  /*3b50*/  STG.E.128 desc[UR40][R40.64+0x40], R32 ;  /* 0x0000402028007986 */ /* 0x0043e2000c101d28 */
[----:B------:R-:W-:Y:S05]  /*3b60*/  BRA `(.L_x_5599) ;  /* 0x0000001400b87947 */ /* 0x000fea0003800000 */
.L_x_5583:
[----:B------:R-:W-:Y:S02]  /*3b70*/  IADD3 R36, R22, 0x40, RZ ;  /* 0x0000004016247810 */ /* 0x000fe40007ffe0ff */
[----:B------:R-:W-:Y:S02]  /*3b80*/  CS2R R38, SRZ ;  /* 0x0000000000267805 */ /* 0x000fe4000001ff00 */
[----:B------:R-:W-:Y:S02]  /*3b90*/  ISETP.GE.AND P3, PT, R36, R106, PT ;  /* 0x0000006a2400720c */ /* 0x000fe40003f66270 */
        /* <DEDUP_REMOVED lines=49> */
[----:B------:R-:W-:Y:S01]  /*3eb0*/  MOV R51, R41 ;  /* 0x0000002900337202 */ /* 0x000fe20000000f00 */
[----:B------:R-:W-:Y:S01]  /*3ec0*/  IMAD.MOV.U32 R50, RZ, RZ, R40 ;  /* 0x000000ffff327224 */ /* 0x000fe200078e0028 */
[----:B------:R-:W-:Y:S01]  /*3ed0*/  PRMT R114, R48, 0x7610, R114 ;  /* 0x0000761030727816 */ /* 0x000fe20000000072 */
[----:B------:R-:W-:Y:S01]  /*3ee0*/  IMAD.MOV.U32 R52, RZ, RZ, R34 ;  /* 0x000000ffff347224 */ /* 0x000fe200078e0022 */
[----:B------:R-:W-:Y:S01]  /*3ef0*/  PRMT R117, R51, 0x7610, R117 ;  /* 0x0000761033757816 */ /* 0x000fe20000000075 */
[----:B------:R-:W-:Y:S01]  /*3f00*/  IMAD.MOV.U32 R54, RZ, RZ, R32 ;  /* 0x000000ffff367224 */ /* 0x000fe200078e0020 */
[----:B------:R-:W-:Y:S01]  /*3f10*/  PRMT R115, R50, 0x5410, R49 ;  /* 0x0000541032737816 */ /* 0x000fe20000000031 */
[----:B-----5:R-:W-:-:S02]  /*3f20*/  IMAD.MOV.U32 R48, RZ, RZ, R46 ;  /* 0x000000ffff307224 */ /* 0x020fc400078e002e */
[----:B------:R-:W-:Y:S02]  /*3f30*/  IMAD.MOV.U32 R49, RZ, RZ, R47 ;  /* 0x000000ffff317224 */ /* 0x000fe400078e002f */
[----:B------:R-:W-:Y:S02]  /*3f40*/  IMAD.MOV.U32 R50, RZ, RZ, R44 ;  /* 0x000000ffff327224 */ /* 0x000fe400078e002c */
[----:B------:R-:W-:Y:S01]  /*3f50*/  IMAD.MOV.U32 R51, RZ, RZ, R45 ;  /* 0x000000ffff337224 */ /* 0x000fe200078e002d */
[----:B------:R-:W-:Y:S02]  /*3f60*/  PRMT R129, R52, 0x5410, R54 ;  /* 0x0000541034817816 */ /* 0x000fe40000000036 */
[----:B------:R-:W-:Y:S02]  /*3f70*/  PRMT R114, R114, 0x5410, R48 ;  /* 0x0000541072727816 */ /* 0x000fe40000000030 */
[----:B------:R-:W-:Y:S02]  /*3f80*/  PRMT R116, R50, 0x5410, R49 ;  /* 0x0000541032747816 */ /* 0x000fe40000000031 */
[----:B------:R-:W-:Y:S01]  /*3f90*/  PRMT R117, R117, 0x5410, R51 ;  /* 0x0000541075757816 */ /* 0x000fe20000000033 */
[----:B------:R-:W-:Y:S06]  /*3fa0*/  @!P3 BRA `(.L_x_5606) ;  /* 0x000000000004b947 */ /* 0x000fec0003800000 */
[----:B------:R-:W-:Y:S01]  /*3fb0*/  BPT.TRAP 0x1 ;  /* 0x000000040000795c */ /* 0x000fe20000300000 */
.L_x_5606:
        /* <DEDUP_REMOVED lines=9> */
.L_x_5889:
[----:B------:R-:W-:Y:S05]  /*4050*/  BSYNC B1 ;  /* 0x0000000000017941 */ /* 0x000fea0003800000 */
.L_x_5607:
[----:B------:R-:W-:Y:S01]  /*4060*/  ISETP.GE.OR P5, PT, R22, R106, P1 ;  /* 0x0000006a1600720c */ /* 0x000fe20000fa6670 */
[----:B------:R-:W-:-:S12]  /*4070*/  BSSY B1, `(.L_x_5609) ;  /* 0x000007f000017945 */ /* 0x000fd80003800000 */
[----:B------:R-:W-:Y:S05]  /*4080*/  @P5 BRA `(.L_x_5610) ;  /* 0x0000000400f45947 */ /* 0x000fea0003800000 */
[----:B------:R-:W1:Y:S01]  /*4090*/  S2R R50, SR_TID.X ;  /* 0x0000000000327919 */ /* 0x000e620000002100 */
[----:B------:R-:W-:Y:S01]  /*40a0*/  SHF.R.S32.HI R48, RZ, 0x1f, R22 ;  /* 0x0000001fff307819 */ /* 0x000fe20000011416 */
[-C--:B--2---:R-:W-:Y:S01]  /*40b0*/  IMAD.WIDE.U32 R104, R22, R102.reuse, R100 ;  /* 0x0000006616687225 */ /* 0x084fe200078e0064 */
[----:B------:R-:W-:Y:S03]  /*40c0*/  BSSY B2, `(.L_x_5611) ;  /* 0x000006d000027945 */ /* 0x000fe60003800000 */
[----:B------:R-:W-:Y:S01]  /*40d0*/  IMAD R48, R48, R102, RZ ;  /* 0x0000006630307224 */ /* 0x000fe200078e02ff */
[----:B------:R-:W-:-:S03]  /*40e0*/  IADD3 R108, P5, P6, R4, R104, R89 ;  /* 0x00000068046c7210 */ /* 0x000fc60007ebe059 */
[----:B------:R-:W-:Y:S01]  /*40f0*/  IMAD R49, R22, R103, R48 ;  /* 0x0000006716317224 */ /* 0x000fe200078e0230 */
[----:B------:R-:W-:-:S03]  /*4100*/  SEL R48, R78, R111, !P0 ;  /* 0x0000006f4e307207 */ /* 0x000fc60004000000 */
[----:B------:R-:W-:Y:S01]  /*4110*/  IMAD.IADD R112, R49, 0x1, R105 ;  /* 0x0000000131707824 */ /* 0x000fe200078e0269 */
[----:B------:R-:W-:-:S04]  /*4120*/  SHF.R.S32.HI R49, RZ, 0x1f, R48 ;  /* 0x0000001fff317819 */ /* 0x000fc80000011430 */
[----:B------:R-:W-:Y:S01]  /*4130*/  LEA.HI R49, R49, R48, RZ, 0x4 ;  /* 0x0000003031317211 */ /* 0x000fe200078f20ff */
[----:B------:R-:W-:Y:S01]  /*4140*/  IMAD R48, R18, 0x1800, R91 ;  /* 0x0000180012307824 */ /* 0x000fe200078e025b */
[----:B------:R-:W-:Y:S02]  /*4150*/  IADD3.X R110, R3, R112, R90, P5, P6 ;  /* 0x00000070036e7210 */ /* 0x000fe40002fec45a */
[----:B------:R-:W-:Y:S01]  /*4160*/  LEA.HI.SX32 R49, R49, R88, 0x1c ;  /* 0x0000005831317211 */ /* 0x000fe200078fe2ff */
[----:B------:R-:W-:-:S04]  /*4170*/  IMAD R48, R48, 0x2, R19 ;  /* 0x0000000230307824 */ /* 0x000fc800078e0213 */
[----:B------:R-:W-:Y:S02]  /*4180*/  IMAD.SHL.U32 R113, R49, 0x8, RZ ;  /* 0x0000000831717824 */ /* 0x000fe400078e00ff */
[----:B-1----:R-:W-:-:S03]  /*4190*/  VIADD R51, R50, 0xffffff80 ;  /* 0xffffff8032337836 */ /* 0x002fc60000000000 */
[----:B------:R-:W-:Y:S02]  /*41a0*/  LOP3.LUT R49, R71, 0x38, R113, 0xf8, !PT ;  /* 0x0000003847317812 */ /* 0x000fe400078ef871 */
[----:B------:R-:W-:Y:S02]  /*41b0*/  SHF.R.S32.HI R50, RZ, 0x1f, R51 ;  /* 0x0000001fff327819 */ /* 0x000fe40000011433 */
[----:B------:R-:W-:Y:S02]  /*41c0*/  LOP3.LUT R49, R49, R74, RZ, 0x3c, !PT ;  /* 0x0000004a31317212 */ /* 0x000fe400078e3cff */
[----:B------:R-:W-:-:S04]  /*41d0*/  LEA.HI R50, R50, R51, RZ, 0x5 ;  /* 0x0000003332327211 */ /* 0x000fc800078f28ff */
[----:B------:R-:W-:-:S05]  /*41e0*/  SHF.R.S32.HI R50, RZ, 0x5, R50 ;  /* 0x00000005ff327819 */ /* 0x000fca0000011432 */
[----:B------:R-:W-:-:S04]  /*41f0*/  IMAD R49, R50, 0x200, R49 ;  /* 0x0000020032317824 */ /* 0x000fc800078e0231 */
        /* <DEDUP_REMOVED lines=49> */
[----:B------:R-:W-:Y:S01]  /*4510*/  HADD2.F32 R36, -RZ, R130.H1_H1 ;  /* 0x30000082ff247230 */ /* 0x000fe20000004100 */
[----:B------:R-:W-:Y:S01]  /*4520*/  F2FP.F16.F32.PACK_AB R122, R125, R122 ;  /* 0x0000007a7d7a723e */ /* 0x000fe200000000ff */
[----:B------:R-:W-:Y:S01]  /*4530*/  HADD2.F32 R33, -RZ, R48.H0_H0 ;  /* 0x20000030ff217230 */ /* 0x000fe20000004100 */
[----:B------:R-:W-:Y:S01]  /*4540*/  F2FP.F16.F32.PACK_AB R123, R124, R123 ;  /* 0x0000007b7c7b723e */ /* 0x000fe200000000ff */
[----:B------:R-:W-:Y:S02]  /*4550*/  HADD2.F32 R52, -RZ, R52.H1_H1 ;  /* 0x30000034ff347230 */ /* 0x000fe40000004100 */
[-C--:B------:R-:W-:Y:S01]  /*4560*/  FMUL.FTZ R38, R34, R36.reuse ;  /* 0x0000002422267220 */ /* 0x080fe20000410000 */
        /* <DEDUP_REMOVED lines=25> */
[----:B------:R-:W-:Y:S01]  /*4700*/  MOV R49, R118 ;  /* 0x0000007600317202 */ /* 0x000fe20000000f00 */
        /* <DEDUP_REMOVED lines=8> */
.L_x_5612:
[----:B------:R-:W-:Y:S05]  /*4790*/  BSYNC B2 ;  /* 0x0000000000027941 */ /* 0x000fea0003800000 */
.L_x_5611:
        /* <DEDUP_REMOVED lines=12> */
.L_x_5610:
[----:B------:R-:W-:Y:S05]  /*4860*/  BSYNC B1 ;  /* 0x0000000000017941 */ /* 0x000fea0003800000 */
.L_x_5609:
[----:B-1----:R-:W-:Y:S02]  /*4870*/  VIADD R33, R22, 0x40 ;  /* 0x0000004016217836 */ /* 0x002fe40000000000 */
[-C--:B--2---:R-:W-:Y:S02]  /*4880*/  IMAD R32, R75, R102.reuse, RZ ;  /* 0x000000664b207224 */ /* 0x084fe400078e02ff */
[C---:B------:R-:W-:Y:S01]  /*4890*/  IMAD.WIDE.U32 R100, R33.reuse, R102, R100 ;  /* 0x0000006621647225 */ /* 0x040fe200078e0064 */
[----:B------:R-:W-:-:S03]  /*48a0*/  ISETP.GE.OR P5, PT, R33, R106, P1 ;  /* 0x0000006a2100720c */ /* 0x000fc60000fa6670 */
[----:B------:R-:W-:-:S10]  /*48b0*/  IMAD R103, R33, R103, R32 ;  /* 0x0000006721677224 */ /* 0x000fd400078e0220 */
[----:B------:R-:W-:Y:S05]  /*48c0*/  @P5 BRA `(.L_x_5599) ;  /* 0x0000000800605947 */ /* 0x000fea0003800000 */
[----:B------:R-:W2:Y:S01]  /*48d0*/  LDL R34, [R1+0x60] ;  /* 0x0000600001227983 */ /* 0x000ea20000100800 */
[----:B------:R-:W-:Y:S01]  /*48e0*/  IMAD.IADD R50, R101, 0x1, R103 ;  /* 0x0000000165327824 */ /* 0x000fe200078e0267 */
[----:B------:R-:W-:Y:S01]  /*48f0*/  IADD3 R32, P5, P6, R4, R100, R89 ;  /* 0x0000006404207210 */ /* 0x000fe20007ebe059 */
[----:B------:R-:W-:Y:S01]  /*4900*/  VIADD R35, R22, 0x40 ;  /* 0x0000004016237836 */ /* 0x000fe20000000000 */
[----:B------:R-:W-:Y:S01]  /*4910*/  SEL R111, R78, R111, !P0 ;  /* 0x0000006f4e6f7207 */ /* 0x000fe20004000000 */
[----:B------:R-:W-:Y:S01]  /*4920*/  VIADD R36, R22, 0x40 ;  /* 0x0000004016247836 */ /* 0x000fe20000000000 */
[----:B------:R-:W-:Y:S01]  /*4930*/  IADD3.X R33, R3, R50, R90, P5, P6 ;  /* 0x0000003203217210 */ /* 0x000fe20002fec45a */
[----:B------:R-:W-:Y:S01]  /*4940*/  IMAD.SHL.U32 R35, R35, 0x40, RZ ;  /* 0x0000004023237824 */ /* 0x000fe200078e00ff */
[----:B------:R-:W-:Y:S01]  /*4950*/  LEA R48, P5, R32, R98, 0x1 ;  /* 0x0000006220307211 */ /* 0x000fe200078a08ff */
[----:B------:R-:W-:Y:S01]  /*4960*/  IMAD.SHL.U32 R36, R36, 0x40, RZ ;  /* 0x0000004024247824 */ /* 0x000fe200078e00ff */
[----:B------:R-:W-:Y:S02]  /*4970*/  BSSY B1, `(.L_x_5613) ;  /* 0x0000069000017945 */ /* 0x000fe40003800000 */
[----:B------:R-:W-:-:S02]  /*4980*/  LEA.HI.X R49, R32, R99, R33, 0x1, P5 ;  /* 0x0000006320317211 */ /* 0x000fc400028f0c21 */
[----:B------:R-:W-:Y:S02]  /*4990*/  SHF.R.S32.HI R32, RZ, 0x1f, R111 ;  /* 0x0000001fff207819 */ /* 0x000fe4000001146f */
[----:B------:R-:W-:Y:S02]  /*49a0*/  LOP3.LUT R35, R35, 0x1c0, RZ, 0xc0, !PT ;  /* 0x000001c023237812 */ /* 0x000fe400078ec0ff */
[----:B------:R-:W-:Y:S02]  /*49b0*/  LEA.HI R111, R32, R111, RZ, 0x4 ;  /* 0x0000006f206f7211 */ /* 0x000fe400078f20ff */
[----:B------:R-:W-:Y:S02]  /*49c0*/  LOP3.LUT R36, R36, 0x1c0, RZ, 0xc0, !PT ;  /* 0x000001c024247812 */ /* 0x000fe400078ec0ff */
[----:B------:R-:W-:Y:S02]  /*49d0*/  LEA.HI.SX32 R51, R111, R88, 0x1c ;  /* 0x000000586f337211 */ /* 0x000fe400078fe2ff */
[----:B------:R-:W-:-:S03]  /*49e0*/  SHF.R.U32.HI R35, RZ, 0x3, R35 ;  /* 0x00000003ff237819 */ /* 0x000fc60000011623 */
[----:B------:R-:W-:-:S05]  /*49f0*/  IMAD.SHL.U32 R51, R51, 0x8, RZ ;  /* 0x0000000833337824 */ /* 0x000fca00078e00ff */
[----:B------:R-:W-:-:S04]  /*4a00*/  LOP3.LUT R32, R36, 0x38, R51, 0xf8, !PT ;  /* 0x0000003824207812 */ /* 0x000fc800078ef833 */
[----:B------:R-:W-:-:S05]  /*4a10*/  LOP3.LUT R32, R32, R35, RZ, 0x3c, !PT ;  /* 0x0000002320207212 */ /* 0x000fca00078e3cff */
[----:B--2---:R-:W-:Y:S02]  /*4a20*/  IMAD.IADD R33, R34, 0x1, R32 ;  /* 0x0000000122217824 */ /* 0x004fe400078e0220 */
        /* <DEDUP_REMOVED lines=8> */
[----:B------:R-:W-:Y:S02]  /*4ab0*/  SHF.R.U32.HI R44, RZ, 0x10, R45 ;  /* 0x00000010ff2c7819 */ /* 0x000fe4000001162d */
[--C-:B------:R-:W-:Y:S02]  /*4ac0*/  SHF.R.U64 R108, R40, 0x10, R41.reuse ;  /* 0x00000010286c7819 */ /* 0x100fe40000001229 */
[----:B------:R-:W-:Y:S01]  /*4ad0*/  SHF.R.U32.HI R52, RZ, 0x10, R41 ;  /* 0x00000010ff347819 */ /* 0x000fe20000011629 */
[----:B--2---:R-:W-:Y:S01]  /*4ae0*/  IMAD.MOV.U32 R41, RZ, RZ, R38 ;  /* 0x000000ffff297224 */ /* 0x004fe200078e0026 */
[----:B------:R-:W-:Y:S01]  /*4af0*/  MOV R40, R36 ;  /* 0x0000002400287202 */ /* 0x000fe20000000f00 */
[----:B-1----:R-:W-:Y:S01]  /*4b00*/  IMAD.MOV.U32 R36, RZ, RZ, R34 ;  /* 0x000000ffff247224 */ /* 0x002fe200078e0022 */
[--C-:B------:R-:W-:Y:S01]  /*4b10*/  SHF.R.U64 R105, R42, 0x10, R43.reuse ;  /* 0x000000102a697819 */ /* 0x100fe2000000122b */
[--C-:B------:R-:W-:Y:S01]  /*4b20*/  HADD2.F32 R38, -RZ, R37.reuse.H0_H0 ;  /* 0x20000025ff267230 */ /* 0x100fe20000004100 */
[----:B------:R-:W-:Y:S01]  /*4b30*/  SHF.R.U32.HI R54, RZ, 0x10, R43 ;  /* 0x00000010ff367819 */ /* 0x000fe2000001162b */
[----:B------:R-:W-:Y:S01]  /*4b40*/  HADD2.F32 R37, -RZ, R37.H1_H1 ;  /* 0x30000025ff257230 */ /* 0x000fe20000004100 */
[--C-:B------:R-:W-:Y:S01]  /*4b50*/  SHF.R.U64 R53, R46, 0x10, R47.reuse ;  /* 0x000000102e357819 */ /* 0x100fe2000000122f */
[----:B------:R-:W-:Y:S01]  /*4b60*/  HADD2.F32 R34, -RZ, R33.H0_H0 ;  /* 0x20000021ff227230 */ /* 0x000fe20000004100 */
[----:B------:R-:W-:Y:S01]  /*4b70*/  SHF.R.U32.HI R47, RZ, 0x10, R47 ;  /* 0x00000010ff2f7819 */ /* 0x000fe2000001162f */
[----:B------:R-:W-:-:S02]  /*4b80*/  HADD2.F32 R44, -RZ, R44.H0_H0 ;  /* 0x2000002cff2c7230 */ /* 0x000fc40000004100 */
[----:B------:R-:W-:Y:S02]  /*4b90*/  HADD2.F32 R43, -RZ, R117.H0_H0 ;  /* 0x20000075ff2b7230 */ /* 0x000fe40000004100 */
[----:B------:R-:W-:Y:S02]  /*4ba0*/  HADD2.F32 R33, -RZ, R33.H1_H1 ;  /* 0x30000021ff217230 */ /* 0x000fe40000004100 */
[-C--:B------:R-:W-:Y:S01]  /*4bb0*/  FMUL.FTZ R46, R37, R44.reuse ;  /* 0x0000002c252e7220 */ /* 0x080fe20000410000 */
[----:B------:R-:W-:Y:S02]  /*4bc0*/  HADD2.F32 R117, -RZ, R117.H1_H1 ;  /* 0x30000075ff757230 */ /* 0x000fe40000004100 */
[----:B------:R-:W-:Y:S02]  /*4bd0*/  HADD2.F32 R42, -RZ, R52.H0_H0 ;  /* 0x20000034ff2a7230 */ /* 0x000fe40000004100 */
[C---:B------:R-:W-:Y:S01]  /*4be0*/  FMUL.FTZ R44, R33.reuse, R44 ;  /* 0x0000002c212c7220 */ /* 0x040fe20000410000 */
[-C--:B------:R-:W-:Y:S01]  /*4bf0*/  FMUL.FTZ R45, R38, R117.reuse ;  /* 0x00000075262d7220 */ /* 0x080fe20000410000 */
[C---:B------:R-:W-:Y:S01]  /*4c00*/  FMUL.FTZ R117, R34.reuse, R117 ;  /* 0x0000007522757220 */ /* 0x040fe20000410000 */
[-C--:B------:R-:W-:Y:S01]  /*4c10*/  FFMA.FTZ R46, R33, R42.reuse, -R46 ;  /* 0x0000002a212e7223 */ /* 0x080fe2000001082e */
[----:B------:R-:W-:Y:S01]  /*4c20*/  FFMA.FTZ R52, R37, R42, R44 ;  /* 0x0000002a25347223 */ /* 0x000fe2000001002c */
[----:B------:R-:W-:Y:S01]  /*4c30*/  FFMA.FTZ R45, R34, R43, -R45 ;  /* 0x0000002b222d7223 */ /* 0x000fe2000001082d */
[----:B------:R-:W-:-:S02]  /*4c40*/  HADD2.F32 R42, -RZ, R116.H1_H1 ;  /* 0x30000074ff2a7230 */ /* 0x000fc40000004100 */
[----:B------:R-:W-:Y:S01]  /*4c50*/  FFMA.FTZ R117, R38, R43, R117 ;  /* 0x0000002b26757223 */ /* 0x000fe20000010075 */
[----:B------:R-:W-:Y:S02]  /*4c60*/  HADD2.F32 R33, -RZ, R35.H0_H0 ;  /* 0x20000023ff217230 */ /* 0x000fe40000004100 */
[--C-:B------:R-:W-:Y:S02]  /*4c70*/  HADD2.F32 R34, -RZ, R39.reuse.H0_H0 ;  /* 0x20000027ff227230 */ /* 0x100fe40000004100 */
[----:B------:R-:W-:Y:S02]  /*4c80*/  HADD2.F32 R39, -RZ, R39.H1_H1 ;  /* 0x30000027ff277230 */ /* 0x000fe40000004100 */
[----:B------:R-:W-:Y:S01]  /*4c90*/  FMUL.FTZ R43, R33, R42 ;  /* 0x0000002a212b7220 */ /* 0x000fe20000410000 */
[----:B------:R-:W-:Y:S02]  /*4ca0*/  HADD2.F32 R44, -RZ, R47.H0_H0 ;  /* 0x2000002fff2c7230 */ /* 0x000fe40000004100 */
[----:B------:R-:W-:-:S02]  /*4cb0*/  HADD2.F32 R35, -RZ, R35.H1_H1 ;  /* 0x30000023ff237230 */ /* 0x000fc40000004100 */
[----:B------:R-:W-:Y:S02]  /*4cc0*/  HADD2.F32 R37, -RZ, R115.H1_H1 ;  /* 0x30000073ff257230 */ /* 0x000fe40000004100 */
[----:B------:R-:W-:Y:S02]  /*4cd0*/  HADD2.F32 R38, -RZ, R54.H0_H0 ;  /* 0x20000036ff267230 */ /* 0x000fe40000004100 */
[C---:B------:R-:W-:Y:S01]  /*4ce0*/  FMUL.FTZ R54, R34.reuse, R42 ;  /* 0x0000002a22367220 */ /* 0x040fe20000410000 */
[-C--:B------:R-:W-:Y:S01]  /*4cf0*/  FMUL.FTZ R42, R39, R44.reuse ;  /* 0x0000002c272a7220 */ /* 0x080fe20000410000 */
[----:B------:R-:W-:Y:S01]  /*4d00*/  FMUL.FTZ R102, R35, R44 ;  /* 0x0000002c23667220 */ /* 0x000fe20000410000 */
[-C--:B------:R-:W-:Y:S01]  /*4d10*/  FFMA.FTZ R44, R34, R37.reuse, R43 ;  /* 0x00000025222c7223 */ /* 0x080fe2000001002b */
[----:B------:R-:W-:Y:S01]  /*4d20*/  FFMA.FTZ R54, R33, R37, -R54 ;  /* 0x0000002521367223 */ /* 0x000fe20000010836 */
[----:B------:R-:W-:Y:S02]  /*4d30*/  HADD2.F32 R34, -RZ, R40.H0_H0 ;  /* 0x20000028ff227230 */ /* 0x000fe40000004100 */
[----:B------:R-:W-:Y:S01]  /*4d40*/  FFMA.FTZ R55, R35, R38, -R42 ;  /* 0x0000002623377223 */ /* 0x000fe2000001082a */
[----:B------:R-:W-:-:S02]  /*4d50*/  HADD2.F32 R116, -RZ, R116.H0_H0 ;  /* 0x20000074ff747230 */ /* 0x000fc40000004100 */
[----:B------:R-:W-:Y:S01]  /*4d60*/  FFMA.FTZ R103, R39, R38, R102 ;  /* 0x0000002627677223 */ /* 0x000fe20000010066 */
[----:B------:R-:W-:Y:S02]  /*4d70*/  HADD2.F32 R37, -RZ, R104.H0_H0 ;  /* 0x20000068ff257230 */ /* 0x000fe40000004100 */
[----:B------:R-:W-:Y:S02]  /*4d80*/  HADD2.F32 R33, -RZ, R32.H0_H0 ;  /* 0x20000020ff217230 */ /* 0x000fe40000004100 */
[----:B------:R-:W-:Y:S01]  /*4d90*/  FMUL.FTZ R38, R34, R116 ;  /* 0x0000007422267220 */ /* 0x000fe20000410000 */
[----:B------:R-:W-:Y:S01]  /*4da0*/  HADD2.F32 R40, -RZ, R40.H1_H1 ;  /* 0x30000028ff287230 */ /* 0x000fe20000004100 */
[----:B------:R-:W-:Y:S01]  /*4db0*/  F2FP.F16.F32.PACK_AB R54, R55, R54 ;  /* 0x000000363736723e */ /* 0x000fe200000000ff */
        /* <DEDUP_REMOVED lines=11> */
[----:B------:R-:W-:Y:S02]  /*4e70*/  HADD2.F32 R34, -RZ, R114.H0_H0 ;  /* 0x20000072ff227230 */ /* 0x000fe40000004100 */
[----:B------:R-:W-:-:S02]  /*4e80*/  HADD2.F32 R33, -RZ, R41.H0_H0 ;  /* 0x20000029ff217230 */ /* 0x000fc40000004100 */
[----:B------:R-:W-:Y:S01]  /*4e90*/  HADD2.F32 R114, -RZ, R114.H1_H1 ;  /* 0x30000072ff727230 */ /* 0x000fe20000004100 */
[----:B------:R-:W-:Y:S01]  /*4ea0*/  F2FP.F16.F32.PACK_AB R40, R40, R39 ;  /* 0x000000272828723e */ /* 0x000fe200000000ff */
[----:B------:R-:W-:Y:S02]  /*4eb0*/  HADD2.F32 R37, -RZ, R53.H0_H0 ;  /* 0x20000035ff257230 */ /* 0x000fe40000004100 */
[--C-:B------:R-:W-:Y:S02]  /*4ec0*/  HADD2.F32 R32, -RZ, R36.reuse.H0_H0 ;  /* 0x20000024ff207230 */ /* 0x100fe40000004100 */
[-C--:B------:R-:W-:Y:S01]  /*4ed0*/  FMUL.FTZ R47, R33, R114.reuse ;  /* 0x00000072212f7220 */ /* 0x080fe20000410000 */
[----:B------:R-:W-:Y:S02]  /*4ee0*/  HADD2.F32 R41, -RZ, R41.H1_H1 ;  /* 0x30000029ff297230 */ /* 0x000fe40000004100 */
[----:B------:R-:W-:Y:S02]  /*4ef0*/  HADD2.F32 R36, -RZ, R36.H1_H1 ;  /* 0x30000024ff247230 */ /* 0x000fe40000004100 */
[----:B------:R-:W-:Y:S01]  /*4f00*/  FMUL.FTZ R114, R32, R114 ;  /* 0x0000007220727220 */ /* 0x000fe20000410000 */
[----:B------:R-:W-:-:S02]  /*4f10*/  HADD2.F32 R35, -RZ, R105.H0_H0 ;  /* 0x20000069ff237230 */ /* 0x000fc40000004100 */
[-C--:B------:R-:W-:Y:S01]  /*4f20*/  FMUL.FTZ R53, R41, R37.reuse ;  /* 0x0000002529357220 */ /* 0x080fe20000410000 */
[-C--:B------:R-:W-:Y:S01]  /*4f30*/  FFMA.FTZ R47, R32, R34.reuse, -R47 ;  /* 0x00000022202f7223 */ /* 0x080fe2000001082f */
[C---:B------:R-:W-:Y:S01]  /*4f40*/  FMUL.FTZ R42, R36.reuse, R37 ;  /* 0x00000025242a7220 */ /* 0x040fe20000410000 */
[----:B------:R-:W-:Y:S01]  /*4f50*/  FFMA.FTZ R114, R33, R34, R114 ;  /* 0x0000002221727223 */ /* 0x000fe20000010072 */
[-C--:B------:R-:W-:Y:S01]  /*4f60*/  FFMA.FTZ R36, R36, R35.reuse, -R53 ;  /* 0x0000002324247223 */ /* 0x080fe20000010835 */
[----:B------:R-:W-:Y:S01]  /*4f70*/  F2FP.F16.F32.PACK_AB R32, R43, R38 ;  /* 0x000000262b20723e */ /* 0x000fe200000000ff */
[----:B------:R-:W-:Y:S01]  /*4f80*/  FFMA.FTZ R35, R41, R35, R42 ;  /* 0x0000002329237223 */ /* 0x000fe2000001002a */
[----:B------:R-:W-:Y:S01]  /*4f90*/  F2FP.F16.F32.PACK_AB R33, R46, R45 ;  /* 0x0000002d2e21723e */ /* 0x000fe200000000ff */
[----:B------:R-:W-:Y:S01]  /*4fa0*/  IMAD.MOV.U32 R39, RZ, RZ, R44 ;  /* 0x000000ffff277224 */ /* 0x000fe200078e002c */
[----:B------:R-:W-:Y:S01]  /*4fb0*/  F2FP.F16.F32.PACK_AB R34, R36, R47 ;  /* 0x0000002f2422723e */ /* 0x000fe200000000ff */
[----:B------:R-:W-:Y:S01]  /*4fc0*/  IMAD.MOV.U32 R36, RZ, RZ, R40 ;  /* 0x000000ffff247224 */ /* 0x000fe200078e0028 */
[----:B------:R-:W-:Y:S01]  /*4fd0*/  F2FP.F16.F32.PACK_AB R38, R35, R114 ;  /* 0x000000722326723e */ /* 0x000fe200000000ff */
[----:B------:R-:W-:Y:S01]  /*4fe0*/  IMAD.MOV.U32 R35, RZ, RZ, R54 ;  /* 0x000000ffff237224 */ /* 0x000fe200078e0036 */
[----:B------:R-:W-:-:S07]  /*4ff0*/  F2FP.F16.F32.PACK_AB R37, R52, R117 ;  /* 0x000000753425723e */ /* 0x000fce00000000ff */
.L_x_5614:
[----:B------:R-:W-:Y:S05]  /*5000*/  BSYNC B1 ;  /* 0x0000000000017941 */ /* 0x000fea0003800000 */
.L_x_5613:
        /* <DEDUP_REMOVED lines=10> */
.L_x_5582:
[----:B------:R-:W-:-:S13]  /*50b0*/  ISETP.NE.AND P3, PT, R232, 0x3, PT ;  /* 0x00000003e800780c */ /* 0x000fda0003f65270 */
[----:B------:R-:W-:Y:S05]  /*50c0*/  @!P3 BRA `(.L_x_5615) ;  /* 0x000000000004b947 */ /* 0x000fea0003800000 */
[----:B------:R-:W-:Y:S01]  /*50d0*/  BPT.TRAP 0x1 ;  /* 0x000000040000795c */ /* 0x000fe20000300000 */
.L_x_5615:
[----:B------:R-:W-:Y:S01]  /*50e0*/  IMAD R96, R18, 0x8, R19 ;  /* 0x0000000812607824 */ /* 0x000fe200078e0213 */
[----:B------:R-:W-:Y:S01]  /*50f0*/  SHF.L.U32 R107, R202, 0x1f, RZ ;  /* 0x0000001fca6b7819 */ /* 0x000fe200000006ff */
[----:B------:R-:W-:Y:S01]  /*5100*/  IMAD R106, R27, -0x60, R24 ;  /* 0xffffffa01b6a7824 */ /* 0x000fe200078e0218 */
[----:B------:R-:W-:Y:S02]  /*5110*/  BSSY B1, `(.L_x_5616) ;  /* 0x0000004000017945 */ /* 0x000fe40003800000 */
[----:B------:R-:W0:Y:S02]  /*5120*/  SYNCS.PHASECHK.TRANS64.TRYWAIT P4, [R96+URZ+0x32490], R107 ;  /* 0x0324906b600075a7 */ /* 0x000e24000808017f */
[----:B------:R-:W-:Y:S01]  /*5130*/  VIMNMX R106, R106, 0x60, PT ;  /* 0x000000606a6a7848 */ /* 0x000fe20003fe0100 */
[----:B0-----:R-:W-:Y:S06]  /*5140*/  @!P4 BRA `(.L_x_5617) ;  /* 0x0000019800d0c947 */ /* 0x001fec0003800000 */
.L_x_5890:
[----:B------:R-:W-:Y:S05]  /*5150*/  BSYNC B1 ;  /* 0x0000000000017941 */ /* 0x000fea0003800000 */
.L_x_5616:
[CC--:B------:R-:W-:Y:S01]  /*5160*/  ISETP.GE.AND P5, PT, R22.reuse, R106.reuse, PT ;  /* 0x0000006a1600720c */ /* 0x0c0fe20003fa6270 */
[----:B------:R-:W-:Y:S01]  /*5170*/  VIADD R32, R22, 0x40 ;  /* 0x0000004016207836 */ /* 0x000fe20000000000 */
[----:B------:R-:W-:Y:S04]  /*5180*/  BSSY B1, `(.L_x_5618) ;  /* 0x0000007000017945 */ /* 0x000fe80003800000 */
[----:B------:R-:W-:-:S07]  /*5190*/  ISETP.GE.AND P4, PT, R32, R106, PT ;  /* 0x0000006a2000720c */ /* 0x000fce0003f86270 */
[----:B------:R-:W-:Y:S06]  /*51a0*/  @P5 BRA `(.L_x_5619) ;  /* 0x0000000000105947 */ /* 0x000fec0003800000 */
[----:B------:R-:W1:Y:S04]  /*51b0*/  @!P1 LDS.128 R32, [R104] ;  /* 0x0000000068209984 */ /* 0x000e680000000c00 */
[----:B------:R-:W2:Y:S04]  /*51c0*/  @!P2 LDS.128 R36, [R102] ;  /* 0x000000006624a984 */ /* 0x000ea80000000c00 */
[----:B-1----:R1:W-:Y:S04]  /*51d0*/  @!P1 STG.E.128 desc[UR40][R42.64], R32 ;  /* 0x000000202a009986 */ /* 0x0023e8000c101d28 */
[----:B--2---:R1:W-:Y:S02]  /*51e0*/  @!P2 STG.E.128 desc[UR40][R42.64+0x40], R36 ;  /* 0x000040242a00a986 */ /* 0x0043e4000c101d28 */
.L_x_5619:
[----:B------:R-:W-:Y:S05]  /*51f0*/  BSYNC B1 ;  /* 0x0000000000017941 */ /* 0x000fea0003800000 */
.L_x_5618:
[----:B------:R-:W-:Y:S05]  /*5200*/  @P4 BRA `(.L_x_5599) ;  /* 0x0000000000104947 */ /* 0x000fea0003800000 */
[----:B-1----:R-:W1:Y:S04]  /*5210*/  @!P1 LDS.128 R32, [R104+0x2000] ;  /* 0x0020000068209984 */ /* 0x002e680000000c00 */
[----:B------:R-:W2:Y:S04]  /*5220*/  @!P2 LDS.128 R36, [R102+0x2000] ;  /* 0x002000006624a984 */ /* 0x000ea80000000c00 */
[----:B-1----:R3:W-:Y:S04]  /*5230*/  @!P1 STG.E.128 desc[UR40][R40.64], R32 ;  /* 0x0000002028009986 */ /* 0x0027e8000c101d28 */
[----:B--2---:R3:W-:Y:S02]  /*5240*/  @!P2 STG.E.128 desc[UR40][R40.64+0x40], R36 ;  /* 0x000040242800a986 */ /* 0x0047e4000c101d28 */
.L_x_5599:
[----:B------:R-:W-:Y:S05]  /*5250*/  BSYNC B0 ;  /* 0x0000000000007941 */ /* 0x000fea0003800000 */
.L_x_5581:
        /* <DEDUP_REMOVED lines=17> */
.L_x_5621:
[----:B------:R-:W-:Y:S05]  /*5370*/  BSYNC B0 ;  /* 0x0000000000007941 */ /* 0x000fea0003800000 */
.L_x_5620:
[----:B------:R-:W2:Y:S01]  /*5380*/  SYNCS.PHASECHK.TRANS64.TRYWAIT P3, [R96+URZ+0x324b0], R107 ;  /* 0x0324b06b600075a7 */ /* 0x000ea2000806017f */
[----:B------:R-:W-:Y:S01]  /*5390*/  ULDC UR44, c[0x0][0x320] ;  /* 0x0000c800002c7ab9 */ /* 0x000fe20000000800 */
[----:B------:R-:W-:Y:S01]  /*53a0*/  ULDC.64 UR38, c[0x0][0x328] ;  /* 0x0000ca0000267ab9 */ /* 0x000fe20000000a00 */
[----:B------:R-:W-:Y:S01]  /*53b0*/  ULDC.64 UR36, c[0x0][0x318] ;  /* 0x0000c60000247ab9 */ /* 0x000fe20000000a00 */
[----:B------:R-:W-:Y:S01]  /*53c0*/  BSSY B0, `(.L_x_5622) ;  /* 0x0000003000007945 */ /* 0x000fe20003800000 */
[----:B-1----:R-:W-:-:S03]  /*53d0*/  IMAD R32, R18, 0x6000, R79 ;  /* 0x0000600012207824 */ /* 0x002fc600078e024f */
[----:B--2---:R-:W-:Y:S05]  /*53e0*/  @!P3 BRA `(.L_x_5623) ;  /* 0x00000198003cb947 */ /* 0x004fea0003800000 */
.L_x_5891:
[----:B------:R-:W-:Y:S05]  /*53f0*/  BSYNC B0 ;  /* 0x0000000000007941 */ /* 0x000fea0003800000 */
.L_x_5622:
        /* <DEDUP_REMOVED lines=11> */
[----:B------:R-:W-:-:S05]  /*54b0*/  IMAD.WIDE.U32 R32, R36, UR38, R32 ;  /* 0x0000002624207c25 */ /* 0x000fca000f8e0020 */
[----:B------:R-:W-:Y:S02]  /*54c0*/  IADD3 R33, R33, R35, RZ ;  /* 0x0000002321217210 */ /* 0x000fe40007ffe0ff */
        /* <DEDUP_REMOVED lines=26> */
.L_x_5625:
[----:B------:R-:W-:Y:S05]  /*5670*/  BSYNC B0 ;  /* 0x0000000000007941 */ /* 0x000fea0003800000 */
.L_x_5624:
[----:B--2---:R-:W-:Y:S01]  /*5680*/  VIADD R32, R22, 0x40 ;  /* 0x0000004016207836 */ /* 0x004fe20000000000 */
[----:B------:R-:W-:Y:S04]  /*5690*/  BSSY B0, `(.L_x_5626) ;  /* 0x0000025000007945 */ /* 0x000fe80003800000 */
[----:B------:R-:W-:-:S13]  /*56a0*/  ISETP.GE.AND P3, PT, R32, R106, PT ;  /* 0x0000006a2000720c */ /* 0x000fda0003f66270 */
[----:B------:R-:W-:Y:S05]  /*56b0*/  @P3 BRA `(.L_x_5627) ;  /* 0x0000000000883947 */ /* 0x000fea0003800000 */
[----:B------:R-:W-:Y:S01]  /*56c0*/  IADD3 R35, P3, R36, 0x40, RZ ;  /* 0x0000004024237810 */ /* 0x000fe20007f7e0ff */
        /* <DEDUP_REMOVED lines=33> */
.L_x_5627:
[----:B------:R-:W-:Y:S05]  /*58e0*/  BSYNC B0 ;  /* 0x0000000000007941 */ /* 0x000fea0003800000 */
.L_x_5626:
[----:B------:R-:W-:Y:S01]  /*58f0*/  @!PT LDS RZ, [RZ] ;  /* 0x00000000fffff984 */ /* 0x000fe20000000800 */
[----:B------:R-:W-:Y:S01]  /*5900*/  @!PT LDS RZ, [RZ] ;  /* 0x00000000fffff984 */ /* 0x000fe20000000800 */
[----:B------:R-:W-:Y:S01]  /*5910*/  @!PT LDS RZ, [RZ] ;  /* 0x00000000fffff984 */ /* 0x000fe20000000800 */
[----:B------:R-:W-:Y:S01]  /*5920*/  @!PT LDS RZ, [RZ] ;  /* 0x00000000fffff984 */ /* 0x000fe20000000800 */
[----:B------:R3:W-:Y:S06]  /*5930*/  MEMBAR.ALL.CTA ;  /* 0x0000000000007992 */ /* 0x0007ec0000008000 */
[----:B---3--:R-:W3:Y:S02]  /*5940*/  FENCE.VIEW.ASYNC.S ;  /* 0x00000000000073c6 */ /* 0x008ee40000000000 */
[----:B---3--:R3:W-:Y:S01]  /*5950*/  BAR.SYNC.DEFER_BLOCKING R76, 0x80 ;  /* 0x0002004c0000751d */ /* 0x0087e20000010000 */
[----:B------:R-:W-:Y:S01]  /*5960*/  ISETP.NE.AND P5, PT, R97, RZ, PT ;  /* 0x000000ff6100720c */ /* 0x000fe20003fa5270 */
[----:B------:R-:W-:-:S02]  /*5970*/  VIADD R18, R18, 0x1 ;  /* 0x0000000112127836 */ /* 0x000fc40000000000 */
[----:B01----:R-:W-:-:S03]  /*5980*/  @!P4 VIADD R96, R96, 0x324c0 ;  /* 0x000324c06060c836 */ /* 0x003fc60000000000 */
[C---:B------:R-:W-:Y:S02]  /*5990*/  ISETP.NE.AND P3, PT, R18.reuse, 0x2, PT ;  /* 0x000000021200780c */ /* 0x040fe40003f65270 */
[----:B------:R-:W-:Y:S02]  /*59a0*/  @!P4 PRMT R96, RZ, 0x654, R96 ;  /* 0x00000654ff60c816 */ /* 0x000fe40000000060 */
[----:B--2---:R-:W-:Y:S02]  /*59b0*/  SEL R33, RZ, 0x1, P3 ;  /* 0x00000001ff217807 */ /* 0x004fe40001800000 */
        /* <DEDUP_REMOVED lines=9> */
.L_x_5576:
[----:B------:R-:W2:Y:S01]  /*5a50*/  LDL R5, [R1+0x50] ;  /* 0x0000500001057983 */ /* 0x000ea20000100800 */
[----:B------:R-:W0:Y:S01]  /*5a60*/  LDC R0, c[0x0][0x448] ;  /* 0x00011200ff007b82 */ /* 0x000e220000000800 */
        /* <DEDUP_REMOVED lines=23> */
[----:B0-----:R-:W-:Y:S02]  /*5be0*/  ISETP.NE.AND P1, PT, R0, 0x1, PT ;  /* 0x000000010000780c */ /* 0x001fe40003f25270 */
        /* <DEDUP_REMOVED lines=9> */
[----:B---3--:R-:W-:Y:S02]  /*5c80*/  CS2R R96, SRZ ;  /* 0x0000000000607805 */ /* 0x008fe4000001ff00 */
[----:B------:R-:W-:Y:S02]  /*5c90*/  CS2R R92, SRZ ;  /* 0x00000000005c7805 */ /* 0x000fe4000001ff00 */
[----:B------:R-:W-:Y:S01]  /*5ca0*/  CS2R R166, SRZ ;  /* 0x0000000000a67805 */ /* 0x000fe2000001ff00 */
[----:B------:R-:W0:Y:S01]  /*5cb0*/  @P1 LDC R3, c[0x0][0x44c] ;  /* 0x00011300ff031b82 */ /* 0x000e220000000800 */
[----:B------:R-:W-:-:S02]  /*5cc0*/  CS2R R78, SRZ ;  /* 0x00000000004e7805 */ /* 0x000fc4000001ff00 */
[----:B------:R-:W-:Y:S02]  /*5cd0*/  CS2R R70, SRZ ;  /* 0x0000000000467805 */ /* 0x000fe4000001ff00 */
[----:B------:R-:W-:Y:S02]  /*5ce0*/  CS2R R88, SRZ ;  /* 0x0000000000587805 */ /* 0x000fe4000001ff00 */
[----:B------:R-:W-:Y:S02]  /*5cf0*/  CS2R R62, SRZ ;  /* 0x00000000003e7805 */ /* 0x000fe4000001ff00 */
[----:B------:R-:W-:Y:S02]  /*5d00*/  CS2R R54, SRZ ;  /* 0x0000000000367805 */ /* 0x000fe4000001ff00 */
[----:B------:R-:W-:Y:S02]  /*5d10*/  CS2R R82, SRZ ;  /* 0x0000000000527805 */ /* 0x000fe4000001ff00 */
[----:B------:R-:W-:Y:S01]  /*5d20*/  CS2R R80, SRZ ;  /* 0x0000000000507805 */ /* 0x000fe2000001ff00 */
[----:B------:R-:W1:Y:S01]  /*5d30*/  @P1 LDC R4, c[0x0][0x450] ;  /* 0x00011400ff041b82 */ /* 0x000e620000000800 */
        /* <DEDUP_REMOVED lines=20> */
[----:B--2---:R-:W-:-:S04]  /*5e80*/  VIADD R0, R5, 0x7f ;  /* 0x0000007f05007836 */ /* 0x004fc80000000000 */
[----:B0-----:R-:W-:-:S05]  /*5e90*/  @P1 IMAD.HI.U32 R3, R0, R3, RZ ;  /* 0x0000000300031227 */ /* 0x001fca00078e00ff */
        /* <DEDUP_REMOVED lines=16> */
.L_x_5629:
[----:B------:R-:W-:Y:S01]  /*5fa0*/  CS2R R24, SRZ ;  /* 0x0000000000187805 */ /* 0x000fe2000001ff00 */
        /* <DEDUP_REMOVED lines=9> */
.L_x_5894:
[----:B01----:R-:W-:Y:S01]  /*6040*/  LEA.HI R0, R14, R14, RZ, 0x1 ;  /* 0x0000000e0e007211 */ /* 0x003fe200078f08ff */
[----:B------:R-:W-:Y:S01]  /*6050*/  VIADD R24, R19, 0x18400 ;  /* 0x0001840013187836 */ /* 0x000fe20000000000 */
[----:B------:R-:W-:Y:S01]  /*6060*/  BSSY B6, `(.L_x_5632) ;  /* 0x000001d000067945 */ /* 0x000fe20003800000 */
[----:B------:R-:W-:Y:S01]  /*6070*/  IMAD.MOV.U32 R225, RZ, RZ, 0x40000040 ;  /* 0x40000040ffe17424 */ /* 0x000fe200078e00ff */
[----:B------:R-:W-:Y:S02]  /*6080*/  LOP3.LUT R3, R0, 0x7fffe, RZ, 0xc0, !PT ;  /* 0x0007fffe00037812 */ /* 0x000fe400078ec0ff */
[----:B------:R-:W-:-:S03]  /*6090*/  LOP3.LUT P0, RZ, R24, 0x1bf, RZ, 0xc0, !PT ;  /* 0x000001bf18ff7812 */ /* 0x000fc6000780c0ff */
[----:B------:R-:W-:-:S04]  /*60a0*/  IMAD.IADD R3, R14, 0x1, -R3 ;  /* 0x000000010e037824 */ /* 0x000fc800078e0a03 */
[----:B------:R-:W-:-:S05]  /*60b0*/  IMAD R3, R3, 0x2000, R24 ;  /* 0x0000200003037824 */ /* 0x000fca00078e0218 */
[----:B------:R-:W-:Y:S01]  /*60c0*/  SHF.R.U32.HI R0, RZ, 0x4, R3 ;  /* 0x00000004ff007819 */ /* 0x000fe20000011603 */
[----:B------:R-:W-:-:S03]  /*60d0*/  VIADD R3, R3, 0xa000 ;  /* 0x0000a00003037836 */ /* 0x000fc60000000000 */
[----:B------:R-:W-:Y:S02]  /*60e0*/  LOP3.LUT R0, R0, 0x3fff, RZ, 0xc0, !PT ;  /* 0x00003fff00007812 */ /* 0x000fe400078ec0ff */
[----:B------:R-:W-:Y:S02]  /*60f0*/  SHF.R.U32.HI R3, RZ, 0x4, R3 ;  /* 0x00000004ff037819 */ /* 0x000fe40000011603 */
[----:B------:R-:W-:Y:S02]  /*6100*/  LOP3.LUT R224, R0, 0x10000, RZ, 0xfc, !PT ;  /* 0x0001000000e07812 */ /* 0x000fe400078efcff */
        /* <DEDUP_REMOVED lines=10> */
[----:B------:R-:W-:Y:S01]  /*61b0*/  MOV R13, RZ ;  /* 0x000000ff000d7202 */ /* 0x000fe20000000f00 */
[----:B------:R-:W-:Y:S02]  /*61c0*/  IMAD.U32 R7, RZ, RZ, UR7 ;  /* 0x00000007ff077e24 */ /* 0x000fe4000f8e00ff */
[----:B------:R-:W-:-:S02]  /*61d0*/  IMAD.U32 R10, RZ, RZ, UR4 ;  /* 0x00000004ff0a7e24 */ /* 0x000fc4000f8e00ff */
[----:B------:R-:W-:Y:S02]  /*61e0*/  IMAD.U32 R11, RZ, RZ, UR5 ;  /* 0x00000005ff0b7e24 */ /* 0x000fe4000f8e00ff */
[----:B------:R-:W-:Y:S02]  /*61f0*/  IMAD.MOV.U32 R8, RZ, RZ, 0x70 ;  /* 0x00000070ff087424 */ /* 0x000fe400078e00ff */
[----:B0-----:R-:W-:-:S07]  /*6200*/  IMAD.MOV.U32 R12, RZ, RZ, 0x1 ;  /* 0x00000001ff0c7424 */ /* 0x001fce00078e00ff */
[----:B------:R-:W-:-:S07]  /*6210*/  LEPC R20, `(.L_x_5633) ;  /* 0x000000001014794e */ /* 0x000fce0000000000 */
[----:B-1---5:R-:W-:Y:S05]  /*6220*/  CALL.ABS.NOINC R14 ;  /* 0x000000000e007343 */ /* 0x022fea0003c00000 */
.L_x_5633:
[----:B------:R-:W-:Y:S05]  /*6230*/  BSYNC B6 ;  /* 0x0000000000067941 */ /* 0x000fea0003800000 */
.L_x_5632:
[----:B------:R-:W-:Y:S02]  /*6240*/  ULDC UR4, c[0x0][0x3f4] ;  /* 0x0000fd0000047ab9 */ /* 0x000fe40000000800 */
[----:B------:R-:W-:-:S13]  /*6250*/  ISETP.LT.AND P0, PT, RZ, UR4, PT ;  /* 0x00000004ff007c0c */ /* 0x000fda000bf01270 */
[----:B------:R-:W-:Y:S05]  /*6260*/  @P0 BRA `(.L_x_5634) ;  /* 0x0000000000400947 */ /* 0x000fea0003800000 */
[----:B------:R-:W2:Y:S02]  /*6270*/  LDL R20, [R1+0x8c] ;  /* 0x00008c0001147983 */ /* 0x000ea40000100800 */
[----:B--2---:R-:W-:-:S04]  /*6280*/  LEA.HI R0, R20, R20, RZ, 0x1 ;  /* 0x0000001414007211 */ /* 0x004fc800078f08ff */
        /* <DEDUP_REMOVED lines=8> */
.L_x_5637:
[----:B-1----:R1:W2:Y:S02]  /*6310*/  SYNCS.PHASECHK.TRANS64.TRYWAIT P0, [R19+URZ+0x32400], R0 ;  /* 0x03240000130075a7 */ /* 0x0022a4000800017f */
[----:B--2---:R-:W-:Y:S05]  /*6320*/  @!P0 NANOSLEEP.SYNCS 0x989680 ;  /* 0x009896800000895d */ /* 0x004fea0003900000 */
[----:B------:R-:W2:Y:S02]  /*6330*/  @!P0 SYNCS.PHASECHK.TRANS64 P0, [R19+URZ+0x32400], R0 ;  /* 0x03240000130085a7 */ /* 0x000ea4000800007f */
[----:B--2---:R-:W-:Y:S05]  /*6340*/  @!P0 BRA `(.L_x_5637) ;  /* 0xfffffffc00f08947 */ /* 0x004fea000383ffff */
.L_x_5636:
[----:B------:R-:W-:Y:S05]  /*6350*/  BSYNC B0 ;  /* 0x0000000000007941 */ /* 0x000fea0003800000 */
.L_x_5635:
[----:B------:R-:W-:Y:S05]  /*6360*/  BRA `(.L_x_5638) ;  /* 0x0000002c00887947 */ /* 0x000fea0003800000 */
.L_x_5634:
        /* <DEDUP_REMOVED lines=30> */
.L_x_5640:
[----:B------:R-:W-:Y:S05]  /*6550*/  BSYNC B6 ;  /* 0x0000000000067941 */ /* 0x000fea0003800000 */
.L_x_5639:
[----:B------:R-:W2:Y:S01]  /*6560*/  LDL R41, [R1+0x50] ;  /* 0x0000500001297983 */ /* 0x000ea20000100800 */
[----:B------:R-:W-:Y:S01]  /*6570*/  ULDC.U8 UR4, c[0x0][0x410] ;  /* 0x0001040000047ab9 */ /* 0x000fe20000000000 */
[----:B------:R-:W-:Y:S01]  /*6580*/  BSSY B0, `(.L_x_5641) ;  /* 0x00002b8000007945 */ /* 0x000fe20003800000 */
[----:B------:R-:W-:Y:S01]  /*6590*/  ISETP.NE.AND P0, PT, RZ, UR4, PT ;  /* 0x00000004ff007c0c */ /* 0x000fe2000bf05270 */
[----:B--2---:R-:W-:-:S12]  /*65a0*/  IMAD.IADD R39, R22, 0x1, R41 ;  /* 0x0000000116277824 */ /* 0x004fd800078e0229 */
[----:B------:R-:W-:Y:S05]  /*65b0*/  @!P0 BRA `(.L_x_5642) ;  /* 0x0000001400948947 */ /* 0x000fea0003800000 */
[----:B------:R-:W0:Y:S01]  /*65c0*/  LDC R35, c[0x0][0x448] ;  /* 0x00011200ff237b82 */ /* 0x000e220000000800 */
[----:B------:R-:W1:Y:S01]  /*65d0*/  S2R R20, SR_TID.X ;  /* 0x0000000000147919 */ /* 0x000e620000002100 */
[----:B------:R-:W-:Y:S01]  /*65e0*/  ULDC.64 UR4, c[0x0][0x3f8] ;  /* 0x0000fe0000047ab9 */ /* 0x000fe20000000a00 */
[----:B------:R-:W-:Y:S01]  /*65f0*/  ULDC.64 UR6, c[0x0][0x408] ;  /* 0x0001020000067ab9 */ /* 0x000fe20000000a00 */
[----:B------:R-:W-:Y:S02]  /*6600*/  IMAD.MOV.U32 R6, RZ, RZ, R24 ;  /* 0x000000ffff067224 */ /* 0x000fe400078e0018 */
[----:B------:R-:W-:Y:S02]  /*6610*/  IMAD.MOV.U32 R7, RZ, RZ, R29 ;  /* 0x000000ffff077224 */ /* 0x000fe400078e001d */
[----:B------:R-:W-:Y:S02]  /*6620*/  IMAD.MOV.U32 R8, RZ, RZ, R30 ;  /* 0x000000ffff087224 */ /* 0x000fe400078e001e */
[----:B------:R-:W-:Y:S01]  /*6630*/  IMAD.MOV.U32 R9, RZ, RZ, R27 ;  /* 0x000000ffff097224 */ /* 0x000fe200078e001b */
[----:B0-----:R-:W-:-:S02]  /*6640*/  ISETP.NE.AND P0, PT, R35, 0x1, PT ;  /* 0x000000012300780c */ /* 0x001fc40003f05270 */
[----:B-1----:R-:W-:-:S11]  /*6650*/  IADD3 R21, R20, -0x80, RZ ;  /* 0xffffff8014157810 */ /* 0x002fd60007ffe0ff */
[----:B------:R-:W0:Y:S01]  /*6660*/  @P0 LDC R0, c[0x0][0x44c] ;  /* 0x00011300ff000b82 */ /* 0x000e220000000800 */
[----:B------:R-:W-:-:S04]  /*6670*/  SHF.R.S32.HI R20, RZ, 0x1f, R21 ;  /* 0x0000001fff147819 */ /* 0x000fc80000011415 */
[----:B------:R-:W-:-:S03]  /*6680*/  LEA.HI R20, R20, R21, RZ, 0x2 ;  /* 0x0000001514147211 */ /* 0x000fc600078f10ff */
[----:B------:R-:W1:Y:S01]  /*6690*/  @P0 LDC R5, c[0x0][0x450] ;  /* 0x00011400ff050b82 */ /* 0x000e620000000800 */
[----:B------:R-:W-:-:S05]  /*66a0*/  LOP3.LUT R20, R20, 0xfffffffc, RZ, 0xc0, !PT ;  /* 0xfffffffc14147812 */ /* 0x000fca00078ec0ff */
[----:B------:R-:W-:-:S04]  /*66b0*/  IMAD.IADD R20, R21, 0x1, -R20 ;  /* 0x0000000115147824 */ /* 0x000fc800078e0a14 */
[----:B------:R-:W-:-:S04]  /*66c0*/  IMAD R3, R20, 0x40, R39 ;  /* 0x0000004014037824 */ /* 0x000fc800078e0227 */
        /* <DEDUP_REMOVED lines=23> */
.L_x_5900:
[----:B------:R-:W5:Y:S01]  /*6840*/  LDL R9, [R1+0x30] ;  /* 0x0000300001097983 */ /* 0x000f620000100800 */
[----:B------:R-:W-:Y:S01]  /*6850*/  BSSY B1, `(.L_x_5644) ;  /* 0x000001f000017945 */ /* 0x000fe20003800000 */
[----:B------:R-:W-:Y:S02]  /*6860*/  CS2R R30, SRZ ;  /* 0x00000000001e7805 */ /* 0x000fe4000001ff00 */
[----:B------:R-:W-:Y:S02]  /*6870*/  CS2R R20, SRZ ;  /* 0x0000000000147805 */ /* 0x000fe4000001ff00 */
[----:B------:R-:W-:Y:S02]  /*6880*/  CS2R R28, SRZ ;  /* 0x00000000001c7805 */ /* 0x000fe4000001ff00 */
[----:B------:R-:W-:Y:S01]  /*6890*/  CS2R R24, SRZ ;  /* 0x0000000000187805 */ /* 0x000fe2000001ff00 */
[----:B-----5:R-:W-:-:S05]  /*68a0*/  IMAD R35, R9, R35, RZ ;  /* 0x0000002309237224 */ /* 0x020fca00078e02ff */
[----:B------:R-:W-:-:S13]  /*68b0*/  ISETP.GE.AND P0, PT, R39, R35, PT ;  /* 0x000000232700720c */ /* 0x000fda0003f06270 */
[----:B------:R-:W-:Y:S05]  /*68c0*/  @P0 BRA `(.L_x_5645) ;  /* 0x00000000005c0947 */ /* 0x000fea0003800000 */
[----:B------:R-:W4:Y:S01]  /*68d0*/  LDL R9, [R1+0x98] ;  /* 0x0000980001097983 */ /* 0x000f220000100800 */
        /* <DEDUP_REMOVED lines=8> */
[----:B------:R-:W-:Y:S02]  /*6960*/  CS2R R30, SRZ ;  /* 0x00000000001e7805 */ /* 0x000fe4000001ff00 */
[----:B------:R-:W-:Y:S01]  /*6970*/  CS2R R24, SRZ ;  /* 0x0000000000187805 */ /* 0x000fe2000001ff00 */
[----:B------:R-:W-:Y:S01]  /*6980*/  @!P2 IMAD.WIDE R10, R200, 0x2, R10 ;  /* 0x00000002c80aa825 */ /* 0x000fe200078e020a */
[-C--:B------:R-:W-:Y:S02]  /*6990*/  @!P3 IADD3 R26, P0, R0, R33.reuse, RZ ;  /* 0x00000021001ab210 */ /* 0x080fe40007f1e0ff */
[----:B----4-:R-:W-:Y:S01]  /*69a0*/  @!P3 IADD3 R32, P1, R14, R33, RZ ;  /* 0x000000210e20b210 */ /* 0x010fe20007f3e0ff */
[----:B------:R-:W-:Y:S01]  /*69b0*/  @!P2 IMAD.WIDE R12, R200, 0x2, R14 ;  /* 0x00000002c80ca825 */ /* 0x000fe200078e020e */
[----:B------:R1:W5:Y:S04]  /*69c0*/  @!P2 LD.E.64 R28, desc[UR40][R10.64] ;  /* 0x000000280a1ca980 */ /* 0x000368000c101b00 */
[----:B------:R1:W5:Y:S01]  /*69d0*/  @!P2 LD.E.64 R30, desc[UR40][R12.64] ;  /* 0x000000280c1ea980 */ /* 0x000362000c101b00 */
[----:B------:R-:W-:-:S04]  /*69e0*/  @!P3 SHF.L.U64.HI R20, R211, 0x1, R9 ;  /* 0x00000001d314b819 */ /* 0x000fc80000010209 */
[----:B------:R-:W-:Y:S01]  /*69f0*/  @!P3 IADD3.X R33, R5, R20, RZ, P1, !PT ;  /* 0x000000140521b210 */ /* 0x000fe20000ffe4ff */
[----:B------:R-:W-:Y:S01]  /*6a00*/  @!P3 IMAD.X R27, R3, 0x1, R20, P0 ;  /* 0x00000001031bb824 */ /* 0x000fe200000e0614 */
[----:B------:R-:W-:-:S04]  /*6a10*/  CS2R R20, SRZ ;  /* 0x0000000000147805 */ /* 0x000fc8000001ff00 */
[----:B------:R1:W5:Y:S04]  /*6a20*/  @!P3 LD.E.64 R24, desc[UR40][R26.64] ;  /* 0x000000281a18b980 */ /* 0x000368000c101b00 */
[----:B------:R1:W5:Y:S02]  /*6a30*/  @!P3 LD.E.64 R20, desc[UR40][R32.64] ;  /* 0x000000282014b980 */ /* 0x000364000c101b00 */
.L_x_5645:
[----:B------:R-:W-:Y:S05]  /*6a40*/  BSYNC B1 ;  /* 0x0000000000017941 */ /* 0x000fea0003800000 */
.L_x_5644:
[----:B--2--5:R-:W-:Y:S01]  /*6a50*/  IMAD.MOV.U32 R0, RZ, RZ, R30 ;  /* 0x000000ffff007224 */ /* 0x024fe200078e001e */
[----:B------:R-:W-:Y:S01]  /*6a60*/  UMOV UR4, 0xffffffff ;  /* 0xffffffff00047882 */ /* 0x000fe20000000000 */
[----:B-1----:R-:W-:Y:S01]  /*6a70*/  IMAD.MOV.U32 R3, RZ, RZ, R31 ;  /* 0x000000ffff037224 */ /* 0x002fe200078e001f */
        /* <DEDUP_REMOVED lines=18> */
.L_x_5906:
[----:B01----:R-:W5:Y:S04]  /*6ba0*/  LDL R7, [R1+0x8c] ;  /* 0x00008c0001077983 */ /* 0x003f680000100800 */
[----:B------:R-:W2:Y:S01]  /*6bb0*/  LDL R37, [R1+0x90] ;  /* 0x0000900001257983 */ /* 0x000ea20000100800 */
[----:B------:R-:W-:Y:S01]  /*6bc0*/  VIADD R4, R39, 0x40 ;  /* 0x0000004027047836 */ /* 0x000fe20000000000 */
[----:B------:R-:W-:Y:S01]  /*6bd0*/  BSSY B1, `(.L_x_5647) ;  /* 0x0000022000017945 */ /* 0x000fe20003800000 */
[----:B------:R-:W-:Y:S02]  /*6be0*/  CS2R R8, SRZ ;  /* 0x0000000000087805 */ /* 0x000fe4000001ff00 */
[----:B------:R-:W-:Y:S02]  /*6bf0*/  CS2R R12, SRZ ;  /* 0x00000000000c7805 */ /* 0x000fe4000001ff00 */
[----:B------:R-:W-:-:S02]  /*6c00*/  CS2R R10, SRZ ;  /* 0x00000000000a7805 */ /* 0x000fc4000001ff00 */
[----:B------:R-:W-:Y:S02]  /*6c10*/  ISETP.GE.AND P0, PT, R4, R35, PT ;  /* 0x000000230400720c */ /* 0x000fe40003f06270 */
[----:B-----5:R-:W-:-:S04]  /*6c20*/  LEA.HI R6, R7, R7, RZ, 0x1 ;  /* 0x0000000707067211 */ /* 0x020fc800078f08ff */
[----:B------:R-:W-:Y:S01]  /*6c30*/  LOP3.LUT R6, R6, 0xfffffffe, RZ, 0xc0, !PT ;  /* 0xfffffffe06067812 */ /* 0x000fe200078ec0ff */
[----:B--2---:R-:W-:-:S04]  /*6c40*/  IMAD.SHL.U32 R36, R37, 0x40, RZ ;  /* 0x0000004025247824 */ /* 0x004fc800078e00ff */
[----:B------:R-:W-:-:S05]  /*6c50*/  IMAD.IADD R73, R7, 0x1, -R6 ;  /* 0x0000000107497824 */ /* 0x000fca00078e0a06 */
[----:B------:R-:W-:Y:S01]  /*6c60*/  SHF.L.U32 R34, R73, 0x1f, RZ ;  /* 0x0000001f49227819 */ /* 0x000fe200000006ff */
[----:B------:R-:W-:Y:S06]  /*6c70*/  @P0 BRA `(.L_x_5648) ;  /* 0x00000000005c0947 */ /* 0x000fec0003800000 */
[----:B------:R-:W2:Y:S01]  /*6c80*/  LDL R15, [R1+0x98] ;  /* 0x00009800010f7983 */ /* 0x000ea20000100800 */
[----:B------:R-:W-:Y:S01]  /*6c90*/  ULDC UR4, c[0x0][0x3f4] ;  /* 0x0000fd0000047ab9 */ /* 0x000fe20000000800 */
[----:B------:R-:W-:Y:S01]  /*6ca0*/  MOV R7, R3 ;  /* 0x0000000300077202 */ /* 0x000fe20000000f00 */
[----:B---3--:R-:W-:Y:S01]  /*6cb0*/  IMAD.MOV.U32 R6, RZ, RZ, R0 ;  /* 0x000000ffff067224 */ /* 0x008fe200078e0000 */
[----:B------:R-:W-:Y:S02]  /*6cc0*/  ISETP.GE.AND P3, PT, R211, UR4, PT ;  /* 0x00000004d3007c0c */ /* 0x000fe4000bf66270 */
[----:B------:R-:W-:Y:S02]  /*6cd0*/  CS2R R12, SRZ ;  /* 0x00000000000c7805 */ /* 0x000fe4000001ff00 */
[----:B------:R-:W-:-:S09]  /*6ce0*/  ISETP.GE.AND P2, PT, R200, UR4, PT ;  /* 0x00000004c8007c0c */ /* 0x000fd2000bf46270 */
[C---:B------:R-:W-:Y:S01]  /*6cf0*/  @!P3 IMAD.SHL.U32 R9, R211.reuse, 0x2, RZ ;  /* 0x00000002d309b824 */ /* 0x040fe200078e00ff */
[----:B------:R-:W-:Y:S02]  /*6d00*/  CS2R R26, SRZ ;  /* 0x00000000001a7805 */ /* 0x000fe4000001ff00 */
[----:B------:R-:W-:Y:S01]  /*6d10*/  CS2R R10, SRZ ;  /* 0x00000000000a7805 */ /* 0x000fe2000001ff00 */
[----:B------:R-:W-:Y:S01]  /*6d20*/  @!P2 IMAD.WIDE R6, R200, 0x2, R6 ;  /* 0x00000002c806a825 */ /* 0x000fe200078e0206 */
[-C--:B------:R-:W-:Y:S02]  /*6d30*/  @!P3 IADD3 R32, P0, R0, R9.reuse, RZ ;  /* 0x000000090020b210 */ /* 0x080fe40007f1e0ff */
[----:B----4-:R-:W-:Y:S02]  /*6d40*/  @!P3 IADD3 R4, P1, R14, R9, RZ ;  /* 0x000000090e04b210 */ /* 0x010fe40007f3e0ff */
[----:B------:R0:W5:Y:S01]  /*6d50*/  @!P2 LD.E.64 R12, desc[UR40][R6.64] ;  /* 0x00000028060ca980 */ /* 0x000162000c101b00 */
[----:B--2---:R-:W-:Y:S01]  /*6d60*/  @!P3 SHF.L.U64.HI R8, R211, 0x1, R15 ;  /* 0x00000001d308b819 */ /* 0x004fe2000001020f */
[----:B------:R-:W-:-:S04]  /*6d70*/  IMAD.MOV.U32 R15, RZ, RZ, R5 ;  /* 0x000000ffff0f7224 */ /* 0x000fc800078e0005 */
[--C-:B------:R-:W-:Y:S02]  /*6d80*/  @!P3 IMAD.X R33, R3, 0x1, R8.reuse, P0 ;  /* 0x000000010321b824 */ /* 0x100fe400000e0608 */
[----:B------:R-:W-:Y:S01]  /*6d90*/  @!P3 IMAD.X R5, R5, 0x1, R8, P1 ;  /* 0x000000010505b824 */ /* 0x000fe200008e0608 */
[----:B------:R-:W-:Y:S01]  /*6da0*/  CS2R R8, SRZ ;  /* 0x0000000000087805 */ /* 0x000fe2000001ff00 */
[----:B------:R-:W-:Y:S01]  /*6db0*/  @!P2 IMAD.WIDE R14, R200, 0x2, R14 ;  /* 0x00000002c80ea825 */ /* 0x000fe200078e020e */
[----:B------:R0:W5:Y:S04]  /*6dc0*/  @!P3 LD.E.64 R10, desc[UR40][R32.64] ;  /* 0x00000028200ab980 */ /* 0x000168000c101b00 */
[----:B------:R0:W5:Y:S04]  /*6dd0*/  @!P2 LD.E.64 R26, desc[UR40][R14.64] ;  /* 0x000000280e1aa980 */ /* 0x000168000c101b00 */
[----:B------:R0:W5:Y:S02]  /*6de0*/  @!P3 LD.E.64 R8, desc[UR40][R4.64] ;  /* 0x000000280408b980 */ /* 0x000164000c101b00 */
.L_x_5648:
[----:B------:R-:W-:Y:S05]  /*6df0*/  BSYNC B1 ;  /* 0x0000000000017941 */ /* 0x000fea0003800000 */
.L_x_5647:
[----:B0-----:R-:W4:Y:S01]  /*6e00*/  S2R R7, SR_TID.X ;  /* 0x0000000000077919 */ /* 0x001f220000002100 */
[----:B------:R-:W0:Y:S01]  /*6e10*/  SYNCS.PHASECHK.TRANS64.TRYWAIT P0, [R19+URZ+0x32400], R34 ;  /* 0x03240022130075a7 */ /* 0x000e22000800017f */
[----:B------:R-:W-:Y:S01]  /*6e20*/  LOP3.LUT R3, R36, 0x1c0, RZ, 0xc0, !PT ;  /* 0x000001c024037812 */ /* 0x000fe200078ec0ff */
[----:B-----5:R-:W-:Y:S01]  /*6e30*/  IMAD.MOV.U32 R4, RZ, RZ, R26 ;  /* 0x000000ffff047224 */ /* 0x020fe200078e001a */
[----:B------:R-:W-:Y:S01]  /*6e40*/  VIADDMNMX R41, R35, -R41, 0x80, PT ;  /* 0x0000008023297446 */ /* 0x000fe20003800929 */
[----:B------:R-:W-:Y:S01]  /*6e50*/  IMAD.MOV.U32 R5, RZ, RZ, R9 ;  /* 0x000000ffff057224 */ /* 0x000fe200078e0009 */
[----:B---3--:R-:W-:Y:S01]  /*6e60*/  LOP3.LUT R0, R3, 0x18, R16, 0xf8, !PT ;  /* 0x0000001803007812 */ /* 0x008fe200078ef810 */
[----:B------:R-:W-:Y:S01]  /*6e70*/  IMAD.MOV.U32 R6, RZ, RZ, R12 ;  /* 0x000000ffff067224 */ /* 0x000fe200078e000c */
[----:B------:R-:W-:Y:S01]  /*6e80*/  SHF.R.U32.HI R3, RZ, 0x3, R3 ;  /* 0x00000003ff037819 */ /* 0x000fe20000011603 */
[----:B------:R-:W-:Y:S01]  /*6e90*/  BSSY B1, `(.L_x_5649) ;  /* 0x0000018000017945 */ /* 0x000fe20003800000 */
[----:B------:R-:W-:Y:S01]  /*6ea0*/  PRMT R44, R4, 0x7610, R44 ;  /* 0x00007610042c7816 */ /* 0x000fe2000000002c */
[----:B------:R-:W-:Y:S01]  /*6eb0*/  IMAD.MOV.U32 R4, RZ, RZ, R8 ;  /* 0x000000ffff047224 */ /* 0x000fe200078e0008 */
[----:B------:R-:W-:Y:S01]  /*6ec0*/  LOP3.LUT R0, R0, R3, RZ, 0x3c, !PT ;  /* 0x0000000300007212 */ /* 0x000fe200078e3cff */
[----:B------:R-:W-:Y:S01]  /*6ed0*/  IMAD.MOV.U32 R3, RZ, RZ, R27 ;  /* 0x000000ffff037224 */ /* 0x000fe200078e001b */
[----:B------:R-:W-:-:S02]  /*6ee0*/  PRMT R46, R6, 0x7610, R46 ;  /* 0x00007610062e7816 */ /* 0x000fc4000000002e */
[----:B------:R-:W-:Y:S01]  /*6ef0*/  PRMT R45, R4, 0x5410, R5 ;  /* 0x00005410042d7816 */ /* 0x000fe20000000005 */
[----:B------:R-:W-:Y:S01]  /*6f00*/  IMAD.MOV.U32 R4, RZ, RZ, R13 ;  /* 0x000000ffff047224 */ /* 0x000fe200078e000d */
[----:B------:R-:W-:Y:S02]  /*6f10*/  PRMT R44, R44, 0x5410, R3 ;  /* 0x000054102c2c7816 */ /* 0x000fe40000000003 */
[----:B------:R-:W-:Y:S02]  /*6f20*/  MOV R5, R10 ;  /* 0x0000000a00057202 */ /* 0x000fe40000000f00 */
[----:B------:R-:W-:Y:S02]  /*6f30*/  PRMT R46, R46, 0x5410, R4 ;  /* 0x000054102e2e7816 */ /* 0x000fe40000000004 */
[----:B------:R-:W-:Y:S01]  /*6f40*/  PRMT R47, R5, 0x7610, R47 ;  /* 0x00007610052f7816 */ /* 0x000fe2000000002f */
[----:B------:R-:W-:Y:S01]  /*6f50*/  IMAD.MOV.U32 R5, RZ, RZ, R11 ;  /* 0x000000ffff057224 */ /* 0x000fe200078e000b */
[----:B------:R-:W-:-:S02]  /*6f60*/  LOP3.LUT P2, RZ, R37, 0x4, RZ, 0xc0, !PT ;  /* 0x0000000425ff7812 */ /* 0x000fc4000784c0ff */
[----:B------:R-:W-:Y:S01]  /*6f70*/  ISETP.GE.AND P1, PT, R22, R41, PT ;  /* 0x000000291600720c */ /* 0x000fe20003f26270 */
[----:B----4-:R-:W-:-:S05]  /*6f80*/  VIADD R14, R7, 0xffffff80 ;  /* 0xffffff80070e7836 */ /* 0x010fca0000000000 */
[----:B------:R-:W-:-:S04]  /*6f90*/  SHF.R.S32.HI R7, RZ, 0x1f, R14 ;  /* 0x0000001fff077819 */ /* 0x000fc8000001140e */
[----:B------:R-:W-:-:S04]  /*6fa0*/  LEA.HI R7, R7, R14, RZ, 0x5 ;  /* 0x0000000e07077211 */ /* 0x000fc800078f28ff */
[----:B------:R-:W-:-:S05]  /*6fb0*/  SHF.R.S32.HI R7, RZ, 0x5, R7 ;  /* 0x00000005ff077819 */ /* 0x000fca0000011407 */
[----:B------:R-:W-:-:S04]  /*6fc0*/  IMAD R0, R7, 0x200, R0 ;  /* 0x0000020007007824 */ /* 0x000fc800078e0200 */
[----:B------:R-:W-:-:S04]  /*6fd0*/  IMAD R3, R0, 0x2, R19 ;  /* 0x0000000200037824 */ /* 0x000fc800078e0213 */
[C---:B------:R-:W-:Y:S02]  /*6fe0*/  VIADD R4, R3.reuse, 0x18400 ;  /* 0x0001840003047836 */ /* 0x040fe40000000000 */
[----:B------:R-:W-:Y:S01]  /*6ff0*/  VIADD R0, R3, 0x18440 ;  /* 0x0001844003007836 */ /* 0x000fe20000000000 */
[----:B0-----:R-:W-:Y:S06]  /*7000*/  @!P0 BRA `(.L_x_5650) ;  /* 0x0000018000648947 */ /* 0x001fec0003800000 */
.L_x_5907:
[----:B------:R-:W-:Y:S05]  /*7010*/  BSYNC B1 ;  /* 0x0000000000017941 */ /* 0x000fea0003800000 */
.L_x_5649:
        /* <DEDUP_REMOVED lines=10> */
[----:B------:R-:W-:Y:S01]  /*70c0*/  SHF.R.U32.HI R14, RZ, 0x10, R29 ;  /* 0x00000010ff0e7819 */ /* 0x000fe2000001161d */
        /* <DEDUP_REMOVED lines=12> */
[----:B------:R-:W-:Y:S01]  /*7190*/  FMUL.FTZ R35, R29, R33 ;  /* 0x000000211d237220 */ /* 0x000fe20000410000 */
[----:B------:R-:W-:-:S02]  /*71a0*/  HADD2.F32 R14, -RZ, R6.H0_H0 ;  /* 0x20000006ff0e7230 */ /* 0x000fc40000004100 */
[----:B0-----:R-:W-:Y:S01]  /*71b0*/  FMUL.FTZ R34, R4, R32 ;  /* 0x0000002004227220 */ /* 0x001fe20000410000 */
        /* <DEDUP_REMOVED lines=25> */
.L_x_5654:
[----:B------:R-:W-:Y:S05]  /*7350*/  BSYNC B2 ;  /* 0x0000000000027941 */ /* 0x000fea0003800000 */
.L_x_5653:
[----:B------:R-:W-:Y:S05]  /*7360*/  @P1 BRA `(.L_x_5652) ;  /* 0x0000000000a81947 */ /* 0x000fea0003800000 */
[----:B-1----:R-:W1:Y:S01]  /*7370*/  LDS.128 R4, [R0] ;  /* 0x0000000000047984 */ /* 0x002e620000000c00 */
        /* <DEDUP_REMOVED lines=14> */
[----:B------:R-:W-:-:S02]  /*7460*/  HADD2.F32 R14, -RZ, R6.H0_H0 ;  /* 0x20000006ff0e7230 */ /* 0x000fc40000004100 */
[----:B------:R-:W-:Y:S01]  /*7470*/  FMUL.FTZ R30, R4, R28 ;  /* 0x0000001c041e7220 */ /* 0x000fe20000410000 */
[----:B0-----:R-:W-:Y:S01]  /*7480*/  FFMA.FTZ R34, R20, R29, R32 ;  /* 0x0000001d14227223 */ /* 0x001fe20000010020 */
        /* <DEDUP_REMOVED lines=24> */
.L_x_5652:
[----:B------:R-:W-:Y:S05]  /*7610*/  BSYNC B1 ;  /* 0x0000000000017941 */ /* 0x000fea0003800000 */
.L_x_5651:
[----:B-12---:R-:W-:-:S05]  /*7620*/  VIADD R4, R22, 0x40 ;  /* 0x0000004016047836 */ /* 0x006fca0000000000 */
[----:B------:R-:W-:-:S13]  /*7630*/  ISETP.GE.AND P0, PT, R4, R41, PT ;  /* 0x000000290400720c */ /* 0x000fda0003f06270 */
        /* <DEDUP_REMOVED lines=15> */
[----:B-1----:R-:W-:-:S02]  /*7730*/  HADD2.F32 R14, -RZ, R7.H0_H0 ;  /* 0x20000007ff0e7230 */ /* 0x002fc40000004100 */
        /* <DEDUP_REMOVED lines=32> */
.L_x_5657:
[----:B------:R-:W-:Y:S05]  /*7940*/  BSYNC B1 ;  /* 0x0000000000017941 */ /* 0x000fea0003800000 */
.L_x_5656:
[----:B------:R-:W-:Y:S05]  /*7950*/  @P1 BRA `(.L_x_5655) ;  /* 0x0000001400e81947 */ /* 0x000fea0003800000 */
[----:B-1----:R-:W1:Y:S01]  /*7960*/  LDS.128 R4, [R0+0x2000] ;  /* 0x0020000000047984 */ /* 0x002e620000000c00 */
[----:B------:R-:W-:Y:S01]  /*7970*/  SHF.R.U32.HI R12, RZ, 0x10, R11 ;  /* 0x00000010ff0c7819 */ /* 0x000fe2000001160b */
[----:B------:R-:W-:Y:S01]  /*7980*/  HADD2.F32 R13, -RZ, R45.H0_H0 ;  /* 0x2000002dff0d7230 */ /* 0x000fe20000004100 */
[----:B------:R-:W-:Y:S02]  /*7990*/  SHF.R.U32.HI R14, RZ, 0x10, R9 ;  /* 0x00000010ff0e7819 */ /* 0x000fe40000011609 */
        /* <DEDUP_REMOVED lines=18> */
[----:B------:R-:W-:Y:S02]  /*7ac0*/  HADD2.F32 R6, -RZ, R5.H0_H0 ;  /* 0x20000005ff067230 */ /* 0x000fe40000004100 */
        /* <DEDUP_REMOVED lines=20> */
.L_x_5642:
[----:B------:R-:W0:Y:S01]  /*7c10*/  S2R R0, SR_TID.X ;  /* 0x0000000000007919 */ /* 0x000e220000002100 */
[----:B------:R-:W1:Y:S01]  /*7c20*/  LDC R6, c[0x0][0x448] ;  /* 0x00011200ff067b82 */ /* 0x000e620000000800 */
[----:B------:R-:W-:Y:S01]  /*7c30*/  ULDC.64 UR4, c[0x0][0x3f8] ;  /* 0x0000fe0000047ab9 */ /* 0x000fe20000000a00 */
[----:B------:R-:W-:Y:S01]  /*7c40*/  ULDC.64 UR6, c[0x0][0x408] ;  /* 0x0001020000067ab9 */ /* 0x000fe20000000a00 */
[----:B------:R-:W-:Y:S02]  /*7c50*/  IMAD.MOV.U32 R28, RZ, RZ, R24 ;  /* 0x000000ffff1c7224 */ /* 0x000fe400078e0018 */
[----:B------:R-:W-:Y:S02]  /*7c60*/  IMAD.MOV.U32 R20, RZ, RZ, R30 ;  /* 0x000000ffff147224 */ /* 0x000fe400078e001e */
[----:B------:R-:W-:Y:S01]  /*7c70*/  IMAD.MOV.U32 R21, RZ, RZ, R27 ;  /* 0x000000ffff157224 */ /* 0x000fe200078e001b */
[----:B-1----:R-:W-:Y:S01]  /*7c80*/  ISETP.NE.AND P0, PT, R6, 0x1, PT ;  /* 0x000000010600780c */ /* 0x002fe20003f05270 */
[----:B0-----:R-:W-:-:S05]  /*7c90*/  VIADD R0, R0, 0xffffff80 ;  /* 0xffffff8000007836 */ /* 0x001fca0000000000 */
[----:B------:R-:W-:-:S07]  /*7ca0*/  SHF.R.S32.HI R3, RZ, 0x1f, R0 ;  /* 0x0000001fff037819 */ /* 0x000fce0000011400 */
[----:B------:R-:W0:Y:S01]  /*7cb0*/  @P0 LDC R5, c[0x0][0x450] ;  /* 0x00011400ff050b82 */ /* 0x000e220000000800 */
[----:B------:R-:W-:-:S04]  /*7cc0*/  LEA.HI R3, R3, R0, RZ, 0x2 ;  /* 0x0000000003037211 */ /* 0x000fc800078f10ff */
[----:B------:R-:W-:-:S05]  /*7cd0*/  LOP3.LUT R3, R3, 0xfffffffc, RZ, 0xc0, !PT ;  /* 0xfffffffc03037812 */ /* 0x000fca00078ec0ff */
[----:B------:R-:W-:Y:S02]  /*7ce0*/  IMAD.IADD R3, R0, 0x1, -R3 ;  /* 0x0000000100037824 */ /* 0x000fe400078e0a03 */
[----:B------:R-:W1:Y:S02]  /*7cf0*/  @P0 LDC R0, c[0x0][0x44c] ;  /* 0x00011300ff000b82 */ /* 0x000e640000000800 */
[----:B------:R-:W-:-:S04]  /*7d00*/  IMAD R3, R3, 0x40, R39 ;  /* 0x0000004003037824 */ /* 0x000fc800078e0227 */
[----:B-1----:R-:W-:-:S05]  /*7d10*/  @P0 IMAD.HI.U32 R0, R3, R0, RZ ;  /* 0x0000000003000227 */ /* 0x002fca00078e00ff */
[----:B0-----:R-:W-:-:S04]  /*7d20*/  @P0 SHF.R.U32.HI R3, RZ, R5, R0 ;  /* 0x00000005ff030219 */ /* 0x001fc80000011600 */
        /* <DEDUP_REMOVED lines=17> */
[----:B------:R-:W2:Y:S01]  /*7e40*/  LDL R11, [R1+0x30] ;  /* 0x00003000010b7983 */ /* 0x000ea20000100800 */
[----:B------:R-:W0:Y:S03]  /*7e50*/  LDC R31, c[0x0][0x3f4] ;  /* 0x0000fd00ff1f7b82 */ /* 0x000e260000000800 */
[----:B------:R-:W1:Y:S04]  /*7e60*/  SHFL.IDX PT, R3, R10, RZ, 0x1c1f ;  /* 0x001c1fff0a037589 */ /* 0x000e6800000e0000 */
[----:B------:R-:W3:Y:S04]  /*7e70*/  SHFL.IDX PT, R0, R28, RZ, 0x1c1f ;  /* 0x001c1fff1c007589 */ /* 0x000ee800000e0000 */
[----:B------:R-:W4:Y:S04]  /*7e80*/  SHFL.IDX PT, R14, R29, RZ, 0x1c1f ;  /* 0x001c1fff1d0e7589 */ /* 0x000f2800000e0000 */
[----:B------:R-:W5:Y:S01]  /*7e90*/  SHFL.IDX PT, R8, R20, RZ, 0x1c1f ;  /* 0x001c1fff14087589 */ /* 0x000f6200000e0000 */
[----:B0-----:R-:W-:Y:S01]  /*7ea0*/  ISETP.GE.AND P0, PT, R16, R31, PT ;  /* 0x0000001f1000720c */ /* 0x001fe20003f06270 */
[----:B--2---:R-:W-:-:S05]  /*7eb0*/  IMAD R30, R11, R6, RZ ;  /* 0x000000060b1e7224 */ /* 0x004fca00078e02ff */
[----:B------:R-:W-:-:S13]  /*7ec0*/  ISETP.GE.OR P1, PT, R39, R30, P0 ;  /* 0x0000001e2700720c */ /* 0x000fda0000726670 */
[C---:B------:R-:W-:Y:S01]  /*7ed0*/  @!P1 IMAD.SHL.U32 R9, R16.reuse, 0x2, RZ ;  /* 0x0000000210099824 */ /* 0x040fe200078e00ff */
[----:B------:R-:W-:-:S04]  /*7ee0*/  @!P1 SHF.L.U64.HI R21, R16, 0x1, R17 ;  /* 0x0000000110159819 */ /* 0x000fc80000010211 */
[----:B-1----:R-:W-:-:S05]  /*7ef0*/  @!P1 IADD3 R4, P2, R3, R9, RZ ;  /* 0x0000000903049210 */ /* 0x002fca0007f5e0ff */
[----:B---3--:R-:W-:-:S06]  /*7f00*/  @!P1 IMAD.X R5, R0, 0x1, R21, P2 ;  /* 0x0000000100059824 */ /* 0x008fcc00010e0615 */
[----:B------:R-:W2:Y:S01]  /*7f10*/  @!P1 LD.E.128 R4, desc[UR40][R4.64] ;  /* 0x0000002804049980 */ /* 0x000ea2000c101d00 */
[----:B----4-:R-:W-:-:S05]  /*7f20*/  @!P1 IADD3 R14, P2, R14, R9, RZ ;  /* 0x000000090e0e9210 */ /* 0x010fca0007f5e0ff */
[----:B-----5:R-:W-:-:S04]  /*7f30*/  @!P1 IMAD.X R3, R8, 0x1, R21, P2 ;  /* 0x0000000108039824 */ /* 0x020fc800010e0615 */
[----:B------:R-:W-:-:S05]  /*7f40*/  @!P1 IMAD.MOV.U32 R15, RZ, RZ, R3 ;  /* 0x000000ffff0f9224 */ /* 0x000fca00078e0003 */
[----:B------:R-:W3:Y:S01]  /*7f50*/  @!P1 LD.E.128 R24, desc[UR40][R14.64] ;  /* 0x000000280e189980 */ /* 0x000ee2000c101d00 */
[----:B------:R-:W-:Y:S02]  /*7f60*/  CS2R R36, SRZ ;  /* 0x0000000000247805 */ /* 0x000fe4000001ff00 */
[----:B------:R-:W-:Y:S01]  /*7f70*/  CS2R R34, SRZ ;  /* 0x0000000000227805 */ /* 0x000fe2000001ff00 */
[----:B------:R-:W0:Y:S04]  /*7f80*/  SHFL.IDX PT, R21, R29, 0x1, 0x1c1f ;  /* 0x003c1f001d157f89 */ /* 0x000e2800000e0000 */
[----:B------:R-:W1:Y:S01]  /*7f90*/  SHFL.IDX PT, R20, R20, 0x1, 0x1c1f ;  /* 0x003c1f0014147f89 */ /* 0x000e6200000e0000 */
[----:B--2---:R-:W-:Y:S02]  /*7fa0*/  @!P1 IMAD.MOV.U32 R36, RZ, RZ, R4 ;  /* 0x000000ffff249224 */ /* 0x004fe400078e0004 */
[----:B------:R-:W-:Y:S01]  /*7fb0*/  @!P1 IMAD.MOV.U32 R37, RZ, RZ, R5 ;  /* 0x000000ffff259224 */ /* 0x000fe200078e0005 */
[----:B------:R-:W-:Y:S01]  /*7fc0*/  CS2R R4, SRZ ;  /* 0x0000000000047805 */ /* 0x000fe2000001ff00 */
[----:B------:R-:W-:-:S02]  /*7fd0*/  IMAD.MOV.U32 R0, RZ, RZ, R36 ;  /* 0x000000ffff007224 */ /* 0x000fc400078e0024 */
[----:B------:R-:W-:Y:S02]  /*7fe0*/  @!P1 IMAD.MOV.U32 R34, RZ, RZ, R6 ;  /* 0x000000ffff229224 */ /* 0x000fe400078e0006 */
[----:B------:R-:W-:Y:S01]  /*7ff0*/  @!P1 IMAD.MOV.U32 R35, RZ, RZ, R7 ;  /* 0x000000ffff239224 */ /* 0x000fe200078e0007 */
[----:B------:R-:W-:Y:S01]  /*8000*/  PRMT R46, R46, 0x5410, R0 ;  /* 0x000054102e2e7816 */ /* 0x000fe20000000000 */
[----:B------:R-:W-:Y:S01]  /*8010*/  IMAD.MOV.U32 R3, RZ, RZ, R37 ;  /* 0x000000ffff037224 */ /* 0x000fe200078e0025 */
[----:B------:R-:W2:Y:S01]  /*8020*/  SHFL.IDX PT, R0, R28, 0x1, 0x1c1f ;  /* 0x003c1f001c007f89 */ /* 0x000ea200000e0000 */
[----:B------:R-:W-:Y:S01]  /*8030*/  CS2R R6, SRZ ;  /* 0x0000000000067805 */ /* 0x000fe2000001ff00 */
[----:B------:R-:W-:Y:S01]  /*8040*/  IMAD.MOV.U32 R8, RZ, RZ, R34 ;  /* 0x000000ffff087224 */ /* 0x000fe200078e0022 */
[----:B------:R-:W-:Y:S01]  /*8050*/  MOV R9, R35 ;  /* 0x0000002300097202 */ /* 0x000fe20000000f00 */
[----:B---3--:R-:W-:Y:S01]  /*8060*/  @!P1 IMAD.MOV.U32 R6, RZ, RZ, R24 ;  /* 0x000000ffff069224 */ /* 0x008fe200078e0018 */
[----:B------:R-:W-:Y:S01]  /*8070*/  PRMT R33, R33, 0x5410, R3 ;  /* 0x0000541021217816 */ /* 0x000fe20000000003 */
[----:B------:R-:W-:Y:S01]  /*8080*/  @!P1 IMAD.MOV.U32 R7, RZ, RZ, R25 ;  /* 0x000000ffff079224 */ /* 0x000fe200078e0019 */
[----:B------:R-:W-:Y:S01]  /*8090*/  PRMT R32, R8, 0x5410, R9 ;  /* 0x0000541008207816 */ /* 0x000fe20000000009 */
[----:B------:R-:W-:Y:S01]  /*80a0*/  @!P1 IMAD.MOV.U32 R4, RZ, RZ, R26 ;  /* 0x000000ffff049224 */ /* 0x000fe200078e001a */
[----:B------:R3:W4:Y:S01]  /*80b0*/  SHFL.IDX PT, R3, R10, 0x1, 0x1c1f ;  /* 0x003c1f000a037f89 */ /* 0x00072200000e0000 */
[----:B------:R-:W-:-:S02]  /*80c0*/  @!P1 IMAD.MOV.U32 R5, RZ, RZ, R27 ;  /* 0x000000ffff059224 */ /* 0x000fc400078e001b */
[----:B------:R-:W-:Y:S02]  /*80d0*/  IMAD.MOV.U32 R8, RZ, RZ, R6 ;  /* 0x000000ffff087224 */ /* 0x000fe400078e0006 */
[----:B------:R-:W-:Y:S02]  /*80e0*/  IMAD.MOV.U32 R9, RZ, RZ, R7 ;  /* 0x000000ffff097224 */ /* 0x000fe400078e0007 */
[----:B------:R-:W-:Y:S01]  /*80f0*/  IMAD.MOV.U32 R11, RZ, RZ, R5 ;  /* 0x000000ffff0b7224 */ /* 0x000fe200078e0005 */
[----:B------:R-:W-:Y:S01]  /*8100*/  PRMT R46, R8, 0x7610, R46 ;  /* 0x00007610082e7816 */ /* 0x000fe2000000002e */
[----:B---3--:R-:W-:Y:S01]  /*8110*/  IMAD.MOV.U32 R10, RZ, RZ, R4 ;  /* 0x000000ffff0a7224 */ /* 0x008fe200078e0004 */
[----:B------:R-:W-:Y:S02]  /*8120*/  PRMT R33, R9, 0x7610, R33 ;  /* 0x0000761009217816 */ /* 0x000fe40000000021 */
[----:B------:R-:W-:Y:S02]  /*8130*/  CS2R R8, SRZ ;  /* 0x0000000000087805 */ /* 0x000fe4000001ff00 */
[----:B------:R-:W-:-:S02]  /*8140*/  PRMT R40, R11, 0x7610, R40 ;  /* 0x000076100b287816 */ /* 0x000fc40000000028 */
[----:B012---:R-:W-:-:S07]  /*8150*/  PRMT R51, R10, 0x7610, R51 ;  /* 0x000076100a337816 */ /* 0x007fce0000000033 */
.L_x_5917:
        /* <DEDUP_REMOVED lines=20> */
[----:B------:R-:W-:Y:S01]  /*82a0*/  IMAD.X R13, R0, 0x1, R9, P1 ;  /* 0x00000001000d7824 */ /* 0x000fe200008e0609 */
[----:B------:R-:W-:-:S05]  /*82b0*/  IADD3.X R9, R20, R9, RZ, P2, !PT ;  /* 0x0000000914097210 */ /* 0x000fca00017fe4ff */
[----:B------:R-:W5:Y:S04]  /*82c0*/  LD.E.128 R12, desc[UR40][R12.64] ;  /* 0x000000280c0c7980 */ /* 0x000f68000c101d00 */
[----:B------:R-:W5:Y:S02]  /*82d0*/  LD.E.128 R8, desc[UR40][R8.64] ;  /* 0x0000002808087980 */ /* 0x000f64000c101d00 */
.L_x_5660:
[----:B------:R-:W-:Y:S05]  /*82e0*/  BSYNC B1 ;  /* 0x0000000000017941 */ /* 0x000fea0003800000 */
.L_x_5659:
[----:B------:R-:W4:Y:S01]  /*82f0*/  LDL R0, [R1+0x50] ;  /* 0x0000500001007983 */ /* 0x000f220000100800 */
[----:B------:R-:W0:Y:S01]  /*8300*/  SYNCS.PHASECHK.TRANS64.TRYWAIT P1, [R19+URZ+0x32400], R24 ;  /* 0x03240018130075a7 */ /* 0x000e22000802017f */
[----:B------:R-:W-:Y:S01]  /*8310*/  VIADD R21, R22, 0x40 ;  /* 0x0000004016157836 */ /* 0x000fe20000000000 */
[----:B------:R-:W-:Y:S01]  /*8320*/  BSSY B1, `(.L_x_5661) ;  /* 0x0000011000017945 */ /* 0x000fe20003800000 */
[----:B-----5:R-:W-:-:S05]  /*8330*/  IMAD.MOV.U32 R20, RZ, RZ, R9 ;  /* 0x000000ffff147224 */ /* 0x020fca00078e0009 */
[----:B------:R-:W-:Y:S01]  /*8340*/  PRMT R52, R20, 0x7610, R52 ;  /* 0x0000761014347816 */ /* 0x000fe20000000034 */
[----:B------:R-:W-:Y:S01]  /*8350*/  IMAD.MOV.U32 R20, RZ, RZ, R12 ;  /* 0x000000ffff147224 */ /* 0x000fe200078e000c */
[----:B----4-:R-:W-:Y:S01]  /*8360*/  VIADDMNMX R3, R30, -R0, 0x80, PT ;  /* 0x000000801e037446 */ /* 0x010fe20003800900 */
[----:B------:R-:W-:-:S03]  /*8370*/  IMAD.MOV.U32 R0, RZ, RZ, R8 ;  /* 0x000000ffff007224 */ /* 0x000fc600078e0008 */
[-C--:B------:R-:W-:Y:S02]  /*8380*/  ISETP.GE.OR P2, PT, R22, R3.reuse, P0 ;  /* 0x000000031600720c */ /* 0x080fe40000746670 */
[----:B------:R-:W-:Y:S01]  /*8390*/  PRMT R51, R51, 0x5410, R0 ;  /* 0x0000541033337816 */ /* 0x000fe20000000000 */
[----:B------:R-:W-:Y:S01]  /*83a0*/  IMAD.MOV.U32 R0, RZ, RZ, R10 ;  /* 0x000000ffff007224 */ /* 0x000fe200078e000a */
[----:B------:R-:W-:Y:S01]  /*83b0*/  ISETP.GE.OR P0, PT, R21, R3, P0 ;  /* 0x000000031500720c */ /* 0x000fe20000706670 */
[----:B------:R-:W-:Y:S02]  /*83c0*/  IMAD.MOV.U32 R3, RZ, RZ, R11 ;  /* 0x000000ffff037224 */ /* 0x000fe400078e000b */
[----:B------:R-:W-:Y:S01]  /*83d0*/  IMAD.MOV.U32 R21, RZ, RZ, R13 ;  /* 0x000000ffff157224 */ /* 0x000fe200078e000d */
[----:B------:R-:W-:Y:S01]  /*83e0*/  PRMT R52, R52, 0x5410, R0 ;  /* 0x0000541034347816 */ /* 0x000fe20000000000 */
[----:B------:R-:W-:Y:S01]  /*83f0*/  IMAD.IADD R0, R16, 0x1, R31 ;  /* 0x0000000110007824 */ /* 0x000fe200078e021f */
[----:B------:R-:W-:-:S02]  /*8400*/  PRMT R53, R3, 0x5410, R20 ;  /* 0x0000541003357816 */ /* 0x000fc40000000014 */
[----:B------:R-:W-:Y:S01]  /*8410*/  PRMT R54, R21, 0x7610, R54 ;  /* 0x0000761015367816 */ /* 0x000fe20000000036 */
[----:B0-----:R-:W-:Y:S06]  /*8420*/  @!P1 BRA `(.L_x_5662) ;  /* 0x0000017000e09947 */ /* 0x001fec0003800000 */
.L_x_5918:
[----:B------:R-:W-:Y:S05]  /*8430*/  BSYNC B1 ;  /* 0x0000000000017941 */ /* 0x000fea0003800000 */
.L_x_5661:
[----:B------:R-:W-:Y:S01]  /*8440*/  BSSY B1, `(.L_x_5663) ;  /* 0x0000069000017945 */ /* 0x000fe20003800000 */
[----:B------:R-:W-:Y:S01]  /*8450*/  IMAD.MOV.U32 R55, RZ, RZ, R14 ;  /* 0x000000ffff377224 */ /* 0x000fe200078e000e */
[----:B------:R-:W-:Y:S01]  /*8460*/  LOP3.LUT R0, R0, 0x38, RZ, 0xc0, !PT ;  /* 0x0000003800007812 */ /* 0x000fe200078ec0ff */
[----:B------:R-:W-:Y:S01]  /*8470*/  IMAD.MOV.U32 R56, RZ, RZ, R15 ;  /* 0x000000ffff387224 */ /* 0x000fe200078e000f */
[----:B------:R-:W-:Y:S06]  /*8480*/  @P2 BRA `(.L_x_5664) ;  /* 0x0000000400902947 */ /* 0x000fec0003800000 */
[----:B------:R-:W2:Y:S01]  /*8490*/  LDL R3, [R1+0x90] ;  /* 0x0000900001037983 */ /* 0x000ea20000100800 */
[----:B------:R-:W1:Y:S02]  /*84a0*/  S2R R20, SR_TID.X ;  /* 0x0000000000147919 */ /* 0x000e640000002100 */
[----:B-1----:R-:W-:-:S05]  /*84b0*/  VIADD R20, R20, 0xffffff80 ;  /* 0xffffff8014147836 */ /* 0x002fca0000000000 */
[----:B------:R-:W-:-:S04]  /*84c0*/  SHF.R.S32.HI R28, RZ, 0x1f, R20 ;  /* 0x0000001fff1c7819 */ /* 0x000fc80000011414 */
[----:B------:R-:W-:-:S04]  /*84d0*/  LEA.HI R28, R28, R20, RZ, 0x5 ;  /* 0x000000141c1c7211 */ /* 0x000fc800078f28ff */
[----:B------:R-:W-:Y:S02]  /*84e0*/  SHF.R.S32.HI R28, RZ, 0x5, R28 ;  /* 0x00000005ff1c7819 */ /* 0x000fe4000001141c */
[--C-:B------:R-:W-:Y:S02]  /*84f0*/  SHF.R.U64 R50, R36, 0x10, R37.reuse ;  /* 0x0000001024327819 */ /* 0x100fe40000001225 */
[----:B------:R-:W-:Y:S01]  /*8500*/  SHF.R.U32.HI R38, RZ, 0x10, R37 ;  /* 0x00000010ff267819 */ /* 0x000fe20000011625 */
[--C-:B------:R-:W-:Y:S01]  /*8510*/  HADD2.F32 R37, -RZ, R33.reuse.H0_H0 ;  /* 0x20000021ff257230 */ /* 0x100fe20000004100 */
[----:B------:R-:W-:Y:S02]  /*8520*/  SHF.R.U32.HI R36, RZ, 0x10, R7 ;  /* 0x00000010ff247819 */ /* 0x000fe40000011607 */
[--C-:B------:R-:W-:Y:S02]  /*8530*/  SHF.R.U64 R49, R34, 0x10, R35.reuse ;  /* 0x0000001022317819 */ /* 0x100fe40000001223 */
[----:B------:R-:W-:Y:S01]  /*8540*/  SHF.R.U32.HI R44, RZ, 0x10, R35 ;  /* 0x00000010ff2c7819 */ /* 0x000fe20000011623 */
[----:B------:R-:W-:Y:S01]  /*8550*/  HADD2.F32 R35, -RZ, R33.H1_H1 ;  /* 0x30000021ff237230 */ /* 0x000fe20000004100 */
[--C-:B------:R-:W-:Y:S01]  /*8560*/  SHF.R.U64 R47, R4, 0x10, R5.reuse ;  /* 0x00000010042f7819 */ /* 0x100fe20000001205 */
[----:B------:R-:W-:Y:S01]  /*8570*/  HADD2.F32 R34, -RZ, R36.H0_H0 ;  /* 0x20000024ff227230 */ /* 0x000fe20000004100 */
[----:B------:R-:W-:-:S02]  /*8580*/  SHF.R.U32.HI R42, RZ, 0x10, R5 ;  /* 0x00000010ff2a7819 */ /* 0x000fc40000011605 */
[----:B------:R-:W-:Y:S01]  /*8590*/  SHF.R.U64 R48, R6, 0x10, R7 ;  /* 0x0000001006307819 */ /* 0x000fe20000001207 */
[----:B--2---:R-:W-:-:S05]  /*85a0*/  IMAD.SHL.U32 R3, R3, 0x40, RZ ;  /* 0x0000004003037824 */ /* 0x004fca00078e00ff */
[----:B------:R-:W-:-:S04]  /*85b0*/  LOP3.LUT R21, R3, 0x1c0, RZ, 0xc0, !PT ;  /* 0x000001c003157812 */ /* 0x000fc800078ec0ff */
[----:B------:R-:W-:Y:S02]  /*85c0*/  LOP3.LUT R3, R21, 0x38, R16, 0xf8, !PT ;  /* 0x0000003815037812 */ /* 0x000fe400078ef810 */
[----:B0-----:R-:W-:-:S04]  /*85d0*/  SHF.R.U32.HI R24, RZ, 0x3, R21 ;  /* 0x00000003ff187819 */ /* 0x001fc80000011615 */
[----:B------:R-:W-:-:S04]  /*85e0*/  LOP3.LUT R3, R3, R24, RZ, 0x3c, !PT ;  /* 0x0000001803037212 */ /* 0x000fc800078e3cff */
[----:B------:R-:W-:Y:S02]  /*85f0*/  LEA R20, R28, R3, 0x9 ;  /* 0x000000031c147211 */ /* 0x000fe400078e48ff */
[----:B------:R-:W-:-:S03]  /*8600*/  LOP3.LUT R3, R24, R0, R21, 0x1e, !PT ;  /* 0x0000000018037212 */ /* 0x000fc600078e1e15 */
[----:B------:R-:W-:Y:S02]  /*8610*/  IMAD R43, R20, 0x2, R19 ;  /* 0x00000002142b7824 */ /* 0x000fe400078e0213 */
[----:B------:R-:W-:-:S03]  /*8620*/  IMAD R20, R28, 0x200, R3 ;  /* 0x000002001c147824 */ /* 0x000fc600078e0203 */
[----:B------:R-:W0:Y:S01]  /*8630*/  LDS.128 R24, [R43+0x18400] ;  /* 0x018400002b187984 */ /* 0x000e220000000c00 */
[----:B------:R-:W-:-:S05]  /*8640*/  IMAD R45, R20, 0x2, R19 ;  /* 0x00000002142d7824 */ /* 0x000fca00078e0213 */
[----:B------:R-:W1:Y:S01]  /*8650*/  LDS.128 R28, [R45+0x18400] ;  /* 0x018400002d1c7984 */ /* 0x000e620000000c00 */
[----:B0-----:R-:W-:Y:S02]  /*8660*/  HADD2.F32 R4, -RZ, R25.H0_H0 ;  /* 0x20000019ff047230 */ /* 0x001fe40000004100 */
[--C-:B-1----:R-:W-:Y:S02]  /*8670*/  HADD2.F32 R20, -RZ, R29.reuse.H0_H0 ;  /* 0x2000001dff147230 */ /* 0x102fe40000004100 */
[----:B------:R-:W-:-:S03]  /*8680*/  HADD2.F32 R29, -RZ, R29.H1_H1 ;  /* 0x3000001dff1d7230 */ /* 0x000fc60000004100 */
[C---:B------:R-:W-:Y:S01]  /*8690*/  FMUL.FTZ R39, R20.reuse, R37 ;  /* 0x0000002514277220 */ /* 0x040fe20000410000 */
[-C--:B------:R-:W-:Y:S01]  /*86a0*/  FMUL.FTZ R41, R20, R35.reuse ;  /* 0x0000002314297220 */ /* 0x080fe20000410000 */
[----:B------:R-:W-:Y:S02]  /*86b0*/  HADD2.F32 R25, -RZ, R25.H1_H1 ;  /* 0x30000019ff197230 */ /* 0x000fe40000004100 */
[----:B------:R-:W-:Y:S01]  /*86c0*/  FMUL.FTZ R36, R29, R34 ;  /* 0x000000221d247220 */ /* 0x000fe20000410000 */
[----:B------:R-:W-:Y:S02]  /*86d0*/  HADD2.F32 R20, -RZ, R38.H0_H0 ;  /* 0x20000026ff147230 */ /* 0x000fe40000004100 */
[C---:B------:R-:W-:Y:S01]  /*86e0*/  FFMA.FTZ R39, R4.reuse, R35, -R39 ;  /* 0x0000002304277223 */ /* 0x040fe20000010827 */
[----:B------:R-:W-:Y:S01]  /*86f0*/  FFMA.FTZ R41, R4, R37, R41 ;  /* 0x0000002504297223 */ /* 0x000fe20000010029 */
[----:B------:R-:W-:Y:S02]  /*8700*/  HADD2.F32 R33, -RZ, R31.H0_H0 ;  /* 0x2000001fff217230 */ /* 0x000fe40000004100 */
[----:B------:R-:W-:-:S02]  /*8710*/  HADD2.F32 R35, -RZ, R40.H0_H0 ;  /* 0x20000028ff237230 */ /* 0x000fc40000004100 */
[----:B------:R-:W-:Y:S02]  /*8720*/  HADD2.F32 R4, -RZ, R32.H1_H1 ;  /* 0x30000020ff047230 */ /* 0x000fe40000004100 */
[-C--:B------:R-:W-:Y:S01]  /*8730*/  FFMA.FTZ R38, R25, R20.reuse, -R36 ;  /* 0x0000001419267223 */ /* 0x080fe20000010824 */
[----:B------:R-:W-:Y:S02]  /*8740*/  HADD2.F32 R6, -RZ, R27.H0_H0 ;  /* 0x2000001bff067230 */ /* 0x000fe40000004100 */
[----:B------:R-:W-:Y:S01]  /*8750*/  FMUL.FTZ R40, R29, R20 ;  /* 0x000000141d287220 */ /* 0x000fe20000410000 */
[----:B------:R-:W-:Y:S02]  /*8760*/  HADD2.F32 R36, -RZ, R42.H0_H0 ;  /* 0x2000002aff247230 */ /* 0x000fe40000004100 */
[C---:B------:R-:W-:Y:S01]  /*8770*/  FMUL.FTZ R29, R33.reuse, R35 ;  /* 0x00000023211d7220 */ /* 0x040fe20000410000 */
[----:B------:R-:W-:Y:S02]  /*8780*/  HADD2.F32 R31, -RZ, R31.H1_H1 ;  /* 0x3000001fff1f7230 */ /* 0x000fe40000004100 */
[----:B------:R-:W-:Y:S01]  /*8790*/  FMUL.FTZ R42, R33, R4 ;  /* 0x00000004212a7220 */ /* 0x000fe20000410000 */
[----:B------:R-:W-:-:S02]  /*87a0*/  HADD2.F32 R27, -RZ, R27.H1_H1 ;  /* 0x3000001bff1b7230 */ /* 0x000fc40000004100 */
[----:B------:R-:W-:Y:S01]  /*87b0*/  FFMA.FTZ R40, R25, R34, R40 ;  /* 0x0000002219287223 */ /* 0x000fe20000010028 */
[C---:B------:R-:W-:Y:S01]  /*87c0*/  FFMA.FTZ R33, R6.reuse, R4, -R29 ;  /* 0x0000000406217223 */ /* 0x040fe2000001081d */
[----:B------:R-:W-:Y:S02]  /*87d0*/  HADD2.F32 R20, -RZ, R44.H0_H0 ;  /* 0x2000002cff147230 */ /* 0x000fe40000004100 */
[----:B------:R-:W-:Y:S01]  /*87e0*/  FFMA.FTZ R42, R6, R35, R42 ;  /* 0x00000023062a7223 */ /* 0x000fe2000001002a */
[----:B------:R-:W-:Y:S02]  /*87f0*/  HADD2.F32 R7, -RZ, R28.H0_H0 ;  /* 0x2000001cff077230 */ /* 0x000fe40000004100 */
[----:B------:R-:W-:Y:S01]  /*8800*/  FMUL.FTZ R34, R31, R36 ;  /* 0x000000241f227220 */ /* 0x000fe20000410000 */
[--C-:B------:R-:W-:Y:S02]  /*8810*/  HADD2.F32 R6, -RZ, R46.reuse.H0_H0 ;  /* 0x2000002eff067230 */ /* 0x100fe40000004100 */
[----:B------:R-:W-:-:S02]  /*8820*/  HADD2.F32 R4, -RZ, R46.H1_H1 ;  /* 0x3000002eff047230 */ /* 0x000fc40000004100 */
[-C--:B------:R-:W-:Y:S01]  /*8830*/  FMUL.FTZ R46, R31, R20.reuse ;  /* 0x000000141f2e7220 */ /* 0x080fe20000410000 */
[----:B------:R-:W-:Y:S02]  /*8840*/  HADD2.F32 R3, -RZ, R24.H0_H0 ;  /* 0x20000018ff037230 */ /* 0x000fe40000004100 */
[----:B------:R-:W-:Y:S01]  /*8850*/  FFMA.FTZ R44, R27, R20, -R34 ;  /* 0x000000141b2c7223 */ /* 0x000fe20000010822 */
[----:B------:R-:W-:Y:S02]  /*8860*/  HADD2.F32 R21, -RZ, R30.H0_H0 ;  /* 0x2000001eff157230 */ /* 0x000fe40000004100 */
[C---:B------:R-:W-:Y:S01]  /*8870*/  FMUL.FTZ R34, R7.reuse, R6 ;  /* 0x0000000607227220 */ /* 0x040fe20000410000 */
[----:B------:R-:W-:Y:S02]  /*8880*/  HADD2.F32 R20, -RZ, R51.H0_H0 ;  /* 0x20000033ff147230 */ /* 0x000fe40000004100 */
[----:B------:R-:W-:Y:S02]  /*8890*/  HADD2.F32 R32, -RZ, R32.H0_H0 ;  /* 0x20000020ff207230 */ /* 0x000fe40000004100 */
[----:B------:R-:W-:Y:S01]  /*88a0*/  FMUL.FTZ R7, R7, R4 ;  /* 0x0000000407077220 */ /* 0x000fe20000410000 */
[----:B------:R-:W-:Y:S01]  /*88b0*/  FFMA.FTZ R35, R27, R36, R46 ;  /* 0x000000241b237223 */ /* 0x000fe2000001002e */
[----:B------:R-:W-:Y:S01]  /*88c0*/  FFMA.FTZ R4, R3, R4, -R34 ;  /* 0x0000000403047223 */ /* 0x000fe20000010822 */
[----:B------:R-:W-:-:S02]  /*88d0*/  HADD2.F32 R5, -RZ, R26.H0_H0 ;  /* 0x2000001aff057230 */ /* 0x000fc40000004100 */
[C---:B------:R-:W-:Y:S01]  /*88e0*/  FMUL.FTZ R36, R21.reuse, R20 ;  /* 0x0000001415247220 */ /* 0x040fe20000410000 */
[----:B------:R-:W-:Y:S01]  /*88f0*/  FMUL.FTZ R34, R21, R32 ;  /* 0x0000002015227220 */ /* 0x000fe20000410000 */
[----:B------:R-:W-:Y:S02]  /*8900*/  HADD2.F32 R28, -RZ, R28.H1_H1 ;  /* 0x3000001cff1c7230 */ /* 0x000fe40000004100 */
[----:B------:R-:W-:Y:S01]  /*8910*/  FFMA.FTZ R6, R3, R6, R7 ;  /* 0x0000000603067223 */ /* 0x000fe20000010007 */
[----:B------:R-:W-:Y:S02]  /*8920*/  HADD2.F32 R21, -RZ, R48.H0_H0 ;  /* 0x20000030ff157230 */ /* 0x000fe40000004100 */
[----:B------:R-:W-:Y:S02]  /*8930*/  HADD2.F32 R3, -RZ, R50.H0_H0 ;  /* 0x20000032ff037230 */ /* 0x000fe40000004100 */
[----:B------:R-:W-:Y:S02]  /*8940*/  HADD2.F32 R30, -RZ, R30.H1_H1 ;  /* 0x3000001eff1e7230 */ /* 0x000fe40000004100 */
[----:B------:R-:W-:-:S02]  /*8950*/  HADD2.F32 R25, -RZ, R47.H0_H0 ;  /* 0x2000002fff197230 */ /* 0x000fc40000004100 */
[C---:B------:R-:W-:Y:S01]  /*8960*/  FFMA.FTZ R36, R5.reuse, R32, -R36 ;  /* 0x0000002005247223 */ /* 0x040fe20000010824 */
[----:B------:R-:W-:Y:S02]  /*8970*/  HADD2.F32 R7, -RZ, R49.H0_H0 ;  /* 0x20000031ff077230 */ /* 0x000fe40000004100 */
[----:B------:R-:W-:Y:S01]  /*8980*/  FFMA.FTZ R34, R5, R20, R34 ;  /* 0x0000001405227223 */ /* 0x000fe20000010022 */
[----:B------:R-:W-:Y:S02]  /*8990*/  HADD2.F32 R24, -RZ, R24.H1_H1 ;  /* 0x30000018ff187230 */ /* 0x000fe40000004100 */
[C---:B------:R-:W-:Y:S01]  /*89a0*/  FMUL.FTZ R5, R28.reuse, R21 ;  /* 0x000000151c057220 */ /* 0x040fe20000410000 */
[----:B------:R-:W-:Y:S02]  /*89b0*/  HADD2.F32 R26, -RZ, R26.H1_H1 ;  /* 0x3000001aff1a7230 */ /* 0x000fe40000004100 */
[----:B------:R-:W-:Y:S01]  /*89c0*/  FMUL.FTZ R28, R28, R3 ;  /* 0x000000031c1c7220 */ /* 0x000fe20000410000 */
[C---:B------:R-:W-:Y:S01]  /*89d0*/  FMUL.FTZ R27, R30.reuse, R25 ;  /* 0x000000191e1b7220 */ /* 0x040fe20000410000 */
        /* <DEDUP_REMOVED lines=15> */
.L_x_5664:
[----:B------:R-:W-:Y:S05]  /*8ad0*/  BSYNC B1 ;  /* 0x0000000000017941 */ /* 0x000fea0003800000 */
.L_x_5663:
[----:B------:R-:W-:Y:S01]  /*8ae0*/  PRMT R40, R55, 0x5410, R56 ;  /* 0x0000541037287816 */ /* 0x000fe20000000038 */
[----:B------:R-:W-:Y:S06]  /*8af0*/  @P0 BRA `(.L_x_5655) ;  /* 0x0000000400800947 */ /* 0x000fec0003800000 */
[----:B------:R-:W2:Y:S01]  /*8b00*/  LDL R3, [R1+0x60] ;  /* 0x0000600001037983 */ /* 0x000ea20000100800 */
[C---:B-1----:R-:W-:Y:S02]  /*8b10*/  VIADD R4, R22.reuse, 0x40 ;  /* 0x0000004016047836 */ /* 0x042fe40000000000 */
[----:B------:R-:W-:Y:S01]  /*8b20*/  VIADD R5, R22, 0x40 ;  /* 0x0000004016057836 */ /* 0x000fe20000000000 */
[----:B------:R-:W3:Y:S01]  /*8b30*/  LDL R41, [R1+0x9c] ;  /* 0x00009c0001297983 */ /* 0x000ee20000100800 */
[----:B------:R-:W-:Y:S02]  /*8b40*/  IMAD.SHL.U32 R4, R4, 0x40, RZ ;  /* 0x0000004004047824 */ /* 0x000fe400078e00ff */
[----:B------:R-:W-:-:S03]  /*8b50*/  IMAD.SHL.U32 R5, R5, 0x40, RZ ;  /* 0x0000004005057824 */ /* 0x000fc600078e00ff */
[----:B------:R-:W-:Y:S02]  /*8b60*/  LOP3.LUT R4, R4, 0x1c0, RZ, 0xc0, !PT ;  /* 0x000001c004047812 */ /* 0x000fe400078ec0ff */
[----:B------:R-:W-:Y:S02]  /*8b70*/  LOP3.LUT R5, R5, 0x1c0, RZ, 0xc0, !PT ;  /* 0x000001c005057812 */ /* 0x000fe400078ec0ff */
[----:B------:R-:W-:-:S04]  /*8b80*/  SHF.R.U32.HI R4, RZ, 0x3, R4 ;  /* 0x00000003ff047819 */ /* 0x000fc80000011604 */
[----:B------:R-:W-:Y:S02]  /*8b90*/  LOP3.LUT R0, R4, R0, R5, 0x1e, !PT ;  /* 0x0000000004007212 */ /* 0x000fe400078e1e05 */
[----:B------:R-:W-:Y:S01]  /*8ba0*/  SHF.R.U32.HI R28, RZ, 0x10, R9 ;  /* 0x00000010ff1c7819 */ /* 0x000fe20000011609 */
[----:B------:R-:W-:Y:S01]  /*8bb0*/  HADD2.F32 R21, -RZ, R52.H0_H0 ;  /* 0x20000034ff157230 */ /* 0x000fe20000004100 */
[----:B------:R-:W-:Y:S02]  /*8bc0*/  SHF.R.U64 R39, R12, 0x10, R13 ;  /* 0x000000100c277819 */ /* 0x000fe4000000120d */
[--C-:B------:R-:W-:Y:S02]  /*8bd0*/  SHF.R.U64 R38, R14, 0x10, R15.reuse ;  /* 0x000000100e267819 */ /* 0x100fe4000000120f */
[----:B------:R-:W-:Y:S01]  /*8be0*/  SHF.R.U32.HI R36, RZ, 0x10, R15 ;  /* 0x00000010ff247819 */ /* 0x000fe2000001160f */
[----:B------:R-:W-:Y:S01]  /*8bf0*/  HADD2.F32 R15, -RZ, R54.H0_H0 ;  /* 0x20000036ff0f7230 */ /* 0x000fe20000004100 */
[----:B------:R-:W-:Y:S01]  /*8c00*/  SHF.R.U32.HI R20, RZ, 0x10, R13 ;  /* 0x00000010ff147819 */ /* 0x000fe2000001160d */
[----:B------:R-:W-:Y:S01]  /*8c10*/  HADD2.F32 R28, -RZ, R28.H0_H0 ;  /* 0x2000001cff1c7230 */ /* 0x000fe20000004100 */
[----:B------:R-:W-:-:S02]  /*8c20*/  SHF.R.U64 R37, R8, 0x10, R9 ;  /* 0x0000001008257819 */ /* 0x000fc40000001209 */
[--C-:B------:R-:W-:Y:S02]  /*8c30*/  SHF.R.U64 R35, R10, 0x10, R11.reuse ;  /* 0x000000100a237819 */ /* 0x100fe4000000120b */
[----:B------:R-:W-:Y:S01]  /*8c40*/  SHF.R.U32.HI R33, RZ, 0x10, R11 ;  /* 0x00000010ff217819 */ /* 0x000fe2000001160b */
[----:B--2---:R-:W-:-:S04]  /*8c50*/  IMAD.IADD R0, R3, 0x1, R0 ;  /* 0x0000000103007824 */ /* 0x004fc800078e0200 */
[----:B------:R-:W-:Y:S01]  /*8c60*/  IMAD R0, R0, 0x2, R19 ;  /* 0x0000000200007824 */ /* 0x000fe200078e0213 */
[----:B---3--:R-:W1:Y:S04]  /*8c70*/  LDS.128 R4, [R41+0x18400] ;  /* 0x0184000029047984 */ /* 0x008e680000000c00 */
[----:B0-----:R-:W0:Y:S01]  /*8c80*/  LDS.128 R24, [R0+0x18400] ;  /* 0x0184000000187984 */ /* 0x001e220000000c00 */
[----:B-1----:R-:W-:Y:S02]  /*8c90*/  HADD2.F32 R8, -RZ, R5.H0_H0 ;  /* 0x20000005ff087230 */ /* 0x002fe40000004100 */
[--C-:B0-----:R-:W-:Y:S02]  /*8ca0*/  HADD2.F32 R12, -RZ, R25.reuse.H0_H0 ;  /* 0x20000019ff0c7230 */ /* 0x101fe40000004100 */
[----:B------:R-:W-:-:S03]  /*8cb0*/  HADD2.F32 R25, -RZ, R25.H1_H1 ;  /* 0x30000019ff197230 */ /* 0x000fc60000004100 */
[C---:B------:R-:W-:Y:S01]  /*8cc0*/  FMUL.FTZ R29, R12.reuse, R21 ;  /* 0x000000150c1d7220 */ /* 0x040fe20000410000 */
[-C--:B------:R-:W-:Y:S01]  /*8cd0*/  FMUL.FTZ R31, R12, R15.reuse ;  /* 0x0000000f0c1f7220 */ /* 0x080fe20000410000 */
[----:B------:R-:W-:Y:S02]  /*8ce0*/  HADD2.F32 R5, -RZ, R5.H1_H1 ;  /* 0x30000005ff057230 */ /* 0x000fe40000004100 */
[----:B------:R-:W-:Y:S01]  /*8cf0*/  FMUL.FTZ R30, R25, R28 ;  /* 0x0000001c191e7220 */ /* 0x000fe20000410000 */
[----:B------:R-:W-:Y:S02]  /*8d00*/  HADD2.F32 R12, -RZ, R20.H0_H0 ;  /* 0x20000014ff0c7230 */ /* 0x000fe40000004100 */
[C---:B------:R-:W-:Y:S01]  /*8d10*/  FFMA.FTZ R29, R8.reuse, R15, -R29 ;  /* 0x0000000f081d7223 */ /* 0x040fe2000001081d */
[----:B------:R-:W-:Y:S02]  /*8d20*/  HADD2.F32 R11, -RZ, R24.H0_H0 ;  /* 0x20000018ff0b7230 */ /* 0x000fe40000004100 */
[----:B------:R-:W-:Y:S01]  /*8d30*/  FFMA.FTZ R31, R8, R21, R31 ;  /* 0x00000015081f7223 */ /* 0x000fe2000001001f */
[----:B------:R-:W-:-:S02]  /*8d40*/  HADD2.F32 R20, -RZ, R51.H1_H1 ;  /* 0x30000033ff147230 */ /* 0x000fc40000004100 */
[----:B------:R-:W-:Y:S02]  /*8d50*/  HADD2.F32 R8, -RZ, R53.H1_H1 ;  /* 0x30000035ff087230 */ /* 0x000fe40000004100 */
[----:B------:R-:W-:Y:S01]  /*8d60*/  FFMA.FTZ R32, R5, R12, -R30 ;  /* 0x0000000c05207223 */ /* 0x000fe2000001081e */
[----:B------:R-:W-:Y:S02]  /*8d70*/  HADD2.F32 R3, -RZ, R4.H0_H0 ;  /* 0x20000004ff037230 */ /* 0x000fe40000004100 */
[----:B------:R-:W-:Y:S01]  /*8d80*/  FMUL.FTZ R30, R11, R20 ;  /* 0x000000140b1e7220 */ /* 0x000fe20000410000 */
[----:B------:R-:W-:Y:S01]  /*8d90*/  FMUL.FTZ R34, R25, R12 ;  /* 0x0000000c19227220 */ /* 0x000fe20000410000 */
[----:B------:R-:W-:Y:S02]  /*8da0*/  HADD2.F32 R13, -RZ, R26.H0_H0 ;  /* 0x2000001aff0d7230 */ /* 0x000fe40000004100 */
[----:B------:R-:W-:Y:S01]  /*8db0*/  FMUL.FTZ R11, R11, R8 ;  /* 0x000000080b0b7220 */ /* 0x000fe20000410000 */
[----:B------:R-:W-:-:S02]  /*8dc0*/  HADD2.F32 R12, -RZ, R52.H1_H1 ;  /* 0x30000034ff0c7230 */ /* 0x000fc40000004100 */
[----:B------:R-:W-:Y:S01]  /*8dd0*/  FFMA.FTZ R30, R3, R8, -R30 ;  /* 0x00000008031e7223 */ /* 0x000fe2000001081e */
[----:B------:R-:W-:Y:S01]  /*8de0*/  FFMA.FTZ R34, R5, R28, R34 ;  /* 0x0000001c05227223 */ /* 0x000fe20000010022 */
[----:B------:R-:W-:Y:S02]  /*8df0*/  HADD2.F32 R8, -RZ, R40.H0_H0 ;  /* 0x20000028ff087230 */ /* 0x000fe40000004100 */
[----:B------:R-:W-:Y:S01]  /*8e00*/  FFMA.FTZ R15, R3, R20, R11 ;  /* 0x00000014030f7223 */ /* 0x000fe2000001000b */
[----:B------:R-:W-:Y:S02]  /*8e10*/  HADD2.F32 R9, -RZ, R6.H0_H0 ;  /* 0x20000006ff097230 */ /* 0x000fe40000004100 */
[----:B------:R-:W-:Y:S01]  /*8e20*/  FMUL.FTZ R20, R13, R12 ;  /* 0x0000000c0d147220 */ /* 0x000fe20000410000 */
[----:B------:R-:W-:Y:S02]  /*8e30*/  HADD2.F32 R14, -RZ, R27.H0_H0 ;  /* 0x2000001bff0e7230 */ /* 0x000fe40000004100 */
[----:B------:R-:W-:-:S02]  /*8e40*/  HADD2.F32 R5, -RZ, R53.H0_H0 ;  /* 0x20000035ff057230 */ /* 0x000fc40000004100 */
[----:B------:R-:W-:Y:S02]  /*8e50*/  HADD2.F32 R3, -RZ, R40.H1_H1 ;  /* 0x30000028ff037230 */ /* 0x000fe40000004100 */
[-C--:B------:R-:W-:Y:S01]  /*8e60*/  FMUL.FTZ R28, R13, R8.reuse ;  /* 0x000000080d1c7220 */ /* 0x080fe20000410000 */
[----:B------:R-:W-:Y:S02]  /*8e70*/  HADD2.F32 R10, -RZ, R7.H0_H0 ;  /* 0x20000007ff0a7230 */ /* 0x000fe40000004100 */
[----:B------:R-:W-:Y:S01]  /*8e80*/  FFMA.FTZ R13, R9, R8, -R20 ;  /* 0x00000008090d7223 */ /* 0x000fe20000010814 */
[C---:B------:R-:W-:Y:S01]  /*8e90*/  FMUL.FTZ R11, R14.reuse, R5 ;  /* 0x000000050e0b7220 */ /* 0x040fe20000410000 */
[----:B------:R-:W-:Y:S02]  /*8ea0*/  HADD2.F32 R27, -RZ, R27.H1_H1 ;  /* 0x3000001bff1b7230 */ /* 0x000fe40000004100 */
[----:B------:R-:W-:Y:S01]  /*8eb0*/  FMUL.FTZ R14, R14, R3 ;  /* 0x000000030e0e7220 */ /* 0x000fe20000410000 */
[----:B------:R-:W-:-:S02]  /*8ec0*/  HADD2.F32 R20, -RZ, R33.H0_H0 ;  /* 0x20000021ff147230 */ /* 0x000fc40000004100 */
[----:B------:R-:W-:Y:S02]  /*8ed0*/  HADD2.F32 R8, -RZ, R36.H0_H0 ;  /* 0x20000024ff087230 */ /* 0x000fe40000004100 */
[----:B------:R-:W-:Y:S01]  /*8ee0*/  FFMA.FTZ R28, R9, R12, R28 ;  /* 0x0000000c091c7223 */ /* 0x000fe2000001001c */
[----:B------:R-:W-:Y:S02]  /*8ef0*/  HADD2.F32 R7, -RZ, R7.H1_H1 ;  /* 0x30000007ff077230 */ /* 0x000fe40000004100 */
[C---:B------:R-:W-:Y:S01]  /*8f00*/  FFMA.FTZ R12, R10.reuse, R3, -R11 ;  /* 0x000000030a0c7223 */ /* 0x040fe2000001080b */
[----:B------:R-:W-:Y:S01]  /*8f10*/  FFMA.FTZ R14, R10, R5, R14 ;  /* 0x000000050a0e7223 */ /* 0x000fe2000001000e */
[----:B------:R-:W-:Y:S02]  /*8f20*/  HADD2.F32 R24, -RZ, R24.H1_H1 ;  /* 0x30000018ff187230 */ /* 0x000fe40000004100 */
[----:B------:R-:W-:Y:S01]  /*8f30*/  FMUL.FTZ R36, R27, R20 ;  /* 0x000000141b247220 */ /* 0x000fe20000410000 */
[----:B------:R-:W-:-:S02]  /*8f40*/  HADD2.F32 R26, -RZ, R26.H1_H1 ;  /* 0x3000001aff1a7230 */ /* 0x000fc40000004100 */
        /* <DEDUP_REMOVED lines=27> */
.L_x_5655:
[----:B------:R-:W-:Y:S05]  /*9100*/  BSYNC B0 ;  /* 0x0000000000007941 */ /* 0x000fea0003800000 */
.L_x_5641:
        /* <DEDUP_REMOVED lines=8> */
.L_x_5638:
[----:B0123--:R-:W0:Y:S01]  /*9190*/  S2R R0, SR_TID.X ;  /* 0x0000000000007919 */ /* 0x00fe220000002100 */
[----:B------:R-:W-:Y:S01]  /*91a0*/  ISETP.NE.AND P1, PT, R232, 0x3, PT ;  /* 0x00000003e800780c */ /* 0x000fe20003f25270 */
[----:B------:R-:W-:Y:S05]  /*91b0*/  WARPSYNC.ALL ;  /* 0x0000000000007948 */ /* 0x000fea0003800000 */
[----:B0-----:R-:W-:-:S05]  /*91c0*/  SHF.R.U32.HI R0, RZ, 0x7, R0 ;  /* 0x00000007ff007819 */ /* 0x001fca0000011600 */
[----:B------:R-:W-:-:S05]  /*91d0*/  VIADD R0, R0, 0x8 ;  /* 0x0000000800007836 */ /* 0x000fca0000000000 */
[----:B------:R0:W-:Y:S06]  /*91e0*/  BAR.SYNC.DEFER_BLOCKING R0, 0x100 ;  /* 0x000400000000751d */ /* 0x0001ec0000010000 */
[----:B------:R-:W-:Y:S05]  /*91f0*/  @!P1 BRA `(.L_x_5665) ;  /* 0x0000000000049947 */ /* 0x000fea0003800000 */
[----:B------:R-:W-:Y:S01]  /*9200*/  BPT.TRAP 0x1 ;  /* 0x000000040000795c */ /* 0x000fe20000300000 */
.L_x_5665:
[----:B------:R-:W-:Y:S01]  /*9210*/  IMAD R180, R2, 0x8, R19 ;  /* 0x0000000802b47824 */ /* 0x000fe200078e0213 */
[----:B------:R-:W-:-:S04]  /*9220*/  SHF.L.U32 R7, R23, 0x1f, RZ ;  /* 0x0000001f17077819 */ /* 0x000fc800000006ff */
[----:B------:R1:W2:Y:S01]  /*9230*/  SYNCS.PHASECHK.TRANS64.TRYWAIT P0, [R180+URZ+0x32430], R7 ;  /* 0x03243007b40075a7 */ /* 0x0002a2000800017f */
[----:B------:R-:W-:Y:S05]  /*9240*/  @!P1 BRA `(.L_x_5666) ;  /* 0x0000000000049947 */ /* 0x000fea0003800000 */
[----:B------:R-:W-:Y:S01]  /*9250*/  BPT.TRAP 0x1 ;  /* 0x000000040000795c */ /* 0x000fe20000300000 */
.L_x_5666:
[----:B------:R-:W-:-:S05]  /*9260*/  VIADD R3, R19, 0x1c400 ;  /* 0x0001c40013037836 */ /* 0x000fca0000000000 */
[----:B------:R-:W-:-:S04]  /*9270*/  SHF.R.U32.HI R3, RZ, 0x4, R3 ;  /* 0x00000004ff037819 */ /* 0x000fc80000011603 */
[----:B------:R-:W-:-:S04]  /*9280*/  LOP3.LUT R3, R3, 0x3fff, RZ, 0xc0, !PT ;  /* 0x00003fff03037812 */ /* 0x000fc800078ec0ff */
[----:B------:R-:W-:-:S05]  /*9290*/  LOP3.LUT R3, R3, 0x10000, RZ, 0xfc, !PT ;  /* 0x0001000003037812 */ /* 0x000fca00078efcff */
[----:B------:R3:W-:Y:S01]  /*92a0*/  STL [R1+0x44], R3 ;  /* 0x0000440301007387 */ /* 0x0007e20000100800 */
[----:B--2---:R-:W-:Y:S05]  /*92b0*/  @P0 BRA `(.L_x_5667) ;  /* 0x0000000000080947 */ /* 0x004fea0003800000 */
[----:B------:R-:W2:Y:S02]  /*92c0*/  SYNCS.PHASECHK.TRANS64.TRYWAIT P0, [R180+URZ+0x32430], R7 ;  /* 0x03243007b40075a7 */ /* 0x000ea4000800017f */
[----:B--2---:R-:W-:Y:S05]  /*92d0*/  @!P0 BRA `(.L_x_5668) ;  /* 0x0000016400488947 */ /* 0x004fea0003800000 */
.L_x_5667:
[----:B---3--:R-:W3:Y:S01]  /*92e0*/  LDL R3, [R1+0x44] ;  /* 0x0000440001037983 */ /* 0x008ee20000100800 */
[----:B------:R-:W-:Y:S01]  /*92f0*/  MOV R5, 0x40000040 ;  /* 0x4000004000057802 */ /* 0x000fe20000000f00 */
[----:B------:R-:W-:Y:S05]  /*9300*/  WARPSYNC.ALL ;  /* 0x0000000000007948 */ /* 0x000fea0003800000 */
[C---:B------:R-:W-:Y:S01]  /*9310*/  R2UR UR4, R224.reuse ;  /* 0x00000000e00472ca */ /* 0x040fe200000e0000 */
[----:B-----5:R-:W-:Y:S01]  /*9320*/  WARPGROUP.ARRIVE ;  /* 0x00000000000079c5 */ /* 0x020fe20000000000 */
[----:B------:R-:W-:Y:S01]  /*9330*/  R2UR UR5, R225 ;  /* 0x00000000e10572ca */ /* 0x000fe200000e0000 */
[----:B------:R-:W-:Y:S01]  /*9340*/  VIADD R14, R224, 0x2 ;  /* 0x00000002e00e7836 */ /* 0x000fe20000000000 */
[----:B------:R-:W-:Y:S01]  /*9350*/  R2UR UR7, R5 ;  /* 0x00000000050772ca */ /* 0x000fe200000e0000 */
[----:B------:R-:W-:Y:S01]  /*9360*/  IMAD.MOV.U32 R15, RZ, RZ, 0x40000040 ;  /* 0x40000040ff0f7424 */ /* 0x000fe200078e00ff */
[----:B------:R-:W-:Y:S01]  /*9370*/  BSSY B0, `(.L_x_5669) ;  /* 0x000002a000007945 */ /* 0x000fe20003800000 */
[----:B------:R-:W-:-:S02]  /*9380*/  IMAD.MOV.U32 R9, RZ, RZ, 0x40000040 ;  /* 0x40000040ff097424 */ /* 0x000fc400078e00ff */
[C---:B------:R-:W-:Y:S01]  /*9390*/  VIADD R12, R224.reuse, 0x4 ;  /* 0x00000004e00c7836 */ /* 0x040fe20000000000 */
[----:B------:R4:W-:Y:S01]  /*93a0*/  STL.64 [R1+0x18], R14 ;  /* 0x0000180e01007387 */ /* 0x0009e20000100a00 */
[----:B------:R-:W-:Y:S02]  /*93b0*/  IMAD.MOV.U32 R13, RZ, RZ, 0x40000040 ;  /* 0x40000040ff0d7424 */ /* 0x000fe400078e00ff */
[----:B------:R-:W-:Y:S02]  /*93c0*/  VIADD R10, R224, 0x6 ;  /* 0x00000006e00a7836 */ /* 0x000fe40000000000 */
[----:B------:R-:W-:Y:S01]  /*93d0*/  IMAD.MOV.U32 R11, RZ, RZ, 0x40000040 ;  /* 0x40000040ff0b7424 */ /* 0x000fe200078e00ff */
[----:B------:R4:W-:Y:S01]  /*93e0*/  STL.64 [R1+0x10], R12 ;  /* 0x0000100c01007387 */ /* 0x0009e20000100a00 */
[----:B------:R-:W-:-:S03]  /*93f0*/  IMAD.MOV.U32 R5, RZ, RZ, 0x40000040 ;  /* 0x40000040ff057424 */ /* 0x000fc600078e00ff */
[----:B------:R4:W-:Y:S01]  /*9400*/  STL.64 [R1+0x8], R10 ;  /* 0x0000080a01007387 */ /* 0x0009e20000100a00 */
[----:B---3--:R-:W-:-:S04]  /*9410*/  IMAD R4, R2, 0x300, R3 ;  /* 0x0000030002047824 */ /* 0x008fc800078e0203 */
[C---:B------:R-:W-:Y:S01]  /*9420*/  VIADD R8, R4.reuse, 0x2 ;  /* 0x0000000204087836 */ /* 0x040fe20000000000 */
[----:B------:R-:W-:-:S13]  /*9430*/  R2UR UR6, R4 ;  /* 0x00000000040672ca */ /* 0x000fda00000e0000 */
[----:B------:R-:W-:Y:S01]  /*9440*/  HGMMA.64x96x16.F32 R24, gdesc[UR4], RZ, !UPT, gsb0 ;  /* 0x01600000041879f0 */ /* 0x000fe2000c0008ff */
[----:B------:R-:W-:Y:S02]  /*9450*/  R2UR UR4, R14 ;  /* 0x000000000e0472ca */ /* 0x000fe400000e0000 */
[----:B------:R-:W-:Y:S02]  /*9460*/  R2UR UR5, R15 ;  /* 0x000000000f0572ca */ /* 0x000fe400000e0000 */
[----:B------:R-:W-:Y:S01]  /*9470*/  R2UR UR6, R8 ;  /* 0x00000000080672ca */ /* 0x000fe200000e0000 */
[C---:B------:R-:W-:Y:S01]  /*9480*/  VIADD R8, R4.reuse, 0x4 ;  /* 0x0000000404087836 */ /* 0x040fe20000000000 */
[----:B------:R-:W-:Y:S01]  /*9490*/  R2UR UR7, R9 ;  /* 0x00000000090772ca */ /* 0x000fe200000e0000 */
[----:B------:R-:W-:Y:S02]  /*94a0*/  IMAD.MOV.U32 R9, RZ, RZ, 0x40000040 ;  /* 0x40000040ff097424 */ /* 0x000fe400078e00ff */
        /* <DEDUP_REMOVED lines=15> */
[----:B------:R-:W-:Y:S01]  /*95a0*/  SHF.L.U32 R4, R73, 0x1f, RZ ;  /* 0x0000001f49047819 */ /* 0x000fe200000006ff */
[----:B------:R-:W-:-:S02]  /*95b0*/  WARPGROUP.DEPBAR.LE gsb0, 0x0 ;  /* 0x00008000000079c5 */ /* 0x000fc40000010000 */
[----:B------:R-:W-:-:S08]  /*95c0*/  WARPGROUP.ARRIVE ;  /* 0x00000000000079c5 */ /* 0x000fd00000000000 */
[----:B------:R-:W-:Y:S03]  /*95d0*/  HGMMA.64x96x16.F32 R24, gdesc[UR4], R24, gsb0 ;  /* 0x01600000041879f0 */ /* 0x000fe60008000818 */
[----:B------:R-:W-:Y:S02]  /*95e0*/  WARPGROUP.DEPBAR.LE gsb0, 0x0 ;  /* 0x00008000000079c5 */ /* 0x000fe40000010000 */
[----:B------:R-:W3:Y:S02]  /*95f0*/  SYNCS.PHASECHK.TRANS64.TRYWAIT P0, [R19+URZ+0x32410], R4 ;  /* 0x03241004130075a7 */ /* 0x000ee4000800017f */
[----:B---34-:R-:W-:Y:S05]  /*9600*/  @!P0 BRA `(.L_x_5670) ;  /* 0x0000016000908947 */ /* 0x018fea0003800000 */
.L_x_5919:
[----:B------:R-:W-:Y:S05]  /*9610*/  BSYNC B0 ;  /* 0x0000000000007941 */ /* 0x000fea0003800000 */
.L_x_5669:
[----:B------:R-:W-:Y:S05]  /*9620*/  @!P1 BRA `(.L_x_5671) ;  /* 0x0000000000049947 */ /* 0x000fea0003800000 */
[----:B------:R-:W-:Y:S01]  /*9630*/  BPT.TRAP 0x1 ;  /* 0x000000040000795c */ /* 0x000fe20000300000 */
.L_x_5671:
[----:B------:R4:W0:Y:S01]  /*9640*/  SYNCS.PHASECHK.TRANS64.TRYWAIT P2, [R180+URZ+0x32450], R7 ;  /* 0x03245007b40075a7 */ /* 0x000822000804017f */
[----:B------:R-:W-:Y:S05]  /*9650*/  @!P1 BRA `(.L_x_5672) ;  /* 0x0000000000049947 */ /* 0x000fea0003800000 */
[----:B------:R-:W-:Y:S01]  /*9660*/  BPT.TRAP 0x1 ;  /* 0x000000040000795c */ /* 0x000fe20000300000 */
.L_x_5672:
[----:B------:R-:W5:Y:S01]  /*9670*/  S2R R3, SR_TID.X ;  /* 0x0000000000037919 */ /* 0x000f620000002100 */
[----:B------:R-:W-:Y:S01]  /*9680*/  BSSY B0, `(.L_x_5673) ;  /* 0x0000006000007945 */ /* 0x000fe20003800000 */
[----:B-----5:R-:W-:-:S04]  /*9690*/  LOP3.LUT R3, R3, 0x7f, RZ, 0xc0, !PT ;  /* 0x0000007f03037812 */ /* 0x020fc800078ec0ff */
[----:B------:R-:W-:Y:S01]  /*96a0*/  ISETP.NE.AND P0, PT, R3, RZ, PT ;  /* 0x000000ff0300720c */ /* 0x000fe20003f05270 */
[----:B0-----:R-:W-:-:S12]  /*96b0*/  @P2 BRA `(.L_x_5674) ;  /* 0x0000000000082947 */ /* 0x001fd80003800000 */
[----:B------:R-:W0:Y:S02]  /*96c0*/  SYNCS.PHASECHK.TRANS64.TRYWAIT P2, [R180+URZ+0x32450], R7 ;  /* 0x03245007b40075a7 */ /* 0x000e24000804017f */
[----:B0-----:R-:W-:Y:S05]  /*96d0*/  @!P2 BRA `(.L_x_5675) ;  /* 0x000001600070a947 */ /* 0x001fea0003800000 */
.L_x_5674:
[----:B------:R-:W-:Y:S05]  /*96e0*/  BSYNC B0 ;  /* 0x0000000000007941 */ /* 0x000fea0003800000 */
.L_x_5673:
[----:B------:R-:W-:Y:S05]  /*96f0*/  WARPSYNC.ALL ;  /* 0x0000000000007948 */ /* 0x000fea0003800000 */
[----:B------:R-:W-:Y:S01]  /*9700*/  IADD3 R3, R19, 0x400, RZ ;  /* 0x0000040013037810 */ /* 0x000fe20007ffe0ff */
[----:B------:R-:W-:Y:S01]  /*9710*/  IMAD.MOV.U32 R5, RZ, RZ, 0x40000040 ;  /* 0x40000040ff057424 */ /* 0x000fe200078e00ff */
[----:B---3--:R-:W-:Y:S01]  /*9720*/  LOP3.LUT R4, R72, 0x10000, RZ, 0xfc, !PT ;  /* 0x0001000048047812 */ /* 0x008fe200078efcff */
[----:B------:R-:W-:Y:S01]  /*9730*/  IMAD.MOV.U32 R73, RZ, RZ, 0x40000040 ;  /* 0x40000040ff497424 */ /* 0x000fe200078e00ff */
[----:B------:R-:W-:Y:S01]  /*9740*/  SHF.R.U32.HI R3, RZ, 0x4, R3 ;  /* 0x00000004ff037819 */ /* 0x000fe20000011603 */
[----:B------:R-:W-:Y:S01]  /*9750*/  WARPGROUP.ARRIVE ;  /* 0x00000000000079c5 */ /* 0x000fe20000000000 */
[C---:B------:R-:W-:Y:S01]  /*9760*/  R2UR UR4, R4.reuse ;  /* 0x00000000040472ca */ /* 0x040fe200000e0000 */
[----:B------:R-:W-:Y:S01]  /*9770*/  VIADD R74, R4, 0x2 ;  /* 0x00000002044a7836 */ /* 0x000fe20000000000 */
[----:B------:R-:W-:Y:S01]  /*9780*/  LOP3.LUT R3, R3, 0x3fff, RZ, 0xc0, !PT ;  /* 0x00003fff03037812 */ /* 0x000fe200078ec0ff */
[----:B------:R-:W-:Y:S01]  /*9790*/  IMAD.MOV.U32 R75, RZ, RZ, 0x40000040 ;  /* 0x40000040ff4b7424 */ /* 0x000fe200078e00ff */
[----:B------:R-:W-:Y:S01]  /*97a0*/  R2UR UR5, R5 ;  /* 0x00000000050572ca */ /* 0x000fe200000e0000 */
[----:B-12-4-:R-:W-:Y:S01]  /*97b0*/  IMAD.MOV.U32 R7, RZ, RZ, 0x40000040 ;  /* 0x40000040ff077424 */ /* 0x016fe200078e00ff */
[----:B------:R-:W-:Y:S01]  /*97c0*/  LOP3.LUT R6, R3, 0x10000, RZ, 0xfc, !PT ;  /* 0x0001000003067812 */ /* 0x000fe200078efcff */
[----:B------:R-:W-:Y:S01]  /*97d0*/  IMAD.MOV.U32 R231, RZ, RZ, 0x40000040 ;  /* 0x40000040ffe77424 */ /* 0x000fe200078e00ff */
[----:B------:R-:W-:-:S02]  /*97e0*/  R2UR UR7, R73 ;  /* 0x00000000490772ca */ /* 0x000fc400000e0000 */
[----:B------:R-:W-:Y:S01]  /*97f0*/  MOV R229, 0x40000040 ;  /* 0x4000004000e57802 */ /* 0x000fe20000000f00 */
[----:B------:R-:W-:Y:S01]  /*9800*/  IMAD R72, R2, 0xc00, R6 ;  /* 0x00000c0002487824 */ /* 0x000fe200078e0206 */
[----:B------:R0:W-:Y:S01]  /*9810*/  STL [R1+0x48], R6 ;  /* 0x0000480601007387 */ /* 0x0001e20000100800 */
[----:B------:R-:W-:Y:S01]  /*9820*/  IMAD.MOV.U32 R227, RZ, RZ, 0x40000040 ;  /* 0x40000040ffe37424 */ /* 0x000fe200078e00ff */
[----:B------:R-:W1:Y:S01]  /*9830*/  LDC R77, c[0x0][0x448] ;  /* 0x00011200ff4d7b82 */ /* 0x000e620000000800 */
[----:B------:R-:W-:Y:S01]  /*9840*/  IMAD.MOV.U32 R215, RZ, RZ, 0x40000040 ;  /* 0x40000040ffd77424 */ /* 0x000fe200078e00ff */
[----:B------:R-:W-:Y:S01]  /*9850*/  R2UR UR6, R72 ;  /* 0x00000000480672ca */ /* 0x000fe200000e0000 */
[----:B------:R-:W-:Y:S02]  /*9860*/  VIADD R230, R4, 0x4 ;  /* 0x0000000404e67836 */ /* 0x000fe40000000000 */
[----:B------:R-:W-:Y:S02]  /*9870*/  IMAD.MOV.U32 R213, RZ, RZ, 0x40000040 ;  /* 0x40000040ffd57424 */ /* 0x000fe400078e00ff */
[----:B------:R-:W-:-:S02]  /*9880*/  IMAD.MOV.U32 R209, RZ, RZ, 0x40000040 ;  /* 0x40000040ffd17424 */ /* 0x000fc400078e00ff */
[----:B------:R-:W-:Y:S02]  /*9890*/  IMAD.MOV.U32 R207, RZ, RZ, 0x40000040 ;  /* 0x40000040ffcf7424 */ /* 0x000fe400078e00ff */
[----:B------:R-:W-:Y:S01]  /*98a0*/  IMAD.MOV.U32 R205, RZ, RZ, 0x40000040 ;  /* 0x40000040ffcd7424 */ /* 0x000fe200078e00ff */
[----:B------:R-:W-:Y:S01]  /*98b0*/  IADD3 R20, R4, 0x804, RZ ;  /* 0x0000080404147810 */ /* 0x000fe20007ffe0ff */
[----:B0-----:R-:W-:Y:S01]  /*98c0*/  VIADD R6, R72, 0x2 ;  /* 0x0000000248067836 */ /* 0x001fe20000000000 */
[----:B------:R0:W-:Y:S01]  /*98d0*/  STL.64 [R1], R74 ;  /* 0x0000004a01007387 */ /* 0x0001e20000100a00 */
[----:B------:R-:W-:Y:S01]  /*98e0*/  HGMMA.64x96x16.F32 R24, gdesc[UR4], R24, gsb0 ;  /* 0x01600000041879f0 */ /* 0x000fe20008000818 */
[----:B------:R-:W-:Y:S01]  /*98f0*/  R2UR UR4, R74 ;  /* 0x000000004a0472ca */ /* 0x000fe200000e0000 */
[----:B------:R-:W-:Y:S01]  /*9900*/  IMAD.MOV.U32 R21, RZ, RZ, 0x40000040 ;  /* 0x40000040ff157424 */ /* 0x000fe200078e00ff */
[----:B------:R-:W-:Y:S01]  /*9910*/  R2UR UR5, R75 ;  /* 0x000000004b0572ca */ /* 0x000fe200000e0000 */
[----:B------:R-:W-:Y:S01]  /*9920*/  IMAD.MOV.U32 R15, RZ, RZ, 0x40000040 ;  /* 0x40000040ff0f7424 */ /* 0x000fe200078e00ff */
[----:B------:R-:W-:Y:S01]  /*9930*/  R2UR UR6, R6 ;  /* 0x00000000060672ca */ /* 0x000fe200000e0000 */
[----:B------:R-:W-:Y:S01]  /*9940*/  IMAD.MOV.U32 R13, RZ, RZ, 0x40000040 ;  /* 0x40000040ff0d7424 */ /* 0x000fe200078e00ff */
[----:B------:R-:W-:Y:S01]  /*9950*/  R2UR UR7, R7 ;  /* 0x00000000070772ca */ /* 0x000fe200000e0000 */
[----:B------:R-:W-:Y:S01]  /*9960*/  VIADD R6, R72, 0x4 ;  /* 0x0000000448067836 */ /* 0x000fe20000000000 */
[----:B------:R-:W-:Y:S01]  /*9970*/  ULDC UR42, c[0x0][0xad0] ;  /* 0x0002b400002a7ab9 */ /* 0x000fe20000000800 */
[----:B------:R-:W-:Y:S01]  /*9980*/  IMAD.MOV.U32 R7, RZ, RZ, 0x40000040 ;  /* 0x40000040ff077424 */ /* 0x000fe200078e00ff */
[----:B0-----:R-:W2:Y:S01]  /*9990*/  LDL.LU R75, [R1+0x38] ;  /* 0x00003800014b7983 */ /* 0x001ea20000300800 */
[C---:B------:R-:W-:Y:S01]  /*99a0*/  VIADD R228, R4.reuse, 0x6 ;  /* 0x0000000604e47836 */ /* 0x040fe20000000000 */
[----:B------:R-:W-:Y:S01]  /*99b0*/  ULDC UR43, c[0x0][0xad0] ;  /* 0x0002b400002b7ab9 */ /* 0x000fe20000000800 */
[C---:B------:R-:W-:Y:S01]  /*99c0*/  VIADD R226, R4.reuse, 0x400 ;  /* 0x0000040004e27836 */ /* 0x040fe20000000000 */
[----:B------:R-:W3:Y:S01]  /*99d0*/  LDL R79, [R1+0x64] ;  /* 0x00006400014f7983 */ /* 0x000ee20000100800 */
[----:B------:R-:W-:-:S02]  /*99e0*/  VIADD R214, R4, 0x402 ;  /* 0x0000040204d67836 */ /* 0x000fc40000000000 */
[C---:B------:R-:W-:Y:S01]  /*99f0*/  VIADD R212, R4.reuse, 0x404 ;  /* 0x0000040404d47836 */ /* 0x040fe20000000000 */
[----:B------:R-:W3:Y:S01]  /*9a00*/  LDL R76, [R1+0x50] ;  /* 0x00005000014c7983 */ /* 0x000ee20000100800 */
[C---:B------:R-:W-:Y:S02]  /*9a10*/  VIADD R208, R4.reuse, 0x406 ;  /* 0x0000040604d07836 */ /* 0x040fe40000000000 */
[C---:B------:R-:W-:Y:S01]  /*9a20*/  VIADD R206, R4.reuse, 0x800 ;  /* 0x0000080004ce7836 */ /* 0x040fe20000000000 */
[----:B------:R-:W4:Y:S01]  /*9a30*/  LDL R182, [R1+0x34] ;  /* 0x0000340001b67983 */ /* 0x000f220000100800 */
[C---:B------:R-:W-:Y:S02]  /*9a40*/  VIADD R204, R4.reuse, 0x802 ;  /* 0x0000080204cc7836 */ /* 0x040fe40000000000 */
[C---:B------:R-:W-:Y:S01]  /*9a50*/  VIADD R14, R4.reuse, 0x806 ;  /* 0x00000806040e7836 */ /* 0x040fe20000000000 */
[----:B------:R-:W5:Y:S01]  /*9a60*/  LDL R78, [R1+0x68] ;  /* 0x00006800014e7983 */ /* 0x000f620000100800 */
[----:B------:R-:W-:-:S02]  /*9a70*/  VIADD R12, R4, 0xc00 ;  /* 0x00000c00040c7836 */ /* 0x000fc40000000000 */
[----:B------:R-:W-:Y:S01]  /*9a80*/  VIADD R10, R4, 0xc02 ;  /* 0x00000c02040a7836 */ /* 0x000fe20000000000 */
[----:B------:R-:W5:Y:S01]  /*9a90*/  LDL R183, [R1+0x30] ;  /* 0x0000300001b77983 */ /* 0x000f620000100800 */
        /* <DEDUP_REMOVED lines=34> */
[----:B------:R-:W-:Y:S01]  /*9cc0*/  VIADD R6, R72, 0x304 ;  /* 0x0000030448067836 */ /* 0x000fe20000000000 */
[----:B------:R-:W-:Y:S01]  /*9cd0*/  MOV R7, 0x40000040 ;  /* 0x4000004000077802 */ /* 0x000fe20000000f00 */
[----:B------:R-:W-:-:S02]  /*9ce0*/  WARPGROUP.DEPBAR.LE gsb0, 0x0 ;  /* 0x00008000000079c5 */ /* 0x000fc40000010000 */
[----:B------:R-:W-:-:S08]  /*9cf0*/  WARPGROUP.ARRIVE ;  /* 0x00000000000079c5 */ /* 0x000fd00000000000 */
        /* <DEDUP_REMOVED lines=70> */
[----:B------:R-:W-:-:S02]  /*a160*/  VIADD R6, R72, 0x904 ;  /* 0x0000090448067836 */ /* 0x000fc40000000000 */
[----:B------:R-:W-:Y:S02]  /*a170*/  IMAD.MOV.U32 R9, RZ, RZ, 0x40000040 ;  /* 0x40000040ff097424 */ /* 0x000fe400078e00ff */
[----:B------:R-:W-:Y:S01]  /*a180*/  IMAD.MOV.U32 R7, RZ, RZ, 0x40000040 ;  /* 0x40000040ff077424 */ /* 0x000fe200078e00ff */
        /* <DEDUP_REMOVED lines=17> */
[----:B------:R-:W-:Y:S02]  /*a2a0*/  R2UR UR7, R73 ;  /* 0x00000000490772ca */ /* 0x000fe400000e0000 */
[----:B-1----:R-:W-:-:S13]  /*a2b0*/  ISETP.NE.AND P5, PT, R77, 0x1, PT ;  /* 0x000000014d00780c */ /* 0x002fda0003fa5270 */
[----:B------:R-:W0:Y:S01]  /*a2c0*/  @P5 LDC R77, c[0x0][0x44c] ;  /* 0x00011300ff4d5b82 */ /* 0x000e220000000800 */
[----:B------:R-:W-:Y:S02]  /*a2d0*/  WARPGROUP.DEPBAR.LE gsb0, 0x0 ;  /* 0x00008000000079c5 */ /* 0x000fe40000010000 */
[----:B------:R-:W-:-:S06]  /*a2e0*/  WARPGROUP.ARRIVE ;  /* 0x00000000000079c5 */ /* 0x000fcc0000000000 */
[----:B------:R-:W-:Y:S01]  /*a2f0*/  HGMMA.64x96x16.F32 R24, gdesc[UR4], R24, gsb0 ;  /* 0x01600000041879f0 */ /* 0x000fe20008000818 */
[----:B------:R-:W-:Y:S01]  /*a300*/  ULDC UR4, c[0x0][0xad0] ;  /* 0x0002b40000047ab9 */ /* 0x000fe20000000800 */
[----:B--2---:R-:W-:-:S04]  /*a310*/  LOP3.LUT R75, R75, 0xfffffffe, RZ, 0xc0, !PT ;  /* 0xfffffffe4b4b7812 */ /* 0x004fc800078ec0ff */
[----:B------:R-:W-:-:S05]  /*a320*/  @P5 LOP3.LUT R75, R75, 0x1, RZ, 0xfc, !PT ;  /* 0x000000014b4b5812 */ /* 0x000fca00078efcff */
[----:B------:R1:W-:Y:S01]  /*a330*/  STL [R1+0x38], R75 ;  /* 0x0000384b01007387 */ /* 0x0003e20000100800 */
[----:B------:R-:W-:Y:S02]  /*a340*/  WARPGROUP.DEPBAR.LE gsb0, 0x0 ;  /* 0x00008000000079c5 */ /* 0x000fe40000010000 */
[----:B------:R-:W-:-:S04]  /*a350*/  FMUL.FTZ R72, R24, UR4 ;  /* 0x0000000418487c20 */ /* 0x000fc80008410000 */
[----:B------:R2:W5:Y:S01]  /*a360*/  MUFU.TANH R74, R72 ;  /* 0x00000048004a7308 */ /* 0x0005620000002400 */
[----:B------:R-:W-:Y:S01]  /*a370*/  FMUL.FTZ R28, R28, UR4 ;  /* 0x000000041c1c7c20 */ /* 0x000fe20008410000 */
[----:B--2---:R-:W2:Y:S06]  /*a380*/  @P5 LDC R72, c[0x0][0x450] ;  /* 0x00011400ff485b82 */ /* 0x004eac0000000800 */
[----:B------:R3:W-:Y:S01]  /*a390*/  MUFU.TANH R87, R28 ;  /* 0x0000001c00577308 */ /* 0x0007e20000002400 */
[----:B------:R-:W-:Y:S01]  /*a3a0*/  FMUL.FTZ R33, R33, UR4 ;  /* 0x0000000421217c20 */ /* 0x000fe20008410000 */
[----:B---3--:R-:W-:Y:S01]  /*a3b0*/  FMUL.FTZ R28, R35, UR4 ;  /* 0x00000004231c7c20 */ /* 0x008fe20008410000 */
[----:B------:R-:W-:Y:S01]  /*a3c0*/  FMUL.FTZ R35, R36, UR4 ;  /* 0x0000000424237c20 */ /* 0x000fe20008410000 */
[----:B------:R-:W-:-:S04]  /*a3d0*/  IMAD.IADD R36, R79, 0x1, R76 ;  /* 0x000000014f247824 */ /* 0x000fc800078e024c */
[----:B------:R0:W-:Y:S02]  /*a3e0*/  MUFU.TANH R81, R33 ;  /* 0x0000002100517308 */ /* 0x0001e40000002400 */
[----:B0-----:R-:W-:-:S06]  /*a3f0*/  @P5 IMAD.HI.U32 R33, R36, R77, RZ ;  /* 0x0000004d24215227 */ /* 0x001fcc00078e00ff */
[----:B-1----:R0:W-:Y:S01]  /*a400*/  MUFU.TANH R75, R35 ;  /* 0x00000023004b7308 */ /* 0x0021e20000002400 */
[----:B--2---:R-:W-:-:S05]  /*a410*/  @P5 SHF.R.U32.HI R36, RZ, R72, R33 ;  /* 0x00000048ff245219 */ /* 0x004fca0000011621 */
[----:B0-----:R-:W0:Y:S01]  /*a420*/  SHFL.IDX PT, R35, R36, RZ, 0x1c1f ;  /* 0x001c1fff24237589 */ /* 0x001e2200000e0000 */
[----:B----4-:R-:W-:Y:S02]  /*a430*/  IMAD R33, R203, -0x60, R182 ;  /* 0xffffffa0cb217824 */ /* 0x010fe400078e02b6 */
[----:B------:R-:W-:Y:S01]  /*a440*/  FMUL.FTZ R73, R25, UR4 ;  /* 0x0000000419497c20 */ /* 0x000fe20008410000 */
[----:B------:R-:W-:Y:S01]  /*a450*/  FMUL.FTZ R40, R40, UR4 ;  /* 0x0000000428287c20 */ /* 0x000fe20008410000 */
[----:B------:R-:W-:Y:S01]  /*a460*/  FMUL.FTZ R25, R27, UR4 ;  /* 0x000000041b197c20 */ /* 0x000fe20008410000 */
[----:B------:R-:W-:Y:S02]  /*a470*/  VIADD R33, R33, 0x60 ;  /* 0x0000006021217836 */ /* 0x000fe40000000000 */
[----:B------:R-:W-:Y:S01]  /*a480*/  FMUL.FTZ R27, R30, UR4 ;  /* 0x000000041e1b7c20 */ /* 0x000fe20008410000 */
[----:B------:R-:W-:Y:S01]  /*a490*/  FMUL.FTZ R30, R39, UR4 ;  /* 0x00000004271e7c20 */ /* 0x000fe20008410000 */
[----:B------:R-:W1:Y:S01]  /*a4a0*/  MUFU.TANH R73, R73 ;  /* 0x0000004900497308 */ /* 0x000e620000002400 */
[----:B------:R-:W-:-:S07]  /*a4b0*/  FMUL.FTZ R29, R29, UR4 ;  /* 0x000000041d1d7c20 */ /* 0x000fce0008410000 */
[----:B------:R5:W-:Y:S01]  /*a4c0*/  MUFU.TANH R39, R40 ;  /* 0x0000002800277308 */ /* 0x000be20000002400 */
[----:B------:R-:W-:Y:S01]  /*a4d0*/  FMUL.FTZ R32, R32, UR4 ;  /* 0x0000000420207c20 */ /* 0x000fe20008410000 */
[----:B-----5:R-:W-:-:S06]  /*a4e0*/  IMAD R40, R78, -0x2, R33 ;  /* 0xfffffffe4e287824 */ /* 0x020fcc00078e0221 */
[----:B------:R-:W2:Y:S01]  /*a4f0*/  MUFU.TANH R85, R29 ;  /* 0x0000001d00557308 */ /* 0x000ea20000002400 */
[----:B------:R-:W-:-:S04]  /*a500*/  IADD3 R91, -R183, 0x1, R40 ;  /* 0x00000001b75b7810 */ /* 0x000fc80007ffe128 */
[----:B0-----:R-:W-:-:S03]  /*a510*/  VIADDMNMX R72, R35, R91, R40, PT ;  /* 0x0000005b23487246 */ /* 0x001fc60003800128 */
[----:B------:R0:W3:Y:S01]  /*a520*/  MUFU.TANH R83, R32 ;  /* 0x0000002000537308 */ /* 0x0000e20000002400 */
[----:B------:R-:W-:Y:S01]  /*a530*/  FMUL.FTZ R24, R26, UR4 ;  /* 0x000000041a187c20 */ /* 0x000fe20008410000 */
[C---:B------:R-:W-:Y:S02]  /*a540*/  ISETP.GT.AND P3, PT, R72.reuse, RZ, PT ;  /* 0x000000ff4800720c */ /* 0x040fe40003f64270 */
[----:B------:R-:W-:Y:S01]  /*a550*/  ISETP.GT.AND P4, PT, R72, 0x1, PT ;  /* 0x000000014800780c */ /* 0x000fe20003f84270 */
[----:B------:R-:W-:Y:S01]  /*a560*/  FMUL.FTZ R26, R31, UR4 ;  /* 0x000000041f1a7c20 */ /* 0x000fe20008410000 */
[----:B------:R-:W-:Y:S01]  /*a570*/  FMUL.FTZ R31, R38, UR4 ;  /* 0x00000004261f7c20 */ /* 0x000fe20008410000 */
[----:B------:R-:W-:Y:S01]  /*a580*/  ISETP.GT.AND P2, PT, R72, 0x8, PT ;  /* 0x000000084800780c */ /* 0x000fe20003f44270 */
[----:B------:R-:W-:Y:S01]  /*a590*/  FMUL.FTZ R37, R37, UR4 ;  /* 0x0000000425257c20 */ /* 0x000fe20008410000 */
[----:B------:R-:W-:Y:S02]  /*a5a0*/  FSEL R38, R74, -INF , P3 ;  /* 0xff8000004a267808 */ /* 0x000fe40001800000 */
[----:B-1----:R-:W-:Y:S01]  /*a5b0*/  FSEL R89, R73, -INF , P4 ;  /* 0xff80000049597808 */ /* 0x002fe20002000000 */
[----:B0-----:R-:W-:Y:S01]  /*a5c0*/  FMUL.FTZ R32, R42, UR4 ;  /* 0x000000042a207c20 */ /* 0x001fe20008410000 */
[----:B------:R-:W-:-:S02]  /*a5d0*/  ISETP.GT.AND P3, PT, R72, 0x9, PT ;  /* 0x000000094800780c */ /* 0x000fc40003f64270 */
[----:B------:R-:W-:Y:S02]  /*a5e0*/  FSEL R87, R87, -INF , P2 ;  /* 0xff80000057577808 */ /* 0x000fe40001000000 */
[----:B------:R-:W-:Y:S01]  /*a5f0*/  FMNMX.FTZ R42, R38, R89, !PT ;  /* 0x00000059262a7209 */ /* 0x000fe20007810000 */
[----:B------:R-:W0:Y:S01]  /*a600*/  MUFU.TANH R37, R37 ;  /* 0x0000002500257308 */ /* 0x000e220000002400 */
[----:B------:R-:W-:Y:S01]  /*a610*/  ISETP.GT.AND P2, PT, R72, 0x10, PT ;  /* 0x000000104800780c */ /* 0x000fe20003f44270 */
[----:B------:R-:W-:Y:S01]  /*a620*/  FMUL.FTZ R41, R41, UR4 ;  /* 0x0000000429297c20 */ /* 0x000fe20008410000 */
[----:B--2---:R-:W-:Y:S02]  /*a630*/  FSEL R85, R85, -INF , P3 ;  /* 0xff80000055557808 */ /* 0x004fe40001800000 */
[----:B------:R-:W-:Y:S01]  /*a640*/  FMNMX.FTZ R42, R87, R42, !PT ;  /* 0x0000002a572a7209 */ /* 0x000fe20007810000 */
[----:B------:R-:W-:Y:S01]  /*a650*/  FMUL.FTZ R44, R44, UR4 ;  /* 0x000000042c2c7c20 */ /* 0x000fe20008410000 */
[----:B------:R-:W-:-:S02]  /*a660*/  ISETP.GT.AND P3, PT, R72, 0x11, PT ;  /* 0x000000114800780c */ /* 0x000fc40003f64270 */
[----:B---3--:R-:W-:Y:S02]  /*a670*/  FSEL R83, R83, -INF , P2 ;  /* 0xff80000053537808 */ /* 0x008fe40001000000 */
[----:B------:R-:W-:Y:S01]  /*a680*/  FMNMX.FTZ R42, R85, R42, !PT ;  /* 0x0000002a552a7209 */ /* 0x000fe20007810000 */
[----:B------:R-:W1:Y:S01]  /*a690*/  MUFU.TANH R41, R41 ;  /* 0x0000002900297308 */ /* 0x000e620000002400 */
[----:B------:R-:W-:Y:S01]  /*a6a0*/  ISETP.GT.AND P2, PT, R72, 0x18, PT ;  /* 0x000000184800780c */ /* 0x000fe20003f44270 */
[----:B------:R-:W-:Y:S01]  /*a6b0*/  FMUL.FTZ R45, R45, UR4 ;  /* 0x000000042d2d7c20 */ /* 0x000fe20008410000 */
[----:B------:R-:W-:Y:S02]  /*a6c0*/  FSEL R81, R81, -INF , P3 ;  /* 0xff80000051517808 */ /* 0x000fe40001800000 */
[----:B------:R-:W-:Y:S01]  /*a6d0*/  FMNMX.FTZ R42, R83, R42, !PT ;  /* 0x0000002a532a7209 */ /* 0x000fe20007810000 */
[----:B------:R-:W-:Y:S01]  /*a6e0*/  FMUL.FTZ R34, R34, UR4 ;  /* 0x0000000422227c20 */ /* 0x000fe20008410000 */
[----:B------:R-:W-:Y:S01]  /*a6f0*/  ISETP.GT.AND P3, PT, R72, 0x19, PT ;  /* 0x000000194800780c */ /* 0x000fe20003f64270 */
[----:B------:R-:W2:Y:S01]  /*a700*/  MUFU.TANH R44, R44 ;  /* 0x0000002c002c7308 */ /* 0x000ea20000002400 */
[----:B------:R-:W-:Y:S01]  /*a710*/  FSEL R73, R75, -INF , P2 ;  /* 0xff8000004b497808 */ /* 0x000fe20001000000 */
[----:B------:R-:W-:Y:S01]  /*a720*/  FMUL.FTZ R48, R48, UR4 ;  /* 0x0000000430307c20 */ /* 0x000fe20008410000 */
[----:B------:R-:W-:Y:S01]  /*a730*/  FMNMX.FTZ R42, R81, R42, !PT ;  /* 0x0000002a512a7209 */ /* 0x000fe20007810000 */
[----:B------:R-:W-:Y:S01]  /*a740*/  FMUL.FTZ R49, R49, UR4 ;  /* 0x0000000431317c20 */ /* 0x000fe20008410000 */
[----:B------:R-:W-:-:S03]  /*a750*/  ISETP.GT.AND P2, PT, R72, 0x20, PT ;  /* 0x000000204800780c */ /* 0x000fc60003f44270 */
[----:B------:R3:W-:Y:S01]  /*a760*/  MUFU.TANH R29, R34 ;  /* 0x00000022001d7308 */ /* 0x0007e20000002400 */
[----:B------:R-:W-:Y:S01]  /*a770*/  FMNMX.FTZ R42, R73, R42, !PT ;  /* 0x0000002a492a7209 */ /* 0x000fe20007810000 */
[----:B------:R-:W-:-:S06]  /*a780*/  FMUL.FTZ R52, R52, UR4 ;  /* 0x0000000434347c20 */ /* 0x000fcc0008410000 */
[----:B------:R-:W4:Y:S01]  /*a790*/  MUFU.TANH R45, R45 ;  /* 0x0000002d002d7308 */ /* 0x000f220000002400 */
[----:B---3--:R-:W-:Y:S01]  /*a7a0*/  FMUL.FTZ R34, R43, UR4 ;  /* 0x000000042b227c20 */ /* 0x008fe20008410000 */
[----:B0-----:R-:W-:Y:S02]  /*a7b0*/  FSEL R43, R37, -INF , P3 ;  /* 0xff800000252b7808 */ /* 0x001fe40001800000 */
[C---:B------:R-:W-:Y:S02]  /*a7c0*/  ISETP.GT.AND P3, PT, R72.reuse, 0x21, PT ;  /* 0x000000214800780c */ /* 0x040fe40003f64270 */
[----:B------:R-:W-:Y:S02]  /*a7d0*/  FSEL R37, R39, -INF , P2 ;  /* 0xff80000027257808 */ /* 0x000fe40001000000 */
[----:B------:R-:W0:Y:S01]  /*a7e0*/  MUFU.TANH R48, R48 ;  /* 0x0000003000307308 */ /* 0x000e220000002400 */
[----:B------:R-:W-:Y:S01]  /*a7f0*/  FMNMX.FTZ R42, R43, R42, !PT ;  /* 0x0000002a2b2a7209 */ /* 0x000fe20007810000 */
[----:B------:R-:W-:Y:S01]  /*a800*/  FMUL.FTZ R53, R53, UR4 ;  /* 0x0000000435357c20 */ /* 0x000fe20008410000 */
[----:B------:R-:W-:-:S02]  /*a810*/  ISETP.GT.AND P2, PT, R72, 0x28, PT ;  /* 0x000000284800780c */ /* 0x000fc40003f44270 */
[----:B-1----:R-:W-:Y:S02]  /*a820*/  FSEL R35, R41, -INF , P3 ;  /* 0xff80000029237808 */ /* 0x002fe40001800000 */
[----:B------:R-:W-:Y:S01]  /*a830*/  FMNMX.FTZ R42, R37, R42, !PT ;  /* 0x0000002a252a7209 */ /* 0x000fe20007810000 */
[----:B------:R-:W1:Y:S01]  /*a840*/  MUFU.TANH R49, R49 ;  /* 0x0000003100317308 */ /* 0x000e620000002400 */
[----:B------:R-:W-:Y:S01]  /*a850*/  ISETP.GT.AND P3, PT, R72, 0x29, PT ;  /* 0x000000294800780c */ /* 0x000fe20003f64270 */
[----:B------:R-:W-:Y:S01]  /*a860*/  FMUL.FTZ R56, R56, UR4 ;  /* 0x0000000438387c20 */ /* 0x000fe20008410000 */
[----:B--2---:R-:W-:Y:S02]  /*a870*/  FSEL R33, R44, -INF , P2 ;  /* 0xff8000002c217808 */ /* 0x004fe40001000000 */
[----:B------:R-:W-:-:S03]  /*a880*/  FMNMX.FTZ R42, R35, R42, !PT ;  /* 0x0000002a232a7209 */ /* 0x000fc60007810000 */
[----:B------:R-:W2:Y:S01]  /*a890*/  MUFU.TANH R52, R52 ;  /* 0x0000003400347308 */ /* 0x000ea20000002400 */
[----:B------:R-:W-:Y:S02]  /*a8a0*/  ISETP.GT.AND P2, PT, R72, 0x30, PT ;  /* 0x000000304800780c */ /* 0x000fe40003f44270 */
[----:B----4-:R-:W-:Y:S02]  /*a8b0*/  FSEL R39, R45, -INF , P3 ;  /* 0xff8000002d277808 */ /* 0x010fe40001800000 */
[----:B------:R-:W-:-:S03]  /*a8c0*/  FMNMX.FTZ R42, R33, R42, !PT ;  /* 0x0000002a212a7209 */ /* 0x000fc60007810000 */
[----:B------:R-:W3:Y:S01]  /*a8d0*/  MUFU.TANH R53, R53 ;  /* 0x0000003500357308 */ /* 0x000ee20000002400 */
[----:B------:R-:W-:Y:S01]  /*a8e0*/  FMUL.FTZ R57, R57, UR4 ;  /* 0x0000000439397c20 */ /* 0x000fe20008410000 */
[----:B------:R-:W-:Y:S01]  /*a8f0*/  ISETP.GT.AND P3, PT, R72, 0x31, PT ;  /* 0x000000314800780c */ /* 0x000fe20003f64270 */
[----:B------:R-:W-:Y:S01]  /*a900*/  FMUL.FTZ R60, R60, UR4 ;  /* 0x000000043c3c7c20 */ /* 0x000fe20008410000 */
[----:B0-----:R-:W-:Y:S02]  /*a910*/  FSEL R41, R48, -INF , P2 ;  /* 0xff80000030297808 */ /* 0x001fe40001000000 */
[----:B------:R-:W-:Y:S02]  /*a920*/  FMNMX.FTZ R42, R39, R42, !PT ;  /* 0x0000002a272a7209 */ /* 0x000fe40007810000 */
[----:B------:R-:W0:Y:S01]  /*a930*/  MUFU.TANH R56, R56 ;  /* 0x0000003800387308 */ /* 0x000e220000002400 */
[----:B------:R-:W-:Y:S02]  /*a940*/  ISETP.GT.AND P2, PT, R72, 0x38, PT ;  /* 0x000000384800780c */ /* 0x000fe40003f44270 */
[----:B-1----:R-:W-:-:S02]  /*a950*/  FSEL R45, R49, -INF , P3 ;  /* 0xff800000312d7808 */ /* 0x002fc40001800000 */
[----:B------:R-:W-:-:S03]  /*a960*/  FMNMX.FTZ R42, R41, R42, !PT ;  /* 0x0000002a292a7209 */ /* 0x000fc60007810000 */
[----:B------:R0:W1:Y:S01]  /*a970*/  MUFU.TANH R74, R57 ;  /* 0x00000039004a7308 */ /* 0x0000620000002400 */
[----:B------:R-:W-:Y:S01]  /*a980*/  FMUL.FTZ R61, R61, UR4 ;  /* 0x000000043d3d7c20 */ /* 0x000fe20008410000 */
[----:B------:R-:W-:Y:S01]  /*a990*/  ISETP.GT.AND P3, PT, R72, 0x39, PT ;  /* 0x000000394800780c */ /* 0x000fe20003f64270 */
[----:B------:R-:W-:Y:S01]  /*a9a0*/  FMUL.FTZ R64, R64, UR4 ;  /* 0x0000000440407c20 */ /* 0x000fe20008410000 */
[----:B--2---:R-:W-:Y:S02]  /*a9b0*/  FSEL R49, R52, -INF , P2 ;  /* 0xff80000034317808 */ /* 0x004fe40001000000 */
[----:B------:R-:W-:Y:S02]  /*a9c0*/  FMNMX.FTZ R42, R45, R42, !PT ;  /* 0x0000002a2d2a7209 */ /* 0x000fe40007810000 */
[----:B------:R-:W2:Y:S01]  /*a9d0*/  MUFU.TANH R60, R60 ;  /* 0x0000003c003c7308 */ /* 0x000ea20000002400 */
[----:B------:R-:W-:Y:S02]  /*a9e0*/  ISETP.GT.AND P2, PT, R72, 0x40, PT ;  /* 0x000000404800780c */ /* 0x000fe40003f44270 */
[----:B---3--:R-:W-:-:S02]  /*a9f0*/  FSEL R53, R53, -INF , P3 ;  /* 0xff80000035357808 */ /* 0x008fc40001800000 */
[----:B------:R-:W-:-:S03]  /*aa00*/  FMNMX.FTZ R42, R49, R42, !PT ;  /* 0x0000002a312a7209 */ /* 0x000fc60007810000 */
[----:B------:R1:W3:Y:S01]  /*aa10*/  MUFU.TANH R75, R61 ;  /* 0x0000003d004b7308 */ /* 0x0002e20000002400 */
        /* <DEDUP_REMOVED lines=11> */
[----:B------:R-:W-:Y:S02]  /*aad0*/  ISETP.GT.AND P3, PT, R72, 0x49, PT ;  /* 0x000000494800780c */ /* 0x000fe40003f64270 */
[----:B------:R-:W-:-:S04]  /*aae0*/  FMNMX.FTZ R44, R61, R44, !PT ;  /* 0x0000002c3d2c7209 */ /* 0x000fc80007810000 */
[----:B------:R-:W4:Y:S01]  /*aaf0*/  MUFU.TANH R68, R68 ;  /* 0x0000004400447308 */ /* 0x000f220000002400 */
[----:B--2---:R-:W-:Y:S02]  /*ab00*/  FSEL R65, R60, -INF , P2 ;  /* 0xff8000003c417808 */ /* 0x004fe40001000000 */
[C---:B------:R-:W-:Y:S02]  /*ab10*/  ISETP.GT.AND P2, PT, R72.reuse, 0x50, PT ;  /* 0x000000504800780c */ /* 0x040fe40003f44270 */
[----:B---3--:R-:W-:Y:S02]  /*ab20*/  FSEL R69, R75, -INF , P3 ;  /* 0xff8000004b457808 */ /* 0x008fe40001800000 */
[----:B------:R-:W-:Y:S01]  /*ab30*/  FMNMX.FTZ R44, R65, R44, !PT ;  /* 0x0000002c412c7209 */ /* 0x000fe20007810000 */
[----:B------:R2:W3:Y:S01]  /*ab40*/  MUFU.TANH R79, R42 ;  /* 0x0000002a004f7308 */ /* 0x0004e20000002400 */
[----:B------:R-:W-:Y:S02]  /*ab50*/  ISETP.GT.AND P3, PT, R72, 0x51, PT ;  /* 0x000000514800780c */ /* 0x000fe40003f64270 */
[----:B0-----:R-:W-:-:S02]  /*ab60*/  FSEL R75, R64, -INF , P2 ;  /* 0xff800000404b7808 */ /* 0x001fc40001000000 */
[----:B------:R-:W-:Y:S02]  /*ab70*/  FMNMX.FTZ R44, R69, R44, !PT ;  /* 0x0000002c452c7209 */ /* 0x000fe40007810000 */
[C---:B------:R-:W-:Y:S02]  /*ab80*/  ISETP.GT.AND P2, PT, R72.reuse, 0x58, PT ;  /* 0x000000584800780c */ /* 0x040fe40003f44270 */
[----:B-1----:R-:W-:Y:S02]  /*ab90*/  FSEL R77, R77, -INF , P3 ;  /* 0xff8000004d4d7808 */ /* 0x002fe40001800000 */
[----:B------:R-:W-:Y:S01]  /*aba0*/  FMNMX.FTZ R44, R75, R44, !PT ;  /* 0x0000002c4b2c7209 */ /* 0x000fe20007810000 */
[----:B--2---:R-:W-:Y:S01]  /*abb0*/  FMUL.FTZ R42, R47, UR4 ;  /* 0x000000042f2a7c20 */ /* 0x004fe20008410000 */
[----:B------:R-:W-:Y:S02]  /*abc0*/  ISETP.GT.AND P3, PT, R72, 0x59, PT ;  /* 0x000000594800780c */ /* 0x000fe40003f64270 */
[----:B----4-:R-:W-:-:S02]  /*abd0*/  FSEL R47, R68, -INF , P2 ;  /* 0xff800000442f7808 */ /* 0x010fc40001000000 */
[----:B------:R-:W-:Y:S02]  /*abe0*/  FMNMX.FTZ R44, R77, R44, !PT ;  /* 0x0000002c4d2c7209 */ /* 0x000fe40007810000 */
[----:B---3--:R-:W-:Y:S02]  /*abf0*/  FSEL R79, R79, -INF , P3 ;  /* 0xff8000004f4f7808 */ /* 0x008fe40001800000 */
[----:B------:R-:W-:Y:S01]  /*ac00*/  FMNMX.FTZ R44, R47, R44, !PT ;  /* 0x0000002c2f2c7209 */ /* 0x000fe20007810000 */
[----:B------:R-:W0:Y:S03]  /*ac10*/  SHFL.IDX PT, R36, R36, 0x1, 0x1c1f ;  /* 0x003c1f0024247f89 */ /* 0x000e2600000e0000 */
[----:B------:R-:W-:-:S05]  /*ac20*/  FMNMX.FTZ R44, R79, R44, !PT ;  /* 0x0000002c4f2c7209 */ /* 0x000fca0007810000 */
[----:B------:R-:W1:Y:S01]  /*ac30*/  SHFL.BFLY PT, R93, R44, 0x2, 0x1f ;  /* 0x0c401f002c5d7f89 */ /* 0x000e6200000e0000 */
[----:B------:R-:W-:Y:S08]  /*ac40*/  MUFU.TANH R24, R24 ;  /* 0x0000001800187308 */ /* 0x000ff00000002400 */
[----:B------:R-:W2:Y:S08]  /*ac50*/  MUFU.TANH R25, R25 ;  /* 0x0000001900197308 */ /* 0x000eb00000002400 */
[----:B------:R-:W3:Y:S01]  /*ac60*/  MUFU.TANH R27, R27 ;  /* 0x0000001b001b7308 */ /* 0x000ee20000002400 */
[----:B0-----:R-:W-:Y:S01]  /*ac70*/  VIADDMNMX R36, R36, R91, R40, PT ;  /* 0x0000005b24247246 */ /* 0x001fe20003800128 */
[----:B------:R-:W-:-:S06]  /*ac80*/  FMUL.FTZ R51, R51, UR4 ;  /* 0x0000000433337c20 */ /* 0x000fcc0008410000 */
[----:B------:R-:W0:Y:S01]  /*ac90*/  MUFU.TANH R26, R26 ;  /* 0x0000001a001a7308 */ /* 0x000e220000002400 */
[----:B-1----:R-:W-:Y:S02]  /*aca0*/  FMNMX.FTZ R93, R44, R93, !PT ;  /* 0x0000005d2c5d7209 */ /* 0x002fe40007810000 */
[C---:B------:R-:W-:Y:S02]  /*acb0*/  ISETP.GT.AND P2, PT, R36.reuse, RZ, PT ;  /* 0x000000ff2400720c */ /* 0x040fe40003f44270 */
[C---:B------:R-:W-:Y:S01]  /*acc0*/  ISETP.GT.AND P3, PT, R36.reuse, 0x1, PT ;  /* 0x000000012400780c */ /* 0x040fe20003f64270 */
[----:B------:R-:W-:Y:S01]  /*acd0*/  FMUL.FTZ R55, R55, UR4 ;  /* 0x0000000437377c20 */ /* 0x000fe20008410000 */
[----:B------:R-:W-:Y:S01]  /*ace0*/  ISETP.GT.AND P4, PT, R36, 0x8, PT ;  /* 0x000000082400780c */ /* 0x000fe20003f84270 */
[----:B------:R-:W1:Y:S01]  /*acf0*/  MUFU.TANH R28, R28 ;  /* 0x0000001c001c7308 */ /* 0x000e620000002400 */
[----:B--2---:R-:W-:Y:S01]  /*ad00*/  FSEL R25, R25, -INF , P3 ;  /* 0xff80000019197808 */ /* 0x004fe20001800000 */
[----:B------:R-:W-:-:S06]  /*ad10*/  FMUL.FTZ R59, R59, UR4 ;  /* 0x000000043b3b7c20 */ /* 0x000fcc0008410000 */
[----:B------:R2:W-:Y:S08]  /*ad20*/  MUFU.TANH R48, R42 ;  /* 0x0000002a00307308 */ /* 0x0005f00000002400 */
[----:B------:R4:W-:Y:S01]  /*ad30*/  MUFU.TANH R52, R51 ;  /* 0x0000003300347308 */ /* 0x0009e20000002400 */
[----:B--2---:R-:W2:Y:S01]  /*ad40*/  SHFL.BFLY PT, R42, R93, 0x1, 0x1f ;  /* 0x0c201f005d2a7f89 */ /* 0x004ea200000e0000 */
[----:B----4-:R-:W-:-:S06]  /*ad50*/  FSEL R51, R24, -INF , P2 ;  /* 0xff80000018337808 */ /* 0x010fcc0001000000 */
[----:B------:R-:W-:Y:S01]  /*ad60*/  MUFU.TANH R31, R31 ;  /* 0x0000001f001f7308 */ /* 0x000fe20000002400 */
[----:B------:R-:W-:Y:S02]  /*ad70*/  ISETP.GT.AND P2, PT, R36, 0x9, PT ;  /* 0x000000092400780c */ /* 0x000fe40003f44270 */
[----:B------:R-:W-:-:S05]  /*ad80*/  FMNMX.FTZ R40, R51, R25, !PT ;  /* 0x0000001933287209 */ /* 0x000fca0007810000 */
[----:B------:R3:W-:Y:S01]  /*ad90*/  MUFU.TANH R56, R55 ;  /* 0x0000003700387308 */ /* 0x0007e20000002400 */
[----:B------:R-:W-:Y:S01]  /*ada0*/  ISETP.GT.AND P3, PT, R36, 0x10, PT ;  /* 0x000000102400780c */ /* 0x000fe20003f64270 */
[----:B------:R-:W-:Y:S01]  /*adb0*/  FMUL.FTZ R63, R63, UR4 ;  /* 0x000000043f3f7c20 */ /* 0x000fe20008410000 */
[----:B---3--:R-:W-:-:S05]  /*adc0*/  FSEL R55, R27, -INF , P4 ;  /* 0xff8000001b377808 */ /* 0x008fca0002000000 */
[----:B------:R-:W3:Y:S01]  /*add0*/  MUFU.TANH R30, R30 ;  /* 0x0000001e001e7308 */ /* 0x000ee20000002400 */
[----:B------:R-:W-:-:S07]  /*ade0*/  FMNMX.FTZ R40, R55, R40, !PT ;  /* 0x0000002837287209 */ /* 0x000fce0007810000 */
[----:B------:R0:W-:Y:S01]  /*adf0*/  MUFU.TANH R44, R59 ;  /* 0x0000003b002c7308 */ /* 0x0001e20000002400 */
[----:B------:R-:W-:Y:S01]  /*ae00*/  FSEL R29, R29, -INF , P3 ;  /* 0xff8000001d1d7808 */ /* 0x000fe20001800000 */
[----:B------:R-:W-:Y:S01]  /*ae10*/  FMUL.FTZ R46, R46, UR4 ;  /* 0x000000042e2e7c20 */ /* 0x000fe20008410000 */
[----:B0-----:R-:W-:-:S05]  /*ae20*/  FSEL R59, R26, -INF , P2 ;  /* 0xff8000001a3b7808 */ /* 0x001fca0001000000 */
[----:B------:R-:W0:Y:S01]  /*ae30*/  MUFU.TANH R32, R32 ;  /* 0x0000002000207308 */ /* 0x000e220000002400 */
[C---:B------:R-:W-:Y:S02]  /*ae40*/  ISETP.GT.AND P2, PT, R36.reuse, 0x11, PT ;  /* 0x000000112400780c */ /* 0x040fe40003f44270 */
[----:B------:R-:W-:Y:S01]  /*ae50*/  FMNMX.FTZ R40, R59, R40, !PT ;  /* 0x000000283b287209 */ /* 0x000fe20007810000 */
[----:B------:R-:W-:Y:S01]  /*ae60*/  FMUL.FTZ R67, R67, UR4 ;  /* 0x0000000443437c20 */ /* 0x000fe20008410000 */
[----:B------:R-:W-:Y:S02]  /*ae70*/  ISETP.GT.AND P3, PT, R36, 0x18, PT ;  /* 0x000000182400780c */ /* 0x000fe40003f64270 */
[----:B------:R-:W-:Y:S01]  /*ae80*/  FMNMX.FTZ R40, R29, R40, !PT ;  /* 0x000000281d287209 */ /* 0x000fe20007810000 */
[----:B------:R-:W4:Y:S01]  /*ae90*/  MUFU.TANH R34, R34 ;  /* 0x0000002200227308 */ /* 0x000f220000002400 */
[----:B------:R-:W-:Y:S01]  /*aea0*/  FMUL.FTZ R50, R50, UR4 ;  /* 0x0000000432327c20 */ /* 0x000fe20008410000 */
[----:B------:R-:W-:-:S06]  /*aeb0*/  FMUL.FTZ R54, R54, UR4 ;  /* 0x0000000436367c20 */ /* 0x000fcc0008410000 */
[----:B------:R1:W-:Y:S01]  /*aec0*/  MUFU.TANH R103, R63 ;  /* 0x0000003f00677308 */ /* 0x0003e20000002400 */
[----:B------:R-:W-:Y:S01]  /*aed0*/  FMUL.FTZ R58, R58, UR4 ;  /* 0x000000043a3a7c20 */ /* 0x000fe20008410000 */
[----:B------:R-:W-:Y:S01]  /*aee0*/  FMUL.FTZ R62, R62, UR4 ;  /* 0x000000043e3e7c20 */ /* 0x000fe20008410000 */
[----:B------:R-:W-:Y:S01]  /*aef0*/  FMUL.FTZ R66, R66, UR4 ;  /* 0x0000000442427c20 */ /* 0x000fe20008410000 */
[----:B------:R-:W-:Y:S01]  /*af00*/  FMUL.FTZ R70, R70, UR4 ;  /* 0x0000000446467c20 */ /* 0x000fe20008410000 */
[----:B-1----:R-:W-:-:S03]  /*af10*/  FSEL R63, R28, -INF , P2 ;  /* 0xff8000001c3f7808 */ /* 0x002fc60001000000 */
[----:B------:R-:W1:Y:S01]  /*af20*/  MUFU.TANH R46, R46 ;  /* 0x0000002e002e7308 */ /* 0x000e620000002400 */
[----:B------:R-:W-:Y:S01]  /*af30*/  ISETP.GT.AND P2, PT, R36, 0x19, PT ;  /* 0x000000192400780c */ /* 0x000fe20003f44270 */
[----:B------:R-:W-:Y:S01]  /*af40*/  FMUL.FTZ R71, R71, UR4 ;  /* 0x0000000447477c20 */ /* 0x000fe20008410000 */
[----:B------:R-:W-:Y:S01]  /*af50*/  FMNMX.FTZ R40, R63, R40, !PT ;  /* 0x000000283f287209 */ /* 0x000fe20007810000 */
[----:B------:R-:W-:-:S04]  /*af60*/  ULDC UR4, c[0x0][0xa80] ;  /* 0x0002a00000047ab9 */ /* 0x000fc80000000800 */
[----:B------:R5:W-:Y:S01]  /*af70*/  MUFU.TANH R107, R67 ;  /* 0x00000043006b7308 */ /* 0x000be20000002400 */
[----:B--2---:R-:W-:Y:S01]  /*af80*/  FMNMX.FTZ R177, R93, R42, !PT ;  /* 0x0000002a5db17209 */ /* 0x004fe20007810000 */
[----:B------:R-:W2:Y:S01]  /*af90*/  S2R R78, SR_TID.X ;  /* 0x00000000004e7919 */ /* 0x000ea20000002100 */
[----:B------:R-:W-:Y:S01]  /*afa0*/  MOV R176, UR4 ;  /* 0x0000000400b07c02 */ /* 0x000fe20008000f00 */
[----:B------:R-:W2:Y:S01]  /*afb0*/  @P5 LDC R28, c[0x0][0x450] ;  /* 0x00011400ff1c5b82 */ /* 0x000ea20000000800 */
[----:B---3--:R-:W-:Y:S02]  /*afc0*/  FSEL R95, R30, -INF , P2 ;  /* 0xff8000001e5f7808 */ /* 0x008fe40001000000 */
[----:B-----5:R-:W-:Y:S02]  /*afd0*/  FSEL R67, R31, -INF , P3 ;  /* 0xff8000001f437808 */ /* 0x020fe40001800000 */
[C---:B------:R-:W-:Y:S02]  /*afe0*/  ISETP.GT.AND P3, PT, R36.reuse, 0x20, PT ;  /* 0x000000202400780c */ /* 0x040fe40003f64270 */
[----:B------:R-:W-:Y:S01]  /*aff0*/  FMNMX.FTZ R40, R67, R40, !PT ;  /* 0x0000002843287209 */ /* 0x000fe20007810000 */
[----:B------:R-:W3:Y:S01]  /*b000*/  MUFU.TANH R50, R50 ;  /* 0x0000003200327308 */ /* 0x000ee20000002400 */
[----:B------:R-:W-:Y:S01]  /*b010*/  ISETP.GT.AND P2, PT, R36, 0x21, PT ;  /* 0x000000212400780c */ /* 0x000fe20003f44270 */
[----:B------:R-:W-:Y:S01]  /*b020*/  FMUL.FTZ R24, R177, R176 ;  /* 0x000000b0b1187220 */ /* 0x000fe20000410000 */
[----:B0-----:R-:W-:-:S02]  /*b030*/  FSEL R97, R32, -INF , P3 ;  /* 0xff80000020617808 */ /* 0x001fc40001800000 */
[----:B------:R-:W-:Y:S02]  /*b040*/  FMNMX.FTZ R40, R95, R40, !PT ;  /* 0x000000285f287209 */ /* 0x000fe40007810000 */
[----:B------:R-:W-:Y:S02]  /*b050*/  FSETP.NEU.FTZ.AND P4, PT, R177, -INF , PT ;  /* 0xff800000b100780b */ /* 0x000fe40003f9d000 */
[----:B------:R-:W-:Y:S02]  /*b060*/  ISETP.GT.AND P3, PT, R36, 0x28, PT ;  /* 0x000000282400780c */ /* 0x000fe40003f64270 */
[----:B----4-:R-:W-:Y:S02]  /*b070*/  FSEL R99, R34, -INF , P2 ;  /* 0xff80000022637808 */ /* 0x010fe40001000000 */
[----:B------:R-:W-:Y:S01]  /*b080*/  FMNMX.FTZ R40, R97, R40, !PT ;  /* 0x0000002861287209 */ /* 0x000fe20007810000 */
[----:B------:R-:W0:Y:S01]  /*b090*/  MUFU.TANH R54, R54 ;  /* 0x0000003600367308 */ /* 0x000e220000002400 */
[----:B------:R-:W-:-:S02]  /*b0a0*/  FSEL R24, R24, RZ, P4 ;  /* 0x000000ff18187208 */ /* 0x000fc40002000000 */
[----:B------:R-:W-:Y:S02]  /*b0b0*/  ISETP.GT.AND P2, PT, R36, 0x29, PT ;  /* 0x000000292400780c */ /* 0x000fe40003f44270 */
[----:B-1----:R-:W-:Y:S02]  /*b0c0*/  FSEL R101, R46, -INF , P3 ;  /* 0xff8000002e657808 */ /* 0x002fe40001800000 */
[----:B------:R-:W-:Y:S01]  /*b0d0*/  FMNMX.FTZ R40, R99, R40, !PT ;  /* 0x0000002863287209 */ /* 0x000fe20007810000 */
[--C-:B------:R-:W-:Y:S01]  /*b0e0*/  FFMA.FTZ R154, R87, R176, -R24.reuse ;  /* 0x000000b0579a7223 */ /* 0x100fe20000010818 */
[----:B------:R-:W-:Y:S02]  /*b0f0*/  ISETP.GT.AND P3, PT, R36, 0x30, PT ;  /* 0x000000302400780c */ /* 0x000fe40003f64270 */
[----:B------:R-:W-:Y:S02]  /*b100*/  FSEL R87, R48, -INF , P2 ;  /* 0xff80000030577808 */ /* 0x000fe40001000000 */
[----:B------:R-:W-:Y:S01]  /*b110*/  FMNMX.FTZ R40, R101, R40, !PT ;  /* 0x0000002865287209 */ /* 0x000fe20007810000 */
[----:B------:R-:W1:Y:S01]  /*b120*/  MUFU.TANH R58, R58 ;  /* 0x0000003a003a7308 */ /* 0x000e620000002400 */
[----:B------:R-:W-:Y:S01]  /*b130*/  FFMA.FTZ R31, R85, R176, -R24 ;  /* 0x000000b0551f7223 */ /* 0x000fe20000010818 */
[----:B------:R-:W-:-:S02]  /*b140*/  ISETP.GT.AND P2, PT, R36, 0x31, PT ;  /* 0x000000312400780c */ /* 0x000fc40003f44270 */
[----:B---3--:R-:W-:Y:S02]  /*b150*/  FSEL R85, R50, -INF , P3 ;  /* 0xff80000032557808 */ /* 0x008fe40001800000 */
[----:B------:R-:W-:Y:S01]  /*b160*/  FMNMX.FTZ R40, R87, R40, !PT ;  /* 0x0000002857287209 */ /* 0x000fe20007810000 */
[--C-:B------:R-:W-:Y:S01]  /*b170*/  FFMA.FTZ R156, R83, R176, -R24.reuse ;  /* 0x000000b0539c7223 */ /* 0x100fe20000010818 */
[----:B------:R-:W-:Y:S02]  /*b180*/  ISETP.GT.AND P3, PT, R36, 0x38, PT ;  /* 0x000000382400780c */ /* 0x000fe40003f64270 */
[----:B------:R-:W-:Y:S02]  /*b190*/  FSEL R83, R52, -INF , P2 ;  /* 0xff80000034537808 */ /* 0x000fe40001000000 */
[----:B------:R-:W-:Y:S01]  /*b1a0*/  FMNMX.FTZ R40, R85, R40, !PT ;  /* 0x0000002855287209 */ /* 0x000fe20007810000 */
[----:B------:R-:W3:Y:S01]  /*b1b0*/  MUFU.TANH R62, R62 ;  /* 0x0000003e003e7308 */ /* 0x000ee20000002400 */
[----:B------:R-:W-:Y:S01]  /*b1c0*/  FFMA.FTZ R27, R89, R176, -R24 ;  /* 0x000000b0591b7223 */ /* 0x000fe20000010818 */
[----:B------:R-:W-:-:S02]  /*b1d0*/  ISETP.GT.AND P2, PT, R36, 0x39, PT ;  /* 0x000000392400780c */ /* 0x000fc40003f44270 */
[----:B0-----:R-:W-:Y:S02]  /*b1e0*/  FSEL R89, R54, -INF , P3 ;  /* 0xff80000036597808 */ /* 0x001fe40001800000 */
[----:B------:R-:W-:Y:S02]  /*b1f0*/  FMNMX.FTZ R40, R83, R40, !PT ;  /* 0x0000002853287209 */ /* 0x000fe40007810000 */
[----:B------:R0:W-:Y:S01]  /*b200*/  MUFU.TANH R111, R71 ;  /* 0x00000047006f7308 */ /* 0x0001e20000002400 */
[----:B------:R-:W-:Y:S02]  /*b210*/  ISETP.GT.AND P3, PT, R36, 0x40, PT ;  /* 0x000000402400780c */ /* 0x000fe40003f64270 */
[----:B------:R-:W-:Y:S01]  /*b220*/  FMNMX.FTZ R40, R89, R40, !PT ;  /* 0x0000002859287209 */ /* 0x000fe20007810000 */
[----:B0-----:R-:W-:Y:S01]  /*b230*/  FFMA.FTZ R71, R81, R176, -R24 ;  /* 0x000000b051477223 */ /* 0x001fe20000010818 */
[----:B------:R-:W-:-:S03]  /*b240*/  FSEL R81, R56, -INF , P2 ;  /* 0xff80000038517808 */ /* 0x000fc60001000000 */
[----:B------:R-:W0:Y:S01]  /*b250*/  MUFU.TANH R66, R66 ;  /* 0x0000004200427308 */ /* 0x000e220000002400 */
[----:B------:R-:W-:Y:S02]  /*b260*/  ISETP.GT.AND P2, PT, R36, 0x41, PT ;  /* 0x000000412400780c */ /* 0x000fe40003f44270 */
[----:B-1----:R-:W-:Y:S02]  /*b270*/  FSEL R91, R58, -INF , P3 ;  /* 0xff8000003a5b7808 */ /* 0x002fe40001800000 */
[----:B------:R-:W-:Y:S01]  /*b280*/  FMNMX.FTZ R40, R81, R40, !PT ;  /* 0x0000002851287209 */ /* 0x000fe20007810000 */
[----:B------:R-:W-:Y:S01]  /*b290*/  FFMA.FTZ R158, R73, R176, -R24 ;  /* 0x000000b0499e7223 */ /* 0x000fe20000010818 */
[----:B------:R-:W-:Y:S02]  /*b2a0*/  ISETP.GT.AND P3, PT, R36, 0x48, PT ;  /* 0x000000482400780c */ /* 0x000fe40003f64270 */
[----:B------:R-:W-:Y:S02]  /*b2b0*/  FSEL R73, R44, -INF , P2 ;  /* 0xff8000002c497808 */ /* 0x000fe40001000000 */
[----:B------:R-:W-:Y:S01]  /*b2c0*/  FMNMX.FTZ R40, R91, R40, !PT ;  /* 0x000000285b287209 */ /* 0x000fe20007810000 */
[----:B------:R-:W1:Y:S01]  /*b2d0*/  MUFU.TANH R70, R70 ;  /* 0x0000004600467308 */ /* 0x000e620000002400 */
[----:B------:R-:W-:-:S02]  /*b2e0*/  ISETP.GT.AND P2, PT, R36, 0x49, PT ;  /* 0x000000492400780c */ /* 0x000fc40003f44270 */
[----:B---3--:R-:W-:Y:S02]  /*b2f0*/  FSEL R93, R62, -INF , P3 ;  /* 0xff8000003e5d7808 */ /* 0x008fe40001800000 */
[----:B------:R-:W-:Y:S02]  /*b300*/  FMNMX.FTZ R40, R73, R40, !PT ;  /* 0x0000002849287209 */ /* 0x000fe40007810000 */
[C---:B------:R-:W-:Y:S02]  /*b310*/  ISETP.GT.AND P3, PT, R36.reuse, 0x50, PT ;  /* 0x000000502400780c */ /* 0x040fe40003f64270 */
[----:B------:R-:W-:Y:S02]  /*b320*/  FSEL R103, R103, -INF , P2 ;  /* 0xff80000067677808 */ /* 0x000fe40001000000 */
[----:B------:R-:W-:Y:S02]  /*b330*/  FMNMX.FTZ R40, R93, R40, !PT ;  /* 0x000000285d287209 */ /* 0x000fe40007810000 */
[----:B------:R-:W-:-:S02]  /*b340*/  ISETP.GT.AND P2, PT, R36, 0x51, PT ;  /* 0x000000512400780c */ /* 0x000fc40003f44270 */
[----:B0-----:R-:W-:Y:S02]  /*b350*/  FSEL R105, R66, -INF , P3 ;  /* 0xff80000042697808 */ /* 0x001fe40001800000 */
[----:B------:R-:W-:Y:S02]  /*b360*/  FMNMX.FTZ R40, R103, R40, !PT ;  /* 0x0000002867287209 */ /* 0x000fe40007810000 */
[C---:B------:R-:W-:Y:S02]  /*b370*/  ISETP.GT.AND P3, PT, R36.reuse, 0x58, PT ;  /* 0x000000582400780c */ /* 0x040fe40003f64270 */
[----:B------:R-:W-:Y:S02]  /*b380*/  FSEL R107, R107, -INF , P2 ;  /* 0xff8000006b6b7808 */ /* 0x000fe40001000000 */
[----:B------:R-:W-:Y:S02]  /*b390*/  FMNMX.FTZ R40, R105, R40, !PT ;  /* 0x0000002869287209 */ /* 0x000fe40007810000 */
[----:B------:R-:W-:-:S02]  /*b3a0*/  ISETP.GT.AND P2, PT, R36, 0x59, PT ;  /* 0x000000592400780c */ /* 0x000fc40003f44270 */
[----:B-1----:R-:W-:Y:S02]  /*b3b0*/  FSEL R109, R70, -INF , P3 ;  /* 0xff800000466d7808 */ /* 0x002fe40001800000 */
[----:B------:R-:W-:Y:S02]  /*b3c0*/  FMNMX.FTZ R40, R107, R40, !PT ;  /* 0x000000286b287209 */ /* 0x000fe40007810000 */
[----:B------:R-:W-:Y:S02]  /*b3d0*/  FSEL R111, R111, -INF , P2 ;  /* 0xff8000006f6f7808 */ /* 0x000fe40001000000 */
[----:B------:R-:W-:-:S04]  /*b3e0*/  FMNMX.FTZ R40, R109, R40, !PT ;  /* 0x000000286d287209 */ /* 0x000fc80007810000 */
[----:B------:R-:W-:Y:S01]  /*b3f0*/  FMNMX.FTZ R40, R111, R40, !PT ;  /* 0x000000286f287209 */ /* 0x000fe20007810000 */
[----:B------:R-:W-:-:S04]  /*b400*/  FFMA.FTZ R162, R33, R176, -R24 ;  /* 0x000000b021a27223 */ /* 0x000fc80000010818 */
[----:B------:R-:W0:Y:S02]  /*b410*/  SHFL.BFLY PT, R33, R40, 0x2, 0x1f ;  /* 0x0c401f0028217f89 */ /* 0x000e2400000e0000 */
[----:B0-----:R-:W-:-:S05]  /*b420*/  FMNMX.FTZ R33, R40, R33, !PT ;  /* 0x0000002128217209 */ /* 0x001fca0007810000 */
[----:B------:R-:W0:Y:S02]  /*b430*/  SHFL.BFLY PT, R178, R33, 0x1, 0x1f ;  /* 0x0c201f0021b27f89 */ /* 0x000e2400000e0000 */
[----:B0-----:R-:W-:-:S04]  /*b440*/  FMNMX.FTZ R178, R33, R178, !PT ;  /* 0x000000b221b27209 */ /* 0x001fc80007810000 */
[C---:B------:R-:W-:Y:S01]  /*b450*/  FSETP.NEU.FTZ.AND P2, PT, R178.reuse, -INF , PT ;  /* 0xff800000b200780b */ /* 0x040fe20003f5d000 */
[----:B------:R-:W-:-:S05]  /*b460*/  FMUL.FTZ R26, R178, R176 ;  /* 0x000000b0b21a7220 */ /* 0x000fca0000410000 */
[----:B------:R-:W-:-:S05]  /*b470*/  FSEL R26, R26, RZ, P2 ;  /* 0x000000ff1a1a7208 */ /* 0x000fca0001000000 */
[----:B------:R-:W-:-:S04]  /*b480*/  FFMA.FTZ R25, R25, R176, -R26 ;  /* 0x000000b019197223 */ /* 0x000fc8000001081a */
[----:B------:R0:W-:Y:S01]  /*b490*/  MUFU.EX2 R30, R25 ;  /* 0x00000019001e7308 */ /* 0x0001e20000000800 */
[-C--:B------:R-:W-:Y:S01]  /*b4a0*/  FFMA.FTZ R152, R38, R176.reuse, -R24 ;  /* 0x000000b026987223 */ /* 0x080fe20000010818 */
[----:B0-----:R-:W0:Y:S01]  /*b4b0*/  @P5 LDC R25, c[0x0][0x44c] ;  /* 0x00011300ff195b82 */ /* 0x001e220000000800 */
[----:B------:R-:W-:-:S05]  /*b4c0*/  FFMA.FTZ R153, R51, R176, -R26 ;  /* 0x000000b033997223 */ /* 0x000fca000001081a */
[----:B------:R-:W-:Y:S01]  /*b4d0*/  MUFU.EX2 R152, R152 ;  /* 0x0000009800987308 */ /* 0x000fe20000000800 */
[----:B------:R-:W-:-:S07]  /*b4e0*/  FFMA.FTZ R55, R55, R176, -R26 ;  /* 0x000000b037377223 */ /* 0x000fce000001081a */
[----:B------:R-:W1:Y:S01]  /*b4f0*/  MUFU.EX2 R27, R27 ;  /* 0x0000001b001b7308 */ /* 0x000e620000000800 */
[-C--:B------:R-:W-:Y:S01]  /*b500*/  FFMA.FTZ R160, R37, R176.reuse, -R24 ;  /* 0x000000b025a07223 */ /* 0x080fe20000010818 */
[-C--:B------:R-:W-:Y:S01]  /*b510*/  FFMA.FTZ R59, R59, R176.reuse, -R26 ;  /* 0x000000b03b3b7223 */ /* 0x080fe2000001081a */
[----:B------:R-:W-:-:S05]  /*b520*/  FFMA.FTZ R37, R39, R176, -R24 ;  /* 0x000000b027257223 */ /* 0x000fca0000010818 */
[----:B------:R-:W3:Y:S01]  /*b530*/  MUFU.EX2 R153, R153 ;  /* 0x0000009900997308 */ /* 0x000ee20000000800 */
[-CC-:B------:R-:W-:Y:S01]  /*b540*/  FFMA.FTZ R164, R41, R176.reuse, -R24.reuse ;  /* 0x000000b029a47223 */ /* 0x180fe20000010818 */
[-CC-:B------:R-:W-:Y:S01]  /*b550*/  FFMA.FTZ R39, R45, R176.reuse, -R24.reuse ;  /* 0x000000b02d277223 */ /* 0x180fe20000010818 */
[----:B------:R-:W-:-:S05]  /*b560*/  FFMA.FTZ R166, R49, R176, -R24 ;  /* 0x000000b031a67223 */ /* 0x000fca0000010818 */
[----:B------:R-:W4:Y:S01]  /*b570*/  MUFU.EX2 R154, R154 ;  /* 0x0000009a009a7308 */ /* 0x000f220000000800 */
        /* <DEDUP_REMOVED lines=11> */
[-C--:B------:R-:W-:Y:S02]  /*b630*/  FFMA.FTZ R47, R79, R176.reuse, -R24 ;  /* 0x000000b04f2f7223 */ /* 0x080fe40000010818 */
[----:B------:R-:W5:Y:S01]  /*b640*/  MUFU.EX2 R31, R31 ;  /* 0x0000001f001f7308 */ /* 0x000f620000000800 */
[----:B--2---:R-:W-:Y:S01]  /*b650*/  SHF.R.U32.HI R78, RZ, 0x7, R78 ;  /* 0x00000007ff4e7819 */ /* 0x004fe2000001164e */
[----:B------:R-:W-:Y:S01]  /*b660*/  FFMA.FTZ R29, R29, R176, -R26 ;  /* 0x000000b01d1d7223 */ /* 0x000fe2000001081a */
[----:B------:R-:W-:Y:S01]  /*b670*/  LOP3.LUT R32, R3, 0x3000000, RZ, 0xfc, !PT ;  /* 0x0300000003207812 */ /* 0x000fe200078efcff */
[----:B------:R-:W-:-:S02]  /*b680*/  @!P0 VIADD R24, R180, 0x32440 ;  /* 0x00032440b4188836 */ /* 0x000fc40000000000 */
[----:B0-----:R-:W-:Y:S02]  /*b690*/  @P5 IMAD.HI.U32 R3, R76, R25, RZ ;  /* 0x000000194c035227 */ /* 0x001fe400078e00ff */
[----:B------:R-:W0:Y:S01]  /*b6a0*/  MUFU.EX2 R34, R59 ;  /* 0x0000003b00227308 */ /* 0x000e220000000800 */
[----:B------:R-:W-:Y:S01]  /*b6b0*/  IADD3 R179, -R78, 0xb, RZ ;  /* 0x0000000b4eb37810 */ /* 0x000fe20007ffe1ff */
[----:B------:R-:W-:Y:S01]  /*b6c0*/  FFMA.FTZ R63, R63, R176, -R26 ;  /* 0x000000b03f3f7223 */ /* 0x000fe2000001081a */
[----:B------:R-:W-:Y:S01]  /*b6d0*/  IMAD.MOV.U32 R181, RZ, RZ, R76 ;  /* 0x000000ffffb57224 */ /* 0x000fe200078e004c */
[----:B------:R-:W-:-:S04]  /*b6e0*/  @!P0 PRMT R24, RZ, 0x654, R24 ;  /* 0x00000654ff188816 */ /* 0x000fc80000000018 */
[----:B------:R-:W2:Y:S01]  /*b6f0*/  MUFU.EX2 R156, R156 ;  /* 0x0000009c009c7308 */ /* 0x000ea20000000800 */
[----:B------:R-:W-:Y:S01]  /*b700*/  @P5 SHF.R.U32.HI R181, RZ, R28, R3 ;  /* 0x0000001cffb55219 */ /* 0x000fe20000011603 */
[-CC-:B------:R-:W-:Y:S01]  /*b710*/  FFMA.FTZ R67, R67, R176.reuse, -R26.reuse ;  /* 0x000000b043437223 */ /* 0x180fe2000001081a */
[----:B-1----:R-:W-:Y:S01]  /*b720*/  FADD.FTZ R3, R152, R27 ;  /* 0x0000001b98037221 */ /* 0x002fe20000010000 */
[-CC-:B------:R-:W-:Y:S01]  /*b730*/  FFMA.FTZ R95, R95, R176.reuse, -R26.reuse ;  /* 0x000000b05f5f7223 */ /* 0x180fe2000001081a */
[----:B------:R-:W-:-:S03]  /*b740*/  FFMA.FTZ R161, R97, R176, -R26 ;  /* 0x000000b061a17223 */ /* 0x000fc6000001081a */
[----:B------:R-:W-:Y:S01]  /*b750*/  MUFU.EX2 R71, R71 ;  /* 0x0000004700477308 */ /* 0x000fe20000000800 */
[-CC-:B------:R-:W-:Y:S01]  /*b760*/  FFMA.FTZ R99, R99, R176.reuse, -R26.reuse ;  /* 0x000000b063637223 */ /* 0x180fe2000001081a */
[-CC-:B------:R-:W-:Y:S01]  /*b770*/  FFMA.FTZ R101, R101, R176.reuse, -R26.reuse ;  /* 0x000000b065657223 */ /* 0x180fe2000001081a */
[----:B------:R1:W-:Y:S06]  /*b780*/  BAR.ARV R179, 0x100 ;  /* 0x000400b30000751d */ /* 0x0003ec0000002000 */
        /* <DEDUP_REMOVED lines=14> */
[----:B------:R-:W-:Y:S01]  /*b870*/  FFMA.FTZ R111, R111, R176, -R26 ;  /* 0x000000b06f6f7223 */ /* 0x000fe2000001081a */
[----:B------:R-:W-:Y:S01]  /*b880*/  IMAD.MOV.U32 R25, RZ, RZ, 0x40000040 ;  /* 0x40000040ff197424 */ /* 0x000fe200078e00ff */
[----:B------:R-:W1:Y:S01]  /*b890*/  MUFU.EX2 R158, R158 ;  /* 0x0000009e009e7308 */ /* 0x000e620000000800 */
[----:B------:R0:W-:Y:S01]  /*b8a0*/  @!P0 SYNCS.ARRIVE.TRANS64.RED.A1T0 RZ, [R24+URZ], RZ ;  /* 0x000000ff18ff89a7 */ /* 0x0001e2000810043f */
[----:B---3--:R-:W-:Y:S01]  /*b8b0*/  FADD.FTZ R26, R153, R30 ;  /* 0x0000001e991a7221 */ /* 0x008fe20000010000 */
[----:B----4-:R-:W-:Y:S01]  /*b8c0*/  FADD.FTZ R44, R154, R3 ;  /* 0x000000039a2c7221 */ /* 0x010fe20000010000 */
[----:B------:R3:W-:Y:S01]  /*b8d0*/  STL [R1+0x40], R32 ;  /* 0x0000402001007387 */ /* 0x0007e20000100800 */
[----:B------:R-:W-:Y:S01]  /*b8e0*/  R2UR UR7, R25 ;  /* 0x00000000190772ca */ /* 0x000fe200000e0000 */
[----:B-----5:R-:W-:Y:S01]  /*b8f0*/  FADD.FTZ R3, R55, R26 ;  /* 0x0000001a37037221 */ /* 0x020fe20000010000 */
[----:B0-----:R-:W-:Y:S01]  /*b900*/  IMAD R24, R2, 0xc00, R32 ;  /* 0x00000c0002187824 */ /* 0x001fe200078e0220 */
[----:B------:R-:W0:Y:S01]  /*b910*/  MUFU.EX2 R67, R67 ;  /* 0x0000004300437308 */ /* 0x000e220000000800 */
[----:B------:R-:W-:Y:S01]  /*b920*/  FADD.FTZ R25, R31, R44 ;  /* 0x0000002c1f197221 */ /* 0x000fe20000010000 */
[----:B------:R4:W-:Y:S01]  /*b930*/  BAR.SYNC.DEFER_BLOCKING R0, 0x100 ;  /* 0x000400000000751d */ /* 0x0009e20000010000 */
[----:B---3--:R-:W-:-:S05]  /*b940*/  VIADD R32, R24, 0x80 ;  /* 0x0000008018207836 */ /* 0x008fca0000000000 */
[----:B------:R-:W3:Y:S01]  /*b950*/  MUFU.EX2 R43, R43 ;  /* 0x0000002b002b7308 */ /* 0x000ee20000000800 */
[----:B------:R-:W-:Y:S01]  /*b960*/  FADD.FTZ R44, R34, R3 ;  /* 0x00000003222c7221 */ /* 0x000fe20000010000 */
[----:B--2---:R-:W-:Y:S01]  /*b970*/  FADD.FTZ R46, R156, R25 ;  /* 0x000000199c2e7221 */ /* 0x004fe20000010000 */
[----:B------:R-:W-:Y:S01]  /*b980*/  R2UR UR10, R32 ;  /* 0x00000000200a72ca */ /* 0x000fe200000e0000 */
[----:B------:R-:W-:-:S04]  /*b990*/  VIADD R32, R24, 0x180 ;  /* 0x0000018018207836 */ /* 0x000fc80000000000 */
[----:B------:R-:W2:Y:S01]  /*b9a0*/  MUFU.EX2 R38, R95 ;  /* 0x0000005f00267308 */ /* 0x000ea20000000800 */
[----:B-1----:R-:W-:Y:S01]  /*b9b0*/  FADD.FTZ R3, R157, R44 ;  /* 0x0000002c9d037221 */ /* 0x002fe20000010000 */
[----:B------:R-:W-:Y:S02]  /*b9c0*/  VIADD R28, R24, 0x100 ;  /* 0x00000100181c7836 */ /* 0x000fe40000000000 */
[----:B------:R-:W-:-:S04]  /*b9d0*/  FADD.FTZ R25, R71, R46 ;  /* 0x0000002e47197221 */ /* 0x000fc80000010000 */
[----:B------:R-:W1:Y:S01]  /*b9e0*/  MUFU.EX2 R160, R160 ;  /* 0x000000a000a07308 */ /* 0x000e620000000800 */
[----:B------:R-:W-:Y:S01]  /*b9f0*/  FADD.FTZ R44, R36, R3 ;  /* 0x00000003242c7221 */ /* 0x000fe20000010000 */
[----:B------:R-:W-:-:S06]  /*ba00*/  R2UR UR18, R32 ;  /* 0x00000000201272ca */ /* 0x000fcc00000e0000 */
[----:B------:R-:W5:Y:S01]  /*ba10*/  MUFU.EX2 R161, R161 ;  /* 0x000000a100a17308 */ /* 0x000f620000000800 */
[----:B------:R-:W-:Y:S01]  /*ba20*/  FADD.FTZ R32, R158, R25 ;  /* 0x000000199e207221 */ /* 0x000fe20000010000 */
[----:B------:R-:W-:Y:S01]  /*ba30*/  R2UR UR14, R28 ;  /* 0x000000001c0e72ca */ /* 0x000fe200000e0000 */
[----:B------:R-:W-:-:S05]  /*ba40*/  VIADD R28, R24, 0x200 ;  /* 0x00000200181c7836 */ /* 0x000fca0000000000 */
[----:B------:R-:W4:Y:S01]  /*ba50*/  MUFU.EX2 R35, R35 ;  /* 0x0000002300237308 */ /* 0x000f220000000800 */
[----:B0-----:R-:W-:Y:S01]  /*ba60*/  FADD.FTZ R3, R67, R44 ;  /* 0x0000002c43037221 */ /* 0x001fe20000010000 */
[----:B---3--:R-:W-:-:S06]  /*ba70*/  FADD.FTZ R25, R43, R32 ;  /* 0x000000202b197221 */ /* 0x008fcc0000010000 */
[----:B------:R-:W0:Y:S01]  /*ba80*/  MUFU.EX2 R40, R99 ;  /* 0x0000006300287308 */ /* 0x000e220000000800 */
[----:B--2---:R-:W-:Y:S01]  /*ba90*/  FADD.FTZ R44, R38, R3 ;  /* 0x00000003262c7221 */ /* 0x004fe20000010000 */
[----:B------:R-:W-:-:S06]  /*baa0*/  R2UR UR22, R28 ;  /* 0x000000001c1672ca */ /* 0x000fcc00000e0000 */
[----:B------:R-:W2:Y:S01]  /*bab0*/  MUFU.EX2 R162, R162 ;  /* 0x000000a200a27308 */ /* 0x000ea20000000800 */
[----:B------:R-:W-:Y:S01]  /*bac0*/  R2UR UR6, R24 ;  /* 0x00000000180672ca */ /* 0x000fe200000e0000 */
[----:B-1----:R-:W-:-:S06]  /*bad0*/  FADD.FTZ R28, R160, R25 ;  /* 0x00000019a01c7221 */ /* 0x002fcc0000010000 */
[----:B------:R-:W1:Y:S01]  /*bae0*/  MUFU.EX2 R101, R101 ;  /* 0x0000006500657308 */ /* 0x000e620000000800 */
[----:B------:R-:W-:Y:S01]  /*baf0*/  VIADD R24, R24, 0x280 ;  /* 0x0000028018187836 */ /* 0x000fe20000000000 */
[----:B------:R-:W-:-:S06]  /*bb00*/  MOV R25, 0x40000040 ;  /* 0x4000004000197802 */ /* 0x000fcc0000000f00 */
[----:B------:R-:W3:Y:S01]  /*bb10*/  MUFU.EX2 R37, R37 ;  /* 0x0000002500257308 */ /* 0x000ee20000000800 */
[----:B-----5:R-:W-:-:S07]  /*bb20*/  FADD.FTZ R3, R161, R44 ;  /* 0x0000002ca1037221 */ /* 0x020fce0000010000 */
[----:B------:R-:W5:Y:S01]  /*bb30*/  MUFU.EX2 R42, R87 ;  /* 0x00000057002a7308 */ /* 0x000f620000000800 */
[----:B------:R-:W-:Y:S01]  /*bb40*/  R2UR UR27, R25 ;  /* 0x00000000191b72ca */ /* 0x000fe200000e0000 */
[----:B----4-:R-:W-:Y:S01]  /*bb50*/  FADD.FTZ R25, R35, R28 ;  /* 0x0000001c23197221 */ /* 0x010fe20000010000 */
[----:B------:R-:W-:-:S05]  /*bb60*/  R2UR UR26, R24 ;  /* 0x00000000181a72ca */ /* 0x000fca00000e0000 */
[----:B------:R-:W4:Y:S01]  /*bb70*/  MUFU.EX2 R164, R164 ;  /* 0x000000a400a47308 */ /* 0x000f220000000800 */
[----:B0-----:R-:W-:-:S07]  /*bb80*/  FADD.FTZ R24, R40, R3 ;  /* 0x0000000328187221 */ /* 0x001fce0000010000 */
[----:B------:R-:W0:Y:S01]  /*bb90*/  MUFU.EX2 R85, R85 ;  /* 0x0000005500557308 */ /* 0x000e220000000800 */
[----:B--2---:R-:W-:Y:S01]  /*bba0*/  FADD.FTZ R28, R162, R25 ;  /* 0x00000019a21c7221 */ /* 0x004fe20000010000 */
[----:B-1----:R-:W-:-:S06]  /*bbb0*/  FADD.FTZ R3, R101, R24 ;  /* 0x0000001865037221 */ /* 0x002fcc0000010000 */
[----:B------:R-:W1:Y:S08]  /*bbc0*/  MUFU.EX2 R39, R39 ;  /* 0x0000002700277308 */ /* 0x000e700000000800 */
[----:B------:R-:W2:Y:S01]  /*bbd0*/  MUFU.EX2 R0, R83 ;  /* 0x0000005300007308 */ /* 0x000ea20000000800 */
[----:B---3--:R-:W-:Y:S01]  /*bbe0*/  FADD.FTZ R25, R37, R28 ;  /* 0x0000001c25197221 */ /* 0x008fe20000010000 */
[----:B-----5:R-:W-:-:S06]  /*bbf0*/  FADD.FTZ R28, R42, R3 ;  /* 0x000000032a1c7221 */ /* 0x020fcc0000010000 */
[----:B------:R-:W3:Y:S01]  /*bc00*/  MUFU.EX2 R166, R166 ;  /* 0x000000a600a67308 */ /* 0x000ee20000000800 */
[----:B------:R-:W-:-:S07]  /*bc10*/  F2FP.F16.F32.PACK_AB R153, R30, R153 ;  /* 0x000000991e99723e */ /* 0x000fce00000000ff */
[----:B------:R-:W5:Y:S01]  /*bc20*/  MUFU.EX2 R89, R89 ;  /* 0x0000005900597308 */ /* 0x000f620000000800 */
[----:B----4-:R-:W-:Y:S01]  /*bc30*/  FADD.FTZ R30, R164, R25 ;  /* 0x00000019a41e7221 */ /* 0x010fe20000010000 */
[----:B0-----:R-:W-:-:S06]  /*bc40*/  FADD.FTZ R3, R85, R28 ;  /* 0x0000001c55037221 */ /* 0x001fcc0000010000 */
[----:B------:R-:W0:Y:S08]  /*bc50*/  MUFU.EX2 R41, R41 ;  /* 0x0000002900297308 */ /* 0x000e300000000800 */
[----:B------:R-:W4:Y:S01]  /*bc60*/  MUFU.EX2 R26, R81 ;  /* 0x00000051001a7308 */ /* 0x000f220000000800 */
[----:B-1----:R-:W-:Y:S01]  /*bc70*/  FADD.FTZ R25, R39, R30 ;  /* 0x0000001e27197221 */ /* 0x002fe20000010000 */
[----:B--2---:R-:W-:-:S06]  /*bc80*/  FADD.FTZ R28, R0, R3 ;  /* 0x00000003001c7221 */ /* 0x004fcc0000010000 */
[----:B------:R-:W1:Y:S08]  /*bc90*/  MUFU.EX2 R168, R168 ;  /* 0x000000a800a87308 */ /* 0x000e700000000800 */
[----:B------:R-:W2:Y:S01]  /*bca0*/  MUFU.EX2 R91, R91 ;  /* 0x0000005b005b7308 */ /* 0x000ea20000000800 */
[----:B---3--:R-:W-:Y:S01]  /*bcb0*/  FADD.FTZ R30, R166, R25 ;  /* 0x00000019a61e7221 */ /* 0x008fe20000010000 */
[----:B-----5:R-:W-:-:S06]  /*bcc0*/  FADD.FTZ R3, R89, R28 ;  /* 0x0000001c59037221 */ /* 0x020fcc0000010000 */
[----:B------:R-:W3:Y:S08]  /*bcd0*/  MUFU.EX2 R45, R45 ;  /* 0x0000002d002d7308 */ /* 0x000ef00000000800 */
[----:B------:R-:W5:Y:S01]  /*bce0*/  MUFU.EX2 R32, R73 ;  /* 0x0000004900207308 */ /* 0x000f620000000800 */
[----:B0-----:R-:W-:Y:S01]  /*bcf0*/  FADD.FTZ R25, R41, R30 ;  /* 0x0000001e29197221 */ /* 0x001fe20000010000 */
[----:B----4-:R-:W-:-:S06]  /*bd00*/  FADD.FTZ R30, R26, R3 ;  /* 0x000000031a1e7221 */ /* 0x010fcc0000010000 */
[----:B------:R-:W0:Y:S01]  /*bd10*/  MUFU.EX2 R170, R170 ;  /* 0x000000aa00aa7308 */ /* 0x000e220000000800 */
[----:B------:R-:W-:-:S07]  /*bd20*/  F2FP.F16.F32.PACK_AB R155, R34, R55 ;  /* 0x00000037229b723e */ /* 0x000fce00000000ff */
        /* <DEDUP_REMOVED lines=11> */
[----:B------:R-:W0:Y:S08]  /*bde0*/  MUFU.EX2 R53, R53 ;  /* 0x0000003500357308 */ /* 0x000e300000000800 */
[----:B------:R-:W4:Y:S01]  /*bdf0*/  MUFU.EX2 R28, R107 ;  /* 0x0000006b001c7308 */ /* 0x000f220000000800 */
[----:B------:R-:W-:Y:S01]  /*be00*/  F2FP.F16.F32.PACK_AB R165, R0, R85 ;  /* 0x0000005500a5723e */ /* 0x000fe200000000ff */
[----:B-1----:R-:W-:-:S06]  /*be10*/  FADD.FTZ R25, R49, R34 ;  /* 0x0000002231197221 */ /* 0x002fcc0000010000 */
[----:B------:R-:W1:Y:S01]  /*be20*/  MUFU.EX2 R174, R174 ;  /* 0x000000ae00ae7308 */ /* 0x000e620000000800 */
[----:B--2---:R-:W-:-:S07]  /*be30*/  FADD.FTZ R0, R24, R3 ;  /* 0x0000000318007221 */ /* 0x004fce0000010000 */
[----:B------:R-:W2:Y:S01]  /*be40*/  MUFU.EX2 R109, R109 ;  /* 0x0000006d006d7308 */ /* 0x000ea20000000800 */
[----:B------:R-:W-:Y:S01]  /*be50*/  F2FP.F16.F32.PACK_AB R167, R26, R89 ;  /* 0x000000591aa7723e */ /* 0x000fe200000000ff */
[----:B---3--:R-:W-:Y:S01]  /*be60*/  FADD.FTZ R26, R172, R25 ;  /* 0x00000019ac1a7221 */ /* 0x008fe20000010000 */
[----:B-----5:R-:W-:-:S05]  /*be70*/  FADD.FTZ R3, R105, R0 ;  /* 0x0000000069037221 */ /* 0x020fca0000010000 */
[----:B------:R-:W3:Y:S01]  /*be80*/  MUFU.EX2 R47, R47 ;  /* 0x0000002f002f7308 */ /* 0x000ee20000000800 */
[----:B------:R-:W-:-:S07]  /*be90*/  IMAD.MOV.U32 R33, RZ, RZ, 0x40000040 ;  /* 0x40000040ff217424 */ /* 0x000fce00078e00ff */
[----:B------:R-:W5:Y:S01]  /*bea0*/  MUFU.EX2 R30, R111 ;  /* 0x0000006f001e7308 */ /* 0x000f620000000800 */
[----:B------:R-:W-:Y:S02]  /*beb0*/  IMAD.MOV.U32 R29, RZ, RZ, 0x40000040 ;  /* 0x40000040ff1d7424 */ /* 0x000fe400078e00ff */
[----:B0-----:R-:W-:Y:S01]  /*bec0*/  FADD.FTZ R25, R53, R26 ;  /* 0x0000001a35197221 */ /* 0x001fe20000010000 */
[----:B----4-:R-:W-:Y:S01]  /*bed0*/  FADD.FTZ R0, R28, R3 ;  /* 0x000000031c007221 */ /* 0x010fe20000010000 */
[----:B------:R-:W-:Y:S01]  /*bee0*/  R2UR UR11, R33 ;  /* 0x00000000210b72ca */ /* 0x000fe200000e0000 */
[----:B------:R-:W-:Y:S01]  /*bef0*/  IMAD.MOV.U32 R33, RZ, RZ, 0x40000040 ;  /* 0x40000040ff217424 */ /* 0x000fe200078e00ff */
[----:B------:R-:W-:Y:S01]  /*bf00*/  R2UR UR15, R29 ;  /* 0x000000001d0f72ca */ /* 0x000fe200000e0000 */
[----:B------:R-:W-:Y:S01]  /*bf10*/  IMAD.MOV.U32 R29, RZ, RZ, 0x40000040 ;  /* 0x40000040ff1d7424 */ /* 0x000fe200078e00ff */
[----:B------:R-:W-:Y:S01]  /*bf20*/  F2FP.F16.F32.PACK_AB R171, R24, R93 ;  /* 0x0000005d18ab723e */ /* 0x000fe200000000ff */
[----:B-1----:R-:W-:Y:S01]  /*bf30*/  FADD.FTZ R24, R174, R25 ;  /* 0x00000019ae187221 */ /* 0x002fe20000010000 */
[----:B--2---:R-:W-:Y:S01]  /*bf40*/  FADD.FTZ R3, R109, R0 ;  /* 0x000000006d037221 */ /* 0x004fe20000010000 */
[----:B------:R-:W-:-:S02]  /*bf50*/  F2FP.F16.F32.PACK_AB R152, R27, R152 ;  /* 0x000000981b98723e */ /* 0x000fc400000000ff */
[----:B------:R-:W-:Y:S01]  /*bf60*/  F2FP.F16.F32.PACK_AB R154, R31, R154 ;  /* 0x0000009a1f9a723e */ /* 0x000fe200000000ff */
[----:B---3--:R-:W-:Y:S01]  /*bf70*/  FADD.FTZ R0, R47, R24 ;  /* 0x000000182f007221 */ /* 0x008fe20000010000 */
[----:B------:R-:W-:Y:S02]  /*bf80*/  R2UR UR19, R33 ;  /* 0x00000000211372ca */ /* 0x000fe400000e0000 */
[----:B------:R-:W-:Y:S01]  /*bf90*/  R2UR UR23, R29 ;  /* 0x000000001d1772ca */ /* 0x000fe200000e0000 */
[----:B-----5:R-:W-:Y:S01]  /*bfa0*/  FADD.FTZ R3, R30, R3 ;  /* 0x000000031e037221 */ /* 0x020fe20000010000 */
        /* <DEDUP_REMOVED lines=17> */
[----:B------:R-:W-:-:S06]  /*c0c0*/  WARPGROUP.ARRIVE ;  /* 0x00000000000079c5 */ /* 0x000fcc0000000000 */
[----:B------:R-:W-:Y:S03]  /*c0d0*/  HGMMA.64x256x16.F32 R24, R152, gdesc[UR4].tnspB, RZ, !UPT, gsb0 ;  /* 0x43e0000498187df0 */ /* 0x000fe6000c0008ff */
[----:B------:R-:W-:Y:S02]  /*c0e0*/  WARPGROUP.DEPBAR.LE gsb0, 0x0 ;  /* 0x00008000000079c5 */ /* 0x000fe40000010000 */
[----:B------:R-:W-:-:S15]  /*c0f0*/  WARPGROUP.ARRIVE ;  /* 0x00000000000079c5 */ /* 0x000fde0000000000 */
[----:B------:R-:W-:-:S08]  /*c100*/  NOP ;  /* 0x0000000000007918 */ /* 0x000fd00000000000 */
[----:B------:R-:W-:Y:S03]  /*c110*/  HGMMA.64x256x16.F32 R24, R156, gdesc[UR8].tnspB, R24, gsb0 ;  /* 0x43e000089c187df0 */ /* 0x000fe60008000818 */
        /* <DEDUP_REMOVED lines=11> */
[----:B------:R-:W-:Y:S01]  /*c1d0*/  HGMMA.64x256x16.F32 R24, R168, gdesc[UR20].tnspB, R24, gsb0 ;  /* 0x43e00014a8187df0 */ /* 0x000fe20008000818 */
[----:B------:R-:W-:-:S05]  /*c1e0*/  IADD3 R152, R181, R182, -R183 ;  /* 0x000000b6b5987210 */ /* 0x000fca0007ffe8b7 */
[----:B------:R-:W-:-:S05]  /*c1f0*/  IMAD.HI R152, R152, 0x2aaaaaab, RZ ;  /* 0x2aaaaaab98987827 */ /* 0x000fca00078e02ff */
[----:B------:R-:W-:-:S04]  /*c200*/  SHF.R.U32.HI R153, RZ, 0x1f, R152 ;  /* 0x0000001fff997819 */ /* 0x000fc80000011698 */
[----:B------:R-:W-:-:S04]  /*c210*/  LEA.HI.SX32 R153, R152, R153, 0x1c ;  /* 0x0000009998997211 */ /* 0x000fc800078fe2ff */
[----:B------:R-:W-:Y:S01]  /*c220*/  VIMNMX R154, RZ, R153, !PT ;  /* 0x00000099ff9a7248 */ /* 0x000fe20007fe0100 */
[----:B------:R-:W-:-:S04]  /*c230*/  VIADD R203, R203, 0xfffffffe ;  /* 0xfffffffecbcb7836 */ /* 0x000fc80000000000 */
[----:B------:R0:W-:Y:S01]  /*c240*/  STL [R1+0x54], R154 ;  /* 0x0000549a01007387 */ /* 0x0001e20000100800 */
[----:B------:R-:W-:Y:S01]  /*c250*/  ISETP.GE.AND P2, PT, R203, R154, PT ;  /* 0x0000009acb00720c */ /* 0x000fe20003f46270 */
[----:B------:R-:W-:-:S05]  /*c260*/  @!P0 VIADD R180, R180, 0x32460 ;  /* 0x00032460b4b48836 */ /* 0x000fca0000000000 */
[----:B------:R-:W-:Y:S01]  /*c270*/  @!P0 PRMT R180, RZ, 0x654, R180 ;  /* 0x00000654ffb48816 */ /* 0x000fe200000000b4 */
[----:B------:R-:W-:Y:S02]  /*c280*/  WARPGROUP.DEPBAR.LE gsb0, 0x0 ;  /* 0x00008000000079c5 */ /* 0x000fe40000010000 */
[----:B------:R-:W-:-:S06]  /*c290*/  WARPGROUP.ARRIVE ;  /* 0x00000000000079c5 */ /* 0x000fcc0000000000 */
[----:B------:R-:W-:Y:S03]  /*c2a0*/  HGMMA.64x256x16.F32 R24, R172, gdesc[UR24].tnspB, R24, gsb0 ;  /* 0x43e00018ac187df0 */ /* 0x000fe60008000818 */
[----:B------:R-:W-:Y:S02]  /*c2b0*/  WARPGROUP.DEPBAR.LE gsb0, 0x0 ;  /* 0x00008000000079c5 */ /* 0x000fe40000010000 */
[----:B------:R0:W-:Y:S01]  /*c2c0*/  @!P0 SYNCS.ARRIVE.TRANS64.RED.A1T0 RZ, [R180+URZ], RZ ;  /* 0x000000ffb4ff89a7 */ /* 0x0001e2000810043f */
[----:B------:R-:W-:Y:S05]  /*c2d0*/  @!P2 BRA `(.L_x_5676) ;  /* 0x000000340080a947 */ /* 0x000fea0003800000 */
[----:B------:R-:W-:Y:S02]  /*c2e0*/  IMAD.MOV.U32 R216, RZ, RZ, R178 ;  /* 0x000000ffffd87224 */ /* 0x000fe400078e00b2 */
[----:B------:R-:W-:-:S07]  /*c2f0*/  IMAD.MOV.U32 R217, RZ, RZ, R177 ;  /* 0x000000ffffd97224 */ /* 0x000fce00078e00b1 */
.L_x_5686:
        /* <DEDUP_REMOVED lines=8> */
.L_x_5677:
[----:B------:R-:W-:Y:S01]  /*c380*/  IMAD R210, R2, 0x8, R19 ;  /* 0x0000000802d27824 */ /* 0x000fe200078e0213 */
[----:B------:R-:W-:-:S04]  /*c390*/  SHF.L.U32 R218, R23, 0x1f, RZ ;  /* 0x0000001f17da7819 */ /* 0x000fc800000006ff */
[----:B------:R1:W2:Y:S01]  /*c3a0*/  SYNCS.PHASECHK.TRANS64.TRYWAIT P2, [R210+URZ+0x32430], R218 ;  /* 0x032430dad20075a7 */ /* 0x0002a2000804017f */
[----:B------:R-:W-:Y:S05]  /*c3b0*/  @!P1 BRA `(.L_x_5678) ;  /* 0x0000000000049947 */ /* 0x000fea0003800000 */
[----:B------:R-:W-:Y:S01]  /*c3c0*/  BPT.TRAP 0x1 ;  /* 0x000000040000795c */ /* 0x000fe20000300000 */
.L_x_5678:
[----:B------:R-:W3:Y:S01]  /*c3d0*/  LDL R152, [R1+0x44] ;  /* 0x0000440001987983 */ /* 0x000ee20000100800 */
[----:B------:R-:W-:Y:S02]  /*c3e0*/  IMAD.MOV.U32 R157, RZ, RZ, 0x40000040 ;  /* 0x40000040ff9d7424 */ /* 0x000fe400078e00ff */
[----:B---3--:R-:W-:Y:S01]  /*c3f0*/  IMAD R156, R2, 0x300, R152 ;  /* 0x00000300029c7824 */ /* 0x008fe200078e0298 */
[----:B--2---:R-:W-:Y:S06]  /*c400*/  @P2 BRA `(.L_x_5679) ;  /* 0x0000000000082947 */ /* 0x004fec0003800000 */
[----:B------:R-:W2:Y:S02]  /*c410*/  SYNCS.PHASECHK.TRANS64.TRYWAIT P2, [R210+URZ+0x32430], R218 ;  /* 0x032430dad20075a7 */ /* 0x000ea4000804017f */
[----:B--2---:R-:W-:Y:S05]  /*c420*/  @!P2 BRA `(.L_x_5680) ;  /* 0x000001340030a947 */ /* 0x004fea0003800000 */
.L_x_5679:
[----:B------:R-:W3:Y:S04]  /*c430*/  LDL.64 R234, [R1+0x18] ;  /* 0x0000180001ea7983 */ /* 0x000ee80000100a00 */
[----:B------:R-:W4:Y:S01]  /*c440*/  LDL.64 R222, [R1+0x10] ;  /* 0x0000100001de7983 */ /* 0x000f220000100a00 */
[----:B------:R-:W-:Y:S05]  /*c450*/  WARPSYNC.ALL ;  /* 0x0000000000007948 */ /* 0x000fea0003800000 */
[----:B------:R-:W5:Y:S01]  /*c460*/  LDL.64 R220, [R1+0x8] ;  /* 0x0000080001dc7983 */ /* 0x000f620000100a00 */
[C---:B------:R-:W-:Y:S01]  /*c470*/  R2UR UR6, R156.reuse ;  /* 0x000000009c0672ca */ /* 0x040fe200000e0000 */
[C---:B0-----:R-:W-:Y:S01]  /*c480*/  VIADD R154, R156.reuse, 0x2 ;  /* 0x000000029c9a7836 */ /* 0x041fe20000000000 */
[----:B------:R-:W-:Y:S01]  /*c490*/  R2UR UR7, R157 ;  /* 0x000000009d0772ca */ /* 0x000fe200000e0000 */
[----:B------:R-:W-:Y:S01]  /*c4a0*/  VIADD R152, R156, 0x4 ;  /* 0x000000049c987836 */ /* 0x000fe20000000000 */
[----:B------:R-:W-:Y:S01]  /*c4b0*/  R2UR UR4, R224 ;  /* 0x00000000e00472ca */ /* 0x000fe200000e0000 */
[----:B------:R-:W-:Y:S01]  /*c4c0*/  VIADD R156, R156, 0x6 ;  /* 0x000000069c9c7836 */ /* 0x000fe20000000000 */
[----:B------:R-:W-:Y:S01]  /*c4d0*/  R2UR UR5, R225 ;  /* 0x00000000e10572ca */ /* 0x000fe200000e0000 */
[----:B------:R-:W-:Y:S01]  /*c4e0*/  IMAD.MOV.U32 R155, RZ, RZ, 0x40000040 ;  /* 0x40000040ff9b7424 */ /* 0x000fe200078e00ff */
[----:B------:R-:W-:Y:S01]  /*c4f0*/  MOV R157, 0x40000040 ;  /* 0x40000040009d7802 */ /* 0x000fe20000000f00 */
[----:B------:R-:W-:Y:S01]  /*c500*/  IMAD.MOV.U32 R153, RZ, RZ, 0x40000040 ;  /* 0x40000040ff997424 */ /* 0x000fe200078e00ff */
[----:B------:R-:W-:-:S02]  /*c510*/  R2UR UR10, R154 ;  /* 0x000000009a0a72ca */ /* 0x000fc400000e0000 */
[----:B------:R-:W-:Y:S02]  /*c520*/  R2UR UR11, R155 ;  /* 0x000000009b0b72ca */ /* 0x000fe400000e0000 */
[----:B------:R-:W-:Y:S02]  /*c530*/  R2UR UR14, R152 ;  /* 0x00000000980e72ca */ /* 0x000fe400000e0000 */
[----:B------:R-:W-:Y:S02]  /*c540*/  R2UR UR15, R153 ;  /* 0x00000000990f72ca */ /* 0x000fe400000e0000 */
[----:B------:R-:W-:Y:S02]  /*c550*/  R2UR UR18, R156 ;  /* 0x000000009c1272ca */ /* 0x000fe400000e0000 */
[----:B------:R-:W-:Y:S02]  /*c560*/  R2UR UR19, R157 ;  /* 0x000000009d1372ca */ /* 0x000fe400000e0000 */
[----:B------:R-:W-:-:S06]  /*c570*/  WARPGROUP.ARRIVE ;  /* 0x00000000000079c5 */ /* 0x000fcc0000000000 */
[----:B------:R-:W-:Y:S03]  /*c580*/  HGMMA.64x96x16.F32 R152, gdesc[UR4], RZ, !UPT, gsb0 ;  /* 0x01600000049879f0 */ /* 0x000fe6000c0008ff */
[----:B------:R-:W-:Y:S02]  /*c590*/  WARPGROUP.DEPBAR.LE gsb0, 0x0 ;  /* 0x00008000000079c5 */ /* 0x000fe40000010000 */
[----:B------:R-:W-:Y:S01]  /*c5a0*/  WARPGROUP.ARRIVE ;  /* 0x00000000000079c5 */ /* 0x000fe20000000000 */
[----:B---3--:R-:W-:Y:S02]  /*c5b0*/  R2UR UR8, R234 ;  /* 0x00000000ea0872ca */ /* 0x008fe400000e0000 */
[----:B------:R-:W-:Y:S02]  /*c5c0*/  R2UR UR9, R235 ;  /* 0x00000000eb0972ca */ /* 0x000fe400000e0000 */
[----:B----4-:R-:W-:-:S02]  /*c5d0*/  R2UR UR12, R222 ;  /* 0x00000000de0c72ca */ /* 0x010fc400000e0000 */
[----:B------:R-:W-:Y:S02]  /*c5e0*/  R2UR UR13, R223 ;  /* 0x00000000df0d72ca */ /* 0x000fe400000e0000 */
[----:B-----5:R-:W-:Y:S02]  /*c5f0*/  R2UR UR16, R220 ;  /* 0x00000000dc1072ca */ /* 0x020fe400000e0000 */
[----:B------:R-:W-:-:S05]  /*c600*/  R2UR UR17, R221 ;  /* 0x00000000dd1172ca */ /* 0x000fca00000e0000 */
        /* <DEDUP_REMOVED lines=10> */
.L_x_5681:
[----:B------:R0:W3:Y:S01]  /*c6b0*/  SYNCS.PHASECHK.TRANS64.TRYWAIT P2, [R210+URZ+0x32450], R218 ;  /* 0x032450dad20075a7 */ /* 0x0000e2000804017f */
[----:B------:R-:W-:Y:S05]  /*c6c0*/  @!P1 BRA `(.L_x_5682) ;  /* 0x0000000000049947 */ /* 0x000fea0003800000 */
[----:B------:R-:W-:Y:S01]  /*c6d0*/  BPT.TRAP 0x1 ;  /* 0x000000040000795c */ /* 0x000fe20000300000 */
.L_x_5682:
[----:B------:R-:W-:Y:S04]  /*c6e0*/  BSSY B0, `(.L_x_5683) ;  /* 0x0000004000007945 */ /* 0x000fe80003800000 */
[----:B---3--:R-:W-:Y:S05]  /*c6f0*/  @P2 BRA `(.L_x_5684) ;  /* 0x0000000000082947 */ /* 0x008fea0003800000 */
[----:B------:R-:W3:Y:S02]  /*c700*/  SYNCS.PHASECHK.TRANS64.TRYWAIT P2, [R210+URZ+0x32450], R218 ;  /* 0x032450dad20075a7 */ /* 0x000ee4000804017f */
[----:B---3--:R-:W-:Y:S05]  /*c710*/  @!P2 BRA `(.L_x_5685) ;  /* 0x000001300088a947 */ /* 0x008fea0003800000 */
.L_x_5684:
[----:B------:R-:W-:Y:S05]  /*c720*/  BSYNC B0 ;  /* 0x0000000000007941 */ /* 0x000fea0003800000 */
.L_x_5683:
[----:B------:R-:W-:Y:S05]  /*c730*/  WARPSYNC.ALL ;  /* 0x0000000000007948 */ /* 0x000fea0003800000 */
[----:B0123--:R-:W2:Y:S01]  /*c740*/  LDL R218, [R1+0x50] ;  /* 0x0000500001da7983 */ /* 0x00fea20000100800 */
[----:B------:R-:W0:Y:S03]  /*c750*/  LDC R219, c[0x0][0x448] ;  /* 0x00011200ffdb7b82 */ /* 0x000e260000000800 */
[----:B------:R-:W2:Y:S04]  /*c760*/  LDL R233, [R1+0x64] ;  /* 0x0000640001e97983 */ /* 0x000ea80000100800 */
[----:B------:R-:W3:Y:S04]  /*c770*/  LDL R222, [R1+0x48] ;  /* 0x0000480001de7983 */ /* 0x000ee80000100800 */
[----:B------:R-:W4:Y:S01]  /*c780*/  LDL.64 R234, [R1] ;  /* 0x0000000001ea7983 */ /* 0x000f220000100a00 */
[----:B------:R-:W-:Y:S01]  /*c790*/  IMAD.MOV.U32 R221, RZ, RZ, 0x40000040 ;  /* 0x40000040ffdd7424 */ /* 0x000fe200078e00ff */
[----:B------:R-:W-:Y:S01]  /*c7a0*/  R2UR UR4, R4 ;  /* 0x00000000040472ca */ /* 0x000fe200000e0000 */
[----:B------:R-:W-:Y:S01]  /*c7b0*/  WARPGROUP.ARRIVE ;  /* 0x00000000000079c5 */ /* 0x000fe20000000000 */
[----:B------:R-:W-:Y:S01]  /*c7c0*/  R2UR UR5, R5 ;  /* 0x00000000050572ca */ /* 0x000fe200000e0000 */
[----:B------:R-:W-:Y:S01]  /*c7d0*/  IMAD.MOV.U32 R223, RZ, RZ, 0x40000040 ;  /* 0x40000040ffdf7424 */ /* 0x000fe200078e00ff */
[----:B------:R-:W-:Y:S01]  /*c7e0*/  R2UR UR7, R221 ;  /* 0x00000000dd0772ca */ /* 0x000fe200000e0000 */
[----:B------:R-:W-:Y:S01]  /*c7f0*/  IMAD.MOV.U32 R221, RZ, RZ, 0x40000040 ;  /* 0x40000040ffdd7424 */ /* 0x000fe200078e00ff */
[----:B0-----:R-:W-:-:S13]  /*c800*/  ISETP.NE.AND P2, PT, R219, 0x1, PT ;  /* 0x00000001db00780c */ /* 0x001fda0003f45270 */
[----:B------:R-:W0:Y:S08]  /*c810*/  @P2 LDC R220, c[0x0][0x44c] ;  /* 0x00011300ffdc2b82 */ /* 0x000e300000000800 */
[----:B------:R-:W1:Y:S01]  /*c820*/  @P2 LDC R219, c[0x0][0x450] ;  /* 0x00011400ffdb2b82 */ /* 0x000e620000000800 */
[----:B--2---:R-:W-:-:S04]  /*c830*/  IMAD.IADD R218, R233, 0x1, R218 ;  /* 0x00000001e9da7824 */ /* 0x004fc800078e02da */
[----:B0-----:R-:W-:-:S05]  /*c840*/  @P2 IMAD.HI.U32 R220, R218, R220, RZ ;  /* 0x000000dcdadc2227 */ /* 0x001fca00078e00ff */
[----:B-1----:R-:W-:Y:S01]  /*c850*/  @P2 SHF.R.U32.HI R218, RZ, R219, R220 ;  /* 0x000000dbffda2219 */ /* 0x002fe200000116dc */
[----:B---3--:R-:W-:-:S04]  /*c860*/  IMAD R220, R2, 0xc00, R222 ;  /* 0x00000c0002dc7824 */ /* 0x008fc800078e02de */
[C---:B------:R-:W-:Y:S01]  /*c870*/  VIADD R222, R220.reuse, 0x2 ;  /* 0x00000002dcde7836 */ /* 0x040fe20000000000 */
[----:B------:R-:W-:-:S13]  /*c880*/  R2UR UR6, R220 ;  /* 0x00000000dc0672ca */ /* 0x000fda00000e0000 */
[----:B------:R-:W-:Y:S01]  /*c890*/  HGMMA.64x96x16.F32 R152, gdesc[UR4], R152, gsb0 ;  /* 0x01600000049879f0 */ /* 0x000fe20008000898 */
[----:B------:R-:W-:Y:S01]  /*c8a0*/  R2UR UR6, R222 ;  /* 0x00000000de0672ca */ /* 0x000fe200000e0000 */
[----:B------:R-:W-:Y:S01]  /*c8b0*/  VIADD R222, R220, 0x4 ;  /* 0x00000004dcde7836 */ /* 0x000fe20000000000 */
[----:B------:R-:W-:Y:S01]  /*c8c0*/  R2UR UR7, R223 ;  /* 0x00000000df0772ca */ /* 0x000fe200000e0000 */
[----:B------:R-:W-:Y:S01]  /*c8d0*/  IMAD.MOV.U32 R223, RZ, RZ, 0x40000040 ;  /* 0x40000040ffdf7424 */ /* 0x000fe200078e00ff */
[----:B----4-:R-:W-:Y:S02]  /*c8e0*/  R2UR UR4, R234 ;  /* 0x00000000ea0472ca */ /* 0x010fe400000e0000 */
[----:B------:R-:W-:Y:S01]  /*c8f0*/  R2UR UR5, R235 ;  /* 0x00000000eb0572ca */ /* 0x000fe200000e0000 */
[----:B------:R-:W-:Y:S02]  /*c900*/  WARPGROUP.DEPBAR.LE gsb0, 0x0 ;  /* 0x00008000000079c5 */ /* 0x000fe40000010000 */
[----:B------:R-:W-:-:S10]  /*c910*/  WARPGROUP.ARRIVE ;  /* 0x00000000000079c5 */ /* 0x000fd40000000000 */
[----:B------:R-:W-:Y:S01]  /*c920*/  HGMMA.64x96x16.F32 R152, gdesc[UR4], R152, gsb0 ;  /* 0x01600000049879f0 */ /* 0x000fe20008000898 */
[----:B------:R-:W-:Y:S01]  /*c930*/  R2UR UR6, R222 ;  /* 0x00000000de0672ca */ /* 0x000fe200000e0000 */
[----:B------:R-:W-:Y:S01]  /*c940*/  VIADD R222, R220, 0x6 ;  /* 0x00000006dcde7836 */ /* 0x000fe20000000000 */
[----:B------:R-:W-:Y:S01]  /*c950*/  R2UR UR7, R223 ;  /* 0x00000000df0772ca */ /* 0x000fe200000e0000 */
[----:B------:R-:W-:Y:S01]  /*c960*/  IMAD.MOV.U32 R223, RZ, RZ, 0x40000040 ;  /* 0x40000040ffdf7424 */ /* 0x000fe200078e00ff */
[----:B------:R-:W-:Y:S02]  /*c970*/  R2UR UR4, R230 ;  /* 0x00000000e60472ca */ /* 0x000fe400000e0000 */
        /* <DEDUP_REMOVED lines=22> */
[----:B------:R-:W-:Y:S02]  /*cae0*/  R2UR UR6, R222 ;  /* 0x00000000de0672ca */ /* 0x000fe400000e0000 */
[----:B------:R-:W-:Y:S01]  /*caf0*/  R2UR UR7, R223 ;  /* 0x00000000df0772ca */ /* 0x000fe200000e0000 */
[----:B------:R-:W-:Y:S01]  /*cb00*/  IMAD.MOV.U32 R223, RZ, RZ, 0x40000040 ;  /* 0x40000040ffdf7424 */ /* 0x000fe200078e00ff */
[----:B------:R-:W-:Y:S02]  /*cb10*/  R2UR UR4, R214 ;  /* 0x00000000d60472ca */ /* 0x000fe400000e0000 */
[----:B------:R-:W-:Y:S02]  /*cb20*/  R2UR UR5, R215 ;  /* 0x00000000d70572ca */ /* 0x000fe400000e0000 */
[----:B------:R-:W-:Y:S01]  /*cb30*/  IADD3 R222, R220, 0x304, RZ ;  /* 0x00000304dcde7810 */ /* 0x000fe20007ffe0ff */
[----:B------:R-:W-:-:S02]  /*cb40*/  WARPGROUP.DEPBAR.LE gsb0, 0x0 ;  /* 0x00008000000079c5 */ /* 0x000fc40000010000 */
[----:B------:R-:W-:-:S08]  /*cb50*/  WARPGROUP.ARRIVE ;  /* 0x00000000000079c5 */ /* 0x000fd00000000000 */
        /* <DEDUP_REMOVED lines=48> */
[----:B------:R-:W-:Y:S02]  /*ce60*/  R2UR UR7, R223 ;  /* 0x00000000df0772ca */ /* 0x000fe400000e0000 */
[----:B------:R-:W-:Y:S02]  /*ce70*/  R2UR UR4, R14 ;  /* 0x000000000e0472ca */ /* 0x000fe400000e0000 */
[----:B------:R-:W-:Y:S02]  /*ce80*/  R2UR UR5, R15 ;  /* 0x000000000f0572ca */ /* 0x000fe400000e0000 */
[----:B------:R-:W-:Y:S01]  /*ce90*/  MOV R223, 0x40000040 ;  /* 0x4000004000df7802 */ /* 0x000fe20000000f00 */
        /* <DEDUP_REMOVED lines=16> */
[----:B------:R-:W-:Y:S01]  /*cfa0*/  R2UR UR4, R10 ;  /* 0x000000000a0472ca */ /* 0x000fe200000e0000 */
[----:B------:R-:W-:Y:S01]  /*cfb0*/  VIADD R220, R220, 0x906 ;  /* 0x00000906dcdc7836 */ /* 0x000fe20000000000 */
[----:B------:R-:W-:Y:S01]  /*cfc0*/  R2UR UR5, R11 ;  /* 0x000000000b0572ca */ /* 0x000fe200000e0000 */
[----:B------:R-:W-:Y:S02]  /*cfd0*/  WARPGROUP.DEPBAR.LE gsb0, 0x0 ;  /* 0x00008000000079c5 */ /* 0x000fe40000010000 */
[----:B------:R-:W-:-:S10]  /*cfe0*/  WARPGROUP.ARRIVE ;  /* 0x00000000000079c5 */ /* 0x000fd40000000000 */
        /* <DEDUP_REMOVED lines=14> */
[----:B------:R-:W-:Y:S03]  /*d0d0*/  HGMMA.64x96x16.F32 R152, gdesc[UR4], R152, gsb0 ;  /* 0x01600000049879f0 */ /* 0x000fe60008000898 */
[----:B------:R-:W-:Y:S02]  /*d0e0*/  WARPGROUP.DEPBAR.LE gsb0, 0x0 ;  /* 0x00008000000079c5 */ /* 0x000fe40000010000 */
[----:B------:R-:W-:Y:S01]  /*d0f0*/  FMUL.FTZ R158, R158, UR43 ;  /* 0x0000002b9e9e7c20 */ /* 0x000fe20008410000 */
[----:B------:R-:W-:Y:S01]  /*d100*/  FMUL.FTZ R159, R159, UR43 ;  /* 0x0000002b9f9f7c20 */ /* 0x000fe20008410000 */
[----:B------:R-:W-:Y:S01]  /*d110*/  FMUL.FTZ R219, R162, UR43 ;  /* 0x0000002ba2db7c20 */ /* 0x000fe20008410000 */
[----:B------:R-:W-:Y:S01]  /*d120*/  FMUL.FTZ R162, R168, UR43 ;  /* 0x0000002ba8a27c20 */ /* 0x000fe20008410000 */
[----:B------:R0:W1:Y:S01]  /*d130*/  MUFU.TANH R234, R158 ;  /* 0x0000009e00ea7308 */ /* 0x0000620000002400 */
[----:B------:R-:W-:Y:S01]  /*d140*/  FMUL.FTZ R235, R170, UR43 ;  /* 0x0000002baaeb7c20 */ /* 0x000fe20008410000 */
[----:B------:R-:W2:Y:S01]  /*d150*/  LDL R168, [R1+0x68] ;  /* 0x0000680001a87983 */ /* 0x000ea20000100800 */
[----:B------:R-:W-:Y:S01]  /*d160*/  FMUL.FTZ R154, R154, UR43 ;  /* 0x0000002b9a9a7c20 */ /* 0x000fe20008410000 */
[----:B------:R-:W-:Y:S01]  /*d170*/  FMUL.FTZ R152, R152, UR43 ;  /* 0x0000002b98987c20 */ /* 0x000fe20008410000 */
[----:B------:R-:W-:Y:S01]  /*d180*/  FMUL.FTZ R155, R155, UR43 ;  /* 0x0000002b9b9b7c20 */ /* 0x000fe20008410000 */
[----:B------:R-:W-:Y:S01]  /*d190*/  FMUL.FTZ R163, R163, UR43 ;  /* 0x0000002ba3a37c20 */ /* 0x000fe20008410000 */
[----:B------:R-:W-:Y:S01]  /*d1a0*/  FMUL.FTZ R153, R153, UR43 ;  /* 0x0000002b99997c20 */ /* 0x000fe20008410000 */
[----:B------:R3:W4:Y:S01]  /*d1b0*/  MUFU.TANH R223, R159 ;  /* 0x0000009f00df7308 */ /* 0x0007220000002400 */
[----:B0-----:R-:W-:Y:S01]  /*d1c0*/  FMUL.FTZ R158, R164, UR43 ;  /* 0x0000002ba49e7c20 */ /* 0x001fe20008410000 */
[----:B------:R-:W-:Y:S01]  /*d1d0*/  FMUL.FTZ R164, R173, UR43 ;  /* 0x0000002bada47c20 */ /* 0x000fe20008410000 */
[----:B------:R-:W-:Y:S01]  /*d1e0*/  FMUL.FTZ R237, R166, UR43 ;  /* 0x0000002ba6ed7c20 */ /* 0x000fe20008410000 */
[----:B------:R-:W5:Y:S01]  /*d1f0*/  LDL R173, [R1+0x30] ;  /* 0x0000300001ad7983 */ /* 0x000f620000100800 */
[----:B------:R-:W-:-:S03]  /*d200*/  FMUL.FTZ R236, R167, UR43 ;  /* 0x0000002ba7ec7c20 */ /* 0x000fc60008410000 */
[----:B------:R0:W-:Y:S01]  /*d210*/  MUFU.TANH R221, R154 ;  /* 0x0000009a00dd7308 */ /* 0x0001e20000002400 */
[----:B-1----:R-:W-:Y:S02]  /*d220*/  IMAD.MOV.U32 R170, RZ, RZ, R234 ;  /* 0x000000ffffaa7224 */ /* 0x002fe400078e00ea */
[----:B------:R-:W-:Y:S01]  /*d230*/  FMUL.FTZ R234, R171, UR43 ;  /* 0x0000002babea7c20 */ /* 0x000fe20008410000 */
[----:B---3--:R-:W-:Y:S01]  /*d240*/  FMUL.FTZ R159, R161, UR43 ;  /* 0x0000002ba19f7c20 */ /* 0x008fe20008410000 */
[----:B------:R-:W-:-:S03]  /*d250*/  FMUL.FTZ R161, R169, UR43 ;  /* 0x0000002ba9a17c20 */ /* 0x000fc60008410000 */
[----:B------:R-:W-:Y:S01]  /*d260*/  MUFU.TANH R152, R152 ;  /* 0x0000009800987308 */ /* 0x000fe20000002400 */
[----:B----4-:R-:W-:Y:S02]  /*d270*/  IMAD.MOV.U32 R171, RZ, RZ, R223 ;  /* 0x000000ffffab7224 */ /* 0x010fe400078e00df */
[----:B------:R-:W-:Y:S01]  /*d280*/  FMUL.FTZ R223, R174, UR43 ;  /* 0x0000002baedf7c20 */ /* 0x000fe20008410000 */
[----:B0-----:R-:W-:Y:S01]  /*d290*/  FMUL.FTZ R154, R157, UR43 ;  /* 0x0000002b9d9a7c20 */ /* 0x001fe20008410000 */
[----:B------:R-:W5:Y:S01]  /*d2a0*/  LDL R174, [R1+0x34] ;  /* 0x0000340001ae7983 */ /* 0x000f620000100800 */
[----:B------:R-:W-:-:S03]  /*d2b0*/  FMUL.FTZ R157, R165, UR43 ;  /* 0x0000002ba59d7c20 */ /* 0x000fc60008410000 */
[----:B------:R-:W0:Y:S01]  /*d2c0*/  SHFL.IDX PT, R169, R218, RZ, 0x1c1f ;  /* 0x001c1fffdaa97589 */ /* 0x000e2200000e0000 */
[----:B------:R-:W-:Y:S01]  /*d2d0*/  FMUL.FTZ R165, R176, UR43 ;  /* 0x0000002bb0a57c20 */ /* 0x000fe20008410000 */
[----:B------:R-:W-:Y:S01]  /*d2e0*/  IMAD.MOV.U32 R176, RZ, RZ, -0x60 ;  /* 0xffffffa0ffb07424 */ /* 0x000fe200078e00ff */
[----:B------:R1:W-:Y:S03]  /*d2f0*/  MUFU.TANH R220, R155 ;  /* 0x0000009b00dc7308 */ /* 0x0003e60000002400 */
[----:B------:R-:W-:-:S05]  /*d300*/  IMAD R176, R203, R176, 0x1 ;  /* 0x00000001cbb07424 */ /* 0x000fca00078e02b0 */
[----:B------:R-:W3:Y:S01]  /*d310*/  MUFU.TANH R233, R163 ;  /* 0x000000a300e97308 */ /* 0x000ee20000002400 */
[----:B-1----:R-:W-:Y:S01]  /*d320*/  FMUL.FTZ R155, R156, UR43 ;  /* 0x0000002b9c9b7c20 */ /* 0x002fe20008410000 */
[----:B------:R-:W-:Y:S01]  /*d330*/  FMUL.FTZ R156, R160, UR43 ;  /* 0x0000002ba09c7c20 */ /* 0x000fe20008410000 */
[----:B------:R-:W-:-:S05]  /*d340*/  FMUL.FTZ R160, R172, UR43 ;  /* 0x0000002baca07c20 */ /* 0x000fca0008410000 */
[----:B------:R-:W1:Y:S08]  /*d350*/  MUFU.TANH R154, R154 ;  /* 0x0000009a009a7308 */ /* 0x000e700000002400 */
[----:B------:R-:W4:Y:S01]  /*d360*/  MUFU.TANH R153, R153 ;  /* 0x0000009900997308 */ /* 0x000f220000002400 */
[----:B---3--:R-:W-:-:S07]  /*d370*/  IMAD.MOV.U32 R172, RZ, RZ, R233 ;  /* 0x000000ffffac7224 */ /* 0x008fce00078e00e9 */
[----:B------:R-:W3:Y:S08]  /*d380*/  MUFU.TANH R155, R155 ;  /* 0x0000009b009b7308 */ /* 0x000ef00000002400 */
[----:B------:R-:W3:Y:S01]  /*d390*/  MUFU.TANH R158, R158 ;  /* 0x0000009e009e7308 */ /* 0x000ee20000002400 */
[----:B------:R-:W-:-:S07]  /*d3a0*/  FMUL.FTZ R166, R181, UR43 ;  /* 0x0000002bb5a67c20 */ /* 0x000fce0008410000 */
[----:B------:R-:W3:Y:S08]  /*d3b0*/  MUFU.TANH R156, R156 ;  /* 0x0000009c009c7308 */ /* 0x000ef00000002400 */
[----:B------:R-:W3:Y:S01]  /*d3c0*/  MUFU.TANH R159, R159 ;  /* 0x0000009f009f7308 */ /* 0x000ee20000002400 */
[----:B------:R-:W-:-:S07]  /*d3d0*/  FMUL.FTZ R163, R177, UR43 ;  /* 0x0000002bb1a37c20 */ /* 0x000fce0008410000 */
[----:B------:R-:W3:Y:S01]  /*d3e0*/  MUFU.TANH R161, R161 ;  /* 0x000000a100a17308 */ /* 0x000ee20000002400 */
[----:B------:R-:W-:Y:S01]  /*d3f0*/  FMUL.FTZ R167, R180, UR43 ;  /* 0x0000002bb4a77c20 */ /* 0x000fe20008410000 */
[----:B------:R-:W-:-:S06]  /*d400*/  IMAD.MOV.U32 R180, RZ, RZ, R172 ;  /* 0x000000ffffb47224 */ /* 0x000fcc00078e00ac */
[----:B------:R-:W3:Y:S01]  /*d410*/  MUFU.TANH R157, R157 ;  /* 0x0000009d009d7308 */ /* 0x000ee20000002400 */
[----:B------:R-:W3:Y:S01]  /*d420*/  SHFL.IDX PT, R218, R218, 0x1, 0x1c1f ;  /* 0x003c1f00dada7f89 */ /* 0x000ee200000e0000 */
[----:B------:R-:W-:-:S06]  /*d430*/  FMUL.FTZ R172, R188, UR43 ;  /* 0x0000002bbcac7c20 */ /* 0x000fcc0008410000 */
[----:B------:R-:W3:Y:S08]  /*d440*/  MUFU.TANH R162, R162 ;  /* 0x000000a200a27308 */ /* 0x000ef00000002400 */
[----:B------:R-:W3:Y:S08]  /*d450*/  MUFU.TANH R165, R165 ;  /* 0x000000a500a57308 */ /* 0x000ef00000002400 */
[----:B------:R-:W3:Y:S08]  /*d460*/  MUFU.TANH R160, R160 ;  /* 0x000000a000a07308 */ /* 0x000ef00000002400 */
[----:B------:R-:W3:Y:S01]  /*d470*/  MUFU.TANH R164, R164 ;  /* 0x000000a400a47308 */ /* 0x000ee20000002400 */
[----:B------:R-:W-:-:S07]  /*d480*/  IMAD.MOV.U32 R181, RZ, RZ, R171 ;  /* 0x000000ffffb57224 */ /* 0x000fce00078e00ab */
[----:B------:R-:W3:Y:S01]  /*d490*/  MUFU.TANH R166, R166 ;  /* 0x000000a600a67308 */ /* 0x000ee20000002400 */
[----:B------:R-:W-:-:S07]  /*d4a0*/  FMUL.FTZ R171, R189, UR43 ;  /* 0x0000002bbdab7c20 */ /* 0x000fce0008410000 */
[----:B------:R-:W3:Y:S08]  /*d4b0*/  MUFU.TANH R163, R163 ;  /* 0x000000a300a37308 */ /* 0x000ef00000002400 */
[----:B------:R-:W3:Y:S08]  /*d4c0*/  MUFU.TANH R167, R167 ;  /* 0x000000a700a77308 */ /* 0x000ef00000002400 */
[----:B------:R-:W3:Y:S08]  /*d4d0*/  MUFU.TANH R172, R172 ;  /* 0x000000ac00ac7308 */ /* 0x000ef00000002400 */
[----:B------:R-:W-:Y:S01]  /*d4e0*/  MUFU.TANH R171, R171 ;  /* 0x000000ab00ab7308 */ /* 0x000fe20000002400 */
[----:B------:R-:W-:-:S07]  /*d4f0*/  FMUL.FTZ R222, R178, UR43 ;  /* 0x0000002bb2de7c20 */ /* 0x000fce0008410000 */
[----:B------:R-:W-:Y:S01]  /*d500*/  MUFU.TANH R237, R237 ;  /* 0x000000ed00ed7308 */ /* 0x000fe20000002400 */
[----:B------:R-:W-:-:S07]  /*d510*/  FMUL.FTZ R177, R183, UR43 ;  /* 0x0000002bb7b17c20 */ /* 0x000fce0008410000 */
[----:B------:R-:W-:Y:S01]  /*d520*/  MUFU.TANH R234, R234 ;  /* 0x000000ea00ea7308 */ /* 0x000fe20000002400 */
[----:B------:R-:W-:Y:S01]  /*d530*/  FMUL.FTZ R233, R175, UR43 ;  /* 0x0000002bafe97c20 */ /* 0x000fe20008410000 */
[----:B------:R-:W-:Y:S01]  /*d540*/  MOV R175, R170 ;  /* 0x000000aa00af7202 */ /* 0x000fe20000000f00 */
[----:B------:R-:W-:-:S05]  /*d550*/  IMAD.MOV.U32 R170, RZ, RZ, R220 ;  /* 0x000000ffffaa7224 */ /* 0x000fca00078e00dc */
[----:B------:R-:W-:Y:S01]  /*d560*/  MUFU.TANH R222, R222 ;  /* 0x000000de00de7308 */ /* 0x000fe20000002400 */
[----:B------:R-:W-:-:S07]  /*d570*/  FMUL.FTZ R220, R182, UR43 ;  /* 0x0000002bb6dc7c20 */ /* 0x000fce0008410000 */
[----:B------:R-:W-:Y:S01]  /*d580*/  MUFU.TANH R177, R177 ;  /* 0x000000b100b17308 */ /* 0x000fe20000002400 */
[----:B------:R-:W-:Y:S01]  /*d590*/  FMUL.FTZ R188, R197, UR43 ;  /* 0x0000002bc5bc7c20 */ /* 0x000fe20008410000 */
[----:B------:R-:W-:-:S06]  /*d5a0*/  FMUL.FTZ R197, R191, UR43 ;  /* 0x0000002bbfc57c20 */ /* 0x000fcc0008410000 */
[----:B------:R-:W-:Y:S08]  /*d5b0*/  MUFU.TANH R219, R219 ;  /* 0x000000db00db7308 */ /* 0x000ff00000002400 */
[----:B------:R-:W-:Y:S08]  /*d5c0*/  MUFU.TANH R236, R236 ;  /* 0x000000ec00ec7308 */ /* 0x000ff00000002400 */
[----:B------:R-:W-:Y:S01]  /*d5d0*/  MUFU.TANH R235, R235 ;  /* 0x000000eb00eb7308 */ /* 0x000fe20000002400 */
[----:B--2---:R-:W-:-:S02]  /*d5e0*/  IMAD R176, R168, -0x2, R176 ;  /* 0xfffffffea8b07824 */ /* 0x004fc400078e02b0 */
[----:B------:R-:W-:-:S03]  /*d5f0*/  FMUL.FTZ R168, R184, UR43 ;  /* 0x0000002bb8a87c20 */ /* 0x000fc60008410000 */
[----:B-----5:R-:W-:-:S05]  /*d600*/  IADD3 R176, -R173, R176, R174 ;  /* 0x000000b0adb07210 */ /* 0x020fca0007ffe1ae */
[----:B0-----:R-:W-:-:S05]  /*d610*/  IMAD.IADD R169, R176, 0x1, R169 ;  /* 0x00000001b0a97824 */ /* 0x001fca00078e02a9 */
[----:B------:R-:W-:-:S04]  /*d620*/  ISETP.GT.AND P3, PT, R169, RZ, PT ;  /* 0x000000ffa900720c */ /* 0x000fc80003f64270 */
[----:B------:R-:W-:Y:S02]  /*d630*/  FSEL R152, R152, -INF , P3 ;  /* 0xff80000098987808 */ /* 0x000fe40001800000 */
[C---:B------:R-:W-:Y:S02]  /*d640*/  ISETP.GT.AND P3, PT, R169.reuse, 0x9, PT ;  /* 0x00000009a900780c */ /* 0x040fe40003f64270 */
[C---:B------:R-:W-:Y:S02]  /*d650*/  ISETP.GT.AND P4, PT, R169.reuse, 0x1, PT ;  /* 0x00000001a900780c */ /* 0x040fe40003f84270 */
[C---:B------:R-:W-:Y:S02]  /*d660*/  ISETP.GT.AND P2, PT, R169.reuse, 0x8, PT ;  /* 0x00000008a900780c */ /* 0x040fe40003f44270 */
[----:B-1----:R-:W-:Y:S02]  /*d670*/  FSEL R154, R154, -INF , P3 ;  /* 0xff8000009a9a7808 */ /* 0x002fe40001800000 */
[----:B------:R-:W-:-:S02]  /*d680*/  ISETP.GT.AND P3, PT, R169, 0x18, PT ;  /* 0x00000018a900780c */ /* 0x000fc40003f64270 */
[----:B----4-:R-:W-:Y:S02]  /*d690*/  FSEL R153, R153, -INF , P4 ;  /* 0xff80000099997808 */ /* 0x010fe40002000000 */
[----:B---3--:R-:W-:Y:S01]  /*d6a0*/  FSEL R155, R155, -INF , P2 ;  /* 0xff8000009b9b7808 */ /* 0x008fe20001000000 */
[----:B------:R-:W-:Y:S01]  /*d6b0*/  FMUL.FTZ R174, R185, UR43 ;  /* 0x0000002bb9ae7c20 */ /* 0x000fe20008410000 */
[C---:B------:R-:W-:Y:S02]  /*d6c0*/  ISETP.GT.AND P4, PT, R169.reuse, 0x10, PT ;  /* 0x00000010a900780c */ /* 0x040fe40003f84270 */
[----:B------:R-:W-:Y:S02]  /*d6d0*/  ISETP.GT.AND P2, PT, R169, 0x11, PT ;  /* 0x00000011a900780c */ /* 0x000fe40003f44270 */
[----:B------:R-:W-:Y:S01]  /*d6e0*/  FSEL R158, R158, -INF , P3 ;  /* 0xff8000009e9e7808 */ /* 0x000fe20001800000 */
[----:B------:R-:W-:Y:S01]  /*d6f0*/  FMUL.FTZ R185, R193, UR43 ;  /* 0x0000002bc1b97c20 */ /* 0x000fe20008410000 */
[----:B------:R-:W-:-:S02]  /*d700*/  ISETP.GT.AND P3, PT, R169, 0x21, PT ;  /* 0x00000021a900780c */ /* 0x000fc40003f64270 */
[----:B------:R-:W-:Y:S02]  /*d710*/  FSEL R156, R156, -INF , P4 ;  /* 0xff8000009c9c7808 */ /* 0x000fe40002000000 */
[----:B------:R-:W-:Y:S01]  /*d720*/  FSEL R159, R159, -INF , P2 ;  /* 0xff8000009f9f7808 */ /* 0x000fe20001000000 */
[----:B------:R-:W-:Y:S01]  /*d730*/  FMUL.FTZ R173, R192, UR43 ;  /* 0x0000002bc0ad7c20 */ /* 0x000fe20008410000 */
[C---:B------:R-:W-:Y:S02]  /*d740*/  ISETP.GT.AND P4, PT, R169.reuse, 0x19, PT ;  /* 0x00000019a900780c */ /* 0x040fe40003f84270 */
[----:B------:R-:W-:Y:S01]  /*d750*/  ISETP.GT.AND P2, PT, R169, 0x20, PT ;  /* 0x00000020a900780c */ /* 0x000fe20003f44270 */
[----:B------:R-:W0:Y:S01]  /*d760*/  MUFU.TANH R168, R168 ;  /* 0x000000a800a87308 */ /* 0x000e220000002400 */
[----:B------:R-:W-:Y:S02]  /*d770*/  FSEL R161, R161, -INF , P3 ;  /* 0xff800000a1a17808 */ /* 0x000fe40001800000 */
[----:B------:R-:W-:-:S02]  /*d780*/  ISETP.GT.AND P3, PT, R169, 0x30, PT ;  /* 0x00000030a900780c */ /* 0x000fc40003f64270 */
[----:B------:R-:W-:-:S03]  /*d790*/  FSEL R157, R157, -INF , P4 ;  /* 0xff8000009d9d7808 */ /* 0x000fc60002000000 */
[----:B------:R-:W1:Y:S01]  /*d7a0*/  MUFU.TANH R174, R174 ;  /* 0x000000ae00ae7308 */ /* 0x000e620000002400 */
[----:B------:R-:W-:Y:S02]  /*d7b0*/  FSEL R162, R162, -INF , P2 ;  /* 0xff800000a2a27808 */ /* 0x000fe40001000000 */
[C---:B------:R-:W-:Y:S02]  /*d7c0*/  ISETP.GT.AND P4, PT, R169.reuse, 0x28, PT ;  /* 0x00000028a900780c */ /* 0x040fe40003f84270 */
[----:B------:R-:W-:-:S03]  /*d7d0*/  ISETP.GT.AND P2, PT, R169, 0x29, PT ;  /* 0x00000029a900780c */ /* 0x000fc60003f44270 */
[----:B------:R-:W2:Y:S01]  /*d7e0*/  MUFU.TANH R185, R185 ;  /* 0x000000b900b97308 */ /* 0x000ea20000002400 */
[----:B------:R-:W-:Y:S02]  /*d7f0*/  FSEL R165, R165, -INF , P3 ;  /* 0xff800000a5a57808 */ /* 0x000fe40001800000 */
[----:B------:R-:W-:Y:S02]  /*d800*/  ISETP.GT.AND P3, PT, R169, 0x39, PT ;  /* 0x00000039a900780c */ /* 0x000fe40003f64270 */
[----:B------:R-:W-:-:S03]  /*d810*/  FSEL R160, R160, -INF , P4 ;  /* 0xff800000a0a07808 */ /* 0x000fc60002000000 */
[----:B------:R-:W3:Y:S01]  /*d820*/  MUFU.TANH R173, R173 ;  /* 0x000000ad00ad7308 */ /* 0x000ee20000002400 */
[----:B------:R-:W-:Y:S02]  /*d830*/  FSEL R164, R164, -INF , P2 ;  /* 0xff800000a4a47808 */ /* 0x000fe40001000000 */
[C---:B------:R-:W-:Y:S02]  /*d840*/  ISETP.GT.AND P4, PT, R169.reuse, 0x31, PT ;  /* 0x00000031a900780c */ /* 0x040fe40003f84270 */
[C---:B------:R-:W-:Y:S02]  /*d850*/  ISETP.GT.AND P2, PT, R169.reuse, 0x38, PT ;  /* 0x00000038a900780c */ /* 0x040fe40003f44270 */
[----:B------:R-:W-:Y:S02]  /*d860*/  FSEL R166, R166, -INF , P3 ;  /* 0xff800000a6a67808 */ /* 0x000fe40001800000 */
[----:B------:R-:W-:Y:S02]  /*d870*/  ISETP.GT.AND P3, PT, R169, 0x48, PT ;  /* 0x00000048a900780c */ /* 0x000fe40003f64270 */
[----:B------:R-:W-:-:S02]  /*d880*/  FSEL R163, R163, -INF , P4 ;  /* 0xff800000a3a37808 */ /* 0x000fc40002000000 */
[----:B------:R-:W-:Y:S02]  /*d890*/  FSEL R167, R167, -INF , P2 ;  /* 0xff800000a7a77808 */ /* 0x000fe40001000000 */
[C---:B------:R-:W-:Y:S02]  /*d8a0*/  ISETP.GT.AND P4, PT, R169.reuse, 0x40, PT ;  /* 0x00000040a900780c */ /* 0x040fe40003f84270 */
[C---:B------:R-:W-:Y:S01]  /*d8b0*/  ISETP.GT.AND P2, PT, R169.reuse, 0x41, PT ;  /* 0x00000041a900780c */ /* 0x040fe20003f44270 */
[----:B------:R-:W-:Y:S01]  /*d8c0*/  IMAD.IADD R176, R176, 0x1, R218 ;  /* 0x00000001b0b07824 */ /* 0x000fe200078e02da */
[----:B------:R-:W-:Y:S02]  /*d8d0*/  FSEL R172, R172, -INF , P3 ;  /* 0xff800000acac7808 */ /* 0x000fe40001800000 */
[----:B------:R-:W-:Y:S02]  /*d8e0*/  ISETP.GT.AND P3, PT, R169, 0x51, PT ;  /* 0x00000051a900780c */ /* 0x000fe40003f64270 */
[----:B0-----:R-:W-:-:S02]  /*d8f0*/  FSEL R168, R168, -INF , P4 ;  /* 0xff800000a8a87808 */ /* 0x001fc40002000000 */
[----:B-1----:R-:W-:Y:S01]  /*d900*/  FSEL R174, R174, -INF , P2 ;  /* 0xff800000aeae7808 */ /* 0x002fe20001000000 */
[----:B------:R-:W-:Y:S01]  /*d910*/  IMAD.MOV.U32 R184, RZ, RZ, R221 ;  /* 0x000000ffffb87224 */ /* 0x000fe200078e00dd */
[C---:B------:R-:W-:Y:S02]  /*d920*/  ISETP.GT.AND P4, PT, R169.reuse, 0x49, PT ;  /* 0x00000049a900780c */ /* 0x040fe40003f84270 */
[----:B------:R-:W-:Y:S02]  /*d930*/  ISETP.GT.AND P2, PT, R169, 0x50, PT ;  /* 0x00000050a900780c */ /* 0x000fe40003f44270 */
[----:B--2---:R-:W-:Y:S02]  /*d940*/  FSEL R185, R185, -INF , P3 ;  /* 0xff800000b9b97808 */ /* 0x004fe40001800000 */
[----:B------:R-:W-:Y:S02]  /*d950*/  ISETP.GT.AND P3, PT, R176, RZ, PT ;  /* 0x000000ffb000720c */ /* 0x000fe40003f64270 */
[----:B------:R-:W-:-:S02]  /*d960*/  FSEL R171, R171, -INF , P4 ;  /* 0xff800000abab7808 */ /* 0x000fc40002000000 */
[----:B---3--:R-:W-:Y:S02]  /*d970*/  FSEL R173, R173, -INF , P2 ;  /* 0xff800000adad7808 */ /* 0x008fe40001000000 */
[C---:B------:R-:W-:Y:S02]  /*d980*/  ISETP.GT.AND P4, PT, R169.reuse, 0x58, PT ;  /* 0x00000058a900780c */ /* 0x040fe40003f84270 */
[----:B------:R-:W-:Y:S02]  /*d990*/  ISETP.GT.AND P2, PT, R169, 0x59, PT ;  /* 0x00000059a900780c */ /* 0x000fe40003f44270 */
[----:B------:R-:W-:Y:S02]  /*d9a0*/  FSEL R169, R184, -INF , P3 ;  /* 0xff800000b8a97808 */ /* 0x000fe40001800000 */
[----:B------:R-:W-:Y:S01]  /*d9b0*/  ISETP.GT.AND P3, PT, R176, 0x9, PT ;  /* 0x00000009b000780c */ /* 0x000fe20003f64270 */
[----:B------:R-:W-:-:S03]  /*d9c0*/  FMUL.FTZ R221, R179, UR43 ;  /* 0x0000002bb3dd7c20 */ /* 0x000fc60008410000 */
[----:B------:R-:W-:Y:S02]  /*d9d0*/  FSEL R179, R181, -INF , P3 ;  /* 0xff800000b5b37808 */ /* 0x000fe40001800000 */
[----:B------:R-:W-:-:S04]  /*d9e0*/  ISETP.GT.AND P3, PT, R176, 0x18, PT ;  /* 0x00000018b000780c */ /* 0x000fc80003f64270 */
[----:B------:R-:W-:Y:S02]  /*d9f0*/  FSEL R182, R237, -INF , P3 ;  /* 0xff800000edb67808 */ /* 0x000fe40001800000 */
[----:B------:R-:W-:-:S04]  /*da00*/  ISETP.GT.AND P3, PT, R176, 0x21, PT ;  /* 0x00000021b000780c */ /* 0x000fc80003f64270 */
[----:B------:R-:W-:Y:S02]  /*da10*/  FSEL R193, R234, -INF , P3 ;  /* 0xff800000eac17808 */ /* 0x000fe40001800000 */
[----:B------:R-:W-:-:S04]  /*da20*/  ISETP.GT.AND P3, PT, R176, 0x30, PT ;  /* 0x00000030b000780c */ /* 0x000fc80003f64270 */
[----:B------:R-:W-:Y:S02]  /*da30*/  FSEL R189, R222, -INF , P3 ;  /* 0xff800000debd7808 */ /* 0x000fe40001800000 */
[----:B------:R-:W-:-:S04]  /*da40*/  ISETP.GT.AND P3, PT, R176, 0x39, PT ;  /* 0x00000039b000780c */ /* 0x000fc80003f64270 */
[----:B------:R-:W-:Y:S02]  /*da50*/  FSEL R191, R177, -INF , P3 ;  /* 0xff800000b1bf7808 */ /* 0x000fe40001800000 */
[----:B------:R-:W-:-:S04]  /*da60*/  FMNMX.FTZ R177, R152, R217, !PT ;  /* 0x000000d998b17209 */ /* 0x000fc80007810000 */
[----:B------:R-:W-:-:S04]  /*da70*/  FMNMX.FTZ R177, R153, R177, !PT ;  /* 0x000000b199b17209 */ /* 0x000fc80007810000 */
[----:B------:R-:W-:-:S04]  /*da80*/  FMNMX.FTZ R177, R155, R177, !PT ;  /* 0x000000b19bb17209 */ /* 0x000fc80007810000 */
[----:B------:R-:W-:-:S04]  /*da90*/  FMNMX.FTZ R177, R154, R177, !PT ;  /* 0x000000b19ab17209 */ /* 0x000fc80007810000 */
[----:B------:R-:W-:-:S04]  /*daa0*/  FMNMX.FTZ R177, R156, R177, !PT ;  /* 0x000000b19cb17209 */ /* 0x000fc80007810000 */
[----:B------:R-:W-:-:S04]  /*dab0*/  FMNMX.FTZ R177, R159, R177, !PT ;  /* 0x000000b19fb17209 */ /* 0x000fc80007810000 */
[----:B------:R-:W-:Y:S01]  /*dac0*/  FMNMX.FTZ R177, R158, R177, !PT ;  /* 0x000000b19eb17209 */ /* 0x000fe20007810000 */
[----:B------:R-:W-:-:S03]  /*dad0*/  FMUL.FTZ R178, R196, UR43 ;  /* 0x0000002bc4b27c20 */ /* 0x000fc60008410000 */
[----:B------:R-:W-:-:S04]  /*dae0*/  FMNMX.FTZ R177, R157, R177, !PT ;  /* 0x000000b19db17209 */ /* 0x000fc80007810000 */
[----:B------:R-:W-:Y:S01]  /*daf0*/  FMNMX.FTZ R177, R162, R177, !PT ;  /* 0x000000b1a2b17209 */ /* 0x000fe20007810000 */
[----:B------:R-:W0:Y:S03]  /*db00*/  MUFU.TANH R178, R178 ;  /* 0x000000b200b27308 */ /* 0x000e260000002400 */
[----:B------:R-:W-:-:S04]  /*db10*/  FMNMX.FTZ R177, R161, R177, !PT ;  /* 0x000000b1a1b17209 */ /* 0x000fc80007810000 */
[----:B------:R-:W-:Y:S01]  /*db20*/  FMNMX.FTZ R177, R160, R177, !PT ;  /* 0x000000b1a0b17209 */ /* 0x000fe20007810000 */
[----:B------:R-:W1:Y:S03]  /*db30*/  MUFU.TANH R188, R188 ;  /* 0x000000bc00bc7308 */ /* 0x000e660000002400 */
[----:B------:R-:W-:-:S04]  /*db40*/  FMNMX.FTZ R177, R164, R177, !PT ;  /* 0x000000b1a4b17209 */ /* 0x000fc80007810000 */
[----:B------:R-:W-:Y:S02]  /*db50*/  FMNMX.FTZ R177, R165, R177, !PT ;  /* 0x000000b1a5b17209 */ /* 0x000fe40007810000 */
[----:B0-----:R-:W-:Y:S02]  /*db60*/  FSEL R178, R178, -INF , P4 ;  /* 0xff800000b2b27808 */ /* 0x001fe40002000000 */
[----:B------:R-:W-:Y:S02]  /*db70*/  ISETP.GT.AND P4, PT, R176, 0x1, PT ;  /* 0x00000001b000780c */ /* 0x000fe40003f84270 */
[----:B------:R-:W-:Y:S01]  /*db80*/  FMNMX.FTZ R177, R163, R177, !PT ;  /* 0x000000b1a3b17209 */ /* 0x000fe20007810000 */
[----:B------:R-:W0:Y:S01]  /*db90*/  MUFU.TANH R223, R223 ;  /* 0x000000df00df7308 */ /* 0x000e220000002400 */
[----:B------:R-:W-:Y:S02]  /*dba0*/  FSEL R170, R170, -INF , P4 ;  /* 0xff800000aaaa7808 */ /* 0x000fe40002000000 */
[----:B-1----:R-:W-:-:S02]  /*dbb0*/  FSEL R188, R188, -INF , P2 ;  /* 0xff800000bcbc7808 */ /* 0x002fc40001000000 */
[----:B------:R-:W-:Y:S01]  /*dbc0*/  FMNMX.FTZ R177, R167, R177, !PT ;  /* 0x000000b1a7b17209 */ /* 0x000fe20007810000 */
[----:B------:R-:W-:Y:S01]  /*dbd0*/  FMUL.FTZ R192, R186, UR43 ;  /* 0x0000002bbac07c20 */ /* 0x000fe20008410000 */
[C---:B------:R-:W-:Y:S02]  /*dbe0*/  ISETP.GT.AND P2, PT, R176.reuse, 0x8, PT ;  /* 0x00000008b000780c */ /* 0x040fe40003f44270 */
[----:B------:R-:W-:Y:S01]  /*dbf0*/  ISETP.GT.AND P4, PT, R176, 0x10, PT ;  /* 0x00000010b000780c */ /* 0x000fe20003f84270 */
[----:B------:R-:W1:Y:S01]  /*dc00*/  MUFU.TANH R233, R233 ;  /* 0x000000e900e97308 */ /* 0x000e620000002400 */
[----:B------:R-:W-:Y:S02]  /*dc10*/  FMNMX.FTZ R177, R166, R177, !PT ;  /* 0x000000b1a6b17209 */ /* 0x000fe40007810000 */
[----:B------:R-:W-:Y:S02]  /*dc20*/  FSEL R175, R175, -INF , P2 ;  /* 0xff800000afaf7808 */ /* 0x000fe40001000000 */
[----:B------:R-:W-:-:S03]  /*dc30*/  FSEL R181, R219, -INF , P4 ;  /* 0xff800000dbb57808 */ /* 0x000fc60002000000 */
[----:B------:R-:W2:Y:S01]  /*dc40*/  MUFU.TANH R221, R221 ;  /* 0x000000dd00dd7308 */ /* 0x000ea20000002400 */
[----:B------:R-:W-:Y:S01]  /*dc50*/  ISETP.GT.AND P2, PT, R176, 0x11, PT ;  /* 0x00000011b000780c */ /* 0x000fe20003f44270 */
[----:B------:R-:W-:Y:S01]  /*dc60*/  FMUL.FTZ R196, R190, UR43 ;  /* 0x0000002bbec47c20 */ /* 0x000fe20008410000 */
[----:B------:R-:W-:Y:S01]  /*dc70*/  ISETP.GT.AND P4, PT, R176, 0x19, PT ;  /* 0x00000019b000780c */ /* 0x000fe20003f84270 */
[----:B------:R-:W-:Y:S01]  /*dc80*/  FMUL.FTZ R187, R187, UR43 ;  /* 0x0000002bbbbb7c20 */ /* 0x000fe20008410000 */
[----:B------:R-:W-:-:S03]  /*dc90*/  FMNMX.FTZ R177, R168, R177, !PT ;  /* 0x000000b1a8b17209 */ /* 0x000fc60007810000 */
[----:B------:R-:W3:Y:S01]  /*dca0*/  MUFU.TANH R220, R220 ;  /* 0x000000dc00dc7308 */ /* 0x000ee20000002400 */
[----:B------:R-:W-:Y:S02]  /*dcb0*/  FSEL R180, R180, -INF , P2 ;  /* 0xff800000b4b47808 */ /* 0x000fe40001000000 */
[----:B------:R-:W-:Y:S02]  /*dcc0*/  FSEL R183, R236, -INF , P4 ;  /* 0xff800000ecb77808 */ /* 0x000fe40002000000 */
[----:B------:R-:W-:-:S03]  /*dcd0*/  ISETP.GT.AND P2, PT, R176, 0x20, PT ;  /* 0x00000020b000780c */ /* 0x000fc60003f44270 */
[----:B------:R-:W4:Y:S01]  /*dce0*/  MUFU.TANH R192, R192 ;  /* 0x000000c000c07308 */ /* 0x000f220000002400 */
[----:B------:R-:W-:Y:S02]  /*dcf0*/  ISETP.GT.AND P4, PT, R176, 0x28, PT ;  /* 0x00000028b000780c */ /* 0x000fe40003f84270 */
[----:B------:R-:W-:Y:S02]  /*dd00*/  FMNMX.FTZ R177, R174, R177, !PT ;  /* 0x000000b1aeb17209 */ /* 0x000fe40007810000 */
[----:B------:R-:W-:-:S03]  /*dd10*/  FSEL R184, R235, -INF , P2 ;  /* 0xff800000ebb87808 */ /* 0x000fc60001000000 */
[----:B------:R1:W5:Y:S01]  /*dd20*/  MUFU.TANH R219, R187 ;  /* 0x000000bb00db7308 */ /* 0x0003620000002400 */
[----:B0-----:R-:W-:Y:S02]  /*dd30*/  FSEL R186, R223, -INF , P4 ;  /* 0xff800000dfba7808 */ /* 0x001fe40002000000 */
[C---:B------:R-:W-:Y:S02]  /*dd40*/  ISETP.GT.AND P2, PT, R176.reuse, 0x29, PT ;  /* 0x00000029b000780c */ /* 0x040fe40003f44270 */
[----:B------:R-:W-:-:S03]  /*dd50*/  ISETP.GT.AND P4, PT, R176, 0x31, PT ;  /* 0x00000031b000780c */ /* 0x000fc60003f84270 */
[----:B------:R-:W0:Y:S01]  /*dd60*/  MUFU.TANH R196, R196 ;  /* 0x000000c400c47308 */ /* 0x000e220000002400 */
[----:B------:R-:W-:-:S07]  /*dd70*/  FMNMX.FTZ R177, R172, R177, !PT ;  /* 0x000000b1acb17209 */ /* 0x000fce0007810000 */
[----:B------:R-:W0:Y:S01]  /*dd80*/  MUFU.TANH R197, R197 ;  /* 0x000000c500c57308 */ /* 0x000e220000002400 */
[----:B-1----:R-:W-:Y:S02]  /*dd90*/  FSEL R187, R233, -INF , P2 ;  /* 0xff800000e9bb7808 */ /* 0x002fe40001000000 */
[----:B--2---:R-:W-:Y:S02]  /*dda0*/  FSEL R218, R221, -INF , P4 ;  /* 0xff800000ddda7808 */ /* 0x004fe40002000000 */
[----:B------:R-:W-:Y:S02]  /*ddb0*/  FMNMX.FTZ R177, R171, R177, !PT ;  /* 0x000000b1abb17209 */ /* 0x000fe40007810000 */
[C---:B------:R-:W-:Y:S02]  /*ddc0*/  ISETP.GT.AND P2, PT, R176.reuse, 0x38, PT ;  /* 0x00000038b000780c */ /* 0x040fe40003f44270 */
[----:B------:R-:W-:Y:S02]  /*ddd0*/  ISETP.GT.AND P4, PT, R176, 0x40, PT ;  /* 0x00000040b000780c */ /* 0x000fe40003f84270 */
[----:B------:R-:W-:-:S02]  /*dde0*/  FMNMX.FTZ R177, R173, R177, !PT ;  /* 0x000000b1adb17209 */ /* 0x000fc40007810000 */
[----:B---3--:R-:W-:Y:S02]  /*ddf0*/  FSEL R190, R220, -INF , P2 ;  /* 0xff800000dcbe7808 */ /* 0x008fe40001000000 */
[----:B----4-:R-:W-:Y:S02]  /*de00*/  FSEL R192, R192, -INF , P4 ;  /* 0xff800000c0c07808 */ /* 0x010fe40002000000 */
[C---:B------:R-:W-:Y:S02]  /*de10*/  ISETP.GT.AND P2, PT, R176.reuse, 0x41, PT ;  /* 0x00000041b000780c */ /* 0x040fe40003f44270 */
[C---:B------:R-:W-:Y:S02]  /*de20*/  ISETP.GT.AND P3, PT, R176.reuse, 0x48, PT ;  /* 0x00000048b000780c */ /* 0x040fe40003f64270 */
[----:B------:R-:W-:Y:S02]  /*de30*/  ISETP.GT.AND P4, PT, R176, 0x49, PT ;  /* 0x00000049b000780c */ /* 0x000fe40003f84270 */
[----:B------:R-:W-:-:S02]  /*de40*/  FMNMX.FTZ R177, R185, R177, !PT ;  /* 0x000000b1b9b17209 */ /* 0x000fc40007810000 */
[----:B-----5:R-:W-:Y:S02]  /*de50*/  FSEL R219, R219, -INF , P2 ;  /* 0xff800000dbdb7808 */ /* 0x020fe40001000000 */
[----:B0-----:R-:W-:Y:S02]  /*de60*/  FSEL R196, R196, -INF , P3 ;  /* 0xff800000c4c47808 */ /* 0x001fe40001800000 */
[----:B------:R-:W-:Y:S02]  /*de70*/  FSEL R197, R197, -INF , P4 ;  /* 0xff800000c5c57808 */ /* 0x000fe40002000000 */
[C---:B------:R-:W-:Y:S02]  /*de80*/  ISETP.GT.AND P2, PT, R176.reuse, 0x50, PT ;  /* 0x00000050b000780c */ /* 0x040fe40003f44270 */
[C---:B------:R-:W-:Y:S02]  /*de90*/  ISETP.GT.AND P3, PT, R176.reuse, 0x51, PT ;  /* 0x00000051b000780c */ /* 0x040fe40003f64270 */
[----:B------:R-:W-:-:S02]  /*dea0*/  ISETP.GT.AND P4, PT, R176, 0x58, PT ;  /* 0x00000058b000780c */ /* 0x000fc40003f84270 */
[----:B------:R-:W-:Y:S02]  /*deb0*/  ISETP.GT.AND P5, PT, R176, 0x59, PT ;  /* 0x00000059b000780c */ /* 0x000fe40003fa4270 */
[----:B------:R-:W-:-:S04]  /*dec0*/  FMNMX.FTZ R176, R178, R177, !PT ;  /* 0x000000b1b2b07209 */ /* 0x000fc80007810000 */
[----:B------:R-:W-:-:S05]  /*ded0*/  FMNMX.FTZ R176, R188, R176, !PT ;  /* 0x000000b0bcb07209 */ /* 0x000fca0007810000 */
[----:B------:R-:W0:Y:S02]  /*dee0*/  SHFL.BFLY PT, R177, R176, 0x2, 0x1f ;  /* 0x0c401f00b0b17f89 */ /* 0x000e2400000e0000 */
[----:B0-----:R-:W-:-:S05]  /*def0*/  FMNMX.FTZ R177, R176, R177, !PT ;  /* 0x000000b1b0b17209 */ /* 0x001fca0007810000 */
[----:B------:R-:W0:Y:S02]  /*df00*/  SHFL.BFLY PT, R176, R177, 0x1, 0x1f ;  /* 0x0c201f00b1b07f89 */ /* 0x000e2400000e0000 */
[----:B0-----:R-:W-:Y:S02]  /*df10*/  FMNMX.FTZ R177, R177, R176, !PT ;  /* 0x000000b0b1b17209 */ /* 0x001fe40007810000 */
[----:B------:R-:W0:Y:S02]  /*df20*/  LDC R176, c[0x0][0xa80] ;  /* 0x0002a000ffb07b82 */ /* 0x000e240000000800 */
[----:B------:R-:W-:-:S04]  /*df30*/  FSETP.NEU.FTZ.AND P6, PT, R177, -INF , PT ;  /* 0xff800000b100780b */ /* 0x000fc80003fdd000 */
[----:B------:R-:W-:-:S05]  /*df40*/  FSEL R220, R177, RZ, P6 ;  /* 0x000000ffb1dc7208 */ /* 0x000fca0003000000 */
[----:B------:R-:W-:Y:S01]  /*df50*/  FADD.FTZ R220, -R220, R217 ;  /* 0x000000d9dcdc7221 */ /* 0x000fe20000010100 */
[----:B0-----:R-:W-:-:S05]  /*df60*/  FMUL.FTZ R217, R177, R176 ;  /* 0x000000b0b1d97220 */ /* 0x001fca0000410000 */
[----:B------:R-:W-:-:S05]  /*df70*/  FSEL R217, R217, RZ, P6 ;  /* 0x000000ffd9d97208 */ /* 0x000fca0003000000 */
        /* <DEDUP_REMOVED lines=23> */
[----:B------:R-:W-:-:S02]  /*e0f0*/  FFMA.FTZ R188, R188, R176, -R217 ;  /* 0x000000b0bcbc7223 */ /* 0x000fc400000108d9 */
[----:B------:R-:W2:Y:S01]  /*e100*/  LDL R217, [R1+0x40] ;  /* 0x0000400001d97983 */ /* 0x000ea20000100800 */
[----:B------:R-:W-:Y:S01]  /*e110*/  FMUL.FTZ R156, R220, R176 ;  /* 0x000000b0dc9c7220 */ /* 0x000fe20000410000 */
[----:B------:R-:W-:Y:S08]  /*e120*/  MUFU.EX2 R152, R152 ;  /* 0x0000009800987308 */ /* 0x000ff00000000800 */
[----:B------:R-:W0:Y:S08]  /*e130*/  MUFU.EX2 R156, R156 ;  /* 0x0000009c009c7308 */ /* 0x000e300000000800 */
[----:B------:R-:W1:Y:S01]  /*e140*/  MUFU.EX2 R153, R153 ;  /* 0x0000009900997308 */ /* 0x000e620000000800 */
[----:B0-----:R-:W-:-:S04]  /*e150*/  FFMA.FTZ R0, R156, R0, R152 ;  /* 0x000000009c007223 */ /* 0x001fc80000010098 */
[C---:B-1----:R-:W-:Y:S01]  /*e160*/  FADD.FTZ R0, R153.reuse, R0 ;  /* 0x0000000099007221 */ /* 0x042fe20000010000 */
[----:B------:R-:W-:Y:S02]  /*e170*/  F2FP.F16.F32.PACK_AB R152, R153, R152 ;  /* 0x000000989998723e */ /* 0x000fe400000000ff */
        /* <DEDUP_REMOVED lines=9> */
[----:B------:R-:W0:Y:S03]  /*e210*/  MUFU.EX2 R155, R155 ;  /* 0x0000009b009b7308 */ /* 0x000e260000000800 */
[----:B------:R-:W-:-:S04]  /*e220*/  FMNMX.FTZ R153, R193, R153, !PT ;  /* 0x00000099c1997209 */ /* 0x000fc80007810000 */
[----:B------:R-:W-:Y:S01]  /*e230*/  FMNMX.FTZ R153, R186, R153, !PT ;  /* 0x00000099ba997209 */ /* 0x000fe20007810000 */
[----:B------:R-:W1:Y:S03]  /*e240*/  MUFU.EX2 R154, R154 ;  /* 0x0000009a009a7308 */ /* 0x000e660000000800 */
[----:B------:R-:W-:-:S04]  /*e250*/  FMNMX.FTZ R153, R187, R153, !PT ;  /* 0x00000099bb997209 */ /* 0x000fc80007810000 */
[----:B------:R-:W-:Y:S01]  /*e260*/  FMNMX.FTZ R153, R189, R153, !PT ;  /* 0x00000099bd997209 */ /* 0x000fe20007810000 */
[----:B------:R-:W-:-:S03]  /*e270*/  FMUL.FTZ R194, R194, UR43 ;  /* 0x0000002bc2c27c20 */ /* 0x000fc60008410000 */
[----:B------:R-:W-:Y:S01]  /*e280*/  FMNMX.FTZ R153, R218, R153, !PT ;  /* 0x00000099da997209 */ /* 0x000fe20007810000 */
[----:B0-----:R-:W-:Y:S01]  /*e290*/  FADD.FTZ R0, R155, R0 ;  /* 0x000000009b007221 */ /* 0x001fe20000010000 */
[----:B------:R-:W-:Y:S02]  /*e2a0*/  FMUL.FTZ R162, R195, UR43 ;  /* 0x0000002bc3a27c20 */ /* 0x000fe40008410000 */
[----:B------:R-:W-:Y:S01]  /*e2b0*/  FMNMX.FTZ R153, R190, R153, !PT ;  /* 0x00000099be997209 */ /* 0x000fe20007810000 */
[----:B------:R-:W0:Y:S01]  /*e2c0*/  MUFU.TANH R194, R194 ;  /* 0x000000c200c27308 */ /* 0x000e220000002400 */
[C---:B-1----:R-:W-:Y:S01]  /*e2d0*/  FADD.FTZ R0, R154.reuse, R0 ;  /* 0x000000009a007221 */ /* 0x042fe20000010000 */
[----:B------:R-:W-:Y:S01]  /*e2e0*/  F2FP.F16.F32.PACK_AB R154, R154, R155 ;  /* 0x0000009b9a9a723e */ /* 0x000fe200000000ff */
[----:B------:R-:W-:Y:S01]  /*e2f0*/  FMUL.FTZ R155, R198, UR43 ;  /* 0x0000002bc69b7c20 */ /* 0x000fe20008410000 */
[----:B------:R-:W-:-:S04]  /*e300*/  FMNMX.FTZ R153, R191, R153, !PT ;  /* 0x00000099bf997209 */ /* 0x000fc80007810000 */
[----:B------:R-:W1:Y:S01]  /*e310*/  MUFU.TANH R162, R162 ;  /* 0x000000a200a27308 */ /* 0x000e620000002400 */
[----:B------:R-:W-:Y:S01]  /*e320*/  FMNMX.FTZ R153, R192, R153, !PT ;  /* 0x00000099c0997209 */ /* 0x000fe20007810000 */
[----:B------:R-:W-:-:S03]  /*e330*/  FMUL.FTZ R199, R199, UR43 ;  /* 0x0000002bc7c77c20 */ /* 0x000fc60008410000 */
[----:B------:R-:W-:-:S03]  /*e340*/  FMNMX.FTZ R160, R219, R153, !PT ;  /* 0x00000099dba07209 */ /* 0x000fc60007810000 */
[----:B------:R-:W3:Y:S01]  /*e350*/  MUFU.TANH R155, R155 ;  /* 0x0000009b009b7308 */ /* 0x000ee20000002400 */
[----:B------:R-:W-:Y:S02]  /*e360*/  FMNMX.FTZ R160, R196, R160, !PT ;  /* 0x000000a0c4a07209 */ /* 0x000fe40007810000 */
[----:B0-----:R-:W-:-:S05]  /*e370*/  FSEL R194, R194, -INF , P2 ;  /* 0xff800000c2c27808 */ /* 0x001fca0001000000 */
[----:B------:R-:W0:Y:S01]  /*e380*/  MUFU.TANH R153, R199 ;  /* 0x000000c700997308 */ /* 0x000e220000002400 */
[----:B------:R-:W-:Y:S02]  /*e390*/  FMNMX.FTZ R160, R197, R160, !PT ;  /* 0x000000a0c5a07209 */ /* 0x000fe40007810000 */
[----:B-1----:R-:W-:Y:S02]  /*e3a0*/  FSEL R162, R162, -INF , P3 ;  /* 0xff800000a2a27808 */ /* 0x002fe40001800000 */
[----:B------:R-:W-:Y:S02]  /*e3b0*/  FMNMX.FTZ R160, R194, R160, !PT ;  /* 0x000000a0c2a07209 */ /* 0x000fe40007810000 */
[----:B---3--:R-:W-:Y:S02]  /*e3c0*/  FSEL R155, R155, -INF , P4 ;  /* 0xff8000009b9b7808 */ /* 0x008fe40002000000 */
[----:B------:R-:W-:-:S04]  /*e3d0*/  FMNMX.FTZ R160, R162, R160, !PT ;  /* 0x000000a0a2a07209 */ /* 0x000fc80007810000 */
[----:B------:R-:W-:Y:S02]  /*e3e0*/  FMNMX.FTZ R160, R155, R160, !PT ;  /* 0x000000a09ba07209 */ /* 0x000fe40007810000 */
[----:B0-----:R-:W-:-:S04]  /*e3f0*/  FSEL R153, R153, -INF , P5 ;  /* 0xff80000099997808 */ /* 0x001fc80002800000 */
[----:B------:R-:W-:-:S05]  /*e400*/  FMNMX.FTZ R160, R153, R160, !PT ;  /* 0x000000a099a07209 */ /* 0x000fca0007810000 */
[----:B------:R-:W0:Y:S02]  /*e410*/  SHFL.BFLY PT, R161, R160, 0x2, 0x1f ;  /* 0x0c401f00a0a17f89 */ /* 0x000e2400000e0000 */
[----:B0-----:R-:W-:-:S05]  /*e420*/  FMNMX.FTZ R161, R160, R161, !PT ;  /* 0x000000a1a0a17209 */ /* 0x001fca0007810000 */
[----:B------:R-:W0:Y:S02]  /*e430*/  SHFL.BFLY PT, R178, R161, 0x1, 0x1f ;  /* 0x0c201f00a1b27f89 */ /* 0x000e2400000e0000 */
[----:B0-----:R-:W-:-:S04]  /*e440*/  FMNMX.FTZ R178, R161, R178, !PT ;  /* 0x000000b2a1b27209 */ /* 0x001fc80007810000 */
[C---:B------:R-:W-:Y:S01]  /*e450*/  FSETP.NEU.FTZ.AND P2, PT, R178.reuse, -INF , PT ;  /* 0xff800000b200780b */ /* 0x040fe20003f5d000 */
[----:B------:R-:W-:-:S03]  /*e460*/  FMUL.FTZ R161, R178, R176 ;  /* 0x000000b0b2a17220 */ /* 0x000fc60000410000 */
[----:B------:R-:W-:Y:S02]  /*e470*/  FSEL R160, R178, RZ, P2 ;  /* 0x000000ffb2a07208 */ /* 0x000fe40001000000 */
[----:B------:R-:W-:-:S03]  /*e480*/  FSEL R161, R161, RZ, P2 ;  /* 0x000000ffa1a17208 */ /* 0x000fc60001000000 */
[----:B------:R-:W-:Y:S02]  /*e490*/  FADD.FTZ R160, -R160, R216 ;  /* 0x000000d8a0a07221 */ /* 0x000fe40000010100 */
[-CC-:B------:R-:W-:Y:S02]  /*e4a0*/  FFMA.FTZ R165, R155, R176.reuse, -R161.reuse ;  /* 0x000000b09ba57223 */ /* 0x180fe400000108a1 */
[-C--:B------:R-:W-:Y:S01]  /*e4b0*/  FMUL.FTZ R155, R160, R176.reuse ;  /* 0x000000b0a09b7220 */ /* 0x080fe20000410000 */
[-CC-:B------:R-:W-:Y:S01]  /*e4c0*/  FFMA.FTZ R169, R169, R176.reuse, -R161.reuse ;  /* 0x000000b0a9a97223 */ /* 0x180fe200000108a1 */
[----:B------:R-:W-:-:S03]  /*e4d0*/  FFMA.FTZ R167, R153, R176, -R161 ;  /* 0x000000b099a77223 */ /* 0x000fc600000108a1 */
[----:B------:R0:W-:Y:S08]  /*e4e0*/  MUFU.EX2 R153, R169 ;  /* 0x000000a900997308 */ /* 0x0001f00000000800 */
[----:B------:R-:W1:Y:S01]  /*e4f0*/  MUFU.EX2 R155, R155 ;  /* 0x0000009b009b7308 */ /* 0x000e620000000800 */
        /* <DEDUP_REMOVED lines=39> */
[----:B--2---:R-:W-:-:S02]  /*e770*/  IMAD R160, R2, 0xc00, R217 ;  /* 0x00000c0002a07824 */ /* 0x004fc400078e02d9 */
[----:B------:R-:W0:Y:S01]  /*e780*/  S2R R217, SR_TID.X ;  /* 0x0000000000d97919 */ /* 0x000e220000002100 */
        /* <DEDUP_REMOVED lines=25> */
[----:B------:R-:W-:-:S02]  /*e920*/  @!P0 VIADD R156, R210, 0x32440 ;  /* 0x00032440d29c8836 */ /* 0x000fc40000000000 */
[----:B------:R-:W-:Y:S01]  /*e930*/  FFMA.FTZ R163, R179, R176, -R161 ;  /* 0x000000b0b3a37223 */ /* 0x000fe200000108a1 */
[----:B0-----:R-:W-:Y:S01]  /*e940*/  SHF.R.U32.HI R169, RZ, 0x7, R217 ;  /* 0x00000007ffa97819 */ /* 0x001fe200000116d9 */
[----:B-1----:R-:W-:Y:S01]  /*e950*/  FFMA.FTZ R3, R155, R3, R153 ;  /* 0x000000039b037223 */ /* 0x002fe20000010099 */
[-C--:B------:R-:W-:Y:S01]  /*e960*/  FMUL.FTZ R26, R26, R155.reuse ;  /* 0x0000009b1a1a7220 */ /* 0x080fe20000410000 */
[-C--:B------:R-:W-:Y:S01]  /*e970*/  FMUL.FTZ R27, R27, R155.reuse ;  /* 0x0000009b1b1b7220 */ /* 0x080fe20000410000 */
[----:B------:R-:W-:Y:S01]  /*e980*/  IADD3 R179, -R169, 0xb, RZ ;  /* 0x0000000ba9b37810 */ /* 0x000fe20007ffe1ff */
        /* <DEDUP_REMOVED lines=62> */
[----:B------:R-:W-:Y:S01]  /*ed70*/  @!P0 PRMT R156, RZ, 0x654, R156 ;  /* 0x00000654ff9c8816 */ /* 0x000fe2000000009c */
[----:B------:R-:W-:-:S02]  /*ed80*/  VIADD R155, R169, 0x8 ;  /* 0x00000008a99b7836 */ /* 0x000fc40000000000 */
[-CC-:B------:R-:W-:Y:S01]  /*ed90*/  FFMA.FTZ R170, R170, R176.reuse, -R161.reuse ;  /* 0x000000b0aaaa7223 */ /* 0x180fe200000108a1 */
[-CC-:B------:R-:W-:Y:S01]  /*eda0*/  FFMA.FTZ R175, R175, R176.reuse, -R161.reuse ;  /* 0x000000b0afaf7223 */ /* 0x180fe200000108a1 */
[----:B------:R1:W-:Y:S06]  /*edb0*/  BAR.ARV R179, 0x100 ;  /* 0x000400b30000751d */ /* 0x0003ec0000002000 */
[----:B------:R0:W-:Y:S01]  /*edc0*/  @!P0 SYNCS.ARRIVE.TRANS64.RED.A1T0 RZ, [R156+URZ], RZ ;  /* 0x000000ff9cff89a7 */ /* 0x0001e2000810043f */
        /* <DEDUP_REMOVED lines=17> */
[----:B------:R3:W-:Y:S01]  /*eee0*/  BAR.SYNC.DEFER_BLOCKING R155, 0x100 ;  /* 0x0004009b0000751d */ /* 0x0007e20000010000 */
[-CC-:B------:R-:W-:Y:S01]  /*eef0*/  FFMA.FTZ R196, R196, R176.reuse, -R161.reuse ;  /* 0x000000b0c4c47223 */ /* 0x180fe200000108a1 */
[-CC-:B------:R-:W-:Y:S01]  /*ef00*/  FFMA.FTZ R197, R197, R176.reuse, -R161.reuse ;  /* 0x000000b0c5c57223 */ /* 0x180fe200000108a1 */
[-CC-:B------:R-:W-:Y:S01]  /*ef10*/  FFMA.FTZ R194, R194, R176.reuse, -R161.reuse ;  /* 0x000000b0c2c27223 */ /* 0x180fe200000108a1 */
[----:B------:R-:W-:Y:S01]  /*ef20*/  FFMA.FTZ R162, R162, R176, -R161 ;  /* 0x000000b0a2a27223 */ /* 0x000fe200000108a1 */
[----:B------:R-:W-:Y:S01]  /*ef30*/  IMAD.MOV.U32 R161, RZ, RZ, 0x40000040 ;  /* 0x40000040ffa17424 */ /* 0x000fe200078e00ff */
[----:B------:R-:W-:Y:S01]  /*ef40*/  R2UR UR6, R160 ;  /* 0x00000000a00672ca */ /* 0x000fe200000e0000 */
[----:B------:R-:W4:Y:S01]  /*ef50*/  MUFU.EX2 R222, R222 ;  /* 0x000000de00de7308 */ /* 0x000f220000000800 */
[----:B0-----:R-:W5:Y:S02]  /*ef60*/  LDL R156, [R1+0x54] ;  /* 0x00005400019c7983 */ /* 0x001f640000100800 */
[----:B------:R-:W-:-:S02]  /*ef70*/  R2UR UR7, R161 ;  /* 0x00000000a10772ca */ /* 0x000fc400000e0000 */
[----:B--2---:R-:W-:Y:S02]  /*ef80*/  F2FP.F16.F32.PACK_AB R153, R170, R153 ;  /* 0x00000099aa99723e */ /* 0x004fe400000000ff */
[----:B---3--:R-:W-:-:S04]  /*ef90*/  F2FP.F16.F32.PACK_AB R155, R163, R175 ;  /* 0x000000afa39b723e */ /* 0x008fc800000000ff */
[----:B------:R-:W-:-:S06]  /*efa0*/  WARPGROUP.ARRIVE ;  /* 0x00000000000079c5 */ /* 0x000fcc0000000000 */
[----:B------:R-:W-:Y:S01]  /*efb0*/  HGMMA.64x256x16.F32 R24, R152, gdesc[UR4].tnspB, R24, gsb0 ;  /* 0x43e0000498187df0 */ /* 0x000fe20008000818 */
[----:B------:R-:W0:Y:S08]  /*efc0*/  MUFU.EX2 R159, R159 ;  /* 0x0000009f009f7308 */ /* 0x000e300000000800 */
[----:B------:R-:W-:Y:S08]  /*efd0*/  MUFU.EX2 R157, R157 ;  /* 0x0000009d009d7308 */ /* 0x000ff00000000800 */
[----:B------:R-:W-:Y:S08]  /*efe0*/  MUFU.EX2 R181, R181 ;  /* 0x000000b500b57308 */ /* 0x000ff00000000800 */
[----:B------:R-:W2:Y:S08]  /*eff0*/  MUFU.EX2 R180, R180 ;  /* 0x000000b400b47308 */ /* 0x000eb00000000800 */
[----:B------:R-:W-:Y:S08]  /*f000*/  MUFU.EX2 R182, R182 ;  /* 0x000000b600b67308 */ /* 0x000ff00000000800 */
[----:B------:R-:W3:Y:S01]  /*f010*/  MUFU.EX2 R183, R183 ;  /* 0x000000b700b77308 */ /* 0x000ee20000000800 */
[----:B----4-:R-:W-:-:S04]  /*f020*/  FADD.FTZ R0, R222, R0 ;  /* 0x00000000de007221 */ /* 0x010fc80000010000 */
[----:B0-----:R-:W-:-:S03]  /*f030*/  FADD.FTZ R0, R159, R0 ;  /* 0x000000009f007221 */ /* 0x001fc60000010000 */
[----:B------:R-:W-:Y:S08]  /*f040*/  MUFU.EX2 R234, R234 ;  /* 0x000000ea00ea7308 */ /* 0x000ff00000000800 */
[----:B------:R-:W-:Y:S08]  /*f050*/  MUFU.EX2 R223, R223 ;  /* 0x000000df00df7308 */ /* 0x000ff00000000800 */
[----:B------:R-:W-:Y:S08]  /*f060*/  MUFU.EX2 R164, R164 ;  /* 0x000000a400a47308 */ /* 0x000ff00000000800 */
[----:B------:R-:W-:Y:S01]  /*f070*/  MUFU.EX2 R184, R184 ;  /* 0x000000b800b87308 */ /* 0x000fe20000000800 */
[----:B------:R-:W-:-:S07]  /*f080*/  WARPGROUP.DEPBAR.LE gsb0, 0x0 ;  /* 0x00008000000079c5 */ /* 0x000fce0000010000 */
[----:B------:R-:W0:Y:S01]  /*f090*/  MUFU.EX2 R154, R158 ;  /* 0x0000009e009a7308 */ /* 0x000e220000000800 */
[----:B------:R-:W-:Y:S02]  /*f0a0*/  VIADD R152, R160, 0x80 ;  /* 0x00000080a0987836 */ /* 0x000fe40000000000 */
[----:B------:R-:W-:-:S03]  /*f0b0*/  IMAD.MOV.U32 R153, RZ, RZ, 0x40000040 ;  /* 0x40000040ff997424 */ /* 0x000fc600078e00ff */
[----:B------:R-:W-:Y:S02]  /*f0c0*/  R2UR UR6, R152 ;  /* 0x00000000980672ca */ /* 0x000fe400000e0000 */
[----:B------:R-:W-:Y:S02]  /*f0d0*/  R2UR UR7, R153 ;  /* 0x00000000990772ca */ /* 0x000fe400000e0000 */
[----:B------:R-:W-:Y:S02]  /*f0e0*/  F2FP.F16.F32.PACK_AB R152, R159, R222 ;  /* 0x000000de9f98723e */ /* 0x000fe400000000ff */
[----:B--2---:R-:W-:Y:S02]  /*f0f0*/  F2FP.F16.F32.PACK_AB R153, R180, R181 ;  /* 0x000000b5b499723e */ /* 0x004fe400000000ff */
[----:B---3--:R-:W-:Y:S01]  /*f100*/  F2FP.F16.F32.PACK_AB R155, R183, R182 ;  /* 0x000000b6b79b723e */ /* 0x008fe200000000ff */
[----:B0-----:R-:W-:Y:S01]  /*f110*/  FADD.FTZ R0, R154, R0 ;  /* 0x000000009a007221 */ /* 0x001fe20000010000 */
[----:B------:R-:W-:-:S04]  /*f120*/  F2FP.F16.F32.PACK_AB R154, R157, R154 ;  /* 0x0000009a9d9a723e */ /* 0x000fc800000000ff */
[----:B------:R-:W-:-:S06]  /*f130*/  WARPGROUP.ARRIVE ;  /* 0x00000000000079c5 */ /* 0x000fcc0000000000 */
[----:B------:R-:W-:Y:S01]  /*f140*/  HGMMA.64x256x16.F32 R24, R152, gdesc[UR4].tnspB, R24, gsb0 ;  /* 0x43e0000498187df0 */ /* 0x000fe20008000818 */
[----:B------:R-:W0:Y:S01]  /*f150*/  MUFU.EX2 R193, R193 ;  /* 0x000000c100c17308 */ /* 0x000e220000000800 */
[----:B------:R-:W-:-:S07]  /*f160*/  FADD.FTZ R0, R157, R0 ;  /* 0x000000009d007221 */ /* 0x000fce0000010000 */
[----:B------:R-:W-:Y:S08]  /*f170*/  MUFU.EX2 R186, R186 ;  /* 0x000000ba00ba7308 */ /* 0x000ff00000000800 */
[----:B------:R-:W2:Y:S01]  /*f180*/  MUFU.EX2 R187, R187 ;  /* 0x000000bb00bb7308 */ /* 0x000ea20000000800 */
[----:B------:R-:W-:-:S04]  /*f190*/  FADD.FTZ R0, R234, R0 ;  /* 0x00000000ea007221 */ /* 0x000fc80000010000 */
[----:B------:R-:W-:-:S03]  /*f1a0*/  FADD.FTZ R0, R223, R0 ;  /* 0x00000000df007221 */ /* 0x000fc60000010000 */
        /* <DEDUP_REMOVED lines=8> */
[----:B------:R-:W3:Y:S01]  /*f230*/  MUFU.EX2 R154, R221 ;  /* 0x000000dd009a7308 */ /* 0x000ee20000000800 */
[----:B------:R-:W-:Y:S02]  /*f240*/  VIADD R152, R160, 0x100 ;  /* 0x00000100a0987836 */ /* 0x000fe40000000000 */
[----:B------:R-:W-:-:S03]  /*f250*/  IMAD.MOV.U32 R153, RZ, RZ, 0x40000040 ;  /* 0x40000040ff997424 */ /* 0x000fc600078e00ff */
[----:B------:R-:W-:Y:S02]  /*f260*/  R2UR UR6, R152 ;  /* 0x00000000980672ca */ /* 0x000fe400000e0000 */
[----:B------:R-:W-:Y:S02]  /*f270*/  R2UR UR7, R153 ;  /* 0x00000000990772ca */ /* 0x000fe400000e0000 */
[----:B------:R-:W-:Y:S02]  /*f280*/  F2FP.F16.F32.PACK_AB R152, R223, R234 ;  /* 0x000000eadf98723e */ /* 0x000fe400000000ff */
[----:B0-----:R-:W-:Y:S02]  /*f290*/  F2FP.F16.F32.PACK_AB R153, R193, R184 ;  /* 0x000000b8c199723e */ /* 0x001fe400000000ff */
[----:B--2---:R-:W-:Y:S01]  /*f2a0*/  F2FP.F16.F32.PACK_AB R155, R187, R186 ;  /* 0x000000babb9b723e */ /* 0x004fe200000000ff */
[----:B---3--:R-:W-:Y:S01]  /*f2b0*/  FADD.FTZ R0, R154, R0 ;  /* 0x000000009a007221 */ /* 0x008fe20000010000 */
[----:B------:R-:W-:-:S04]  /*f2c0*/  F2FP.F16.F32.PACK_AB R154, R164, R154 ;  /* 0x0000009aa49a723e */ /* 0x000fc800000000ff */
[----:B------:R-:W-:-:S06]  /*f2d0*/  WARPGROUP.ARRIVE ;  /* 0x00000000000079c5 */ /* 0x000fcc0000000000 */
[----:B------:R-:W-:Y:S01]  /*f2e0*/  HGMMA.64x256x16.F32 R24, R152, gdesc[UR4].tnspB, R24, gsb0 ;  /* 0x43e0000498187df0 */ /* 0x000fe20008000818 */
[----:B------:R-:W-:-:S04]  /*f2f0*/  FADD.FTZ R0, R164, R0 ;  /* 0x00000000a4007221 */ /* 0x000fc80000010000 */
[----:B------:R-:W-:-:S04]  /*f300*/  FADD.FTZ R0, R236, R0 ;  /* 0x00000000ec007221 */ /* 0x000fc80000010000 */
[----:B------:R-:W-:Y:S01]  /*f310*/  FADD.FTZ R0, R235, R0 ;  /* 0x00000000eb007221 */ /* 0x000fe20000010000 */
        /* <DEDUP_REMOVED lines=8> */
[----:B------:R-:W0:Y:S01]  /*f3a0*/  MUFU.EX2 R154, R233 ;  /* 0x000000e9009a7308 */ /* 0x000e220000000800 */
[----:B------:R-:W-:Y:S01]  /*f3b0*/  VIADD R152, R160, 0x180 ;  /* 0x00000180a0987836 */ /* 0x000fe20000000000 */
[----:B------:R-:W-:-:S04]  /*f3c0*/  MOV R153, 0x40000040 ;  /* 0x4000004000997802 */ /* 0x000fc80000000f00 */
[----:B------:R-:W-:Y:S02]  /*f3d0*/  R2UR UR6, R152 ;  /* 0x00000000980672ca */ /* 0x000fe400000e0000 */
[----:B------:R-:W-:Y:S02]  /*f3e0*/  R2UR UR7, R153 ;  /* 0x00000000990772ca */ /* 0x000fe400000e0000 */
[----:B------:R-:W-:Y:S02]  /*f3f0*/  F2FP.F16.F32.PACK_AB R152, R235, R236 ;  /* 0x000000eceb98723e */ /* 0x000fe400000000ff */
[----:B------:R-:W-:Y:S02]  /*f400*/  F2FP.F16.F32.PACK_AB R153, R218, R189 ;  /* 0x000000bdda99723e */ /* 0x000fe400000000ff */
[----:B------:R-:W-:Y:S01]  /*f410*/  F2FP.F16.F32.PACK_AB R155, R191, R190 ;  /* 0x000000bebf9b723e */ /* 0x000fe200000000ff */
[----:B0-----:R-:W-:Y:S01]  /*f420*/  FADD.FTZ R0, R154, R0 ;  /* 0x000000009a007221 */ /* 0x001fe20000010000 */
        /* <DEDUP_REMOVED lines=11> */
[----:B------:R-:W-:Y:S01]  /*f4e0*/  MUFU.EX2 R167, R167 ;  /* 0x000000a700a77308 */ /* 0x000fe20000000800 */
[----:B------:R-:W-:Y:S01]  /*f4f0*/  IMAD.MOV.U32 R161, RZ, RZ, 0x40000040 ;  /* 0x40000040ffa17424 */ /* 0x000fe200078e00ff */
[----:B------:R-:W-:-:S06]  /*f500*/  WARPGROUP.DEPBAR.LE gsb0, 0x0 ;  /* 0x00008000000079c5 */ /* 0x000fcc0000010000 */
[----:B------:R-:W0:Y:S01]  /*f510*/  MUFU.EX2 R154, R172 ;  /* 0x000000ac009a7308 */ /* 0x000e220000000800 */
[----:B------:R-:W-:Y:S02]  /*f520*/  VIADD R152, R160, 0x200 ;  /* 0x00000200a0987836 */ /* 0x000fe40000000000 */
[----:B------:R-:W-:-:S03]  /*f530*/  IMAD.MOV.U32 R153, RZ, RZ, 0x40000040 ;  /* 0x40000040ff997424 */ /* 0x000fc600078e00ff */
        /* <DEDUP_REMOVED lines=9> */
[----:B------:R-:W-:Y:S01]  /*f5d0*/  FADD.FTZ R0, R171, R0 ;  /* 0x00000000ab007221 */ /* 0x000fe20000010000 */
[----:B------:R-:W-:Y:S01]  /*f5e0*/  VIADD R160, R160, 0x280 ;  /* 0x00000280a0a07836 */ /* 0x000fe20000000000 */
        /* <DEDUP_REMOVED lines=20> */
[----:B-----5:R-:W-:-:S03]  /*f730*/  ISETP.GT.AND P2, PT, R203, R156, PT ;  /* 0x0000009ccb00720c */ /* 0x020fc60003f44270 */
[----:B------:R-:W-:Y:S01]  /*f740*/  FADD.FTZ R3, R197, R3 ;  /* 0x00000003c5037221 */ /* 0x000fe20000010000 */
[----:B------:R-:W-:Y:S02]  /*f750*/  WARPGROUP.DEPBAR.LE gsb0, 0x0 ;  /* 0x00008000000079c5 */ /* 0x000fe40000010000 */
[----:B------:R-:W0:Y:S08]  /*f760*/  MUFU.EX2 R152, R173 ;  /* 0x000000ad00987308 */ /* 0x000e300000000800 */
[----:B------:R-:W2:Y:S01]  /*f770*/  MUFU.EX2 R154, R168 ;  /* 0x000000a8009a7308 */ /* 0x000ea20000000800 */
[----:B0-----:R-:W-:-:S04]  /*f780*/  FADD.FTZ R0, R152, R0 ;  /* 0x0000000098007221 */ /* 0x001fc80000010000 */
[C---:B------:R-:W-:Y:S01]  /*f790*/  FADD.FTZ R0, R185.reuse, R0 ;  /* 0x00000000b9007221 */ /* 0x040fe20000010000 */
[----:B------:R-:W-:Y:S02]  /*f7a0*/  F2FP.F16.F32.PACK_AB R152, R185, R152 ;  /* 0x00000098b998723e */ /* 0x000fe400000000ff */
[----:B------:R-:W-:Y:S01]  /*f7b0*/  F2FP.F16.F32.PACK_AB R153, R162, R194 ;  /* 0x000000c2a299723e */ /* 0x000fe200000000ff */
[----:B--2---:R-:W-:Y:S01]  /*f7c0*/  FADD.FTZ R0, R154, R0 ;  /* 0x000000009a007221 */ /* 0x004fe20000010000 */
[----:B------:R-:W-:Y:S02]  /*f7d0*/  F2FP.F16.F32.PACK_AB R154, R188, R154 ;  /* 0x0000009abc9a723e */ /* 0x000fe400000000ff */
[----:B------:R-:W-:-:S04]  /*f7e0*/  F2FP.F16.F32.PACK_AB R155, R167, R165 ;  /* 0x000000a5a79b723e */ /* 0x000fc800000000ff */
[----:B------:R-:W-:-:S06]  /*f7f0*/  WARPGROUP.ARRIVE ;  /* 0x00000000000079c5 */ /* 0x000fcc0000000000 */
[----:B------:R-:W-:Y:S01]  /*f800*/  HGMMA.64x256x16.F32 R24, R152, gdesc[UR4].tnspB, R24, gsb0 ;  /* 0x43e0000498187df0 */ /* 0x000fe20008000818 */
[----:B------:R-:W-:Y:S02]  /*f810*/  @!P0 VIADD R210, R210, 0x32460 ;  /* 0x00032460d2d28836 */ /* 0x000fe40000000000 */
[----:B------:R-:W-:-:S04]  /*f820*/  FADD.FTZ R3, R194, R3 ;  /* 0x00000003c2037221 */ /* 0x000fc80000010000 */
[----:B------:R-:W-:Y:S01]  /*f830*/  FADD.FTZ R162, R162, R3 ;  /* 0x00000003a2a27221 */ /* 0x000fe20000010000 */
[----:B------:R-:W-:-:S03]  /*f840*/  @!P0 PRMT R210, RZ, 0x654, R210 ;  /* 0x00000654ffd28816 */ /* 0x000fc600000000d2 */
[----:B------:R-:W-:Y:S01]  /*f850*/  FADD.FTZ R162, R165, R162 ;  /* 0x000000a2a5a27221 */ /* 0x000fe20000010000 */
[----:B------:R-:W-:Y:S01]  /*f860*/  FADD.FTZ R0, R188, R0 ;  /* 0x00000000bc007221 */ /* 0x000fe20000010000 */
[----:B------:R-:W-:Y:S02]  /*f870*/  VIADD R203, R203, 0xffffffff ;  /* 0xffffffffcbcb7836 */ /* 0x000fe40000000000 */
[----:B------:R-:W-:Y:S01]  /*f880*/  FADD.FTZ R3, R167, R162 ;  /* 0x000000a2a7037221 */ /* 0x000fe20000010000 */
[----:B------:R-:W-:Y:S02]  /*f890*/  IMAD.MOV.U32 R216, RZ, RZ, R178 ;  /* 0x000000ffffd87224 */ /* 0x000fe400078e00b2 */
[----:B------:R-:W-:Y:S01]  /*f8a0*/  IMAD.MOV.U32 R217, RZ, RZ, R177 ;  /* 0x000000ffffd97224 */ /* 0x000fe200078e00b1 */
[----:B------:R-:W-:Y:S02]  /*f8b0*/  WARPGROUP.DEPBAR.LE gsb0, 0x0 ;  /* 0x00008000000079c5 */ /* 0x000fe40000010000 */
[----:B------:R1:W-:Y:S01]  /*f8c0*/  @!P0 SYNCS.ARRIVE.TRANS64.RED.A1T0 RZ, [R210+URZ], RZ ;  /* 0x000000ffd2ff89a7 */ /* 0x0003e2000810043f */
[----:B------:R-:W-:Y:S05]  /*f8d0*/  @P2 BRA `(.L_x_5686) ;  /* 0xffffffc800882947 */ /* 0x000fea000383ffff */
.L_x_5676:
[----:B------:R-:W-:-:S13]  /*f8e0*/  ISETP.GE.AND P2, PT, R203, RZ, PT ;  /* 0x000000ffcb00720c */ /* 0x000fda0003f46270 */
[----:B------:R-:W-:Y:S05]  /*f8f0*/  @!P2 BRA `(.L_x_5687) ;  /* 0x0000002c009ca947 */ /* 0x000fea0003800000 */
[----:B------:R-:W-:Y:S02]  /*f900*/  IMAD.MOV.U32 R216, RZ, RZ, R178 ;  /* 0x000000ffffd87224 */ /* 0x000fe400078e00b2 */
[----:B------:R-:W-:-:S07]  /*f910*/  IMAD.MOV.U32 R217, RZ, RZ, R177 ;  /* 0x000000ffffd97224 */ /* 0x000fce00078e00b1 */
.L_x_5697:
        /* <DEDUP_REMOVED lines=8> */
.L_x_5688:
[----:B-1----:R-:W-:Y:S01]  /*f9a0*/  IMAD R210, R2, 0x8, R19 ;  /* 0x0000000802d27824 */ /* 0x002fe200078e0213 */
[----:B------:R-:W-:-:S04]  /*f9b0*/  SHF.L.U32 R218, R23, 0x1f, RZ ;  /* 0x0000001f17da7819 */ /* 0x000fc800000006ff */
[----:B------:R1:W2:Y:S01]  /*f9c0*/  SYNCS.PHASECHK.TRANS64.TRYWAIT P2, [R210+URZ+0x32430], R218 ;  /* 0x032430dad20075a7 */ /* 0x0002a2000804017f */
[----:B------:R-:W-:Y:S05]  /*f9d0*/  @!P1 BRA `(.L_x_5689) ;  /* 0x0000000000049947 */ /* 0x000fea0003800000 */
[----:B------:R-:W-:Y:S01]  /*f9e0*/  BPT.TRAP 0x1 ;  /* 0x000000040000795c */ /* 0x000fe20000300000 */
.L_x_5689:
[----:B------:R-:W3:Y:S01]  /*f9f0*/  LDL R152, [R1+0x44] ;  /* 0x0000440001987983 */ /* 0x000ee20000100800 */
[----:B------:R-:W-:Y:S01]  /*fa00*/  MOV R157, 0x40000040 ;  /* 0x40000040009d7802 */ /* 0x000fe20000000f00 */
[----:B---3--:R-:W-:Y:S01]  /*fa10*/  IMAD R156, R2, 0x300, R152 ;  /* 0x00000300029c7824 */ /* 0x008fe200078e0298 */
[----:B--2---:R-:W-:Y:S06]  /*fa20*/  @P2 BRA `(.L_x_5690) ;  /* 0x0000000000082947 */ /* 0x004fec0003800000 */
[----:B------:R-:W2:Y:S02]  /*fa30*/  SYNCS.PHASECHK.TRANS64.TRYWAIT P2, [R210+URZ+0x32430], R218 ;  /* 0x032430dad20075a7 */ /* 0x000ea4000804017f */
[----:B--2---:R-:W-:Y:S05]  /*fa40*/  @!P2 BRA `(.L_x_5691) ;  /* 0x000000fc00d0a947 */ /* 0x004fea0003800000 */
.L_x_5690:
        /* <DEDUP_REMOVED lines=40> */
.L_x_5692:
[----:B------:R0:W3:Y:S01]  /*fcd0*/  SYNCS.PHASECHK.TRANS64.TRYWAIT P2, [R210+URZ+0x32450], R218 ;  /* 0x032450dad20075a7 */ /* 0x0000e2000804017f */
[----:B------:R-:W-:Y:S05]  /*fce0*/  @!P1 BRA `(.L_x_5693) ;  /* 0x0000000000049947 */ /* 0x000fea0003800000 */
[----:B------:R-:W-:Y:S01]  /*fcf0*/  BPT.TRAP 0x1 ;  /* 0x000000040000795c */ /* 0x000fe20000300000 */
.L_x_5693:
[----:B------:R-:W-:Y:S04]  /*fd00*/  BSSY B0, `(.L_x_5694) ;  /* 0x0000004000007945 */ /* 0x000fe80003800000 */
[----:B---3--:R-:W-:Y:S05]  /*fd10*/  @P2 BRA `(.L_x_5695) ;  /* 0x0000000000082947 */ /* 0x008fea0003800000 */
[----:B------:R-:W3:Y:S02]  /*fd20*/  SYNCS.PHASECHK.TRANS64.TRYWAIT P2, [R210+URZ+0x32450], R218 ;  /* 0x032450dad20075a7 */ /* 0x000ee4000804017f */
[----:B---3--:R-:W-:Y:S05]  /*fd30*/  @!P2 BRA `(.L_x_5696) ;  /* 0x000000fc0028a947 */ /* 0x008fea0003800000 */
.L_x_5695:
[----:B------:R-:W-:Y:S05]  /*fd40*/  BSYNC B0 ;  /* 0x0000000000007941 */ /* 0x000fea0003800000 */
.L_x_5694:
[----:B------:R-:W-:Y:S05]  /*fd50*/  WARPSYNC.ALL ;  /* 0x0000000000007948 */ /* 0x000fea0003800000 */
[----:B------:R-:W0:Y:S04]  /*fd60*/  LDL R220, [R1+0x48] ;  /* 0x0000480001dc7983 */ /* 0x000e280000100800 */
[----:B------:R-:W4:Y:S01]  /*fd70*/  LDL.64 R222, [R1] ;  /* 0x0000000001de7983 */ /* 0x000f220000100a00 */
[----:B------:R-:W-:Y:S01]  /*fd80*/  IMAD.MOV.U32 R219, RZ, RZ, 0x40000040 ;  /* 0x40000040ffdb7424 */ /* 0x000fe200078e00ff */
[----:B------:R-:W-:Y:S01]  /*fd90*/  R2UR UR4, R4 ;  /* 0x00000000040472ca */ /* 0x000fe200000e0000 */
[----:B------:R-:W-:Y:S01]  /*fda0*/  WARPGROUP.ARRIVE ;  /* 0x00000000000079c5 */ /* 0x000fe20000000000 */
[----:B------:R-:W-:Y:S01]  /*fdb0*/  R2UR UR5, R5 ;  /* 0x00000000050572ca */ /* 0x000fe200000e0000 */
[----:B------:R-:W-:Y:S01]  /*fdc0*/  IMAD.MOV.U32 R221, RZ, RZ, 0x40000040 ;  /* 0x40000040ffdd7424 */ /* 0x000fe200078e00ff */
[----:B------:R-:W-:Y:S01]  /*fdd0*/  R2UR UR7, R219 ;  /* 0x00000000db0772ca */ /* 0x000fe200000e0000 */
[----:B------:R-:W-:-:S02]  /*fde0*/  IMAD.MOV.U32 R219, RZ, RZ, 0x40000040 ;  /* 0x40000040ffdb7424 */ /* 0x000fc400078e00ff */
[----:B0123--:R-:W-:-:S04]  /*fdf0*/  IMAD R218, R2, 0xc00, R220 ;  /* 0x00000c0002da7824 */ /* 0x00ffc800078e02dc */
        /* <DEDUP_REMOVED lines=196> */
[----:B------:R0:W3:Y:S01]  /*10a40*/  MUFU.TANH R168, R181 ;  /* 0x000000b500a87308 */ /* 0x0000e20000002400 */
[----:B-1----:R-:W-:-:S07]  /*10a50*/  FMNMX.FTZ R172, R165, R172, !PT ;  /* 0x000000aca5ac7209 */ /* 0x002fce0007810000 */
[----:B------:R-:W1:Y:S01]  /*10a60*/  MUFU.TANH R184, R184 ;  /* 0x000000b800b87308 */ /* 0x000e620000002400 */
[----:B--2---:R-:W-:Y:S01]  /*10a70*/  FMNMX.FTZ R172, R164, R172, !PT ;  /* 0x000000aca4ac7209 */ /* 0x004fe20007810000 */
[----:B0-----:R-:W-:Y:S01]  /*10a80*/  FMUL.FTZ R181, R192, UR42 ;  /* 0x0000002ac0b57c20 */ /* 0x001fe20008410000 */
[----:B------:R-:W-:-:S05]  /*10a90*/  FMUL.FTZ R192, R197, UR42 ;  /* 0x0000002ac5c07c20 */ /* 0x000fca0008410000 */
[----:B------:R-:W0:Y:S01]  /*10aa0*/  MUFU.TANH R169, R185 ;  /* 0x000000b900a97308 */ /* 0x000e220000002400 */
[----:B---3--:R-:W-:-:S07]  /*10ab0*/  FMNMX.FTZ R172, R168, R172, !PT ;  /* 0x000000aca8ac7209 */ /* 0x008fce0007810000 */
[----:B------:R-:W2:Y:S01]  /*10ac0*/  MUFU.TANH R235, R235 ;  /* 0x000000eb00eb7308 */ /* 0x000ea20000002400 */
[----:B-1----:R-:W-:-:S07]  /*10ad0*/  FMNMX.FTZ R176, R184, R172, !PT ;  /* 0x000000acb8b07209 */ /* 0x002fce0007810000 */
[----:B------:R-:W1:Y:S01]  /*10ae0*/  MUFU.TANH R234, R234 ;  /* 0x000000ea00ea7308 */ /* 0x000e620000002400 */
[----:B0-----:R-:W-:-:S07]  /*10af0*/  FMNMX.FTZ R176, R169, R176, !PT ;  /* 0x000000b0a9b07209 */ /* 0x001fce0007810000 */
[----:B------:R-:W0:Y:S01]  /*10b00*/  MUFU.TANH R181, R181 ;  /* 0x000000b500b57308 */ /* 0x000e220000002400 */
[----:B--2---:R-:W-:-:S07]  /*10b10*/  FMNMX.FTZ R176, R235, R176, !PT ;  /* 0x000000b0ebb07209 */ /* 0x004fce0007810000 */
[----:B------:R-:W2:Y:S01]  /*10b20*/  MUFU.TANH R173, R173 ;  /* 0x000000ad00ad7308 */ /* 0x000ea20000002400 */
[----:B-1----:R-:W-:-:S07]  /*10b30*/  FMNMX.FTZ R176, R234, R176, !PT ;  /* 0x000000b0eab07209 */ /* 0x002fce0007810000 */
[----:B------:R-:W1:Y:S01]  /*10b40*/  MUFU.TANH R172, R196 ;  /* 0x000000c400ac7308 */ /* 0x000e620000002400 */
[----:B0-----:R-:W-:-:S07]  /*10b50*/  FMNMX.FTZ R176, R181, R176, !PT ;  /* 0x000000b0b5b07209 */ /* 0x001fce0007810000 */
[----:B------:R-:W0:Y:S01]  /*10b60*/  MUFU.TANH R192, R192 ;  /* 0x000000c000c07308 */ /* 0x000e220000002400 */
[----:B--2---:R-:W-:-:S07]  /*10b70*/  FMNMX.FTZ R176, R173, R176, !PT ;  /* 0x000000b0adb07209 */ /* 0x004fce0007810000 */
[----:B------:R-:W-:Y:S01]  /*10b80*/  MUFU.TANH R180, R162 ;  /* 0x000000a200b47308 */ /* 0x000fe20000002400 */
[----:B-1----:R-:W-:-:S07]  /*10b90*/  FMNMX.FTZ R176, R172, R176, !PT ;  /* 0x000000b0acb07209 */ /* 0x002fce0007810000 */
[----:B------:R-:W1:Y:S01]  /*10ba0*/  MUFU.TANH R185, R154 ;  /* 0x0000009a00b97308 */ /* 0x000e620000002400 */
[----:B0-----:R-:W-:-:S05]  /*10bb0*/  FMNMX.FTZ R176, R192, R176, !PT ;  /* 0x000000b0c0b07209 */ /* 0x001fca0007810000 */
[----:B------:R-:W0:Y:S02]  /*10bc0*/  SHFL.BFLY PT, R177, R176, 0x2, 0x1f ;  /* 0x0c401f00b0b17f89 */ /* 0x000e2400000e0000 */
[----:B------:R-:W2:Y:S08]  /*10bd0*/  MUFU.TANH R154, R163 ;  /* 0x000000a3009a7308 */ /* 0x000eb00000002400 */
[----:B------:R-:W-:Y:S01]  /*10be0*/  MUFU.TANH R193, R155 ;  /* 0x0000009b00c17308 */ /* 0x000fe20000002400 */
[----:B-1----:R-:W-:-:S07]  /*10bf0*/  IMAD.MOV.U32 R162, RZ, RZ, R185 ;  /* 0x000000ffffa27224 */ /* 0x002fce00078e00b9 */
[----:B------:R-:W-:Y:S01]  /*10c00*/  MUFU.TANH R196, R158 ;  /* 0x0000009e00c47308 */ /* 0x000fe20000002400 */
[----:B0-----:R-:W-:-:S07]  /*10c10*/  FMNMX.FTZ R176, R176, R177, !PT ;  /* 0x000000b1b0b07209 */ /* 0x001fce0007810000 */
[----:B------:R0:W1:Y:S01]  /*10c20*/  MUFU.TANH R158, R166 ;  /* 0x000000a6009e7308 */ /* 0x0000620000002400 */
[----:B------:R-:W3:Y:S07]  /*10c30*/  SHFL.BFLY PT, R177, R176, 0x1, 0x1f ;  /* 0x0c201f00b0b17f89 */ /* 0x000eee00000e0000 */
[----:B------:R4:W-:Y:S01]  /*10c40*/  MUFU.TANH R197, R159 ;  /* 0x0000009f00c57308 */ /* 0x0009e20000002400 */
[----:B0-----:R-:W-:-:S07]  /*10c50*/  MOV R166, R180 ;  /* 0x000000b400a67202 */ /* 0x001fce0000000f00 */
[----:B------:R-:W-:Y:S08]  /*10c60*/  MUFU.TANH R237, R237 ;  /* 0x000000ed00ed7308 */ /* 0x000ff00000002400 */
[----:B------:R-:W-:Y:S01]  /*10c70*/  MUFU.TANH R236, R236 ;  /* 0x000000ec00ec7308 */ /* 0x000fe20000002400 */
[----:B---3--:R-:W-:Y:S02]  /*10c80*/  FMNMX.FTZ R177, R176, R177, !PT ;  /* 0x000000b1b0b17209 */ /* 0x008fe40007810000 */
[----:B------:R-:W0:Y:S03]  /*10c90*/  LDC R176, c[0x0][0xa80] ;  /* 0x0002a000ffb07b82 */ /* 0x000e260000000800 */
[----:B------:R-:W-:Y:S01]  /*10ca0*/  FADD.FTZ R155, -R177, R217 ;  /* 0x000000d9b19b7221 */ /* 0x000fe20000010100 */
[----:B--2---:R-:W-:-:S02]  /*10cb0*/  IMAD.MOV.U32 R217, RZ, RZ, R154 ;  /* 0x000000ffffd97224 */ /* 0x004fc400078e009a */
[-C--:B0-----:R-:W-:Y:S01]  /*10cc0*/  FMUL.FTZ R180, R177, R176.reuse ;  /* 0x000000b0b1b47220 */ /* 0x081fe20000410000 */
[----:B------:R-:W-:-:S03]  /*10cd0*/  FMUL.FTZ R155, R155, R176 ;  /* 0x000000b09b9b7220 */ /* 0x000fc60000410000 */
[-CC-:B------:R-:W-:Y:S01]  /*10ce0*/  FFMA.FTZ R188, R233, R176.reuse, -R180.reuse ;  /* 0x000000b0e9bc7223 */ /* 0x180fe200000108b4 */
[-CC-:B------:R-:W-:Y:S01]  /*10cf0*/  FFMA.FTZ R154, R222, R176.reuse, -R180.reuse ;  /* 0x000000b0de9a7223 */ /* 0x180fe200000108b4 */
[-C--:B------:R-:W-:Y:S01]  /*10d00*/  FFMA.FTZ R189, R223, R176.reuse, -R180 ;  /* 0x000000b0dfbd7223 */ /* 0x080fe200000108b4 */
[----:B------:R-:W-:Y:S02]  /*10d10*/  IMAD.MOV.U32 R222, RZ, RZ, R162 ;  /* 0x000000ffffde7224 */ /* 0x000fe400078e00a2 */
[-CC-:B------:R-:W-:Y:S01]  /*10d20*/  FFMA.FTZ R162, R152, R176.reuse, -R180.reuse ;  /* 0x000000b098a27223 */ /* 0x180fe200000108b4 */
[----:B------:R-:W-:Y:S01]  /*10d30*/  MUFU.EX2 R155, R155 ;  /* 0x0000009b009b7308 */ /* 0x000fe20000000800 */
[-CC-:B------:R-:W-:Y:S01]  /*10d40*/  FFMA.FTZ R185, R221, R176.reuse, -R180.reuse ;  /* 0x000000b0ddb97223 */ /* 0x180fe200000108b4 */
[-C--:B------:R-:W-:Y:S01]  /*10d50*/  FFMA.FTZ R163, R218, R176.reuse, -R180 ;  /* 0x000000b0daa37223 */ /* 0x080fe200000108b4 */
[----:B------:R-:W-:Y:S02]  /*10d60*/  IMAD.MOV.U32 R218, RZ, RZ, R166 ;  /* 0x000000ffffda7224 */ /* 0x000fe400078e00a6 */
[----:B------:R-:W-:Y:S01]  /*10d70*/  FFMA.FTZ R166, R168, R176, -R180 ;  /* 0x000000b0a8a67223 */ /* 0x000fe200000108b4 */
[----:B-1----:R-:W-:-:S02]  /*10d80*/  IMAD.MOV.U32 R233, RZ, RZ, R158 ;  /* 0x000000ffffe97224 */ /* 0x002fc400078e009e */
[-CC-:B------:R-:W-:Y:S01]  /*10d90*/  FFMA.FTZ R156, R156, R176.reuse, -R180.reuse ;  /* 0x000000b09c9c7223 */ /* 0x180fe200000108b4 */
[-CC-:B------:R-:W-:Y:S01]  /*10da0*/  FFMA.FTZ R157, R157, R176.reuse, -R180.reuse ;  /* 0x000000b09d9d7223 */ /* 0x180fe200000108b4 */
[----:B------:R0:W1:Y:S01]  /*10db0*/  MUFU.EX2 R152, R188 ;  /* 0x000000bc00987308 */ /* 0x0000620000000800 */
[-CC-:B------:R-:W-:Y:S01]  /*10dc0*/  FFMA.FTZ R158, R220, R176.reuse, -R180.reuse ;  /* 0x000000b0dc9e7223 */ /* 0x180fe200000108b4 */
[-CC-:B----4-:R-:W-:Y:S01]  /*10dd0*/  FFMA.FTZ R159, R219, R176.reuse, -R180.reuse ;  /* 0x000000b0db9f7223 */ /* 0x190fe200000108b4 */
[-CC-:B------:R-:W-:Y:S01]  /*10de0*/  FFMA.FTZ R161, R161, R176.reuse, -R180.reuse ;  /* 0x000000b0a1a17223 */ /* 0x180fe200000108b4 */
[-CC-:B------:R-:W-:Y:S01]  /*10df0*/  FFMA.FTZ R160, R160, R176.reuse, -R180.reuse ;  /* 0x000000b0a0a07223 */ /* 0x180fe200000108b4 */
[-CC-:B------:R-:W-:Y:S01]  /*10e00*/  FFMA.FTZ R167, R153, R176.reuse, -R180.reuse ;  /* 0x000000b099a77223 */ /* 0x180fe200000108b4 */
[-CC-:B------:R-:W-:Y:S01]  /*10e10*/  FFMA.FTZ R165, R165, R176.reuse, -R180.reuse ;  /* 0x000000b0a5a57223 */ /* 0x180fe200000108b4 */
[----:B------:R-:W-:Y:S01]  /*10e20*/  FFMA.FTZ R164, R164, R176, -R180 ;  /* 0x000000b0a4a47223 */ /* 0x000fe200000108b4 */
[----:B------:R-:W2:Y:S01]  /*10e30*/  MUFU.EX2 R189, R189 ;  /* 0x000000bd00bd7308 */ /* 0x000ea20000000800 */
[----:B0-----:R-:W-:Y:S01]  /*10e40*/  FMUL.FTZ R188, R179, UR42 ;  /* 0x0000002ab3bc7c20 */ /* 0x001fe20008410000 */
[----:B------:R-:W-:-:S02]  /*10e50*/  IMAD.MOV.U32 R179, RZ, RZ, R222 ;  /* 0x000000ffffb37224 */ /* 0x000fc400078e00de */
[-CC-:B------:R-:W-:Y:S01]  /*10e60*/  FFMA.FTZ R184, R184, R176.reuse, -R180.reuse ;  /* 0x000000b0b8b87223 */ /* 0x180fe200000108b4 */
[-CC-:B------:R-:W-:Y:S01]  /*10e70*/  FFMA.FTZ R169, R169, R176.reuse, -R180.reuse ;  /* 0x000000b0a9a97223 */ /* 0x180fe200000108b4 */
[-CC-:B------:R-:W-:Y:S01]  /*10e80*/  FFMA.FTZ R168, R235, R176.reuse, -R180.reuse ;  /* 0x000000b0eba87223 */ /* 0x180fe200000108b4 */
[-CC-:B------:R-:W-:Y:S01]  /*10e90*/  FFMA.FTZ R170, R234, R176.reuse, -R180.reuse ;  /* 0x000000b0eaaa7223 */ /* 0x180fe200000108b4 */
[----:B------:R-:W-:Y:S01]  /*10ea0*/  FFMA.FTZ R181, R181, R176, -R180 ;  /* 0x000000b0b5b57223 */ /* 0x000fe200000108b4 */
[----:B------:R-:W0:Y:S01]  /*10eb0*/  MUFU.EX2 R154, R154 ;  /* 0x0000009a009a7308 */ /* 0x000e220000000800 */
[----:B-1----:R-:W-:Y:S01]  /*10ec0*/  FFMA.FTZ R0, R155, R0, R152 ;  /* 0x000000009b007223 */ /* 0x002fe20000010098 */
[-CC-:B------:R-:W-:Y:S01]  /*10ed0*/  FFMA.FTZ R173, R173, R176.reuse, -R180.reuse ;  /* 0x000000b0adad7223 */ /* 0x180fe200000108b4 */
[-CC-:B------:R-:W-:Y:S01]  /*10ee0*/  FFMA.FTZ R172, R172, R176.reuse, -R180.reuse ;  /* 0x000000b0acac7223 */ /* 0x180fe200000108b4 */
[----:B------:R-:W-:Y:S01]  /*10ef0*/  FFMA.FTZ R180, R192, R176, -R180 ;  /* 0x000000b0c0b47223 */ /* 0x000fe200000108b4 */
[----:B------:R-:W-:-:S02]  /*10f00*/  IMAD.MOV.U32 R234, RZ, RZ, R193 ;  /* 0x000000ffffea7224 */ /* 0x000fc400078e00c1 */
[----:B------:R-:W-:Y:S01]  /*10f10*/  FMUL.FTZ R223, R171, UR42 ;  /* 0x0000002aabdf7c20 */ /* 0x000fe20008410000 */
[----:B------:R-:W-:Y:S01]  /*10f20*/  IMAD.MOV.U32 R220, RZ, RZ, R196 ;  /* 0x000000ffffdc7224 */ /* 0x000fe200078e00c4 */
[----:B------:R-:W1:Y:S01]  /*10f30*/  MUFU.EX2 R185, R185 ;  /* 0x000000b900b97308 */ /* 0x000e620000000800 */
[----:B--2---:R-:W-:Y:S01]  /*10f40*/  FADD.FTZ R0, R189, R0 ;  /* 0x00000000bd007221 */ /* 0x004fe20000010000 */
[----:B------:R-:W-:Y:S02]  /*10f50*/  IMAD.MOV.U32 R235, RZ, RZ, R197 ;  /* 0x000000ffffeb7224 */ /* 0x000fe400078e00c5 */
[----:B------:R-:W-:Y:S01]  /*10f60*/  FMUL.FTZ R197, R174, UR42 ;  /* 0x0000002aaec57c20 */ /* 0x000fe20008410000 */
[----:B------:R-:W-:Y:S01]  /*10f70*/  FMUL.FTZ R196, R175, UR42 ;  /* 0x0000002aafc47c20 */ /* 0x000fe20008410000 */
[----:B------:R-:W-:Y:S01]  /*10f80*/  FMUL.FTZ R193, R178, UR42 ;  /* 0x0000002ab2c17c20 */ /* 0x000fe20008410000 */
[----:B------:R-:W-:Y:S01]  /*10f90*/  FMUL.FTZ R175, R182, UR42 ;  /* 0x0000002ab6af7c20 */ /* 0x000fe20008410000 */
[----:B------:R-:W-:Y:S01]  /*10fa0*/  FMUL.FTZ R171, R186, UR42 ;  /* 0x0000002abaab7c20 */ /* 0x000fe20008410000 */
[----:B------:R-:W2:Y:S01]  /*10fb0*/  MUFU.TANH R223, R223 ;  /* 0x000000df00df7308 */ /* 0x000ea20000002400 */
[----:B0-----:R-:W-:Y:S01]  /*10fc0*/  FADD.FTZ R0, R154, R0 ;  /* 0x000000009a007221 */ /* 0x001fe20000010000 */
[----:B------:R-:W-:Y:S01]  /*10fd0*/  FMUL.FTZ R222, R187, UR42 ;  /* 0x0000002abbde7c20 */ /* 0x000fe20008410000 */
[----:B------:R-:W-:Y:S01]  /*10fe0*/  F2FP.F16.F32.PACK_AB R152, R189, R152 ;  /* 0x00000098bd98723e */ /* 0x000fe200000000ff */
[----:B------:R-:W-:Y:S01]  /*10ff0*/  FMUL.FTZ R189, R190, UR42 ;  /* 0x0000002abebd7c20 */ /* 0x000fe20008410000 */
[----:B------:R-:W-:Y:S01]  /*11000*/  FMUL.FTZ R190, R191, UR42 ;  /* 0x0000002abfbe7c20 */ /* 0x000fe20008410000 */
[----:B------:R-:W-:Y:S01]  /*11010*/  FMUL.FTZ R221, R194, UR42 ;  /* 0x0000002ac2dd7c20 */ /* 0x000fe20008410000 */
[----:B------:R-:W-:Y:S01]  /*11020*/  FMUL.FTZ R182, R195, UR42 ;  /* 0x0000002ac3b67c20 */ /* 0x000fe20008410000 */
[----:B------:R-:W0:Y:S01]  /*11030*/  MUFU.TANH R197, R197 ;  /* 0x000000c500c57308 */ /* 0x000e220000002400 */
[----:B-1----:R-:W-:Y:S01]  /*11040*/  FADD.FTZ R192, R185, R0 ;  /* 0x00000000b9c07221 */ /* 0x002fe20000010000 */
[----:B------:R-:W-:Y:S01]  /*11050*/  FMNMX.FTZ R0, R179, R216, !PT ;  /* 0x000000d8b3007209 */ /* 0x000fe20007810000 */
[----:B------:R-:W-:Y:S01]  /*11060*/  FMUL.FTZ R186, R199, UR42 ;  /* 0x0000002ac7ba7c20 */ /* 0x000fe20008410000 */
[----:B------:R-:W-:-:S02]  /*11070*/  F2FP.F16.F32.PACK_AB R154, R185, R154 ;  /* 0x0000009ab99a723e */ /* 0x000fc400000000ff */
[----:B------:R-:W-:Y:S02]  /*11080*/  FMNMX.FTZ R0, R234, R0, !PT ;  /* 0x00000000ea007209 */ /* 0x000fe40007810000 */
[----:B------:R-:W1:Y:S02]  /*11090*/  MUFU.TANH R196, R196 ;  /* 0x000000c400c47308 */ /* 0x000e640000002400 */
[----:B------:R-:W-:-:S04]  /*110a0*/  FMNMX.FTZ R153, R220, R0, !PT ;  /* 0x00000000dc997209 */ /* 0x000fc80007810000 */
[----:B------:R-:W-:Y:S02]  /*110b0*/  FMNMX.FTZ R153, R235, R153, !PT ;  /* 0x00000099eb997209 */ /* 0x000fe40007810000 */
[----:B------:R-:W3:Y:S02]  /*110c0*/  MUFU.TANH R193, R193 ;  /* 0x000000c100c17308 */ /* 0x000ee40000002400 */
[----:B------:R-:W-:-:S04]  /*110d0*/  FMNMX.FTZ R153, R218, R153, !PT ;  /* 0x00000099da997209 */ /* 0x000fc80007810000 */
[----:B------:R-:W-:Y:S02]  /*110e0*/  FMNMX.FTZ R153, R217, R153, !PT ;  /* 0x00000099d9997209 */ /* 0x000fe40007810000 */
[----:B------:R-:W4:Y:S02]  /*110f0*/  MUFU.TANH R188, R188 ;  /* 0x000000bc00bc7308 */ /* 0x000f240000002400 */
[----:B------:R-:W-:-:S04]  /*11100*/  FMNMX.FTZ R153, R233, R153, !PT ;  /* 0x00000099e9997209 */ /* 0x000fc80007810000 */
[----:B------:R-:W-:Y:S02]  /*11110*/  FMNMX.FTZ R153, R237, R153, !PT ;  /* 0x00000099ed997209 */ /* 0x000fe40007810000 */
[----:B------:R-:W5:Y:S02]  /*11120*/  MUFU.TANH R175, R175 ;  /* 0x000000af00af7308 */ /* 0x000f640000002400 */
[----:B------:R-:W-:-:S04]  /*11130*/  FMNMX.FTZ R153, R236, R153, !PT ;  /* 0x00000099ec997209 */ /* 0x000fc80007810000 */
[----:B--2---:R-:W-:Y:S02]  /*11140*/  FMNMX.FTZ R153, R223, R153, !PT ;  /* 0x00000099df997209 */ /* 0x004fe40007810000 */
[----:B------:R2:W5:Y:S02]  /*11150*/  MUFU.TANH R0, R183 ;  /* 0x000000b700007308 */ /* 0x0005640000002400 */
[----:B0-----:R-:W-:-:S04]  /*11160*/  FMNMX.FTZ R153, R197, R153, !PT ;  /* 0x00000099c5997209 */ /* 0x001fc80007810000 */
[----:B-1----:R-:W-:Y:S02]  /*11170*/  FMNMX.FTZ R153, R196, R153, !PT ;  /* 0x00000099c4997209 */ /* 0x002fe40007810000 */
[----:B------:R-:W0:Y:S01]  /*11180*/  MUFU.TANH R171, R171 ;  /* 0x000000ab00ab7308 */ /* 0x000e220000002400 */
[----:B--2---:R-:W-:Y:S01]  /*11190*/  FMUL.FTZ R183, R198, UR42 ;  /* 0x0000002ac6b77c20 */ /* 0x004fe20008410000 */
[----:B---3--:R-:W-:-:S04]  /*111a0*/  FMNMX.FTZ R153, R193, R153, !PT ;  /* 0x00000099c1997209 */ /* 0x008fc80007810000 */
[----:B----4-:R-:W-:Y:S02]  /*111b0*/  FMNMX.FTZ R153, R188, R153, !PT ;  /* 0x00000099bc997209 */ /* 0x010fe40007810000 */
[----:B------:R-:W1:Y:S02]  /*111c0*/  MUFU.TANH R222, R222 ;  /* 0x000000de00de7308 */ /* 0x000e640000002400 */
[----:B-----5:R-:W-:-:S04]  /*111d0*/  FMNMX.FTZ R153, R175, R153, !PT ;  /* 0x00000099af997209 */ /* 0x020fc80007810000 */
[----:B------:R-:W-:Y:S02]  /*111e0*/  FMNMX.FTZ R153, R0, R153, !PT ;  /* 0x0000009900997209 */ /* 0x000fe40007810000 */
[----:B------:R-:W2:Y:S02]  /*111f0*/  MUFU.TANH R189, R189 ;  /* 0x000000bd00bd7308 */ /* 0x000ea40000002400 */
[----:B0-----:R-:W-:-:S06]  /*11200*/  FMNMX.FTZ R153, R171, R153, !PT ;  /* 0x00000099ab997209 */ /* 0x001fcc0007810000 */
        /* <DEDUP_REMOVED lines=9> */
[----:B--2---:R-:W-:-:S04]  /*112a0*/  FMNMX.FTZ R153, R182, R153, !PT ;  /* 0x00000099b6997209 */ /* 0x004fc80007810000 */
[----:B0-----:R-:W-:-:S04]  /*112b0*/  FMNMX.FTZ R153, R183, R153, !PT ;  /* 0x00000099b7997209 */ /* 0x001fc80007810000 */
[----:B-1----:R-:W-:-:S05]  /*112c0*/  FMNMX.FTZ R153, R186, R153, !PT ;  /* 0x00000099ba997209 */ /* 0x002fca0007810000 */
[----:B------:R-:W0:Y:S02]  /*112d0*/  SHFL.BFLY PT, R174, R153, 0x2, 0x1f ;  /* 0x0c401f0099ae7f89 */ /* 0x000e2400000e0000 */
[----:B0-----:R-:W-:-:S05]  /*112e0*/  FMNMX.FTZ R174, R153, R174, !PT ;  /* 0x000000ae99ae7209 */ /* 0x001fca0007810000 */
[----:B------:R-:W0:Y:S02]  /*112f0*/  SHFL.BFLY PT, R178, R174, 0x1, 0x1f ;  /* 0x0c201f00aeb27f89 */ /* 0x000e2400000e0000 */
[----:B0-----:R-:W-:-:S05]  /*11300*/  FMNMX.FTZ R178, R174, R178, !PT ;  /* 0x000000b2aeb27209 */ /* 0x001fca0007810000 */
[C---:B------:R-:W-:Y:S01]  /*11310*/  FMUL.FTZ R185, R178.reuse, R176 ;  /* 0x000000b0b2b97220 */ /* 0x040fe20000410000 */
[----:B------:R-:W-:-:S03]  /*11320*/  FADD.FTZ R219, -R178, R216 ;  /* 0x000000d8b2db7221 */ /* 0x000fc60000010100 */
[-CC-:B------:R-:W-:Y:S01]  /*11330*/  FFMA.FTZ R216, R233, R176.reuse, -R185.reuse ;  /* 0x000000b0e9d87223 */ /* 0x180fe200000108b9 */
[-C--:B------:R-:W-:Y:S01]  /*11340*/  FMUL.FTZ R219, R219, R176.reuse ;  /* 0x000000b0dbdb7220 */ /* 0x080fe20000410000 */
[----:B------:R-:W2:Y:S01]  /*11350*/  LDL R233, [R1+0x40] ;  /* 0x0000400001e97983 */ /* 0x000ea20000100800 */
        /* <DEDUP_REMOVED lines=8> */
[----:B------:R-:W-:-:S04]  /*113e0*/  FFMA.FTZ R217, R217, R176, -R185 ;  /* 0x000000b0d9d97223 */ /* 0x000fc800000108b9 */
[----:B------:R-:W0:Y:S08]  /*113f0*/  MUFU.EX2 R153, R153 ;  /* 0x0000009900997308 */ /* 0x000e300000000800 */
        /* <DEDUP_REMOVED lines=16> */
[----:B0-----:R-:W-:Y:S01]  /*11500*/  FFMA.FTZ R186, R219, R3, R153 ;  /* 0x00000003dbba7223 */ /* 0x001fe20000010099 */
[----:B-1----:R-:W-:-:S03]  /*11510*/  F2FP.F16.F32.PACK_AB R153, R174, R153 ;  /* 0x00000099ae99723e */ /* 0x002fc600000000ff */
[----:B------:R-:W-:Y:S01]  /*11520*/  FADD.FTZ R186, R174, R186 ;  /* 0x000000baaeba7221 */ /* 0x000fe20000010000 */
[----:B------:R-:W-:Y:S02]  /*11530*/  IMAD.MOV.U32 R175, RZ, RZ, 0x40000040 ;  /* 0x40000040ffaf7424 */ /* 0x000fe400078e00ff */
[----:B------:R-:W-:-:S03]  /*11540*/  @!P0 VIADD R3, R210, 0x32440 ;  /* 0x00032440d2038836 */ /* 0x000fc60000000000 */
[----:B------:R-:W-:Y:S02]  /*11550*/  R2UR UR7, R175 ;  /* 0x00000000af0772ca */ /* 0x000fe400000e0000 */
[----:B------:R-:W-:Y:S01]  /*11560*/  MUFU.EX2 R175, R179 ;  /* 0x000000b300af7308 */ /* 0x000fe20000000800 */
[----:B------:R-:W-:Y:S01]  /*11570*/  @!P0 PRMT R3, RZ, 0x654, R3 ;  /* 0x00000654ff038816 */ /* 0x000fe20000000003 */
        /* <DEDUP_REMOVED lines=63> */
[----:B------:R-:W-:-:S02]  /*11970*/  FMUL.FTZ R149, R149, R155 ;  /* 0x0000009b95957220 */ /* 0x000fc40000410000 */
        /* <DEDUP_REMOVED lines=65> */
[----:B0-----:R-:W-:Y:S01]  /*11d90*/  FADD.FTZ R186, R155, R186 ;  /* 0x000000ba9bba7221 */ /* 0x001fe20000010000 */
[----:B------:R-:W-:Y:S01]  /*11da0*/  F2FP.F16.F32.PACK_AB R155, R175, R155 ;  /* 0x0000009baf9b723e */ /* 0x000fe200000000ff */
[----:B--2---:R-:W-:-:S02]  /*11db0*/  IMAD R174, R2, 0xc00, R233 ;  /* 0x00000c0002ae7824 */ /* 0x004fc400078e02e9 */
[----:B------:R-:W0:Y:S02]  /*11dc0*/  S2R R233, SR_TID.X ;  /* 0x0000000000e97919 */ /* 0x000e240000002100 */
[----:B0-----:R-:W-:-:S04]  /*11dd0*/  SHF.R.U32.HI R221, RZ, 0x7, R233 ;  /* 0x00000007ffdd7819 */ /* 0x001fc800000116e9 */
[----:B------:R-:W-:-:S05]  /*11de0*/  IADD3 R179, -R221, 0xb, RZ ;  /* 0x0000000bddb37810 */ /* 0x000fca0007ffe1ff */
[----:B------:R2:W-:Y:S06]  /*11df0*/  BAR.ARV R179, 0x100 ;  /* 0x000400b30000751d */ /* 0x0005ec0000002000 */
[----:B------:R0:W-:Y:S02]  /*11e00*/  @!P0 SYNCS.ARRIVE.TRANS64.RED.A1T0 RZ, [R3+URZ], RZ ;  /* 0x000000ff03ff89a7 */ /* 0x0001e4000810043f */
[----:B0-----:R-:W-:-:S05]  /*11e10*/  VIADD R3, R221, 0x8 ;  /* 0x00000008dd037836 */ /* 0x001fca0000000000 */
[----:B------:R0:W-:Y:S01]  /*11e20*/  BAR.SYNC.DEFER_BLOCKING R3, 0x100 ;  /* 0x000400030000751d */ /* 0x0001e20000010000 */
[----:B------:R-:W-:-:S05]  /*11e30*/  R2UR UR6, R174 ;  /* 0x00000000ae0672ca */ /* 0x000fca00000e0000 */
[----:B------:R-:W-:-:S08]  /*11e40*/  WARPGROUP.ARRIVE ;  /* 0x00000000000079c5 */ /* 0x000fd00000000000 */
[----:B------:R-:W-:Y:S01]  /*11e50*/  HGMMA.64x256x16.F32 R24, R152, gdesc[UR4].tnspB, R24, gsb0 ;  /* 0x43e0000498187df0 */ /* 0x000fe20008000818 */
[----:B------:R-:W1:Y:S08]  /*11e60*/  MUFU.EX2 R156, R156 ;  /* 0x0000009c009c7308 */ /* 0x000e700000000800 */
[----:B------:R-:W3:Y:S08]  /*11e70*/  MUFU.EX2 R157, R157 ;  /* 0x0000009d009d7308 */ /* 0x000ef00000000800 */
[----:B------:R-:W4:Y:S01]  /*11e80*/  MUFU.EX2 R158, R158 ;  /* 0x0000009e009e7308 */ /* 0x000f220000000800 */
[----:B-1----:R-:W-:-:S07]  /*11e90*/  FADD.FTZ R192, R156, R192 ;  /* 0x000000c09cc07221 */ /* 0x002fce0000010000 */
[----:B------:R-:W1:Y:S08]  /*11ea0*/  MUFU.EX2 R159, R159 ;  /* 0x0000009f009f7308 */ /* 0x000e700000000800 */
[----:B0-----:R-:W-:Y:S08]  /*11eb0*/  MUFU.EX2 R3, R218 ;  /* 0x000000da00037308 */ /* 0x001ff00000000800 */
[----:B------:R-:W-:Y:S01]  /*11ec0*/  MUFU.EX2 R187, R187 ;  /* 0x000000bb00bb7308 */ /* 0x000fe20000000800 */
[----:B---3--:R-:W-:-:S04]  /*11ed0*/  FADD.FTZ R192, R157, R192 ;  /* 0x000000c09dc07221 */ /* 0x008fc80000010000 */
[----:B----4-:R-:W-:Y:S01]  /*11ee0*/  FADD.FTZ R192, R158, R192 ;  /* 0x000000c09ec07221 */ /* 0x010fe20000010000 */
[----:B------:R-:W-:Y:S02]  /*11ef0*/  F2FP.F16.F32.PACK_AB R156, R157, R156 ;  /* 0x0000009c9d9c723e */ /* 0x000fe400000000ff */
[C---:B-1----:R-:W-:Y:S01]  /*11f00*/  F2FP.F16.F32.PACK_AB R158, R159.reuse, R158 ;  /* 0x0000009e9f9e723e */ /* 0x042fe200000000ff */
[----:B------:R-:W-:Y:S01]  /*11f10*/  FADD.FTZ R192, R159, R192 ;  /* 0x000000c09fc07221 */ /* 0x000fe20000010000 */
[----:B------:R-:W0:Y:S08]  /*11f20*/  MUFU.EX2 R163, R163 ;  /* 0x000000a300a37308 */ /* 0x000e300000000800 */
[----:B------:R-:W-:Y:S08]  /*11f30*/  MUFU.EX2 R161, R161 ;  /* 0x000000a100a17308 */ /* 0x000ff00000000800 */
[----:B------:R-:W-:Y:S01]  /*11f40*/  MUFU.EX2 R162, R162 ;  /* 0x000000a200a27308 */ /* 0x000fe20000000800 */
[----:B0-----:R-:W-:Y:S01]  /*11f50*/  FADD.FTZ R192, R163, R192 ;  /* 0x000000c0a3c07221 */ /* 0x001fe20000010000 */
[----:B------:R-:W-:-:S06]  /*11f60*/  WARPGROUP.DEPBAR.LE gsb0, 0x0 ;  /* 0x00008000000079c5 */ /* 0x000fcc0000010000 */
[----:B------:R-:W0:Y:S08]  /*11f70*/  MUFU.EX2 R154, R217 ;  /* 0x000000d9009a7308 */ /* 0x000e300000000800 */
[----:B------:R-:W1:Y:S01]  /*11f80*/  MUFU.EX2 R155, R216 ;  /* 0x000000d8009b7308 */ /* 0x000e620000000800 */
[----:B------:R-:W-:Y:S01]  /*11f90*/  VIADD R152, R174, 0x80 ;  /* 0x00000080ae987836 */ /* 0x000fe20000000000 */
[----:B------:R-:W-:-:S04]  /*11fa0*/  MOV R153, 0x40000040 ;  /* 0x4000004000997802 */ /* 0x000fc80000000f00 */
[----:B------:R-:W-:Y:S02]  /*11fb0*/  R2UR UR6, R152 ;  /* 0x00000000980672ca */ /* 0x000fe400000e0000 */
[----:B------:R-:W-:Y:S02]  /*11fc0*/  R2UR UR7, R153 ;  /* 0x00000000990772ca */ /* 0x000fe400000e0000 */
[----:B0-----:R-:W-:Y:S02]  /*11fd0*/  F2FP.F16.F32.PACK_AB R157, R154, R3 ;  /* 0x000000039a9d723e */ /* 0x001fe400000000ff */
[----:B-1----:R-:W-:-:S04]  /*11fe0*/  F2FP.F16.F32.PACK_AB R159, R187, R155 ;  /* 0x0000009bbb9f723e */ /* 0x002fc800000000ff */
[----:B------:R-:W-:-:S06]  /*11ff0*/  WARPGROUP.ARRIVE ;  /* 0x00000000000079c5 */ /* 0x000fcc0000000000 */
[----:B------:R-:W-:Y:S01]  /*12000*/  HGMMA.64x256x16.F32 R24, R156, gdesc[UR4].tnspB, R24, gsb0 ;  /* 0x43e000049c187df0 */ /* 0x000fe20008000818 */
[----:B------:R-:W-:Y:S08]  /*12010*/  MUFU.EX2 R197, R197 ;  /* 0x000000c500c57308 */ /* 0x000ff00000000800 */
[----:B------:R-:W-:Y:S01]  /*12020*/  MUFU.EX2 R196, R196 ;  /* 0x000000c400c47308 */ /* 0x000fe20000000800 */
[----:B------:R-:W-:-:S02]  /*12030*/  VIADD R152, R174, 0x100 ;  /* 0x00000100ae987836 */ /* 0x000fc40000000000 */
[----:B------:R-:W-:-:S03]  /*12040*/  IMAD.MOV.U32 R153, RZ, RZ, 0x40000040 ;  /* 0x40000040ff997424 */ /* 0x000fc600078e00ff */
[----:B------:R-:W-:Y:S02]  /*12050*/  R2UR UR6, R152 ;  /* 0x00000000980672ca */ /* 0x000fe400000e0000 */
[----:B------:R-:W-:Y:S01]  /*12060*/  R2UR UR7, R153 ;  /* 0x00000000990772ca */ /* 0x000fe200000e0000 */
[----:B------:R-:W-:Y:S08]  /*12070*/  MUFU.EX2 R167, R167 ;  /* 0x000000a700a77308 */ /* 0x000ff00000000800 */
[----:B------:R-:W-:Y:S08]  /*12080*/  MUFU.EX2 R165, R165 ;  /* 0x000000a500a57308 */ /* 0x000ff00000000800 */
[----:B------:R-:W-:Y:S08]  /*12090*/  MUFU.EX2 R166, R166 ;  /* 0x000000a600a67308 */ /* 0x000ff00000000800 */
[----:B------:R-:W-:Y:S08]  /*120a0*/  MUFU.EX2 R193, R193 ;  /* 0x000000c100c17308 */ /* 0x000ff00000000800 */
[----:B------:R-:W-:Y:S08]  /*120b0*/  MUFU.EX2 R194, R194 ;  /* 0x000000c200c27308 */ /* 0x000ff00000000800 */
[----:B------:R-:W-:Y:S08]  /*120c0*/  MUFU.EX2 R195, R195 ;  /* 0x000000c300c37308 */ /* 0x000ff00000000800 */
[----:B------:R-:W-:Y:S01]  /*120d0*/  MUFU.EX2 R191, R191 ;  /* 0x000000bf00bf7308 */ /* 0x000fe20000000800 */
[----:B------:R-:W-:-:S02]  /*120e0*/  VIADD R152, R174, 0x180 ;  /* 0x00000180ae987836 */ /* 0x000fc40000000000 */
[----:B------:R-:W-:Y:S01]  /*120f0*/  IMAD.MOV.U32 R153, RZ, RZ, 0x40000040 ;  /* 0x40000040ff997424 */ /* 0x000fe200078e00ff */
[----:B------:R-:W-:-:S04]  /*12100*/  WARPGROUP.DEPBAR.LE gsb0, 0x0 ;  /* 0x00008000000079c5 */ /* 0x000fc80000010000 */
[----:B------:R-:W0:Y:S08]  /*12110*/  MUFU.EX2 R158, R160 ;  /* 0x000000a0009e7308 */ /* 0x000e300000000800 */
[----:B------:R-:W-:Y:S08]  /*12120*/  MUFU.EX2 R156, R199 ;  /* 0x000000c7009c7308 */ /* 0x000ff00000000800 */
[----:B------:R-:W1:Y:S01]  /*12130*/  MUFU.EX2 R157, R198 ;  /* 0x000000c6009d7308 */ /* 0x000e620000000800 */
[----:B------:R-:W-:-:S04]  /*12140*/  FADD.FTZ R159, R161, R192 ;  /* 0x000000c0a19f7221 */ /* 0x000fc80000010000 */
[----:B0-----:R-:W-:Y:S01]  /*12150*/  FADD.FTZ R159, R158, R159 ;  /* 0x0000009f9e9f7221 */ /* 0x001fe20000010000 */
[----:B------:R-:W-:Y:S02]  /*12160*/  F2FP.F16.F32.PACK_AB R160, R161, R163 ;  /* 0x000000a3a1a0723e */ /* 0x000fe400000000ff */
[----:B------:R-:W-:Y:S01]  /*12170*/  F2FP.F16.F32.PACK_AB R163, R196, R197 ;  /* 0x000000c5c4a3723e */ /* 0x000fe200000000ff */
[C---:B------:R-:W-:Y:S01]  /*12180*/  FADD.FTZ R159, R162.reuse, R159 ;  /* 0x0000009fa29f7221 */ /* 0x040fe20000010000 */
[----:B------:R-:W-:Y:S02]  /*12190*/  F2FP.F16.F32.PACK_AB R162, R162, R158 ;  /* 0x0000009ea2a2723e */ /* 0x000fe400000000ff */
[----:B-1----:R-:W-:-:S04]  /*121a0*/  F2FP.F16.F32.PACK_AB R161, R157, R156 ;  /* 0x0000009c9da1723e */ /* 0x002fc800000000ff */
[----:B------:R-:W-:-:S06]  /*121b0*/  WARPGROUP.ARRIVE ;  /* 0x00000000000079c5 */ /* 0x000fcc0000000000 */
[----:B------:R-:W-:Y:S01]  /*121c0*/  HGMMA.64x256x16.F32 R24, R160, gdesc[UR4].tnspB, R24, gsb0 ;  /* 0x43e00004a0187df0 */ /* 0x000fe20008000818 */
[----:B------:R0:W1:Y:S01]  /*121d0*/  MUFU.EX2 R158, R164 ;  /* 0x000000a4009e7308 */ /* 0x0000620000000800 */
[----:B------:R-:W-:-:S04]  /*121e0*/  FADD.FTZ R159, R167, R159 ;  /* 0x0000009fa79f7221 */ /* 0x000fc80000010000 */
[----:B------:R-:W-:Y:S01]  /*121f0*/  FADD.FTZ R159, R165, R159 ;  /* 0x0000009fa59f7221 */ /* 0x000fe20000010000 */
[----:B------:R-:W-:Y:S02]  /*12200*/  R2UR UR6, R152 ;  /* 0x00000000980672ca */ /* 0x000fe400000e0000 */
[----:B------:R-:W-:Y:S02]  /*12210*/  R2UR UR7, R153 ;  /* 0x00000000990772ca */ /* 0x000fe400000e0000 */
[----:B0-----:R-:W-:Y:S02]  /*12220*/  F2FP.F16.F32.PACK_AB R164, R165, R167 ;  /* 0x000000a7a5a4723e */ /* 0x001fe400000000ff */
[----:B------:R-:W-:Y:S01]  /*12230*/  F2FP.F16.F32.PACK_AB R165, R194, R193 ;  /* 0x000000c1c2a5723e */ /* 0x000fe200000000ff */
[----:B-1----:R-:W-:Y:S01]  /*12240*/  FADD.FTZ R159, R158, R159 ;  /* 0x0000009f9e9f7221 */ /* 0x002fe20000010000 */
[----:B------:R-:W-:-:S03]  /*12250*/  F2FP.F16.F32.PACK_AB R167, R191, R195 ;  /* 0x000000c3bfa7723e */ /* 0x000fc600000000ff */
[C---:B------:R-:W-:Y:S01]  /*12260*/  FADD.FTZ R159, R166.reuse, R159 ;  /* 0x0000009fa69f7221 */ /* 0x040fe20000010000 */
[----:B------:R-:W-:Y:S01]  /*12270*/  F2FP.F16.F32.PACK_AB R166, R166, R158 ;  /* 0x0000009ea6a6723e */ /* 0x000fe200000000ff */
[----:B------:R-:W0:Y:S08]  /*12280*/  MUFU.EX2 R184, R184 ;  /* 0x000000b800b87308 */ /* 0x000e300000000800 */
[----:B------:R-:W-:Y:S01]  /*12290*/  MUFU.EX2 R169, R169 ;  /* 0x000000a900a97308 */ /* 0x000fe20000000800 */
[----:B------:R-:W-:-:S07]  /*122a0*/  IMAD.MOV.U32 R153, RZ, RZ, 0x40000040 ;  /* 0x40000040ff997424 */ /* 0x000fce00078e00ff */
[----:B------:R-:W-:Y:S01]  /*122b0*/  MUFU.EX2 R170, R170 ;  /* 0x000000aa00aa7308 */ /* 0x000fe20000000800 */
[----:B0-----:R-:W-:-:S07]  /*122c0*/  FADD.FTZ R159, R184, R159 ;  /* 0x0000009fb89f7221 */ /* 0x001fce0000010000 */
[----:B------:R-:W-:Y:S08]  /*122d0*/  MUFU.EX2 R158, R171 ;  /* 0x000000ab009e7308 */ /* 0x000ff00000000800 */
[----:B------:R-:W-:Y:S08]  /*122e0*/  MUFU.EX2 R188, R188 ;  /* 0x000000bc00bc7308 */ /* 0x000ff00000000800 */
[----:B------:R-:W-:Y:S08]  /*122f0*/  MUFU.EX2 R189, R189 ;  /* 0x000000bd00bd7308 */ /* 0x000ff00000000800 */
[----:B------:R-:W0:Y:S01]  /*12300*/  MUFU.EX2 R190, R190 ;  /* 0x000000be00be7308 */ /* 0x000e220000000800 */
[----:B------:R-:W-:Y:S01]  /*12310*/  VIADD R152, R174, 0x200 ;  /* 0x00000200ae987836 */ /* 0x000fe20000000000 */
[----:B0-----:R-:W-:Y:S01]  /*12320*/  F2FP.F16.F32.PACK_AB R171, R190, R189 ;  /* 0x000000bdbeab723e */ /* 0x001fe200000000ff */
[----:B------:R-:W-:-:S02]  /*12330*/  WARPGROUP.DEPBAR.LE gsb0, 0x0 ;  /* 0x00008000000079c5 */ /* 0x000fc40000010000 */
[----:B------:R-:W-:-:S06]  /*12340*/  WARPGROUP.ARRIVE ;  /* 0x00000000000079c5 */ /* 0x000fcc0000000000 */
[----:B------:R-:W-:Y:S01]  /*12350*/  HGMMA.64x256x16.F32 R24, R164, gdesc[UR4].tnspB, R24, gsb0 ;  /* 0x43e00004a4187df0 */ /* 0x000fe20008000818 */
[----:B------:R0:W1:Y:S01]  /*12360*/  MUFU.EX2 R160, R168 ;  /* 0x000000a800a07308 */ /* 0x0000620000000800 */
[----:B------:R-:W-:Y:S01]  /*12370*/  R2UR UR7, R153 ;  /* 0x00000000990772ca */ /* 0x000fe200000e0000 */
[C---:B------:R-:W-:Y:S01]  /*12380*/  FADD.FTZ R153, R169.reuse, R159 ;  /* 0x0000009fa9997221 */ /* 0x040fe20000010000 */
[----:B------:R-:W-:Y:S02]  /*12390*/  R2UR UR6, R152 ;  /* 0x00000000980672ca */ /* 0x000fe400000e0000 */
[----:B0-----:R-:W-:Y:S02]  /*123a0*/  F2FP.F16.F32.PACK_AB R168, R169, R184 ;  /* 0x000000b8a9a8723e */ /* 0x001fe400000000ff */
[----:B------:R-:W-:Y:S01]  /*123b0*/  F2FP.F16.F32.PACK_AB R169, R188, R158 ;  /* 0x0000009ebca9723e */ /* 0x000fe200000000ff */
[----:B-1----:R-:W-:-:S04]  /*123c0*/  FADD.FTZ R153, R160, R153 ;  /* 0x00000099a0997221 */ /* 0x002fc80000010000 */
[C---:B------:R-:W-:Y:S01]  /*123d0*/  FADD.FTZ R153, R170.reuse, R153 ;  /* 0x00000099aa997221 */ /* 0x040fe20000010000 */
[----:B------:R-:W-:Y:S01]  /*123e0*/  F2FP.F16.F32.PACK_AB R170, R170, R160 ;  /* 0x000000a0aaaa723e */ /* 0x000fe200000000ff */
[----:B------:R-:W0:Y:S08]  /*123f0*/  MUFU.EX2 R181, R181 ;  /* 0x000000b500b57308 */ /* 0x000e300000000800 */
[----:B------:R-:W1:Y:S08]  /*12400*/  MUFU.EX2 R173, R173 ;  /* 0x000000ad00ad7308 */ /* 0x000e700000000800 */
[----:B------:R-:W-:Y:S08]  /*12410*/  MUFU.EX2 R160, R172 ;  /* 0x000000ac00a07308 */ /* 0x000ff00000000800 */
[----:B------:R-:W3:Y:S08]  /*12420*/  MUFU.EX2 R180, R180 ;  /* 0x000000b400b47308 */ /* 0x000ef00000000800 */
[----:B------:R0:W-:Y:S08]  /*12430*/  MUFU.EX2 R159, R0 ;  /* 0x00000000009f7308 */ /* 0x0001f00000000800 */
[----:B------:R-:W4:Y:S08]  /*12440*/  MUFU.EX2 R182, R182 ;  /* 0x000000b600b67308 */ /* 0x000f300000000800 */
[----:B------:R-:W-:Y:S08]  /*12450*/  MUFU.EX2 R183, R183 ;  /* 0x000000b700b77308 */ /* 0x000ff00000000800 */
[----:B------:R-:W5:Y:S01]  /*12460*/  MUFU.EX2 R185, R185 ;  /* 0x000000b900b97308 */ /* 0x000f620000000800 */
[----:B0-----:R-:W-:Y:S01]  /*12470*/  FADD.FTZ R0, R181, R153 ;  /* 0x00000099b5007221 */ /* 0x001fe20000010000 */
[----:B------:R-:W-:-:S02]  /*12480*/  VIADD R152, R174, 0x280 ;  /* 0x00000280ae987836 */ /* 0x000fc40000000000 */
[----:B------:R-:W-:Y:S02]  /*12490*/  IMAD.MOV.U32 R153, RZ, RZ, 0x40000040 ;  /* 0x40000040ff997424 */ /* 0x000fe400078e00ff */
[----:B-1----:R-:W-:Y:S01]  /*124a0*/  FADD.FTZ R0, R173, R0 ;  /* 0x00000000ad007221 */ /* 0x002fe20000010000 */
[----:B------:R-:W-:Y:S01]  /*124b0*/  FADD.FTZ R186, R175, R186 ;  /* 0x000000baafba7221 */ /* 0x000fe20000010000 */
[----:B------:R-:W-:Y:S02]  /*124c0*/  F2FP.F16.F32.PACK_AB R172, R173, R181 ;  /* 0x000000b5adac723e */ /* 0x000fe400000000ff */
[----:B---3--:R-:W-:Y:S02]  /*124d0*/  F2FP.F16.F32.PACK_AB R174, R180, R160 ;  /* 0x000000a0b4ae723e */ /* 0x008fe400000000ff */
[----:B----4-:R-:W-:Y:S02]  /*124e0*/  F2FP.F16.F32.PACK_AB R173, R182, R159 ;  /* 0x0000009fb6ad723e */ /* 0x010fe400000000ff */
[----:B-----5:R-:W-:Y:S01]  /*124f0*/  F2FP.F16.F32.PACK_AB R175, R185, R183 ;  /* 0x000000b7b9af723e */ /* 0x020fe200000000ff */
[----:B------:R-:W-:-:S02]  /*12500*/  WARPGROUP.DEPBAR.LE gsb0, 0x0 ;  /* 0x00008000000079c5 */ /* 0x000fc40000010000 */
[----:B------:R-:W-:-:S06]  /*12510*/  WARPGROUP.ARRIVE ;  /* 0x00000000000079c5 */ /* 0x000fcc0000000000 */
[----:B------:R-:W-:Y:S01]  /*12520*/  HGMMA.64x256x16.F32 R24, R168, gdesc[UR4].tnspB, R24, gsb0 ;  /* 0x43e00004a8187df0 */ /* 0x000fe20008000818 */
[----:B------:R-:W-:Y:S02]  /*12530*/  R2UR UR6, R152 ;  /* 0x00000000980672ca */ /* 0x000fe400000e0000 */
        /* <DEDUP_REMOVED lines=16> */
[----:B------:R-:W-:-:S03]  /*12640*/  ISETP.GT.AND P2, PT, R203, RZ, PT ;  /* 0x000000ffcb00720c */ /* 0x000fc60003f44270 */
[----:B------:R-:W-:Y:S01]  /*12650*/  FADD.FTZ R190, R190, R189 ;  /* 0x000000bdbebe7221 */ /* 0x000fe20000010000 */
[----:B------:R-:W-:-:S03]  /*12660*/  @!P0 VIADD R210, R210, 0x32460 ;  /* 0x00032460d2d28836 */ /* 0x000fc60000000000 */
[----:B------:R-:W-:Y:S02]  /*12670*/  FADD.FTZ R159, R159, R190 ;  /* 0x000000be9f9f7221 */ /* 0x000fe40000010000 */
[----:B------:R-:W-:Y:S02]  /*12680*/  @!P0 PRMT R210, RZ, 0x654, R210 ;  /* 0x00000654ffd28816 */ /* 0x000fe400000000d2 */
[----:B------:R-:W-:Y:S01]  /*12690*/  FADD.FTZ R182, R182, R159 ;  /* 0x0000009fb6b67221 */ /* 0x000fe20000010000 */
[----:B------:R-:W-:-:S03]  /*126a0*/  FADD.FTZ R0, R160, R0 ;  /* 0x00000000a0007221 */ /* 0x000fc60000010000 */
[----:B------:R-:W-:Y:S01]  /*126b0*/  FADD.FTZ R182, R183, R182 ;  /* 0x000000b6b7b67221 */ /* 0x000fe20000010000 */
[----:B------:R-:W-:Y:S01]  /*126c0*/  FADD.FTZ R0, R180, R0 ;  /* 0x00000000b4007221 */ /* 0x000fe20000010000 */
[----:B------:R-:W-:Y:S02]  /*126d0*/  VIADD R203, R203, 0xffffffff ;  /* 0xffffffffcbcb7836 */ /* 0x000fe40000000000 */
[----:B------:R-:W-:Y:S01]  /*126e0*/  FADD.FTZ R3, R185, R182 ;  /* 0x000000b6b9037221 */ /* 0x000fe20000010000 */
[----:B------:R-:W-:Y:S02]  /*126f0*/  IMAD.MOV.U32 R216, RZ, RZ, R178 ;  /* 0x000000ffffd87224 */ /* 0x000fe400078e00b2 */
[----:B------:R-:W-:Y:S01]  /*12700*/  IMAD.MOV.U32 R217, RZ, RZ, R177 ;  /* 0x000000ffffd97224 */ /* 0x000fe200078e00b1 */
[----:B------:R-:W-:Y:S02]  /*12710*/  WARPGROUP.DEPBAR.LE gsb0, 0x0 ;  /* 0x00008000000079c5 */ /* 0x000fe40000010000 */
[----:B------:R-:W-:-:S06]  /*12720*/  WARPGROUP.ARRIVE ;  /* 0x00000000000079c5 */ /* 0x000fcc0000000000 */
[----:B------:R-:W-:Y:S03]  /*12730*/  HGMMA.64x256x16.F32 R24, R172, gdesc[UR4].tnspB, R24, gsb0 ;  /* 0x43e00004ac187df0 */ /* 0x000fe60008000818 */
[----:B------:R-:W-:Y:S02]  /*12740*/  WARPGROUP.DEPBAR.LE gsb0, 0x0 ;  /* 0x00008000000079c5 */ /* 0x000fe40000010000 */
[----:B------:R2:W-:Y:S01]  /*12750*/  @!P0 SYNCS.ARRIVE.TRANS64.RED.A1T0 RZ, [R210+URZ], RZ ;  /* 0x000000ffd2ff89a7 */ /* 0x0005e2000810043f */
[----:B------:R-:W-:Y:S05]  /*12760*/  @P2 BRA `(.L_x_5697) ;  /* 0xffffffd0006c2947 */ /* 0x000fea000383ffff */
.L_x_5687:
[----:B0-----:R-:W3:Y:S01]  /*12770*/  LDL.LU R180, [R1+0x8c] ;  /* 0x00008c0001b47983 */ /* 0x001ee20000300800 */
[----:B------:R-:W-:Y:S05]  /*12780*/  WARPSYNC.ALL ;  /* 0x0000000000007948 */ /* 0x000fea0003800000 */
[----:B------:R-:W0:Y:S01]  /*12790*/  SHFL.BFLY PT, R5, R0, 0x2, 0x1f ;  /* 0x0c401f0000057f89 */ /* 0x000e2200000e0000 */
[----:B------:R-:W-:Y:S01]  /*127a0*/  VIADD R2, R2, 0x1 ;  /* 0x0000000102027836 */ /* 0x000fe20000000000 */
[----:B------:R1:W-:Y:S08]  /*127b0*/  BAR.ARV R179, 0x100 ;  /* 0x000400b30000751d */ /* 0x0003f00000002000 */
[----:B------:R-:W-:Y:S06]  /*127c0*/  BAR.ARV 0x8, 0x180 ;  /* 0x0206000000007b1d */ /* 0x000fec0000002000 */
[----:B------:R-:W-:Y:S01]  /*127d0*/  ISETP.NE.AND P0, PT, R2, 0x2, PT ;  /* 0x000000020200780c */ /* 0x000fe20003f05270 */
[----:B------:R-:W4:Y:S01]  /*127e0*/  SHFL.BFLY PT, R6, R3, 0x2, 0x1f ;  /* 0x0c401f0003067f89 */ /* 0x000f2200000e0000 */
[----:B------:R-:W-:-:S02]  /*127f0*/  PLOP3.LUT P1, PT, PT, PT, PT, 0x8, 0x0 ;  /* 0x000000000000781c */ /* 0x000fc40003f2e170 */
[----:B------:R-:W-:Y:S01]  /*12800*/  SEL R2, R2, RZ, P0 ;  /* 0x000000ff02027207 */ /* 0x000fe20000000000 */
[----:B0-----:R-:W-:Y:S01]  /*12810*/  FADD.FTZ R4, R5, R0 ;  /* 0x0000000005047221 */ /* 0x001fe20000010000 */
[----:B------:R-:W-:Y:S01]  /*12820*/  MOV R5, RZ ;  /* 0x000000ff00057202 */ /* 0x000fe20000000f00 */
[----:B------:R-:W-:-:S03]  /*12830*/  IMAD.MOV.U32 R0, RZ, RZ, RZ ;  /* 0x000000ffff007224 */ /* 0x000fc600078e00ff */
[----:B------:R-:W0:Y:S01]  /*12840*/  SHFL.BFLY PT, R7, R4, 0x1, 0x1f ;  /* 0x0c201f0004077f89 */ /* 0x000e2200000e0000 */
[----:B----4-:R-:W-:-:S05]  /*12850*/  FADD.FTZ R6, R6, R3 ;  /* 0x0000000306067221 */ /* 0x010fca0000010000 */
[----:B------:R-:W4:Y:S01]  /*12860*/  SHFL.BFLY PT, R9, R6, 0x1, 0x1f ;  /* 0x0c201f0006097f89 */ /* 0x000f2200000e0000 */
[----:B0-----:R-:W-:Y:S01]  /*12870*/  FADD.FTZ R7, R4, R7 ;  /* 0x0000000704077221 */ /* 0x001fe20000010000 */
[----:B------:R-:W-:-:S04]  /*12880*/  SEL R4, RZ, 0x1, P0 ;  /* 0x00000001ff047807 */ /* 0x000fc80000000000 */
[----:B------:R-:W-:Y:S02]  /*12890*/  FSETP.NE.FTZ.AND P2, PT, R7, RZ, PT ;  /* 0x000000ff0700720b */ /* 0x000fe40003f55000 */
[----:B------:R-:W-:-:S11]  /*128a0*/  LOP3.LUT R23, R23, R4, RZ, 0x3c, !PT ;  /* 0x0000000417177212 */ /* 0x000fd600078e3cff */
[----:B------:R-:W0:Y:S01]  /*128b0*/  @P2 MUFU.RCP R5, R7 ;  /* 0x0000000700052308 */ /* 0x000e220000001000 */
[----:B------:R-:W-:Y:S01]  /*128c0*/  @P2 FMUL.FTZ R10, R176, 0.69314718246459960938 ;  /* 0x3f317218b00a2820 */ /* 0x000fe20000410000 */
[----:B----4-:R-:W-:Y:S01]  /*128d0*/  FADD.FTZ R8, R6, R9 ;  /* 0x0000000906087221 */ /* 0x010fe20000010000 */
[----:B------:R-:W-:-:S04]  /*128e0*/  IMAD.MOV.U32 R6, RZ, RZ, -0x800000 ;  /* 0xff800000ff067424 */ /* 0x000fc800078e00ff */
[----:B------:R-:W-:Y:S01]  /*128f0*/  FSETP.NE.FTZ.AND P3, PT, R8, RZ, PT ;  /* 0x000000ff0800720b */ /* 0x000fe20003f75000 */
[----:B------:R-:W4:Y:S01]  /*12900*/  @P2 MUFU.LG2 R11, R7 ;  /* 0x00000007000b2308 */ /* 0x000f220000000c00 */
[-C--:B0-----:R-:W-:Y:S01]  /*12910*/  FMUL.FTZ R166, R88, R5.reuse ;  /* 0x0000000558a67220 */ /* 0x081fe20000410000 */
[-C--:B------:R-:W-:Y:S01]  /*12920*/  FMUL.FTZ R168, R96, R5.reuse ;  /* 0x0000000560a87220 */ /* 0x080fe20000410000 */
[----:B------:R-:W-:-:S09]  /*12930*/  FMUL.FTZ R170, R104, R5 ;  /* 0x0000000568aa7220 */ /* 0x000fd20000410000 */
[----:B------:R-:W0:Y:S01]  /*12940*/  @P3 MUFU.LG2 R12, R8 ;  /* 0x00000008000c3308 */ /* 0x000e220000000c00 */
[----:B------:R-:W-:Y:S01]  /*12950*/  @P3 FMUL.FTZ R176, R176, 0.69314718246459960938 ;  /* 0x3f317218b0b03820 */ /* 0x000fe20000410000 */
[-C--:B------:R-:W-:Y:S01]  /*12960*/  FMUL.FTZ R172, R112, R5.reuse ;  /* 0x0000000570ac7220 */ /* 0x080fe20000410000 */
[-C--:B------:R-:W-:Y:S01]  /*12970*/  FMUL.FTZ R24, R24, R5.reuse ;  /* 0x0000000518187220 */ /* 0x080fe20000410000 */
[-C--:B------:R-:W-:Y:S01]  /*12980*/  FMUL.FTZ R25, R25, R5.reuse ;  /* 0x0000000519197220 */ /* 0x080fe20000410000 */
[----:B----4-:R-:W-:Y:S01]  /*12990*/  @P2 FMUL.FTZ R11, R11, 0.69314718246459960938 ;  /* 0x3f3172180b0b2820 */ /* 0x010fe20000410000 */
[-C--:B------:R-:W-:Y:S01]  /*129a0*/  FMUL.FTZ R28, R28, R5.reuse ;  /* 0x000000051c1c7220 */ /* 0x080fe20000410000 */
[-C--:B------:R-:W-:Y:S01]  /*129b0*/  FMUL.FTZ R29, R29, R5.reuse ;  /* 0x000000051d1d7220 */ /* 0x080fe20000410000 */
[----:B------:R-:W4:Y:S01]  /*129c0*/  @P3 MUFU.RCP R0, R8 ;  /* 0x0000000800003308 */ /* 0x000f220000001000 */
        /* <DEDUP_REMOVED lines=49> */
[-C--:B-12---:R-:W-:Y:S01]  /*12ce0*/  FMUL.FTZ R179, R128, R5.reuse ;  /* 0x0000000580b37220 */ /* 0x086fe20000410000 */
        /* <DEDUP_REMOVED lines=74> */
[----:B---3--:R-:W-:-:S05]  /*13190*/  VIADD R180, R180, 0x1 ;  /* 0x00000001b4b47836 */ /* 0x008fca0000000000 */
[----:B------:R0:W-:Y:S02]  /*131a0*/  STL [R1+0x8c], R180 ;  /* 0x00008cb401007387 */ /* 0x0001e40000100800 */
.L_x_5630:
        /* <DEDUP_REMOVED lines=10> */
[----:B------:R-:W3:Y:S04]  /*13250*/  LDL R13, [R1+0xa4] ;  /* 0x0000a400010d7983 */ /* 0x000ee80000100800 */
[----:B------:R-:W4:Y:S04]  /*13260*/  LDL.LU R184, [R1+0x80] ;  /* 0x0000800001b87983 */ /* 0x000f280000300800 */
[----:B------:R-:W4:Y:S01]  /*13270*/  LDL.LU R182, [R1+0x84] ;  /* 0x0000840001b67983 */ /* 0x000f220000300800 */
[----:B------:R-:W1:Y:S01]  /*13280*/  S2R R12, SR_SWINHI ;  /* 0x00000000000c7919 */ /* 0x000e620000002f00 */
[----:B------:R-:W-:Y:S05]  /*13290*/  WARPSYNC.ALL ;  /* 0x0000000000007948 */ /* 0x000fea0003800000 */
[----:B------:R-:W-:Y:S01]  /*132a0*/  F2FP.F16.F32.PACK_AB R24, R25, R24 ;  /* 0x000000181918723e */ /* 0x000fe200000000ff */
[----:B------:R-:W-:Y:S01]  /*132b0*/  ULDC.64 UR4, c[0x0][0xd00] ;  /* 0x0003400000047ab9 */ /* 0x000fe20000000a00 */
[----:B------:R-:W-:Y:S01]  /*132c0*/  F2FP.F16.F32.PACK_AB R32, R33, R32 ;  /* 0x000000202120723e */ /* 0x000fe200000000ff */
[----:B0-----:R-:W4:Y:S01]  /*132d0*/  LDL R180, [R1+0x64] ;  /* 0x0000640001b47983 */ /* 0x001f220000100800 */
[----:B------:R-:W-:-:S02]  /*132e0*/  F2FP.F16.F32.PACK_AB R27, R108, R27 ;  /* 0x0000001b6c1b723e */ /* 0x000fc400000000ff */
[----:B------:R-:W-:Y:S01]  /*132f0*/  F2FP.F16.F32.PACK_AB R40, R41, R40 ;  /* 0x000000282928723e */ /* 0x000fe200000000ff */
[----:B------:R-:W4:Y:S01]  /*13300*/  LDL R178, [R1+0x50] ;  /* 0x0000500001b27983 */ /* 0x000f220000100800 */
[----:B------:R-:W-:Y:S02]  /*13310*/  MOV R10, R19 ;  /* 0x00000013000a7202 */ /* 0x000fe40000000f00 */
[----:B-1----:R-:W-:Y:S02]  /*13320*/  MOV R11, R12 ;  /* 0x0000000c000b7202 */ /* 0x002fe40000000f00 */
        /* <DEDUP_REMOVED lines=38> */
[----:B------:R-:W-:Y:S01]  /*13590*/  F2FP.F16.F32.PACK_AB R147, R0, R150 ;  /* 0x000000960093723e */ /* 0x000fe200000000ff */
[----:B------:R-:W-:Y:S01]  /*135a0*/  IMAD.MOV.U32 R3, RZ, RZ, RZ ;  /* 0x000000ffff037224 */ /* 0x000fe200078e00ff */
[----:B------:R-:W0:Y:S01]  /*135b0*/  LDC R0, c[0x0][0xce8] ;  /* 0x00033a00ff007b82 */ /* 0x000e220000000800 */
[----:B---3--:R-:W-:-:S07]  /*135c0*/  IMAD.WIDE R126, R13, 0x2, R10 ;  /* 0x000000020d7e7825 */ /* 0x008fce00078e020a */
[----:B------:R-:W-:Y:S01]  /*135d0*/  BAR.SYNC.DEFER_BLOCKING 0x1, 0x100 ;  /* 0x0044000000007b1d */ /* 0x000fe20000010000 */
[----:B------:R-:W-:-:S04]  /*135e0*/  IADD3 R38, P3, R126, 0x60, RZ ;  /* 0x000000607e267810 */ /* 0x000fc80007f7e0ff */
[----:B------:R-:W-:Y:S02]  /*135f0*/  LOP3.LUT R94, R38, 0x380, RZ, 0xc0, !PT ;  /* 0x00000380265e7812 */ /* 0x000fe400078ec0ff */
[C---:B------:R-:W-:Y:S02]  /*13600*/  IADD3 R20, P1, R126.reuse, 0x20, RZ ;  /* 0x000000207e147810 */ /* 0x040fe40007f3e0ff */
[----:B------:R-:W-:Y:S02]  /*13610*/  IADD3 R14, P2, R126, 0x40, RZ ;  /* 0x000000407e0e7810 */ /* 0x000fe40007f5e0ff */
[----:B------:R-:W-:Y:S02]  /*13620*/  SHF.R.U64 R183, R94, 0x3, RZ ;  /* 0x000000035eb77819 */ /* 0x000fe400000012ff */
[----:B------:R-:W-:Y:S02]  /*13630*/  IADD3 R12, P0, R126, 0x4040, RZ ;  /* 0x000040407e0c7810 */ /* 0x000fe40007f1e0ff */
[----:B------:R-:W-:-:S02]  /*13640*/  LOP3.LUT R177, R20, 0x380, RZ, 0xc0, !PT ;  /* 0x0000038014b17812 */ /* 0x000fc400078ec0ff */
[----:B------:R-:W-:Y:S02]  /*13650*/  IADD3 R46, P4, R126, 0x4000, RZ ;  /* 0x000040007e2e7810 */ /* 0x000fe40007f9e0ff */
[----:B-----5:R-:W-:Y:S02]  /*13660*/  LOP3.LUT R30, R14, 0x380, RZ, 0xc0, !PT ;  /* 0x000003800e1e7812 */ /* 0x020fe400078ec0ff */
[----:B------:R-:W-:Y:S02]  /*13670*/  LOP3.LUT R38, R183, R38, RZ, 0x3c, !PT ;  /* 0x00000026b7267212 */ /* 0x000fe400078e3cff */
[----:B------:R-:W-:Y:S02]  /*13680*/  LOP3.LUT R183, R12, 0x380, RZ, 0xc0, !PT ;  /* 0x000003800cb77812 */ /* 0x000fe400078ec0ff */
[----:B------:R-:W-:Y:S01]  /*13690*/  SHF.R.U64 R177, R177, 0x3, RZ ;  /* 0x00000003b1b17819 */ /* 0x000fe200000012ff */
[----:B------:R-:W-:Y:S01]  /*136a0*/  IMAD.X R47, RZ, RZ, R127, P4 ;  /* 0x000000ffff2f7224 */ /* 0x000fe200020e067f */
[----:B------:R-:W-:-:S02]  /*136b0*/  SHF.R.U64 R181, R30, 0x3, RZ ;  /* 0x000000031eb57819 */ /* 0x000fc400000012ff */
[C---:B------:R-:W-:Y:S02]  /*136c0*/  IADD3 R90, P5, R126.reuse, 0x4020, RZ ;  /* 0x000040207e5a7810 */ /* 0x040fe40007fbe0ff */
[----:B------:R-:W-:Y:S02]  /*136d0*/  SHF.R.U64 R183, R183, 0x3, RZ ;  /* 0x00000003b7b77819 */ /* 0x000fe400000012ff */
[----:B------:R-:W-:Y:S01]  /*136e0*/  IADD3 R110, P4, R126, 0x8040, RZ ;  /* 0x000080407e6e7810 */ /* 0x000fe20007f9e0ff */
[--C-:B------:R-:W-:Y:S01]  /*136f0*/  IMAD.X R31, RZ, RZ, R127.reuse, P2 ;  /* 0x000000ffff1f7224 */ /* 0x100fe200010e067f */
[----:B------:R-:W-:Y:S01]  /*13700*/  LOP3.LUT R20, R177, R20, RZ, 0x3c, !PT ;  /* 0x00000014b1147212 */ /* 0x000fe200078e3cff */
[----:B------:R-:W-:Y:S01]  /*13710*/  IMAD.X R39, RZ, RZ, R127, P3 ;  /* 0x000000ffff277224 */ /* 0x000fe200018e067f */
[----:B------:R-:W-:Y:S02]  /*13720*/  LOP3.LUT R30, R181, R14, RZ, 0x3c, !PT ;  /* 0x0000000eb51e7212 */ /* 0x000fe400078e3cff */
[----:B------:R-:W-:-:S02]  /*13730*/  LOP3.LUT R177, R46, 0x380, RZ, 0xc0, !PT ;  /* 0x000003802eb17812 */ /* 0x000fc400078ec0ff */
[C---:B------:R-:W-:Y:S02]  /*13740*/  IADD3 R102, P2, R126.reuse, 0x8000, RZ ;  /* 0x000080007e667810 */ /* 0x040fe40007f5e0ff */
[----:B------:R-:W-:Y:S02]  /*13750*/  IADD3 R106, P3, R126, 0x8020, RZ ;  /* 0x000080207e6a7810 */ /* 0x000fe40007f7e0ff */
[----:B------:R-:W-:Y:S02]  /*13760*/  LOP3.LUT R181, R90, 0x380, RZ, 0xc0, !PT ;  /* 0x000003805ab57812 */ /* 0x000fe400078ec0ff */
[----:B------:R-:W-:Y:S01]  /*13770*/  LOP3.LUT R94, R183, R12, RZ, 0x3c, !PT ;  /* 0x0000000cb75e7212 */ /* 0x000fe200078e3cff */
[----:B------:R-:W-:Y:S01]  /*13780*/  IMAD.X R21, RZ, RZ, R127, P1 ;  /* 0x000000ffff157224 */ /* 0x000fe200008e067f */
[----:B------:R-:W-:Y:S02]  /*13790*/  LOP3.LUT R183, R110, 0x380, RZ, 0xc0, !PT ;  /* 0x000003806eb77812 */ /* 0x000fe400078ec0ff */
[----:B------:R-:W-:-:S02]  /*137a0*/  LOP3.LUT R15, R126, 0x380, RZ, 0xc0, !PT ;  /* 0x000003807e0f7812 */ /* 0x000fc400078ec0ff */
[C---:B------:R-:W-:Y:S02]  /*137b0*/  IADD3 R98, P1, R126.reuse, 0x4060, RZ ;  /* 0x000040607e627810 */ /* 0x040fe40007f3e0ff */
[----:B------:R-:W-:Y:S01]  /*137c0*/  SHF.R.U64 R177, R177, 0x3, RZ ;  /* 0x00000003b1b17819 */ /* 0x000fe200000012ff */
[--C-:B------:R-:W-:Y:S01]  /*137d0*/  IMAD.X R103, RZ, RZ, R127.reuse, P2 ;  /* 0x000000ffff677224 */ /* 0x100fe200010e067f */
[----:B------:R-:W-:Y:S01]  /*137e0*/  SHF.R.U64 R181, R181, 0x3, RZ ;  /* 0x00000003b5b57819 */ /* 0x000fe200000012ff */
[----:B------:R-:W-:Y:S01]  /*137f0*/  IMAD.X R107, RZ, RZ, R127, P3 ;  /* 0x000000ffff6b7224 */ /* 0x000fe200018e067f */
[----:B------:R-:W-:Y:S02]  /*13800*/  SHF.R.U64 R183, R183, 0x3, RZ ;  /* 0x00000003b7b77819 */ /* 0x000fe400000012ff */
[C---:B------:R-:W-:Y:S02]  /*13810*/  IADD3 R176, P2, R126.reuse, 0xc040, RZ ;  /* 0x0000c0407eb07810 */ /* 0x040fe40007f5e0ff */
[----:B------:R-:W-:-:S02]  /*13820*/  IADD3 R151, P3, R126, 0xc060, RZ ;  /* 0x0000c0607e977810 */ /* 0x000fc40007f7e0ff */
[----:B------:R-:W-:Y:S02]  /*13830*/  SHF.R.U64 R15, R15, 0x3, RZ ;  /* 0x000000030f0f7819 */ /* 0x000fe400000012ff */
[----:B------:R-:W-:Y:S02]  /*13840*/  LOP3.LUT R185, R98, 0x380, RZ, 0xc0, !PT ;  /* 0x0000038062b97812 */ /* 0x000fe400078ec0ff */
[----:B------:R-:W-:Y:S01]  /*13850*/  LOP3.LUT R46, R177, R46, RZ, 0x3c, !PT ;  /* 0x0000002eb12e7212 */ /* 0x000fe200078e3cff */
[--C-:B------:R-:W-:Y:S01]  /*13860*/  IMAD.X R91, RZ, RZ, R127.reuse, P5 ;  /* 0x000000ffff5b7224 */ /* 0x100fe200028e067f */
[----:B------:R-:W-:Y:S01]  /*13870*/  LOP3.LUT R90, R181, R90, RZ, 0x3c, !PT ;  /* 0x0000005ab55a7212 */ /* 0x000fe200078e3cff */
[----:B------:R-:W-:Y:S01]  /*13880*/  IMAD.X R95, RZ, RZ, R127, P0 ;  /* 0x000000ffff5f7224 */ /* 0x000fe200000e067f */
[----:B------:R-:W-:Y:S02]  /*13890*/  LOP3.LUT R177, R102, 0x380, RZ, 0xc0, !PT ;  /* 0x0000038066b17812 */ /* 0x000fe400078ec0ff */
[----:B------:R-:W-:-:S02]  /*138a0*/  IADD3.X R99, RZ, R127, RZ, P1, !PT ;  /* 0x0000007fff637210 */ /* 0x000fc40000ffe4ff */
[----:B------:R-:W-:Y:S02]  /*138b0*/  LOP3.LUT R181, R106, 0x380, RZ, 0xc0, !PT ;  /* 0x000003806ab57812 */ /* 0x000fe400078ec0ff */
[----:B------:R-:W-:Y:S02]  /*138c0*/  LOP3.LUT R110, R183, R110, RZ, 0x3c, !PT ;  /* 0x0000006eb76e7212 */ /* 0x000fe400078e3cff */
[C---:B------:R-:W-:Y:S02]  /*138d0*/  IADD3 R114, P5, R126.reuse, 0x8060, RZ ;  /* 0x000080607e727810 */ /* 0x040fe40007fbe0ff */
[C---:B--2---:R-:W-:Y:S02]  /*138e0*/  IADD3 R84, P0, R126.reuse, 0xc000, RZ ;  /* 0x0000c0007e547810 */ /* 0x044fe40007f1e0ff */
[----:B------:R-:W-:Y:S02]  /*138f0*/  IADD3 R122, P1, R126, 0xc020, RZ ;  /* 0x0000c0207e7a7810 */ /* 0x000fe40007f3e0ff */
[----:B------:R-:W-:-:S02]  /*13900*/  LOP3.LUT R183, R176, 0x380, RZ, 0xc0, !PT ;  /* 0x00000380b0b77812 */ /* 0x000fc400078ec0ff */
[----:B------:R-:W-:Y:S02]  /*13910*/  LOP3.LUT R14, R151, 0x380, RZ, 0xc0, !PT ;  /* 0x00000380970e7812 */ /* 0x000fe400078ec0ff */
[----:B------:R-:W-:Y:S02]  /*13920*/  LOP3.LUT R126, R15, R126, RZ, 0x3c, !PT ;  /* 0x0000007e0f7e7212 */ /* 0x000fe400078e3cff */
[----:B------:R-:W-:Y:S02]  /*13930*/  SHF.R.U64 R185, R185, 0x3, RZ ;  /* 0x00000003b9b97819 */ /* 0x000fe400000012ff */
[----:B------:R-:W-:Y:S02]  /*13940*/  SHF.R.U64 R177, R177, 0x3, RZ ;  /* 0x00000003b1b17819 */ /* 0x000fe400000012ff */
[----:B------:R-:W-:Y:S02]  /*13950*/  SHF.R.U64 R181, R181, 0x3, RZ ;  /* 0x00000003b5b57819 */ /* 0x000fe400000012ff */
[----:B------:R-:W-:-:S02]  /*13960*/  SHF.R.U64 R183, R183, 0x3, RZ ;  /* 0x00000003b7b77819 */ /* 0x000fc400000012ff */
[----:B------:R-:W-:Y:S02]  /*13970*/  SHF.R.U64 R14, R14, 0x3, RZ ;  /* 0x000000030e0e7819 */ /* 0x000fe400000012ff */
[----:B------:R-:W-:Y:S02]  /*13980*/  LOP3.LUT R98, R185, R98, RZ, 0x3c, !PT ;  /* 0x00000062b9627212 */ /* 0x000fe400078e3cff */
[----:B------:R-:W-:Y:S01]  /*13990*/  MOV R126, R126 ;  /* 0x0000007e007e7202 */ /* 0x000fe20000000f00 */
[--C-:B------:R-:W-:Y:S01]  /*139a0*/  IMAD.X R13, RZ, RZ, R127.reuse, P2 ;  /* 0x000000ffff0d7224 */ /* 0x100fe200010e067f */
[----:B------:R-:W-:Y:S01]  /*139b0*/  LOP3.LUT R185, R114, 0x380, RZ, 0xc0, !PT ;  /* 0x0000038072b97812 */ /* 0x000fe200078ec0ff */
[----:B------:R-:W-:Y:S01]  /*139c0*/  IMAD.X R15, RZ, RZ, R127, P3 ;  /* 0x000000ffff0f7224 */ /* 0x000fe200018e067f */
[----:B------:R-:W-:Y:S02]  /*139d0*/  LOP3.LUT R102, R177, R102, RZ, 0x3c, !PT ;  /* 0x00000066b1667212 */ /* 0x000fe400078e3cff */
[----:B------:R-:W-:-:S02]  /*139e0*/  MOV R28, R20 ;  /* 0x00000014001c7202 */ /* 0x000fc40000000f00 */
[----:B------:R-:W-:Y:S02]  /*139f0*/  LOP3.LUT R106, R181, R106, RZ, 0x3c, !PT ;  /* 0x0000006ab56a7212 */ /* 0x000fe400078e3cff */
[----:B------:R-:W-:Y:S02]  /*13a00*/  LOP3.LUT R177, R84, 0x380, RZ, 0xc0, !PT ;  /* 0x0000038054b17812 */ /* 0x000fe400078ec0ff */
[----:B------:R-:W-:Y:S02]  /*13a10*/  MOV R30, R30 ;  /* 0x0000001e001e7202 */ /* 0x000fe40000000f00 */
[----:B------:R-:W-:Y:S02]  /*13a20*/  LOP3.LUT R181, R122, 0x380, RZ, 0xc0, !PT ;  /* 0x000003807ab57812 */ /* 0x000fe400078ec0ff */
[----:B------:R-:W-:Y:S02]  /*13a30*/  LOP3.LUT R12, R183, R176, RZ, 0x3c, !PT ;  /* 0x000000b0b70c7212 */ /* 0x000fe400078e3cff */
[----:B------:R-:W-:-:S02]  /*13a40*/  LOP3.LUT R14, R14, R151, RZ, 0x3c, !PT ;  /* 0x000000970e0e7212 */ /* 0x000fc400078e3cff */
[----:B------:R-:W-:Y:S01]  /*13a50*/  MOV R38, R38 ;  /* 0x0000002600267202 */ /* 0x000fe20000000f00 */
[----:B------:R1:W-:Y:S01]  /*13a60*/  STSM.16.M88.4 [R126], R24 ;  /* 0x000000187e007844 */ /* 0x0003e20000000200 */
[----:B------:R-:W-:Y:S02]  /*13a70*/  MOV R46, R46 ;  /* 0x0000002e002e7202 */ /* 0x000fe40000000f00 */
[----:B------:R-:W-:Y:S01]  /*13a80*/  SHF.R.U64 R185, R185, 0x3, RZ ;  /* 0x00000003b9b97819 */ /* 0x000fe200000012ff */
[----:B------:R2:W-:Y:S01]  /*13a90*/  STSM.16.M88.4 [R28], R32 ;  /* 0x000000201c007844 */ /* 0x0005e20000000200 */
[----:B------:R-:W-:Y:S01]  /*13aa0*/  MOV R90, R90 ;  /* 0x0000005a005a7202 */ /* 0x000fe20000000f00 */
[--C-:B------:R-:W-:Y:S01]  /*13ab0*/  IMAD.X R111, RZ, RZ, R127.reuse, P4 ;  /* 0x000000ffff6f7224 */ /* 0x100fe200020e067f */
[----:B------:R-:W-:Y:S01]  /*13ac0*/  SHF.R.U64 R177, R177, 0x3, RZ ;  /* 0x00000003b1b17819 */ /* 0x000fe200000012ff */
[----:B------:R3:W-:Y:S01]  /*13ad0*/  STSM.16.M88.4 [R30], R40 ;  /* 0x000000281e007844 */ /* 0x0007e20000000200 */
[----:B------:R-:W-:Y:S01]  /*13ae0*/  MOV R94, R94 ;  /* 0x0000005e005e7202 */ /* 0x000fe20000000f00 */
[----:B------:R-:W-:Y:S01]  /*13af0*/  IMAD.X R115, RZ, RZ, R127, P5 ;  /* 0x000000ffff737224 */ /* 0x000fe200028e067f */
[----:B------:R-:W-:Y:S01]  /*13b00*/  SHF.R.U64 R181, R181, 0x3, RZ ;  /* 0x00000003b5b57819 */ /* 0x000fe200000012ff */
[----:B------:R0:W-:Y:S01]  /*13b10*/  STSM.16.M88.4 [R38], R48 ;  /* 0x0000003026007844 */ /* 0x0001e20000000200 */
[----:B------:R-:W-:-:S02]  /*13b20*/  MOV R98, R98 ;  /* 0x0000006200627202 */ /* 0x000fc40000000f00 */
[----:B------:R-:W-:Y:S02]  /*13b30*/  MOV R20, R12 ;  /* 0x0000000c00147202 */ /* 0x000fe40000000f00 */
[----:B------:R-:W-:Y:S01]  /*13b40*/  MOV R21, R14 ;  /* 0x0000000e00157202 */ /* 0x000fe20000000f00 */
[----:B------:R-:W-:Y:S01]  /*13b50*/  IMAD.X R119, RZ, RZ, R127, P0 ;  /* 0x000000ffff777224 */ /* 0x000fe200000e067f */
[----:B------:R-:W-:Y:S01]  /*13b60*/  MOV R102, R102 ;  /* 0x0000006600667202 */ /* 0x000fe20000000f00 */
[----:B------:R-:W-:Y:S01]  /*13b70*/  STSM.16.M88.4 [R46], R56 ;  /* 0x000000382e007844 */ /* 0x000fe20000000200 */
[----:B------:R-:W-:Y:S02]  /*13b80*/  F2FP.F16.F32.PACK_AB R12, R89, R166 ;  /* 0x000000a6590c723e */ /* 0x000fe400000000ff */
[----:B------:R-:W-:Y:S02]  /*13b90*/  F2FP.F16.F32.PACK_AB R13, R79, R70 ;  /* 0x000000464f0d723e */ /* 0x000fe400000000ff */
[----:B------:R-:W-:-:S02]  /*13ba0*/  F2FP.F16.F32.PACK_AB R14, R93, R167 ;  /* 0x000000a75d0e723e */ /* 0x000fc400000000ff */
[----:B------:R-:W-:Y:S01]  /*13bb0*/  F2FP.F16.F32.PACK_AB R15, R120, R116 ;  /* 0x00000074780f723e */ /* 0x000fe200000000ff */
[----:B------:R-:W-:Y:S01]  /*13bc0*/  IMAD.X R123, RZ, RZ, R127, P1 ;  /* 0x000000ffff7b7224 */ /* 0x000fe200008e067f */
[----:B------:R-:W-:Y:S01]  /*13bd0*/  LOP3.LUT R114, R185, R114, RZ, 0x3c, !PT ;  /* 0x00000072b9727212 */ /* 0x000fe200078e3cff */
[----:B------:R-:W-:Y:S01]  /*13be0*/  STSM.16.M88.4 [R90], R64 ;  /* 0x000000405a007844 */ /* 0x000fe20000000200 */
[----:B------:R-:W-:Y:S02]  /*13bf0*/  LOP3.LUT R118, R177, R84, RZ, 0x3c, !PT ;  /* 0x00000054b1767212 */ /* 0x000fe400078e3cff */
[----:B------:R-:W-:Y:S01]  /*13c00*/  LOP3.LUT R122, R181, R122, RZ, 0x3c, !PT ;  /* 0x0000007ab57a7212 */ /* 0x000fe200078e3cff */
[----:B------:R-:W-:Y:S01]  /*13c10*/  STSM.16.M88.4 [R94], R72 ;  /* 0x000000485e007844 */ /* 0x000fe20000000200 */
[----:B------:R-:W-:Y:S02]  /*13c20*/  MOV R106, R106 ;  /* 0x0000006a006a7202 */ /* 0x000fe40000000f00 */
[----:B-1----:R-:W-:Y:S01]  /*13c30*/  F2FP.F16.F32.PACK_AB R24, R97, R168 ;  /* 0x000000a86118723e */ /* 0x002fe200000000ff */
[----:B------:R-:W-:Y:S01]  /*13c40*/  STSM.16.M88.4 [R98], R80 ;  /* 0x0000005062007844 */ /* 0x000fe20000000200 */
[----:B------:R-:W-:-:S02]  /*13c50*/  F2FP.F16.F32.PACK_AB R25, R128, R124 ;  /* 0x0000007c8019723e */ /* 0x000fc400000000ff */
[----:B------:R-:W-:Y:S02]  /*13c60*/  F2FP.F16.F32.PACK_AB R26, R101, R169 ;  /* 0x000000a9651a723e */ /* 0x000fe400000000ff */
[----:B------:R-:W-:Y:S01]  /*13c70*/  F2FP.F16.F32.PACK_AB R27, R153, R152 ;  /* 0x00000098991b723e */ /* 0x000fe200000000ff */
[----:B------:R4:W-:Y:S01]  /*13c80*/  STSM.16.M88.4 [R102], R12 ;  /* 0x0000000c66007844 */ /* 0x0009e20000000200 */
[----:B------:R-:W-:Y:S02]  /*13c90*/  MOV R110, R110 ;  /* 0x0000006e006e7202 */ /* 0x000fe40000000f00 */
[----:B--2---:R-:W-:Y:S02]  /*13ca0*/  F2FP.F16.F32.PACK_AB R28, R105, R170 ;  /* 0x000000aa691c723e */ /* 0x004fe400000000ff */
[----:B---3--:R-:W-:Y:S02]  /*13cb0*/  F2FP.F16.F32.PACK_AB R30, R109, R171 ;  /* 0x000000ab6d1e723e */ /* 0x008fe400000000ff */
[----:B------:R-:W-:-:S02]  /*13cc0*/  F2FP.F16.F32.PACK_AB R31, R157, R156 ;  /* 0x0000009c9d1f723e */ /* 0x000fc400000000ff */
[----:B------:R-:W-:Y:S02]  /*13cd0*/  MOV R114, R114 ;  /* 0x0000007200727202 */ /* 0x000fe40000000f00 */
[----:B------:R-:W-:Y:S02]  /*13ce0*/  F2FP.F16.F32.PACK_AB R32, R113, R172 ;  /* 0x000000ac7120723e */ /* 0x000fe400000000ff */
[----:B------:R-:W-:Y:S02]  /*13cf0*/  F2FP.F16.F32.PACK_AB R33, R159, R158 ;  /* 0x0000009e9f21723e */ /* 0x000fe400000000ff */
[----:B------:R-:W-:Y:S02]  /*13d00*/  F2FP.F16.F32.PACK_AB R34, R117, R173 ;  /* 0x000000ad7522723e */ /* 0x000fe400000000ff */
[----:B------:R-:W-:Y:S02]  /*13d10*/  F2FP.F16.F32.PACK_AB R35, R161, R160 ;  /* 0x000000a0a123723e */ /* 0x000fe400000000ff */
[----:B------:R-:W-:-:S02]  /*13d20*/  MOV R118, R118 ;  /* 0x0000007600767202 */ /* 0x000fc40000000f00 */
[----:B0-----:R-:W-:Y:S02]  /*13d30*/  F2FP.F16.F32.PACK_AB R38, R125, R175 ;  /* 0x000000af7d26723e */ /* 0x001fe400000000ff */
[----:B------:R-:W-:Y:S02]  /*13d40*/  F2FP.F16.F32.PACK_AB R39, R165, R164 ;  /* 0x000000a4a527723e */ /* 0x000fe400000000ff */
[----:B------:R-:W-:Y:S02]  /*13d50*/  ISETP.NE.U32.AND P0, PT, RZ, UR4, PT ;  /* 0x00000004ff007c0c */ /* 0x000fe4000bf05070 */
[----:B----4-:R-:W-:Y:S01]  /*13d60*/  IADD3 R12, P1, R184, UR4, RZ ;  /* 0x00000004b80c7c10 */ /* 0x010fe2000ff3e0ff */
[----:B------:R-:W-:Y:S01]  /*13d70*/  STSM.16.M88.4 [R106], R24 ;  /* 0x000000186a007844 */ /* 0x000fe20000000200 */
[----:B------:R-:W-:Y:S02]  /*13d80*/  MOV R122, R122 ;  /* 0x0000007a007a7202 */ /* 0x000fe40000000f00 */
[----:B------:R-:W-:-:S02]  /*13d90*/  F2FP.F16.F32.PACK_AB R40, R129, R179 ;  /* 0x000000b38128723e */ /* 0x000fc400000000ff */
[----:B------:R-:W-:Y:S02]  /*13da0*/  F2FP.F16.F32.PACK_AB R41, R131, R130 ;  /* 0x000000828329723e */ /* 0x000fe400000000ff */
[----:B------:R-:W-:Y:S02]  /*13db0*/  F2FP.F16.F32.PACK_AB R42, R133, R132 ;  /* 0x00000084852a723e */ /* 0x000fe400000000ff */
[----:B------:R-:W-:Y:S01]  /*13dc0*/  F2FP.F16.F32.PACK_AB R43, R135, R134 ;  /* 0x00000086872b723e */ /* 0x000fe200000000ff */
[----:B------:R0:W-:Y:S01]  /*13dd0*/  STSM.16.M88.4 [R110], R28 ;  /* 0x0000001c6e007844 */ /* 0x0001e20000000200 */
[----:B------:R-:W-:Y:S02]  /*13de0*/  ISETP.NE.AND.EX P0, PT, RZ, UR5, PT, P0 ;  /* 0x00000005ff007c0c */ /* 0x000fe4000bf05300 */
[----:B------:R-:W-:Y:S01]  /*13df0*/  IADD3.X R13, R182, UR5, RZ, P1, !PT ;  /* 0x00000005b60d7c10 */ /* 0x000fe20008ffe4ff */
[----:B------:R1:W-:Y:S01]  /*13e00*/  STSM.16.M88.4 [R114], R32 ;  /* 0x0000002072007844 */ /* 0x0003e20000000200 */
[----:B------:R-:W-:-:S03]  /*13e10*/  ULDC.64 UR4, c[0x0][0xd08] ;  /* 0x0003420000047ab9 */ /* 0x000fc60000000a00 */
[----:B------:R1:W-:Y:S01]  /*13e20*/  STSM.16.M88.4 [R118], R36 ;  /* 0x0000002476007844 */ /* 0x0003e20000000200 */
[----:B------:R-:W-:-:S03]  /*13e30*/  ISETP.NE.U32.AND P2, PT, RZ, UR4, PT ;  /* 0x00000004ff007c0c */ /* 0x000fc6000bf45070 */
[----:B------:R1:W-:Y:S04]  /*13e40*/  STSM.16.M88.4 [R122], R40 ;  /* 0x000000287a007844 */ /* 0x0003e80000000200 */
[----:B------:R1:W-:Y:S01]  /*13e50*/  STSM.16.M88.4 [R20], R136 ;  /* 0x0000008814007844 */ /* 0x0003e20000000200 */
[----:B------:R-:W-:-:S03]  /*13e60*/  ISETP.NE.AND.EX P2, PT, RZ, UR5, PT, P2 ;  /* 0x00000005ff007c0c */ /* 0x000fc6000bf45320 */
[----:B------:R1:W-:Y:S01]  /*13e70*/  STSM.16.M88.4 [R21], R144 ;  /* 0x0000009015007844 */ /* 0x0003e20000000200 */
[----:B------:R-:W-:Y:S09]  /*13e80*/  BAR.SYNC.DEFER_BLOCKING 0x1, 0x100 ;  /* 0x0044000000007b1d */ /* 0x000ff20000010000 */
[----:B------:R-:W-:Y:S01]  /*13e90*/  @P2 IADD3 R8, P3, R184, UR4, RZ ;  /* 0x00000004b8082c10 */ /* 0x000fe2000ff7e0ff */
[----:B------:R-:W-:-:S02]  /*13ea0*/  ULDC UR4, c[0x0][0xb88] ;  /* 0x0002e20000047ab9 */ /* 0x000fc40000000800 */
[----:B------:R-:W-:Y:S01]  /*13eb0*/  IMAD.U32 R7, RZ, RZ, UR4 ;  /* 0x00000004ff077e24 */ /* 0x000fe2000f8e00ff */
[----:B------:R-:W-:Y:S01]  /*13ec0*/  @P2 IADD3.X R9, R182, UR5, RZ, P3, !PT ;  /* 0x00000005b6092c10 */ /* 0x000fe20009ffe4ff */
[----:B------:R1:W5:Y:S04]  /*13ed0*/  @P0 LDG.E R3, desc[UR40][R12.64] ;  /* 0x000000280c030981 */ /* 0x000368000c1e1900 */
[----:B------:R1:W5:Y:S01]  /*13ee0*/  @P2 LDG.E R7, desc[UR40][R8.64] ;  /* 0x0000002808072981 */ /* 0x000362000c1e1900 */
[----:B------:R-:W-:-:S13]  /*13ef0*/  ISETP.NE.AND P1, PT, R0, 0x1, PT ;  /* 0x000000010000780c */ /* 0x000fda0003f25270 */
[----:B------:R-:W2:Y:S08]  /*13f00*/  @P1 LDC R4, c[0x0][0xcec] ;  /* 0x00033b00ff041b82 */ /* 0x000eb00000000800 */
[----:B------:R-:W3:Y:S01]  /*13f10*/  @P1 LDC R15, c[0x0][0xcf0] ;  /* 0x00033c00ff0f1b82 */ /* 0x000ee20000000800 */
[----:B0-----:R-:W-:Y:S01]  /*13f20*/  IMAD.IADD R29, R180, 0x1, R178 ;  /* 0x00000001b41d7824 */ /* 0x001fe200078e02b2 */
[----:B-1----:R-:W-:Y:S06]  /*13f30*/  @P2 BRA `(.L_x_5700) ;  /* 0x0000000000102947 */ /* 0x002fec0003800000 */
[----:B------:R-:W-:Y:S05]  /*13f40*/  @!P0 BRA `(.L_x_5700) ;  /* 0x00000000000c8947 */ /* 0x000fea0003800000 */
[----:B------:R-:W4:Y:S04]  /*13f50*/  LDG.E R8, desc[UR40][R12.64] ;  /* 0x000000280c087981 */ /* 0x000f28000c1e1900 */
[----:B-----5:R-:W4:Y:S02]  /*13f60*/  LDG.E R7, desc[UR40][R12.64+0x4] ;  /* 0x000004280c077981 */ /* 0x020f24000c1e1900 */
[----:B----4-:R-:W-:-:S07]  /*13f70*/  IMAD.IADD R7, R7, 0x1, -R8 ;  /* 0x0000000107077824 */ /* 0x010fce00078e0a08 */
.L_x_5700:
[----:B------:R-:W4:Y:S01]  /*13f80*/  LDL.LU R24, [R1+0x94] ;  /* 0x0000940001187983 */ /* 0x000f220000300800 */
[----:B------:R-:W0:Y:S01]  /*13f90*/  S2R R8, SR_TID.X ;  /* 0x0000000000087919 */ /* 0x000e220000002100 */
[----:B--2---:R-:W-:Y:S01]  /*13fa0*/  @P1 IMAD.HI.U32 R4, R29, R4, RZ ;  /* 0x000000041d041227 */ /* 0x004fe200078e00ff */
[----:B------:R-:W-:Y:S01]  /*13fb0*/  ULDC.64 UR4, c[0x0][0xc90] ;  /* 0x0003240000047ab9 */ /* 0x000fe20000000a00 */
[--C-:B-----5:R-:W-:Y:S01]  /*13fc0*/  SHF.R.S32.HI R21, RZ, 0x1f, R3.reuse ;  /* 0x0000001fff157819 */ /* 0x120fe20000011403 */
[----:B------:R-:W2:Y:S01]  /*13fd0*/  LDL.LU R14, [R1+0x88] ;  /* 0x00008800010e7983 */ /* 0x000ea20000300800 */
[----:B------:R-:W-:Y:S01]  /*13fe0*/  IMAD.MOV.U32 R20, RZ, RZ, R3 ;  /* 0x000000ffff147224 */ /* 0x000fe200078e0003 */
[----:B------:R-:W-:Y:S01]  /*13ff0*/  MOV R13, R29 ;  /* 0x0000001d000d7202 */ /* 0x000fe20000000f00 */
[----:B------:R-:W1:Y:S01]  /*14000*/  @P1 LDC R79, c[0x0][0xcec] ;  /* 0x00033b00ff4f1b82 */ /* 0x000e620000000800 */
[----:B------:R-:W4:Y:S04]  /*14010*/  LDL.LU R88, [R1+0x7c] ;  /* 0x00007c0001587983 */ /* 0x000f280000300800 */
[----:B------:R-:W4:Y:S01]  /*14020*/  LDL R95, [R1+0x3c] ;  /* 0x00003c00015f7983 */ /* 0x000f220000100800 */
[----:B---3--:R-:W-:-:S03]  /*14030*/  @P1 SHF.R.U32.HI R13, RZ, R15, R4 ;  /* 0x0000000fff0d1219 */ /* 0x008fc60000011604 */
[----:B------:R-:W3:Y:S02]  /*14040*/  LDL R26, [R1+0xa0] ;  /* 0x0000a000011a7983 */ /* 0x000ee40000100800 */
[----:B------:R-:W-:Y:S02]  /*14050*/  IMAD.MOV R27, RZ, RZ, -R13 ;  /* 0x000000ffff1b7224 */ /* 0x000fe400078e0a0d */
[----:B------:R0:W5:Y:S04]  /*14060*/  LDL R96, [R1+0xb4] ;  /* 0x0000b40001607983 */ /* 0x0001680000100800 */
[----:B------:R0:W5:Y:S04]  /*14070*/  LDL R94, [R1+0xb0] ;  /* 0x0000b000015e7983 */ /* 0x0001680000100800 */
[----:B------:R1:W5:Y:S01]  /*14080*/  LDL R93, [R1+0x70] ;  /* 0x00007000015d7983 */ /* 0x0003620000100800 */
[----:B0-----:R-:W-:-:S03]  /*14090*/  VIADD R84, R8, 0xffffff80 ;  /* 0xffffff8008547836 */ /* 0x001fc60000000000 */
[----:B------:R0:W5:Y:S02]  /*140a0*/  LDL R92, [R1+0xac] ;  /* 0x0000ac00015c7983 */ /* 0x0001640000100800 */
[----:B------:R-:W-:Y:S02]  /*140b0*/  SHF.R.S32.HI R83, RZ, 0x1f, R84 ;  /* 0x0000001fff537819 */ /* 0x000fe40000011454 */
[----:B------:R0:W5:Y:S02]  /*140c0*/  LDL R91, [R1+0x6c] ;  /* 0x00006c00015b7983 */ /* 0x0001640000100800 */
[----:B------:R-:W-:Y:S02]  /*140d0*/  LEA.HI R83, R83, R84, RZ, 0x3 ;  /* 0x0000005453537211 */ /* 0x000fe400078f18ff */
[----:B------:R0:W5:Y:S02]  /*140e0*/  LDL R90, [R1+0xa8] ;  /* 0x0000a800015a7983 */ /* 0x0001640000100800 */
[----:B------:R-:W-:Y:S01]  /*140f0*/  SHF.R.S32.HI R83, RZ, 0x3, R83 ;  /* 0x00000003ff537819 */ /* 0x000fe20000011453 */
[----:B------:R-:W0:Y:S01]  /*14100*/  S2R R30, SR_TID.X ;  /* 0x00000000001e7919 */ /* 0x000e220000002100 */
[----:B--2---:R-:W-:-:S02]  /*14110*/  SEL R76, R14, RZ, !P0 ;  /* 0x000000ff0e4c7207 */ /* 0x004fc40004000000 */
[----:B----4-:R-:W-:Y:S01]  /*14120*/  SHF.R.S32.HI R77, RZ, 0x1f, R88 ;  /* 0x0000001fff4d7819 */ /* 0x010fe20000011458 */
[----:B------:R-:W-:Y:S01]  /*14130*/  IMAD.WIDE.U32 R8, R88, UR4, R20 ;  /* 0x0000000458087c25 */ /* 0x000fe2000f8e0014 */
[----:B------:R-:W-:-:S03]  /*14140*/  SEL R20, R24, RZ, !P0 ;  /* 0x000000ff18147207 */ /* 0x000fc60004000000 */
[----:B------:R-:W-:Y:S02]  /*14150*/  IMAD R12, R77, UR4, RZ ;  /* 0x000000044d0c7c24 */ /* 0x000fe4000f8e02ff */
[----:B------:R-:W-:Y:S02]  /*14160*/  IMAD R25, R83, 0x40, R95 ;  /* 0x0000004053197824 */ /* 0x000fe400078e025f */
[----:B------:R-:W-:Y:S01]  /*14170*/  IMAD R15, R88, UR5, R12 ;  /* 0x00000005580f7c24 */ /* 0x000fe2000f8e020c */
[----:B------:R-:W-:-:S03]  /*14180*/  ULDC.64 UR4, c[0x0][0xc98] ;  /* 0x0003260000047ab9 */ /* 0x000fc60000000a00 */
        /* <DEDUP_REMOVED lines=9> */
[----:B------:R-:W-:Y:S02]  /*14220*/  ULDC.64 UR4, c[0x0][0xc88] ;  /* 0x0003220000047ab9 */ /* 0x000fe40000000a00 */
[----:B------:R-:W-:Y:S02]  /*14230*/  IMAD R4, R4, UR4, RZ ;  /* 0x0000000404047c24 */ /* 0x000fe4000f8e02ff */
[----:B------:R-:W-:Y:S02]  /*14240*/  IADD3.X R13, R25, R9, R14, P0, !PT ;  /* 0x00000009190d7210 */ /* 0x000fe400007fe40e */
[----:B------:R-:W-:-:S02]  /*14250*/  IMAD R9, R15, UR5, R4 ;  /* 0x000000050f097c24 */ /* 0x000fc4000f8e0204 */
[----:B------:R-:W-:Y:S01]  /*14260*/  IMAD.WIDE.U32 R12, R15, UR4, R12 ;  /* 0x000000040f0c7c25 */ /* 0x000fe2000f8e000c */
[----:B------:R-:W-:-:S03]  /*14270*/  ULDC.64 UR4, c[0x0][0xc50] ;  /* 0x0003140000047ab9 */ /* 0x000fc60000000a00 */
[----:B------:R-:W-:Y:S01]  /*14280*/  IMAD.IADD R9, R13, 0x1, R9 ;  /* 0x000000010d097824 */ /* 0x000fe200078e0209 */
[----:B------:R-:W-:-:S04]  /*14290*/  LEA R4, P0, R12, UR4, 0x2 ;  /* 0x000000040c047c11 */ /* 0x000fc8000f8010ff */
[----:B------:R-:W-:Y:S01]  /*142a0*/  LEA.HI.X R14, R12, UR5, R9, 0x2, P0 ;  /* 0x000000050c0e7c11 */ /* 0x000fe200080f1409 */
[----:B------:R-:W-:Y:S02]  /*142b0*/  ULDC.64 UR4, c[0x0][0xba0] ;  /* 0x0002e80000047ab9 */ /* 0x000fe40000000a00 */
[----:B------:R-:W-:-:S04]  /*142c0*/  IMAD R80, R21, UR4, RZ ;  /* 0x0000000415507c24 */ /* 0x000fc8000f8e02ff */
[C---:B------:R-:W-:Y:S02]  /*142d0*/  IMAD R21, R3.reuse, UR5, R80 ;  /* 0x0000000503157c24 */ /* 0x040fe4000f8e0250 */
[----:B------:R-:W-:Y:S01]  /*142e0*/  IMAD.WIDE.U32 R80, R3, UR4, RZ ;  /* 0x0000000403507c25 */ /* 0x000fe2000f8e00ff */
[----:B------:R-:W-:-:S03]  /*142f0*/  ULDC.64 UR4, c[0x0][0xbe8] ;  /* 0x0002fa0000047ab9 */ /* 0x000fc60000000a00 */
[----:B------:R-:W-:Y:S02]  /*14300*/  IMAD.IADD R81, R81, 0x1, R21 ;  /* 0x0000000151517824 */ /* 0x000fe400078e0215 */
[----:B------:R-:W-:Y:S02]  /*14310*/  IMAD R77, R77, UR4, RZ ;  /* 0x000000044d4d7c24 */ /* 0x000fe4000f8e02ff */
[----:B------:R-:W-:-:S04]  /*14320*/  IMAD.WIDE.U32 R80, R88, UR4, R80 ;  /* 0x0000000458507c25 */ /* 0x000fc8000f8e0050 */
[----:B------:R-:W-:Y:S01]  /*14330*/  IMAD R77, R88, UR5, R77 ;  /* 0x00000005584d7c24 */ /* 0x000fe2000f8e024d */
[C---:B------:R-:W-:Y:S01]  /*14340*/  IADD3 R13, P3, R10.reuse, 0x2000, RZ ;  /* 0x000020000a0d7810 */ /* 0x040fe20007f7e0ff */
[----:B------:R2:W5:Y:S01]  /*14350*/  LDL R88, [R1+0x74] ;  /* 0x0000740001587983 */ /* 0x0005620000100800 */
[C---:B------:R-:W-:Y:S02]  /*14360*/  IADD3 R27, P2, R10.reuse, 0x1000, RZ ;  /* 0x000010000a1b7810 */ /* 0x040fe40007f5e0ff */
[----:B------:R-:W-:Y:S02]  /*14370*/  SHF.R.S32.HI R82, RZ, 0x1f, R84 ;  /* 0x0000001fff527819 */ /* 0x000fe40000011454 */
[----:B------:R-:W-:Y:S01]  /*14380*/  IADD3 R29, P0, R10, 0x4000, RZ ;  /* 0x000040000a1d7810 */ /* 0x000fe20007f1e0ff */
[----:B0-----:R-:W-:Y:S01]  /*14390*/  VIADD R31, R30, 0xffffff80 ;  /* 0xffffff801e1f7836 */ /* 0x001fe20000000000 */
[----:B------:R-:W-:Y:S02]  /*143a0*/  LOP3.LUT R12, R13, 0x380, RZ, 0xc0, !PT ;  /* 0x000003800d0c7812 */ /* 0x000fe400078ec0ff */
[----:B------:R-:W-:-:S02]  /*143b0*/  IADD3 R25, P5, R10, 0x3000, RZ ;  /* 0x000030000a197810 */ /* 0x000fc40007fbe0ff */
[----:B------:R-:W-:Y:S01]  /*143c0*/  IADD3 R33, P4, R10, 0x5000, RZ ;  /* 0x000050000a217810 */ /* 0x000fe20007f9e0ff */
[----:B------:R-:W-:Y:S01]  /*143d0*/  SHFL.IDX PT, R50, R4, RZ, 0x1c1f ;  /* 0x001c1fff04327589 */ /* 0x000fe200000e0000 */
[----:B------:R-:W-:Y:S01]  /*143e0*/  SHF.R.U64 R12, R12, 0x3, RZ ;  /* 0x000000030c0c7819 */ /* 0x000fe200000012ff */
[--C-:B------:R-:W-:Y:S01]  /*143f0*/  IMAD.X R9, RZ, RZ, R11.reuse, P2 ;  /* 0x000000ffff097224 */ /* 0x100fe200010e060b */
[----:B------:R-:W-:Y:S01]  /*14400*/  LOP3.LUT R28, R29, 0x380, RZ, 0xc0, !PT ;  /* 0x000003801d1c7812 */ /* 0x000fe200078ec0ff */
[----:B------:R-:W0:Y:S01]  /*14410*/  SHFL.IDX PT, R51, R14, RZ, 0x1c1f ;  /* 0x001c1fff0e337589 */ /* 0x000e2200000e0000 */
[----:B------:R-:W-:Y:S01]  /*14420*/  LOP3.LUT R12, R12, R13, RZ, 0x3c, !PT ;  /* 0x0000000d0c0c7212 */ /* 0x000fe200078e3cff */
[----:B------:R-:W-:Y:S01]  /*14430*/  IMAD.X R13, RZ, RZ, R11, P3 ;  /* 0x000000ffff0d7224 */ /* 0x000fe200018e060b */
[C---:B------:R-:W-:Y:S01]  /*14440*/  IADD3 R37, P2, R10.reuse, 0x6000, RZ ;  /* 0x000060000a257810 */ /* 0x040fe20007f5e0ff */
[----:B------:R4:W-:Y:S01]  /*14450*/  SHFL.IDX PT, R54, R4, 0x1, 0x1c1f ;  /* 0x003c1f0004367f89 */ /* 0x0009e200000e0000 */
[----:B------:R-:W-:Y:S01]  /*14460*/  IADD3 R41, P3, R10, 0x7000, RZ ;  /* 0x000070000a297810 */ /* 0x000fe20007f7e0ff */
[----:B---3--:R-:W-:Y:S01]  /*14470*/  IMAD.IADD R15, R26, 0x1, R178 ;  /* 0x000000011a0f7824 */ /* 0x008fe200078e02b2 */
[----:B------:R-:W-:Y:S01]  /*14480*/  LEA.HI R82, R82, R84, RZ, 0x3 ;  /* 0x0000005452527211 */ /* 0x000fe200078f18ff */
[----:B------:R-:W3:Y:S01]  /*14490*/  SHFL.IDX PT, R55, R14, 0x1, 0x1c1f ;  /* 0x003c1f000e377f89 */ /* 0x000ee200000e0000 */
[----:B------:R-:W-:Y:S01]  /*144a0*/  LOP3.LUT R24, R25, 0x380, RZ, 0xc0, !PT ;  /* 0x0000038019187812 */ /* 0x000fe200078ec0ff */
[----:B------:R-:W-:Y:S01]  /*144b0*/  IMAD R78, R7, R0, RZ ;  /* 0x00000000074e7224 */ /* 0x000fe200078e02ff */
[----:B------:R-:W-:Y:S01]  /*144c0*/  LOP3.LUT R32, R33, 0x380, RZ, 0xc0, !PT ;  /* 0x0000038021207812 */ /* 0x000fe200078ec0ff */
[----:B------:R-:W-:Y:S01]  /*144d0*/  ULDC.64 UR4, c[0x0][0xbf0] ;  /* 0x0002fc0000047ab9 */ /* 0x000fe20000000a00 */
[----:B------:R-:W-:-:S02]  /*144e0*/  SHF.R.U64 R28, R28, 0x3, RZ ;  /* 0x000000031c1c7819 */ /* 0x000fc400000012ff */
[----:B------:R-:W-:Y:S02]  /*144f0*/  LOP3.LUT R36, R37, 0x380, RZ, 0xc0, !PT ;  /* 0x0000038025247812 */ /* 0x000fe400078ec0ff */
[----:B------:R-:W-:Y:S02]  /*14500*/  LOP3.LUT R40, R41, 0x380, RZ, 0xc0, !PT ;  /* 0x0000038029287812 */ /* 0x000fe400078ec0ff */
[----:B------:R-:W-:Y:S02]  /*14510*/  LOP3.LUT R82, R82, 0xfffffff8, RZ, 0xc0, !PT ;  /* 0xfffffff852527812 */ /* 0x000fe400078ec0ff */
[----:B------:R-:W-:Y:S02]  /*14520*/  SHF.R.S32.HI R30, RZ, 0x1f, R31 ;  /* 0x0000001fff1e7819 */ /* 0x000fe4000001141f */
[----:B------:R-:W-:Y:S02]  /*14530*/  SHF.R.U64 R24, R24, 0x3, RZ ;  /* 0x0000000318187819 */ /* 0x000fe400000012ff */
[----:B------:R-:W-:-:S02]  /*14540*/  SHF.R.U64 R32, R32, 0x3, RZ ;  /* 0x0000000320207819 */ /* 0x000fc400000012ff */
[----:B------:R-:W-:Y:S01]  /*14550*/  LOP3.LUT R28, R28, R29, RZ, 0x3c, !PT ;  /* 0x0000001d1c1c7212 */ /* 0x000fe200078e3cff */
[--C-:B------:R-:W-:Y:S01]  /*14560*/  IMAD.X R29, RZ, RZ, R11.reuse, P0 ;  /* 0x000000ffff1d7224 */ /* 0x100fe200000e060b */
[----:B------:R-:W-:Y:S01]  /*14570*/  SHF.R.U64 R36, R36, 0x3, RZ ;  /* 0x0000000324247819 */ /* 0x000fe200000012ff */
[----:B------:R-:W-:Y:S01]  /*14580*/  IMAD.IADD R82, R84, 0x1, -R82 ;  /* 0x0000000154527824 */ /* 0x000fe200078e0a52 */
[----:B------:R-:W-:Y:S01]  /*14590*/  SHF.R.U64 R40, R40, 0x3, RZ ;  /* 0x0000000328287819 */ /* 0x000fe200000012ff */
[----:B------:R-:W2:Y:S01]  /*145a0*/  @P1 LDC R84, c[0x0][0xcf0] ;  /* 0x00033c00ff541b82 */ /* 0x000ea20000000800 */
[----:B------:R-:W-:Y:S02]  /*145b0*/  IADD3 R49, P0, R10, 0x9000, RZ ;  /* 0x000090000a317810 */ /* 0x000fe40007f1e0ff */
[----:B------:R-:W-:Y:S02]  /*145c0*/  LEA.HI R30, R30, R31, RZ, 0x7 ;  /* 0x0000001f1e1e7211 */ /* 0x000fe400078f38ff */
[----:B------:R-:W-:Y:S01]  /*145d0*/  LOP3.LUT R24, R24, R25, RZ, 0x3c, !PT ;  /* 0x0000001918187212 */ /* 0x000fe200078e3cff */
[--C-:B------:R-:W-:Y:S01]  /*145e0*/  IMAD.X R25, RZ, RZ, R11.reuse, P5 ;  /* 0x000000ffff197224 */ /* 0x100fe200028e060b */
[----:B------:R-:W-:Y:S01]  /*145f0*/  LOP3.LUT R32, R32, R33, RZ, 0x3c, !PT ;  /* 0x0000002120207212 */ /* 0x000fe200078e3cff */
[--C-:B------:R-:W-:Y:S01]  /*14600*/  IMAD.X R33, RZ, RZ, R11.reuse, P4 ;  /* 0x000000ffff217224 */ /* 0x100fe200020e060b */
[----:B------:R-:W-:Y:S01]  /*14610*/  LOP3.LUT R36, R36, R37, RZ, 0x3c, !PT ;  /* 0x0000002524247212 */ /* 0x000fe200078e3cff */
[----:B------:R-:W-:Y:S01]  /*14620*/  IMAD.X R37, RZ, RZ, R11, P2 ;  /* 0x000000ffff257224 */ /* 0x000fe200010e060b */
[----:B------:R-:W-:-:S02]  /*14630*/  LOP3.LUT R40, R40, R41, RZ, 0x3c, !PT ;  /* 0x0000002928287212 */ /* 0x000fc400078e3cff */
[C---:B------:R-:W-:Y:S02]  /*14640*/  IADD3 R45, P5, R10.reuse, 0x8000, RZ ;  /* 0x000080000a2d7810 */ /* 0x040fe40007fbe0ff */
[----:B------:R-:W-:Y:S02]  /*14650*/  LOP3.LUT R48, R49, 0x380, RZ, 0xc0, !PT ;  /* 0x0000038031307812 */ /* 0x000fe400078ec0ff */
[C---:B------:R-:W-:Y:S02]  /*14660*/  IADD3 R53, P4, R10.reuse, 0xa000, RZ ;  /* 0x0000a0000a357810 */ /* 0x040fe40007f9e0ff */
[----:B------:R-:W-:Y:S02]  /*14670*/  IADD3 R59, P2, R10, 0xb000, RZ ;  /* 0x0000b0000a3b7810 */ /* 0x000fe40007f5e0ff */
[----:B------:R-:W-:Y:S02]  /*14680*/  IADD3.X R41, RZ, R11, RZ, P3, !PT ;  /* 0x0000000bff297210 */ /* 0x000fe40001ffe4ff */
[----:B------:R-:W-:-:S02]  /*14690*/  LOP3.LUT R30, R30, 0xffffff80, RZ, 0xc0, !PT ;  /* 0xffffff801e1e7812 */ /* 0x000fc400078ec0ff */
[----:B------:R-:W-:Y:S02]  /*146a0*/  IADD3 R61, P3, R10, 0xc000, RZ ;  /* 0x0000c0000a3d7810 */ /* 0x000fe40007f7e0ff */
[----:B------:R-:W-:Y:S01]  /*146b0*/  LOP3.LUT R44, R45, 0x380, RZ, 0xc0, !PT ;  /* 0x000003802d2c7812 */ /* 0x000fe200078ec0ff */
[----:B------:R-:W-:Y:S01]  /*146c0*/  IMAD.IADD R30, R31, 0x1, -R30 ;  /* 0x000000011f1e7824 */ /* 0x000fe200078e0a1e */
[----:B------:R-:W-:Y:S02]  /*146d0*/  SHF.R.U64 R48, R48, 0x3, RZ ;  /* 0x0000000330307819 */ /* 0x000fe400000012ff */
[----:B------:R-:W-:Y:S02]  /*146e0*/  LOP3.LUT R52, R53, 0x380, RZ, 0xc0, !PT ;  /* 0x0000038035347812 */ /* 0x000fe400078ec0ff */
[----:B------:R-:W-:Y:S02]  /*146f0*/  LOP3.LUT R58, R59, 0x380, RZ, 0xc0, !PT ;  /* 0x000003803b3a7812 */ /* 0x000fe400078ec0ff */
[----:B------:R-:W-:Y:S01]  /*14700*/  LOP3.LUT R60, R61, 0x380, RZ, 0xc0, !PT ;  /* 0x000003803d3c7812 */ /* 0x000fe200078ec0ff */
[----:B------:R-:W-:Y:S01]  /*14710*/  IMAD R3, R82, 0x20, R83 ;  /* 0x0000002052037824 */ /* 0x000fe200078e0253 */
[----:B------:R-:W-:-:S02]  /*14720*/  SHF.R.U64 R44, R44, 0x3, RZ ;  /* 0x000000032c2c7819 */ /* 0x000fc400000012ff */
[----:B------:R-:W-:Y:S01]  /*14730*/  LOP3.LUT R48, R48, R49, RZ, 0x3c, !PT ;  /* 0x0000003130307212 */ /* 0x000fe200078e3cff */
[----:B------:R-:W-:Y:S01]  /*14740*/  IMAD.X R49, RZ, RZ, R11, P0 ;  /* 0x000000ffff317224 */ /* 0x000fe200000e060b */
[----:B------:R-:W-:Y:S02]  /*14750*/  SHF.R.U64 R52, R52, 0x3, RZ ;  /* 0x0000000334347819 */ /* 0x000fe400000012ff */
[----:B------:R-:W-:Y:S02]  /*14760*/  SHF.R.U64 R58, R58, 0x3, RZ ;  /* 0x000000033a3a7819 */ /* 0x000fe400000012ff */
[----:B------:R-:W-:Y:S02]  /*14770*/  SHF.R.U64 R60, R60, 0x3, RZ ;  /* 0x000000033c3c7819 */ /* 0x000fe400000012ff */
[----:B------:R-:W-:Y:S01]  /*14780*/  LOP3.LUT P0, RZ, R30, 0x3, RZ, 0xc0, !PT ;  /* 0x000000031eff7812 */ /* 0x000fe2000780c0ff */
[----:B------:R-:W-:Y:S01]  /*14790*/  IMAD.IADD R82, R178, 0x1, R3 ;  /* 0x00000001b2527824 */ /* 0x000fe200078e0203 */
[----:B------:R-:W-:Y:S01]  /*147a0*/  LOP3.LUT R44, R44, R45, RZ, 0x3c, !PT ;  /* 0x0000002d2c2c7212 */ /* 0x000fe200078e3cff */
[--C-:B------:R-:W-:Y:S01]  /*147b0*/  IMAD.X R45, RZ, RZ, R11.reuse, P5 ;  /* 0x000000ffff2d7224 */ /* 0x100fe200028e060b */
[----:B------:R-:W-:Y:S01]  /*147c0*/  LOP3.LUT R52, R52, R53, RZ, 0x3c, !PT ;  /* 0x0000003534347212 */ /* 0x000fe200078e3cff */
[--C-:B------:R-:W-:Y:S01]  /*147d0*/  IMAD.X R53, RZ, RZ, R11.reuse, P4 ;  /* 0x000000ffff357224 */ /* 0x100fe200020e060b */
[----:B------:R-:W-:Y:S01]  /*147e0*/  LOP3.LUT R58, R58, R59, RZ, 0x3c, !PT ;  /* 0x0000003b3a3a7212 */ /* 0x000fe200078e3cff */
[--C-:B------:R-:W-:Y:S01]  /*147f0*/  IMAD.X R59, RZ, RZ, R11.reuse, P2 ;  /* 0x000000ffff3b7224 */ /* 0x100fe200010e060b */
[----:B------:R-:W-:Y:S01]  /*14800*/  LOP3.LUT R60, R60, R61, RZ, 0x3c, !PT ;  /* 0x0000003d3c3c7212 */ /* 0x000fe200078e3cff */
[----:B------:R-:W-:Y:S01]  /*14810*/  VIADD R7, R15, 0x8 ;  /* 0x000000080f077836 */ /* 0x000fe20000000000 */
[C---:B------:R-:W-:Y:S01]  /*14820*/  IADD3 R65, P5, R10.reuse, 0xd000, RZ ;  /* 0x0000d0000a417810 */ /* 0x040fe20007fbe0ff */
[----:B------:R-:W-:Y:S01]  /*14830*/  IMAD.X R61, RZ, RZ, R11, P3 ;  /* 0x000000ffff3d7224 */ /* 0x000fe200018e060b */
[----:B------:R-:W-:-:S02]  /*14840*/  IADD3 R69, P4, R10, 0xe000, RZ ;  /* 0x0000e0000a457810 */ /* 0x000fc40007f9e0ff */
[-C--:B------:R-:W-:Y:S01]  /*14850*/  ISETP.GE.OR P2, PT, R15, R78.reuse, P0 ;  /* 0x0000004e0f00720c */ /* 0x080fe20000746670 */
[----:B-1----:R-:W-:Y:S01]  /*14860*/  @P1 IMAD.HI.U32 R3, R82, R79, RZ ;  /* 0x0000004f52031227 */ /* 0x002fe200078e00ff */
[C---:B------:R-:W-:Y:S02]  /*14870*/  IADD3 R15, P3, R10.reuse, 0xf000, RZ ;  /* 0x0000f0000a0f7810 */ /* 0x040fe40007f7e0ff */
[----:B------:R-:W-:Y:S02]  /*14880*/  LOP3.LUT R64, R65, 0x380, RZ, 0xc0, !PT ;  /* 0x0000038041407812 */ /* 0x000fe400078ec0ff */
[----:B------:R-:W-:Y:S02]  /*14890*/  LOP3.LUT R68, R69, 0x380, RZ, 0xc0, !PT ;  /* 0x0000038045447812 */ /* 0x000fe400078ec0ff */
[----:B------:R-:W-:Y:S02]  /*148a0*/  LOP3.LUT R57, R10, 0x380, RZ, 0xc0, !PT ;  /* 0x000003800a397812 */ /* 0x000fe400078ec0ff */
[----:B------:R-:W-:Y:S01]  /*148b0*/  ISETP.GE.OR P0, PT, R7, R78, P0 ;  /* 0x0000004e0700720c */ /* 0x000fe20000706670 */
[----:B------:R-:W-:Y:S01]  /*148c0*/  IMAD.IADD R81, R81, 0x1, R77 ;  /* 0x0000000151517824 */ /* 0x000fe200078e024d */
[----:B------:R-:W-:Y:S01]  /*148d0*/  LOP3.LUT R8, R27, 0x380, RZ, 0xc0, !PT ;  /* 0x000003801b087812 */ /* 0x000fe200078ec0ff */
[----:B------:R-:W-:Y:S01]  /*148e0*/  IMAD.MOV.U32 R21, RZ, RZ, R82 ;  /* 0x000000ffff157224 */ /* 0x000fe200078e0052 */
[----:B----4-:R-:W-:Y:S01]  /*148f0*/  LOP3.LUT R4, R15, 0x380, RZ, 0xc0, !PT ;  /* 0x000003800f047812 */ /* 0x010fe200078ec0ff */
[----:B------:R-:W-:Y:S01]  /*14900*/  IMAD R77, R20, UR4, RZ ;  /* 0x00000004144d7c24 */ /* 0x000fe2000f8e02ff */
[----:B--2---:R-:W-:-:S02]  /*14910*/  @P1 SHF.R.U32.HI R21, RZ, R84, R3 ;  /* 0x00000054ff151219 */ /* 0x004fc40000011603 */
[----:B------:R-:W-:Y:S02]  /*14920*/  SHF.R.U64 R64, R64, 0x3, RZ ;  /* 0x0000000340407819 */ /* 0x000fe400000012ff */
[----:B------:R-:W-:Y:S02]  /*14930*/  SHF.R.U64 R68, R68, 0x3, RZ ;  /* 0x0000000344447819 */ /* 0x000fe400000012ff */
[----:B------:R-:W-:Y:S02]  /*14940*/  SHF.R.U64 R57, R57, 0x3, RZ ;  /* 0x0000000339397819 */ /* 0x000fe400000012ff */
[----:B------:R-:W-:Y:S02]  /*14950*/  SHF.R.U64 R8, R8, 0x3, RZ ;  /* 0x0000000308087819 */ /* 0x000fe400000012ff */
[----:B------:R-:W-:Y:S01]  /*14960*/  SHF.R.U64 R4, R4, 0x3, RZ ;  /* 0x0000000304047819 */ /* 0x000fe200000012ff */
[C---:B------:R-:W-:Y:S01]  /*14970*/  IMAD R79, R76.reuse, UR5, R77 ;  /* 0x000000054c4f7c24 */ /* 0x040fe2000f8e024d */
[----:B------:R-:W-:Y:S01]  /*14980*/  SHF.R.S32.HI R3, RZ, 0x1f, R21 ;  /* 0x0000001fff037819 */ /* 0x000fe20000011415 */
[----:B------:R-:W-:Y:S01]  /*14990*/  IMAD.WIDE.U32 R76, R76, UR4, R80 ;  /* 0x000000044c4c7c25 */ /* 0x000fe2000f8e0050 */
        /* <DEDUP_REMOVED lines=8> */
[----:B------:R-:W-:Y:S01]  /*14a20*/  MOV R57, R11 ;  /* 0x0000000b00397202 */ /* 0x000fe20000000f00 */
[----:B------:R-:W-:Y:S01]  /*14a30*/  IMAD.MOV R81, RZ, RZ, -R21 ;  /* 0x000000ffff517224 */ /* 0x000fe200078e0a15 */
[----:B------:R-:W-:Y:S01]  /*14a40*/  LOP3.LUT R72, R4, R15, RZ, 0x3c, !PT ;  /* 0x0000000f04487212 */ /* 0x000fe200078e3cff */
[----:B0-----:R-:W-:Y:S01]  /*14a50*/  @!P2 ST.E desc[UR40][R50.64], R6 ;  /* 0x000000063200a985 */ /* 0x001fe2000c101928 */
[----:B------:R-:W-:-:S02]  /*14a60*/  IMAD R20, R3, UR4, RZ ;  /* 0x0000000403147c24 */ /* 0x000fc4000f8e02ff */
[----:B------:R-:W-:Y:S01]  /*14a70*/  IMAD R3, R0, R81, R82 ;  /* 0x0000005100037224 */ /* 0x000fe200078e0252 */
[----:B---3--:R0:W-:Y:S01]  /*14a80*/  @!P0 ST.E desc[UR40][R54.64], R5 ;  /* 0x0000000536008985 */ /* 0x0081e2000c101928 */
[----:B------:R-:W-:-:S03]  /*14a90*/  IMAD.IADD R77, R77, 0x1, R79 ;  /* 0x000000014d4d7824 */ /* 0x000fc600078e024f */
[----:B------:R-:W5:Y:S01]  /*14aa0*/  LD.E.128 R8, desc[UR40][R8.64] ;  /* 0x0000002808087980 */ /* 0x000f62000c101d00 */
[----:B------:R-:W-:-:S03]  /*14ab0*/  IMAD R79, R21, UR5, R20 ;  /* 0x00000005154f7c24 */ /* 0x000fc6000f8e0214 */
[----:B------:R-:W5:Y:S04]  /*14ac0*/  LD.E.128 R12, desc[UR40][R12.64] ;  /* 0x000000280c0c7980 */ /* 0x000f68000c101d00 */
[----:B0-----:R0:W5:Y:S01]  /*14ad0*/  LD.E.128 R4, desc[UR40][R56.64] ;  /* 0x0000002838047980 */ /* 0x001162000c101d00 */
[----:B------:R-:W-:-:S03]  /*14ae0*/  SHF.R.S32.HI R0, RZ, 0x1f, R3 ;  /* 0x0000001fff007819 */ /* 0x000fc60000011403 */
        /* <DEDUP_REMOVED lines=13> */
[----:B------:R-:W-:Y:S01]  /*14bc0*/  IMAD.WIDE.U32 R20, R21, UR4, R76 ;  /* 0x0000000415147c25 */ /* 0x000fe2000f8e004c */
[----:B------:R-:W-:Y:S01]  /*14bd0*/  ULDC.64 UR4, c[0x0][0xbd8] ;  /* 0x0002f60000047ab9 */ /* 0x000fe20000000a00 */
[----:B------:R-:W-:Y:S01]  /*14be0*/  @!PT LDS RZ, [RZ] ;  /* 0x00000000fffff984 */ /* 0x000fe20000000800 */
[----:B------:R-:W-:Y:S01]  /*14bf0*/  @!PT LDS RZ, [RZ] ;  /* 0x00000000fffff984 */ /* 0x000fe20000000800 */
[----:B------:R-:W-:Y:S01]  /*14c00*/  @!PT LDS RZ, [RZ] ;  /* 0x00000000fffff984 */ /* 0x000fe20000000800 */
[----:B------:R-:W-:Y:S01]  /*14c10*/  @!PT LDS RZ, [RZ] ;  /* 0x00000000fffff984 */ /* 0x000fe20000000800 */
[----:B------:R1:W-:Y:S06]  /*14c20*/  MEMBAR.ALL.CTA ;  /* 0x0000000000007992 */ /* 0x0003ec0000008000 */
[----:B-1----:R-:W1:Y:S01]  /*14c30*/  FENCE.VIEW.ASYNC.S ;  /* 0x00000000000073c6 */ /* 0x002e620000000000 */
[----:B------:R-:W-:-:S02]  /*14c40*/  IMAD.IADD R21, R21, 0x1, R79 ;  /* 0x0000000115157824 */ /* 0x000fc400078e024f */
[----:B------:R-:W-:Y:S02]  /*14c50*/  IMAD R0, R0, UR4, RZ ;  /* 0x0000000400007c24 */ /* 0x000fe4000f8e02ff */
[----:B------:R-:W-:Y:S02]  /*14c60*/  IMAD.IADD R89, R83, 0x1, R178 ;  /* 0x0000000153597824 */ /* 0x000fe400078e02b2 */
[C---:B------:R-:W-:Y:S02]  /*14c70*/  IMAD R79, R3.reuse, UR5, R0 ;  /* 0x00000005034f7c24 */ /* 0x040fe4000f8e0200 */
[----:B------:R-:W-:Y:S01]  /*14c80*/  IMAD.WIDE.U32 R20, R3, UR4, R20 ;  /* 0x0000000403147c25 */ /* 0x000fe2000f8e0014 */
[----:B------:R-:W-:Y:S01]  /*14c90*/  ISETP.GE.AND P2, PT, R89, R78, PT ;  /* 0x0000004e5900720c */ /* 0x000fe20003f46270 */
[----:B------:R-:W-:Y:S02]  /*14ca0*/  ULDC.64 UR4, c[0x0][0xb80] ;  /* 0x0002e00000047ab9 */ /* 0x000fe40000000a00 */
[----:B------:R-:W-:-:S02]  /*14cb0*/  VIADD R0, R19, 0x32420 ;  /* 0x0003242013007836 */ /* 0x000fc40000000000 */
[----:B------:R-:W-:Y:S01]  /*14cc0*/  IMAD.IADD R21, R21, 0x1, R79 ;  /* 0x0000000115157824 */ /* 0x000fe200078e024f */
[C---:B------:R-:W-:Y:S02]  /*14cd0*/  LEA R79, P3, R20.reuse, UR4, 0x1 ;  /* 0x00000004144f7c11 */ /* 0x040fe4000f8608ff */
[----:B------:R-:W-:Y:S02]  /*14ce0*/  PRMT R0, RZ, 0x654, R0 ;  /* 0x00000654ff007816 */ /* 0x000fe40000000000 */
[----:B------:R-:W-:Y:S01]  /*14cf0*/  LEA.HI.X R84, R20, UR5, R21, 0x1, P3 ;  /* 0x0000000514547c11 */ /* 0x000fe200098f0c15 */
[C---:B------:R-:W-:Y:S01]  /*14d00*/  VIADD R77, R89.reuse, 0x20 ;  /* 0x00000020594d7836 */ /* 0x040fe20000000000 */
[----:B------:R-:W-:Y:S01]  /*14d10*/  IADD3 R3, R89, 0x40, RZ ;  /* 0x0000004059037810 */ /* 0x000fe20007ffe0ff */
[----:B-1----:R0:W1:Y:S01]  /*14d20*/  SHFL.IDX PT, R82, R79, RZ, 0x181f ;  /* 0x00181fff4f527589 */ /* 0x00206200000e0000 */
[----:B------:R2:W-:Y:S01]  /*14d30*/  SYNCS.ARRIVE.TRANS64.RED.A1T0 RZ, [R0+URZ], RZ ;  /* 0x000000ff00ff79a7 */ /* 0x0005e2000810043f */
[----:B------:R-:W-:Y:S01]  /*14d40*/  BSSY B1, `(.L_x_5701) ;  /* 0x0000016000017945 */ /* 0x000fe20003800000 */
[----:B------:R-:W-:-:S02]  /*14d50*/  ISETP.GE.AND P1, PT, R77, R78, PT ;  /* 0x0000004e4d00720c */ /* 0x000fc40003f26270 */
[----:B------:R-:W-:Y:S01]  /*14d60*/  ISETP.GE.AND P0, PT, R3, R78, PT ;  /* 0x0000004e0300720c */ /* 0x000fe20003f06270 */
[----:B--2---:R0:W2:Y:S01]  /*14d70*/  SHFL.IDX PT, R0, R84, RZ, 0x181f ;  /* 0x00181fff54007589 */ /* 0x0040a200000e0000 */
[----:B------:R-:W-:Y:S11]  /*14d80*/  @P2 BRA `(.L_x_5702) ;  /* 0x0000000000442947 */ /* 0x000ff60003800000 */
[----:B------:R-:W-:Y:S02]  /*14d90*/  ULDC UR4, c[0x0][0xbc8] ;  /* 0x0002f20000047ab9 */ /* 0x000fe40000000800 */
[----:B------:R-:W-:Y:S02]  /*14da0*/  ISETP.GE.AND P2, PT, R95, UR4, PT ;  /* 0x000000045f007c0c */ /* 0x000fe4000bf46270 */
[----:B-----5:R-:W-:Y:S02]  /*14db0*/  ISETP.GE.AND P3, PT, R93, UR4, PT ;  /* 0x000000045d007c0c */ /* 0x020fe4000bf66270 */
[----:B------:R-:W-:-:S09]  /*14dc0*/  ISETP.GE.AND P4, PT, R91, UR4, PT ;  /* 0x000000045b007c0c */ /* 0x000fd2000bf86270 */
[----:B-1----:R-:W-:-:S04]  /*14dd0*/  @!P2 LEA R20, P5, R95, R82, 0x1 ;  /* 0x000000525f14a211 */ /* 0x002fc800078a08ff */
[----:B--2---:R-:W-:Y:S02]  /*14de0*/  @!P2 LEA.HI.X R21, R95, R0, R96, 0x1, P5 ;  /* 0x000000005f15a211 */ /* 0x004fe400028f0c60 */
        /* <DEDUP_REMOVED lines=11> */
.L_x_5702:
[----:B------:R-:W-:Y:S05]  /*14ea0*/  BSYNC B1 ;  /* 0x0000000000017941 */ /* 0x000fea0003800000 */
.L_x_5701:
[----:B--2---:R2:W4:Y:S01]  /*14eb0*/  SHFL.IDX PT, R0, R84, 0x1, 0x181f ;  /* 0x00381f0054007f89 */ /* 0x00452200000e0000 */
        /* <DEDUP_REMOVED lines=20> */
.L_x_5704:
[----:B------:R-:W-:Y:S05]  /*15000*/  BSYNC B1 ;  /* 0x0000000000017941 */ /* 0x000fea0003800000 */
.L_x_5703:
        /* <DEDUP_REMOVED lines=21> */
.L_x_5706:
[----:B------:R-:W-:Y:S05]  /*15160*/  BSYNC B1 ;  /* 0x0000000000017941 */ /* 0x000fea0003800000 */
.L_x_5705:
[----:B------:R-:W-:Y:S01]  /*15170*/  VIADD R3, R89, 0x60 ;  /* 0x0000006059037836 */ /* 0x000fe20000000000 */
[----:B0-2-4-:R-:W0:Y:S04]  /*15180*/  SHFL.IDX PT, R84, R84, 0x3, 0x181f ;  /* 0x00781f0054547f89 */ /* 0x015e2800000e0000 */
        /* <DEDUP_REMOVED lines=8> */
[-C--:B------:R-:W-:Y:S02]  /*15210*/  @!P4 LEA R6, P1, R93, R79.reuse, 0x1 ;  /* 0x0000004f5d06c211 */ /* 0x080fe400078208ff */
        /* <DEDUP_REMOVED lines=13> */
.L_x_5699:
[----:B------:R-:W3:Y:S01]  /*152f0*/  LDL.LU R6, [R1+0x80] ;  /* 0x0000800001067983 */ /* 0x000ee20000300800 */
[----:B------:R-:W-:Y:S01]  /*15300*/  ULDC.64 UR4, c[0x0][0xd00] ;  /* 0x0003400000047ab9 */ /* 0x000fe20000000a00 */
[----:B------:R-:W-:Y:S01]  /*15310*/  IMAD.MOV.U32 R0, RZ, RZ, RZ ;  /* 0x000000ffff007224 */ /* 0x000fe200078e00ff */
[----:B------:R-:W4:Y:S01]  /*15320*/  LDC R25, c[0x0][0xce8] ;  /* 0x00033a00ff197b82 */ /* 0x000f220000000800 */
[----:B------:R-:W2:Y:S01]  /*15330*/  LDL.LU R3, [R1+0x84] ;  /* 0x0000840001037983 */ /* 0x000ea20000300800 */
[----:B------:R-:W-:-:S04]  /*15340*/  ISETP.NE.U32.AND P0, PT, RZ, UR4, PT ;  /* 0x00000004ff007c0c */ /* 0x000fc8000bf05070 */
[----:B------:R-:W-:Y:S02]  /*15350*/  ISETP.NE.AND.EX P0, PT, RZ, UR5, PT, P0 ;  /* 0x00000005ff007c0c */ /* 0x000fe4000bf05300 */
[----:B---3--:R-:W-:-:S04]  /*15360*/  IADD3 R4, P1, R6, UR4, RZ ;  /* 0x0000000406047c10 */ /* 0x008fc8000ff3e0ff */
[----:B--2---:R-:W-:Y:S01]  /*15370*/  IADD3.X R5, R3, UR5, RZ, P1, !PT ;  /* 0x0000000503057c10 */ /* 0x004fe20008ffe4ff */
[----:B------:R-:W-:Y:S02]  /*15380*/  ULDC.64 UR4, c[0x0][0xd08] ;  /* 0x0003420000047ab9 */ /* 0x000fe40000000a00 */
[----:B------:R-:W-:-:S04]  /*15390*/  ISETP.NE.U32.AND P1, PT, RZ, UR4, PT ;  /* 0x00000004ff007c0c */ /* 0x000fc8000bf25070 */
[----:B------:R2:W5:Y:S01]  /*153a0*/  @P0 LDG.E R0, desc[UR40][R4.64] ;  /* 0x0000002804000981 */ /* 0x000562000c1e1900 */
[----:B------:R-:W-:Y:S01]  /*153b0*/  ISETP.NE.AND.EX P1, PT, RZ, UR5, PT, P1 ;  /* 0x00000005ff007c0c */ /* 0x000fe2000bf25310 */
[----:B------:R-:W3:-:S12]  /*153c0*/  S2R R10, SR_TID.X ;  /* 0x00000000000a7919 */ /* 0x000ed80000002100 */
[----:B------:R-:W-:Y:S01]  /*153d0*/  @P1 IADD3 R6, P2, R6, UR4, RZ ;  /* 0x0000000406061c10 */ /* 0x000fe2000ff5e0ff */
[----:B------:R-:W-:Y:S02]  /*153e0*/  ULDC UR4, c[0x0][0xb88] ;  /* 0x0002e20000047ab9 */ /* 0x000fe40000000800 */
[----:B------:R-:W-:Y:S01]  /*153f0*/  IMAD.U32 R8, RZ, RZ, UR4 ;  /* 0x00000004ff087e24 */ /* 0x000fe2000f8e00ff */
[----:B------:R-:W-:-:S05]  /*15400*/  @P1 IADD3.X R7, R3, UR5, RZ, P2, !PT ;  /* 0x0000000503071c10 */ /* 0x000fca00097fe4ff */
[----:B------:R2:W5:Y:S01]  /*15410*/  @P1 LDG.E R8, desc[UR40][R6.64] ;  /* 0x0000002806081981 */ /* 0x000562000c1e1900 */
[----:B----4-:R-:W-:Y:S01]  /*15420*/  ISETP.NE.AND P2, PT, R25, 0x1, PT ;  /* 0x000000011900780c */ /* 0x010fe20003f45270 */
[----:B---3--:R-:W-:-:S12]  /*15430*/  VIADD R28, R10, 0xffffff80 ;  /* 0xffffff800a1c7836 */ /* 0x008fd80000000000 */
[----:B------:R-:W3:Y:S01]  /*15440*/  @P2 LDC R27, c[0x0][0xcec] ;  /* 0x00033b00ff1b2b82 */ /* 0x000ee20000000800 */
[----:B------:R-:W-:Y:S01]  /*15450*/  ISETP.GE.AND P3, PT, R28, 0x80, PT ;  /* 0x000000801c00780c */ /* 0x000fe20003f66270 */
[----:B--2---:R-:W-:-:S12]  /*15460*/  @P1 BRA `(.L_x_5708) ;  /* 0x0000000000101947 */ /* 0x004fd80003800000 */
[----:B------:R-:W-:Y:S05]  /*15470*/  @!P0 BRA `(.L_x_5708) ;  /* 0x00000000000c8947 */ /* 0x000fea0003800000 */
[----:B------:R-:W2:Y:S04]  /*15480*/  LDG.E R3, desc[UR40][R4.64] ;  /* 0x0000002804037981 */ /* 0x000ea8000c1e1900 */
[----:B-----5:R-:W2:Y:S02]  /*15490*/  LDG.E R8, desc[UR40][R4.64+0x4] ;  /* 0x0000042804087981 */ /* 0x020ea4000c1e1900 */
[----:B--2---:R-:W-:-:S07]  /*154a0*/  IMAD.IADD R8, R8, 0x1, -R3 ;  /* 0x0000000108087824 */ /* 0x004fce00078e0a03 */
.L_x_5708:
[----:B------:R-:W2:Y:S04]  /*154b0*/  LDL.LU R4, [R1+0x88] ;  /* 0x0000880001047983 */ /* 0x000ea80000300800 */
[----:B------:R-:W4:Y:S04]  /*154c0*/  LDL.LU R3, [R1+0x94] ;  /* 0x0000940001037983 */ /* 0x000f280000300800 */
[----:B------:R-:W3:Y:S04]  /*154d0*/  LDL R26, [R1+0x7c] ;  /* 0x00007c00011a7983 */ /* 0x000ee80000100800 */
[----:B------:R0:W5:Y:S01]  /*154e0*/  LDL R24, [R1+0x50] ;  /* 0x0000500001187983 */ /* 0x0001620000100800 */
[----:B------:R-:W-:Y:S01]  /*154f0*/  BSSY B1, `(.L_x_5709) ;  /* 0x000002c000017945 */ /* 0x000fe20003800000 */
[----:B-----5:R-:W-:-:S02]  /*15500*/  SHF.R.S32.HI R11, RZ, 0x1f, R0 ;  /* 0x0000001fff0b7819 */ /* 0x020fc40000011400 */
[----:B--2---:R-:W-:Y:S02]  /*15510*/  SEL R13, R4, RZ, !P0 ;  /* 0x000000ff040d7207 */ /* 0x004fe40004000000 */
[----:B----4-:R-:W-:Y:S02]  /*15520*/  SEL R14, R3, RZ, !P0 ;  /* 0x000000ff030e7207 */ /* 0x010fe40004000000 */
[----:B---3--:R-:W-:Y:S01]  /*15530*/  SHF.R.S32.HI R12, RZ, 0x1f, R26 ;  /* 0x0000001fff0c7819 */ /* 0x008fe2000001141a */
[----:B0-----:R-:W-:Y:S06]  /*15540*/  @P3 BRA `(.L_x_5710) ;  /* 0x0000000000983947 */ /* 0x001fec0003800000 */
[----:B------:R-:W0:Y:S01]  /*15550*/  LDC R9, c[0x0][0xce8] ;  /* 0x00033a00ff097b82 */ /* 0x000e220000000800 */
[----:B------:R-:W-:Y:S01]  /*15560*/  IADD3 R10, R24, -0x80, R10 ;  /* 0xffffff80180a7810 */ /* 0x000fe20007ffe00a */
[----:B0-----:R-:W-:-:S05]  /*15570*/  IMAD R3, R8, R9, RZ ;  /* 0x0000000908037224 */ /* 0x001fca00078e02ff */
        /* <DEDUP_REMOVED lines=9> */
[----:B------:R-:W0:Y:S01]  /*15610*/  @P0 LDC R15, c[0x0][0xcec] ;  /* 0x00033b00ff0f0b82 */ /* 0x000e220000000800 */
[----:B------:R-:W-:Y:S01]  /*15620*/  IMAD R7, R26, UR5, R7 ;  /* 0x000000051a077c24 */ /* 0x000fe2000f8e0207 */
[----:B------:R-:W-:-:S03]  /*15630*/  ULDC.64 UR4, c[0x0][0xc98] ;  /* 0x0003260000047ab9 */ /* 0x000fc60000000a00 */
[----:B------:R-:W-:-:S03]  /*15640*/  IMAD.IADD R5, R5, 0x1, R7 ;  /* 0x0000000105057824 */ /* 0x000fc600078e0207 */
[----:B------:R-:W2:Y:S01]  /*15650*/  @P0 LDC R21, c[0x0][0xcf0] ;  /* 0x00033c00ff150b82 */ /* 0x000ea20000000800 */
[----:B------:R-:W-:-:S04]  /*15660*/  IMAD.WIDE.U32 R4, R13, UR4, R4 ;  /* 0x000000040d047c25 */ /* 0x000fc8000f8e0004 */
[----:B0-----:R-:W-:-:S05]  /*15670*/  @P0 IMAD.HI.U32 R6, R10, R15, RZ ;  /* 0x0000000f0a060227 */ /* 0x001fca00078e00ff */
[----:B--2---:R-:W-:Y:S01]  /*15680*/  @P0 SHF.R.U32.HI R3, RZ, R21, R6 ;  /* 0x00000015ff030219 */ /* 0x004fe20000011606 */
        /* <DEDUP_REMOVED lines=18> */
.L_x_5710:
[----:B------:R-:W-:Y:S05]  /*157b0*/  BSYNC B1 ;  /* 0x0000000000017941 */ /* 0x000fea0003800000 */
.L_x_5709:
[--C-:B0-----:R-:W-:Y:S01]  /*157c0*/  SHF.R.S32.HI R6, RZ, 0x1f, R28.reuse ;  /* 0x0000001fff067819 */ /* 0x101fe2000001141c */
[----:B------:R-:W0:Y:S01]  /*157d0*/  @P2 LDC R9, c[0x0][0xcf0] ;  /* 0x00033c00ff092b82 */ /* 0x000e220000000800 */
[----:B------:R-:W-:Y:S01]  /*157e0*/  SHF.R.S32.HI R20, RZ, 0x1f, R28 ;  /* 0x0000001fff147819 */ /* 0x000fe2000001141c */
[----:B------:R-:W-:Y:S01]  /*157f0*/  ULDC.64 UR4, c[0x0][0xba0] ;  /* 0x0002e80000047ab9 */ /* 0x000fe20000000a00 */
[-C--:B------:R-:W-:Y:S01]  /*15800*/  LEA.HI R6, R6, R28.reuse, RZ, 0x3 ;  /* 0x0000001c06067211 */ /* 0x080fe200078f18ff */
[----:B------:R-:W-:Y:S01]  /*15810*/  IMAD R3, R11, UR4, RZ ;  /* 0x000000040b037c24 */ /* 0x000fe2000f8e02ff */
[----:B------:R-:W-:Y:S01]  /*15820*/  LEA.HI R20, R20, R28, RZ, 0x3 ;  /* 0x0000001c14147211 */ /* 0x000fe200078f18ff */
[----:B------:R-:W-:Y:S01]  /*15830*/  IMAD.WIDE.U32 R4, R0, UR4, RZ ;  /* 0x0000000400047c25 */ /* 0x000fe2000f8e00ff */
[----:B------:R-:W-:Y:S02]  /*15840*/  LOP3.LUT R6, R6, 0xfffffff8, RZ, 0xc0, !PT ;  /* 0xfffffff806067812 */ /* 0x000fe400078ec0ff */
[----:B------:R-:W-:Y:S01]  /*15850*/  SHF.R.S32.HI R20, RZ, 0x3, R20 ;  /* 0x00000003ff147819 */ /* 0x000fe20000011414 */
[----:B------:R-:W-:Y:S01]  /*15860*/  IMAD R3, R0, UR5, R3 ;  /* 0x0000000500037c24 */ /* 0x000fe2000f8e0203 */
[----:B------:R-:W-:Y:S01]  /*15870*/  ULDC.64 UR4, c[0x0][0xbe8] ;  /* 0x0002fa0000047ab9 */ /* 0x000fe20000000a00 */
[----:B------:R-:W-:-:S02]  /*15880*/  IMAD.IADD R6, R28, 0x1, -R6 ;  /* 0x000000011c067824 */ /* 0x000fc400078e0a06 */
[----:B------:R-:W-:Y:S02]  /*15890*/  IMAD R0, R12, UR4, RZ ;  /* 0x000000040c007c24 */ /* 0x000fe4000f8e02ff */
[----:B------:R-:W-:Y:S02]  /*158a0*/  IMAD R6, R6, 0x20, R20 ;  /* 0x0000002006067824 */ /* 0x000fe400078e0214 */
[----:B------:R-:W-:Y:S02]  /*158b0*/  IMAD R7, R26, UR5, R0 ;  /* 0x000000051a077c24 */ /* 0x000fe4000f8e0200 */
[----:B------:R-:W-:Y:S02]  /*158c0*/  IMAD.IADD R10, R24, 0x1, R6 ;  /* 0x00000001180a7824 */ /* 0x000fe400078e0206 */
[----:B------:R-:W-:Y:S02]  /*158d0*/  IMAD.IADD R5, R5, 0x1, R3 ;  /* 0x0000000105057824 */ /* 0x000fe400078e0203 */
[----:B------:R-:W-:-:S04]  /*158e0*/  @P2 IMAD.HI.U32 R0, R10, R27, RZ ;  /* 0x0000001b0a002227 */ /* 0x000fc800078e00ff */
[----:B------:R-:W-:Y:S01]  /*158f0*/  IMAD.WIDE.U32 R4, R26, UR4, R4 ;  /* 0x000000041a047c25 */ /* 0x000fe2000f8e0004 */
[----:B------:R-:W-:-:S03]  /*15900*/  ULDC.64 UR4, c[0x0][0xbf0] ;  /* 0x0002fc0000047ab9 */ /* 0x000fc60000000a00 */
[----:B------:R-:W-:Y:S01]  /*15910*/  IMAD.MOV.U32 R3, RZ, RZ, R10 ;  /* 0x000000ffff037224 */ /* 0x000fe200078e000a */
[----:B0-----:R-:W-:Y:S01]  /*15920*/  @P2 SHF.R.U32.HI R3, RZ, R9, R0 ;  /* 0x00000009ff032219 */ /* 0x001fe20000011600 */
        /* <DEDUP_REMOVED lines=24> */
[----:B------:R0:W2:Y:S04]  /*15ab0*/  SHFL.IDX PT, R0, R4, RZ, 0x181f ;  /* 0x00181fff04007589 */ /* 0x0000a800000e0000 */
[----:B------:R0:W3:Y:S02]  /*15ac0*/  SHFL.IDX PT, R14, R3, RZ, 0x181f ;  /* 0x00181fff030e7589 */ /* 0x0000e400000e0000 */
.L_x_5922:
[----:B------:R-:W-:Y:S01]  /*15ad0*/  IMAD R8, R8, R25, RZ ;  /* 0x0000001908087224 */ /* 0x000fe200078e02ff */
[----:B------:R-:W-:Y:S01]  /*15ae0*/  BSSY B1, `(.L_x_5712) ;  /* 0x000001d000017945 */ /* 0x000fe20003800000 */
[----:B------:R-:W-:-:S05]  /*15af0*/  IMAD.IADD R7, R20, 0x1, R24 ;  /* 0x0000000114077824 */ /* 0x000fca00078e0218 */
[----:B------:R-:W-:-:S13]  /*15b00*/  ISETP.GE.AND P0, PT, R7, R8, PT ;  /* 0x000000080700720c */ /* 0x000fda0003f06270 */
[----:B------:R-:W-:Y:S05]  /*15b10*/  @P0 BRA `(.L_x_5713) ;  /* 0x0000000000640947 */ /* 0x000fea0003800000 */
[----:B------:R-:W4:Y:S01]  /*15b20*/  LDL R20, [R1+0x3c] ;  /* 0x00003c0001147983 */ /* 0x000f220000100800 */
[----:B------:R-:W-:-:S03]  /*15b30*/  ULDC UR4, c[0x0][0xbc8] ;  /* 0x0002f20000047ab9 */ /* 0x000fc60000000800 */
[----:B------:R-:W5:Y:S04]  /*15b40*/  LDL R15, [R1+0x70] ;  /* 0x00007000010f7983 */ /* 0x000f680000100800 */
[----:B------:R-:W2:Y:S04]  /*15b50*/  LDL R9, [R1+0x6c] ;  /* 0x00006c0001097983 */ /* 0x000ea80000100800 */
[----:B------:R-:W3:Y:S04]  /*15b60*/  LDL R5, [R1+0x74] ;  /* 0x0000740001057983 */ /* 0x000ee80000100800 */
[----:B------:R-:W3:Y:S04]  /*15b70*/  LDL R21, [R1+0xb4] ;  /* 0x0000b40001157983 */ /* 0x000ee80000100800 */
[----:B------:R-:W3:Y:S04]  /*15b80*/  LDL R26, [R1+0xb0] ;  /* 0x0000b000011a7983 */ /* 0x000ee80000100800 */
[----:B------:R-:W3:Y:S04]  /*15b90*/  LDL R24, [R1+0xac] ;  /* 0x0000ac0001187983 */ /* 0x000ee80000100800 */
[----:B------:R-:W3:Y:S01]  /*15ba0*/  LDL R6, [R1+0xa8] ;  /* 0x0000a80001067983 */ /* 0x000ee20000100800 */
[----:B----4-:R-:W-:-:S02]  /*15bb0*/  ISETP.GE.AND P3, PT, R20, UR4, PT ;  /* 0x0000000414007c0c */ /* 0x010fc4000bf66270 */
[----:B-----5:R-:W-:Y:S02]  /*15bc0*/  ISETP.GE.AND P2, PT, R15, UR4, PT ;  /* 0x000000040f007c0c */ /* 0x020fe4000bf46270 */
[----:B--2---:R-:W-:Y:S02]  /*15bd0*/  ISETP.GE.AND P1, PT, R9, UR4, PT ;  /* 0x0000000409007c0c */ /* 0x004fe4000bf26270 */
[----:B---3--:R-:W-:-:S07]  /*15be0*/  ISETP.GE.AND P0, PT, R5, UR4, PT ;  /* 0x0000000405007c0c */ /* 0x008fce000bf06270 */
[CC--:B------:R-:W-:Y:S02]  /*15bf0*/  @!P3 LEA R10, P5, R20.reuse, R14.reuse, 0x1 ;  /* 0x0000000e140ab211 */ /* 0x0c0fe400078a08ff */
[----:B------:R-:W-:Y:S02]  /*15c00*/  @!P2 LEA R12, P4, R15, R14, 0x1 ;  /* 0x0000000e0f0ca211 */ /* 0x000fe400078808ff */
[----:B------:R-:W-:Y:S02]  /*15c10*/  @!P3 LEA.HI.X R11, R20, R0, R21, 0x1, P5 ;  /* 0x00000000140bb211 */ /* 0x000fe400028f0c15 */
[----:B------:R-:W-:Y:S02]  /*15c20*/  @!P1 LEA R20, P5, R9, R14, 0x1 ;  /* 0x0000000e09149211 */ /* 0x000fe400078a08ff */
[----:B------:R-:W-:Y:S02]  /*15c30*/  @!P2 LEA.HI.X R13, R15, R0, R26, 0x1, P4 ;  /* 0x000000000f0da211 */ /* 0x000fe400020f0c1a */
[----:B------:R-:W-:-:S02]  /*15c40*/  @!P0 LEA R14, P4, R5, R14, 0x1 ;  /* 0x0000000e050e8211 */ /* 0x000fc400078808ff */
[-C--:B------:R-:W-:Y:S02]  /*15c50*/  @!P1 LEA.HI.X R21, R9, R0.reuse, R24, 0x1, P5 ;  /* 0x0000000009159211 */ /* 0x080fe400028f0c18 */
[----:B------:R-:W-:Y:S01]  /*15c60*/  @!P0 LEA.HI.X R15, R5, R0, R6, 0x1, P4 ;  /* 0x00000000050f8211 */ /* 0x000fe200020f0c06 */
[----:B------:R4:W-:Y:S04]  /*15c70*/  @!P3 ST.E.128 desc[UR40][R10.64], RZ ;  /* 0x000000ff0a00b985 */ /* 0x0009e8000c101d28 */
[----:B------:R4:W-:Y:S04]  /*15c80*/  @!P2 ST.E.128 desc[UR40][R12.64], RZ ;  /* 0x000000ff0c00a985 */ /* 0x0009e8000c101d28 */
[----:B------:R4:W-:Y:S04]  /*15c90*/  @!P1 ST.E.128 desc[UR40][R20.64], RZ ;  /* 0x000000ff14009985 */ /* 0x0009e8000c101d28 */
[----:B------:R4:W-:Y:S02]  /*15ca0*/  @!P0 ST.E.128 desc[UR40][R14.64], RZ ;  /* 0x000000ff0e008985 */ /* 0x0009e4000c101d28 */
.L_x_5713:
[----:B------:R-:W-:Y:S05]  /*15cb0*/  BSYNC B1 ;  /* 0x0000000000017941 */ /* 0x000fea0003800000 */
.L_x_5712:
[----:B------:R-:W-:-:S03]  /*15cc0*/  UMOV UR4, 0xffffffff ;  /* 0xffffffff00047882 */ /* 0x000fc60000000000 */
[----:B------:R-:W-:Y:S05]  /*15cd0*/  BRA.DIV UR4, `(.L_x_5714) ;  /* 0x0000009e04887947 */ /* 0x000fea000b800000 */
[----:B--2---:R2:W0:Y:S04]  /*15ce0*/  SHFL.IDX PT, R0, R4, 0x1, 0x181f ;  /* 0x00381f0004007f89 */ /* 0x00442800000e0000 */
[----:B---34-:R2:W3:Y:S02]  /*15cf0*/  SHFL.IDX PT, R14, R3, 0x1, 0x181f ;  /* 0x00381f00030e7f89 */ /* 0x0184e400000e0000 */
.L_x_5926:
[----:B------:R-:W-:Y:S01]  /*15d00*/  VIADD R5, R7, 0x20 ;  /* 0x0000002007057836 */ /* 0x000fe20000000000 */
[----:B------:R-:W-:Y:S04]  /*15d10*/  BSSY B1, `(.L_x_5715) ;  /* 0x000001c000017945 */ /* 0x000fe80003800000 */
[----:B------:R-:W-:-:S13]  /*15d20*/  ISETP.GE.AND P0, PT, R5, R8, PT ;  /* 0x000000080500720c */ /* 0x000fda0003f06270 */
[----:B------:R-:W-:Y:S05]  /*15d30*/  @P0 BRA `(.L_x_5716) ;  /* 0x0000000000640947 */ /* 0x000fea0003800000 */
[----:B------:R-:W4:Y:S01]  /*15d40*/  LDL R20, [R1+0x3c] ;  /* 0x00003c0001147983 */ /* 0x000f220000100800 */
[----:B------:R-:W-:-:S03]  /*15d50*/  ULDC UR4, c[0x0][0xbc8] ;  /* 0x0002f20000047ab9 */ /* 0x000fc60000000800 */
[----:B------:R-:W5:Y:S04]  /*15d60*/  LDL R15, [R1+0x70] ;  /* 0x00007000010f7983 */ /* 0x000f680000100800 */
[----:B------:R-:W2:Y:S04]  /*15d70*/  LDL R24, [R1+0x6c] ;  /* 0x00006c0001187983 */ /* 0x000ea80000100800 */
[----:B------:R-:W3:Y:S04]  /*15d80*/  LDL R6, [R1+0x74] ;  /* 0x0000740001067983 */ /* 0x000ee80000100800 */
[----:B------:R-:W0:Y:S04]  /*15d90*/  LDL R21, [R1+0xb4] ;  /* 0x0000b40001157983 */ /* 0x000e280000100800 */
        /* <DEDUP_REMOVED lines=8> */
[C---:B------:R-:W-:Y:S02]  /*15e20*/  @!P2 LEA R12, P4, R15.reuse, R14, 0x1 ;  /* 0x0000000e0f0ca211 */ /* 0x040fe400078808ff */
[----:B0-----:R-:W-:Y:S02]  /*15e30*/  @!P3 LEA.HI.X R11, R20, R0, R21, 0x1, P5 ;  /* 0x00000000140bb211 */ /* 0x001fe400028f0c15 */
        /* <DEDUP_REMOVED lines=9> */
.L_x_5716:
[----:B------:R-:W-:Y:S05]  /*15ed0*/  BSYNC B1 ;  /* 0x0000000000017941 */ /* 0x000fea0003800000 */
.L_x_5715:
[----:B------:R-:W-:-:S03]  /*15ee0*/  UMOV UR4, 0xffffffff ;  /* 0xffffffff00047882 */ /* 0x000fc60000000000 */
[----:B------:R-:W-:Y:S05]  /*15ef0*/  BRA.DIV UR4, `(.L_x_5717) ;  /* 0x0000009e04487947 */ /* 0x000fea000b800000 */
[----:B0-----:R0:W0:Y:S04]  /*15f00*/  SHFL.IDX PT, R0, R4, 0x2, 0x181f ;  /* 0x00581f0004007f89 */ /* 0x00102800000e0000 */
[----:B---34-:R3:W4:Y:S02]  /*15f10*/  SHFL.IDX PT, R14, R3, 0x2, 0x181f ;  /* 0x00581f00030e7f89 */ /* 0x01872400000e0000 */
.L_x_5930:
[----:B------:R-:W-:Y:S01]  /*15f20*/  IADD3 R5, R7, 0x40, RZ ;  /* 0x0000004007057810 */ /* 0x000fe20007ffe0ff */
[----:B------:R-:W-:Y:S03]  /*15f30*/  BSSY B1, `(.L_x_5718) ;  /* 0x000001c000017945 */ /* 0x000fe60003800000 */
[----:B------:R-:W-:-:S13]  /*15f40*/  ISETP.GE.AND P0, PT, R5, R8, PT ;  /* 0x000000080500720c */ /* 0x000fda0003f06270 */
[----:B------:R-:W-:Y:S05]  /*15f50*/  @P0 BRA `(.L_x_5719) ;  /* 0x0000000000640947 */ /* 0x000fea0003800000 */
[----:B------:R-:W5:Y:S01]  /*15f60*/  LDL R20, [R1+0x3c] ;  /* 0x00003c0001147983 */ /* 0x000f620000100800 */
[----:B------:R-:W-:-:S03]  /*15f70*/  ULDC UR4, c[0x0][0xbc8] ;  /* 0x0002f20000047ab9 */ /* 0x000fc60000000800 */
[----:B------:R-:W2:Y:S04]  /*15f80*/  LDL R15, [R1+0x70] ;  /* 0x00007000010f7983 */ /* 0x000ea80000100800 */
[----:B------:R-:W3:Y:S04]  /*15f90*/  LDL R24, [R1+0x6c] ;  /* 0x00006c0001187983 */ /* 0x000ee80000100800 */
[----:B------:R-:W4:Y:S04]  /*15fa0*/  LDL R6, [R1+0x74] ;  /* 0x0000740001067983 */ /* 0x000f280000100800 */
[----:B------:R-:W0:Y:S04]  /*15fb0*/  LDL R21, [R1+0xb4] ;  /* 0x0000b40001157983 */ /* 0x000e280000100800 */
[----:B------:R-:W4:Y:S04]  /*15fc0*/  LDL R26, [R1+0xb0] ;  /* 0x0000b000011a7983 */ /* 0x000f280000100800 */
[----:B------:R-:W4:Y:S04]  /*15fd0*/  LDL R25, [R1+0xac] ;  /* 0x0000ac0001197983 */ /* 0x000f280000100800 */
[----:B------:R-:W4:Y:S01]  /*15fe0*/  LDL R9, [R1+0xa8] ;  /* 0x0000a80001097983 */ /* 0x000f220000100800 */
[----:B-----5:R-:W-:-:S02]  /*15ff0*/  ISETP.GE.AND P3, PT, R20, UR4, PT ;  /* 0x0000000414007c0c */ /* 0x020fc4000bf66270 */
[----:B--2---:R-:W-:Y:S02]  /*16000*/  ISETP.GE.AND P2, PT, R15, UR4, PT ;  /* 0x000000040f007c0c */ /* 0x004fe4000bf46270 */
[----:B---3--:R-:W-:Y:S02]  /*16010*/  ISETP.GE.AND P1, PT, R24, UR4, PT ;  /* 0x0000000418007c0c */ /* 0x008fe4000bf26270 */
[----:B----4-:R-:W-:-:S07]  /*16020*/  ISETP.GE.AND P0, PT, R6, UR4, PT ;  /* 0x0000000406007c0c */ /* 0x010fce000bf06270 */
        /* <DEDUP_REMOVED lines=12> */
.L_x_5719:
[----:B------:R-:W-:Y:S05]  /*160f0*/  BSYNC B1 ;  /* 0x0000000000017941 */ /* 0x000fea0003800000 */
.L_x_5718:
[----:B------:R-:W-:-:S03]  /*16100*/  UMOV UR4, 0xffffffff ;  /* 0xffffffff00047882 */ /* 0x000fc60000000000 */
[----:B------:R-:W-:Y:S05]  /*16110*/  BRA.DIV UR4, `(.L_x_5720) ;  /* 0x0000009e04087947 */ /* 0x000fea000b800000 */
[----:B0-----:R0:W0:Y:S04]  /*16120*/  SHFL.IDX PT, R0, R4, 0x3, 0x181f ;  /* 0x00781f0004007f89 */ /* 0x00102800000e0000 */
[----:B----4-:R4:W0:Y:S02]  /*16130*/  SHFL.IDX PT, R14, R3, 0x3, 0x181f ;  /* 0x00781f00030e7f89 */ /* 0x01082400000e0000 */
.L_x_5934:
[----:B--234-:R-:W-:-:S05]  /*16140*/  VIADD R3, R7, 0x60 ;  /* 0x0000006007037836 */ /* 0x01cfca0000000000 */
[----:B------:R-:W-:-:S13]  /*16150*/  ISETP.GE.AND P0, PT, R3, R8, PT ;  /* 0x000000080300720c */ /* 0x000fda0003f06270 */
[----:B------:R-:W-:Y:S05]  /*16160*/  @P0 BRA `(.L_x_5707) ;  /* 0x0000000000640947 */ /* 0x000fea0003800000 */
[----:B------:R-:W2:Y:S01]  /*16170*/  LDL R9, [R1+0x3c] ;  /* 0x00003c0001097983 */ /* 0x000ea20000100800 */
[----:B------:R-:W-:-:S03]  /*16180*/  ULDC UR4, c[0x0][0xbc8] ;  /* 0x0002f20000047ab9 */ /* 0x000fc60000000800 */
[----:B------:R-:W3:Y:S04]  /*16190*/  LDL R15, [R1+0x70] ;  /* 0x00007000010f7983 */ /* 0x000ee80000100800 */
[----:B------:R-:W4:Y:S04]  /*161a0*/  LDL R12, [R1+0x6c] ;  /* 0x00006c00010c7983 */ /* 0x000f280000100800 */
[----:B------:R-:W5:Y:S04]  /*161b0*/  LDL R10, [R1+0x74] ;  /* 0x00007400010a7983 */ /* 0x000f680000100800 */
[----:B------:R-:W5:Y:S04]  /*161c0*/  LDL R21, [R1+0xb4] ;  /* 0x0000b40001157983 */ /* 0x000f680000100800 */
[----:B------:R-:W5:Y:S04]  /*161d0*/  LDL R20, [R1+0xb0] ;  /* 0x0000b00001147983 */ /* 0x000f680000100800 */
[----:B------:R-:W5:Y:S04]  /*161e0*/  LDL R13, [R1+0xac] ;  /* 0x0000ac00010d7983 */ /* 0x000f680000100800 */
[----:B------:R-:W5:Y:S01]  /*161f0*/  LDL R11, [R1+0xa8] ;  /* 0x0000a800010b7983 */ /* 0x000f620000100800 */
[----:B--2---:R-:W-:-:S02]  /*16200*/  ISETP.GE.AND P3, PT, R9, UR4, PT ;  /* 0x0000000409007c0c */ /* 0x004fc4000bf66270 */
[----:B---3--:R-:W-:Y:S02]  /*16210*/  ISETP.GE.AND P2, PT, R15, UR4, PT ;  /* 0x000000040f007c0c */ /* 0x008fe4000bf46270 */
[----:B----4-:R-:W-:Y:S02]  /*16220*/  ISETP.GE.AND P1, PT, R12, UR4, PT ;  /* 0x000000040c007c0c */ /* 0x010fe4000bf26270 */
[----:B-----5:R-:W-:-:S07]  /*16230*/  ISETP.GE.AND P0, PT, R10, UR4, PT ;  /* 0x000000040a007c0c */ /* 0x020fce000bf06270 */
[-C--:B0-----:R-:W-:Y:S02]  /*16240*/  @!P3 LEA R4, P5, R9, R14.reuse, 0x1 ;  /* 0x0000000e0904b211 */ /* 0x081fe400078a08ff */
        /* <DEDUP_REMOVED lines=11> */
.L_x_5707:
[----:B------:R-:W-:Y:S05]  /*16300*/  BSYNC B0 ;  /* 0x0000000000007941 */ /* 0x000fea0003800000 */
.L_x_5698:
[----:B------:R-:W-:Y:S02]  /*16310*/  ULDC UR4, c[0x0][0xd3c] ;  /* 0x00034f0000047ab9 */ /* 0x000fe40000000800 */
[----:B------:R-:W-:-:S13]  /*16320*/  ISETP.GE.AND P0, PT, R87, UR4, PT ;  /* 0x0000000457007c0c */ /* 0x000fda000bf06270 */
[----:B------:R-:W-:Y:S05]  /*16330*/  @!P0 BRA `(.L_x_5721) ;  /* 0xfffffeac00948947 */ /* 0x000fea000383ffff */
[----:B------:R-:W-:Y:S05]  /*16340*/  BRA `(.L_x_5572) ;  /* 0x0000008800207947 */ /* 0x000fea0003800000 */
.L_x_5570:
        /* <DEDUP_REMOVED lines=18> */
.L_x_5722:
        /* <DEDUP_REMOVED lines=42> */
.L_x_5728:
[----:B------:R-:W-:Y:S01]  /*16710*/  UIADD3 UR4, UR4, 0x1f, URZ ;  /* 0x0000001f04047890 */ /* 0x000fe2000fffe03f */
[----:B------:R-:W-:-:S05]  /*16720*/  IMAD.U32 R19, RZ, RZ, UR7 ;  /* 0x00000007ff137e24 */ /* 0x000fca000f8e00ff */
[----:B0-----:R-:W-:-:S13]  /*16730*/  ISETP.LE.AND P6, PT, R4, UR4, PT ;  /* 0x0000000404007c0c */ /* 0x001fda000bfc3270 */
[----:B------:R-:W-:Y:S05]  /*16740*/  @P6 BRA `(.L_x_5725) ;  /* 0x0000000400ac6947 */ /* 0x000fea0003800000 */
[----:B------:R-:W-:Y:S01]  /*16750*/  VIADD R7, R0, UR4 ;  /* 0x0000000400077c36 */ /* 0x000fe20008000000 */
[----:B------:R-:W-:Y:S01]  /*16760*/  BSSY B0, `(.L_x_5726) ;  /* 0x0000007000007945 */ /* 0x000fe20003800000 */
[----:B------:R-:W-:-:S03]  /*16770*/  MOV R5, RZ ;  /* 0x000000ff00057202 */ /* 0x000fc60000000f00 */
[----:B------:R-:W-:-:S13]  /*16780*/  ISETP.GE.OR P6, PT, R7, R4, !P0 ;  /* 0x000000040700720c */ /* 0x000fda00047c6670 */
[----:B------:R-:W-:Y:S05]  /*16790*/  @P6 BRA `(.L_x_5727) ;  /* 0x00000000000c6947 */ /* 0x000fea0003800000 */
[----:B------:R-:W0:Y:S02]  /*167a0*/  LDC.64 R2, c[0x0][0xd80] ;  /* 0x00036000ff027b82 */ /* 0x000e240000000a00 */
[----:B0-----:R-:W-:-:S05]  /*167b0*/  IMAD.WIDE R2, R7, 0x4, R2 ;  /* 0x0000000407027825 */ /* 0x001fca00078e0202 */
[----:B------:R0:W5:Y:S02]  /*167c0*/  LDG.E R5, desc[UR40][R2.64] ;  /* 0x0000002802057981 */ /* 0x000164000c1e1900 */
.L_x_5727:
[----:B------:R-:W-:Y:S05]  /*167d0*/  BSYNC B0 ;  /* 0x0000000000007941 */ /* 0x000fea0003800000 */
.L_x_5726:
        /* <DEDUP_REMOVED lines=21> */
.L_x_5724:
        /* <DEDUP_REMOVED lines=20> */
.L_x_5729:
[----:B-1----:R-:W-:Y:S01]  /*16a70*/  IMAD.MOV R2, RZ, RZ, -R3 ;  /* 0x000000ffff027224 */ /* 0x002fe200078e0a03 */
[----:B--2---:R-:W-:Y:S01]  /*16a80*/  IABS R4, R8 ;  /* 0x0000000800047213 */ /* 0x004fe20000000000 */
[----:B---3--:R-:W-:Y:S02]  /*16a90*/  IMAD R16, R16, UR5, R7 ;  /* 0x0000000510107c24 */ /* 0x008fe4000f8e0207 */
[----:B------:R-:W-:Y:S01]  /*16aa0*/  IMAD R7, R2, R9, RZ ;  /* 0x0000000902077224 */ /* 0x000fe200078e02ff */
[----:B------:R-:W-:Y:S01]  /*16ab0*/  MOV R2, RZ ;  /* 0x000000ff00027202 */ /* 0x000fe20000000f00 */
[----:B------:R-:W-:-:S04]  /*16ac0*/  IMAD.MOV R4, RZ, RZ, -R4 ;  /* 0x000000ffff047224 */ /* 0x000fc800078e0a04 */
        /* <DEDUP_REMOVED lines=39> */
[-C--:B------:R-:W-:Y:S01]  /*16d40*/  @!P1 IADD3 R9, R9, -R6.reuse, RZ ;  /* 0x8000000609099210 */ /* 0x080fe20007ffe0ff */
        /* <DEDUP_REMOVED lines=11> */
.L_x_5725:
[----:B------:R-:W-:Y:S02]  /*16e00*/  IMAD.MOV.U32 R17, RZ, RZ, RZ ;  /* 0x000000ffff117224 */ /* 0x000fe400078e00ff */
[----:B------:R-:W-:Y:S02]  /*16e10*/  IMAD.U32 R16, RZ, RZ, UR6 ;  /* 0x00000006ff107e24 */ /* 0x000fe4000f8e00ff */
[----:B------:R-:W-:-:S07]  /*16e20*/  IMAD.MOV.U32 R18, RZ, RZ, RZ ;  /* 0x000000ffff127224 */ /* 0x000fce00078e00ff */
.L_x_5730:
[----:B------:R-:W-:-:S13]  /*16e30*/  ISETP.NE.AND P0, PT, R0, RZ, PT ;  /* 0x000000ff0000720c */ /* 0x000fda0003f05270 */
[----:B------:R-:W1:Y:S01]  /*16e40*/  @!P0 S2R R3, SR_CgaCtaId ;  /* 0x0000000000038919 */ /* 0x000e620000008800 */
[----:B------:R-:W-:-:S04]  /*16e50*/  @!P0 MOV R0, 0x400 ;  /* 0x0000040000008802 */ /* 0x000fc80000000f00 */
[----:B-1----:R-:W-:-:S05]  /*16e60*/  @!P0 LEA R0, R3, R0, 0x18 ;  /* 0x0000000003008211 */ /* 0x002fca00078ec0ff */
[----:B------:R2:W-:Y:S01]  /*16e70*/  @!P0 STS.128 [R0+0x324d0], R16 ;  /* 0x0324d01000008388 */ /* 0x0005e20000000c00 */
[----:B------:R-:W-:Y:S06]  /*16e80*/  BAR.ARV 0x5, 0x180 ;  /* 0x0146000000007b1d */ /* 0x000fec0000002000 */
.L_x_5723:
        /* <DEDUP_REMOVED lines=38> */
.L_x_5877:
[----:B01----:R-:W0:Y:S02]  /*170f0*/  LDC.64 R2, c[0x0][0xd88] ;  /* 0x00036200ff027b82 */ /* 0x003e240000000a00 */
[----:B0-----:R-:W-:-:S05]  /*17100*/  IMAD.WIDE R2, R19, 0x4, R2 ;  /* 0x0000000413027825 */ /* 0x001fca00078e0202 */
[----:B------:R-:W1:Y:S01]  /*17110*/  LDG.E R13, desc[UR40][R2.64] ;  /* 0x00000028020d7981 */ /* 0x000e62000c1e1900 */
[----:B------:R-:W-:Y:S05]  /*17120*/  YIELD ;  /* 0x0000000000007946 */ /* 0x000fea0003800000 */
[----:B------:R-:W-:Y:S01]  /*17130*/  ULDC.64 UR4, c[0x0][0xb20] ;  /* 0x0002c80000047ab9 */ /* 0x000fe20000000a00 */
[----:B--2---:R-:W-:Y:S01]  /*17140*/  IMAD.MOV.U32 R0, RZ, RZ, RZ ;  /* 0x000000ffff007224 */ /* 0x004fe200078e00ff */
[----:B------:R-:W-:Y:S01]  /*17150*/  ISETP.NE.U32.AND P0, PT, RZ, UR4, PT ;  /* 0x00000004ff007c0c */ /* 0x000fe2000bf05070 */
[----:B------:R-:W-:Y:S01]  /*17160*/  ULDC.64 UR10, c[0x0][0xb10] ;  /* 0x0002c400000a7ab9 */ /* 0x000fe20000000a00 */
[----:B------:R-:W-:Y:S01]  /*17170*/  ULDC.64 UR8, c[0x0][0xb08] ;  /* 0x0002c20000087ab9 */ /* 0x000fe20000000a00 */
[----:B------:R-:W-:Y:S01]  /*17180*/  ULDC.64 UR6, c[0x0][0xb00] ;  /* 0x0002c00000067ab9 */ /* 0x000fe20000000a00 */
[----:B------:R-:W-:-:S02]  /*17190*/  ISETP.NE.AND.EX P0, PT, RZ, UR5, PT, P0 ;  /* 0x00000005ff007c0c */ /* 0x000fc4000bf05300 */
[----:B-1----:R-:W-:Y:S01]  /*171a0*/  SHF.R.S32.HI R4, RZ, 0x1f, R13 ;  /* 0x0000001fff047819 */ /* 0x002fe2000001140d */
        /* <DEDUP_REMOVED lines=45> */
[----:B-1----:R-:W-:Y:S02]  /*17480*/  IMAD.U32 R2, RZ, RZ, UR5 ;  /* 0x00000005ff027e24 */ /* 0x002fe4000f8e00ff */
[----:B------:R-:W-:Y:S01]  /*17490*/  IMAD.U32 R10, RZ, RZ, UR4 ;  /* 0x00000004ff0a7e24 */ /* 0x000fe2000f8e00ff */
[----:B0---4-:R-:W-:Y:S06]  /*174a0*/  @P3 BRA `(.L_x_5732) ;  /* 0x0000000000143947 */ /* 0x011fec0003800000 */
[----:B------:R-:W-:Y:S05]  /*174b0*/  @!P2 BRA `(.L_x_5732) ;  /* 0x000000000010a947 */ /* 0x000fea0003800000 */
[----:B------:R-:W2:Y:S04]  /*174c0*/  LDG.E R11, desc[UR40][R4.64] ;  /* 0x00000028040b7981 */ /* 0x000ea8000c1e1900 */
[----:B------:R-:W2:Y:S02]  /*174d0*/  LDG.E R4, desc[UR40][R4.64+0x4] ;  /* 0x0000042804047981 */ /* 0x000ea4000c1e1900 */
[----:B--2--5:R-:W-:-:S05]  /*174e0*/  IMAD.IADD R14, R4, 0x1, -R11 ;  /* 0x00000001040e7824 */ /* 0x024fca00078e0a0b */
[----:B------:R0:W-:Y:S02]  /*174f0*/  STL [R1+0x3c], R14 ;  /* 0x00003c0e01007387 */ /* 0x0001e40000100800 */
.L_x_5732:
        /* <DEDUP_REMOVED lines=12> */
.L_x_5733:
[----:B------:R-:W-:Y:S05]  /*175c0*/  @!P0 BRA `(.L_x_5734) ;  /* 0x00000000000c8947 */ /* 0x000fea0003800000 */
[----:B------:R-:W2:Y:S04]  /*175d0*/  LDG.E R10, desc[UR40][R8.64] ;  /* 0x00000028080a7981 */ /* 0x000ea8000c1e1900 */
[----:B------:R-:W2:Y:S02]  /*175e0*/  LDG.E R8, desc[UR40][R8.64+0x4] ;  /* 0x0000042808087981 */ /* 0x000ea4000c1e1900 */
[----:B--2---:R-:W-:-:S07]  /*175f0*/  IADD3 R10, -R10, R8, RZ ;  /* 0x000000080a0a7210 */ /* 0x004fce0007ffe1ff */
.L_x_5734:
        /* <DEDUP_REMOVED lines=12> */
[----:B--2---:R-:W-:-:S04]  /*176c0*/  @P0 IMAD.HI.U32 R6, R4, R6, RZ ;  /* 0x0000000604060227 */ /* 0x004fc800078e00ff */
[----:B------:R-:W-:Y:S01]  /*176d0*/  IMAD.IADD R4, R0, 0x1, R2 ;  /* 0x0000000100047824 */ /* 0x000fe200078e0202 */
[----:B---3--:R-:W-:-:S03]  /*176e0*/  @P0 SHF.R.U32.HI R5, RZ, R7, R6 ;  /* 0x00000007ff050219 */ /* 0x008fc60000011606 */
        /* <DEDUP_REMOVED lines=32> */
.L_x_5937:
[----:B--2---:R-:W-:Y:S02]  /*178f0*/  ISETP.NE.AND P0, PT, R14, RZ, PT ;  /* 0x000000ff0e00720c */ /* 0x004fe40003f05270 */
[----:B------:R-:W-:-:S11]  /*17900*/  PLOP3.LUT P6, PT, PT, PT, PT, 0x8, 0x0 ;  /* 0x000000000000781c */ /* 0x000fd60003fce170 */
[----:B------:R-:W-:Y:S05]  /*17910*/  @P0 BRA `(.L_x_5738) ;  /* 0x00000000000c0947 */ /* 0x000fea0003800000 */
[----:B------:R-:W-:-:S03]  /*17920*/  UMOV UR4, 0xffffffff ;  /* 0xffffffff00047882 */ /* 0x000fc60000000000 */
[----:B------:R-:W-:Y:S05]  /*17930*/  BRA.DIV UR4, `(.L_x_5739) ;  /* 0x00000086047c7947 */ /* 0x000fea000b800000 */
[----:B------:R-:W-:-:S13]  /*17940*/  ELECT P6, URZ, PT ;  /* 0x00000000003f782f */ /* 0x000fda00038c0000 */
.L_x_5738:
[----:B0-----:R-:W2:Y:S04]  /*17950*/  LDL R4, [R1+0x6c] ;  /* 0x00006c0001047983 */ /* 0x001ea80000100800 */
[----:B------:R-:W3:Y:S01]  /*17960*/  LDL R6, [R1+0x4] ;  /* 0x0000040001067983 */ /* 0x000ee20000100800 */
[----:B------:R-:W-:Y:S01]  /*17970*/  BSSY B1, `(.L_x_5740) ;  /* 0x0000008000017945 */ /* 0x000fe20003800000 */
[----:B--2---:R-:W-:-:S05]  /*17980*/  VIADD R4, R4, 0x1 ;  /* 0x0000000104047836 */ /* 0x004fca0000000000 */
[----:B------:R-:W-:-:S04]  /*17990*/  LEA.HI R5, R4, R4, RZ, 0x1 ;  /* 0x0000000404057211 */ /* 0x000fc800078f08ff */
[----:B------:R-:W-:-:S04]  /*179a0*/  LOP3.LUT R5, R5, 0xfffffffe, RZ, 0xc0, !PT ;  /* 0xfffffffe05057812 */ /* 0x000fc800078ec0ff */
[----:B------:R-:W-:-:S04]  /*179b0*/  IADD3 R4, R4, -R5, RZ ;  /* 0x8000000504047210 */ /* 0x000fc80007ffe0ff */
[----:B------:R-:W-:-:S04]  /*179c0*/  SHF.L.U32 R4, R4, 0x1f, RZ ;  /* 0x0000001f04047819 */ /* 0x000fc800000006ff */
[----:B---3--:R-:W0:Y:S02]  /*179d0*/  SYNCS.PHASECHK.TRANS64.TRYWAIT P0, [R6+URZ+0x32420], R4 ;  /* 0x03242004060075a7 */ /* 0x008e24000800017f */
[----:B0-----:R-:W-:Y:S05]  /*179e0*/  @!P0 BRA `(.L_x_5741) ;  /* 0x0000008400708947 */ /* 0x001fea0003800000 */
.L_x_5940:
[----:B------:R-:W-:Y:S05]  /*179f0*/  BSYNC B1 ;  /* 0x0000000000017941 */ /* 0x000fea0003800000 */
.L_x_5740:
        /* <DEDUP_REMOVED lines=14> */
.L_x_5941:
[----:B------:R-:W-:Y:S05]  /*17ae0*/  BSYNC B2 ;  /* 0x0000000000027941 */ /* 0x000fea0003800000 */
.L_x_5744:
        /* <DEDUP_REMOVED lines=9> */
.L_x_5747:
[----:B------:R-:W-:Y:S05]  /*17b80*/  BSYNC B2 ;  /* 0x0000000000027941 */ /* 0x000fea0003800000 */
.L_x_5746:
        /* <DEDUP_REMOVED lines=14> */
.L_x_5748:
        /* <DEDUP_REMOVED lines=13> */
.L_x_5942:
[----:B------:R-:W-:Y:S05]  /*17d40*/  BSYNC B2 ;  /* 0x0000000000027941 */ /* 0x000fea0003800000 */
.L_x_5749:
        /* <DEDUP_REMOVED lines=11> */
.L_x_5752:
[----:B------:R-:W-:Y:S05]  /*17e00*/  BSYNC B2 ;  /* 0x0000000000027941 */ /* 0x000fea0003800000 */
.L_x_5751:
        /* <DEDUP_REMOVED lines=11> */
.L_x_5753:
        /* <DEDUP_REMOVED lines=15> */
.L_x_5754:
        /* <DEDUP_REMOVED lines=15> */
.L_x_5755:
        /* <DEDUP_REMOVED lines=15> */
.L_x_5756:
        /* <DEDUP_REMOVED lines=10> */
.L_x_5743:
[----:B------:R-:W-:Y:S05]  /*18230*/  BSYNC B1 ;  /* 0x0000000000017941 */ /* 0x000fea0003800000 */
.L_x_5742:
        /* <DEDUP_REMOVED lines=13> */
.L_x_5772:
[----:B------:R-:W-:Y:S05]  /*18310*/  YIELD ;  /* 0x0000000000007946 */ /* 0x000fea0003800000 */
[----:B------:R-:W-:Y:S04]  /*18320*/  BSSY B1, `(.L_x_5757) ;  /* 0x0000081000017945 */ /* 0x000fe80003800000 */
[----:B---3--:R-:W-:Y:S05]  /*18330*/  @!P6 BRA `(.L_x_5758) ;  /* 0x0000000400fce947 */ /* 0x008fea0003800000 */
[----:B------:R-:W3:Y:S04]  /*18340*/  LDL R8, [R1+0x4] ;  /* 0x0000040001087983 */ /* 0x000ee80000100800 */
[----:B--2---:R-:W3:Y:S04]  /*18350*/  LDL R5, [R1+0xc] ;  /* 0x00000c0001057983 */ /* 0x004ee80000100800 */
[----:B------:R-:W2:Y:S01]  /*18360*/  LDL R6, [R1+0x1c] ;  /* 0x00001c0001067983 */ /* 0x000ea20000100800 */
[----:B------:R-:W0:Y:S01]  /*18370*/  S2R R7, SR_TID.X ;  /* 0x0000000000077919 */ /* 0x000e220000002100 */
[----:B------:R-:W-:Y:S01]  /*18380*/  BSSY B2, `(.L_x_5759) ;  /* 0x0000007000027945 */ /* 0x000fe20003800000 */
[----:B0-----:R-:W-:-:S04]  /*18390*/  LOP3.LUT R7, R7, 0x7f, RZ, 0xc0, !PT ;  /* 0x0000007f07077812 */ /* 0x001fc800078ec0ff */
[----:B------:R-:W-:Y:S01]  /*183a0*/  ISETP.NE.AND P2, PT, R7, RZ, PT ;  /* 0x000000ff0700720c */ /* 0x000fe20003f45270 */
[----:B---3--:R-:W-:Y:S01]  /*183b0*/  IMAD R5, R5, 0x8, R8 ;  /* 0x0000000805057824 */ /* 0x008fe200078e0208 */
[----:B--2---:R-:W-:-:S04]  /*183c0*/  SHF.L.U32 R6, R6, 0x1f, RZ ;  /* 0x0000001f06067819 */ /* 0x004fc800000006ff */
[----:B------:R-:W0:Y:S02]  /*183d0*/  SYNCS.PHASECHK.TRANS64.TRYWAIT P1, [R5+URZ+0x324a0], R6 ;  /* 0x0324a006050075a7 */ /* 0x000e24000802017f */
[----:B0-----:R-:W-:Y:S05]  /*183e0*/  @!P1 BRA `(.L_x_5760) ;  /* 0x0000007c00309947 */ /* 0x001fea0003800000 */
.L_x_5943:
[----:B------:R-:W-:Y:S05]  /*183f0*/  BSYNC B2 ;  /* 0x0000000000027941 */ /* 0x000fea0003800000 */
.L_x_5759:
        /* <DEDUP_REMOVED lines=9> */
.L_x_5762:
[----:B------:R-:W-:Y:S05]  /*18490*/  BSYNC B2 ;  /* 0x0000000000027941 */ /* 0x000fea0003800000 */
.L_x_5761:
        /* <DEDUP_REMOVED lines=13> */
.L_x_5763:
        /* <DEDUP_REMOVED lines=13> */
.L_x_5944:
[----:B------:R-:W-:Y:S05]  /*18640*/  BSYNC B2 ;  /* 0x0000000000027941 */ /* 0x000fea0003800000 */
.L_x_5764:
        /* <DEDUP_REMOVED lines=11> */
.L_x_5767:
[----:B------:R-:W-:Y:S05]  /*18700*/  BSYNC B2 ;  /* 0x0000000000027941 */ /* 0x000fea0003800000 */
.L_x_5766:
[----:B------:R-:W2:Y:S04]  /*18710*/  LDL R7, [R1+0x4] ;  /* 0x0000040001077983 */ /* 0x000ea80000100800 */
[----:B01----:R-:W2:Y:S01]  /*18720*/  LDL R6, [R1+0xc] ;  /* 0x00000c0001067983 */ /* 0x003ea20000100800 */
[----:B------:R-:W-:Y:S01]  /*18730*/  R2UR UR10, R11 ;  /* 0x000000000b0a72ca */ /* 0x000fe200000e0000 */
[----:B------:R-:W-:Y:S01]  /*18740*/  UIADD3 UR4, UP0, UR38, 0x670, URZ ;  /* 0x0000067026047890 */ /* 0x000fe2000ff1e03f */
[----:B------:R-:W-:Y:S02]  /*18750*/  R2UR UR6, R12 ;  /* 0x000000000c0672ca */ /* 0x000fe400000e0000 */
[----:B------:R-:W-:Y:S01]  /*18760*/  R2UR UR7, R13 ;  /* 0x000000000d0772ca */ /* 0x000fe200000e0000 */
[----:B------:R-:W-:Y:S01]  /*18770*/  UIADD3.X UR5, URZ, UR39, URZ, UP0, !UPT ;  /* 0x000000273f057290 */ /* 0x000fe200087fe43f */
[----:B------:R-:W-:-:S02]  /*18780*/  PLOP3.LUT P1, PT, PT, PT, PT, 0x80, 0x0 ;  /* 0x000000000000781c */ /* 0x000fc40003f2f070 */
[----:B------:R-:W-:Y:S01]  /*18790*/  IADD3 R5, R5, 0x324b0, RZ ;  /* 0x000324b005057810 */ /* 0x000fe20007ffe0ff */
[----:B--2---:R-:W-:-:S04]  /*187a0*/  IMAD R6, R6, 0xc000, R7 ;  /* 0x0000c00006067824 */ /* 0x004fc800078e0207 */
[----:B------:R-:W-:-:S07]  /*187b0*/  VIADD R7, R6, 0x400 ;  /* 0x0000040006077836 */ /* 0x000fce0000000000 */
.L_x_5768:
        /* <DEDUP_REMOVED lines=15> */
.L_x_5769:
        /* <DEDUP_REMOVED lines=15> */
.L_x_5770:
        /* <DEDUP_REMOVED lines=15> */
.L_x_5771:
        /* <DEDUP_REMOVED lines=10> */
.L_x_5758:
[----:B------:R-:W-:Y:S05]  /*18b30*/  BSYNC B1 ;  /* 0x0000000000017941 */ /* 0x000fea0003800000 */
.L_x_5757:
        /* <DEDUP_REMOVED lines=12> */
.L_x_5736:
[----:B------:R-:W-:Y:S05]  /*18c00*/  BSYNC B0 ;  /* 0x0000000000007941 */ /* 0x000fea0003800000 */
.L_x_5735:
        /* <DEDUP_REMOVED lines=23> */
[----:B------:R-:W-:Y:S01]  /*18d80*/  VOTEU.ANY UR4, UPT, PT ;  /* 0x0000000000047886 */ /* 0x000fe200038e0100 */
[----:B------:R-:W3:Y:S01]  /*18d90*/  LDC.64 R4, c[0x0][0xd60] ;  /* 0x00035800ff047b82 */ /* 0x000ee20000000a00 */
[----:B------:R-:W2:Y:S08]  /*18da0*/  FLO.U32 R0, UR4 ;  /* 0x0000000400007d00 */ /* 0x000eb000080e0000 */
[----:B------:R-:W3:Y:S01]  /*18db0*/  POPC R2, UR4 ;  /* 0x0000000400027d09 */ /* 0x000ee20008000000 */
[----:B--2---:R-:W-:-:S13]  /*18dc0*/  ISETP.EQ.U32.AND P0, PT, R0, R3, PT ;  /* 0x000000030000720c */ /* 0x004fda0003f02070 */
[----:B---3--:R-:W2:Y:S01]  /*18dd0*/  @P0 ATOMG.E.ADD.STRONG.GPU PT, R5, desc[UR40][R4.64], R2 ;  /* 0x00000002040509a8 */ /* 0x008ea200081ee1e8 */
[----:B------:R-:W3:Y:S02]  /*18de0*/  S2R R3, SR_LTMASK ;  /* 0x0000000000037919 */ /* 0x000ee40000003900 */
[----:B---3--:R-:W-:-:S06]  /*18df0*/  LOP3.LUT R3, R3, UR4, RZ, 0xc0, !PT ;  /* 0x0000000403037c12 */ /* 0x008fcc000f8ec0ff */
[----:B------:R-:W3:Y:S01]  /*18e00*/  POPC R3, R3 ;  /* 0x0000000300037309 */ /* 0x000ee20000000000 */
[----:B--2---:R-:W3:Y:S02]  /*18e10*/  SHFL.IDX PT, R0, R5, R0, 0x1f ;  /* 0x00001f0005007589 */ /* 0x004ee400000e0000 */
[----:B---3--:R-:W-:Y:S01]  /*18e20*/  IADD3 R16, R0, UR36, R3 ;  /* 0x0000002400107c10 */ /* 0x008fe2000fffe003 */
[----:B------:R-:W-:Y:S06]  /*18e30*/  BRA `(.L_x_5775) ;  /* 0x0000004c00607947 */ /* 0x000fec0003800000 */
.L_x_5774:
        /* <DEDUP_REMOVED lines=21> */
.L_x_5777:
[----:B------:R-:W-:Y:S05]  /*18f90*/  BSYNC B6 ;  /* 0x0000000000067941 */ /* 0x000fea0003800000 */
.L_x_5776:
        /* <DEDUP_REMOVED lines=11> */
[----:B------:R-:W-:Y:S01]  /*19050*/  MOV R12, 0x1 ;  /* 0x00000001000c7802 */ /* 0x000fe20000000f00 */
[----:B--23--:R-:W-:Y:S02]  /*19060*/  IMAD.U32 R5, RZ, RZ, UR7 ;  /* 0x00000007ff057e24 */ /* 0x00cfe4000f8e00ff */
[----:B------:R-:W-:Y:S02]  /*19070*/  IMAD.U32 R6, RZ, RZ, UR8 ;  /* 0x00000008ff067e24 */ /* 0x000fe4000f8e00ff */
[----:B------:R-:W-:-:S02]  /*19080*/  IMAD.U32 R7, RZ, RZ, UR9 ;  /* 0x00000009ff077e24 */ /* 0x000fc4000f8e00ff */
[----:B------:R-:W-:Y:S02]  /*19090*/  IMAD.U32 R10, RZ, RZ, UR4 ;  /* 0x00000004ff0a7e24 */ /* 0x000fe4000f8e00ff */
[----:B-1----:R-:W-:Y:S02]  /*190a0*/  IMAD.U32 R11, RZ, RZ, UR5 ;  /* 0x00000005ff0b7e24 */ /* 0x002fe4000f8e00ff */
[----:B------:R-:W-:Y:S02]  /*190b0*/  IMAD.MOV.U32 R8, RZ, RZ, 0x70 ;  /* 0x00000070ff087424 */ /* 0x000fe400078e00ff */
[----:B----4-:R-:W-:-:S07]  /*190c0*/  IMAD.MOV.U32 R13, RZ, RZ, RZ ;  /* 0x000000ffff0d7224 */ /* 0x010fce00078e00ff */
[----:B------:R-:W-:-:S07]  /*190d0*/  LEPC R20, `(.L_x_5780) ;  /* 0x000000001014794e */ /* 0x000fce0000000000 */
[----:B0-----:R-:W-:Y:S05]  /*190e0*/  CALL.ABS.NOINC R2 ;  /* 0x0000000002007343 */ /* 0x001fea0003c00000 */
.L_x_5780:
        /* <DEDUP_REMOVED lines=16> */
.L_x_5779:
[----:B------:R-:W-:Y:S05]  /*191f0*/  BSYNC B6 ;  /* 0x0000000000067941 */ /* 0x000fea0003800000 */
.L_x_5778:
        /* <DEDUP_REMOVED lines=25> */
.L_x_5947:
        /* <DEDUP_REMOVED lines=12> */
.L_x_5950:
[----:B------:R-:W-:Y:S05]  /*19450*/  @!P6 BRA `(.L_x_5782) ;  /* 0x000000040014e947 */ /* 0x000fea0003800000 */
[----:B------:R-:W-:-:S04]  /*19460*/  ISETP.NE.U32.AND P0, PT, R2, RZ, PT ;  /* 0x000000ff0200720c */ /* 0x000fc80003f05070 */
[----:B------:R-:W-:-:S13]  /*19470*/  ISETP.NE.AND.EX P0, PT, R3, RZ, PT, P0 ;  /* 0x000000ff0300720c */ /* 0x000fda0003f05300 */
[----:B------:R-:W-:Y:S05]  /*19480*/  @!P0 BRA `(.L_x_5784) ;  /* 0x0000000000548947 */ /* 0x000fea0003800000 */
[----:B------:R-:W2:Y:S01]  /*19490*/  LDC R6, c[0x0][0x43c] ;  /* 0x00010f00ff067b82 */ /* 0x000ea20000000800 */
[----:B------:R-:W-:Y:S01]  /*194a0*/  IMAD.MOV.U32 R9, RZ, RZ, R4 ;  /* 0x000000ffff097224 */ /* 0x000fe200078e0004 */
[----:B------:R-:W-:-:S04]  /*194b0*/  ULDC.64 UR4, c[0x0][0x428] ;  /* 0x00010a0000047ab9 */ /* 0x000fc80000000a00 */
[----:B0-----:R-:W-:Y:S02]  /*194c0*/  MOV R0, R9 ;  /* 0x0000000900007202 */ /* 0x001fe40000000f00 */
        /* <DEDUP_REMOVED lines=17> */
.L_x_5784:
[----:B------:R-:W3:Y:S04]  /*195e0*/  LDL R7, [R1+0x4] ;  /* 0x0000040001077983 */ /* 0x000ee80000100800 */
[----:B0-2---:R-:W3:Y:S04]  /*195f0*/  LDL R0, [R1+0x8] ;  /* 0x0000080001007983 */ /* 0x005ee80000100800 */
[----:B------:R-:W2:Y:S01]  /*19600*/  LDL R2, [R1+0x18] ;  /* 0x0000180001027983 */ /* 0x000ea20000100800 */
[----:B---3--:R-:W-:Y:S01]  /*19610*/  IMAD R0, R0, 0x8, R7 ;  /* 0x0000000800007824 */ /* 0x008fe200078e0207 */
[----:B--2---:R-:W-:-:S04]  /*19620*/  SHF.L.U32 R2, R2, 0x1f, RZ ;  /* 0x0000001f02027819 */ /* 0x004fc800000006ff */
[----:B------:R-:W0:Y:S02]  /*19630*/  SYNCS.PHASECHK.TRANS64.TRYWAIT P0, [R0+URZ+0x32440], R2 ;  /* 0x03244002000075a7 */ /* 0x000e24000800017f */
[----:B0-----:R-:W-:Y:S05]  /*19640*/  @!P0 BRA `(.L_x_5785) ;  /* 0x0000006c00148947 */ /* 0x001fea0003800000 */
.L_x_5951:
        /* <DEDUP_REMOVED lines=11> */
.L_x_5786:
        /* <DEDUP_REMOVED lines=27> */
.L_x_5782:
        /* <DEDUP_REMOVED lines=32> */
[----:B-1----:R-:W-:Y:S02]  /*19ab0*/  IMAD.U32 R11, RZ, RZ, UR9 ;  /* 0x00000009ff0b7e24 */ /* 0x002fe4000f8e00ff */
[----:B------:R-:W-:Y:S02]  /*19ac0*/  IMAD.MOV.U32 R12, RZ, RZ, 0x1 ;  /* 0x00000001ff0c7424 */ /* 0x000fe400078e00ff */
[----:B------:R-:W-:-:S07]  /*19ad0*/  IMAD.MOV.U32 R13, RZ, RZ, RZ ;  /* 0x000000ffff0d7224 */ /* 0x000fce00078e00ff */
[----:B------:R-:W-:-:S07]  /*19ae0*/  LEPC R20, `(.L_x_5788) ;  /* 0x000000001014794e */ /* 0x000fce0000000000 */
[----:B0-----:R-:W-:Y:S05]  /*19af0*/  CALL.ABS.NOINC R2 ;  /* 0x0000000002007343 */ /* 0x001fea0003c00000 */
.L_x_5788:
[----:B------:R-:W-:Y:S05]  /*19b00*/  BSYNC B6 ;  /* 0x0000000000067941 */ /* 0x000fea0003800000 */
.L_x_5787:
[----:B------:R-:W3:Y:S01]  /*19b10*/  LDL R4, [R1+0x50] ;  /* 0x0000500001047983 */ /* 0x000ee20000100800 */
[----:B------:R-:W0:Y:S01]  /*19b20*/  LDC R7, c[0x0][0x448] ;  /* 0x00011200ff077b82 */ /* 0x000e220000000800 */
[----:B------:R-:W-:Y:S01]  /*19b30*/  ULDC.64 UR4, c[0x0][0x298] ;  /* 0x0000a60000047ab9 */ /* 0x000fe20000000a00 */
[----:B------:R-:W-:Y:S01]  /*19b40*/  ULDC.64 UR6, c[0x0][0x280] ;  /* 0x0000a00000067ab9 */ /* 0x000fe20000000a00 */
[----:B------:R-:W4:Y:S04]  /*19b50*/  LDL R10, [R1+0x34] ;  /* 0x00003400010a7983 */ /* 0x000f280000100800 */
[----:B------:R-:W4:Y:S01]  /*19b60*/  LDL R9, [R1+0x5c] ;  /* 0x00005c0001097983 */ /* 0x000f220000100800 */
[----:B--2---:R-:W2:Y:S01]  /*19b70*/  S2R R2, SR_TID.X ;  /* 0x0000000000027919 */ /* 0x004ea20000002100 */
[----:B------:R-:W1:Y:S02]  /*19b80*/  S2R R0, SR_TID.X ;  /* 0x0000000000007919 */ /* 0x000e640000002100 */
[----:B------:R-:W4:Y:S04]  /*19b90*/  LDL R8, [R1+0x60] ;  /* 0x0000600001087983 */ /* 0x000f280000100800 */
[----:B------:R-:W4:Y:S01]  /*19ba0*/  LDL R6, [R1+0x40] ;  /* 0x0000400001067983 */ /* 0x000f220000100800 */
[----:B0-----:R-:W-:-:S13]  /*19bb0*/  ISETP.NE.AND P0, PT, R7, 0x1, PT ;  /* 0x000000010700780c */ /* 0x001fda0003f05270 */
[----:B------:R-:W0:Y:S01]  /*19bc0*/  @P0 LDC R3, c[0x0][0x450] ;  /* 0x00011400ff030b82 */ /* 0x000e220000000800 */
[----:B--2---:R-:W-:-:S04]  /*19bd0*/  LOP3.LUT R2, R2, 0x7f, RZ, 0xc0, !PT ;  /* 0x0000007f02027812 */ /* 0x004fc800078ec0ff */
[----:B------:R-:W-:Y:S01]  /*19be0*/  SHF.R.U32.HI R2, RZ, 0x3, R2 ;  /* 0x00000003ff027819 */ /* 0x000fe20000011602 */
[----:B-1----:R-:W-:-:S05]  /*19bf0*/  IMAD.SHL.U32 R0, R0, 0x10, RZ ;  /* 0x0000001000007824 */ /* 0x002fca00078e00ff */
        /* <DEDUP_REMOVED lines=48> */
[----:B------:R-:W-:-:S03]  /*19f00*/  LEA R17, R17, R8, 0x7 ;  /* 0x0000000811117211 */ /* 0x000fc600078e38ff */
[----:B------:R-:W0:Y:S02]  /*19f10*/  SHFL.IDX PT, R5, R3, RZ, 0x181f ;  /* 0x00181fff03057589 */ /* 0x000e2400000e0000 */
[----:B------:R-:W-:Y:S02]  /*19f20*/  VIADD R8, R17, 0x10 ;  /* 0x0000001011087836 */ /* 0x000fe40000000000 */
        /* <DEDUP_REMOVED lines=69> */
[----:B0-----:R-:W-:-:S04]  /*1a380*/  @!P1 LEA R5, P2, R10, R4, 0x1 ;  /* 0x000000040a059211 */ /* 0x001fc800078408ff */
[----:B------:R-:W-:-:S04]  /*1a390*/  @!P1 IADD3.X R4, RZ, R6, RZ, P2, !PT ;  /* 0x00000006ff049210 */ /* 0x000fc800017fe4ff */
[----:B------:R-:W-:-:S04]  /*1a3a0*/  @!P1 LOP3.LUT R5, R5, R4, RZ, 0x3c, !PT ;  /* 0x0000000405059212 */ /* 0x000fc800078e3cff */
[----:B------:R-:W-:-:S04]  /*1a3b0*/  @!P1 LOP3.LUT R4, R5, R4, RZ, 0x3c, !PT ;  /* 0x0000000405049212 */ /* 0x000fc800078e3cff */
[----:B------:R-:W-:-:S05]  /*1a3c0*/  @!P1 LOP3.LUT R5, R5, R4, RZ, 0x3c, !PT ;  /* 0x0000000405059212 */ /* 0x000fca00078e3cff */
[----:B------:R0:W-:Y:S04]  /*1a3d0*/  @!P1 LDGSTS.E.BYPASS.LTC128B.128 [R9+0x1b400], desc[UR40][R4.64], !P0 ;  /* 0x1b40000004099fae */ /* 0x0001e8000c101d68 */
[----:B01----:R0:W2:Y:S02]  /*1a3e0*/  SHFL.IDX PT, R4, R2, 0x7, 0x181f ;  /* 0x00f81f0002047f89 */ /* 0x0030a400000e0000 */
.L_x_5968:
        /* <DEDUP_REMOVED lines=12> */
.L_x_5790:
        /* <DEDUP_REMOVED lines=27> */
[----:B------:R-:W-:Y:S01]  /*1a660*/  MOV R13, RZ ;  /* 0x000000ff000d7202 */ /* 0x000fe20000000f00 */
[----:B------:R-:W0:Y:S01]  /*1a670*/  LDC.64 R2, c[0x4][R2] ;  /* 0x0100000002027b82 */ /* 0x000e220000000a00 */
[----:B------:R-:W-:Y:S02]  /*1a680*/  IMAD.U32 R5, RZ, RZ, UR7 ;  /* 0x00000007ff057e24 */ /* 0x000fe4000f8e00ff */
[----:B------:R-:W-:Y:S02]  /*1a690*/  IMAD.U32 R6, RZ, RZ, UR8 ;  /* 0x00000008ff067e24 */ /* 0x000fe4000f8e00ff */
[----:B------:R-:W-:-:S02]  /*1a6a0*/  IMAD.U32 R7, RZ, RZ, UR9 ;  /* 0x00000009ff077e24 */ /* 0x000fc4000f8e00ff */
[----:B------:R-:W-:Y:S02]  /*1a6b0*/  IMAD.U32 R10, RZ, RZ, UR4 ;  /* 0x00000004ff0a7e24 */ /* 0x000fe4000f8e00ff */
[----:B------:R-:W-:Y:S02]  /*1a6c0*/  IMAD.U32 R11, RZ, RZ, UR5 ;  /* 0x00000005ff0b7e24 */ /* 0x000fe4000f8e00ff */
[----:B-----5:R-:W-:Y:S02]  /*1a6d0*/  IMAD.MOV.U32 R8, RZ, RZ, 0x70 ;  /* 0x00000070ff087424 */ /* 0x020fe400078e00ff */
[----:B------:R-:W-:-:S07]  /*1a6e0*/  IMAD.MOV.U32 R12, RZ, RZ, 0x1 ;  /* 0x00000001ff0c7424 */ /* 0x000fce00078e00ff */
[----:B------:R-:W-:-:S07]  /*1a6f0*/  LEPC R20, `(.L_x_5792) ;  /* 0x000000001014794e */ /* 0x000fce0000000000 */
[----:B0-----:R-:W-:Y:S05]  /*1a700*/  CALL.ABS.NOINC R2 ;  /* 0x0000000002007343 */ /* 0x001fea0003c00000 */
.L_x_5792:
[----:B------:R-:W-:Y:S05]  /*1a710*/  BSYNC B6 ;  /* 0x0000000000067941 */ /* 0x000fea0003800000 */
.L_x_5791:
        /* <DEDUP_REMOVED lines=102> */
[----:B------:R-:W-:Y:S04]  /*1ad80*/  SHFL.IDX PT, R6, R0, 0x3, 0x181f ;  /* 0x00781f0000067f89 */ /* 0x000fe800000e0000 */
[----:B0-----:R-:W0:Y:S02]  /*1ad90*/  SHFL.IDX PT, R5, R2, 0x3, 0x181f ;  /* 0x00781f0002057f89 */ /* 0x001e2400000e0000 */
[----:B0-----:R-:W-:-:S04]  /*1ada0*/  @!P4 LEA R5, P6, R8, R5, 0x1 ;  /* 0x000000050805c211 */ /* 0x001fc800078c08ff */
[----:B------:R-:W-:-:S04]  /*1adb0*/  @!P4 IADD3.X R4, RZ, R6, RZ, P6, !PT ;  /* 0x00000006ff04c210 */ /* 0x000fc800037fe4ff */
        /* <DEDUP_REMOVED lines=45> */
.L_x_5986:
        /* <DEDUP_REMOVED lines=14> */
.L_x_5795:
[----:B------:R-:W-:Y:S05]  /*1b170*/  BSYNC B0 ;  /* 0x0000000000007941 */ /* 0x000fea0003800000 */
.L_x_5794:
[----:B------:R4:W5:Y:S01]  /*1b180*/  LDL R8, [R1+0x4] ;  /* 0x0000040001087983 */ /* 0x0009620000100800 */
[----:B------:R-:W-:Y:S01]  /*1b190*/  PLOP3.LUT P0, PT, PT, PT, PT, 0x80, 0x0 ;  /* 0x000000000000781c */ /* 0x000fe20003f0f070 */
[----:B------:R-:W-:-:S12]  /*1b1a0*/  NOP ;  /* 0x0000000000007918 */ /* 0x000fd80000000000 */
.L_x_5796:
        /* <DEDUP_REMOVED lines=19> */
.L_x_5987:
[----:B------:R-:W-:Y:S05]  /*1b2e0*/  BSYNC B0 ;  /* 0x0000000000007941 */ /* 0x000fea0003800000 */
.L_x_5797:
        /* <DEDUP_REMOVED lines=16> */
.L_x_5988:
[----:B------:R-:W-:Y:S05]  /*1b3f0*/  BSYNC B1 ;  /* 0x0000000000017941 */ /* 0x000fea0003800000 */
.L_x_5801:
        /* <DEDUP_REMOVED lines=9> */
.L_x_5804:
[----:B------:R-:W-:Y:S05]  /*1b490*/  BSYNC B1 ;  /* 0x0000000000017941 */ /* 0x000fea0003800000 */
.L_x_5803:
        /* <DEDUP_REMOVED lines=14> */
.L_x_5805:
        /* <DEDUP_REMOVED lines=16> */
.L_x_5806:
        /* <DEDUP_REMOVED lines=12> */
[----:B------:R-:W-:Y:S01]  /*1b740*/  UMOV UR6, 0x0 ;  /* 0x0000000000067882 */ /* 0x000fe20000000000 */
[----:B------:R-:W-:Y:S01]  /*1b750*/  IADD3 R4, R0, 0x6400, RZ ;  /* 0x0000640000047810 */ /* 0x000fe20007ffe0ff */
[----:B------:R-:W-:Y:S01]  /*1b760*/  UMOV UR7, 0x14f00000 ;  /* 0x14f0000000077882 */ /* 0x000fe20000000000 */
[----:B------:R-:W-:-:S09]  /*1b770*/  UMOV UR10, 0x80 ;  /* 0x00000080000a7882 */ /* 0x000fd20000000000 */
.L_x_5807:
        /* <DEDUP_REMOVED lines=16> */
.L_x_5808:
        /* <DEDUP_REMOVED lines=11> */
.L_x_5800:
[----:B------:R-:W-:Y:S05]  /*1b930*/  BSYNC B0 ;  /* 0x0000000000007941 */ /* 0x000fea0003800000 */
.L_x_5799:
[----:B0-----:R-:W3:Y:S01]  /*1b940*/  LDL R4, [R1+0x30] ;  /* 0x0000300001047983 */ /* 0x001ee20000100800 */
[----:B------:R-:W-:Y:S01]  /*1b950*/  BSSY B0, `(.L_x_5809) ;  /* 0x000020b000007945 */ /* 0x000fe20003800000 */
[----:B---3--:R-:W-:-:S13]  /*1b960*/  ISETP.GE.AND P0, PT, R4, 0x2, PT ;  /* 0x000000020400780c */ /* 0x008fda0003f06270 */
        /* <DEDUP_REMOVED lines=46> */
.L_x_5815:
[----:B------:R-:W2:Y:S01]  /*1bc50*/  LDL R2, [R1+0x4] ;  /* 0x0000040001027983 */ /* 0x000ea20000100800 */
[----:B------:R-:W-:Y:S01]  /*1bc60*/  SHF.L.U32 R6, R8, 0x1f, RZ ;  /* 0x0000001f08067819 */ /* 0x000fe200000006ff */
[----:B-1----:R-:W1:Y:S01]  /*1bc70*/  S2R R0, SR_TID.X ;  /* 0x0000000000007919 */ /* 0x002e620000002100 */
[----:B------:R-:W-:Y:S01]  /*1bc80*/  BSSY B3, `(.L_x_5816) ;  /* 0x0000006000037945 */ /* 0x000fe20003800000 */
[----:B-1----:R-:W-:-:S04]  /*1bc90*/  LOP3.LUT R0, R0, 0x7f, RZ, 0xc0, !PT ;  /* 0x0000007f00007812 */ /* 0x002fc800078ec0ff */
[----:B------:R-:W-:Y:S01]  /*1bca0*/  ISETP.NE.AND P1, PT, R0, RZ, PT ;  /* 0x000000ff0000720c */ /* 0x000fe20003f25270 */
[----:B--2---:R-:W-:-:S04]  /*1bcb0*/  IMAD R2, R9, 0x8, R2 ;  /* 0x0000000809027824 */ /* 0x004fc800078e0202 */
[----:B------:R-:W1:Y:S02]  /*1bcc0*/  SYNCS.PHASECHK.TRANS64.TRYWAIT P0, [R2+URZ+0x32440], R6 ;  /* 0x03244006020075a7 */ /* 0x000e64000800017f */
[----:B-1----:R-:W-:Y:S06]  /*1bcd0*/  @!P0 BRA `(.L_x_5817) ;  /* 0x0000005c00e08947 */ /* 0x002fec0003800000 */
.L_x_5989:
[----:B------:R-:W-:Y:S05]  /*1bce0*/  BSYNC B3 ;  /* 0x0000000000037941 */ /* 0x000fea0003800000 */
.L_x_5816:
        /* <DEDUP_REMOVED lines=9> */
.L_x_5819:
[----:B------:R-:W-:Y:S05]  /*1bd80*/  BSYNC B3 ;  /* 0x0000000000037941 */ /* 0x000fea0003800000 */
.L_x_5818:
        /* <DEDUP_REMOVED lines=14> */
.L_x_5820:
        /* <DEDUP_REMOVED lines=14> */
.L_x_5990:
[----:B------:R-:W-:Y:S05]  /*1bf50*/  BSYNC B3 ;  /* 0x0000000000037941 */ /* 0x000fea0003800000 */
.L_x_5821:
        /* <DEDUP_REMOVED lines=11> */
.L_x_5824:
[----:B------:R-:W-:Y:S05]  /*1c010*/  BSYNC B3 ;  /* 0x0000000000037941 */ /* 0x000fea0003800000 */
.L_x_5823:
        /* <DEDUP_REMOVED lines=11> */
.L_x_5825:
        /* <DEDUP_REMOVED lines=16> */
.L_x_5826:
        /* <DEDUP_REMOVED lines=16> */
.L_x_5827:
        /* <DEDUP_REMOVED lines=16> */
.L_x_5828:
        /* <DEDUP_REMOVED lines=11> */
.L_x_5814:
[----:B------:R-:W-:Y:S05]  /*1c480*/  BSYNC B1 ;  /* 0x0000000000017941 */ /* 0x000fea0003800000 */
.L_x_5813:
[----:B------:R-:W2:Y:S02]  /*1c490*/  LDL.LU R5, [R1+0x30] ;  /* 0x0000300001057983 */ /* 0x000ea40000300800 */
[----:B--2---:R-:W-:-:S07]  /*1c4a0*/  VIADD R0, R5, 0xfffffffd ;  /* 0xfffffffd05007836 */ /* 0x004fce0000000000 */
.L_x_5812:
[----:B------:R-:W-:Y:S05]  /*1c4b0*/  BSYNC B2 ;  /* 0x0000000000027941 */ /* 0x000fea0003800000 */
.L_x_5811:
[----:B------:R-:W-:-:S13]  /*1c4c0*/  ISETP.NE.AND P0, PT, R4, RZ, PT ;  /* 0x000000ff0400720c */ /* 0x000fda0003f05270 */
[----:B------:R-:W-:Y:S05]  /*1c4d0*/  @!P0 BRA `(.L_x_5810) ;  /* 0x0000001400488947 */ /* 0x000fea0003800000 */
.L_x_5861:
[----:B------:R-:W3:Y:S04]  /*1c4e0*/  LDL R4, [R1+0x38] ;  /* 0x0000380001047983 */ /* 0x000ee80000100800 */
[----:B------:R-:W2:Y:S04]  /*1c4f0*/  LDL.LU R3, [R1+0x8] ;  /* 0x0000080001037983 */ /* 0x000ea80000300800 */
[----:B------:R-:W4:Y:S01]  /*1c500*/  LDL.LU R2, [R1+0x18] ;  /* 0x0000180001027983 */ /* 0x000f220000300800 */
[----:B------:R-:W-:Y:S05]  /*1c510*/  YIELD ;  /* 0x0000000000007946 */ /* 0x000fea0003800000 */
[----:B------:R-:W-:Y:S01]  /*1c520*/  BSSY B1, `(.L_x_5829) ;  /* 0x00000a2000017945 */ /* 0x000fe20003800000 */
[----:B---3--:R-:W-:Y:S01]  /*1c530*/  LOP3.LUT P1, RZ, R4, 0x1, RZ, 0xc0, !PT ;  /* 0x0000000104ff7812 */ /* 0x008fe2000782c0ff */
[----:B--2---:R-:W-:-:S05]  /*1c540*/  VIADD R7, R3, 0x1 ;  /* 0x0000000103077836 */ /* 0x004fca0000000000 */
        /* <DEDUP_REMOVED lines=16> */
[----:B0-----:R-:W-:Y:S01]  /*1c650*/  @P0 IMAD.HI.U32 R4, R0, R2, RZ ;  /* 0x0000000200040227 */ /* 0x001fe200078e00ff */
[----:B------:R-:W-:-:S04]  /*1c660*/  MOV R2, R0 ;  /* 0x0000000000027202 */ /* 0x000fc80000000f00 */
        /* <DEDUP_REMOVED lines=12> */
.L_x_5831:
        /* <DEDUP_REMOVED lines=9> */
.L_x_5991:
[----:B------:R-:W-:Y:S05]  /*1c7c0*/  BSYNC B2 ;  /* 0x0000000000027941 */ /* 0x000fea0003800000 */
.L_x_5832:
        /* <DEDUP_REMOVED lines=9> */
.L_x_5835:
[----:B------:R-:W-:Y:S05]  /*1c860*/  BSYNC B2 ;  /* 0x0000000000027941 */ /* 0x000fea0003800000 */
.L_x_5834:
        /* <DEDUP_REMOVED lines=13> */
.L_x_5836:
        /* <DEDUP_REMOVED lines=14> */
.L_x_5992:
[----:B------:R-:W-:Y:S05]  /*1ca20*/  BSYNC B2 ;  /* 0x0000000000027941 */ /* 0x000fea0003800000 */
.L_x_5837:
        /* <DEDUP_REMOVED lines=11> */
.L_x_5840:
[----:B------:R-:W-:Y:S05]  /*1cae0*/  BSYNC B2 ;  /* 0x0000000000027941 */ /* 0x000fea0003800000 */
.L_x_5839:
        /* <DEDUP_REMOVED lines=10> */
.L_x_5841:
        /* <DEDUP_REMOVED lines=16> */
.L_x_5842:
        /* <DEDUP_REMOVED lines=16> */
.L_x_5843:
        /* <DEDUP_REMOVED lines=16> */
.L_x_5844:
        /* <DEDUP_REMOVED lines=11> */
.L_x_5830:
[----:B------:R-:W-:Y:S05]  /*1cf40*/  BSYNC B1 ;  /* 0x0000000000017941 */ /* 0x000fea0003800000 */
.L_x_5829:
        /* <DEDUP_REMOVED lines=36> */
.L_x_5847:
        /* <DEDUP_REMOVED lines=9> */
.L_x_5993:
[----:B------:R-:W-:Y:S05]  /*1d220*/  BSYNC B2 ;  /* 0x0000000000027941 */ /* 0x000fea0003800000 */
.L_x_5848:
        /* <DEDUP_REMOVED lines=9> */
.L_x_5851:
[----:B------:R-:W-:Y:S05]  /*1d2c0*/  BSYNC B2 ;  /* 0x0000000000027941 */ /* 0x000fea0003800000 */
.L_x_5850:
        /* <DEDUP_REMOVED lines=14> */
.L_x_5852:
        /* <DEDUP_REMOVED lines=14> */
.L_x_5994:
[----:B------:R-:W-:Y:S05]  /*1d490*/  BSYNC B2 ;  /* 0x0000000000027941 */ /* 0x000fea0003800000 */
.L_x_5853:
        /* <DEDUP_REMOVED lines=11> */
.L_x_5856:
[----:B------:R-:W-:Y:S05]  /*1d550*/  BSYNC B2 ;  /* 0x0000000000027941 */ /* 0x000fea0003800000 */
.L_x_5855:
        /* <DEDUP_REMOVED lines=11> */
.L_x_5857:
        /* <DEDUP_REMOVED lines=16> */
.L_x_5858:
        /* <DEDUP_REMOVED lines=16> */
.L_x_5859:
        /* <DEDUP_REMOVED lines=16> */
.L_x_5860:
        /* <DEDUP_REMOVED lines=11> */
.L_x_5846:
[----:B------:R-:W-:Y:S05]  /*1d9c0*/  BSYNC B1 ;  /* 0x0000000000017941 */ /* 0x000fea0003800000 */
.L_x_5845:
[C---:B------:R-:W-:Y:S01]  /*1d9d0*/  ISETP.GT.AND P0, PT, R0.reuse, 0x1, PT ;  /* 0x000000010000780c */ /* 0x040fe20003f04270 */
[----:B------:R-:W-:-:S12]  /*1d9e0*/  VIADD R0, R0, 0xfffffffe ;  /* 0xfffffffe00007836 */ /* 0x000fd80000000000 */
[----:B------:R-:W-:Y:S05]  /*1d9f0*/  @P0 BRA `(.L_x_5861) ;  /* 0xffffffe800b80947 */ /* 0x000fea000383ffff */
.L_x_5810:
[----:B------:R-:W-:Y:S05]  /*1da00*/  BSYNC B0 ;  /* 0x0000000000007941 */ /* 0x000fea0003800000 */
.L_x_5809:
        /* <DEDUP_REMOVED lines=21> */
[----:B------:R-:W1:Y:S01]  /*1db60*/  POPC R7, R6 ;  /* 0x0000000600077309 */ /* 0x000e620000000000 */
[----:B--2---:R-:W1:Y:S02]  /*1db70*/  SHFL.IDX PT, R2, R3, R2, 0x1f ;  /* 0x00001f0203027589 */ /* 0x004e6400000e0000 */
[----:B-1----:R-:W-:-:S07]  /*1db80*/  IADD3 R16, R2, UR36, R7 ;  /* 0x0000002402107c10 */ /* 0x002fce000fffe007 */
.L_x_5863:
[----:B------:R-:W-:Y:S05]  /*1db90*/  BSYNC B0 ;  /* 0x0000000000007941 */ /* 0x000fea0003800000 */
.L_x_5862:
[----:B------:R-:W-:-:S05]  /*1dba0*/  SEL R0, R0, RZ, P0 ;  /* 0x000000ff00007207 */ /* 0x000fca0000000000 */
[----:B------:R2:W-:Y:S02]  /*1dbb0*/  STL [R1+0x8], R0 ;  /* 0x0000080001007387 */ /* 0x0005e40000100800 */
.L_x_5775:
[----:B------:R-:W-:Y:S05]  /*1dbc0*/  BSYNC B7 ;  /* 0x0000000000077941 */ /* 0x000fea0003800000 */
.L_x_5773:
        /* <DEDUP_REMOVED lines=13> */
.L_x_5864:
        /* <DEDUP_REMOVED lines=15> */
[----:B------:R-:W-:Y:S01]  /*1dd90*/  ISETP.GE.U32.AND P5, PT, R6, 0x10, PT ;  /* 0x000000100600780c */ /* 0x000fe20003fa6070 */
[----:B------:R-:W-:Y:S01]  /*1dda0*/  SHFL.IDX PT, R5, R16, 0x1, 0x1f ;  /* 0x00201f0010057f89 */ /* 0x000fe200000e0000 */
[----:B-1----:R-:W-:Y:S01]  /*1ddb0*/  IMAD.MOV.U32 R2, RZ, RZ, RZ ;  /* 0x000000ffff027224 */ /* 0x002fe200078e00ff */
[----:B--2---:R-:W-:-:S02]  /*1ddc0*/  @!P1 MOV R2, R3 ;  /* 0x0000000300029202 */ /* 0x004fc40000000f00 */
[----:B------:R-:W-:-:S03]  /*1ddd0*/  ISETP.NE.AND P1, PT, R6, RZ, PT ;  /* 0x000000ff0600720c */ /* 0x000fc60003f25270 */
        /* <DEDUP_REMOVED lines=16> */
.L_x_6004:
[----:B------:R-:W-:Y:S02]  /*1dee0*/  ULDC UR4, c[0x0][0xd38] ;  /* 0x00034e0000047ab9 */ /* 0x000fe40000000800 */
[----:B------:R-:W-:-:S04]  /*1def0*/  IMAD.U32 R4, RZ, RZ, UR4 ;  /* 0x00000004ff047e24 */ /* 0x000fc8000f8e00ff */
[----:B--2---:R-:W-:-:S04]  /*1df00*/  IMAD R16, R16, R4, RZ ;  /* 0x0000000410107224 */ /* 0x004fc800078e02ff */
[----:B------:R-:W-:-:S05]  /*1df10*/  IMAD.IADD R5, R5, 0x1, R16 ;  /* 0x0000000105057824 */ /* 0x000fca00078e0210 */
[----:B------:R-:W-:-:S13]  /*1df20*/  ISETP.GT.AND P6, PT, R5, R0, PT ;  /* 0x000000000500720c */ /* 0x000fda0003fc4270 */
[----:B------:R-:W-:Y:S05]  /*1df30*/  @P6 BRA `(.L_x_5867) ;  /* 0x00000000009c6947 */ /* 0x000fea0003800000 */
.L_x_5872:
[----:B------:R-:W2:Y:S01]  /*1df40*/  LDC R2, c[0x0][0xd3c] ;  /* 0x00034f00ff027b82 */ /* 0x000ea20000000800 */
[----:B------:R-:W-:-:S05]  /*1df50*/  VIADD R19, R19, 0x1f ;  /* 0x0000001f13137836 */ /* 0x000fca0000000000 */
[----:B--2---:R-:W-:-:S13]  /*1df60*/  ISETP.GE.AND P6, PT, R19, R2, PT ;  /* 0x000000021300720c */ /* 0x004fda0003fc6270 */
[----:B------:R-:W-:Y:S05]  /*1df70*/  @P6 BRA `(.L_x_5868) ;  /* 0x0000000400d06947 */ /* 0x000fea0003800000 */
[----:B-1----:R-:W1:Y:S01]  /*1df80*/  S2R R3, SR_TID.X ;  /* 0x0000000000037919 */ /* 0x002e620000002100 */
[----:B------:R-:W-:Y:S01]  /*1df90*/  BSSY B0, `(.L_x_5869) ;  /* 0x0000009000007945 */ /* 0x000fe20003800000 */
[----:B-1----:R-:W-:-:S05]  /*1dfa0*/  LOP3.LUT R3, R3, 0x1f, RZ, 0xc0, !PT ;  /* 0x0000001f03037812 */ /* 0x002fca00078ec0ff */
[----:B------:R-:W-:-:S05]  /*1dfb0*/  IMAD.IADD R4, R19, 0x1, R3 ;  /* 0x0000000113047824 */ /* 0x000fca00078e0203 */
[----:B------:R-:W-:Y:S01]  /*1dfc0*/  ISETP.GE.OR P6, PT, R4, R2, !P0 ;  /* 0x000000020400720c */ /* 0x000fe200047c6670 */
[----:B------:R-:W-:-:S12]  /*1dfd0*/  IMAD.MOV.U32 R2, RZ, RZ, RZ ;  /* 0x000000ffff027224 */ /* 0x000fd800078e00ff */
[----:B------:R-:W-:Y:S05]  /*1dfe0*/  @P6 BRA `(.L_x_5870) ;  /* 0x00000000000c6947 */ /* 0x000fea0003800000 */
[----:B------:R-:W1:Y:S02]  /*1dff0*/  LDC.64 R2, c[0x0][0xd80] ;  /* 0x00036000ff027b82 */ /* 0x000e640000000a00 */
[----:B-1----:R-:W-:-:S06]  /*1e000*/  IMAD.WIDE R2, R4, 0x4, R2 ;  /* 0x0000000404027825 */ /* 0x002fcc00078e0202 */
[----:B------:R1:W5:Y:S02]  /*1e010*/  LDG.E R2, desc[UR40][R2.64] ;  /* 0x0000002802027981 */ /* 0x000364000c1e1900 */
.L_x_5870:
[----:B------:R-:W-:Y:S05]  /*1e020*/  BSYNC B0 ;  /* 0x0000000000007941 */ /* 0x000fea0003800000 */
.L_x_5869:
[----:B------:R-:W-:-:S03]  /*1e030*/  UMOV UR4, 0xffffffff ;  /* 0xffffffff00047882 */ /* 0x000fc60000000000 */
[----:B------:R-:W-:Y:S05]  /*1e040*/  BRA.DIV UR4, `(.L_x_5871) ;  /* 0x0000004204b87947 */ /* 0x000fea000b800000 */
[----:B-1---5:R-:W1:Y:S02]  /*1e050*/  SHFL.UP PT, R3, R2, 0x1, RZ ;  /* 0x0420000002037989 */ /* 0x022e6400000e00ff */
[----:B-1----:R-:W-:-:S05]  /*1e060*/  SEL R3, R3, RZ, P1 ;  /* 0x000000ff03037207 */ /* 0x002fca0000800000 */
[----:B------:R-:W-:-:S05]  /*1e070*/  IMAD.IADD R3, R2, 0x1, R3 ;  /* 0x0000000102037824 */ /* 0x000fca00078e0203 */
[----:B------:R-:W1:Y:S02]  /*1e080*/  SHFL.UP PT, R4, R3, 0x2, RZ ;  /* 0x0440000003047989 */ /* 0x000e6400000e00ff */
[----:B-1----:R-:W-:-:S05]  /*1e090*/  SEL R4, R4, RZ, P2 ;  /* 0x000000ff04047207 */ /* 0x002fca0001000000 */
[----:B------:R-:W-:-:S05]  /*1e0a0*/  IMAD.IADD R3, R3, 0x1, R4 ;  /* 0x0000000103037824 */ /* 0x000fca00078e0204 */
[----:B------:R-:W1:Y:S02]  /*1e0b0*/  SHFL.UP PT, R4, R3, 0x4, RZ ;  /* 0x0480000003047989 */ /* 0x000e6400000e00ff */
[----:B-1----:R-:W-:-:S04]  /*1e0c0*/  SEL R4, R4, RZ, P3 ;  /* 0x000000ff04047207 */ /* 0x002fc80001800000 */
[----:B------:R-:W-:-:S05]  /*1e0d0*/  IADD3 R3, R3, R4, RZ ;  /* 0x0000000403037210 */ /* 0x000fca0007ffe0ff */
[----:B------:R-:W1:Y:S02]  /*1e0e0*/  SHFL.UP PT, R4, R3, 0x8, RZ ;  /* 0x0500000003047989 */ /* 0x000e6400000e00ff */
[----:B-1----:R-:W-:-:S05]  /*1e0f0*/  SEL R4, R4, RZ, P4 ;  /* 0x000000ff04047207 */ /* 0x002fca0002000000 */
[----:B------:R-:W-:-:S05]  /*1e100*/  IMAD.IADD R3, R3, 0x1, R4 ;  /* 0x0000000103037824 */ /* 0x000fca00078e0204 */
[----:B------:R-:W1:Y:S02]  /*1e110*/  SHFL.UP PT, R4, R3, 0x10, RZ ;  /* 0x0600000003047989 */ /* 0x000e6400000e00ff */
[----:B-1----:R-:W-:-:S05]  /*1e120*/  SEL R4, R4, RZ, P5 ;  /* 0x000000ff04047207 */ /* 0x002fca0002800000 */
[----:B------:R-:W-:-:S05]  /*1e130*/  IMAD.IADD R3, R3, 0x1, R4 ;  /* 0x0000000103037824 */ /* 0x000fca00078e0204 */
[----:B------:R1:W2:Y:S02]  /*1e140*/  SHFL.IDX PT, R16, R3, 0x1f, 0x1f ;  /* 0x03e01f0003107f89 */ /* 0x0002a400000e0000 */
.L_x_6012:
[----:B------:R-:W-:Y:S02]  /*1e150*/  ULDC UR4, c[0x0][0xd38] ;  /* 0x00034e0000047ab9 */ /* 0x000fe40000000800 */
[----:B------:R-:W-:-:S04]  /*1e160*/  IMAD.U32 R4, RZ, RZ, UR4 ;  /* 0x00000004ff047e24 */ /* 0x000fc8000f8e00ff */
[----:B--2---:R-:W-:-:S04]  /*1e170*/  IMAD R16, R16, R4, RZ ;  /* 0x0000000410107224 */ /* 0x004fc800078e02ff */
[----:B------:R-:W-:-:S05]  /*1e180*/  IMAD.IADD R5, R16, 0x1, R5 ;  /* 0x0000000110057824 */ /* 0x000fca00078e0205 */
[----:B------:R-:W-:-:S13]  /*1e190*/  ISETP.GT.AND P6, PT, R5, R0, PT ;  /* 0x000000000500720c */ /* 0x000fda0003fc4270 */
[----:B------:R-:W-:Y:S05]  /*1e1a0*/  @!P6 BRA `(.L_x_5872) ;  /* 0xfffffffc0064e947 */ /* 0x000fea000383ffff */
.L_x_5867:
        /* <DEDUP_REMOVED lines=8> */
.L_x_6016:
[----:B------:R-:W-:Y:S01]  /*1e230*/  ISETP.NE.AND P0, PT, R5, RZ, PT ;  /* 0x000000ff0500720c */ /* 0x000fe20003f05270 */
[----:B--2---:R-:W-:-:S12]  /*1e240*/  IMAD.MOV.U32 R2, RZ, RZ, RZ ;  /* 0x000000ffff027224 */ /* 0x004fd800078e00ff */
[----:B------:R-:W-:Y:S05]  /*1e250*/  @!P0 BRA `(.L_x_5874) ;  /* 0x0000000000108947 */ /* 0x000fea0003800000 */
[----:B------:R-:W-:Y:S01]  /*1e260*/  UMOV UR4, 0xffffffff ;  /* 0xffffffff00047882 */ /* 0x000fe20000000000 */
[----:B------:R-:W-:Y:S02]  /*1e270*/  VIADD R12, R6, 0xffffffff ;  /* 0xffffffff060c7836 */ /* 0x000fe40000000000 */
[----:B------:R-:W-:Y:S05]  /*1e280*/  BRA.DIV UR4, `(.L_x_5875) ;  /* 0x0000004604487947 */ /* 0x000fea000b800000 */
[----:B------:R2:W0:Y:S02]  /*1e290*/  SHFL.IDX PT, R2, R3, R12, 0x1f ;  /* 0x00001f0c03027589 */ /* 0x00042400000e0000 */
.L_x_5874:
[----:B0----5:R-:W0:Y:S01]  /*1e2a0*/  LDC.64 R8, c[0x0][0xd90] ;  /* 0x00036400ff087b82 */ /* 0x021e220000000a00 */
[----:B------:R-:W-:-:S04]  /*1e2b0*/  IMAD.IADD R19, R6, 0x1, R19 ;  /* 0x0000000106137824 */ /* 0x000fc800078e0213 */
[----:B0-----:R-:W-:-:S06]  /*1e2c0*/  IMAD.WIDE R6, R19, 0x4, R8 ;  /* 0x0000000413067825 */ /* 0x001fcc00078e0208 */
[----:B------:R-:W3:Y:S01]  /*1e2d0*/  LDG.E R6, desc[UR40][R6.64] ;  /* 0x0000002806067981 */ /* 0x000ee2000c1e1900 */
[----:B------:R-:W-:-:S04]  /*1e2e0*/  IMAD R16, R2, R4, R16 ;  /* 0x0000000402107224 */ /* 0x000fc800078e0210 */
[----:B------:R-:W-:Y:S02]  /*1e2f0*/  IMAD.IADD R0, R0, 0x1, -R16 ;  /* 0x0000000100007824 */ /* 0x000fe400078e0a10 */
[----:B---3--:R-:W-:-:S05]  /*1e300*/  IMAD R5, R17, R6, RZ ;  /* 0x0000000611057224 */ /* 0x008fca00078e02ff */
[----:B------:R-:W-:-:S04]  /*1e310*/  IABS R7, R5 ;  /* 0x0000000500077213 */ /* 0x000fc80000000000 */
[----:B-12---:R-:W0:Y:S08]  /*1e320*/  I2F.RP R3, R7 ;  /* 0x0000000700037306 */ /* 0x006e300000209400 */
        /* <DEDUP_REMOVED lines=9> */
[----:B------:R-:W-:Y:S01]  /*1e3c0*/  IMAD.HI.U32 R2, R2, R3, RZ ;  /* 0x0000000302027227 */ /* 0x000fe200078e00ff */
[----:B------:R-:W-:-:S05]  /*1e3d0*/  IADD3 R8, RZ, -R8, RZ ;  /* 0x80000008ff087210 */ /* 0x000fca0007ffe0ff */
        /* <DEDUP_REMOVED lines=38> */
[----:B------:R-:W-:-:S06]  /*1e640*/  @P0 IADD3 R2, R2, 0x1, RZ ;  /* 0x0000000102020810 */ /* 0x000fcc0007ffe0ff */
[----:B------:R-:W-:Y:S01]  /*1e650*/  @!P2 IMAD.MOV R2, RZ, RZ, -R2 ;  /* 0x000000ffff02a224 */ /* 0x000fe200078e0a02 */
[----:B------:R-:W-:Y:S01]  /*1e660*/  @!P1 LOP3.LUT R2, RZ, R4, RZ, 0x33, !PT ;  /* 0x00000004ff029212 */ /* 0x000fe200078e33ff */
[----:B------:R-:W-:-:S04]  /*1e670*/  IMAD.MOV R4, RZ, RZ, -R4 ;  /* 0x000000ffff047224 */ /* 0x000fc800078e0a04 */
[----:B------:R-:W-:Y:S01]  /*1e680*/  IMAD R18, R2, R4, R0 ;  /* 0x0000000402127224 */ /* 0x000fe200078e0200 */
[----:B------:R-:W-:-:S05]  /*1e690*/  LOP3.LUT R2, RZ, R2, RZ, 0x33, !PT ;  /* 0x00000002ff027212 */ /* 0x000fca00078e33ff */
[----:B------:R-:W-:Y:S01]  /*1e6a0*/  IMAD.IADD R17, R17, 0x1, R2 ;  /* 0x0000000111117824 */ /* 0x000fe200078e0202 */
[----:B------:R-:W-:Y:S06]  /*1e6b0*/  BRA `(.L_x_5876) ;  /* 0x00000000001c7947 */ /* 0x000fec0003800000 */
.L_x_5868:
[----:B------:R-:W-:Y:S01]  /*1e6c0*/  UMOV UR4, URZ ;  /* 0x0000003f00047c82 */ /* 0x000fe20008000000 */
[----:B------:R-:W-:Y:S01]  /*1e6d0*/  UMOV UR5, URZ ;  /* 0x0000003f00057c82 */ /* 0x000fe20008000000 */
[----:B------:R-:W-:Y:S01]  /*1e6e0*/  ULDC UR6, c[0x0][0xd3c] ;  /* 0x00034f0000067ab9 */ /* 0x000fe20000000800 */
[----:B------:R-:W-:Y:S02]  /*1e6f0*/  IMAD.MOV.U32 R16, RZ, RZ, R0 ;  /* 0x000000ffff107224 */ /* 0x000fe400078e0000 */
[----:B------:R-:W-:Y:S02]  /*1e700*/  IMAD.U32 R17, RZ, RZ, UR4 ;  /* 0x00000004ff117e24 */ /* 0x000fe4000f8e00ff */
[----:B------:R-:W-:Y:S02]  /*1e710*/  IMAD.U32 R18, RZ, RZ, UR5 ;  /* 0x00000005ff127e24 */ /* 0x000fe4000f8e00ff */
[----:B------:R-:W-:-:S07]  /*1e720*/  IMAD.U32 R19, RZ, RZ, UR6 ;  /* 0x00000006ff137e24 */ /* 0x000fce000f8e00ff */
.L_x_5876:
[----:B-1----:R1:W2:Y:S01]  /*1e730*/  LDL R3, [R1+0x4] ;  /* 0x0000040001037983 */ /* 0x0022a20000100800 */
        /* <DEDUP_REMOVED lines=11> */
.L_x_5865:
[----:B------:R-:W-:Y:S02]  /*1e7f0*/  ULDC UR4, c[0x0][0xd3c] ;  /* 0x00034f0000047ab9 */ /* 0x000fe40000000800 */
[----:B---3--:R-:W-:-:S13]  /*1e800*/  ISETP.GE.AND P0, PT, R19, UR4, PT ;  /* 0x0000000413007c0c */ /* 0x008fda000bf06270 */
[----:B------:R-:W-:Y:S05]  /*1e810*/  @!P0 BRA `(.L_x_5877) ;  /* 0xffffff8800348947 */ /* 0x000fea000383ffff */
[----:B------:R-:W-:Y:S05]  /*1e820*/  BSYNC B8 ;  /* 0x0000000000087941 */ /* 0x000fea0003800000 */
.L_x_5731:
        /* <DEDUP_REMOVED lines=12> */
.L_x_6019:
[----:B------:R-:W-:Y:S05]  /*1e8f0*/  BSYNC B0 ;  /* 0x0000000000007941 */ /* 0x000fea0003800000 */
.L_x_5878:
[----:B------:R-:W-:-:S03]  /*1e900*/  UMOV UR4, 0xffffffff ;  /* 0xffffffff00047882 */ /* 0x000fc60000000000 */
[----:B------:R-:W-:Y:S05]  /*1e910*/  BRA.DIV UR4, `(.L_x_5880) ;  /* 0x0000003e04e07947 */ /* 0x000fea000b800000 */
[----:B------:R-:W1:Y:S02]  /*1e920*/  S2R R2, SR_TID.X ;  /* 0x0000000000027919 */ /* 0x000e640000002100 */
[----:B-1----:R-:W-:-:S04]  /*1e930*/  SHF.R.U32.HI R2, RZ, 0x5, R2 ;  /* 0x00000005ff027819 */ /* 0x002fc80000011602 */
[----:B------:R-:W-:-:S05]  /*1e940*/  LOP3.LUT R2, R2, 0x3, RZ, 0xc0, !PT ;  /* 0x0000000302027812 */ /* 0x000fca00078ec0ff */
[----:B------:R1:W2:Y:S02]  /*1e950*/  SHFL.IDX PT, R14, R2, RZ, 0x1f ;  /* 0x00001fff020e7589 */ /* 0x0002a400000e0000 */
.L_x_6022:
[----:B--2---:R-:W-:-:S13]  /*1e960*/  ISETP.NE.AND P0, PT, R14, RZ, PT ;  /* 0x000000ff0e00720c */ /* 0x004fda0003f05270 */
[----:B------:R-:W-:Y:S05]  /*1e970*/  @P0 BRA `(.L_x_5572) ;  /* 0x0000000000940947 */ /* 0x000fea0003800000 */
[----:B------:R-:W-:-:S03]  /*1e980*/  UMOV UR4, 0xffffffff ;  /* 0xffffffff00047882 */ /* 0x000fc60000000000 */
[----:B------:R-:W-:Y:S05]  /*1e990*/  BRA.DIV UR4, `(.L_x_5881) ;  /* 0x0000003e04f47947 */ /* 0x000fea000b800000 */
[----:B------:R-:W-:-:S13]  /*1e9a0*/  ELECT P6, URZ, PT ;  /* 0x00000000003f782f */ /* 0x000fda00038c0000 */
.L_x_6025:
[----:B------:R-:W-:Y:S05]  /*1e9b0*/  @!P6 BRA `(.L_x_5572) ;  /* 0x000000000084e947 */ /* 0x000fea0003800000 */
[----:B-1----:R-:W2:Y:S02]  /*1e9c0*/  LDL.LU R2, [R1+0x8c] ;  /* 0x00008c0001027983 */ /* 0x002ea40000300800 */
[----:B--2---:R-:W-:-:S04]  /*1e9d0*/  LOP3.LUT R2, R2, 0x2, RZ, 0xfc, !PT ;  /* 0x0000000202027812 */ /* 0x004fc800078efcff */
[----:B------:R-:W-:-:S13]  /*1e9e0*/  ISETP.NE.AND P2, PT, R2, 0x3, PT ;  /* 0x000000030200780c */ /* 0x000fda0003f45270 */
[----:B------:R-:W-:Y:S05]  /*1e9f0*/  @!P2 BRA `(.L_x_5882) ;  /* 0x000000000004a947 */ /* 0x000fea0003800000 */
[----:B------:R-:W-:Y:S01]  /*1ea00*/  BPT.TRAP 0x1 ;  /* 0x000000040000795c */ /* 0x000fe20000300000 */
.L_x_5882:
[----:B0-----:R-:W2:Y:S04]  /*1ea10*/  LDL R3, [R1+0x8] ;  /* 0x0000080001037983 */ /* 0x001ea80000100800 */
[----:B------:R-:W3:Y:S01]  /*1ea20*/  LDL.LU R7, [R1+0x18] ;  /* 0x0000180001077983 */ /* 0x000ee20000300800 */
[----:B------:R-:W-:-:S04]  /*1ea30*/  VIADD R2, R0, 0x32440 ;  /* 0x0003244000027836 */ /* 0x000fc80000000000 */
[C---:B--2---:R-:W-:Y:S01]  /*1ea40*/  IMAD R6, R3.reuse, 0x8, R2 ;  /* 0x0000000803067824 */ /* 0x044fe200078e0202 */
[----:B------:R-:W-:Y:S02]  /*1ea50*/  IADD3 R3, R3, 0x1, RZ ;  /* 0x0000000103037810 */ /* 0x000fe40007ffe0ff */
[----:B---3--:R-:W-:Y:S02]  /*1ea60*/  SHF.L.U32 R5, R7, 0x1f, RZ ;  /* 0x0000001f07057819 */ /* 0x008fe400000006ff */
[C---:B------:R-:W-:Y:S02]  /*1ea70*/  ISETP.NE.AND P1, PT, R3.reuse, 0x2, PT ;  /* 0x000000020300780c */ /* 0x040fe40003f25270 */
[----:B------:R-:W0:Y:S02]  /*1ea80*/  SYNCS.PHASECHK.TRANS64.TRYWAIT P0, [R6+URZ], R5 ;  /* 0x00000005060075a7 */ /* 0x000e24000800017f */
[----:B------:R-:W-:Y:S02]  /*1ea90*/  SEL R4, RZ, 0x1, P1 ;  /* 0x00000001ff047807 */ /* 0x000fe40000800000 */
[----:B------:R-:W-:-:S02]  /*1eaa0*/  SEL R3, R3, RZ, P1 ;  /* 0x000000ff03037207 */ /* 0x000fc40000800000 */
[----:B------:R-:W-:-:S03]  /*1eab0*/  LOP3.LUT R4, R7, R4, RZ, 0x3c, !PT ;  /* 0x0000000407047212 */ /* 0x000fc600078e3cff */
[----:B------:R-:W-:Y:S01]  /*1eac0*/  IMAD R7, R3, 0x8, R2 ;  /* 0x0000000803077824 */ /* 0x000fe200078e0202 */
[----:B------:R-:W-:Y:S01]  /*1ead0*/  SHF.L.U32 R2, R4, 0x1f, RZ ;  /* 0x0000001f04027819 */ /* 0x000fe200000006ff */
[----:B0-----:R-:W-:Y:S06]  /*1eae0*/  @!P0 BRA `(.L_x_5883) ;  /* 0x0000003c00c08947 */ /* 0x001fec0003800000 */
.L_x_6026:
[----:B------:R-:W1:Y:S02]  /*1eaf0*/  SYNCS.PHASECHK.TRANS64.TRYWAIT P0, [R7+URZ], R2 ;  /* 0x00000002070075a7 */ /* 0x000e64000800017f */
[----:B-1----:R-:W-:Y:S05]  /*1eb00*/  @!P0 BRA `(.L_x_5884) ;  /* 0x0000003c00cc8947 */ /* 0x002fea0003800000 */
.L_x_6027:
[----:B------:R-:W-:Y:S05]  /*1eb10*/  @!P2 BRA `(.L_x_5885) ;  /* 0x000000000004a947 */ /* 0x000fea0003800000 */
[----:B------:R-:W-:Y:S01]  /*1eb20*/  BPT.TRAP 0x1 ;  /* 0x000000040000795c */ /* 0x000fe20000300000 */
.L_x_5885:
[----:B------:R-:W2:Y:S01]  /*1eb30*/  LDL.LU R4, [R1+0x8] ;  /* 0x0000080001047983 */ /* 0x000ea20000300800 */
[----:B------:R-:W-:-:S04]  /*1eb40*/  VIADD R0, R0, 0x32460 ;  /* 0x0003246000007836 */ /* 0x000fc80000000000 */
[----:B--2---:R-:W-:-:S04]  /*1eb50*/  IMAD R4, R4, 0x8, R0 ;  /* 0x0000000804047824 */ /* 0x004fc800078e0200 */
[----:B------:R-:W2:Y:S02]  /*1eb60*/  SYNCS.PHASECHK.TRANS64.TRYWAIT P0, [R4+URZ], R5 ;  /* 0x00000005040075a7 */ /* 0x000ea4000800017f */
[----:B--2---:R-:W-:Y:S05]  /*1eb70*/  @!P0 BRA `(.L_x_5886) ;  /* 0x0000003c00c48947 */ /* 0x004fea0003800000 */
.L_x_6028:
[----:B------:R-:W-:-:S07]  /*1eb80*/  IMAD R3, R3, 0x8, R0 ;  /* 0x0000000803037824 */ /* 0x000fce00078e0200 */
.L_x_5887:
[----:B---3--:R3:W0:Y:S02]  /*1eb90*/  SYNCS.PHASECHK.TRANS64.TRYWAIT P0, [R3+URZ], R2 ;  /* 0x00000002030075a7 */ /* 0x008624000800017f */
[----:B0-----:R-:W-:Y:S05]  /*1eba0*/  @!P0 NANOSLEEP.SYNCS 0x989680 ;  /* 0x009896800000895d */ /* 0x001fea0003900000 */
[----:B------:R-:W0:Y:S02]  /*1ebb0*/  @!P0 SYNCS.PHASECHK.TRANS64 P0, [R3+URZ], R2 ;  /* 0x00000002030085a7 */ /* 0x000e24000800007f */
[----:B0-----:R-:W-:Y:S05]  /*1ebc0*/  @!P0 BRA `(.L_x_5887) ;  /* 0xfffffffc00f08947 */ /* 0x001fea000383ffff */
.L_x_5572:
[----:B------:R-:W-:Y:S05]  /*1ebd0*/  BSYNC B9 ;  /* 0x0000000000097941 */ /* 0x000fea0003800000 */
.L_x_5569:
[----:B------:R-:W-:Y:S05]  /*1ebe0*/  EXIT ;  /* 0x000000000000794d */ /* 0x000fea0003800000 */
.L_x_5590:
[----:B0-----:R0:W1:Y:S02]  /*1ebf0*/  SYNCS.PHASECHK.TRANS64.TRYWAIT P6, [R96+URZ+0x32490], R107 ;  /* 0x0324906b600075a7 */ /* 0x00106400080c017f */
[----:B-1----:R-:W-:Y:S05]  /*1ec00*/  @!P6 NANOSLEEP.SYNCS 0x989680 ;  /* 0x009896800000e95d */ /* 0x002fea0003900000 */
[----:B------:R-:W1:Y:S02]  /*1ec10*/  @!P6 SYNCS.PHASECHK.TRANS64 P6, [R96+URZ+0x32490], R107 ;  /* 0x0324906b6000e5a7 */ /* 0x000e6400080c007f */
[----:B-1----:R-:W-:Y:S05]  /*1ec20*/  @!P6 BRA `(.L_x_5590) ;  /* 0xfffffffc00f0e947 */ /* 0x002fea000383ffff */
[----:B------:R-:W-:Y:S05]  /*1ec30*/  BRA `(.L_x_5888) ;  /* 0xfffffe4000a47947 */ /* 0x000fea000383ffff */
.L_x_5608:
[----:B0-----:R0:W1:Y:S02]  /*1ec40*/  SYNCS.PHASECHK.TRANS64.TRYWAIT P5, [R96+URZ+0x32490], R107 ;  /* 0x0324906b600075a7 */ /* 0x00106400080a017f */
[----:B-1----:R-:W-:Y:S05]  /*1ec50*/  @!P5 NANOSLEEP.SYNCS 0x989680 ;  /* 0x009896800000d95d */ /* 0x002fea0003900000 */
[----:B------:R-:W1:Y:S02]  /*1ec60*/  @!P5 SYNCS.PHASECHK.TRANS64 P5, [R96+URZ+0x32490], R107 ;  /* 0x0324906b6000d5a7 */ /* 0x000e6400080a007f */
[----:B-1----:R-:W-:Y:S05]  /*1ec70*/  @!P5 BRA `(.L_x_5608) ;  /* 0xfffffffc00f0d947 */ /* 0x002fea000383ffff */
[----:B------:R-:W-:Y:S05]  /*1ec80*/  BRA `(.L_x_5889) ;  /* 0xfffffe5000f07947 */ /* 0x000fea000383ffff */
.L_x_5617:
[----:B0-----:R0:W1:Y:S02]  /*1ec90*/  SYNCS.PHASECHK.TRANS64.TRYWAIT P4, [R96+URZ+0x32490], R107 ;  /* 0x0324906b600075a7 */ /* 0x001064000808017f */
[----:B-1----:R-:W-:Y:S05]  /*1eca0*/  @!P4 NANOSLEEP.SYNCS 0x989680 ;  /* 0x009896800000c95d */ /* 0x002fea0003900000 */
[----:B------:R-:W1:Y:S02]  /*1ecb0*/  @!P4 SYNCS.PHASECHK.TRANS64 P4, [R96+URZ+0x32490], R107 ;  /* 0x0324906b6000c5a7 */ /* 0x000e64000808007f */
[----:B-1----:R-:W-:Y:S05]  /*1ecc0*/  @!P4 BRA `(.L_x_5617) ;  /* 0xfffffffc00f0c947 */ /* 0x002fea000383ffff */
[----:B------:R-:W-:Y:S05]  /*1ecd0*/  BRA `(.L_x_5890) ;  /* 0xfffffe64001c7947 */ /* 0x000fea000383ffff */
.L_x_5623:
[----:B-1----:R1:W2:Y:S02]  /*1ece0*/  SYNCS.PHASECHK.TRANS64.TRYWAIT P3, [R96+URZ+0x324b0], R107 ;  /* 0x0324b06b600075a7 */ /* 0x0022a4000806017f */
[----:B--2---:R-:W-:Y:S05]  /*1ecf0*/  @!P3 NANOSLEEP.SYNCS 0x989680 ;  /* 0x009896800000b95d */ /* 0x004fea0003900000 */
[----:B------:R-:W2:Y:S02]  /*1ed00*/  @!P3 SYNCS.PHASECHK.TRANS64 P3, [R96+URZ+0x324b0], R107 ;  /* 0x0324b06b6000b5a7 */ /* 0x000ea4000806007f */
[----:B--2---:R-:W-:Y:S05]  /*1ed10*/  @!P3 BRA `(.L_x_5623) ;  /* 0xfffffffc00f0b947 */ /* 0x004fea000383ffff */
[----:B------:R-:W-:Y:S05]  /*1ed20*/  BRA `(.L_x_5891) ;  /* 0xfffffe6400b07947 */ /* 0x000fea000383ffff */
.L_x_5631:
        /* <DEDUP_REMOVED lines=13> */
.L_x_5893:
[----:B------:R-:W-:Y:S05]  /*1ee00*/  BSYNC B0 ;  /* 0x0000000000007941 */ /* 0x000fea0003800000 */
.L_x_5892:
[----:B------:R-:W-:Y:S05]  /*1ee10*/  BRA `(.L_x_5894) ;  /* 0xfffffe7000887947 */ /* 0x000fea000383ffff */
.L_x_5643:
        /* <DEDUP_REMOVED lines=8> */
.L_x_5896:
[----:B------:R-:W-:Y:S05]  /*1eea0*/  BSYNC B1 ;  /* 0x0000000000017941 */ /* 0x000fea0003800000 */
.L_x_5895:
        /* <DEDUP_REMOVED lines=8> */
.L_x_5897:
[----:B------:R-:W-:Y:S02]  /*1ef30*/  IMAD.MOV.U32 R13, RZ, RZ, R8 ;  /* 0x000000ffff0d7224 */ /* 0x000fe400078e0008 */
[----:B------:R-:W-:-:S07]  /*1ef40*/  IMAD.MOV.U32 R0, RZ, RZ, R14 ;  /* 0x000000ffff007224 */ /* 0x000fce00078e000e */
[----:B------:R-:W-:Y:S05]  /*1ef50*/  WARPSYNC.COLLECTIVE R15, `(.L_x_5898) ;  /* 0x000000000f087348 */ /* 0x000fea0003c00000 */
[----:B------:R0:W1:Y:S02]  /*1ef60*/  SHFL.IDX P6, R14, R13, R12, R11 ;  /* 0x0000000c0d0e7389 */ /* 0x00006400000c000b */
[----:B01----:R-:W-:Y:S01]  /*1ef70*/  ENDCOLLECTIVE ;  /* 0x000000000000791b */ /* 0x003fe20003800000 */
.L_x_5898:
[----:B------:R-:W-:Y:S02]  /*1ef80*/  IMAD.MOV.U32 R13, RZ, RZ, R7 ;  /* 0x000000ffff0d7224 */ /* 0x000fe400078e0007 */
[----:B------:R-:W-:-:S07]  /*1ef90*/  IMAD.MOV.U32 R5, RZ, RZ, R14 ;  /* 0x000000ffff057224 */ /* 0x000fce00078e000e */
[----:B------:R-:W-:Y:S05]  /*1efa0*/  WARPSYNC.COLLECTIVE R15, `(.L_x_5899) ;  /* 0x000000000f087348 */ /* 0x000fea0003c00000 */
[----:B------:R0:W1:Y:S02]  /*1efb0*/  SHFL.IDX P6, R14, R13, R12, R11 ;  /* 0x0000000c0d0e7389 */ /* 0x00006400000c000b */
[----:B01----:R-:W-:Y:S01]  /*1efc0*/  ENDCOLLECTIVE ;  /* 0x000000000000791b */ /* 0x003fe20003800000 */
.L_x_5899:
[----:B------:R-:W-:Y:S05]  /*1efd0*/  BRA `(.L_x_5900) ;  /* 0xfffffe7800187947 */ /* 0x000fea000383ffff */
.L_x_5646:
[----:B------:R-:W-:Y:S01]  /*1efe0*/  BSSY B1, `(.L_x_5901) ;  /* 0x0000008000017945 */ /* 0x000fe20003800000 */
[----:B------:R-:W-:Y:S01]  /*1eff0*/  IMAD.MOV.U32 R13, RZ, RZ, R6 ;  /* 0x000000ffff0d7224 */ /* 0x000fe200078e0006 */
[----:B------:R-:W-:Y:S01]  /*1f000*/  MOV R15, 0xffffffff ;  /* 0xffffffff000f7802 */ /* 0x000fe20000000f00 */
[----:B------:R-:W-:Y:S02]  /*1f010*/  IMAD.MOV.U32 R12, RZ, RZ, 0x1 ;  /* 0x00000001ff0c7424 */ /* 0x000fe400078e00ff */
[----:B------:R-:W-:-:S07]  /*1f020*/  IMAD.MOV.U32 R11, RZ, RZ, 0x1c1f ;  /* 0x00001c1fff0b7424 */ /* 0x000fce00078e00ff */
[----:B0---4-:R-:W-:Y:S05]  /*1f030*/  WARPSYNC.COLLECTIVE R15, `(.L_x_5902) ;  /* 0x000000000f087348 */ /* 0x011fea0003c00000 */
[----:B----4-:R1:W2:Y:S02]  /*1f040*/  SHFL.IDX P6, R14, R13, R12, R11 ;  /* 0x0000000c0d0e7389 */ /* 0x0102a400000c000b */
[----:B012---:R-:W-:Y:S01]  /*1f050*/  ENDCOLLECTIVE ;  /* 0x000000000000791b */ /* 0x007fe20003800000 */
.L_x_5902:
[----:B------:R-:W-:Y:S05]  /*1f060*/  BSYNC B1 ;  /* 0x0000000000017941 */ /* 0x000fea0003800000 */
.L_x_5901:
        /* <DEDUP_REMOVED lines=8> */
.L_x_5903:
[----:B------:R-:W-:Y:S02]  /*1f0f0*/  IMAD.MOV.U32 R13, RZ, RZ, R8 ;  /* 0x000000ffff0d7224 */ /* 0x000fe400078e0008 */
[----:B------:R-:W-:-:S07]  /*1f100*/  IMAD.MOV.U32 R0, RZ, RZ, R14 ;  /* 0x000000ffff007224 */ /* 0x000fce00078e000e */
[----:B------:R-:W-:Y:S05]  /*1f110*/  WARPSYNC.COLLECTIVE R15, `(.L_x_5904) ;  /* 0x000000000f087348 */ /* 0x000fea0003c00000 */
[----:B------:R0:W1:Y:S02]  /*1f120*/  SHFL.IDX P6, R14, R13, R12, R11 ;  /* 0x0000000c0d0e7389 */ /* 0x00006400000c000b */
[----:B01----:R-:W-:Y:S01]  /*1f130*/  ENDCOLLECTIVE ;  /* 0x000000000000791b */ /* 0x003fe20003800000 */
.L_x_5904:
[----:B------:R-:W-:Y:S02]  /*1f140*/  IMAD.MOV.U32 R13, RZ, RZ, R7 ;  /* 0x000000ffff0d7224 */ /* 0x000fe400078e0007 */
[----:B------:R-:W-:-:S07]  /*1f150*/  IMAD.MOV.U32 R5, RZ, RZ, R14 ;  /* 0x000000ffff057224 */ /* 0x000fce00078e000e */
[----:B------:R-:W-:Y:S05]  /*1f160*/  WARPSYNC.COLLECTIVE R15, `(.L_x_5905) ;  /* 0x000000000f087348 */ /* 0x000fea0003c00000 */
[----:B------:R0:W1:Y:S02]  /*1f170*/  SHFL.IDX P6, R14, R13, R12, R11 ;  /* 0x0000000c0d0e7389 */ /* 0x00006400000c000b */
[----:B01----:R-:W-:Y:S01]  /*1f180*/  ENDCOLLECTIVE ;  /* 0x000000000000791b */ /* 0x003fe20003800000 */
.L_x_5905:
[----:B------:R-:W-:Y:S05]  /*1f190*/  BRA `(.L_x_5906) ;  /* 0xfffffe7800807947 */ /* 0x000fea000383ffff */
.L_x_5650:
[----:B0-----:R0:W1:Y:S02]  /*1f1a0*/  SYNCS.PHASECHK.TRANS64.TRYWAIT P0, [R19+URZ+0x32400], R34 ;  /* 0x03240022130075a7 */ /* 0x001064000800017f */
[----:B-1----:R-:W-:Y:S05]  /*1f1b0*/  @!P0 NANOSLEEP.SYNCS 0x989680 ;  /* 0x009896800000895d */ /* 0x002fea0003900000 */
[----:B------:R-:W1:Y:S02]  /*1f1c0*/  @!P0 SYNCS.PHASECHK.TRANS64 P0, [R19+URZ+0x32400], R34 ;  /* 0x03240022130085a7 */ /* 0x000e64000800007f */
[----:B-1----:R-:W-:Y:S05]  /*1f1d0*/  @!P0 BRA `(.L_x_5650) ;  /* 0xfffffffc00f08947 */ /* 0x002fea000383ffff */
[----:B------:R-:W-:Y:S05]  /*1f1e0*/  BRA `(.L_x_5907) ;  /* 0xfffffe7c00887947 */ /* 0x000fea000383ffff */
.L_x_5658:
[----:B------:R-:W0:Y:S01]  /*1f1f0*/  LDC R31, c[0x0][0x3f4] ;  /* 0x0000fd00ff1f7b82 */ /* 0x000e220000000800 */
[----:B------:R-:W-:Y:S01]  /*1f200*/  BSSY B1, `(.L_x_5908) ;  /* 0x0000008000017945 */ /* 0x000fe20003800000 */
[----:B------:R-:W-:Y:S01]  /*1f210*/  IMAD.MOV.U32 R13, RZ, RZ, R28 ;  /* 0x000000ffff0d7224 */ /* 0x000fe200078e001c */
[----:B------:R-:W-:Y:S01]  /*1f220*/  MOV R15, 0xffffffff ;  /* 0xffffffff000f7802 */ /* 0x000fe20000000f00 */
[----:B------:R-:W-:Y:S02]  /*1f230*/  IMAD.MOV.U32 R12, RZ, RZ, RZ ;  /* 0x000000ffff0c7224 */ /* 0x000fe400078e00ff */
[----:B------:R-:W-:-:S07]  /*1f240*/  IMAD.MOV.U32 R11, RZ, RZ, 0x1c1f ;  /* 0x00001c1fff0b7424 */ /* 0x000fce00078e00ff */
[----:B0-----:R-:W-:Y:S05]  /*1f250*/  WARPSYNC.COLLECTIVE R15, `(.L_x_5909) ;  /* 0x000000000f087348 */ /* 0x001fea0003c00000 */
[----:B------:R1:W2:Y:S02]  /*1f260*/  SHFL.IDX P6, R14, R13, R12, R11 ;  /* 0x0000000c0d0e7389 */ /* 0x0002a400000c000b */
[----:B012---:R-:W-:Y:S01]  /*1f270*/  ENDCOLLECTIVE ;  /* 0x000000000000791b */ /* 0x007fe20003800000 */
.L_x_5909:
[----:B------:R-:W-:Y:S05]  /*1f280*/  BSYNC B1 ;  /* 0x0000000000017941 */ /* 0x000fea0003800000 */
.L_x_5908:
[----:B------:R0:W5:Y:S01]  /*1f290*/  LDL R7, [R1+0x30] ;  /* 0x0000300001077983 */ /* 0x0001620000100800 */
[----:B------:R-:W-:Y:S01]  /*1f2a0*/  IMAD.MOV.U32 R13, RZ, RZ, R10 ;  /* 0x000000ffff0d7224 */ /* 0x000fe200078e000a */
[----:B------:R-:W-:Y:S01]  /*1f2b0*/  ISETP.GE.AND P0, PT, R16, R31, PT ;  /* 0x0000001f1000720c */ /* 0x000fe20003f06270 */
[----:B------:R-:W-:Y:S02]  /*1f2c0*/  IMAD.MOV.U32 R12, RZ, RZ, RZ ;  /* 0x000000ffff0c7224 */ /* 0x000fe400078e00ff */
[----:B------:R-:W-:Y:S02]  /*1f2d0*/  IMAD.MOV.U32 R11, RZ, RZ, 0x1c1f ;  /* 0x00001c1fff0b7424 */ /* 0x000fe400078e00ff */
[----:B------:R-:W-:Y:S02]  /*1f2e0*/  IMAD.MOV.U32 R15, RZ, RZ, -0x1 ;  /* 0xffffffffff0f7424 */ /* 0x000fe400078e00ff */
[----:B0-----:R-:W-:-:S07]  /*1f2f0*/  IMAD.MOV.U32 R0, RZ, RZ, R14 ;  /* 0x000000ffff007224 */ /* 0x001fce00078e000e */
[----:B-----5:R-:W-:Y:S05]  /*1f300*/  WARPSYNC.COLLECTIVE R15, `(.L_x_5910) ;  /* 0x000000000f087348 */ /* 0x020fea0003c00000 */
[----:B------:R0:W1:Y:S02]  /*1f310*/  SHFL.IDX P6, R14, R13, R12, R11 ;  /* 0x0000000c0d0e7389 */ /* 0x00006400000c000b */
[----:B01---5:R-:W-:Y:S01]  /*1f320*/  ENDCOLLECTIVE ;  /* 0x000000000000791b */ /* 0x023fe20003800000 */
.L_x_5910:
[----:B------:R-:W-:Y:S02]  /*1f330*/  IMAD.MOV.U32 R13, RZ, RZ, R20 ;  /* 0x000000ffff0d7224 */ /* 0x000fe400078e0014 */
[----:B------:R-:W-:-:S07]  /*1f340*/  IMAD.MOV.U32 R3, RZ, RZ, R14 ;  /* 0x000000ffff037224 */ /* 0x000fce00078e000e */
[----:B------:R-:W-:Y:S05]  /*1f350*/  WARPSYNC.COLLECTIVE R15, `(.L_x_5911) ;  /* 0x000000000f087348 */ /* 0x000fea0003c00000 */
[----:B------:R0:W1:Y:S02]  /*1f360*/  SHFL.IDX P6, R14, R13, R12, R11 ;  /* 0x0000000c0d0e7389 */ /* 0x00006400000c000b */
[----:B01----:R-:W-:Y:S01]  /*1f370*/  ENDCOLLECTIVE ;  /* 0x000000000000791b */ /* 0x003fe20003800000 */
.L_x_5911:
[----:B------:R-:W-:Y:S02]  /*1f380*/  IMAD.MOV.U32 R13, RZ, RZ, R29 ;  /* 0x000000ffff0d7224 */ /* 0x000fe400078e001d */
[----:B------:R-:W-:-:S07]  /*1f390*/  IMAD.MOV.U32 R8, RZ, RZ, R14 ;  /* 0x000000ffff087224 */ /* 0x000fce00078e000e */
[----:B------:R-:W-:Y:S05]  /*1f3a0*/  WARPSYNC.COLLECTIVE R15, `(.L_x_5912) ;  /* 0x000000000f087348 */ /* 0x000fea0003c00000 */
[----:B------:R0:W1:Y:S02]  /*1f3b0*/  SHFL.IDX P6, R14, R13, R12, R11 ;  /* 0x0000000c0d0e7389 */ /* 0x00006400000c000b */
[----:B01----:R-:W-:Y:S01]  /*1f3c0*/  ENDCOLLECTIVE ;  /* 0x000000000000791b */ /* 0x003fe20003800000 */
.L_x_5912:
[----:B------:R-:W-:-:S05]  /*1f3d0*/  IMAD R30, R7, R6, RZ ;  /* 0x00000006071e7224 */ /* 0x000fca00078e02ff */
[----:B------:R-:W-:-:S13]  /*1f3e0*/  ISETP.GE.OR P1, PT, R39, R30, P0 ;  /* 0x0000001e2700720c */ /* 0x000fda0000726670 */
[C---:B------:R-:W-:Y:S01]  /*1f3f0*/  @!P1 IMAD.SHL.U32 R9, R16.reuse, 0x2, RZ ;  /* 0x0000000210099824 */ /* 0x040fe200078e00ff */
[----:B------:R-:W-:-:S04]  /*1f400*/  @!P1 SHF.L.U64.HI R21, R16, 0x1, R17 ;  /* 0x0000000110159819 */ /* 0x000fc80000010211 */
[----:B------:R-:W-:-:S05]  /*1f410*/  @!P1 IADD3 R4, P2, R3, R9, RZ ;  /* 0x0000000903049210 */ /* 0x000fca0007f5e0ff */
[----:B------:R-:W-:-:S06]  /*1f420*/  @!P1 IMAD.X R5, R0, 0x1, R21, P2 ;  /* 0x0000000100059824 */ /* 0x000fcc00010e0615 */
[----:B------:R-:W5:Y:S01]  /*1f430*/  @!P1 LD.E.128 R4, desc[UR40][R4.64] ;  /* 0x0000002804049980 */ /* 0x000f62000c101d00 */
[----:B------:R-:W-:-:S05]  /*1f440*/  @!P1 IADD3 R14, P2, R14, R9, RZ ;  /* 0x000000090e0e9210 */ /* 0x000fca0007f5e0ff */
[----:B------:R-:W-:-:S05]  /*1f450*/  @!P1 IMAD.X R3, R8, 0x1, R21, P2 ;  /* 0x0000000108039824 */ /* 0x000fca00010e0615 */
[----:B------:R-:W-:-:S05]  /*1f460*/  @!P1 MOV R15, R3 ;  /* 0x00000003000f9202 */ /* 0x000fca0000000f00 */
[----:B------:R0:W5:Y:S01]  /*1f470*/  @!P1 LD.E.128 R24, desc[UR40][R14.64] ;  /* 0x000000280e189980 */ /* 0x000162000c101d00 */
[----:B------:R-:W-:Y:S01]  /*1f480*/  IMAD.MOV.U32 R13, RZ, RZ, R28 ;  /* 0x000000ffff0d7224 */ /* 0x000fe200078e001c */
[----:B------:R-:W-:Y:S01]  /*1f490*/  CS2R R36, SRZ ;  /* 0x0000000000247805 */ /* 0x000fe2000001ff00 */
[----:B------:R-:W-:Y:S01]  /*1f4a0*/  IMAD.MOV.U32 R12, RZ, RZ, 0x1 ;  /* 0x00000001ff0c7424 */ /* 0x000fe200078e00ff */
[----:B------:R-:W-:Y:S01]  /*1f4b0*/  CS2R R34, SRZ ;  /* 0x0000000000227805 */ /* 0x000fe2000001ff00 */
[----:B0-----:R-:W-:-:S07]  /*1f4c0*/  IMAD.MOV.U32 R15, RZ, RZ, -0x1 ;  /* 0xffffffffff0f7424 */ /* 0x001fce00078e00ff */
[----:B-----5:R-:W-:Y:S05]  /*1f4d0*/  WARPSYNC.COLLECTIVE R15, `(.L_x_5913) ;  /* 0x000000000f087348 */ /* 0x020fea0003c00000 */
[----:B------:R0:W1:Y:S02]  /*1f4e0*/  SHFL.IDX P6, R14, R13, R12, R11 ;  /* 0x0000000c0d0e7389 */ /* 0x00006400000c000b */
[----:B01---5:R-:W-:Y:S01]  /*1f4f0*/  ENDCOLLECTIVE ;  /* 0x000000000000791b */ /* 0x023fe20003800000 */
.L_x_5913:
[----:B------:R-:W-:Y:S02]  /*1f500*/  IMAD.MOV.U32 R13, RZ, RZ, R10 ;  /* 0x000000ffff0d7224 */ /* 0x000fe400078e000a */
[----:B------:R-:W-:Y:S02]  /*1f510*/  @!P1 IMAD.MOV.U32 R36, RZ, RZ, R4 ;  /* 0x000000ffff249224 */ /* 0x000fe400078e0004 */
[----:B------:R-:W-:Y:S01]  /*1f520*/  @!P1 IMAD.MOV.U32 R37, RZ, RZ, R5 ;  /* 0x000000ffff259224 */ /* 0x000fe200078e0005 */
[----:B------:R-:W-:Y:S01]  /*1f530*/  CS2R R4, SRZ ;  /* 0x0000000000047805 */ /* 0x000fe2000001ff00 */
[----:B------:R-:W-:Y:S02]  /*1f540*/  IMAD.MOV.U32 R0, RZ, RZ, R36 ;  /* 0x000000ffff007224 */ /* 0x000fe400078e0024 */
[----:B------:R-:W-:Y:S02]  /*1f550*/  IMAD.MOV.U32 R3, RZ, RZ, R37 ;  /* 0x000000ffff037224 */ /* 0x000fe400078e0025 */
[----:B------:R-:W-:Y:S01]  /*1f560*/  @!P1 IMAD.MOV.U32 R34, RZ, RZ, R6 ;  /* 0x000000ffff229224 */ /* 0x000fe200078e0006 */
[----:B------:R-:W-:Y:S01]  /*1f570*/  PRMT R46, R46, 0x5410, R0 ;  /* 0x000054102e2e7816 */ /* 0x000fe20000000000 */
[----:B------:R-:W-:Y:S01]  /*1f580*/  IMAD.MOV.U32 R0, RZ, RZ, R14 ;  /* 0x000000ffff007224 */ /* 0x000fe200078e000e */
[----:B------:R-:W-:-:S07]  /*1f590*/  PRMT R33, R33, 0x5410, R3 ;  /* 0x0000541021217816 */ /* 0x000fce0000000003 */
[----:B------:R-:W-:Y:S05]  /*1f5a0*/  WARPSYNC.COLLECTIVE R15, `(.L_x_5914) ;  /* 0x000000000f087348 */ /* 0x000fea0003c00000 */
[----:B------:R0:W1:Y:S02]  /*1f5b0*/  SHFL.IDX P6, R14, R13, R12, R11 ;  /* 0x0000000c0d0e7389 */ /* 0x00006400000c000b */
[----:B01----:R-:W-:Y:S01]  /*1f5c0*/  ENDCOLLECTIVE ;  /* 0x000000000000791b */ /* 0x003fe20003800000 */
.L_x_5914:
[----:B------:R-:W-:Y:S01]  /*1f5d0*/  @!P1 IMAD.MOV.U32 R35, RZ, RZ, R7 ;  /* 0x000000ffff239224 */ /* 0x000fe200078e0007 */
[----:B------:R-:W-:Y:S01]  /*1f5e0*/  CS2R R6, SRZ ;  /* 0x0000000000067805 */ /* 0x000fe2000001ff00 */
[----:B------:R-:W-:Y:S02]  /*1f5f0*/  IMAD.MOV.U32 R8, RZ, RZ, R34 ;  /* 0x000000ffff087224 */ /* 0x000fe400078e0022 */
[----:B------:R-:W-:Y:S02]  /*1f600*/  IMAD.MOV.U32 R9, RZ, RZ, R35 ;  /* 0x000000ffff097224 */ /* 0x000fe400078e0023 */
[----:B------:R-:W-:Y:S02]  /*1f610*/  @!P1 IMAD.MOV.U32 R6, RZ, RZ, R24 ;  /* 0x000000ffff069224 */ /* 0x000fe400078e0018 */
[----:B------:R-:W-:Y:S01]  /*1f620*/  @!P1 IMAD.MOV.U32 R7, RZ, RZ, R25 ;  /* 0x000000ffff079224 */ /* 0x000fe200078e0019 */
[----:B------:R-:W-:Y:S01]  /*1f630*/  PRMT R32, R8, 0x5410, R9 ;  /* 0x0000541008207816 */ /* 0x000fe20000000009 */
[----:B------:R-:W-:-:S02]  /*1f640*/  @!P1 IMAD.MOV.U32 R4, RZ, RZ, R26 ;  /* 0x000000ffff049224 */ /* 0x000fc400078e001a */
[----:B------:R-:W-:Y:S01]  /*1f650*/  @!P1 IMAD.MOV.U32 R5, RZ, RZ, R27 ;  /* 0x000000ffff059224 */ /* 0x000fe200078e001b */
[----:B------:R-:W-:Y:S01]  /*1f660*/  MOV R13, R20 ;  /* 0x00000014000d7202 */ /* 0x000fe20000000f00 */
[----:B------:R-:W-:Y:S02]  /*1f670*/  IMAD.MOV.U32 R8, RZ, RZ, R6 ;  /* 0x000000ffff087224 */ /* 0x000fe400078e0006 */
[----:B------:R-:W-:Y:S02]  /*1f680*/  IMAD.MOV.U32 R9, RZ, RZ, R7 ;  /* 0x000000ffff097224 */ /* 0x000fe400078e0007 */
[----:B------:R-:W-:Y:S01]  /*1f690*/  IMAD.MOV.U32 R10, RZ, RZ, R4 ;  /* 0x000000ffff0a7224 */ /* 0x000fe200078e0004 */
[----:B------:R-:W-:Y:S02]  /*1f6a0*/  PRMT R46, R8, 0x7610, R46 ;  /* 0x00007610082e7816 */ /* 0x000fe4000000002e */
[----:B------:R-:W-:Y:S02]  /*1f6b0*/  PRMT R33, R9, 0x7610, R33 ;  /* 0x0000761009217816 */ /* 0x000fe40000000021 */
[----:B------:R-:W-:Y:S01]  /*1f6c0*/  CS2R R8, SRZ ;  /* 0x0000000000087805 */ /* 0x000fe2000001ff00 */
[----:B------:R-:W-:Y:S01]  /*1f6d0*/  IMAD.MOV.U32 R3, RZ, RZ, R14 ;  /* 0x000000ffff037224 */ /* 0x000fe200078e000e */
[----:B------:R-:W-:-:S07]  /*1f6e0*/  PRMT R51, R10, 0x7610, R51 ;  /* 0x000076100a337816 */ /* 0x000fce0000000033 */
[----:B------:R-:W-:Y:S05]  /*1f6f0*/  WARPSYNC.COLLECTIVE R15, `(.L_x_5915) ;  /* 0x000000000f087348 */ /* 0x000fea0003c00000 */
[----:B------:R0:W1:Y:S02]  /*1f700*/  SHFL.IDX P6, R14, R13, R12, R11 ;  /* 0x0000000c0d0e7389 */ /* 0x00006400000c000b */
[----:B01----:R-:W-:Y:S01]  /*1f710*/  ENDCOLLECTIVE ;  /* 0x000000000000791b */ /* 0x003fe20003800000 */
.L_x_5915:
[----:B------:R-:W-:Y:S02]  /*1f720*/  IMAD.MOV.U32 R13, RZ, RZ, R29 ;  /* 0x000000ffff0d7224 */ /* 0x000fe400078e001d */
[----:B------:R-:W-:-:S07]  /*1f730*/  IMAD.MOV.U32 R20, RZ, RZ, R14 ;  /* 0x000000ffff147224 */ /* 0x000fce00078e000e */
[----:B------:R-:W-:Y:S05]  /*1f740*/  WARPSYNC.COLLECTIVE R15, `(.L_x_5916) ;  /* 0x000000000f087348 */ /* 0x000fea0003c00000 */
[----:B------:R0:W1:Y:S02]  /*1f750*/  SHFL.IDX P6, R14, R13, R12, R11 ;  /* 0x0000000c0d0e7389 */ /* 0x00006400000c000b */
[----:B01----:R-:W-:Y:S01]  /*1f760*/  ENDCOLLECTIVE ;  /* 0x000000000000791b */ /* 0x003fe20003800000 */
.L_x_5916:
[----:B------:R-:W-:-:S04]  /*1f770*/  MOV R11, R5 ;  /* 0x00000005000b7202 */ /* 0x000fc80000000f00 */
[----:B------:R-:W-:Y:S01]  /*1f780*/  PRMT R40, R11, 0x7610, R40 ;  /* 0x000076100b287816 */ /* 0x000fe20000000028 */
[----:B------:R-:W-:Y:S01]  /*1f790*/  IMAD.MOV.U32 R21, RZ, RZ, R14 ;  /* 0x000000ffff157224 */ /* 0x000fe200078e000e */
[----:B------:R-:W-:Y:S06]  /*1f7a0*/  BRA `(.L_x_5917) ;  /* 0xfffffe88006c7947 */ /* 0x000fec000383ffff */
.L_x_5662:
[----:B0-----:R0:W1:Y:S02]  /*1f7b0*/  SYNCS.PHASECHK.TRANS64.TRYWAIT P1, [R19+URZ+0x32400], R24 ;  /* 0x03240018130075a7 */ /* 0x001064000802017f */
[----:B-1----:R-:W-:Y:S05]  /*1f7c0*/  @!P1 NANOSLEEP.SYNCS 0x989680 ;  /* 0x009896800000995d */ /* 0x002fea0003900000 */
[----:B------:R-:W1:Y:S02]  /*1f7d0*/  @!P1 SYNCS.PHASECHK.TRANS64 P1, [R19+URZ+0x32400], R24 ;  /* 0x03240018130095a7 */ /* 0x000e64000802007f */
[----:B-1----:R-:W-:Y:S05]  /*1f7e0*/  @!P1 BRA `(.L_x_5662) ;  /* 0xfffffffc00f09947 */ /* 0x002fea000383ffff */
[----:B------:R-:W-:Y:S05]  /*1f7f0*/  BRA `(.L_x_5918) ;  /* 0xfffffe8c000c7947 */ /* 0x000fea000383ffff */
.L_x_5668:
[----:B--2---:R2:W4:Y:S02]  /*1f800*/  SYNCS.PHASECHK.TRANS64.TRYWAIT P0, [R180+URZ+0x32430], R7 ;  /* 0x03243007b40075a7 */ /* 0x004524000800017f */
[----:B----4-:R-:W-:Y:S05]  /*1f810*/  @!P0 NANOSLEEP.SYNCS 0x989680 ;  /* 0x009896800000895d */ /* 0x010fea0003900000 */
[----:B------:R-:W4:Y:S02]  /*1f820*/  @!P0 SYNCS.PHASECHK.TRANS64 P0, [R180+URZ+0x32430], R7 ;  /* 0x03243007b40085a7 */ /* 0x000f24000800007f */
[----:B----4-:R-:W-:Y:S05]  /*1f830*/  @!P0 BRA `(.L_x_5668) ;  /* 0xfffffffc00f08947 */ /* 0x010fea000383ffff */
[----:B------:R-:W-:Y:S05]  /*1f840*/  BRA `(.L_x_5667) ;  /* 0xfffffe9800a47947 */ /* 0x000fea000383ffff */
.L_x_5670:
[----:B---3--:R3:W4:Y:S02]  /*1f850*/  SYNCS.PHASECHK.TRANS64.TRYWAIT P0, [R19+URZ+0x32410], R4 ;  /* 0x03241004130075a7 */ /* 0x008724000800017f */
[----:B----4-:R-:W-:Y:S05]  /*1f860*/  @!P0 NANOSLEEP.SYNCS 0x989680 ;  /* 0x009896800000895d */ /* 0x010fea0003900000 */
[----:B------:R-:W4:Y:S02]  /*1f870*/  @!P0 SYNCS.PHASECHK.TRANS64 P0, [R19+URZ+0x32410], R4 ;  /* 0x03241004130085a7 */ /* 0x000f24000800007f */
[----:B----4-:R-:W-:Y:S05]  /*1f880*/  @!P0 BRA `(.L_x_5670) ;  /* 0xfffffffc00f08947 */ /* 0x010fea000383ffff */
[----:B------:R-:W-:Y:S05]  /*1f890*/  BRA `(.L_x_5919) ;  /* 0xfffffe9c005c7947 */ /* 0x000fea000383ffff */
.L_x_5675:
[----:B------:R0:W0:Y:S02]  /*1f8a0*/  SYNCS.PHASECHK.TRANS64.TRYWAIT P2, [R180+URZ+0x32450], R7 ;  /* 0x03245007b40075a7 */ /* 0x000024000804017f */
[----:B0-----:R-:W-:Y:S05]  /*1f8b0*/  @!P2 NANOSLEEP.SYNCS 0x989680 ;  /* 0x009896800000a95d */ /* 0x001fea0003900000 */
[----:B------:R-:W0:Y:S02]  /*1f8c0*/  @!P2 SYNCS.PHASECHK.TRANS64 P2, [R180+URZ+0x32450], R7 ;  /* 0x03245007b400a5a7 */ /* 0x000e24000804007f */
[----:B0-----:R-:W-:Y:S05]  /*1f8d0*/  @!P2 BRA `(.L_x_5675) ;  /* 0xfffffffc00f0a947 */ /* 0x001fea000383ffff */
[----:B------:R-:W-:Y:S05]  /*1f8e0*/  BRA `(.L_x_5674) ;  /* 0xfffffe9c007c7947 */ /* 0x000fea000383ffff */
.L_x_5680:
[----:B--2---:R2:W3:Y:S02]  /*1f8f0*/  SYNCS.PHASECHK.TRANS64.TRYWAIT P2, [R210+URZ+0x32430], R218 ;  /* 0x032430dad20075a7 */ /* 0x0044e4000804017f */
[----:B---3--:R-:W-:Y:S05]  /*1f900*/  @!P2 NANOSLEEP.SYNCS 0x989680 ;  /* 0x009896800000a95d */ /* 0x008fea0003900000 */
[----:B------:R-:W3:Y:S02]  /*1f910*/  @!P2 SYNCS.PHASECHK.TRANS64 P2, [R210+URZ+0x32430], R218 ;  /* 0x032430dad200a5a7 */ /* 0x000ee4000804007f */
[----:B---3--:R-:W-:Y:S05]  /*1f920*/  @!P2 BRA `(.L_x_5680) ;  /* 0xfffffffc00f0a947 */ /* 0x008fea000383ffff */
[----:B------:R-:W-:Y:S05]  /*1f930*/  BRA `(.L_x_5679) ;  /* 0xfffffec800bc7947 */ /* 0x000fea000383ffff */
.L_x_5685:
[----:B---3--:R3:W4:Y:S02]  /*1f940*/  SYNCS.PHASECHK.TRANS64.TRYWAIT P2, [R210+URZ+0x32450], R218 ;  /* 0x032450dad20075a7 */ /* 0x008724000804017f */
[----:B----4-:R-:W-:Y:S05]  /*1f950*/  @!P2 NANOSLEEP.SYNCS 0x989680 ;  /* 0x009896800000a95d */ /* 0x010fea0003900000 */
[----:B------:R-:W4:Y:S02]  /*1f960*/  @!P2 SYNCS.PHASECHK.TRANS64 P2, [R210+URZ+0x32450], R218 ;  /* 0x032450dad200a5a7 */ /* 0x000f24000804007f */
[----:B----4-:R-:W-:Y:S05]  /*1f970*/  @!P2 BRA `(.L_x_5685) ;  /* 0xfffffffc00f0a947 */ /* 0x010fea000383ffff */
[----:B------:R-:W-:Y:S05]  /*1f980*/  BRA `(.L_x_5684) ;  /* 0xfffffecc00647947 */ /* 0x000fea000383ffff */
.L_x_5691:
[----:B--2---:R2:W3:Y:S02]  /*1f990*/  SYNCS.PHASECHK.TRANS64.TRYWAIT P2, [R210+URZ+0x32430], R218 ;  /* 0x032430dad20075a7 */ /* 0x0044e4000804017f */
[----:B---3--:R-:W-:Y:S05]  /*1f9a0*/  @!P2 NANOSLEEP.SYNCS 0x989680 ;  /* 0x009896800000a95d */ /* 0x008fea0003900000 */
[----:B------:R-:W3:Y:S02]  /*1f9b0*/  @!P2 SYNCS.PHASECHK.TRANS64 P2, [R210+URZ+0x32430], R218 ;  /* 0x032430dad200a5a7 */ /* 0x000ee4000804007f */
[----:B---3--:R-:W-:Y:S05]  /*1f9c0*/  @!P2 BRA `(.L_x_5691) ;  /* 0xfffffffc00f0a947 */ /* 0x008fea000383ffff */
[----:B------:R-:W-:Y:S05]  /*1f9d0*/  BRA `(.L_x_5690) ;  /* 0xffffff00001c7947 */ /* 0x000fea000383ffff */
.L_x_5696:
[----:B---3--:R3:W4:Y:S02]  /*1f9e0*/  SYNCS.PHASECHK.TRANS64.TRYWAIT P2, [R210+URZ+0x32450], R218 ;  /* 0x032450dad20075a7 */ /* 0x008724000804017f */
[----:B----4-:R-:W-:Y:S05]  /*1f9f0*/  @!P2 NANOSLEEP.SYNCS 0x989680 ;  /* 0x009896800000a95d */ /* 0x010fea0003900000 */
[----:B------:R-:W4:Y:S02]  /*1fa00*/  @!P2 SYNCS.PHASECHK.TRANS64 P2, [R210+URZ+0x32450], R218 ;  /* 0x032450dad200a5a7 */ /* 0x000f24000804007f */
[----:B----4-:R-:W-:Y:S05]  /*1fa10*/  @!P2 BRA `(.L_x_5696) ;  /* 0xfffffffc00f0a947 */ /* 0x010fea000383ffff */
[----:B------:R-:W-:Y:S05]  /*1fa20*/  BRA `(.L_x_5695) ;  /* 0xffffff0000c47947 */ /* 0x000fea000383ffff */
.L_x_5711:
[----:B------:R-:W-:Y:S02]  /*1fa30*/  IMAD.MOV.U32 R13, RZ, RZ, R4 ;  /* 0x000000ffff0d7224 */ /* 0x000fe400078e0004 */
[----:B------:R-:W-:Y:S02]  /*1fa40*/  IMAD.MOV.U32 R12, RZ, RZ, RZ ;  /* 0x000000ffff0c7224 */ /* 0x000fe400078e00ff */
[----:B------:R-:W-:Y:S02]  /*1fa50*/  IMAD.MOV.U32 R11, RZ, RZ, 0x181f ;  /* 0x0000181fff0b7424 */ /* 0x000fe400078e00ff */
[----:B------:R-:W-:-:S07]  /*1fa60*/  IMAD.MOV.U32 R15, RZ, RZ, -0x1 ;  /* 0xffffffffff0f7424 */ /* 0x000fce00078e00ff */
[----:B-1----:R-:W-:Y:S05]  /*1fa70*/  WARPSYNC.COLLECTIVE R15, `(.L_x_5920) ;  /* 0x000000000f087348 */ /* 0x002fea0003c00000 */
[----:B------:R0:W2:Y:S02]  /*1fa80*/  SHFL.IDX P6, R14, R13, R12, R11 ;  /* 0x0000000c0d0e7389 */ /* 0x0000a400000c000b */
[----:B012---:R-:W-:Y:S01]  /*1fa90*/  ENDCOLLECTIVE ;  /* 0x000000000000791b */ /* 0x007fe20003800000 */
.L_x_5920:
[----:B------:R-:W-:Y:S02]  /*1faa0*/  IMAD.MOV.U32 R13, RZ, RZ, R3 ;  /* 0x000000ffff0d7224 */ /* 0x000fe400078e0003 */
[----:B------:R-:W-:-:S07]  /*1fab0*/  IMAD.MOV.U32 R0, RZ, RZ, R14 ;  /* 0x000000ffff007224 */ /* 0x000fce00078e000e */
[----:B------:R-:W-:Y:S05]  /*1fac0*/  WARPSYNC.COLLECTIVE R15, `(.L_x_5921) ;  /* 0x000000000f087348 */ /* 0x000fea0003c00000 */
[----:B------:R0:W1:Y:S02]  /*1fad0*/  SHFL.IDX P6, R14, R13, R12, R11 ;  /* 0x0000000c0d0e7389 */ /* 0x00006400000c000b */
[----:B01----:R-:W-:Y:S01]  /*1fae0*/  ENDCOLLECTIVE ;  /* 0x000000000000791b */ /* 0x003fe20003800000 */
.L_x_5921:
[----:B------:R-:W-:Y:S05]  /*1faf0*/  BRA `(.L_x_5922) ;  /* 0xffffff5c00f47947 */ /* 0x000fea000383ffff */
.L_x_5714:
[----:B------:R-:W-:Y:S01]  /*1fb00*/  BSSY B1, `(.L_x_5923) ;  /* 0x0000008000017945 */ /* 0x000fe20003800000 */
[----:B----4-:R-:W-:Y:S02]  /*1fb10*/  IMAD.MOV.U32 R13, RZ, RZ, R4 ;  /* 0x000000ffff0d7224 */ /* 0x010fe400078e0004 */
[----:B------:R-:W-:Y:S02]  /*1fb20*/  IMAD.MOV.U32 R12, RZ, RZ, 0x1 ;  /* 0x00000001ff0c7424 */ /* 0x000fe400078e00ff */
[----:B------:R-:W-:Y:S02]  /*1fb30*/  IMAD.MOV.U32 R11, RZ, RZ, 0x181f ;  /* 0x0000181fff0b7424 */ /* 0x000fe400078e00ff */
[----:B------:R-:W-:-:S07]  /*1fb40*/  IMAD.MOV.U32 R15, RZ, RZ, -0x1 ;  /* 0xffffffffff0f7424 */ /* 0x000fce00078e00ff */
[----:B0123--:R-:W-:Y:S05]  /*1fb50*/  WARPSYNC.COLLECTIVE R15, `(.L_x_5924) ;  /* 0x000000000f087348 */ /* 0x00ffea0003c00000 */
[----:B---3--:R3:W4:Y:S02]  /*1fb60*/  SHFL.IDX P6, R14, R13, R12, R11 ;  /* 0x0000000c0d0e7389 */ /* 0x00872400000c000b */
[----:B01234-:R-:W-:Y:S01]  /*1fb70*/  ENDCOLLECTIVE ;  /* 0x000000000000791b */ /* 0x01ffe20003800000 */
.L_x_5924:
[----:B------:R-:W-:Y:S05]  /*1fb80*/  BSYNC B1 ;  /* 0x0000000000017941 */ /* 0x000fea0003800000 */
.L_x_5923:
        /* <DEDUP_REMOVED lines=8> */
.L_x_5925:
[----:B------:R-:W-:Y:S05]  /*1fc10*/  BRA `(.L_x_5926) ;  /* 0xffffff6000387947 */ /* 0x000fea000383ffff */
.L_x_5717:
        /* <DEDUP_REMOVED lines=8> */
.L_x_5928:
[----:B------:R-:W-:Y:S05]  /*1fca0*/  BSYNC B1 ;  /* 0x0000000000017941 */ /* 0x000fea0003800000 */
.L_x_5927:
        /* <DEDUP_REMOVED lines=8> */
.L_x_5929:
[----:B------:R-:W-:Y:S05]  /*1fd30*/  BRA `(.L_x_5930) ;  /* 0xffffff6000787947 */ /* 0x000fea000383ffff */
.L_x_5720:
        /* <DEDUP_REMOVED lines=8> */
.L_x_5932:
[----:B------:R-:W-:Y:S05]  /*1fdc0*/  BSYNC B1 ;  /* 0x0000000000017941 */ /* 0x000fea0003800000 */
.L_x_5931:
        /* <DEDUP_REMOVED lines=8> */
.L_x_5933:
[----:B------:R-:W-:Y:S05]  /*1fe50*/  BRA `(.L_x_5934) ;  /* 0xffffff6000b87947 */ /* 0x000fea000383ffff */
.L_x_5737:
        /* <DEDUP_REMOVED lines=11> */
.L_x_5936:
[----:B------:R-:W-:Y:S05]  /*1ff10*/  BSYNC B1 ;  /* 0x0000000000017941 */ /* 0x000fea0003800000 */
.L_x_5935:
[----:B------:R-:W-:Y:S05]  /*1ff20*/  BRA `(.L_x_5937) ;  /* 0xffffff7800707947 */ /* 0x000fea000383ffff */
.L_x_5739:
[----:B------:R-:W-:Y:S01]  /*1ff30*/  BSSY B1, `(.L_x_5938) ;  /* 0x0000006000017945 */ /* 0x000fe20003800000 */
[----:B------:R-:W-:-:S07]  /*1ff40*/  IMAD.MOV.U32 R15, RZ, RZ, -0x1 ;  /* 0xffffffffff0f7424 */ /* 0x000fce00078e00ff */
[----:B01----:R-:W-:Y:S05]  /*1ff50*/  WARPSYNC.COLLECTIVE R15, `(.L_x_5939) ;  /* 0x000000000f0c7348 */ /* 0x003fea0003c00000 */
[----:B------:R-:W-:Y:S02]  /*1ff60*/  ELECT P6, UR62, PT ;  /* 0x00000000003e782f */ /* 0x000fe400038c0000 */
[----:B------:R-:W-:Y:S01]  /*1ff70*/  MOV R14, UR62 ;  /* 0x0000003e000e7c02 */ /* 0x000fe20008000f00 */
[----:B01----:R-:W-:Y:S10]  /*1ff80*/  ENDCOLLECTIVE ;  /* 0x000000000000791b */ /* 0x003ff40003800000 */
.L_x_5939:
[----:B------:R-:W-:Y:S05]  /*1ff90*/  BSYNC B1 ;  /* 0x0000000000017941 */ /* 0x000fea0003800000 */
.L_x_5938:
[----:B------:R-:W-:Y:S05]  /*1ffa0*/  BRA `(.L_x_5738) ;  /* 0xffffff7800687947 */ /* 0x000fea000383ffff */
.L_x_5741:
[----:B0-----:R-:W2:Y:S02]  /*1ffb0*/  LDL R5, [R1+0x4] ;  /* 0x0000040001057983 */ /* 0x001ea40000100800 */
[----:B--2---:R0:W2:Y:S02]  /*1ffc0*/  SYNCS.PHASECHK.TRANS64.TRYWAIT P0, [R5+URZ+0x32420], R4 ;  /* 0x03242004050075a7 */ /* 0x0040a4000800017f */
[----:B--2---:R-:W-:Y:S05]  /*1ffd0*/  @!P0 NANOSLEEP.SYNCS 0x989680 ;  /* 0x009896800000895d */ /* 0x004fea0003900000 */
[----:B------:R-:W2:Y:S02]  /*1ffe0*/  @!P0 SYNCS.PHASECHK.TRANS64 P0, [R5+URZ+0x32420], R4 ;  /* 0x03242004050085a7 */ /* 0x000ea4000800007f */
[----:B--2---:R-:W-:Y:S05]  /*1fff0*/  @!P0 BRA `(.L_x_5741) ;  /* 0xfffffffc00ec8947 */ /* 0x004fea000383ffff */
[----:B------:R-:W-:Y:S05]  /*20000*/  BRA `(.L_x_5940) ;  /* 0xffffff7800787947 */ /* 0x000fea000383ffff */
.L_x_5745:
[----:B0-----:R0:W2:Y:S02]  /*20010*/  SYNCS.PHASECHK.TRANS64.TRYWAIT P0, [R4+URZ+0x324a0], R9 ;  /* 0x0324a009040075a7 */ /* 0x0010a4000800017f */
[----:B--2---:R-:W-:Y:S05]  /*20020*/  @!P0 NANOSLEEP.SYNCS 0x989680 ;  /* 0x009896800000895d */ /* 0x004fea0003900000 */
[----:B------:R-:W2:Y:S02]  /*20030*/  @!P0 SYNCS.PHASECHK.TRANS64 P0, [R4+URZ+0x324a0], R9 ;  /* 0x0324a009040085a7 */ /* 0x000ea4000800007f */
[----:B--2---:R-:W-:Y:S05]  /*20040*/  @!P0 BRA `(.L_x_5745) ;  /* 0xfffffffc00f08947 */ /* 0x004fea000383ffff */
[----:B------:R-:W-:Y:S05]  /*20050*/  BRA `(.L_x_5941) ;  /* 0xffffff7800a07947 */ /* 0x000fea000383ffff */
.L_x_5750:
[----:B-1----:R1:W2:Y:S02]  /*20060*/  SYNCS.PHASECHK.TRANS64.TRYWAIT P0, [R4+URZ+0x324c0], R9 ;  /* 0x0324c009040075a7 */ /* 0x0022a4000800017f */
[----:B--2---:R-:W-:Y:S05]  /*20070*/  @!P0 NANOSLEEP.SYNCS 0x989680 ;  /* 0x009896800000895d */ /* 0x004fea0003900000 */
[----:B------:R-:W2:Y:S02]  /*20080*/  @!P0 SYNCS.PHASECHK.TRANS64 P0, [R4+URZ+0x324c0], R9 ;  /* 0x0324c009040085a7 */ /* 0x000ea4000800007f */
[----:B--2---:R-:W-:Y:S05]  /*20090*/  @!P0 BRA `(.L_x_5750) ;  /* 0xfffffffc00f08947 */ /* 0x004fea000383ffff */
[----:B------:R-:W-:Y:S05]  /*200a0*/  BRA `(.L_x_5942) ;  /* 0xffffff7c00247947 */ /* 0x000fea000383ffff */
.L_x_5760:
[----:B0-----:R0:W2:Y:S02]  /*200b0*/  SYNCS.PHASECHK.TRANS64.TRYWAIT P1, [R5+URZ+0x324a0], R6 ;  /* 0x0324a006050075a7 */ /* 0x0010a4000802017f */
[----:B--2---:R-:W-:Y:S05]  /*200c0*/  @!P1 NANOSLEEP.SYNCS 0x989680 ;  /* 0x009896800000995d */ /* 0x004fea0003900000 */
[----:B------:R-:W2:Y:S02]  /*200d0*/  @!P1 SYNCS.PHASECHK.TRANS64 P1, [R5+URZ+0x324a0], R6 ;  /* 0x0324a006050095a7 */ /* 0x000ea4000802007f */
[----:B--2---:R-:W-:Y:S05]  /*200e0*/  @!P1 BRA `(.L_x_5760) ;  /* 0xfffffffc00f09947 */ /* 0x004fea000383ffff */
[----:B------:R-:W-:Y:S05]  /*200f0*/  BRA `(.L_x_5943) ;  /* 0xffffff8000bc7947 */ /* 0x000fea000383ffff */
.L_x_5765:
[----:B-1----:R1:W2:Y:S02]  /*20100*/  SYNCS.PHASECHK.TRANS64.TRYWAIT P1, [R5+URZ+0x324c0], R6 ;  /* 0x0324c006050075a7 */ /* 0x0022a4000802017f */
[----:B--2---:R-:W-:Y:S05]  /*20110*/  @!P1 NANOSLEEP.SYNCS 0x989680 ;  /* 0x009896800000995d */ /* 0x004fea0003900000 */
[----:B------:R-:W2:Y:S02]  /*20120*/  @!P1 SYNCS.PHASECHK.TRANS64 P1, [R5+URZ+0x324c0], R6 ;  /* 0x0324c006050095a7 */ /* 0x000ea4000802007f */
[----:B--2---:R-:W-:Y:S05]  /*20130*/  @!P1 BRA `(.L_x_5765) ;  /* 0xfffffffc00f09947 */ /* 0x004fea000383ffff */
[----:B------:R-:W-:Y:S05]  /*20140*/  BRA `(.L_x_5944) ;  /* 0xffffff84003c7947 */ /* 0x000fea000383ffff */
.L_x_5781:
[----:B------:R-:W2:Y:S01]  /*20150*/  S2R R5, SR_TID.X ;  /* 0x0000000000057919 */ /* 0x000ea20000002100 */
[----:B------:R-:W-:Y:S01]  /*20160*/  BSSY B0, `(.L_x_5945) ;  /* 0x000000a000007945 */ /* 0x000fe20003800000 */
[----:B------:R-:W-:Y:S02]  /*20170*/  IMAD.MOV.U32 R12, RZ, RZ, RZ ;  /* 0x000000ffff0c7224 */ /* 0x000fe400078e00ff */
[----:B-1----:R-:W-:Y:S02]  /*20180*/  IMAD.MOV.U32 R11, RZ, RZ, 0x1f ;  /* 0x0000001fff0b7424 */ /* 0x002fe400078e00ff */
[----:B------:R-:W-:Y:S01]  /*20190*/  IMAD.MOV.U32 R15, RZ, RZ, -0x1 ;  /* 0xffffffffff0f7424 */ /* 0x000fe200078e00ff */
[----:B--2---:R-:W-:-:S04]  /*201a0*/  SHF.R.U32.HI R5, RZ, 0x5, R5 ;  /* 0x00000005ff057819 */ /* 0x004fc80000011605 */
[----:B------:R-:W-:-:S04]  /*201b0*/  LOP3.LUT R5, R5, 0x3, RZ, 0xc0, !PT ;  /* 0x0000000305057812 */ /* 0x000fc800078ec0ff */
[----:B------:R-:W-:-:S07]  /*201c0*/  MOV R13, R5 ;  /* 0x00000005000d7202 */ /* 0x000fce0000000f00 */
[----:B0-----:R-:W-:Y:S05]  /*201d0*/  WARPSYNC.COLLECTIVE R15, `(.L_x_5946) ;  /* 0x000000000f087348 */ /* 0x001fea0003c00000 */
[----:B0-----:R0:W1:Y:S02]  /*201e0*/  SHFL.IDX P6, R14, R13, R12, R11 ;  /* 0x0000000c0d0e7389 */ /* 0x00106400000c000b */
[----:B01----:R-:W-:Y:S01]  /*201f0*/  ENDCOLLECTIVE ;  /* 0x000000000000791b */ /* 0x003fe20003800000 */
.L_x_5946:
[----:B------:R-:W-:Y:S05]  /*20200*/  BSYNC B0 ;  /* 0x0000000000007941 */ /* 0x000fea0003800000 */
.L_x_5945:
[----:B------:R-:W-:Y:S05]  /*20210*/  BRA `(.L_x_5947) ;  /* 0xffffff90005c7947 */ /* 0x000fea000383ffff */
.L_x_5783:
[----:B------:R-:W-:Y:S01]  /*20220*/  BSSY B0, `(.L_x_5948) ;  /* 0x0000006000007945 */ /* 0x000fe20003800000 */
[----:B------:R-:W-:-:S07]  /*20230*/  IMAD.MOV.U32 R15, RZ, RZ, -0x1 ;  /* 0xffffffffff0f7424 */ /* 0x000fce00078e00ff */
[----:B01----:R-:W-:Y:S05]  /*20240*/  WARPSYNC.COLLECTIVE R15, `(.L_x_5949) ;  /* 0x000000000f0c7348 */ /* 0x003fea0003c00000 */
[----:B------:R-:W-:Y:S02]  /*20250*/  ELECT P6, UR62, PT ;  /* 0x00000000003e782f */ /* 0x000fe400038c0000 */
[----:B------:R-:W-:Y:S01]  /*20260*/  MOV R14, UR62 ;  /* 0x0000003e000e7c02 */ /* 0x000fe20008000f00 */
[----:B01----:R-:W-:Y:S10]  /*20270*/  ENDCOLLECTIVE ;  /* 0x000000000000791b */ /* 0x003ff40003800000 */
.L_x_5949:
[----:B------:R-:W-:Y:S05]  /*20280*/  BSYNC B0 ;  /* 0x0000000000007941 */ /* 0x000fea0003800000 */
.L_x_5948:
[----:B------:R-:W-:Y:S05]  /*20290*/  BRA `(.L_x_5950) ;  /* 0xffffff90006c7947 */ /* 0x000fea000383ffff */
.L_x_5785:
[----:B0-----:R0:W2:Y:S02]  /*202a0*/  SYNCS.PHASECHK.TRANS64.TRYWAIT P0, [R0+URZ+0x32440], R2 ;  /* 0x03244002000075a7 */ /* 0x0010a4000800017f */
[----:B--2---:R-:W-:Y:S05]  /*202b0*/  @!P0 NANOSLEEP.SYNCS 0x989680 ;  /* 0x009896800000895d */ /* 0x004fea0003900000 */
[----:B------:R-:W2:Y:S02]  /*202c0*/  @!P0 SYNCS.PHASECHK.TRANS64 P0, [R0+URZ+0x32440], R2 ;  /* 0x03244002000085a7 */ /* 0x000ea4000800007f */
[----:B--2---:R-:W-:Y:S05]  /*202d0*/  @!P0 BRA `(.L_x_5785) ;  /* 0xfffffffc00f08947 */ /* 0x004fea000383ffff */
[----:B------:R-:W-:Y:S05]  /*202e0*/  BRA `(.L_x_5951) ;  /* 0xffffff9000d87947 */ /* 0x000fea000383ffff */
.L_x_5789:
        /* <DEDUP_REMOVED lines=9> */
.L_x_5952:
[----:B------:R-:W-:-:S05]  /*20380*/  VIADD R8, R17, 0x10 ;  /* 0x0000001011087836 */ /* 0x000fca0000000000 */
[----:B------:R0:W-:Y:S01]  /*20390*/  STL [R1+0x48], R8 ;  /* 0x0000480801007387 */ /* 0x0001e20000100800 */
[----:B------:R-:W-:Y:S02]  /*203a0*/  IMAD.MOV.U32 R13, RZ, RZ, R3 ;  /* 0x000000ffff0d7224 */ /* 0x000fe400078e0003 */
[----:B------:R-:W-:-:S07]  /*203b0*/  IMAD.MOV.U32 R4, RZ, RZ, R14 ;  /* 0x000000ffff047224 */ /* 0x000fce00078e000e */
[----:B0-----:R-:W-:Y:S05]  /*203c0*/  WARPSYNC.COLLECTIVE R15, `(.L_x_5953) ;  /* 0x000000000f087348 */ /* 0x001fea0003c00000 */
[----:B------:R1:W2:Y:S02]  /*203d0*/  SHFL.IDX P6, R14, R13, R12, R11 ;  /* 0x0000000c0d0e7389 */ /* 0x0002a400000c000b */
[----:B012---:R-:W-:Y:S01]  /*203e0*/  ENDCOLLECTIVE ;  /* 0x000000000000791b */ /* 0x007fe20003800000 */
.L_x_5953:
[----:B------:R-:W-:Y:S02]  /*203f0*/  IMAD.MOV.U32 R13, RZ, RZ, R2 ;  /* 0x000000ffff0d7224 */ /* 0x000fe400078e0002 */
[----:B------:R-:W-:Y:S02]  /*20400*/  IMAD.MOV.U32 R12, RZ, RZ, 0x1 ;  /* 0x00000001ff0c7424 */ /* 0x000fe400078e00ff */
[----:B------:R-:W-:-:S07]  /*20410*/  IMAD.MOV.U32 R5, RZ, RZ, R14 ;  /* 0x000000ffff057224 */ /* 0x000fce00078e000e */
[----:B------:R-:W-:Y:S05]  /*20420*/  WARPSYNC.COLLECTIVE R15, `(.L_x_5954) ;  /* 0x000000000f087348 */ /* 0x000fea0003c00000 */
[----:B------:R0:W1:Y:S02]  /*20430*/  SHFL.IDX P6, R14, R13, R12, R11 ;  /* 0x0000000c0d0e7389 */ /* 0x00006400000c000b */
[----:B01----:R-:W-:Y:S01]  /*20440*/  ENDCOLLECTIVE ;  /* 0x000000000000791b */ /* 0x003fe20003800000 */
.L_x_5954:
[----:B------:R-:W-:Y:S02]  /*20450*/  IMAD.MOV.U32 R13, RZ, RZ, R3 ;  /* 0x000000ffff0d7224 */ /* 0x000fe400078e0003 */
[----:B------:R-:W-:Y:S02]  /*20460*/  IMAD R0, R6, R7, RZ ;  /* 0x0000000706007224 */ /* 0x000fe400078e02ff */
[----:B------:R-:W-:-:S07]  /*20470*/  IMAD.MOV.U32 R7, RZ, RZ, R14 ;  /* 0x000000ffff077224 */ /* 0x000fce00078e000e */
[----:B------:R-:W-:Y:S05]  /*20480*/  WARPSYNC.COLLECTIVE R15, `(.L_x_5955) ;  /* 0x000000000f087348 */ /* 0x000fea0003c00000 */
[----:B------:R0:W1:Y:S02]  /*20490*/  SHFL.IDX P6, R14, R13, R12, R11 ;  /* 0x0000000c0d0e7389 */ /* 0x00006400000c000b */
[----:B01----:R-:W-:Y:S01]  /*204a0*/  ENDCOLLECTIVE ;  /* 0x000000000000791b */ /* 0x003fe20003800000 */
.L_x_5955:
[CC--:B------:R-:W-:Y:S02]  /*204b0*/  ISETP.GE.AND P1, PT, R17.reuse, R0.reuse, PT ;  /* 0x000000001100720c */ /* 0x0c0fe40003f26270 */
[----:B------:R-:W-:Y:S02]  /*204c0*/  ISETP.GE.AND P2, PT, R8, R0, PT ;  /* 0x000000000800720c */ /* 0x000fe40003f46270 */
[----:B------:R-:W-:-:S05]  /*204d0*/  IADD3 R8, R17, 0x20, RZ ;  /* 0x0000002011087810 */ /* 0x000fca0007ffe0ff */
[----:B------:R0:W-:Y:S01]  /*204e0*/  STL [R1+0x58], R8 ;  /* 0x0000580801007387 */ /* 0x0001e20000100800 */
[----:B------:R-:W-:-:S03]  /*204f0*/  IMAD.MOV.U32 R13, RZ, RZ, R2 ;  /* 0x000000ffff0d7224 */ /* 0x000fc600078e0002 */
        /* <DEDUP_REMOVED lines=8> */
.L_x_5956:
        /* <DEDUP_REMOVED lines=12> */
.L_x_5957:
        /* <DEDUP_REMOVED lines=17> */
.L_x_5958:
        /* <DEDUP_REMOVED lines=10> */
.L_x_5959:
        /* <DEDUP_REMOVED lines=13> */
.L_x_5960:
        /* <DEDUP_REMOVED lines=10> */
.L_x_5961:
        /* <DEDUP_REMOVED lines=8> */
[----:B------:R-:W-:Y:S01]  /*209e0*/  IMAD.MOV.U32 R12, RZ, RZ, 0x5 ;  /* 0x00000005ff0c7424 */ /* 0x000fe200078e00ff */
[----:B0-----:R-:W-:-:S07]  /*209f0*/  MOV R4, R14 ;  /* 0x0000000e00047202 */ /* 0x001fce0000000f00 */
[----:B-1----:R-:W-:Y:S05]  /*20a00*/  WARPSYNC.COLLECTIVE R15, `(.L_x_5962) ;  /* 0x000000000f087348 */ /* 0x002fea0003c00000 */
[----:B------:R0:W2:Y:S02]  /*20a10*/  SHFL.IDX P6, R14, R13, R12, R11 ;  /* 0x0000000c0d0e7389 */ /* 0x0000a400000c000b */
[----:B012---:R-:W-:Y:S01]  /*20a20*/  ENDCOLLECTIVE ;  /* 0x000000000000791b */ /* 0x007fe20003800000 */
.L_x_5962:
        /* <DEDUP_REMOVED lines=16> */
.L_x_5963:
[----:B------:R0:W-:Y:S01]  /*20b30*/  STL [R1+0x74], R7 ;  /* 0x0000740701007387 */ /* 0x0001e20000100800 */
[----:B------:R-:W-:Y:S02]  /*20b40*/  IMAD.MOV.U32 R13, RZ, RZ, R2 ;  /* 0x000000ffff0d7224 */ /* 0x000fe400078e0002 */
[----:B------:R-:W-:Y:S02]  /*20b50*/  IMAD.MOV.U32 R12, RZ, RZ, 0x6 ;  /* 0x00000006ff0c7424 */ /* 0x000fe400078e00ff */
[----:B------:R-:W-:-:S07]  /*20b60*/  IMAD.MOV.U32 R4, RZ, RZ, R14 ;  /* 0x000000ffff047224 */ /* 0x000fce00078e000e */
[----:B0-----:R-:W-:Y:S05]  /*20b70*/  WARPSYNC.COLLECTIVE R15, `(.L_x_5964) ;  /* 0x000000000f087348 */ /* 0x001fea0003c00000 */
[----:B------:R1:W2:Y:S02]  /*20b80*/  SHFL.IDX P6, R14, R13, R12, R11 ;  /* 0x0000000c0d0e7389 */ /* 0x0002a400000c000b */
[----:B012---:R-:W-:Y:S01]  /*20b90*/  ENDCOLLECTIVE ;  /* 0x000000000000791b */ /* 0x007fe20003800000 */
.L_x_5964:
[----:B------:R-:W-:-:S05]  /*20ba0*/  @!P1 LEA R5, P2, R10, R4, 0x1 ;  /* 0x000000040a059211 */ /* 0x000fca00078408ff */
[----:B------:R-:W-:-:S05]  /*20bb0*/  @!P1 IMAD.X R4, RZ, RZ, R6, P2 ;  /* 0x000000ffff049224 */ /* 0x000fca00010e0606 */
[-C--:B------:R-:W-:Y:S02]  /*20bc0*/  @!P1 LOP3.LUT R5, R5, R4.reuse, RZ, 0x3c, !PT ;  /* 0x0000000405059212 */ /* 0x080fe400078e3cff */
[----:B------:R-:W-:Y:S02]  /*20bd0*/  MOV R13, R3 ;  /* 0x00000003000d7202 */ /* 0x000fe40000000f00 */
[----:B------:R-:W-:-:S04]  /*20be0*/  @!P1 LOP3.LUT R4, R5, R4, RZ, 0x3c, !PT ;  /* 0x0000000405049212 */ /* 0x000fc800078e3cff */
[----:B------:R-:W-:Y:S01]  /*20bf0*/  @!P1 LOP3.LUT R5, R5, R4, RZ, 0x3c, !PT ;  /* 0x0000000405059212 */ /* 0x000fe200078e3cff */
[----:B------:R-:W-:-:S07]  /*20c00*/  IMAD.MOV.U32 R6, RZ, RZ, R14 ;  /* 0x000000ffff067224 */ /* 0x000fce00078e000e */
[----:B------:R-:W-:Y:S05]  /*20c10*/  WARPSYNC.COLLECTIVE R15, `(.L_x_5965) ;  /* 0x000000000f087348 */ /* 0x000fea0003c00000 */
[----:B------:R0:W1:Y:S02]  /*20c20*/  SHFL.IDX P6, R14, R13, R12, R11 ;  /* 0x0000000c0d0e7389 */ /* 0x00006400000c000b */
[----:B01----:R-:W-:Y:S01]  /*20c30*/  ENDCOLLECTIVE ;  /* 0x000000000000791b */ /* 0x003fe20003800000 */
.L_x_5965:
        /* <DEDUP_REMOVED lines=11> */
.L_x_5966:
        /* <DEDUP_REMOVED lines=14> */
.L_x_5967:
[----:B------:R-:W-:Y:S01]  /*20dd0*/  IMAD.MOV.U32 R3, RZ, RZ, R14 ;  /* 0x000000ffff037224 */ /* 0x000fe200078e000e */
[----:B------:R-:W-:Y:S06]  /*20de0*/  BRA `(.L_x_5968) ;  /* 0xffffff9400807947 */ /* 0x000fec000383ffff */
.L_x_5793:
        /* <DEDUP_REMOVED lines=35> */
.L_x_5970:
[----:B------:R-:W-:Y:S05]  /*21020*/  BSYNC B0 ;  /* 0x0000000000007941 */ /* 0x000fea0003800000 */
.L_x_5969:
[----:B------:R0:W5:Y:S01]  /*21030*/  LDL R7, [R1+0x14] ;  /* 0x0000140001077983 */ /* 0x0001620000100800 */
[----:B------:R-:W-:Y:S01]  /*21040*/  IMAD.MOV.U32 R13, RZ, RZ, R2 ;  /* 0x000000ffff0d7224 */ /* 0x000fe200078e0002 */
[----:B------:R-:W-:Y:S01]  /*21050*/  MOV R4, R14 ;  /* 0x0000000e00047202 */ /* 0x000fe20000000f00 */
[----:B------:R-:W-:Y:S01]  /*21060*/  IMAD.MOV.U32 R12, RZ, RZ, RZ ;  /* 0x000000ffff0c7224 */ /* 0x000fe200078e00ff */
[----:B------:R-:W-:Y:S01]  /*21070*/  LOP3.LUT R9, R9, 0xfffffeff, RZ, 0xc0, !PT ;  /* 0xfffffeff09097812 */ /* 0x000fe200078ec0ff */
[----:B------:R-:W-:Y:S02]  /*21080*/  IMAD.MOV.U32 R11, RZ, RZ, 0x181f ;  /* 0x0000181fff0b7424 */ /* 0x000fe400078e00ff */
[----:B------:R-:W-:Y:S01]  /*21090*/  IMAD.MOV.U32 R15, RZ, RZ, -0x1 ;  /* 0xffffffffff0f7424 */ /* 0x000fe200078e00ff */
[----:B0-----:R-:W-:-:S07]  /*210a0*/  @P5 LOP3.LUT R9, R9, 0x100, RZ, 0xfc, !PT ;  /* 0x0000010009095812 */ /* 0x001fce00078efcff */
[----:B-----5:R-:W-:Y:S05]  /*210b0*/  WARPSYNC.COLLECTIVE R15, `(.L_x_5971) ;  /* 0x000000000f087348 */ /* 0x020fea0003c00000 */
[----:B------:R0:W1:Y:S02]  /*210c0*/  SHFL.IDX P6, R14, R13, R12, R11 ;  /* 0x0000000c0d0e7389 */ /* 0x00006400000c000b */
[----:B01---5:R-:W-:Y:S01]  /*210d0*/  ENDCOLLECTIVE ;  /* 0x000000000000791b */ /* 0x023fe20003800000 */
.L_x_5971:
        /* <DEDUP_REMOVED lines=14> */
.L_x_5972:
[----:B------:R-:W-:-:S04]  /*211c0*/  @!P5 LOP3.LUT R4, R5, R4, RZ, 0x3c, !PT ;  /* 0x000000040504d212 */ /* 0x000fc800078e3cff */
[----:B------:R-:W-:Y:S01]  /*211d0*/  @!P5 LOP3.LUT R5, R5, R4, RZ, 0x3c, !PT ;  /* 0x000000040505d212 */ /* 0x000fe200078e3cff */
[----:B------:R-:W-:Y:S02]  /*211e0*/  IMAD.MOV.U32 R13, RZ, RZ, R2 ;  /* 0x000000ffff0d7224 */ /* 0x000fe400078e0002 */
[----:B------:R-:W-:-:S07]  /*211f0*/  IMAD.MOV.U32 R6, RZ, RZ, R14 ;  /* 0x000000ffff067224 */ /* 0x000fce00078e000e */
[----:B------:R-:W-:Y:S05]  /*21200*/  WARPSYNC.COLLECTIVE R15, `(.L_x_5973) ;  /* 0x000000000f087348 */ /* 0x000fea0003c00000 */
[----:B------:R0:W1:Y:S02]  /*21210*/  SHFL.IDX P6, R14, R13, R12, R11 ;  /* 0x0000000c0d0e7389 */ /* 0x00006400000c000b */
[----:B01----:R-:W-:Y:S01]  /*21220*/  ENDCOLLECTIVE ;  /* 0x000000000000791b */ /* 0x003fe20003800000 */
.L_x_5973:
[----:B------:R-:W-:Y:S01]  /*21230*/  MOV R13, R0 ;  /* 0x00000000000d7202 */ /* 0x000fe20000000f00 */
        /* <DEDUP_REMOVED lines=16> */
.L_x_5974:
        /* <DEDUP_REMOVED lines=15> */
.L_x_5975:
        /* <DEDUP_REMOVED lines=9> */
.L_x_5976:
        /* <DEDUP_REMOVED lines=15> */
.L_x_5977:
        /* <DEDUP_REMOVED lines=9> */
.L_x_5978:
        /* <DEDUP_REMOVED lines=15> */
.L_x_5979:
        /* <DEDUP_REMOVED lines=9> */
.L_x_5980:
        /* <DEDUP_REMOVED lines=14> */
.L_x_5981:
        /* <DEDUP_REMOVED lines=19> */
.L_x_5982:
[----:B------:R-:W-:Y:S01]  /*219d0*/  IMAD.MOV.U32 R13, RZ, RZ, R2 ;  /* 0x000000ffff0d7224 */ /* 0x000fe200078e0002 */
[----:B------:R-:W-:-:S07]  /*219e0*/  MOV R6, R14 ;  /* 0x0000000e00067202 */ /* 0x000fce0000000f00 */
[----:B------:R-:W-:Y:S05]  /*219f0*/  WARPSYNC.COLLECTIVE R15, `(.L_x_5983) ;  /* 0x000000000f087348 */ /* 0x000fea0003c00000 */
[----:B------:R0:W1:Y:S02]  /*21a00*/  SHFL.IDX P6, R14, R13, R12, R11 ;  /* 0x0000000c0d0e7389 */ /* 0x00006400000c000b */
[----:B01----:R-:W-:Y:S01]  /*21a10*/  ENDCOLLECTIVE ;  /* 0x000000000000791b */ /* 0x003fe20003800000 */
.L_x_5983:
[----:B------:R-:W-:Y:S02]  /*21a20*/  IMAD.MOV.U32 R13, RZ, RZ, R0 ;  /* 0x000000ffff0d7224 */ /* 0x000fe400078e0000 */
[----:B------:R-:W-:Y:S02]  /*21a30*/  IMAD.MOV.U32 R12, RZ, RZ, 0x7 ;  /* 0x00000007ff0c7424 */ /* 0x000fe400078e00ff */
[----:B------:R-:W-:-:S07]  /*21a40*/  IMAD.MOV.U32 R5, RZ, RZ, R14 ;  /* 0x000000ffff057224 */ /* 0x000fce00078e000e */
[----:B------:R-:W-:Y:S05]  /*21a50*/  WARPSYNC.COLLECTIVE R15, `(.L_x_5984) ;  /* 0x000000000f087348 */ /* 0x000fea0003c00000 */
[----:B------:R0:W1:Y:S02]  /*21a60*/  SHFL.IDX P6, R14, R13, R12, R11 ;  /* 0x0000000c0d0e7389 */ /* 0x00006400000c000b */
[----:B01----:R-:W-:Y:S01]  /*21a70*/  ENDCOLLECTIVE ;  /* 0x000000000000791b */ /* 0x003fe20003800000 */
.L_x_5984:
        /* <DEDUP_REMOVED lines=10> */
.L_x_5985:
        /* <DEDUP_REMOVED lines=9> */
.L_x_5798:
[----:B-1----:R-:W3:Y:S02]  /*21bb0*/  LDL R2, [R1+0x4] ;  /* 0x0000040001027983 */ /* 0x002ee40000100800 */
[----:B---3--:R1:W3:Y:S02]  /*21bc0*/  SYNCS.PHASECHK.TRANS64.TRYWAIT P0, [R2+URZ+0x32420], R0 ;  /* 0x03242000020075a7 */ /* 0x0082e4000800017f */
[----:B---3--:R-:W-:Y:S05]  /*21bd0*/  @!P0 NANOSLEEP.SYNCS 0x989680 ;  /* 0x009896800000895d */ /* 0x008fea0003900000 */
[----:B------:R-:W3:Y:S02]  /*21be0*/  @!P0 SYNCS.PHASECHK.TRANS64 P0, [R2+URZ+0x32420], R0 ;  /* 0x03242000020085a7 */ /* 0x000ee4000800007f */
[----:B---3--:R-:W-:Y:S05]  /*21bf0*/  @!P0 BRA `(.L_x_5798) ;  /* 0xfffffffc00ec8947 */ /* 0x008fea000383ffff */
[----:B------:R-:W-:Y:S05]  /*21c00*/  BRA `(.L_x_5987) ;  /* 0xffffff9400b47947 */ /* 0x000fea000383ffff */
.L_x_5802:
[----:B0-----:R0:W1:Y:S02]  /*21c10*/  SYNCS.PHASECHK.TRANS64.TRYWAIT P0, [R2+URZ+0x32460], R0 ;  /* 0x03246000020075a7 */ /* 0x001064000800017f */
[----:B-1----:R-:W-:Y:S05]  /*21c20*/  @!P0 NANOSLEEP.SYNCS 0x989680 ;  /* 0x009896800000895d */ /* 0x002fea0003900000 */
[----:B------:R-:W1:Y:S02]  /*21c30*/  @!P0 SYNCS.PHASECHK.TRANS64 P0, [R2+URZ+0x32460], R0 ;  /* 0x03246000020085a7 */ /* 0x000e64000800007f */
[----:B-1----:R-:W-:Y:S05]  /*21c40*/  @!P0 BRA `(.L_x_5802) ;  /* 0xfffffffc00f08947 */ /* 0x002fea000383ffff */
[----:B------:R-:W-:Y:S05]  /*21c50*/  BRA `(.L_x_5988) ;  /* 0xffffff9400e47947 */ /* 0x000fea000383ffff */
.L_x_5817:
[----:B-1----:R1:W2:Y:S02]  /*21c60*/  SYNCS.PHASECHK.TRANS64.TRYWAIT P0, [R2+URZ+0x32440], R6 ;  /* 0x03244006020075a7 */ /* 0x0022a4000800017f */
[----:B--2---:R-:W-:Y:S05]  /*21c70*/  @!P0 NANOSLEEP.SYNCS 0x989680 ;  /* 0x009896800000895d */ /* 0x004fea0003900000 */
[----:B------:R-:W2:Y:S02]  /*21c80*/  @!P0 SYNCS.PHASECHK.TRANS64 P0, [R2+URZ+0x32440], R6 ;  /* 0x03244006020085a7 */ /* 0x000ea4000800007f */
[----:B--2---:R-:W-:Y:S05]  /*21c90*/  @!P0 BRA `(.L_x_5817) ;  /* 0xfffffffc00f08947 */ /* 0x004fea000383ffff */
[----:B------:R-:W-:Y:S05]  /*21ca0*/  BRA `(.L_x_5989) ;  /* 0xffffffa0000c7947 */ /* 0x000fea000383ffff */
.L_x_5822:
[----:B0-----:R0:W2:Y:S02]  /*21cb0*/  SYNCS.PHASECHK.TRANS64.TRYWAIT P0, [R2+URZ+0x32460], R6 ;  /* 0x03246006020075a7 */ /* 0x0010a4000800017f */
[----:B--2---:R-:W-:Y:S05]  /*21cc0*/  @!P0 NANOSLEEP.SYNCS 0x989680 ;  /* 0x009896800000895d */ /* 0x004fea0003900000 */
[----:B------:R-:W2:Y:S02]  /*21cd0*/  @!P0 SYNCS.PHASECHK.TRANS64 P0, [R2+URZ+0x32460], R6 ;  /* 0x03246006020085a7 */ /* 0x000ea4000800007f */
[----:B--2---:R-:W-:Y:S05]  /*21ce0*/  @!P0 BRA `(.L_x_5822) ;  /* 0xfffffffc00f08947 */ /* 0x004fea000383ffff */
[----:B------:R-:W-:Y:S05]  /*21cf0*/  BRA `(.L_x_5990) ;  /* 0xffffffa000947947 */ /* 0x000fea000383ffff */
.L_x_5833:
[----:B0-----:R0:W1:Y:S02]  /*21d00*/  SYNCS.PHASECHK.TRANS64.TRYWAIT P0, [R3+URZ+0x32440], R2 ;  /* 0x03244002030075a7 */ /* 0x001064000800017f */
[----:B-1----:R-:W-:Y:S05]  /*21d10*/  @!P0 NANOSLEEP.SYNCS 0x989680 ;  /* 0x009896800000895d */ /* 0x002fea0003900000 */
[----:B------:R-:W1:Y:S02]  /*21d20*/  @!P0 SYNCS.PHASECHK.TRANS64 P0, [R3+URZ+0x32440], R2 ;  /* 0x03244002030085a7 */ /* 0x000e64000800007f */
[----:B-1----:R-:W-:Y:S05]  /*21d30*/  @!P0 BRA `(.L_x_5833) ;  /* 0xfffffffc00f08947 */ /* 0x002fea000383ffff */
[----:B------:R-:W-:Y:S05]  /*21d40*/  BRA `(.L_x_5991) ;  /* 0xffffffa8009c7947 */ /* 0x000fea000383ffff */
.L_x_5838:
[----:B-1----:R1:W2:Y:S02]  /*21d50*/  SYNCS.PHASECHK.TRANS64.TRYWAIT P0, [R3+URZ+0x32460], R2 ;  /* 0x03246002030075a7 */ /* 0x0022a4000800017f */
[----:B--2---:R-:W-:Y:S05]  /*21d60*/  @!P0 NANOSLEEP.SYNCS 0x989680 ;  /* 0x009896800000895d */ /* 0x004fea0003900000 */
[----:B------:R-:W2:Y:S02]  /*21d70*/  @!P0 SYNCS.PHASECHK.TRANS64 P0, [R3+URZ+0x32460], R2 ;  /* 0x03246002030085a7 */ /* 0x000ea4000800007f */
[----:B--2---:R-:W-:Y:S05]  /*21d80*/  @!P0 BRA `(.L_x_5838) ;  /* 0xfffffffc00f08947 */ /* 0x004fea000383ffff */
[----:B------:R-:W-:Y:S05]  /*21d90*/  BRA `(.L_x_5992) ;  /* 0xffffffac00207947 */ /* 0x000fea000383ffff */
.L_x_5849:
[----:B0-----:R0:W1:Y:S02]  /*21da0*/  SYNCS.PHASECHK.TRANS64.TRYWAIT P0, [R3+URZ+0x32440], R2 ;  /* 0x03244002030075a7 */ /* 0x001064000800017f */
[----:B-1----:R-:W-:Y:S05]  /*21db0*/  @!P0 NANOSLEEP.SYNCS 0x989680 ;  /* 0x009896800000895d */ /* 0x002fea0003900000 */
[----:B------:R-:W1:Y:S02]  /*21dc0*/  @!P0 SYNCS.PHASECHK.TRANS64 P0, [R3+URZ+0x32440], R2 ;  /* 0x03244002030085a7 */ /* 0x000e64000800007f */
[----:B-1----:R-:W-:Y:S05]  /*21dd0*/  @!P0 BRA `(.L_x_5849) ;  /* 0xfffffffc00f08947 */ /* 0x002fea000383ffff */
[----:B------:R-:W-:Y:S05]  /*21de0*/  BRA `(.L_x_5993) ;  /* 0xffffffb4000c7947 */ /* 0x000fea000383ffff */
.L_x_5854:
[----:B-1----:R1:W2:Y:S02]  /*21df0*/  SYNCS.PHASECHK.TRANS64.TRYWAIT P0, [R3+URZ+0x32460], R2 ;  /* 0x03246002030075a7 */ /* 0x0022a4000800017f */
[----:B--2---:R-:W-:Y:S05]  /*21e00*/  @!P0 NANOSLEEP.SYNCS 0x989680 ;  /* 0x009896800000895d */ /* 0x004fea0003900000 */
[----:B------:R-:W2:Y:S02]  /*21e10*/  @!P0 SYNCS.PHASECHK.TRANS64 P0, [R3+URZ+0x32460], R2 ;  /* 0x03246002030085a7 */ /* 0x000ea4000800007f */
[----:B--2---:R-:W-:Y:S05]  /*21e20*/  @!P0 BRA `(.L_x_5854) ;  /* 0xfffffffc00f08947 */ /* 0x004fea000383ffff */
[----:B------:R-:W-:Y:S05]  /*21e30*/  BRA `(.L_x_5994) ;  /* 0xffffffb400947947 */ /* 0x000fea000383ffff */
.L_x_5866:
[----:B------:R-:W-:Y:S01]  /*21e40*/  BSSY B0, `(.L_x_5995) ;  /* 0x0000008000007945 */ /* 0x000fe20003800000 */
[----:B------:R-:W-:Y:S02]  /*21e50*/  IMAD.MOV.U32 R13, RZ, RZ, R16 ;  /* 0x000000ffff0d7224 */ /* 0x000fe400078e0010 */
[----:B------:R-:W-:Y:S02]  /*21e60*/  IMAD.MOV.U32 R12, RZ, RZ, RZ ;  /* 0x000000ffff0c7224 */ /* 0x000fe400078e00ff */
[----:B-1----:R-:W-:Y:S02]  /*21e70*/  IMAD.MOV.U32 R11, RZ, RZ, 0x1f ;  /* 0x0000001fff0b7424 */ /* 0x002fe400078e00ff */
[----:B------:R-:W-:-:S07]  /*21e80*/  IMAD.MOV.U32 R15, RZ, RZ, -0x1 ;  /* 0xffffffffff0f7424 */ /* 0x000fce00078e00ff */
[----:B0---45:R-:W-:Y:S05]  /*21e90*/  WARPSYNC.COLLECTIVE R15, `(.L_x_5996) ;  /* 0x000000000f087348 */ /* 0x031fea0003c00000 */
[----:B0-----:R0:W1:Y:S02]  /*21ea0*/  SHFL.IDX P6, R14, R13, R12, R11 ;  /* 0x0000000c0d0e7389 */ /* 0x00106400000c000b */
[----:B01--45:R-:W-:Y:S01]  /*21eb0*/  ENDCOLLECTIVE ;  /* 0x000000000000791b */ /* 0x033fe20003800000 */
.L_x_5996:
[----:B------:R-:W-:Y:S05]  /*21ec0*/  BSYNC B0 ;  /* 0x0000000000007941 */ /* 0x000fea0003800000 */
.L_x_5995:
        /* <DEDUP_REMOVED lines=9> */
.L_x_5997:
        /* <DEDUP_REMOVED lines=18> */
.L_x_5998:
        /* <DEDUP_REMOVED lines=8> */
.L_x_5999:
        /* <DEDUP_REMOVED lines=8> */
.L_x_6000:
        /* <DEDUP_REMOVED lines=8> */
.L_x_6001:
        /* <DEDUP_REMOVED lines=8> */
.L_x_6002:
        /* <DEDUP_REMOVED lines=9> */
.L_x_6003:
[----:B------:R-:W-:Y:S01]  /*22310*/  IMAD.MOV.U32 R16, RZ, RZ, R14 ;  /* 0x000000ffff107224 */ /* 0x000fe200078e000e */
[----:B------:R-:W-:Y:S06]  /*22320*/  BRA `(.L_x_6004) ;  /* 0xffffffb800ec7947 */ /* 0x000fec000383ffff */
.L_x_5871:
[----:B------:R-:W-:Y:S01]  /*22330*/  BSSY B0, `(.L_x_6005) ;  /* 0x0000008000007945 */ /* 0x000fe20003800000 */
[----:B-----5:R-:W-:Y:S02]  /*22340*/  IMAD.MOV.U32 R13, RZ, RZ, R2 ;  /* 0x000000ffff0d7224 */ /* 0x020fe400078e0002 */
[----:B------:R-:W-:Y:S02]  /*22350*/  IMAD.MOV.U32 R12, RZ, RZ, 0x1 ;  /* 0x00000001ff0c7424 */ /* 0x000fe400078e00ff */
[----:B------:R-:W-:Y:S02]  /*22360*/  IMAD.MOV.U32 R11, RZ, RZ, RZ ;  /* 0x000000ffff0b7224 */ /* 0x000fe400078e00ff */
[----:B------:R-:W-:-:S07]  /*22370*/  IMAD.MOV.U32 R15, RZ, RZ, -0x1 ;  /* 0xffffffffff0f7424 */ /* 0x000fce00078e00ff */
[----:B01--4-:R-:W-:Y:S05]  /*22380*/  WARPSYNC.COLLECTIVE R15, `(.L_x_6006) ;  /* 0x000000000f087348 */ /* 0x013fea0003c00000 */
[----:B0-----:R0:W2:Y:S02]  /*22390*/  SHFL.UP P6, R14, R13, R12, R11 ;  /* 0x0400000c0d0e7389 */ /* 0x0010a400000c000b */
[----:B012-4-:R-:W-:Y:S01]  /*223a0*/  ENDCOLLECTIVE ;  /* 0x000000000000791b */ /* 0x017fe20003800000 */
.L_x_6006:
[----:B------:R-:W-:Y:S05]  /*223b0*/  BSYNC B0 ;  /* 0x0000000000007941 */ /* 0x000fea0003800000 */
.L_x_6005:
[----:B------:R-:W-:Y:S02]  /*223c0*/  IMAD.MOV.U32 R3, RZ, RZ, R14 ;  /* 0x000000ffff037224 */ /* 0x000fe400078e000e */
[----:B------:R-:W-:Y:S02]  /*223d0*/  IMAD.MOV.U32 R12, RZ, RZ, 0x2 ;  /* 0x00000002ff0c7424 */ /* 0x000fe400078e00ff */
[----:B------:R-:W-:Y:S01]  /*223e0*/  IMAD.MOV.U32 R11, RZ, RZ, RZ ;  /* 0x000000ffff0b7224 */ /* 0x000fe200078e00ff */
[----:B------:R-:W-:Y:S01]  /*223f0*/  SEL R3, R3, RZ, P1 ;  /* 0x000000ff03037207 */ /* 0x000fe20000800000 */
[----:B------:R-:W-:-:S04]  /*22400*/  IMAD.MOV.U32 R15, RZ, RZ, -0x1 ;  /* 0xffffffffff0f7424 */ /* 0x000fc800078e00ff */
[----:B------:R-:W-:-:S05]  /*22410*/  IMAD.IADD R3, R2, 0x1, R3 ;  /* 0x0000000102037824 */ /* 0x000fca00078e0203 */
[----:B------:R-:W-:-:S07]  /*22420*/  MOV R13, R3 ;  /* 0x00000003000d7202 */ /* 0x000fce0000000f00 */
[----:B------:R-:W-:Y:S05]  /*22430*/  WARPSYNC.COLLECTIVE R15, `(.L_x_6007) ;  /* 0x000000000f087348 */ /* 0x000fea0003c00000 */
[----:B------:R0:W1:Y:S02]  /*22440*/  SHFL.UP P6, R14, R13, R12, R11 ;  /* 0x0400000c0d0e7389 */ /* 0x00006400000c000b */
[----:B01----:R-:W-:Y:S01]  /*22450*/  ENDCOLLECTIVE ;  /* 0x000000000000791b */ /* 0x003fe20003800000 */
.L_x_6007:
        /* <DEDUP_REMOVED lines=8> */
.L_x_6008:
        /* <DEDUP_REMOVED lines=8> */
.L_x_6009:
[----:B------:R-:W-:Y:S02]  /*22560*/  IMAD.MOV.U32 R12, RZ, RZ, 0x10 ;  /* 0x00000010ff0c7424 */ /* 0x000fe400078e00ff */
[----:B------:R-:W-:-:S05]  /*22570*/  IMAD.MOV.U32 R4, RZ, RZ, R14 ;  /* 0x000000ffff047224 */ /* 0x000fca00078e000e */
[----:B------:R-:W-:-:S04]  /*22580*/  SEL R4, R4, RZ, P4 ;  /* 0x000000ff04047207 */ /* 0x000fc80002000000 */
[----:B------:R-:W-:-:S05]  /*22590*/  IADD3 R3, R3, R4, RZ ;  /* 0x0000000403037210 */ /* 0x000fca0007ffe0ff */
[----:B------:R-:W-:-:S07]  /*225a0*/  IMAD.MOV.U32 R13, RZ, RZ, R3 ;  /* 0x000000ffff0d7224 */ /* 0x000fce00078e0003 */
[----:B------:R-:W-:Y:S05]  /*225b0*/  WARPSYNC.COLLECTIVE R15, `(.L_x_6010) ;  /* 0x000000000f087348 */ /* 0x000fea0003c00000 */
[----:B------:R0:W1:Y:S02]  /*225c0*/  SHFL.UP P6, R14, R13, R12, R11 ;  /* 0x0400000c0d0e7389 */ /* 0x00006400000c000b */
[----:B01----:R-:W-:Y:S01]  /*225d0*/  ENDCOLLECTIVE ;  /* 0x000000000000791b */ /* 0x003fe20003800000 */
.L_x_6010:
        /* <DEDUP_REMOVED lines=9> */
.L_x_6011:
[----:B------:R-:W-:Y:S01]  /*22670*/  IMAD.MOV.U32 R16, RZ, RZ, R14 ;  /* 0x000000ffff107224 */ /* 0x000fe200078e000e */
[----:B------:R-:W-:Y:S06]  /*22680*/  BRA `(.L_x_6012) ;  /* 0xffffffb800b07947 */ /* 0x000fec000383ffff */
.L_x_5873:
[----:B------:R-:W-:Y:S01]  /*22690*/  BSSY B0, `(.L_x_6013) ;  /* 0x0000006000007945 */ /* 0x000fe20003800000 */
[----:B------:R-:W-:Y:S01]  /*226a0*/  PLOP3.LUT P6, PT, P6, PT, PT, 0x8, 0x0 ;  /* 0x000000000000781c */ /* 0x000fe200037ce170 */
[----:B------:R-:W-:-:S12]  /*226b0*/  IMAD.MOV.U32 R15, RZ, RZ, -0x1 ;  /* 0xffffffffff0f7424 */ /* 0x000fd800078e00ff */
[----:B01--45:R-:W-:Y:S05]  /*226c0*/  WARPSYNC.COLLECTIVE R15, `(.L_x_6014) ;  /* 0x000000000f087348 */ /* 0x033fea0003c00000 */
[----:B0-----:R-:W-:Y:S01]  /*226d0*/  VOTE.ANY R14, PT, P6 ;  /* 0x00000000000e7806 */ /* 0x001fe200030e0100 */
[----:B-1--45:R-:W-:Y:S06]  /*226e0*/  ENDCOLLECTIVE ;  /* 0x000000000000791b */ /* 0x032fec0003800000 */
.L_x_6014:
[----:B------:R-:W-:Y:S05]  /*226f0*/  BSYNC B0 ;  /* 0x0000000000007941 */ /* 0x000fea0003800000 */
.L_x_6013:
[----:B------:R-:W-:Y:S01]  /*22700*/  IMAD.MOV.U32 R5, RZ, RZ, R14 ;  /* 0x000000ffff057224 */ /* 0x000fe200078e000e */
[----:B------:R-:W-:Y:S01]  /*22710*/  MOV R11, 0x1f ;  /* 0x0000001f000b7802 */ /* 0x000fe20000000f00 */
[----:B------:R-:W-:Y:S02]  /*22720*/  IMAD.MOV.U32 R13, RZ, RZ, R2 ;  /* 0x000000ffff0d7224 */ /* 0x000fe400078e0002 */
[----:B------:R-:W0:Y:S01]  /*22730*/  POPC R6, R5 ;  /* 0x0000000500067309 */ /* 0x000e220000000000 */
[----:B------:R-:W-:Y:S02]  /*22740*/  IMAD.MOV.U32 R15, RZ, RZ, -0x1 ;  /* 0xffffffffff0f7424 */ /* 0x000fe400078e00ff */
[----:B0-----:R-:W-:-:S07]  /*22750*/  IMAD.MOV.U32 R12, RZ, RZ, R6 ;  /* 0x000000ffff0c7224 */ /* 0x001fce00078e0006 */
[----:B------:R-:W-:Y:S05]  /*22760*/  WARPSYNC.COLLECTIVE R15, `(.L_x_6015) ;  /* 0x000000000f087348 */ /* 0x000fea0003c00000 */
[----:B------:R0:W1:Y:S02]  /*22770*/  SHFL.IDX P6, R14, R13, R12, R11 ;  /* 0x0000000c0d0e7389 */ /* 0x00006400000c000b */
[----:B01----:R-:W-:Y:S01]  /*22780*/  ENDCOLLECTIVE ;  /* 0x000000000000791b */ /* 0x003fe20003800000 */
.L_x_6015:
[----:B------:R-:W-:Y:S01]  /*22790*/  IMAD.MOV.U32 R17, RZ, RZ, R14 ;  /* 0x000000ffff117224 */ /* 0x000fe200078e000e */
[----:B------:R-:W-:Y:S06]  /*227a0*/  BRA `(.L_x_6016) ;  /* 0xffffffb800a07947 */ /* 0x000fec000383ffff */
.L_x_5875:
[----:B------:R-:W-:Y:S01]  /*227b0*/  BSSY B0, `(.L_x_6017) ;  /* 0x0000007000007945 */ /* 0x000fe20003800000 */
[----:B------:R-:W-:Y:S02]  /*227c0*/  IMAD.MOV.U32 R13, RZ, RZ, R3 ;  /* 0x000000ffff0d7224 */ /* 0x000fe400078e0003 */
[----:B------:R-:W-:Y:S02]  /*227d0*/  IMAD.MOV.U32 R11, RZ, RZ, 0x1f ;  /* 0x0000001fff0b7424 */ /* 0x000fe400078e00ff */
[----:B------:R-:W-:-:S07]  /*227e0*/  IMAD.MOV.U32 R15, RZ, RZ, -0x1 ;  /* 0xffffffffff0f7424 */ /* 0x000fce00078e00ff */
[----:B01-345:R-:W-:Y:S05]  /*227f0*/  WARPSYNC.COLLECTIVE R15, `(.L_x_6018) ;  /* 0x000000000f087348 */ /* 0x03bfea0003c00000 */
[----:B0-----:R0:W2:Y:S02]  /*22800*/  SHFL.IDX P6, R14, R13, R12, R11 ;  /* 0x0000000c0d0e7389 */ /* 0x0010a400000c000b */
[----:B012345:R-:W-:Y:S01]  /*22810*/  ENDCOLLECTIVE ;  /* 0x000000000000791b */ /* 0x03ffe20003800000 */
.L_x_6018:
[----:B------:R-:W-:Y:S05]  /*22820*/  BSYNC B0 ;  /* 0x0000000000007941 */ /* 0x000fea0003800000 */
.L_x_6017:
[----:B------:R-:W-:Y:S01]  /*22830*/  IMAD.MOV.U32 R2, RZ, RZ, R14 ;  /* 0x000000ffff027224 */ /* 0x000fe200078e000e */
[----:B------:R-:W-:Y:S06]  /*22840*/  BRA `(.L_x_5874) ;  /* 0xffffffb800947947 */ /* 0x000fec000383ffff */
.L_x_5879:
[----:B0-----:R0:W1:Y:S02]  /*22850*/  SYNCS.PHASECHK.TRANS64.TRYWAIT P0, [R0+URZ+0x32420], R3 ;  /* 0x03242003000075a7 */ /* 0x001064000800017f */
[----:B-1----:R-:W-:Y:S05]  /*22860*/  @!P0 NANOSLEEP.SYNCS 0x989680 ;  /* 0x009896800000895d */ /* 0x002fea0003900000 */
[----:B------:R-:W1:Y:S02]  /*22870*/  @!P0 SYNCS.PHASECHK.TRANS64 P0, [R0+URZ+0x32420], R3 ;  /* 0x03242003000085a7 */ /* 0x000e64000800007f */
[----:B-1----:R-:W-:Y:S05]  /*22880*/  @!P0 BRA `(.L_x_5879) ;  /* 0xfffffffc00f08947 */ /* 0x002fea000383ffff */
[----:B------:R-:W-:Y:S05]  /*22890*/  BRA `(.L_x_6019) ;  /* 0xffffffc000147947 */ /* 0x000fea000383ffff */
.L_x_5880:
        /* <DEDUP_REMOVED lines=11> */
.L_x_6021:
[----:B------:R-:W-:Y:S05]  /*22950*/  BSYNC B0 ;  /* 0x0000000000007941 */ /* 0x000fea0003800000 */
.L_x_6020:
[----:B------:R-:W-:Y:S05]  /*22960*/  BRA `(.L_x_6022) ;  /* 0xffffffbc00fc7947 */ /* 0x000fea000383ffff */
.L_x_5881:
[----:B------:R-:W-:Y:S01]  /*22970*/  BSSY B0, `(.L_x_6023) ;  /* 0x0000006000007945 */ /* 0x000fe20003800000 */
[----:B------:R-:W-:-:S07]  /*22980*/  IMAD.MOV.U32 R15, RZ, RZ, -0x1 ;  /* 0xffffffffff0f7424 */ /* 0x000fce00078e00ff */
[----:B01--45:R-:W-:Y:S05]  /*22990*/  WARPSYNC.COLLECTIVE R15, `(.L_x_6024) ;  /* 0x000000000f0c7348 */ /* 0x033fea0003c00000 */
[----:B------:R-:W-:Y:S02]  /*229a0*/  ELECT P6, UR62, PT ;  /* 0x00000000003e782f */ /* 0x000fe400038c0000 */
[----:B------:R-:W-:Y:S01]  /*229b0*/  MOV R14, UR62 ;  /* 0x0000003e000e7c02 */ /* 0x000fe20008000f00 */
[----:B01--45:R-:W-:Y:S10]  /*229c0*/  ENDCOLLECTIVE ;  /* 0x000000000000791b */ /* 0x033ff40003800000 */
.L_x_6024:
[----:B------:R-:W-:Y:S05]  /*229d0*/  BSYNC B0 ;  /* 0x0000000000007941 */ /* 0x000fea0003800000 */
.L_x_6023:
[----:B------:R-:W-:Y:S05]  /*229e0*/  BRA `(.L_x_6025) ;  /* 0xffffffbc00f07947 */ /* 0x000fea000383ffff */
.L_x_5883:
[----:B0-----:R0:W1:Y:S02]  /*229f0*/  SYNCS.PHASECHK.TRANS64.TRYWAIT P0, [R6+URZ], R5 ;  /* 0x00000005060075a7 */ /* 0x001064000800017f */
[----:B-1----:R-:W-:Y:S05]  /*22a00*/  @!P0 NANOSLEEP.SYNCS 0x989680 ;  /* 0x009896800000895d */ /* 0x002fea0003900000 */
[----:B------:R-:W1:Y:S02]  /*22a10*/  @!P0 SYNCS.PHASECHK.TRANS64 P0, [R6+URZ], R5 ;  /* 0x00000005060085a7 */ /* 0x000e64000800007f */
[----:B-1----:R-:W-:Y:S05]  /*22a20*/  @!P0 BRA `(.L_x_5883) ;  /* 0xfffffffc00f08947 */ /* 0x002fea000383ffff */
[----:B------:R-:W-:Y:S05]  /*22a30*/  BRA `(.L_x_6026) ;  /* 0xffffffc0002c7947 */ /* 0x000fea000383ffff */
.L_x_5884:
[----:B-1----:R1:W2:Y:S02]  /*22a40*/  SYNCS.PHASECHK.TRANS64.TRYWAIT P0, [R7+URZ], R2 ;  /* 0x00000002070075a7 */ /* 0x0022a4000800017f */
[----:B--2---:R-:W-:Y:S05]  /*22a50*/  @!P0 NANOSLEEP.SYNCS 0x989680 ;  /* 0x009896800000895d */ /* 0x004fea0003900000 */
[----:B------:R-:W2:Y:S02]  /*22a60*/  @!P0 SYNCS.PHASECHK.TRANS64 P0, [R7+URZ], R2 ;  /* 0x00000002070085a7 */ /* 0x000ea4000800007f */
[----:B--2---:R-:W-:Y:S05]  /*22a70*/  @!P0 BRA `(.L_x_5884) ;  /* 0xfffffffc00f08947 */ /* 0x004fea000383ffff */
[----:B------:R-:W-:Y:S05]  /*22a80*/  BRA `(.L_x_6027) ;  /* 0xffffffc000207947 */ /* 0x000fea000383ffff */
.L_x_5886:
[----:B--2---:R2:W3:Y:S02]  /*22a90*/  SYNCS.PHASECHK.TRANS64.TRYWAIT P0, [R4+URZ], R5 ;  /* 0x00000005040075a7 */ /* 0x0044e4000800017f */
[----:B---3--:R-:W-:Y:S05]  /*22aa0*/  @!P0 NANOSLEEP.SYNCS 0x989680 ;  /* 0x009896800000895d */ /* 0x008fea0003900000 */
[----:B------:R-:W3:Y:S02]  /*22ab0*/  @!P0 SYNCS.PHASECHK.TRANS64 P0, [R4+URZ], R5 ;  /* 0x00000005040085a7 */ /* 0x000ee4000800007f */
[----:B---3--:R-:W-:Y:S05]  /*22ac0*/  @!P0 BRA `(.L_x_5886) ;  /* 0xfffffffc00f08947 */ /* 0x008fea000383ffff */
[----:B------:R-:W-:Y:S05]  /*22ad0*/  BRA `(.L_x_6028) ;  /* 0xffffffc000287947 */ /* 0x000fea000383ffff */
.L_x_6029:
        /* <DEDUP_REMOVED lines=10> */
.L_x_6050:


//--------------------- .nv.global.init           --------------------------
	.section	.nv.global.init,"aw",@progbits
.nv.global.init:
	.type		$str$20,@object
	.size		$str$20,($str$21 - $str$20)
$str$20:
        /*0000*/ 	.byte	0x28, 0x61, 0x64, 0x64, 0x72, 0x65, 0x73, 0x73, 0x20, 0x26, 0x20, 0x6d, 0x61, 0x73, 0x6b, 0x29
        /*0010*/ 	.byte	0x20, 0x3d, 0x3d, 0x20, 0x30, 0x00
	.type		$str$21,@object
	.size		$str$21,(__unnamed_4 - $str$21)
$str$21:
        /*0016*/ 	.byte	0x2f, 0x74, 0x6d, 0x70, 0x2f, 0x6f, 0x73, 0x73, 0x5f, 0x6b, 0x65, 0x72, 0x6e, 0x65, 0x6c, 0x73
        /*0026*/ 	.byte	0x5f, 0x73, 0x72, 0x63, 0x2f, 0x66, 0x6c, 0x61, 0x73, 0x68, 0x5f, 0x61, 0x74, 0x74, 0x65, 0x6e
        /*0036*/ 	.byte	0x74, 0x69, 0x6f, 0x6e, 0x2f, 0x63, 0x73, 0x72, 0x63, 0x2f, 0x63, 0x75, 0x74, 0x6c, 0x61, 0x73
        /*0046*/ 	.byte	0x73, 0x2f, 0x69, 0x6e, 0x63, 0x6c, 0x75, 0x64, 0x65, 0x2f, 0x63, 0x75, 0x74, 0x65, 0x2f, 0x70
        /*0056*/ 	.byte	0x6f, 0x69, 0x6e, 0x74, 0x65, 0x72, 0x5f, 0x66, 0x6c, 0x61, 0x67, 0x67, 0x65, 0x64, 0x2e, 0x68
        /*0066*/ 	.byte	0x70, 0x70, 0x00
	.type		__unnamed_4,@object
	.size		__unnamed_4,(__unnamed_5 - __unnamed_4)
__unnamed_4:
        /* <DEDUP_REMOVED lines=23> */
        /*01d9*/ 	.byte	0x3a, 0x43, 0x3c, 0x30, 0x3e, 0x3e, 0x3e, 0x3e, 0x3e, 0x20, 0x26, 0x5d, 0x00
	.type		__unnamed_5,@object
	.size		__unnamed_5,(__unnamed_7 - __unnamed_5)
__unnamed_5:
        /* <DEDUP_REMOVED lines=24> */
	.type		__unnamed_7,@object
	.size		__unnamed_7,(__unnamed_6 - __unnamed_7)
__unnamed_7:
        /* <DEDUP_REMOVED lines=24> */
	.type		__unnamed_6,@object
	.size		__unnamed_6,(__unnamed_1 - __unnamed_6)
__unnamed_6:
        /* <DEDUP_REMOVED lines=28> */
        /*06a6*/ 	.byte	0x34, 0x3e, 0x3e, 0x3e, 0x3e, 0x3e, 0x5d, 0x00
	.type		__unnamed_1,@object
	.size		__unnamed_1,(__unnamed_3 - __unnamed_1)
__unnamed_1:
        /* <DEDUP_REMOVED lines=28> */
        /*086e*/ 	.byte	0x34, 0x3e, 0x3e, 0x3e, 0x3e, 0x3e, 0x20, 0x26, 0x5d, 0x00
	.type		__unnamed_3,@object
	.size		__unnamed_3,(__unnamed_2 - __unnamed_3)
__unnamed_3:
        /* <DEDUP_REMOVED lines=29> */
	.type		__unnamed_2,@object
	.size		__unnamed_2,(.L_1 - __unnamed_2)
__unnamed_2:
        /* <DEDUP_REMOVED lines=29> */
.L_1:


//--------------------- .nv.shared._ZN7cutlass13device_kernelIN5flash11enable_sm90INS1_16FlashAttnFwdSm90INS1_25CollectiveMainloopFwdSm90ILi2EN4cute5tupleIJNS5_1CILi1EEES8_S8_EEENS6_IJNS7_ILi128EEENS7_ILi96EEENS7_ILi64EEEEEELi256ENS_6half_tEfNS_4arch4Sm90ELb0ELb0ELb1ELb0ELb0ELb0ELb0ELb1ELb0ELb1ELb0ELb0EEENS1_21CollectiveEpilogueFwdINS6_IJSA_NS7_ILi256EEESB_EEES9_SE_SG_Li256ELb0ELb1ELb0ELb0EEENS1_29StaticPersistentTileSchedulerILb0EEEEEEEEEvNT_6ParamsE --------------------------
	.section	.nv.shared._ZN7cutlass13device_kernelIN5flash11enable_sm90INS1_16FlashAttnFwdSm90INS1_25CollectiveMainloopFwdSm90ILi2EN4cute5tupleIJNS5_1CILi1EEES8_S8_EEENS6_IJNS7_ILi128EEENS7_ILi96EEENS7_ILi64EEEEEELi256ENS_6half_tEfNS_4arch4Sm90ELb0ELb0ELb1ELb0ELb0ELb0ELb0ELb1ELb0ELb1ELb0ELb0EEENS1_21CollectiveEpilogueFwdINS6_IJSA_NS7_ILi256EEESB_EEES9_SE_SG_Li256ELb0ELb1ELb0ELb0EEENS1_29StaticPersistentTileSchedulerILb0EEEEEEEEEvNT_6ParamsE,"aw",@nobits
	.sectionflags	@""
	.align	16
	.zero		1024


//--------------------- .nv.shared.reserved.0     --------------------------
	.section	.nv.shared.reserved.0,"aw",@nobits
	.weak		__nv_reservedSMEM_offset_0_alias
	.size		__nv_reservedSMEM_offset_0_alias, 0, 0
	.other		__nv_reservedSMEM_offset_0_alias,@"STO_CUDA_RESERVED_SHARED STV_DEFAULT"
__nv_reservedSMEM_offset_0_alias:
	.zero		0


//--------------------- .nv.global                --------------------------
	.section	.nv.global,"aw",@nobits
.nv.global:
	.type		_ZN85_INTERNAL_1e1261b7_49_flash_fwd_hdim64_256_fp16_softcap_packgqa_sm90_cu_348dd9ca_32554cute1_E,@object
	.size		_ZN85_INTERNAL_1e1261b7_49_flash_fwd_hdim64_256_fp16_softcap_packgqa_sm90_cu_348dd9ca_32554cute1_E,(_ZN85_INTERNAL_1e1261b7_49_flash_fwd_hdim64_256_fp16_softcap_packgqa_sm90_cu_348dd9ca_32554cuda3std3__45__cpo6cbeginE - _ZN85_INTERNAL_1e1261b7_49_flash_fwd_hdim64_256_fp16_softcap_packgqa_sm90_cu_348dd9ca_32554cute1_E)
_ZN85_INTERNAL_1e1261b7_49_flash_fwd_hdim64_256_fp16_softcap_packgqa_sm90_cu_348dd9ca_32554cute1_E:
	.zero		1
	.type		_ZN85_INTERNAL_1e1261b7_49_flash_fwd_hdim64_256_fp16_softcap_packgqa_sm90_cu_348dd9ca_32554cuda3std3__45__cpo6cbeginE,@object
	.size		_ZN85_INTERNAL_1e1261b7_49_flash_fwd_hdim64_256_fp16_softcap_packgqa_sm90_cu_348dd9ca_32554cuda3std3__45__cpo6cbeginE,(_ZN85_INTERNAL_1e1261b7_49_flash_fwd_hdim64_256_fp16_softcap_packgqa_sm90_cu_348dd9ca_32554cuda3std3__48in_placeE - _ZN85_INTERNAL_1e1261b7_49_flash_fwd_hdim64_256_fp16_softcap_packgqa_sm90_cu_348dd9ca_32554cuda3std3__45__cpo6cbeginE)
_ZN85_INTERNAL_1e1261b7_49_flash_fwd_hdim64_256_fp16_softcap_packgqa_sm90_cu_348dd9ca_32554cuda3std3__45__cpo6cbeginE:
	.zero		1
	.type		_ZN85_INTERNAL_1e1261b7_49_flash_fwd_hdim64_256_fp16_softcap_packgqa_sm90_cu_348dd9ca_32554cuda3std3__48in_placeE,@object
	.size		_ZN85_INTERNAL_1e1261b7_49_flash_fwd_hdim64_256_fp16_softcap_packgqa_sm90_cu_348dd9ca_32554cuda3std3__48in_placeE,(_ZN85_INTERNAL_1e1261b7_49_flash_fwd_hdim64_256_fp16_softcap_packgqa_sm90_cu_348dd9ca_32554cuda3std6ranges3__45__cpo9iter_moveE - _ZN85_INTERNAL_1e1261b7_49_flash_fwd_hdim64_256_fp16_softcap_packgqa_sm90_cu_348dd9ca_32554cuda3std3__48in_placeE)
_ZN85_INTERNAL_1e1261b7_49_flash_fwd_hdim64_256_fp16_softcap_packgqa_sm90_cu_348dd9ca_32554cuda3std3__48in_placeE:
	.zero		1
	.type		_ZN85_INTERNAL_1e1261b7_49_flash_fwd_hdim64_256_fp16_softcap_packgqa_sm90_cu_348dd9ca_32554cuda3std6ranges3__45__cpo9iter_moveE,@object
	.size		_ZN85_INTERNAL_1e1261b7_49_flash_fwd_hdim64_256_fp16_softcap_packgqa_sm90_cu_348dd9ca_32554cuda3std6ranges3__45__cpo9iter_moveE,(_ZN85_INTERNAL_1e1261b7_49_flash_fwd_hdim64_256_fp16_softcap_packgqa_sm90_cu_348dd9ca_32554cuda3std3__45__cpo5beginE - _ZN85_INTERNAL_1e1261b7_49_flash_fwd_hdim64_256_fp16_softcap_packgqa_sm90_cu_348dd9ca_32554cuda3std6ranges3__45__cpo9iter_moveE)
_ZN85_INTERNAL_1e1261b7_49_flash_fwd_hdim64_256_fp16_softcap_packgqa_sm90_cu_348dd9ca_32554cuda3std6ranges3__45__cpo9iter_moveE:
	.zero		1
	.type		_ZN85_INTERNAL_1e1261b7_49_flash_fwd_hdim64_256_fp16_softcap_packgqa_sm90_cu_348dd9ca_32554cuda3std3__45__cpo5beginE,@object
	.size		_ZN85_INTERNAL_1e1261b7_49_flash_fwd_hdim64_256_fp16_softcap_packgqa_sm90_cu_348dd9ca_32554cuda3std3__45__cpo5beginE,(_ZN85_INTERNAL_1e1261b7_49_flash_fwd_hdim64_256_fp16_softcap_packgqa_sm90_cu_348dd9ca_32554cuda3std3__487_GLOBAL__N__1e1261b7_49_flash_fwd_hdim64_256_fp16_softcap_packgqa_sm90_cu_348dd9ca_32556ignoreE - _ZN85_INTERNAL_1e1261b7_49_flash_fwd_hdim64_256_fp16_softcap_packgqa_sm90_cu_348dd9ca_32554cuda3std3__45__cpo5beginE)
_ZN85_INTERNAL_1e1261b7_49_flash_fwd_hdim64_256_fp16_softcap_packgqa_sm90_cu_348dd9ca_32554cuda3std3__45__cpo5beginE:
	.zero		1
	.type		_ZN85_INTERNAL_1e1261b7_49_flash_fwd_hdim64_256_fp16_softcap_packgqa_sm90_cu_348dd9ca_32554cuda3std3__487_GLOBAL__N__1e1261b7_49_flash_fwd_hdim64_256_fp16_softcap_packgqa_sm90_cu_348dd9ca_32556ignoreE,@object
	.size		_ZN85_INTERNAL_1e1261b7_49_flash_fwd_hdim64_256_fp16_softcap_packgqa_sm90_cu_348dd9ca_32554cuda3std3__487_GLOBAL__N__1e1261b7_49_flash_fwd_hdim64_256_fp16_softcap_packgqa_sm90_cu_348dd9ca_32556ignoreE,(_ZN85_INTERNAL_1e1261b7_49_flash_fwd_hdim64_256_fp16_softcap_packgqa_sm90_cu_348dd9ca_32554cute7productE - _ZN85_INTERNAL_1e1261b7_49_flash_fwd_hdim64_256_fp16_softcap_packgqa_sm90_cu_348dd9ca_32554cuda3std3__487_GLOBAL__N__1e1261b7_49_flash_fwd_hdim64_256_fp16_softcap_packgqa_sm90_cu_348dd9ca_32556ignoreE)
_ZN85_INTERNAL_1e1261b7_49_flash_fwd_hdim64_256_fp16_softcap_packgqa_sm90_cu_348dd9ca_32554cuda3std3__487_GLOBAL__N__1e1261b7_49_flash_fwd_hdim64_256_fp16_softcap_packgqa_sm90_cu_348dd9ca_32556ignoreE:
	.zero		1
	.type		_ZN85_INTERNAL_1e1261b7_49_flash_fwd_hdim64_256_fp16_softcap_packgqa_sm90_cu_348dd9ca_32554cute7productE,@object
	.size		_ZN85_INTERNAL_1e1261b7_49_flash_fwd_hdim64_256_fp16_softcap_packgqa_sm90_cu_348dd9ca_32554cute7productE,(_ZN85_INTERNAL_1e1261b7_49_flash_fwd_hdim64_256_fp16_softcap_packgqa_sm90_cu_348dd9ca_32554cuda3std3__45__cpo3endE - _ZN85_INTERNAL_1e1261b7_49_flash_fwd_hdim64_256_fp16_softcap_packgqa_sm90_cu_348dd9ca_32554cute7productE)
_ZN85_INTERNAL_1e1261b7_49_flash_fwd_hdim64_256_fp16_softcap_packgqa_sm90_cu_348dd9ca_32554cute7productE:
	.zero		1
	.type		_ZN85_INTERNAL_1e1261b7_49_flash_fwd_hdim64_256_fp16_softcap_packgqa_sm90_cu_348dd9ca_32554cuda3std3__45__cpo3endE,@object
	.size		_ZN85_INTERNAL_1e1261b7_49_flash_fwd_hdim64_256_fp16_softcap_packgqa_sm90_cu_348dd9ca_32554cuda3std3__45__cpo3endE,(_ZN85_INTERNAL_1e1261b7_49_flash_fwd_hdim64_256_fp16_softcap_packgqa_sm90_cu_348dd9ca_32554cuda3std3__419piecewise_constructE - _ZN85_INTERNAL_1e1261b7_49_flash_fwd_hdim64_256_fp16_softcap_packgqa_sm90_cu_348dd9ca_32554cuda3std3__45__cpo3endE)
_ZN85_INTERNAL_1e1261b7_49_flash_fwd_hdim64_256_fp16_softcap_packgqa_sm90_cu_348dd9ca_32554cuda3std3__45__cpo3endE:
	.zero		1
	.type		_ZN85_INTERNAL_1e1261b7_49_flash_fwd_hdim64_256_fp16_softcap_packgqa_sm90_cu_348dd9ca_32554cuda3std3__419piecewise_constructE,@object
	.size		_ZN85_INTERNAL_1e1261b7_49_flash_fwd_hdim64_256_fp16_softcap_packgqa_sm90_cu_348dd9ca_32554cuda3std3__419piecewise_constructE,(_ZN85_INTERNAL_1e1261b7_49_flash_fwd_hdim64_256_fp16_softcap_packgqa_sm90_cu_348dd9ca_32554cuda3std3__45__cpo4cendE - _ZN85_INTERNAL_1e1261b7_49_flash_fwd_hdim64_256_fp16_softcap_packgqa_sm90_cu_348dd9ca_32554cuda3std3__419piecewise_constructE)
_ZN85_INTERNAL_1e1261b7_49_flash_fwd_hdim64_256_fp16_softcap_packgqa_sm90_cu_348dd9ca_32554cuda3std3__419piecewise_constructE:
	.zero		1
	.type		_ZN85_INTERNAL_1e1261b7_49_flash_fwd_hdim64_256_fp16_softcap_packgqa_sm90_cu_348dd9ca_32554cuda3std3__45__cpo4cendE,@object
	.size		_ZN85_INTERNAL_1e1261b7_49_flash_fwd_hdim64_256_fp16_softcap_packgqa_sm90_cu_348dd9ca_32554cuda3std3__45__cpo4cendE,(_ZN85_INTERNAL_1e1261b7_49_flash_fwd_hdim64_256_fp16_softcap_packgqa_sm90_cu_348dd9ca_32554cuda3std6ranges3__45__cpo4swapE - _ZN85_INTERNAL_1e1261b7_49_flash_fwd_hdim64_256_fp16_softcap_packgqa_sm90_cu_348dd9ca_32554cuda3std3__45__cpo4cendE)
_ZN85_INTERNAL_1e1261b7_49_flash_fwd_hdim64_256_fp16_softcap_packgqa_sm90_cu_348dd9ca_32554cuda3std3__45__cpo4cendE:
	.zero		1
	.type		_ZN85_INTERNAL_1e1261b7_49_flash_fwd_hdim64_256_fp16_softcap_packgqa_sm90_cu_348dd9ca_32554cuda3std6ranges3__45__cpo4swapE,@object
	.size		_ZN85_INTERNAL_1e1261b7_49_flash_fwd_hdim64_256_fp16_softcap_packgqa_sm90_cu_348dd9ca_32554cuda3std6ranges3__45__cpo4swapE,(.L_14 - _ZN85_INTERNAL_1e1261b7_49_flash_fwd_hdim64_256_fp16_softcap_packgqa_sm90_cu_348dd9ca_32554cuda3std6ranges3__45__cpo4swapE)
_ZN85_INTERNAL_1e1261b7_49_flash_fwd_hdim64_256_fp16_softcap_packgqa_sm90_cu_348dd9ca_32554cuda3std6ranges3__45__cpo4swapE:
	.zero		1
.L_14:


//--------------------- .nv.shared._ZN7cutlass13device_kernelIN5flash11enable_sm90INS1_16FlashAttnFwdSm90INS1_25CollectiveMainloopFwdSm90ILi2EN4cute5tupleIJNS5_1CILi1EEES8_S8_EEENS6_IJNS7_ILi128EEENS7_ILi96EEENS7_ILi64EEEEEELi256ENS_6half_tEfNS_4arch4Sm90ELb0ELb0ELb1ELb0ELb0ELb0ELb1ELb1ELb0ELb1ELb0ELb0EEENS1_21CollectiveEpilogueFwdINS6_IJSA_NS7_ILi256EEESB_EEES9_SE_SG_Li256ELb0ELb1ELb0ELb0EEENS1_29StaticPersistentTileSchedulerILb0EEEEEEEEEvNT_6ParamsE --------------------------
	.section	.nv.shared._ZN7cutlass13device_kernelIN5flash11enable_sm90INS1_16FlashAttnFwdSm90INS1_25CollectiveMainloopFwdSm90ILi2EN4cute5tupleIJNS5_1CILi1EEES8_S8_EEENS6_IJNS7_ILi128EEENS7_ILi96EEENS7_ILi64EEEEEELi256ENS_6half_tEfNS_4arch4Sm90ELb0ELb0ELb1ELb0ELb0ELb0ELb1ELb1ELb0ELb1ELb0ELb0EEENS1_21CollectiveEpilogueFwdINS6_IJSA_NS7_ILi256EEESB_EEES9_SE_SG_Li256ELb0ELb1ELb0ELb0EEENS1_29StaticPersistentTileSchedulerILb0EEEEEEEEEvNT_6ParamsE,"aw",@nobits
	.sectionflags	@""
	.align	16
	.zero		1024


//--------------------- .nv.shared._ZN7cutlass13device_kernelIN5flash11enable_sm90INS1_16FlashAttnFwdSm90INS1_25CollectiveMainloopFwdSm90ILi2EN4cute5tupleIJNS5_1CILi1EEES8_S8_EEENS6_IJNS7_ILi128EEENS7_ILi96EEENS7_ILi64EEEEEELi256ENS_6half_tEfNS_4arch4Sm90ELb0ELb0ELb1ELb1ELb0ELb0ELb0ELb1ELb0ELb1ELb0ELb0EEENS1_21CollectiveEpilogueFwdINS6_IJSA_NS7_ILi256EEESB_EEES9_SE_SG_Li256ELb1ELb1ELb0ELb0EEENS1_36VarlenDynamicPersistentTileSchedulerILi128ELi96ELi256ELi128ELb0ELb1ELb1ELb0ELb1ELb1EEEEEEEEEvNT_6ParamsE --------------------------
	.section	.nv.shared._ZN7cutlass13device_kernelIN5flash11enable_sm90INS1_16FlashAttnFwdSm90INS1_25CollectiveMainloopFwdSm90ILi2EN4cute5tupleIJNS5_1CILi1EEES8_S8_EEENS6_IJNS7_ILi128EEENS7_ILi96EEENS7_ILi64EEEEEELi256ENS_6half_tEfNS_4arch4Sm90ELb0ELb0ELb1ELb1ELb0ELb0ELb0ELb1ELb0ELb1ELb0ELb0EEENS1_21CollectiveEpilogueFwdINS6_IJSA_NS7_ILi256EEESB_EEES9_SE_SG_Li256ELb1ELb1ELb0ELb0EEENS1_36VarlenDynamicPersistentTileSchedulerILi128ELi96ELi256ELi128ELb0ELb1ELb1ELb0ELb1ELb1EEEEEEEEEvNT_6ParamsE,"aw",@nobits
	.sectionflags	@""
	.align	16
	.zero		1024


//--------------------- .nv.shared._ZN7cutlass13device_kernelIN5flash11enable_sm90INS1_16FlashAttnFwdSm90INS1_25CollectiveMainloopFwdSm90ILi2EN4cute5tupleIJNS5_1CILi1EEES8_S8_EEENS6_IJNS7_ILi128EEENS7_ILi96EEENS7_ILi64EEEEEELi256ENS_6half_tEfNS_4arch4Sm90ELb0ELb0ELb1ELb1ELb0ELb1ELb0ELb1ELb0ELb1ELb0ELb0EEENS1_21CollectiveEpilogueFwdINS6_IJSA_NS7_ILi256EEESB_EEES9_SE_SG_Li256ELb1ELb1ELb0ELb0EEENS1_36VarlenDynamicPersistentTileSchedulerILi128ELi96ELi256ELi128ELb0ELb1ELb1ELb0ELb1ELb1EEEEEEEEEvNT_6ParamsE --------------------------
	.section	.nv.shared._ZN7cutlass13device_kernelIN5flash11enable_sm90INS1_16FlashAttnFwdSm90INS1_25CollectiveMainloopFwdSm90ILi2EN4cute5tupleIJNS5_1CILi1EEES8_S8_EEENS6_IJNS7_ILi128EEENS7_ILi96EEENS7_ILi64EEEEEELi256ENS_6half_tEfNS_4arch4Sm90ELb0ELb0ELb1ELb1ELb0ELb1ELb0ELb1ELb0ELb1ELb0ELb0EEENS1_21CollectiveEpilogueFwdINS6_IJSA_NS7_ILi256EEESB_EEES9_SE_SG_Li256ELb1ELb1ELb0ELb0EEENS1_36VarlenDynamicPersistentTileSchedulerILi128ELi96ELi256ELi128ELb0ELb1ELb1ELb0ELb1ELb1EEEEEEEEEvNT_6ParamsE,"aw",@nobits
	.sectionflags	@""
	.align	16
	.zero		1024


//--------------------- .nv.shared._ZN7cutlass13device_kernelIN5flash11enable_sm90INS1_16FlashAttnFwdSm90INS1_25CollectiveMainloopFwdSm90ILi2EN4cute5tupleIJNS5_1CILi1EEES8_S8_EEENS6_IJNS7_ILi128EEENS7_ILi96EEENS7_ILi64EEEEEELi256ENS_6half_tEfNS_4arch4Sm90ELb0ELb0ELb1ELb1ELb0ELb0ELb1ELb1ELb0ELb1ELb0ELb0EEENS1_21CollectiveEpilogueFwdINS6_IJSA_NS7_ILi256EEESB_EEES9_SE_SG_Li256ELb1ELb1ELb0ELb0EEENS1_36VarlenDynamicPersistentTileSchedulerILi128ELi96ELi256ELi128ELb0ELb1ELb1ELb0ELb1ELb1EEEEEEEEEvNT_6ParamsE --------------------------
	.section	.nv.shared._ZN7cutlass13device_kernelIN5flash11enable_sm90INS1_16FlashAttnFwdSm90INS1_25CollectiveMainloopFwdSm90ILi2EN4cute5tupleIJNS5_1CILi1EEES8_S8_EEENS6_IJNS7_ILi128EEENS7_ILi96EEENS7_ILi64EEEEEELi256ENS_6half_tEfNS_4arch4Sm90ELb0ELb0ELb1ELb1ELb0ELb0ELb1ELb1ELb0ELb1ELb0ELb0EEENS1_21CollectiveEpilogueFwdINS6_IJSA_NS7_ILi256EEESB_EEES9_SE_SG_Li256ELb1ELb1ELb0ELb0EEENS1_36VarlenDynamicPersistentTileSchedulerILi128ELi96ELi256ELi128ELb0ELb1ELb1ELb0ELb1ELb1EEEEEEEEEvNT_6ParamsE,"aw",@nobits
	.sectionflags	@""
	.align	16
	.zero		1024


//--------------------- .nv.shared._ZN7cutlass13device_kernelIN5flash11enable_sm90INS1_16FlashAttnFwdSm90INS1_25CollectiveMainloopFwdSm90ILi2EN4cute5tupleIJNS5_1CILi1EEES8_S8_EEENS6_IJNS7_ILi128EEENS7_ILi96EEENS7_ILi64EEEEEELi256ENS_6half_tEfNS_4arch4Sm90ELb0ELb0ELb1ELb1ELb0ELb1ELb1ELb1ELb0ELb1ELb0ELb0EEENS1_21CollectiveEpilogueFwdINS6_IJSA_NS7_ILi256EEESB_EEES9_SE_SG_Li256ELb1ELb1ELb0ELb0EEENS1_36VarlenDynamicPersistentTileSchedulerILi128ELi96ELi256ELi128ELb0ELb1ELb1ELb0ELb1ELb1EEEEEEEEEvNT_6ParamsE --------------------------
	.section	.nv.shared._ZN7cutlass13device_kernelIN5flash11enable_sm90INS1_16FlashAttnFwdSm90INS1_25CollectiveMainloopFwdSm90ILi2EN4cute5tupleIJNS5_1CILi1EEES8_S8_EEENS6_IJNS7_ILi128EEENS7_ILi96EEENS7_ILi64EEEEEELi256ENS_6half_tEfNS_4arch4Sm90ELb0ELb0ELb1ELb1ELb0ELb1ELb1ELb1ELb0ELb1ELb0ELb0EEENS1_21CollectiveEpilogueFwdINS6_IJSA_NS7_ILi256EEESB_EEES9_SE_SG_Li256ELb1ELb1ELb0ELb0EEENS1_36VarlenDynamicPersistentTileSchedulerILi128ELi96ELi256ELi128ELb0ELb1ELb1ELb0ELb1ELb1EEEEEEEEEvNT_6ParamsE,"aw",@nobits
	.sectionflags	@""
	.align	16
	.zero		1024


//--------------------- .nv.shared._ZN7cutlass13device_kernelIN5flash11enable_sm90INS1_16FlashAttnFwdSm90INS1_25CollectiveMainloopFwdSm90ILi2EN4cute5tupleIJNS5_1CILi1EEES8_S8_EEENS6_IJNS7_ILi128EEENS7_ILi96EEENS7_ILi64EEEEEELi256ENS_6half_tEfNS_4arch4Sm90ELb0ELb1ELb1ELb0ELb0ELb0ELb0ELb1ELb0ELb1ELb0ELb0EEENS1_21CollectiveEpilogueFwdINS6_IJSA_NS7_ILi256EEESB_EEES9_SE_SG_Li256ELb0ELb1ELb0ELb0EEENS1_30DynamicPersistentTileSchedulerILi256ELi128ELb0ELb1ELb1EEEEEEEEEvNT_6ParamsE --------------------------
	.section	.nv.shared._ZN7cutlass13device_kernelIN5flash11enable_sm90INS1_16FlashAttnFwdSm90INS1_25CollectiveMainloopFwdSm90ILi2EN4cute5tupleIJNS5_1CILi1EEES8_S8_EEENS6_IJNS7_ILi128EEENS7_ILi96EEENS7_ILi64EEEEEELi256ENS_6half_tEfNS_4arch4Sm90ELb0ELb1ELb1ELb0ELb0ELb0ELb0ELb1ELb0ELb1ELb0ELb0EEENS1_21CollectiveEpilogueFwdINS6_IJSA_NS7_ILi256EEESB_EEES9_SE_SG_Li256ELb0ELb1ELb0ELb0EEENS1_30DynamicPersistentTileSchedulerILi256ELi128ELb0ELb1ELb1EEEEEEEEEvNT_6ParamsE,"aw",@nobits
	.sectionflags	@""
	.align	16
	.zero		1024


//--------------------- .nv.shared._ZN7cutlass13device_kernelIN5flash11enable_sm90INS1_16FlashAttnFwdSm90INS1_25CollectiveMainloopFwdSm90ILi2EN4cute5tupleIJNS5_1CILi1EEES8_S8_EEENS6_IJNS7_ILi128EEENS7_ILi96EEENS7_ILi64EEEEEELi256ENS_6half_tEfNS_4arch4Sm90ELb0ELb1ELb1ELb0ELb0ELb0ELb1ELb1ELb0ELb1ELb0ELb0EEENS1_21CollectiveEpilogueFwdINS6_IJSA_NS7_ILi256EEESB_EEES9_SE_SG_Li256ELb0ELb1ELb0ELb0EEENS1_30DynamicPersistentTileSchedulerILi256ELi128ELb0ELb1ELb1EEEEEEEEEvNT_6ParamsE --------------------------
	.section	.nv.shared._ZN7cutlass13device_kernelIN5flash11enable_sm90INS1_16FlashAttnFwdSm90INS1_25CollectiveMainloopFwdSm90ILi2EN4cute5tupleIJNS5_1CILi1EEES8_S8_EEENS6_IJNS7_ILi128EEENS7_ILi96EEENS7_ILi64EEEEEELi256ENS_6half_tEfNS_4arch4Sm90ELb0ELb1ELb1ELb0ELb0ELb0ELb1ELb1ELb0ELb1ELb0ELb0EEENS1_21CollectiveEpilogueFwdINS6_IJSA_NS7_ILi256EEESB_EEES9_SE_SG_Li256ELb0ELb1ELb0ELb0EEENS1_30DynamicPersistentTileSchedulerILi256ELi128ELb0ELb1ELb1EEEEEEEEEvNT_6ParamsE,"aw",@nobits
	.sectionflags	@""
	.align	16
	.zero		1024


//--------------------- .nv.shared._ZN7cutlass13device_kernelIN5flash11enable_sm90INS1_16FlashAttnFwdSm90INS1_25CollectiveMainloopFwdSm90ILi2EN4cute5tupleIJNS5_1CILi1EEES8_S8_EEENS6_IJNS7_ILi128EEENS7_ILi96EEENS7_ILi64EEEEEELi256ENS_6half_tEfNS_4arch4Sm90ELb0ELb1ELb1ELb1ELb0ELb0ELb0ELb1ELb0ELb1ELb0ELb0EEENS1_21CollectiveEpilogueFwdINS6_IJSA_NS7_ILi256EEESB_EEES9_SE_SG_Li256ELb1ELb1ELb0ELb0EEENS1_36VarlenDynamicPersistentTileSchedulerILi128ELi96ELi256ELi128ELb0ELb1ELb1ELb1ELb0ELb1EEEEEEEEEvNT_6ParamsE --------------------------
	.section	.nv.shared._ZN7cutlass13device_kernelIN5flash11enable_sm90INS1_16FlashAttnFwdSm90INS1_25CollectiveMainloopFwdSm90ILi2EN4cute5tupleIJNS5_1CILi1EEES8_S8_EEENS6_IJNS7_ILi128EEENS7_ILi96EEENS7_ILi64EEEEEELi256ENS_6half_tEfNS_4arch4Sm90ELb0ELb1ELb1ELb1ELb0ELb0ELb0ELb1ELb0ELb1ELb0ELb0EEENS1_21CollectiveEpilogueFwdINS6_IJSA_NS7_ILi256EEESB_EEES9_SE_SG_Li256ELb1ELb1ELb0ELb0EEENS1_36VarlenDynamicPersistentTileSchedulerILi128ELi96ELi256ELi128ELb0ELb1ELb1ELb1ELb0ELb1EEEEEEEEEvNT_6ParamsE,"aw",@nobits
	.sectionflags	@""
	.align	16
	.zero		1024


//--------------------- .nv.shared._ZN7cutlass13device_kernelIN5flash11enable_sm90INS1_16FlashAttnFwdSm90INS1_25CollectiveMainloopFwdSm90ILi2EN4cute5tupleIJNS5_1CILi1EEES8_S8_EEENS6_IJNS7_ILi128EEENS7_ILi96EEENS7_ILi64EEEEEELi256ENS_6half_tEfNS_4arch4Sm90ELb0ELb1ELb1ELb1ELb0ELb1ELb0ELb1ELb0ELb1ELb0ELb0EEENS1_21CollectiveEpilogueFwdINS6_IJSA_NS7_ILi256EEESB_EEES9_SE_SG_Li256ELb1ELb1ELb0ELb0EEENS1_36VarlenDynamicPersistentTileSchedulerILi128ELi96ELi256ELi128ELb0ELb1ELb1ELb1ELb0ELb1EEEEEEEEEvNT_6ParamsE --------------------------
	.section	.nv.shared._ZN7cutlass13device_kernelIN5flash11enable_sm90INS1_16FlashAttnFwdSm90INS1_25CollectiveMainloopFwdSm90ILi2EN4cute5tupleIJNS5_1CILi1EEES8_S8_EEENS6_IJNS7_ILi128EEENS7_ILi96EEENS7_ILi64EEEEEELi256ENS_6half_tEfNS_4arch4Sm90ELb0ELb1ELb1ELb1ELb0ELb1ELb0ELb1ELb0ELb1ELb0ELb0EEENS1_21CollectiveEpilogueFwdINS6_IJSA_NS7_ILi256EEESB_EEES9_SE_SG_Li256ELb1ELb1ELb0ELb0EEENS1_36VarlenDynamicPersistentTileSchedulerILi128ELi96ELi256ELi128ELb0ELb1ELb1ELb1ELb0ELb1EEEEEEEEEvNT_6ParamsE,"aw",@nobits
	.sectionflags	@""
	.align	16
	.zero		1024


//--------------------- .nv.shared._ZN7cutlass13device_kernelIN5flash11enable_sm90INS1_16FlashAttnFwdSm90INS1_25CollectiveMainloopFwdSm90ILi2EN4cute5tupleIJNS5_1CILi1EEES8_S8_EEENS6_IJNS7_ILi128EEENS7_ILi96EEENS7_ILi64EEEEEELi256ENS_6half_tEfNS_4arch4Sm90ELb0ELb1ELb1ELb1ELb0ELb0ELb1ELb1ELb0ELb1ELb0ELb0EEENS1_21CollectiveEpilogueFwdINS6_IJSA_NS7_ILi256EEESB_EEES9_SE_SG_Li256ELb1ELb1ELb0ELb0EEENS1_36VarlenDynamicPersistentTileSchedulerILi128ELi96ELi256ELi128ELb0ELb1ELb1ELb1ELb0ELb1EEEEEEEEEvNT_6ParamsE --------------------------
	.section	.nv.shared._ZN7cutlass13device_kernelIN5flash11enable_sm90INS1_16FlashAttnFwdSm90INS1_25CollectiveMainloopFwdSm90ILi2EN4cute5tupleIJNS5_1CILi1EEES8_S8_EEENS6_IJNS7_ILi128EEENS7_ILi96EEENS7_ILi64EEEEEELi256ENS_6half_tEfNS_4arch4Sm90ELb0ELb1ELb1ELb1ELb0ELb0ELb1ELb1ELb0ELb1ELb0ELb0EEENS1_21CollectiveEpilogueFwdINS6_IJSA_NS7_ILi256EEESB_EEES9_SE_SG_Li256ELb1ELb1ELb0ELb0EEENS1_36VarlenDynamicPersistentTileSchedulerILi128ELi96ELi256ELi128ELb0ELb1ELb1ELb1ELb0ELb1EEEEEEEEEvNT_6ParamsE,"aw",@nobits
	.sectionflags	@""
	.align	16
	.zero		1024


//--------------------- .nv.shared._ZN7cutlass13device_kernelIN5flash11enable_sm90INS1_16FlashAttnFwdSm90INS1_25CollectiveMainloopFwdSm90ILi2EN4cute5tupleIJNS5_1CILi1EEES8_S8_EEENS6_IJNS7_ILi128EEENS7_ILi96EEENS7_ILi64EEEEEELi256ENS_6half_tEfNS_4arch4Sm90ELb0ELb1ELb1ELb1ELb0ELb1ELb1ELb1ELb0ELb1ELb0ELb0EEENS1_21CollectiveEpilogueFwdINS6_IJSA_NS7_ILi256EEESB_EEES9_SE_SG_Li256ELb1ELb1ELb0ELb0EEENS1_36VarlenDynamicPersistentTileSchedulerILi128ELi96ELi256ELi128ELb0ELb1ELb1ELb1ELb0ELb1EEEEEEEEEvNT_6ParamsE --------------------------
	.section	.nv.shared._ZN7cutlass13device_kernelIN5flash11enable_sm90INS1_16FlashAttnFwdSm90INS1_25CollectiveMainloopFwdSm90ILi2EN4cute5tupleIJNS5_1CILi1EEES8_S8_EEENS6_IJNS7_ILi128EEENS7_ILi96EEENS7_ILi64EEEEEELi256ENS_6half_tEfNS_4arch4Sm90ELb0ELb1ELb1ELb1ELb0ELb1ELb1ELb1ELb0ELb1ELb0ELb0EEENS1_21CollectiveEpilogueFwdINS6_IJSA_NS7_ILi256EEESB_EEES9_SE_SG_Li256ELb1ELb1ELb0ELb0EEENS1_36VarlenDynamicPersistentTileSchedulerILi128ELi96ELi256ELi128ELb0ELb1ELb1ELb1ELb0ELb1EEEEEEEEEvNT_6ParamsE,"aw",@nobits
	.sectionflags	@""
	.align	16
	.zero		1024


//--------------------- .nv.shared._ZN7cutlass13device_kernelIN5flash11enable_sm90INS1_16FlashAttnFwdSm90INS1_25CollectiveMainloopFwdSm90ILi2EN4cute5tupleIJNS5_1CILi1EEES8_S8_EEENS6_IJNS7_ILi128EEENS7_ILi96EEENS7_ILi64EEEEEELi256ENS_6half_tEfNS_4arch4Sm90ELb1ELb0ELb1ELb0ELb0ELb0ELb0ELb1ELb0ELb1ELb0ELb0EEENS1_21CollectiveEpilogueFwdINS6_IJSA_NS7_ILi256EEESB_EEES9_SE_SG_Li256ELb0ELb1ELb0ELb0EEENS1_30DynamicPersistentTileSchedulerILi256ELi128ELb0ELb1ELb1EEEEEEEEEvNT_6ParamsE --------------------------
	.section	.nv.shared._ZN7cutlass13device_kernelIN5flash11enable_sm90INS1_16FlashAttnFwdSm90INS1_25CollectiveMainloopFwdSm90ILi2EN4cute5tupleIJNS5_1CILi1EEES8_S8_EEENS6_IJNS7_ILi128EEENS7_ILi96EEENS7_ILi64EEEEEELi256ENS_6half_tEfNS_4arch4Sm90ELb1ELb0ELb1ELb0ELb0ELb0ELb0ELb1ELb0ELb1ELb0ELb0EEENS1_21CollectiveEpilogueFwdINS6_IJSA_NS7_ILi256EEESB_EEES9_SE_SG_Li256ELb0ELb1ELb0ELb0EEENS1_30DynamicPersistentTileSchedulerILi256ELi128ELb0ELb1ELb1EEEEEEEEEvNT_6ParamsE,"aw",@nobits
	.sectionflags	@""
	.align	16
	.zero		1024


//--------------------- .nv.shared._ZN7cutlass13device_kernelIN5flash11enable_sm90INS1_16FlashAttnFwdSm90INS1_25CollectiveMainloopFwdSm90ILi2EN4cute5tupleIJNS5_1CILi1EEES8_S8_EEENS6_IJNS7_ILi128EEENS7_ILi96EEENS7_ILi64EEEEEELi256ENS_6half_tEfNS_4arch4Sm90ELb1ELb0ELb1ELb0ELb0ELb0ELb1ELb1ELb0ELb1ELb0ELb0EEENS1_21CollectiveEpilogueFwdINS6_IJSA_NS7_ILi256EEESB_EEES9_SE_SG_Li256ELb0ELb1ELb0ELb0EEENS1_30DynamicPersistentTileSchedulerILi256ELi128ELb0ELb1ELb1EEEEEEEEEvNT_6ParamsE --------------------------
	.section	.nv.shared._ZN7cutlass13device_kernelIN5flash11enable_sm90INS1_16FlashAttnFwdSm90INS1_25CollectiveMainloopFwdSm90ILi2EN4cute5tupleIJNS5_1CILi1EEES8_S8_EEENS6_IJNS7_ILi128EEENS7_ILi96EEENS7_ILi64EEEEEELi256ENS_6half_tEfNS_4arch4Sm90ELb1ELb0ELb1ELb0ELb0ELb0ELb1ELb1ELb0ELb1ELb0ELb0EEENS1_21CollectiveEpilogueFwdINS6_IJSA_NS7_ILi256EEESB_EEES9_SE_SG_Li256ELb0ELb1ELb0ELb0EEENS1_30DynamicPersistentTileSchedulerILi256ELi128ELb0ELb1ELb1EEEEEEEEEvNT_6ParamsE,"aw",@nobits
	.sectionflags	@""
	.align	16
	.zero		1024


//--------------------- .nv.shared._ZN7cutlass13device_kernelIN5flash11enable_sm90INS1_16FlashAttnFwdSm90INS1_25CollectiveMainloopFwdSm90ILi2EN4cute5tupleIJNS5_1CILi1EEES8_S8_EEENS6_IJNS7_ILi128EEENS7_ILi96EEENS7_ILi64EEEEEELi256ENS_6half_tEfNS_4arch4Sm90ELb1ELb0ELb1ELb1ELb0ELb0ELb0ELb1ELb0ELb1ELb0ELb0EEENS1_21CollectiveEpilogueFwdINS6_IJSA_NS7_ILi256EEESB_EEES9_SE_SG_Li256ELb1ELb1ELb0ELb0EEENS1_36VarlenDynamicPersistentTileSchedulerILi128ELi96ELi256ELi128ELb0ELb1ELb1ELb1ELb1ELb1EEEEEEEEEvNT_6ParamsE --------------------------
	.section	.nv.shared._ZN7cutlass13device_kernelIN5flash11enable_sm90INS1_16FlashAttnFwdSm90INS1_25CollectiveMainloopFwdSm90ILi2EN4cute5tupleIJNS5_1CILi1EEES8_S8_EEENS6_IJNS7_ILi128EEENS7_ILi96EEENS7_ILi64EEEEEELi256ENS_6half_tEfNS_4arch4Sm90ELb1ELb0ELb1ELb1ELb0ELb0ELb0ELb1ELb0ELb1ELb0ELb0EEENS1_21CollectiveEpilogueFwdINS6_IJSA_NS7_ILi256EEESB_EEES9_SE_SG_Li256ELb1ELb1ELb0ELb0EEENS1_36VarlenDynamicPersistentTileSchedulerILi128ELi96ELi256ELi128ELb0ELb1ELb1ELb1ELb1ELb1EEEEEEEEEvNT_6ParamsE,"aw",@nobits
	.sectionflags	@""
	.align	16
	.zero		1024


//--------------------- .nv.shared._ZN7cutlass13device_kernelIN5flash11enable_sm90INS1_16FlashAttnFwdSm90INS1_25CollectiveMainloopFwdSm90ILi2EN4cute5tupleIJNS5_1CILi1EEES8_S8_EEENS6_IJNS7_ILi128EEENS7_ILi96EEENS7_ILi64EEEEEELi256ENS_6half_tEfNS_4arch4Sm90ELb1ELb0ELb1ELb1ELb0ELb1ELb0ELb1ELb0ELb1ELb0ELb0EEENS1_21CollectiveEpilogueFwdINS6_IJSA_NS7_ILi256EEESB_EEES9_SE_SG_Li256ELb1ELb1ELb0ELb0EEENS1_36VarlenDynamicPersistentTileSchedulerILi128ELi96ELi256ELi128ELb0ELb1ELb1ELb1ELb1ELb1EEEEEEEEEvNT_6ParamsE --------------------------
	.section	.nv.shared._ZN7cutlass13device_kernelIN5flash11enable_sm90INS1_16FlashAttnFwdSm90INS1_25CollectiveMainloopFwdSm90ILi2EN4cute5tupleIJNS5_1CILi1EEES8_S8_EEENS6_IJNS7_ILi128EEENS7_ILi96EEENS7_ILi64EEEEEELi256ENS_6half_tEfNS_4arch4Sm90ELb1ELb0ELb1ELb1ELb0ELb1ELb0ELb1ELb0ELb1ELb0ELb0EEENS1_21CollectiveEpilogueFwdINS6_IJSA_NS7_ILi256EEESB_EEES9_SE_SG_Li256ELb1ELb1ELb0ELb0EEENS1_36VarlenDynamicPersistentTileSchedulerILi128ELi96ELi256ELi128ELb0ELb1ELb1ELb1ELb1ELb1EEEEEEEEEvNT_6ParamsE,"aw",@nobits
	.sectionflags	@""
	.align	16
	.zero		1024


//--------------------- .nv.shared._ZN7cutlass13device_kernelIN5flash11enable_sm90INS1_16FlashAttnFwdSm90INS1_25CollectiveMainloopFwdSm90ILi2EN4cute5tupleIJNS5_1CILi1EEES8_S8_EEENS6_IJNS7_ILi128EEENS7_ILi96EEENS7_ILi64EEEEEELi256ENS_6half_tEfNS_4arch4Sm90ELb1ELb0ELb1ELb1ELb0ELb0ELb1ELb1ELb0ELb1ELb0ELb0EEENS1_21CollectiveEpilogueFwdINS6_IJSA_NS7_ILi256EEESB_EEES9_SE_SG_Li256ELb1ELb1ELb0ELb0EEENS1_36VarlenDynamicPersistentTileSchedulerILi128ELi96ELi256ELi128ELb0ELb1ELb1ELb1ELb1ELb1EEEEEEEEEvNT_6ParamsE --------------------------
	.section	.nv.shared._ZN7cutlass13device_kernelIN5flash11enable_sm90INS1_16FlashAttnFwdSm90INS1_25CollectiveMainloopFwdSm90ILi2EN4cute5tupleIJNS5_1CILi1EEES8_S8_EEENS6_IJNS7_ILi128EEENS7_ILi96EEENS7_ILi64EEEEEELi256ENS_6half_tEfNS_4arch4Sm90ELb1ELb0ELb1ELb1ELb0ELb0ELb1ELb1ELb0ELb1ELb0ELb0EEENS1_21CollectiveEpilogueFwdINS6_IJSA_NS7_ILi256EEESB_EEES9_SE_SG_Li256ELb1ELb1ELb0ELb0EEENS1_36VarlenDynamicPersistentTileSchedulerILi128ELi96ELi256ELi128ELb0ELb1ELb1ELb1ELb1ELb1EEEEEEEEEvNT_6ParamsE,"aw",@nobits
	.sectionflags	@""
	.align	16
	.zero		1024


//--------------------- .nv.shared._ZN7cutlass13device_kernelIN5flash11enable_sm90INS1_16FlashAttnFwdSm90INS1_25CollectiveMainloopFwdSm90ILi2EN4cute5tupleIJNS5_1CILi1EEES8_S8_EEENS6_IJNS7_ILi128EEENS7_ILi96EEENS7_ILi64EEEEEELi256ENS_6half_tEfNS_4arch4Sm90ELb1ELb0ELb1ELb1ELb0ELb1ELb1ELb1ELb0ELb1ELb0ELb0EEENS1_21CollectiveEpilogueFwdINS6_IJSA_NS7_ILi256EEESB_EEES9_SE_SG_Li256ELb1ELb1ELb0ELb0EEENS1_36VarlenDynamicPersistentTileSchedulerILi128ELi96ELi256ELi128ELb0ELb1ELb1ELb1ELb1ELb1EEEEEEEEEvNT_6ParamsE --------------------------
	.section	.nv.shared._ZN7cutlass13device_kernelIN5flash11enable_sm90INS1_16FlashAttnFwdSm90INS1_25CollectiveMainloopFwdSm90ILi2EN4cute5tupleIJNS5_1CILi1EEES8_S8_EEENS6_IJNS7_ILi128EEENS7_ILi96EEENS7_ILi64EEEEEELi256ENS_6half_tEfNS_4arch4Sm90ELb1ELb0ELb1ELb1ELb0ELb1ELb1ELb1ELb0ELb1ELb0ELb0EEENS1_21CollectiveEpilogueFwdINS6_IJSA_NS7_ILi256EEESB_EEES9_SE_SG_Li256ELb1ELb1ELb0ELb0EEENS1_36VarlenDynamicPersistentTileSchedulerILi128ELi96ELi256ELi128ELb0ELb1ELb1ELb1ELb1ELb1EEEEEEEEEvNT_6ParamsE,"aw",@nobits
	.sectionflags	@""
	.align	16
	.zero		1024


//--------------------- .nv.constant0._ZN7cutlass13device_kernelIN5flash11enable_sm90INS1_16FlashAttnFwdSm90INS1_25CollectiveMainloopFwdSm90ILi2EN4cute5tupleIJNS5_1CILi1EEES8_S8_EEENS6_IJNS7_ILi128EEENS7_ILi96EEENS7_ILi64EEEEEELi256ENS_6half_tEfNS_4arch4Sm90ELb0ELb0ELb1ELb0ELb0ELb0ELb0ELb1ELb0ELb1ELb0ELb0EEENS1_21CollectiveEpilogueFwdINS6_IJSA_NS7_ILi256EEESB_EEES9_SE_SG_Li256ELb0ELb1ELb0ELb0EEENS1_29StaticPersistentTileSchedulerILb0EEEEEEEEEvNT_6ParamsE --------------------------
	.section	.nv.constant0._ZN7cutlass13device_kernelIN5flash11enable_sm90INS1_16FlashAttnFwdSm90INS1_25CollectiveMainloopFwdSm90ILi2EN4cute5tupleIJNS5_1CILi1EEES8_S8_EEENS6_IJNS7_ILi128EEENS7_ILi96EEENS7_ILi64EEEEEELi256ENS_6half_tEfNS_4arch4Sm90ELb0ELb0ELb1ELb0ELb0ELb0ELb0ELb1ELb0ELb1ELb0ELb0EEENS1_21CollectiveEpilogueFwdINS6_IJSA_NS7_ILi256EEESB_EEES9_SE_SG_Li256ELb0ELb1ELb0ELb0EEENS1_29StaticPersistentTileSchedulerILb0EEEEEEEEEvNT_6ParamsE,"a",@progbits
	.sectionflags	@""
	.align	4
.nv.constant0._ZN7cutlass13device_kernelIN5flash11enable_sm90INS1_16FlashAttnFwdSm90INS1_25CollectiveMainloopFwdSm90ILi2EN4cute5tupleIJNS5_1CILi1EEES8_S8_EEENS6_IJNS7_ILi128EEENS7_ILi96EEENS7_ILi64EEEEEELi256ENS_6half_tEfNS_4arch4Sm90ELb0ELb0ELb1ELb0ELb0ELb0ELb0ELb1ELb0ELb1ELb0ELb0EEENS1_21CollectiveEpilogueFwdINS6_IJSA_NS7_ILi256EEESB_EEES9_SE_SG_Li256ELb0ELb1ELb0ELb0EEENS1_29StaticPersistentTileSchedulerILb0EEEEEEEEEvNT_6ParamsE:
	.zero		3200


//--------------------- .nv.constant0._ZN7cutlass13device_kernelIN5flash11enable_sm90INS1_16FlashAttnFwdSm90INS1_25CollectiveMainloopFwdSm90ILi2EN4cute5tupleIJNS5_1CILi1EEES8_S8_EEENS6_IJNS7_ILi128EEENS7_ILi96EEENS7_ILi64EEEEEELi256ENS_6half_tEfNS_4arch4Sm90ELb0ELb0ELb1ELb0ELb0ELb0ELb1ELb1ELb0ELb1ELb0ELb0EEENS1_21CollectiveEpilogueFwdINS6_IJSA_NS7_ILi256EEESB_EEES9_SE_SG_Li256ELb0ELb1ELb0ELb0EEENS1_29StaticPersistentTileSchedulerILb0EEEEEEEEEvNT_6ParamsE --------------------------
	.section	.nv.constant0._ZN7cutlass13device_kernelIN5flash11enable_sm90INS1_16FlashAttnFwdSm90INS1_25CollectiveMainloopFwdSm90ILi2EN4cute5tupleIJNS5_1CILi1EEES8_S8_EEENS6_IJNS7_ILi128EEENS7_ILi96EEENS7_ILi64EEEEEELi256ENS_6half_tEfNS_4arch4Sm90ELb0ELb0ELb1ELb0ELb0ELb0ELb1ELb1ELb0ELb1ELb0ELb0EEENS1_21CollectiveEpilogueFwdINS6_IJSA_NS7_ILi256EEESB_EEES9_SE_SG_Li256ELb0ELb1ELb0ELb0EEENS1_29StaticPersistentTileSchedulerILb0EEEEEEEEEvNT_6ParamsE,"a",@progbits
	.sectionflags	@""
	.align	4
.nv.constant0._ZN7cutlass13device_kernelIN5flash11enable_sm90INS1_16FlashAttnFwdSm90INS1_25CollectiveMainloopFwdSm90ILi2EN4cute5tupleIJNS5_1CILi1EEES8_S8_EEENS6_IJNS7_ILi128EEENS7_ILi96EEENS7_ILi64EEEEEELi256ENS_6half_tEfNS_4arch4Sm90ELb0ELb0ELb1ELb0ELb0ELb0ELb1ELb1ELb0ELb1ELb0ELb0EEENS1_21CollectiveEpilogueFwdINS6_IJSA_NS7_ILi256EEESB_EEES9_SE_SG_Li256ELb0ELb1ELb0ELb0EEENS1_29StaticPersistentTileSchedulerILb0EEEEEEEEEvNT_6ParamsE:
	.zero		3456


//--------------------- .nv.constant0._ZN7cutlass13device_kernelIN5flash11enable_sm90INS1_16FlashAttnFwdSm90INS1_25CollectiveMainloopFwdSm90ILi2EN4cute5tupleIJNS5_1CILi1EEES8_S8_EEENS6_IJNS7_ILi128EEENS7_ILi96EEENS7_ILi64EEEEEELi256ENS_6half_tEfNS_4arch4Sm90ELb0ELb0ELb1ELb1ELb0ELb0ELb0ELb1ELb0ELb1ELb0ELb0EEENS1_21CollectiveEpilogueFwdINS6_IJSA_NS7_ILi256EEESB_EEES9_SE_SG_Li256ELb1ELb1ELb0ELb0EEENS1_36VarlenDynamicPersistentTileSchedulerILi128ELi96ELi256ELi128ELb0ELb1ELb1ELb0ELb1ELb1EEEEEEEEEvNT_6ParamsE --------------------------
	.section	.nv.constant0._ZN7cutlass13device_kernelIN5flash11enable_sm90INS1_16FlashAttnFwdSm90INS1_25CollectiveMainloopFwdSm90ILi2EN4cute5tupleIJNS5_1CILi1EEES8_S8_EEENS6_IJNS7_ILi128EEENS7_ILi96EEENS7_ILi64EEEEEELi256ENS_6half_tEfNS_4arch4Sm90ELb0ELb0ELb1ELb1ELb0ELb0ELb0ELb1ELb0ELb1ELb0ELb0EEENS1_21CollectiveEpilogueFwdINS6_IJSA_NS7_ILi256EEESB_EEES9_SE_SG_Li256ELb1ELb1ELb0ELb0EEENS1_36VarlenDynamicPersistentTileSchedulerILi128ELi96ELi256ELi128ELb0ELb1ELb1ELb0ELb1ELb1EEEEEEEEEvNT_6ParamsE,"a",@progbits
	.sectionflags	@""
	.align	4
.nv.constant0._ZN7cutlass13device_kernelIN5flash11enable_sm90INS1_16FlashAttnFwdSm90INS1_25CollectiveMainloopFwdSm90ILi2EN4cute5tupleIJNS5_1CILi1EEES8_S8_EEENS6_IJNS7_ILi128EEENS7_ILi96EEENS7_ILi64EEEEEELi256ENS_6half_tEfNS_4arch4Sm90ELb0ELb0ELb1ELb1ELb0ELb0ELb0ELb1ELb0ELb1ELb0ELb0EEENS1_21CollectiveEpilogueFwdINS6_IJSA_NS7_ILi256EEESB_EEES9_SE_SG_Li256ELb1ELb1ELb0ELb0EEENS1_36VarlenDynamicPersistentTileSchedulerILi128ELi96ELi256ELi128ELb0ELb1ELb1ELb0ELb1ELb1EEEEEEEEEvNT_6ParamsE:
	.zero		3328


//--------------------- .nv.constant0._ZN7cutlass13device_kernelIN5flash11enable_sm90INS1_16FlashAttnFwdSm90INS1_25CollectiveMainloopFwdSm90ILi2EN4cute5tupleIJNS5_1CILi1EEES8_S8_EEENS6_IJNS7_ILi128EEENS7_ILi96EEENS7_ILi64EEEEEELi256ENS_6half_tEfNS_4arch4Sm90ELb0ELb0ELb1ELb1ELb0ELb1ELb0ELb1ELb0ELb1ELb0ELb0EEENS1_21CollectiveEpilogueFwdINS6_IJSA_NS7_ILi256EEESB_EEES9_SE_SG_Li256ELb1ELb1ELb0ELb0EEENS1_36VarlenDynamicPersistentTileSchedulerILi128ELi96ELi256ELi128ELb0ELb1ELb1ELb0ELb1ELb1EEEEEEEEEvNT_6ParamsE --------------------------
	.section	.nv.constant0._ZN7cutlass13device_kernelIN5flash11enable_sm90INS1_16FlashAttnFwdSm90INS1_25CollectiveMainloopFwdSm90ILi2EN4cute5tupleIJNS5_1CILi1EEES8_S8_EEENS6_IJNS7_ILi128EEENS7_ILi96EEENS7_ILi64EEEEEELi256ENS_6half_tEfNS_4arch4Sm90ELb0ELb0ELb1ELb1ELb0ELb1ELb0ELb1ELb0ELb1ELb0ELb0EEENS1_21CollectiveEpilogueFwdINS6_IJSA_NS7_ILi256EEESB_EEES9_SE_SG_Li256ELb1ELb1ELb0ELb0EEENS1_36VarlenDynamicPersistentTileSchedulerILi128ELi96ELi256ELi128ELb0ELb1ELb1ELb0ELb1ELb1EEEEEEEEEvNT_6ParamsE,"a",@progbits
	.sectionflags	@""
	.align	4
.nv.constant0._ZN7cutlass13device_kernelIN5flash11enable_sm90INS1_16FlashAttnFwdSm90INS1_25CollectiveMainloopFwdSm90ILi2EN4cute5tupleIJNS5_1CILi1EEES8_S8_EEENS6_IJNS7_ILi128EEENS7_ILi96EEENS7_ILi64EEEEEELi256ENS_6half_tEfNS_4arch4Sm90ELb0ELb0ELb1ELb1ELb0ELb1ELb0ELb1ELb0ELb1ELb0ELb0EEENS1_21CollectiveEpilogueFwdINS6_IJSA_NS7_ILi256EEESB_EEES9_SE_SG_Li256ELb1ELb1ELb0ELb0EEENS1_36VarlenDynamicPersistentTileSchedulerILi128ELi96ELi256ELi128ELb0ELb1ELb1ELb0ELb1ELb1EEEEEEEEEvNT_6ParamsE:
	.zero		3328


//--------------------- .nv.constant0._ZN7cutlass13device_kernelIN5flash11enable_sm90INS1_16FlashAttnFwdSm90INS1_25CollectiveMainloopFwdSm90ILi2EN4cute5tupleIJNS5_1CILi1EEES8_S8_EEENS6_IJNS7_ILi128EEENS7_ILi96EEENS7_ILi64EEEEEELi256ENS_6half_tEfNS_4arch4Sm90ELb0ELb0ELb1ELb1ELb0ELb0ELb1ELb1ELb0ELb1ELb0ELb0EEENS1_21CollectiveEpilogueFwdINS6_IJSA_NS7_ILi256EEESB_EEES9_SE_SG_Li256ELb1ELb1ELb0ELb0EEENS1_36VarlenDynamicPersistentTileSchedulerILi128ELi96ELi256ELi128ELb0ELb1ELb1ELb0ELb1ELb1EEEEEEEEEvNT_6ParamsE --------------------------
	.section	.nv.constant0._ZN7cutlass13device_kernelIN5flash11enable_sm90INS1_16FlashAttnFwdSm90INS1_25CollectiveMainloopFwdSm90ILi2EN4cute5tupleIJNS5_1CILi1EEES8_S8_EEENS6_IJNS7_ILi128EEENS7_ILi96EEENS7_ILi64EEEEEELi256ENS_6half_tEfNS_4arch4Sm90ELb0ELb0ELb1ELb1ELb0ELb0ELb1ELb1ELb0ELb1ELb0ELb0EEENS1_21CollectiveEpilogueFwdINS6_IJSA_NS7_ILi256EEESB_EEES9_SE_SG_Li256ELb1ELb1ELb0ELb0EEENS1_36VarlenDynamicPersistentTileSchedulerILi128ELi96ELi256ELi128ELb0ELb1ELb1ELb0ELb1ELb1EEEEEEEEEvNT_6ParamsE,"a",@progbits
	.sectionflags	@""
	.align	4
.nv.constant0._ZN7cutlass13device_kernelIN5flash11enable_sm90INS1_16FlashAttnFwdSm90INS1_25CollectiveMainloopFwdSm90ILi2EN4cute5tupleIJNS5_1CILi1EEES8_S8_EEENS6_IJNS7_ILi128EEENS7_ILi96EEENS7_ILi64EEEEEELi256ENS_6half_tEfNS_4arch4Sm90ELb0ELb0ELb1ELb1ELb0ELb0ELb1ELb1ELb0ELb1ELb0ELb0EEENS1_21CollectiveEpilogueFwdINS6_IJSA_NS7_ILi256EEESB_EEES9_SE_SG_Li256ELb1ELb1ELb0ELb0EEENS1_36VarlenDynamicPersistentTileSchedulerILi128ELi96ELi256ELi128ELb0ELb1ELb1ELb0ELb1ELb1EEEEEEEEEvNT_6ParamsE:
	.zero		3584


//--------------------- .nv.constant0._ZN7cutlass13device_kernelIN5flash11enable_sm90INS1_16FlashAttnFwdSm90INS1_25CollectiveMainloopFwdSm90ILi2EN4cute5tupleIJNS5_1CILi1EEES8_S8_EEENS6_IJNS7_ILi128EEENS7_ILi96EEENS7_ILi64EEEEEELi256ENS_6half_tEfNS_4arch4Sm90ELb0ELb0ELb1ELb1ELb0ELb1ELb1ELb1ELb0ELb1ELb0ELb0EEENS1_21CollectiveEpilogueFwdINS6_IJSA_NS7_ILi256EEESB_EEES9_SE_SG_Li256ELb1ELb1ELb0ELb0EEENS1_36VarlenDynamicPersistentTileSchedulerILi128ELi96ELi256ELi128ELb0ELb1ELb1ELb0ELb1ELb1EEEEEEEEEvNT_6ParamsE --------------------------
	.section	.nv.constant0._ZN7cutlass13device_kernelIN5flash11enable_sm90INS1_16FlashAttnFwdSm90INS1_25CollectiveMainloopFwdSm90ILi2EN4cute5tupleIJNS5_1CILi1EEES8_S8_EEENS6_IJNS7_ILi128EEENS7_ILi96EEENS7_ILi64EEEEEELi256ENS_6half_tEfNS_4arch4Sm90ELb0ELb0ELb1ELb1ELb0ELb1ELb1ELb1ELb0ELb1ELb0ELb0EEENS1_21CollectiveEpilogueFwdINS6_IJSA_NS7_ILi256EEESB_EEES9_SE_SG_Li256ELb1ELb1ELb0ELb0EEENS1_36VarlenDynamicPersistentTileSchedulerILi128ELi96ELi256ELi128ELb0ELb1ELb1ELb0ELb1ELb1EEEEEEEEEvNT_6ParamsE,"a",@progbits
	.sectionflags	@""
	.align	4
.nv.constant0._ZN7cutlass13device_kernelIN5flash11enable_sm90INS1_16FlashAttnFwdSm90INS1_25CollectiveMainloopFwdSm90ILi2EN4cute5tupleIJNS5_1CILi1EEES8_S8_EEENS6_IJNS7_ILi128EEENS7_ILi96EEENS7_ILi64EEEEEELi256ENS_6half_tEfNS_4arch4Sm90ELb0ELb0ELb1ELb1ELb0ELb1ELb1ELb1ELb0ELb1ELb0ELb0EEENS1_21CollectiveEpilogueFwdINS6_IJSA_NS7_ILi256EEESB_EEES9_SE_SG_Li256ELb1ELb1ELb0ELb0EEENS1_36VarlenDynamicPersistentTileSchedulerILi128ELi96ELi256ELi128ELb0ELb1ELb1ELb0ELb1ELb1EEEEEEEEEvNT_6ParamsE:
	.zero		3584


//--------------------- .nv.constant0._ZN7cutlass13device_kernelIN5flash11enable_sm90INS1_16FlashAttnFwdSm90INS1_25CollectiveMainloopFwdSm90ILi2EN4cute5tupleIJNS5_1CILi1EEES8_S8_EEENS6_IJNS7_ILi128EEENS7_ILi96EEENS7_ILi64EEEEEELi256ENS_6half_tEfNS_4arch4Sm90ELb0ELb1ELb1ELb0ELb0ELb0ELb0ELb1ELb0ELb1ELb0ELb0EEENS1_21CollectiveEpilogueFwdINS6_IJSA_NS7_ILi256EEESB_EEES9_SE_SG_Li256ELb0ELb1ELb0ELb0EEENS1_30DynamicPersistentTileSchedulerILi256ELi128ELb0ELb1ELb1EEEEEEEEEvNT_6ParamsE --------------------------
	.section	.nv.constant0._ZN7cutlass13device_kernelIN5flash11enable_sm90INS1_16FlashAttnFwdSm90INS1_25CollectiveMainloopFwdSm90ILi2EN4cute5tupleIJNS5_1CILi1EEES8_S8_EEENS6_IJNS7_ILi128EEENS7_ILi96EEENS7_ILi64EEEEEELi256ENS_6half_tEfNS_4arch4Sm90ELb0ELb1ELb1ELb0ELb0ELb0ELb0ELb1ELb0ELb1ELb0ELb0EEENS1_21CollectiveEpilogueFwdINS6_IJSA_NS7_ILi256EEESB_EEES9_SE_SG_Li256ELb0ELb1ELb0ELb0EEENS1_30DynamicPersistentTileSchedulerILi256ELi128ELb0ELb1ELb1EEEEEEEEEvNT_6ParamsE,"a",@progbits
	.sectionflags	@""
	.align	4
.nv.constant0._ZN7cutlass13device_kernelIN5flash11enable_sm90INS1_16FlashAttnFwdSm90INS1_25CollectiveMainloopFwdSm90ILi2EN4cute5tupleIJNS5_1CILi1EEES8_S8_EEENS6_IJNS7_ILi128EEENS7_ILi96EEENS7_ILi64EEEEEELi256ENS_6half_tEfNS_4arch4Sm90ELb0ELb1ELb1ELb0ELb0ELb0ELb0ELb1ELb0ELb1ELb0ELb0EEENS1_21CollectiveEpilogueFwdINS6_IJSA_NS7_ILi256EEESB_EEES9_SE_SG_Li256ELb0ELb1ELb0ELb0EEENS1_30DynamicPersistentTileSchedulerILi256ELi128ELb0ELb1ELb1EEEEEEEEEvNT_6ParamsE:
	.zero		3328


//--------------------- .nv.constant0._ZN7cutlass13device_kernelIN5flash11enable_sm90INS1_16FlashAttnFwdSm90INS1_25CollectiveMainloopFwdSm90ILi2EN4cute5tupleIJNS5_1CILi1EEES8_S8_EEENS6_IJNS7_ILi128EEENS7_ILi96EEENS7_ILi64EEEEEELi256ENS_6half_tEfNS_4arch4Sm90ELb0ELb1ELb1ELb0ELb0ELb0ELb1ELb1ELb0ELb1ELb0ELb0EEENS1_21CollectiveEpilogueFwdINS6_IJSA_NS7_ILi256EEESB_EEES9_SE_SG_Li256ELb0ELb1ELb0ELb0EEENS1_30DynamicPersistentTileSchedulerILi256ELi128ELb0ELb1ELb1EEEEEEEEEvNT_6ParamsE --------------------------
	.section	.nv.constant0._ZN7cutlass13device_kernelIN5flash11enable_sm90INS1_16FlashAttnFwdSm90INS1_25CollectiveMainloopFwdSm90ILi2EN4cute5tupleIJNS5_1CILi1EEES8_S8_EEENS6_IJNS7_ILi128EEENS7_ILi96EEENS7_ILi64EEEEEELi256ENS_6half_tEfNS_4arch4Sm90ELb0ELb1ELb1ELb0ELb0ELb0ELb1ELb1ELb0ELb1ELb0ELb0EEENS1_21CollectiveEpilogueFwdINS6_IJSA_NS7_ILi256EEESB_EEES9_SE_SG_Li256ELb0ELb1ELb0ELb0EEENS1_30DynamicPersistentTileSchedulerILi256ELi128ELb0ELb1ELb1EEEEEEEEEvNT_6ParamsE,"a",@progbits
	.sectionflags	@""
	.align	4
.nv.constant0._ZN7cutlass13device_kernelIN5flash11enable_sm90INS1_16FlashAttnFwdSm90INS1_25CollectiveMainloopFwdSm90ILi2EN4cute5tupleIJNS5_1CILi1EEES8_S8_EEENS6_IJNS7_ILi128EEENS7_ILi96EEENS7_ILi64EEEEEELi256ENS_6half_tEfNS_4arch4Sm90ELb0ELb1ELb1ELb0ELb0ELb0ELb1ELb1ELb0ELb1ELb0ELb0EEENS1_21CollectiveEpilogueFwdINS6_IJSA_NS7_ILi256EEESB_EEES9_SE_SG_Li256ELb0ELb1ELb0ELb0EEENS1_30DynamicPersistentTileSchedulerILi256ELi128ELb0ELb1ELb1EEEEEEEEEvNT_6ParamsE:
	.zero		3584


//--------------------- .nv.constant0._ZN7cutlass13device_kernelIN5flash11enable_sm90INS1_16FlashAttnFwdSm90INS1_25CollectiveMainloopFwdSm90ILi2EN4cute5tupleIJNS5_1CILi1EEES8_S8_EEENS6_IJNS7_ILi128EEENS7_ILi96EEENS7_ILi64EEEEEELi256ENS_6half_tEfNS_4arch4Sm90ELb0ELb1ELb1ELb1ELb0ELb0ELb0ELb1ELb0ELb1ELb0ELb0EEENS1_21CollectiveEpilogueFwdINS6_IJSA_NS7_ILi256EEESB_EEES9_SE_SG_Li256ELb1ELb1ELb0ELb0EEENS1_36VarlenDynamicPersistentTileSchedulerILi128ELi96ELi256ELi128ELb0ELb1ELb1ELb1ELb0ELb1EEEEEEEEEvNT_6ParamsE --------------------------
	.section	.nv.constant0._ZN7cutlass13device_kernelIN5flash11enable_sm90INS1_16FlashAttnFwdSm90INS1_25CollectiveMainloopFwdSm90ILi2EN4cute5tupleIJNS5_1CILi1EEES8_S8_EEENS6_IJNS7_ILi128EEENS7_ILi96EEENS7_ILi64EEEEEELi256ENS_6half_tEfNS_4arch4Sm90ELb0ELb1ELb1ELb1ELb0ELb0ELb0ELb1ELb0ELb1ELb0ELb0EEENS1_21CollectiveEpilogueFwdINS6_IJSA_NS7_ILi256EEESB_EEES9_SE_SG_Li256ELb1ELb1ELb0ELb0EEENS1_36VarlenDynamicPersistentTileSchedulerILi128ELi96ELi256ELi128ELb0ELb1ELb1ELb1ELb0ELb1EEEEEEEEEvNT_6ParamsE,"a",@progbits
	.sectionflags	@""
	.align	4
.nv.constant0._ZN7cutlass13device_kernelIN5flash11enable_sm90INS1_16FlashAttnFwdSm90INS1_25CollectiveMainloopFwdSm90ILi2EN4cute5tupleIJNS5_1CILi1EEES8_S8_EEENS6_IJNS7_ILi128EEENS7_ILi96EEENS7_ILi64EEEEEELi256ENS_6half_tEfNS_4arch4Sm90ELb0ELb1ELb1ELb1ELb0ELb0ELb0ELb1ELb0ELb1ELb0ELb0EEENS1_21CollectiveEpilogueFwdINS6_IJSA_NS7_ILi256EEESB_EEES9_SE_SG_Li256ELb1ELb1ELb0ELb0EEENS1_36VarlenDynamicPersistentTileSchedulerILi128ELi96ELi256ELi128ELb0ELb1ELb1ELb1ELb0ELb1EEEEEEEEEvNT_6ParamsE:
	.zero		3328


//--------------------- .nv.constant0._ZN7cutlass13device_kernelIN5flash11enable_sm90INS1_16FlashAttnFwdSm90INS1_25CollectiveMainloopFwdSm90ILi2EN4cute5tupleIJNS5_1CILi1EEES8_S8_EEENS6_IJNS7_ILi128EEENS7_ILi96EEENS7_ILi64EEEEEELi256ENS_6half_tEfNS_4arch4Sm90ELb0ELb1ELb1ELb1ELb0ELb1ELb0ELb1ELb0ELb1ELb0ELb0EEENS1_21CollectiveEpilogueFwdINS6_IJSA_NS7_ILi256EEESB_EEES9_SE_SG_Li256ELb1ELb1ELb0ELb0EEENS1_36VarlenDynamicPersistentTileSchedulerILi128ELi96ELi256ELi128ELb0ELb1ELb1ELb1ELb0ELb1EEEEEEEEEvNT_6ParamsE --------------------------
	.section	.nv.constant0._ZN7cutlass13device_kernelIN5flash11enable_sm90INS1_16FlashAttnFwdSm90INS1_25CollectiveMainloopFwdSm90ILi2EN4cute5tupleIJNS5_1CILi1EEES8_S8_EEENS6_IJNS7_ILi128EEENS7_ILi96EEENS7_ILi64EEEEEELi256ENS_6half_tEfNS_4arch4Sm90ELb0ELb1ELb1ELb1ELb0ELb1ELb0ELb1ELb0ELb1ELb0ELb0EEENS1_21CollectiveEpilogueFwdINS6_IJSA_NS7_ILi256EEESB_EEES9_SE_SG_Li256ELb1ELb1ELb0ELb0EEENS1_36VarlenDynamicPersistentTileSchedulerILi128ELi96ELi256ELi128ELb0ELb1ELb1ELb1ELb0ELb1EEEEEEEEEvNT_6ParamsE,"a",@progbits
	.sectionflags	@""
	.align	4
.nv.constant0._ZN7cutlass13device_kernelIN5flash11enable_sm90INS1_16FlashAttnFwdSm90INS1_25CollectiveMainloopFwdSm90ILi2EN4cute5tupleIJNS5_1CILi1EEES8_S8_EEENS6_IJNS7_ILi128EEENS7_ILi96EEENS7_ILi64EEEEEELi256ENS_6half_tEfNS_4arch4Sm90ELb0ELb1ELb1ELb1ELb0ELb1ELb0ELb1ELb0ELb1ELb0ELb0EEENS1_21CollectiveEpilogueFwdINS6_IJSA_NS7_ILi256EEESB_EEES9_SE_SG_Li256ELb1ELb1ELb0ELb0EEENS1_36VarlenDynamicPersistentTileSchedulerILi128ELi96ELi256ELi128ELb0ELb1ELb1ELb1ELb0ELb1EEEEEEEEEvNT_6ParamsE:
	.zero		3328


//--------------------- .nv.constant0._ZN7cutlass13device_kernelIN5flash11enable_sm90INS1_16FlashAttnFwdSm90INS1_25CollectiveMainloopFwdSm90ILi2EN4cute5tupleIJNS5_1CILi1EEES8_S8_EEENS6_IJNS7_ILi128EEENS7_ILi96EEENS7_ILi64EEEEEELi256ENS_6half_tEfNS_4arch4Sm90ELb0ELb1ELb1ELb1ELb0ELb0ELb1ELb1ELb0ELb1ELb0ELb0EEENS1_21CollectiveEpilogueFwdINS6_IJSA_NS7_ILi256EEESB_EEES9_SE_SG_Li256ELb1ELb1ELb0ELb0EEENS1_36VarlenDynamicPersistentTileSchedulerILi128ELi96ELi256ELi128ELb0ELb1ELb1ELb1ELb0ELb1EEEEEEEEEvNT_6ParamsE --------------------------
	.section	.nv.constant0._ZN7cutlass13device_kernelIN5flash11enable_sm90INS1_16FlashAttnFwdSm90INS1_25CollectiveMainloopFwdSm90ILi2EN4cute5tupleIJNS5_1CILi1EEES8_S8_EEENS6_IJNS7_ILi128EEENS7_ILi96EEENS7_ILi64EEEEEELi256ENS_6half_tEfNS_4arch4Sm90ELb0ELb1ELb1ELb1ELb0ELb0ELb1ELb1ELb0ELb1ELb0ELb0EEENS1_21CollectiveEpilogueFwdINS6_IJSA_NS7_ILi256EEESB_EEES9_SE_SG_Li256ELb1ELb1ELb0ELb0EEENS1_36VarlenDynamicPersistentTileSchedulerILi128ELi96ELi256ELi128ELb0ELb1ELb1ELb1ELb0ELb1EEEEEEEEEvNT_6ParamsE,"a",@progbits
	.sectionflags	@""
	.align	4
.nv.constant0._ZN7cutlass13device_kernelIN5flash11enable_sm90INS1_16FlashAttnFwdSm90INS1_25CollectiveMainloopFwdSm90ILi2EN4cute5tupleIJNS5_1CILi1EEES8_S8_EEENS6_IJNS7_ILi128EEENS7_ILi96EEENS7_ILi64EEEEEELi256ENS_6half_tEfNS_4arch4Sm90ELb0ELb1ELb1ELb1ELb0ELb0ELb1ELb1ELb0ELb1ELb0ELb0EEENS1_21CollectiveEpilogueFwdINS6_IJSA_NS7_ILi256EEESB_EEES9_SE_SG_Li256ELb1ELb1ELb0ELb0EEENS1_36VarlenDynamicPersistentTileSchedulerILi128ELi96ELi256ELi128ELb0ELb1ELb1ELb1ELb0ELb1EEEEEEEEEvNT_6ParamsE:
	.zero		3584


//--------------------- .nv.constant0._ZN7cutlass13device_kernelIN5flash11enable_sm90INS1_16FlashAttnFwdSm90INS1_25CollectiveMainloopFwdSm90ILi2EN4cute5tupleIJNS5_1CILi1EEES8_S8_EEENS6_IJNS7_ILi128EEENS7_ILi96EEENS7_ILi64EEEEEELi256ENS_6half_tEfNS_4arch4Sm90ELb0ELb1ELb1ELb1ELb0ELb1ELb1ELb1ELb0ELb1ELb0ELb0EEENS1_21CollectiveEpilogueFwdINS6_IJSA_NS7_ILi256EEESB_EEES9_SE_SG_Li256ELb1ELb1ELb0ELb0EEENS1_36VarlenDynamicPersistentTileSchedulerILi128ELi96ELi256ELi128ELb0ELb1ELb1ELb1ELb0ELb1EEEEEEEEEvNT_6ParamsE --------------------------
	.section	.nv.constant0._ZN7cutlass13device_kernelIN5flash11enable_sm90INS1_16FlashAttnFwdSm90INS1_25CollectiveMainloopFwdSm90ILi2EN4cute5tupleIJNS5_1CILi1EEES8_S8_EEENS6_IJNS7_ILi128EEENS7_ILi96EEENS7_ILi64EEEEEELi256ENS_6half_tEfNS_4arch4Sm90ELb0ELb1ELb1ELb1ELb0ELb1ELb1ELb1ELb0ELb1ELb0ELb0EEENS1_21CollectiveEpilogueFwdINS6_IJSA_NS7_ILi256EEESB_EEES9_SE_SG_Li256ELb1ELb1ELb0ELb0EEENS1_36VarlenDynamicPersistentTileSchedulerILi128ELi96ELi256ELi128ELb0ELb1ELb1ELb1ELb0ELb1EEEEEEEEEvNT_6ParamsE,"a",@progbits
	.sectionflags	@""
	.align	4
.nv.constant0._ZN7cutlass13device_kernelIN5flash11enable_sm90INS1_16FlashAttnFwdSm90INS1_25CollectiveMainloopFwdSm90ILi2EN4cute5tupleIJNS5_1CILi1EEES8_S8_EEENS6_IJNS7_ILi128EEENS7_ILi96EEENS7_ILi64EEEEEELi256ENS_6half_tEfNS_4arch4Sm90ELb0ELb1ELb1ELb1ELb0ELb1ELb1ELb1ELb0ELb1ELb0ELb0EEENS1_21CollectiveEpilogueFwdINS6_IJSA_NS7_ILi256EEESB_EEES9_SE_SG_Li256ELb1ELb1ELb0ELb0EEENS1_36VarlenDynamicPersistentTileSchedulerILi128ELi96ELi256ELi128ELb0ELb1ELb1ELb1ELb0ELb1EEEEEEEEEvNT_6ParamsE:
	.zero		3584


//--------------------- .nv.constant0._ZN7cutlass13device_kernelIN5flash11enable_sm90INS1_16FlashAttnFwdSm90INS1_25CollectiveMainloopFwdSm90ILi2EN4cute5tupleIJNS5_1CILi1EEES8_S8_EEENS6_IJNS7_ILi128EEENS7_ILi96EEENS7_ILi64EEEEEELi256ENS_6half_tEfNS_4arch4Sm90ELb1ELb0ELb1ELb0ELb0ELb0ELb0ELb1ELb0ELb1ELb0ELb0EEENS1_21CollectiveEpilogueFwdINS6_IJSA_NS7_ILi256EEESB_EEES9_SE_SG_Li256ELb0ELb1ELb0ELb0EEENS1_30DynamicPersistentTileSchedulerILi256ELi128ELb0ELb1ELb1EEEEEEEEEvNT_6ParamsE --------------------------
	.section	.nv.constant0._ZN7cutlass13device_kernelIN5flash11enable_sm90INS1_16FlashAttnFwdSm90INS1_25CollectiveMainloopFwdSm90ILi2EN4cute5tupleIJNS5_1CILi1EEES8_S8_EEENS6_IJNS7_ILi128EEENS7_ILi96EEENS7_ILi64EEEEEELi256ENS_6half_tEfNS_4arch4Sm90ELb1ELb0ELb1ELb0ELb0ELb0ELb0ELb1ELb0ELb1ELb0ELb0EEENS1_21CollectiveEpilogueFwdINS6_IJSA_NS7_ILi256EEESB_EEES9_SE_SG_Li256ELb0ELb1ELb0ELb0EEENS1_30DynamicPersistentTileSchedulerILi256ELi128ELb0ELb1ELb1EEEEEEEEEvNT_6ParamsE,"a",@progbits
	.sectionflags	@""
	.align	4
.nv.constant0._ZN7cutlass13device_kernelIN5flash11enable_sm90INS1_16FlashAttnFwdSm90INS1_25CollectiveMainloopFwdSm90ILi2EN4cute5tupleIJNS5_1CILi1EEES8_S8_EEENS6_IJNS7_ILi128EEENS7_ILi96EEENS7_ILi64EEEEEELi256ENS_6half_tEfNS_4arch4Sm90ELb1ELb0ELb1ELb0ELb0ELb0ELb0ELb1ELb0ELb1ELb0ELb0EEENS1_21CollectiveEpilogueFwdINS6_IJSA_NS7_ILi256EEESB_EEES9_SE_SG_Li256ELb0ELb1ELb0ELb0EEENS1_30DynamicPersistentTileSchedulerILi256ELi128ELb0ELb1ELb1EEEEEEEEEvNT_6ParamsE:
	.zero		3328


//--------------------- .nv.constant0._ZN7cutlass13device_kernelIN5flash11enable_sm90INS1_16FlashAttnFwdSm90INS1_25CollectiveMainloopFwdSm90ILi2EN4cute5tupleIJNS5_1CILi1EEES8_S8_EEENS6_IJNS7_ILi128EEENS7_ILi96EEENS7_ILi64EEEEEELi256ENS_6half_tEfNS_4arch4Sm90ELb1ELb0ELb1ELb0ELb0ELb0ELb1ELb1ELb0ELb1ELb0ELb0EEENS1_21CollectiveEpilogueFwdINS6_IJSA_NS7_ILi256EEESB_EEES9_SE_SG_Li256ELb0ELb1ELb0ELb0EEENS1_30DynamicPersistentTileSchedulerILi256ELi128ELb0ELb1ELb1EEEEEEEEEvNT_6ParamsE --------------------------
	.section	.nv.constant0._ZN7cutlass13device_kernelIN5flash11enable_sm90INS1_16FlashAttnFwdSm90INS1_25CollectiveMainloopFwdSm90ILi2EN4cute5tupleIJNS5_1CILi1EEES8_S8_EEENS6_IJNS7_ILi128EEENS7_ILi96EEENS7_ILi64EEEEEELi256ENS_6half_tEfNS_4arch4Sm90ELb1ELb0ELb1ELb0ELb0ELb0ELb1ELb1ELb0ELb1ELb0ELb0EEENS1_21CollectiveEpilogueFwdINS6_IJSA_NS7_ILi256EEESB_EEES9_SE_SG_Li256ELb0ELb1ELb0ELb0EEENS1_30DynamicPersistentTileSchedulerILi256ELi128ELb0ELb1ELb1EEEEEEEEEvNT_6ParamsE,"a",@progbits
	.sectionflags	@""
	.align	4
.nv.constant0._ZN7cutlass13device_kernelIN5flash11enable_sm90INS1_16FlashAttnFwdSm90INS1_25CollectiveMainloopFwdSm90ILi2EN4cute5tupleIJNS5_1CILi1EEES8_S8_EEENS6_IJNS7_ILi128EEENS7_ILi96EEENS7_ILi64EEEEEELi256ENS_6half_tEfNS_4arch4Sm90ELb1ELb0ELb1ELb0ELb0ELb0ELb1ELb1ELb0ELb1ELb0ELb0EEENS1_21CollectiveEpilogueFwdINS6_IJSA_NS7_ILi256EEESB_EEES9_SE_SG_Li256ELb0ELb1ELb0ELb0EEENS1_30DynamicPersistentTileSchedulerILi256ELi128ELb0ELb1ELb1EEEEEEEEEvNT_6ParamsE:
	.zero		3584


//--------------------- .nv.constant0._ZN7cutlass13device_kernelIN5flash11enable_sm90INS1_16FlashAttnFwdSm90INS1_25CollectiveMainloopFwdSm90ILi2EN4cute5tupleIJNS5_1CILi1EEES8_S8_EEENS6_IJNS7_ILi128EEENS7_ILi96EEENS7_ILi64EEEEEELi256ENS_6half_tEfNS_4arch4Sm90ELb1ELb0ELb1ELb1ELb0ELb0ELb0ELb1ELb0ELb1ELb0ELb0EEENS1_21CollectiveEpilogueFwdINS6_IJSA_NS7_ILi256EEESB_EEES9_SE_SG_Li256ELb1ELb1ELb0ELb0EEENS1_36VarlenDynamicPersistentTileSchedulerILi128ELi96ELi256ELi128ELb0ELb1ELb1ELb1ELb1ELb1EEEEEEEEEvNT_6ParamsE --------------------------
	.section	.nv.constant0._ZN7cutlass13device_kernelIN5flash11enable_sm90INS1_16FlashAttnFwdSm90INS1_25CollectiveMainloopFwdSm90ILi2EN4cute5tupleIJNS5_1CILi1EEES8_S8_EEENS6_IJNS7_ILi128EEENS7_ILi96EEENS7_ILi64EEEEEELi256ENS_6half_tEfNS_4arch4Sm90ELb1ELb0ELb1ELb1ELb0ELb0ELb0ELb1ELb0ELb1ELb0ELb0EEENS1_21CollectiveEpilogueFwdINS6_IJSA_NS7_ILi256EEESB_EEES9_SE_SG_Li256ELb1ELb1ELb0ELb0EEENS1_36VarlenDynamicPersistentTileSchedulerILi128ELi96ELi256ELi128ELb0ELb1ELb1ELb1ELb1ELb1EEEEEEEEEvNT_6ParamsE,"a",@progbits
	.sectionflags	@""
	.align	4
.nv.constant0._ZN7cutlass13device_kernelIN5flash11enable_sm90INS1_16FlashAttnFwdSm90INS1_25CollectiveMainloopFwdSm90ILi2EN4cute5tupleIJNS5_1CILi1EEES8_S8_EEENS6_IJNS7_ILi128EEENS7_ILi96EEENS7_ILi64EEEEEELi256ENS_6half_tEfNS_4arch4Sm90ELb1ELb0ELb1ELb1ELb0ELb0ELb0ELb1ELb0ELb1ELb0ELb0EEENS1_21CollectiveEpilogueFwdINS6_IJSA_NS7_ILi256EEESB_EEES9_SE_SG_Li256ELb1ELb1ELb0ELb0EEENS1_36VarlenDynamicPersistentTileSchedulerILi128ELi96ELi256ELi128ELb0ELb1ELb1ELb1ELb1ELb1EEEEEEEEEvNT_6ParamsE:
	.zero		3328


//--------------------- .nv.constant0._ZN7cutlass13device_kernelIN5flash11enable_sm90INS1_16FlashAttnFwdSm90INS1_25CollectiveMainloopFwdSm90ILi2EN4cute5tupleIJNS5_1CILi1EEES8_S8_EEENS6_IJNS7_ILi128EEENS7_ILi96EEENS7_ILi64EEEEEELi256ENS_6half_tEfNS_4arch4Sm90ELb1ELb0ELb1ELb1ELb0ELb1ELb0ELb1ELb0ELb1ELb0ELb0EEENS1_21CollectiveEpilogueFwdINS6_IJSA_NS7_ILi256EEESB_EEES9_SE_SG_Li256ELb1ELb1ELb0ELb0EEENS1_36VarlenDynamicPersistentTileSchedulerILi128ELi96ELi256ELi128ELb0ELb1ELb1ELb1ELb1ELb1EEEEEEEEEvNT_6ParamsE --------------------------
	.section	.nv.constant0._ZN7cutlass13device_kernelIN5flash11enable_sm90INS1_16FlashAttnFwdSm90INS1_25CollectiveMainloopFwdSm90ILi2EN4cute5tupleIJNS5_1CILi1EEES8_S8_EEENS6_IJNS7_ILi128EEENS7_ILi96EEENS7_ILi64EEEEEELi256ENS_6half_tEfNS_4arch4Sm90ELb1ELb0ELb1ELb1ELb0ELb1ELb0ELb1ELb0ELb1ELb0ELb0EEENS1_21CollectiveEpilogueFwdINS6_IJSA_NS7_ILi256EEESB_EEES9_SE_SG_Li256ELb1ELb1ELb0ELb0EEENS1_36VarlenDynamicPersistentTileSchedulerILi128ELi96ELi256ELi128ELb0ELb1ELb1ELb1ELb1ELb1EEEEEEEEEvNT_6ParamsE,"a",@progbits
	.sectionflags	@""
	.align	4
.nv.constant0._ZN7cutlass13device_kernelIN5flash11enable_sm90INS1_16FlashAttnFwdSm90INS1_25CollectiveMainloopFwdSm90ILi2EN4cute5tupleIJNS5_1CILi1EEES8_S8_EEENS6_IJNS7_ILi128EEENS7_ILi96EEENS7_ILi64EEEEEELi256ENS_6half_tEfNS_4arch4Sm90ELb1ELb0ELb1ELb1ELb0ELb1ELb0ELb1ELb0ELb1ELb0ELb0EEENS1_21CollectiveEpilogueFwdINS6_IJSA_NS7_ILi256EEESB_EEES9_SE_SG_Li256ELb1ELb1ELb0ELb0EEENS1_36VarlenDynamicPersistentTileSchedulerILi128ELi96ELi256ELi128ELb0ELb1ELb1ELb1ELb1ELb1EEEEEEEEEvNT_6ParamsE:
	.zero		3328


//--------------------- .nv.constant0._ZN7cutlass13device_kernelIN5flash11enable_sm90INS1_16FlashAttnFwdSm90INS1_25CollectiveMainloopFwdSm90ILi2EN4cute5tupleIJNS5_1CILi1EEES8_S8_EEENS6_IJNS7_ILi128EEENS7_ILi96EEENS7_ILi64EEEEEELi256ENS_6half_tEfNS_4arch4Sm90ELb1ELb0ELb1ELb1ELb0ELb0ELb1ELb1ELb0ELb1ELb0ELb0EEENS1_21CollectiveEpilogueFwdINS6_IJSA_NS7_ILi256EEESB_EEES9_SE_SG_Li256ELb1ELb1ELb0ELb0EEENS1_36VarlenDynamicPersistentTileSchedulerILi128ELi96ELi256ELi128ELb0ELb1ELb1ELb1ELb1ELb1EEEEEEEEEvNT_6ParamsE --------------------------
	.section	.nv.constant0._ZN7cutlass13device_kernelIN5flash11enable_sm90INS1_16FlashAttnFwdSm90INS1_25CollectiveMainloopFwdSm90ILi2EN4cute5tupleIJNS5_1CILi1EEES8_S8_EEENS6_IJNS7_ILi128EEENS7_ILi96EEENS7_ILi64EEEEEELi256ENS_6half_tEfNS_4arch4Sm90ELb1ELb0ELb1ELb1ELb0ELb0ELb1ELb1ELb0ELb1ELb0ELb0EEENS1_21CollectiveEpilogueFwdINS6_IJSA_NS7_ILi256EEESB_EEES9_SE_SG_Li256ELb1ELb1ELb0ELb0EEENS1_36VarlenDynamicPersistentTileSchedulerILi128ELi96ELi256ELi128ELb0ELb1ELb1ELb1ELb1ELb1EEEEEEEEEvNT_6ParamsE,"a",@progbits
	.sectionflags	@""
	.align	4
.nv.constant0._ZN7cutlass13device_kernelIN5flash11enable_sm90INS1_16FlashAttnFwdSm90INS1_25CollectiveMainloopFwdSm90ILi2EN4cute5tupleIJNS5_1CILi1EEES8_S8_EEENS6_IJNS7_ILi128EEENS7_ILi96EEENS7_ILi64EEEEEELi256ENS_6half_tEfNS_4arch4Sm90ELb1ELb0ELb1ELb1ELb0ELb0ELb1ELb1ELb0ELb1ELb0ELb0EEENS1_21CollectiveEpilogueFwdINS6_IJSA_NS7_ILi256EEESB_EEES9_SE_SG_Li256ELb1ELb1ELb0ELb0EEENS1_36VarlenDynamicPersistentTileSchedulerILi128ELi96ELi256ELi128ELb0ELb1ELb1ELb1ELb1ELb1EEEEEEEEEvNT_6ParamsE:
	.zero		3584


//--------------------- .nv.constant0._ZN7cutlass13device_kernelIN5flash11enable_sm90INS1_16FlashAttnFwdSm90INS1_25CollectiveMainloopFwdSm90ILi2EN4cute5tupleIJNS5_1CILi1EEES8_S8_EEENS6_IJNS7_ILi128EEENS7_ILi96EEENS7_ILi64EEEEEELi256ENS_6half_tEfNS_4arch4Sm90ELb1ELb0ELb1ELb1ELb0ELb1ELb1ELb1ELb0ELb1ELb0ELb0EEENS1_21CollectiveEpilogueFwdINS6_IJSA_NS7_ILi256EEESB_EEES9_SE_SG_Li256ELb1ELb1ELb0ELb0EEENS1_36VarlenDynamicPersistentTileSchedulerILi128ELi96ELi256ELi128ELb0ELb1ELb1ELb1ELb1ELb1EEEEEEEEEvNT_6ParamsE --------------------------
	.section	.nv.constant0._ZN7cutlass13device_kernelIN5flash11enable_sm90INS1_16FlashAttnFwdSm90INS1_25CollectiveMainloopFwdSm90ILi2EN4cute5tupleIJNS5_1CILi1EEES8_S8_EEENS6_IJNS7_ILi128EEENS7_ILi96EEENS7_ILi64EEEEEELi256ENS_6half_tEfNS_4arch4Sm90ELb1ELb0ELb1ELb1ELb0ELb1ELb1ELb1ELb0ELb1ELb0ELb0EEENS1_21CollectiveEpilogueFwdINS6_IJSA_NS7_ILi256EEESB_EEES9_SE_SG_Li256ELb1ELb1ELb0ELb0EEENS1_36VarlenDynamicPersistentTileSchedulerILi128ELi96ELi256ELi128ELb0ELb1ELb1ELb1ELb1ELb1EEEEEEEEEvNT_6ParamsE,"a",@progbits
	.sectionflags	@""
	.align	4
.nv.constant0._ZN7cutlass13device_kernelIN5flash11enable_sm90INS1_16FlashAttnFwdSm90INS1_25CollectiveMainloopFwdSm90ILi2EN4cute5tupleIJNS5_1CILi1EEES8_S8_EEENS6_IJNS7_ILi128EEENS7_ILi96EEENS7_ILi64EEEEEELi256ENS_6half_tEfNS_4arch4Sm90ELb1ELb0ELb1ELb1ELb0ELb1ELb1ELb1ELb0ELb1ELb0ELb0EEENS1_21CollectiveEpilogueFwdINS6_IJSA_NS7_ILi256EEESB_EEES9_SE_SG_Li256ELb1ELb1ELb0ELb0EEENS1_36VarlenDynamicPersistentTileSchedulerILi128ELi96ELi256ELi128ELb0ELb1ELb1ELb1ELb1ELb1EEEEEEEEEvNT_6ParamsE:
	.zero		3584


//--------------------- SYMBOLS --------------------------

	.type		.nv.reservedSmem.offset0,@object
	.size		.nv.reservedSmem.offset0,0x4
	.type		__assertfail,@function
